	.target	sm_90a

	.elftype	@"ET_EXEC"


//--------------------- .note.nv.tkinfo           --------------------------
	.section	.note.nv.tkinfo,"",@"SHT_NOTE"
	.sectionflags	@"SHF_NOTE_NV_TKINFO"
	.tkinfo
        /*0018*/ 	.word	0x00000002
        /*0030*/ 	.string	""
        /*0030*/ 	.string	"ptxas"
        /*0030*/ 	.string	"Cuda compilation tools, release 13.0, V13.0.88"
        /*0030*/ 	.string	"Build cuda_13.0.r13.0/compiler.36424714_0"
        /*0030*/ 	.string	"-arch sm_90a -m 64 "



//--------------------- .note.nv.cuinfo           --------------------------
	.section	.note.nv.cuinfo,"",@"SHT_NOTE"
	.sectionflags	@"SHF_NOTE_NV_CUINFO"
        /*0018*/ 	.short	0x0002
        /*001a*/ 	.short	0x005a
        /*001c*/ 	.short	0x0082
	.zero		2


//--------------------- .nv.info                  --------------------------
	.section	.nv.info,"",@"SHT_CUDA_INFO"
	.align	4


	//----- nvinfo : EIATTR_REGCOUNT
	.align		4
        /*0000*/ 	.byte	0x04, 0x2f
        /*0002*/ 	.short	(.L_10 - .L_9)
	.align		4
.L_9:
        /*0004*/ 	.word	index@(_ZN10layer_norm13ln_fwd_kernelINS_13Kernel_traitsIfffffjLj8192ELj1ELj1ELj8ELj16ENS_18Kernel_traits_baseILj8192EfffffjLj256EEEEELb1ELb1ELb1ELb1EEEvNS_9FwdParamsE)
        /*0008*/ 	.word	0x000000d4


	//----- nvinfo : EIATTR_FRAME_SIZE
	.align		4
.L_10:
        /*000c*/ 	.byte	0x04, 0x11
        /*000e*/ 	.short	(.L_12 - .L_11)
	.align		4
.L_11:
        /*0010*/ 	.word	index@(_ZN10layer_norm13ln_fwd_kernelINS_13Kernel_traitsIfffffjLj8192ELj1ELj1ELj8ELj16ENS_18Kernel_traits_baseILj8192EfffffjLj256EEEEELb1ELb1ELb1ELb1EEEvNS_9FwdParamsE)
        /*0014*/ 	.word	0x00000000


	//----- nvinfo : EIATTR_REGCOUNT
	.align		4
.L_12:
        /*0018*/ 	.byte	0x04, 0x2f
        /*001a*/ 	.short	(.L_14 - .L_13)
	.align		4
.L_13:
        /*001c*/ 	.word	index@(_ZN10layer_norm13ln_fwd_kernelINS_13Kernel_traitsIfffffjLj8192ELj1ELj1ELj8ELj16ENS_18Kernel_traits_baseILj8192EfffffjLj256EEEEELb1ELb1ELb1ELb0EEEvNS_9FwdParamsE)
        /*0020*/ 	.word	0x000000c7


	//----- nvinfo : EIATTR_FRAME_SIZE
	.align		4
.L_14:
        /*0024*/ 	.byte	0x04, 0x11
        /*0026*/ 	.short	(.L_16 - .L_15)
	.align		4
.L_15:
        /*0028*/ 	.word	index@(_ZN10layer_norm13ln_fwd_kernelINS_13Kernel_traitsIfffffjLj8192ELj1ELj1ELj8ELj16ENS_18Kernel_traits_baseILj8192EfffffjLj256EEEEELb1ELb1ELb1ELb0EEEvNS_9FwdParamsE)
        /*002c*/ 	.word	0x00000000


	//----- nvinfo : EIATTR_REGCOUNT
	.align		4
.L_16:
        /*0030*/ 	.byte	0x04, 0x2f
        /*0032*/ 	.short	(.L_18 - .L_17)
	.align		4
.L_17:
        /*0034*/ 	.word	index@(_ZN10layer_norm13ln_fwd_kernelINS_13Kernel_traitsIfffffjLj8192ELj1ELj1ELj8ELj16ENS_18Kernel_traits_baseILj8192EfffffjLj256EEEEELb1ELb1ELb0ELb1EEEvNS_9FwdParamsE)
        /*0038*/ 	.word	0x000000ce


	//----- nvinfo : EIATTR_FRAME_SIZE
	.align		4
.L_18:
        /*003c*/ 	.byte	0x04, 0x11
        /*003e*/ 	.short	(.L_20 - .L_19)
	.align		4
.L_19:
        /*0040*/ 	.word	index@(_ZN10layer_norm13ln_fwd_kernelINS_13Kernel_traitsIfffffjLj8192ELj1ELj1ELj8ELj16ENS_18Kernel_traits_baseILj8192EfffffjLj256EEEEELb1ELb1ELb0ELb1EEEvNS_9FwdParamsE)
        /*0044*/ 	.word	0x00000000


	//----- nvinfo : EIATTR_REGCOUNT
	.align		4
.L_20:
        /*0048*/ 	.byte	0x04, 0x2f
        /*004a*/ 	.short	(.L_22 - .L_21)
	.align		4
.L_21:
        /*004c*/ 	.word	index@(_ZN10layer_norm13ln_fwd_kernelINS_13Kernel_traitsIfffffjLj8192ELj1ELj1ELj8ELj16ENS_18Kernel_traits_baseILj8192EfffffjLj256EEEEELb1ELb1ELb0ELb0EEEvNS_9FwdParamsE)
        /*0050*/ 	.word	0x000000c4


	//----- nvinfo : EIATTR_FRAME_SIZE
	.align		4
.L_22:
        /*0054*/ 	.byte	0x04, 0x11
        /*0056*/ 	.short	(.L_24 - .L_23)
	.align		4
.L_23:
        /*0058*/ 	.word	index@(_ZN10layer_norm13ln_fwd_kernelINS_13Kernel_traitsIfffffjLj8192ELj1ELj1ELj8ELj16ENS_18Kernel_traits_baseILj8192EfffffjLj256EEEEELb1ELb1ELb0ELb0EEEvNS_9FwdParamsE)
        /*005c*/ 	.word	0x00000000


	//----- nvinfo : EIATTR_REGCOUNT
	.align		4
.L_24:
        /*0060*/ 	.byte	0x04, 0x2f
        /*0062*/ 	.short	(.L_26 - .L_25)
	.align		4
.L_25:
        /*0064*/ 	.word	index@(_ZN10layer_norm13ln_fwd_kernelINS_13Kernel_traitsIfffffjLj8192ELj1ELj1ELj8ELj16ENS_18Kernel_traits_baseILj8192EfffffjLj256EEEEELb1ELb0ELb1ELb1EEEvNS_9FwdParamsE)
        /*0068*/ 	.word	0x000000a4


	//----- nvinfo : EIATTR_FRAME_SIZE
	.align		4
.L_26:
        /*006c*/ 	.byte	0x04, 0x11
        /*006e*/ 	.short	(.L_28 - .L_27)
	.align		4
.L_27:
        /*0070*/ 	.word	index@(_ZN10layer_norm13ln_fwd_kernelINS_13Kernel_traitsIfffffjLj8192ELj1ELj1ELj8ELj16ENS_18Kernel_traits_baseILj8192EfffffjLj256EEEEELb1ELb0ELb1ELb1EEEvNS_9FwdParamsE)
        /*0074*/ 	.word	0x00000000


	//----- nvinfo : EIATTR_REGCOUNT
	.align		4
.L_28:
        /*0078*/ 	.byte	0x04, 0x2f
        /*007a*/ 	.short	(.L_30 - .L_29)
	.align		4
.L_29:
        /*007c*/ 	.word	index@(_ZN10layer_norm13ln_fwd_kernelINS_13Kernel_traitsIfffffjLj8192ELj1ELj1ELj8ELj16ENS_18Kernel_traits_baseILj8192EfffffjLj256EEEEELb1ELb0ELb1ELb0EEEvNS_9FwdParamsE)
        /*0080*/ 	.word	0x000000ae


	//----- nvinfo : EIATTR_FRAME_SIZE
	.align		4
.L_30:
        /*0084*/ 	.byte	0x04, 0x11
        /*0086*/ 	.short	(.L_32 - .L_31)
	.align		4
.L_31:
        /*0088*/ 	.word	index@(_ZN10layer_norm13ln_fwd_kernelINS_13Kernel_traitsIfffffjLj8192ELj1ELj1ELj8ELj16ENS_18Kernel_traits_baseILj8192EfffffjLj256EEEEELb1ELb0ELb1ELb0EEEvNS_9FwdParamsE)
        /*008c*/ 	.word	0x00000000


	//----- nvinfo : EIATTR_REGCOUNT
	.align		4
.L_32:
        /*0090*/ 	.byte	0x04, 0x2f
        /*0092*/ 	.short	(.L_34 - .L_33)
	.align		4
.L_33:
        /*0094*/ 	.word	index@(_ZN10layer_norm13ln_fwd_kernelINS_13Kernel_traitsIfffffjLj8192ELj1ELj1ELj8ELj16ENS_18Kernel_traits_baseILj8192EfffffjLj256EEEEELb1ELb0ELb0ELb1EEEvNS_9FwdParamsE)
        /*0098*/ 	.word	0x00000092


	//----- nvinfo : EIATTR_FRAME_SIZE
	.align		4
.L_34:
        /*009c*/ 	.byte	0x04, 0x11
        /*009e*/ 	.short	(.L_36 - .L_35)
	.align		4
.L_35:
        /*00a0*/ 	.word	index@(_ZN10layer_norm13ln_fwd_kernelINS_13Kernel_traitsIfffffjLj8192ELj1ELj1ELj8ELj16ENS_18Kernel_traits_baseILj8192EfffffjLj256EEEEELb1ELb0ELb0ELb1EEEvNS_9FwdParamsE)
        /*00a4*/ 	.word	0x00000000


	//----- nvinfo : EIATTR_REGCOUNT
	.align		4
.L_36:
        /*00a8*/ 	.byte	0x04, 0x2f
        /*00aa*/ 	.short	(.L_38 - .L_37)
	.align		4
.L_37:
        /*00ac*/ 	.word	index@(_ZN10layer_norm13ln_fwd_kernelINS_13Kernel_traitsIfffffjLj8192ELj1ELj1ELj8ELj16ENS_18Kernel_traits_baseILj8192EfffffjLj256EEEEELb1ELb0ELb0ELb0EEEvNS_9FwdParamsE)
        /*00b0*/ 	.word	0x0000008e


	//----- nvinfo : EIATTR_FRAME_SIZE
	.align		4
.L_38:
        /*00b4*/ 	.byte	0x04, 0x11
        /*00b6*/ 	.short	(.L_40 - .L_39)
	.align		4
.L_39:
        /*00b8*/ 	.word	index@(_ZN10layer_norm13ln_fwd_kernelINS_13Kernel_traitsIfffffjLj8192ELj1ELj1ELj8ELj16ENS_18Kernel_traits_baseILj8192EfffffjLj256EEEEELb1ELb0ELb0ELb0EEEvNS_9FwdParamsE)
        /*00bc*/ 	.word	0x00000000


	//----- nvinfo : EIATTR_REGCOUNT
	.align		4
.L_40:
        /*00c0*/ 	.byte	0x04, 0x2f
        /*00c2*/ 	.short	(.L_42 - .L_41)
	.align		4
.L_41:
        /*00c4*/ 	.word	index@(_ZN10layer_norm13ln_fwd_kernelINS_13Kernel_traitsIfffffjLj8192ELj1ELj1ELj8ELj16ENS_18Kernel_traits_baseILj8192EfffffjLj256EEEEELb0ELb1ELb1ELb1EEEvNS_9FwdParamsE)
        /*00c8*/ 	.word	0x000000ac


	//----- nvinfo : EIATTR_FRAME_SIZE
	.align		4
.L_42:
        /*00cc*/ 	.byte	0x04, 0x11
        /*00ce*/ 	.short	(.L_44 - .L_43)
	.align		4
.L_43:
        /*00d0*/ 	.word	index@(_ZN10layer_norm13ln_fwd_kernelINS_13Kernel_traitsIfffffjLj8192ELj1ELj1ELj8ELj16ENS_18Kernel_traits_baseILj8192EfffffjLj256EEEEELb0ELb1ELb1ELb1EEEvNS_9FwdParamsE)
        /*00d4*/ 	.word	0x00000000


	//----- nvinfo : EIATTR_REGCOUNT
	.align		4
.L_44:
        /*00d8*/ 	.byte	0x04, 0x2f
        /*00da*/ 	.short	(.L_46 - .L_45)
	.align		4
.L_45:
        /*00dc*/ 	.word	index@(_ZN10layer_norm13ln_fwd_kernelINS_13Kernel_traitsIfffffjLj8192ELj1ELj1ELj8ELj16ENS_18Kernel_traits_baseILj8192EfffffjLj256EEEEELb0ELb1ELb1ELb0EEEvNS_9FwdParamsE)
        /*00e0*/ 	.word	0x000000ae


	//----- nvinfo : EIATTR_FRAME_SIZE
	.align		4
.L_46:
        /*00e4*/ 	.byte	0x04, 0x11
        /*00e6*/ 	.short	(.L_48 - .L_47)
	.align		4
.L_47:
        /*00e8*/ 	.word	index@(_ZN10layer_norm13ln_fwd_kernelINS_13Kernel_traitsIfffffjLj8192ELj1ELj1ELj8ELj16ENS_18Kernel_traits_baseILj8192EfffffjLj256EEEEELb0ELb1ELb1ELb0EEEvNS_9FwdParamsE)
        /*00ec*/ 	.word	0x00000000


	//----- nvinfo : EIATTR_REGCOUNT
	.align		4
.L_48:
        /*00f0*/ 	.byte	0x04, 0x2f
        /*00f2*/ 	.short	(.L_50 - .L_49)
	.align		4
.L_49:
        /*00f4*/ 	.word	index@(_ZN10layer_norm13ln_fwd_kernelINS_13Kernel_traitsIfffffjLj8192ELj1ELj1ELj8ELj16ENS_18Kernel_traits_baseILj8192EfffffjLj256EEEEELb0ELb1ELb0ELb1EEEvNS_9FwdParamsE)
        /*00f8*/ 	.word	0x000000ae


	//----- nvinfo : EIATTR_FRAME_SIZE
	.align		4
.L_50:
        /*00fc*/ 	.byte	0x04, 0x11
        /*00fe*/ 	.short	(.L_52 - .L_51)
	.align		4
.L_51:
        /*0100*/ 	.word	index@(_ZN10layer_norm13ln_fwd_kernelINS_13Kernel_traitsIfffffjLj8192ELj1ELj1ELj8ELj16ENS_18Kernel_traits_baseILj8192EfffffjLj256EEEEELb0ELb1ELb0ELb1EEEvNS_9FwdParamsE)
        /*0104*/ 	.word	0x00000000


	//----- nvinfo : EIATTR_REGCOUNT
	.align		4
.L_52:
        /*0108*/ 	.byte	0x04, 0x2f
        /*010a*/ 	.short	(.L_54 - .L_53)
	.align		4
.L_53:
        /*010c*/ 	.word	index@(_ZN10layer_norm13ln_fwd_kernelINS_13Kernel_traitsIfffffjLj8192ELj1ELj1ELj8ELj16ENS_18Kernel_traits_baseILj8192EfffffjLj256EEEEELb0ELb1ELb0ELb0EEEvNS_9FwdParamsE)
        /*0110*/ 	.word	0x0000009e


	//----- nvinfo : EIATTR_FRAME_SIZE
	.align		4
.L_54:
        /*0114*/ 	.byte	0x04, 0x11
        /*0116*/ 	.short	(.L_56 - .L_55)
	.align		4
.L_55:
        /*0118*/ 	.word	index@(_ZN10layer_norm13ln_fwd_kernelINS_13Kernel_traitsIfffffjLj8192ELj1ELj1ELj8ELj16ENS_18Kernel_traits_baseILj8192EfffffjLj256EEEEELb0ELb1ELb0ELb0EEEvNS_9FwdParamsE)
        /*011c*/ 	.word	0x00000000


	//----- nvinfo : EIATTR_REGCOUNT
	.align		4
.L_56:
        /*0120*/ 	.byte	0x04, 0x2f
        /*0122*/ 	.short	(.L_58 - .L_57)
	.align		4
.L_57:
        /*0124*/ 	.word	index@(_ZN10layer_norm13ln_fwd_kernelINS_13Kernel_traitsIfffffjLj8192ELj1ELj1ELj8ELj16ENS_18Kernel_traits_baseILj8192EfffffjLj256EEEEELb0ELb0ELb1ELb1EEEvNS_9FwdParamsE)
        /*0128*/ 	.word	0x0000007f


	//----- nvinfo : EIATTR_FRAME_SIZE
	.align		4
.L_58:
        /*012c*/ 	.byte	0x04, 0x11
        /*012e*/ 	.short	(.L_60 - .L_59)
	.align		4
.L_59:
        /*0130*/ 	.word	index@(_ZN10layer_norm13ln_fwd_kernelINS_13Kernel_traitsIfffffjLj8192ELj1ELj1ELj8ELj16ENS_18Kernel_traits_baseILj8192EfffffjLj256EEEEELb0ELb0ELb1ELb1EEEvNS_9FwdParamsE)
        /*0134*/ 	.word	0x00000000


	//----- nvinfo : EIATTR_REGCOUNT
	.align		4
.L_60:
        /*0138*/ 	.byte	0x04, 0x2f
        /*013a*/ 	.short	(.L_62 - .L_61)
	.align		4
.L_61:
        /*013c*/ 	.word	index@(_ZN10layer_norm13ln_fwd_kernelINS_13Kernel_traitsIfffffjLj8192ELj1ELj1ELj8ELj16ENS_18Kernel_traits_baseILj8192EfffffjLj256EEEEELb0ELb0ELb1ELb0EEEvNS_9FwdParamsE)
        /*0140*/ 	.word	0x0000008c


	//----- nvinfo : EIATTR_FRAME_SIZE
	.align		4
.L_62:
        /*0144*/ 	.byte	0x04, 0x11
        /*0146*/ 	.short	(.L_64 - .L_63)
	.align		4
.L_63:
        /*0148*/ 	.word	index@(_ZN10layer_norm13ln_fwd_kernelINS_13Kernel_traitsIfffffjLj8192ELj1ELj1ELj8ELj16ENS_18Kernel_traits_baseILj8192EfffffjLj256EEEEELb0ELb0ELb1ELb0EEEvNS_9FwdParamsE)
        /*014c*/ 	.word	0x00000000


	//----- nvinfo : EIATTR_REGCOUNT
	.align		4
.L_64:
        /*0150*/ 	.byte	0x04, 0x2f
        /*0152*/ 	.short	(.L_66 - .L_65)
	.align		4
.L_65:
        /*0154*/ 	.word	index@(_ZN10layer_norm13ln_fwd_kernelINS_13Kernel_traitsIfffffjLj8192ELj1ELj1ELj8ELj16ENS_18Kernel_traits_baseILj8192EfffffjLj256EEEEELb0ELb0ELb0ELb1EEEvNS_9FwdParamsE)
        /*0158*/ 	.word	0x000000a4


	//----- nvinfo : EIATTR_FRAME_SIZE
	.align		4
.L_66:
        /*015c*/ 	.byte	0x04, 0x11
        /*015e*/ 	.short	(.L_68 - .L_67)
	.align		4
.L_67:
        /*0160*/ 	.word	index@(_ZN10layer_norm13ln_fwd_kernelINS_13Kernel_traitsIfffffjLj8192ELj1ELj1ELj8ELj16ENS_18Kernel_traits_baseILj8192EfffffjLj256EEEEELb0ELb0ELb0ELb1EEEvNS_9FwdParamsE)
        /*0164*/ 	.word	0x00000000


	//----- nvinfo : EIATTR_REGCOUNT
	.align		4
.L_68:
        /*0168*/ 	.byte	0x04, 0x2f
        /*016a*/ 	.short	(.L_70 - .L_69)
	.align		4
.L_69:
        /*016c*/ 	.word	index@(_ZN10layer_norm13ln_fwd_kernelINS_13Kernel_traitsIfffffjLj8192ELj1ELj1ELj8ELj16ENS_18Kernel_traits_baseILj8192EfffffjLj256EEEEELb0ELb0ELb0ELb0EEEvNS_9FwdParamsE)
        /*0170*/ 	.word	0x00000080


	//----- nvinfo : EIATTR_FRAME_SIZE
	.align		4
.L_70:
        /*0174*/ 	.byte	0x04, 0x11
        /*0176*/ 	.short	(.L_72 - .L_71)
	.align		4
.L_71:
        /*0178*/ 	.word	index@(_ZN10layer_norm13ln_fwd_kernelINS_13Kernel_traitsIfffffjLj8192ELj1ELj1ELj8ELj16ENS_18Kernel_traits_baseILj8192EfffffjLj256EEEEELb0ELb0ELb0ELb0EEEvNS_9FwdParamsE)
        /*017c*/ 	.word	0x00000000


	//----- nvinfo : EIATTR_REGCOUNT
	.align		4
.L_72:
        /*0180*/ 	.byte	0x04, 0x2f
        /*0182*/ 	.short	(.L_74 - .L_73)
	.align		4
.L_73:
        /*0184*/ 	.word	index@(_ZN10layer_norm13ln_fwd_kernelINS_13Kernel_traitsI6__halfffffjLj8192ELj1ELj1ELj8ELj16ENS_18Kernel_traits_baseILj8192ES2_ffffjLj256EEEEELb1ELb1ELb1ELb1EEEvNS_9FwdParamsE)
        /*0188*/ 	.word	0x000000d7


	//----- nvinfo : EIATTR_FRAME_SIZE
	.align		4
.L_74:
        /*018c*/ 	.byte	0x04, 0x11
        /*018e*/ 	.short	(.L_76 - .L_75)
	.align		4
.L_75:
        /*0190*/ 	.word	index@(_ZN10layer_norm13ln_fwd_kernelINS_13Kernel_traitsI6__halfffffjLj8192ELj1ELj1ELj8ELj16ENS_18Kernel_traits_baseILj8192ES2_ffffjLj256EEEEELb1ELb1ELb1ELb1EEEvNS_9FwdParamsE)
        /*0194*/ 	.word	0x00000000


	//----- nvinfo : EIATTR_REGCOUNT
	.align		4
.L_76:
        /*0198*/ 	.byte	0x04, 0x2f
        /*019a*/ 	.short	(.L_78 - .L_77)
	.align		4
.L_77:
        /*019c*/ 	.word	index@(_ZN10layer_norm13ln_fwd_kernelINS_13Kernel_traitsI6__halfffffjLj8192ELj1ELj1ELj8ELj16ENS_18Kernel_traits_baseILj8192ES2_ffffjLj256EEEEELb1ELb1ELb1ELb0EEEvNS_9FwdParamsE)
        /*01a0*/ 	.word	0x000000c6


	//----- nvinfo : EIATTR_FRAME_SIZE
	.align		4
.L_78:
        /*01a4*/ 	.byte	0x04, 0x11
        /*01a6*/ 	.short	(.L_80 - .L_79)
	.align		4
.L_79:
        /*01a8*/ 	.word	index@(_ZN10layer_norm13ln_fwd_kernelINS_13Kernel_traitsI6__halfffffjLj8192ELj1ELj1ELj8ELj16ENS_18Kernel_traits_baseILj8192ES2_ffffjLj256EEEEELb1ELb1ELb1ELb0EEEvNS_9FwdParamsE)
        /*01ac*/ 	.word	0x00000000


	//----- nvinfo : EIATTR_REGCOUNT
	.align		4
.L_80:
        /*01b0*/ 	.byte	0x04, 0x2f
        /*01b2*/ 	.short	(.L_82 - .L_81)
	.align		4
.L_81:
        /*01b4*/ 	.word	index@(_ZN10layer_norm13ln_fwd_kernelINS_13Kernel_traitsI6__halfffffjLj8192ELj1ELj1ELj8ELj16ENS_18Kernel_traits_baseILj8192ES2_ffffjLj256EEEEELb1ELb1ELb0ELb1EEEvNS_9FwdParamsE)
        /*01b8*/ 	.word	0x000000cc


	//----- nvinfo : EIATTR_FRAME_SIZE
	.align		4
.L_82:
        /*01bc*/ 	.byte	0x04, 0x11
        /*01be*/ 	.short	(.L_84 - .L_83)
	.align		4
.L_83:
        /*01c0*/ 	.word	index@(_ZN10layer_norm13ln_fwd_kernelINS_13Kernel_traitsI6__halfffffjLj8192ELj1ELj1ELj8ELj16ENS_18Kernel_traits_baseILj8192ES2_ffffjLj256EEEEELb1ELb1ELb0ELb1EEEvNS_9FwdParamsE)
        /*01c4*/ 	.word	0x00000000


	//----- nvinfo : EIATTR_REGCOUNT
	.align		4
.L_84:
        /*01c8*/ 	.byte	0x04, 0x2f
        /*01ca*/ 	.short	(.L_86 - .L_85)
	.align		4
.L_85:
        /*01cc*/ 	.word	index@(_ZN10layer_norm13ln_fwd_kernelINS_13Kernel_traitsI6__halfffffjLj8192ELj1ELj1ELj8ELj16ENS_18Kernel_traits_baseILj8192ES2_ffffjLj256EEEEELb1ELb1ELb0ELb0EEEvNS_9FwdParamsE)
        /*01d0*/ 	.word	0x000000c4


	//----- nvinfo : EIATTR_FRAME_SIZE
	.align		4
.L_86:
        /*01d4*/ 	.byte	0x04, 0x11
        /*01d6*/ 	.short	(.L_88 - .L_87)
	.align		4
.L_87:
        /*01d8*/ 	.word	index@(_ZN10layer_norm13ln_fwd_kernelINS_13Kernel_traitsI6__halfffffjLj8192ELj1ELj1ELj8ELj16ENS_18Kernel_traits_baseILj8192ES2_ffffjLj256EEEEELb1ELb1ELb0ELb0EEEvNS_9FwdParamsE)
        /*01dc*/ 	.word	0x00000000


	//----- nvinfo : EIATTR_REGCOUNT
	.align		4
.L_88:
        /*01e0*/ 	.byte	0x04, 0x2f
        /*01e2*/ 	.short	(.L_90 - .L_89)
	.align		4
.L_89:
        /*01e4*/ 	.word	index@(_ZN10layer_norm13ln_fwd_kernelINS_13Kernel_traitsI6__halfffffjLj8192ELj1ELj1ELj8ELj16ENS_18Kernel_traits_baseILj8192ES2_ffffjLj256EEEEELb1ELb0ELb1ELb1EEEvNS_9FwdParamsE)
        /*01e8*/ 	.word	0x000000a2


	//----- nvinfo : EIATTR_FRAME_SIZE
	.align		4
.L_90:
        /*01ec*/ 	.byte	0x04, 0x11
        /*01ee*/ 	.short	(.L_92 - .L_91)
	.align		4
.L_91:
        /*01f0*/ 	.word	index@(_ZN10layer_norm13ln_fwd_kernelINS_13Kernel_traitsI6__halfffffjLj8192ELj1ELj1ELj8ELj16ENS_18Kernel_traits_baseILj8192ES2_ffffjLj256EEEEELb1ELb0ELb1ELb1EEEvNS_9FwdParamsE)
        /*01f4*/ 	.word	0x00000000


	//----- nvinfo : EIATTR_REGCOUNT
	.align		4
.L_92:
        /*01f8*/ 	.byte	0x04, 0x2f
        /*01fa*/ 	.short	(.L_94 - .L_93)
	.align		4
.L_93:
        /*01fc*/ 	.word	index@(_ZN10layer_norm13ln_fwd_kernelINS_13Kernel_traitsI6__halfffffjLj8192ELj1ELj1ELj8ELj16ENS_18Kernel_traits_baseILj8192ES2_ffffjLj256EEEEELb1ELb0ELb1ELb0EEEvNS_9FwdParamsE)
        /*0200*/ 	.word	0x000000af


	//----- nvinfo : EIATTR_FRAME_SIZE
	.align		4
.L_94:
        /*0204*/ 	.byte	0x04, 0x11
        /*0206*/ 	.short	(.L_96 - .L_95)
	.align		4
.L_95:
        /*0208*/ 	.word	index@(_ZN10layer_norm13ln_fwd_kernelINS_13Kernel_traitsI6__halfffffjLj8192ELj1ELj1ELj8ELj16ENS_18Kernel_traits_baseILj8192ES2_ffffjLj256EEEEELb1ELb0ELb1ELb0EEEvNS_9FwdParamsE)
        /*020c*/ 	.word	0x00000000


	//----- nvinfo : EIATTR_REGCOUNT
	.align		4
.L_96:
        /*0210*/ 	.byte	0x04, 0x2f
        /*0212*/ 	.short	(.L_98 - .L_97)
	.align		4
.L_97:
        /*0214*/ 	.word	index@(_ZN10layer_norm13ln_fwd_kernelINS_13Kernel_traitsI6__halfffffjLj8192ELj1ELj1ELj8ELj16ENS_18Kernel_traits_baseILj8192ES2_ffffjLj256EEEEELb1ELb0ELb0ELb1EEEvNS_9FwdParamsE)
        /*0218*/ 	.word	0x00000090


	//----- nvinfo : EIATTR_FRAME_SIZE
	.align		4
.L_98:
        /*021c*/ 	.byte	0x04, 0x11
        /*021e*/ 	.short	(.L_100 - .L_99)
	.align		4
.L_99:
        /*0220*/ 	.word	index@(_ZN10layer_norm13ln_fwd_kernelINS_13Kernel_traitsI6__halfffffjLj8192ELj1ELj1ELj8ELj16ENS_18Kernel_traits_baseILj8192ES2_ffffjLj256EEEEELb1ELb0ELb0ELb1EEEvNS_9FwdParamsE)
        /*0224*/ 	.word	0x00000000


	//----- nvinfo : EIATTR_REGCOUNT
	.align		4
.L_100:
        /*0228*/ 	.byte	0x04, 0x2f
        /*022a*/ 	.short	(.L_102 - .L_101)
	.align		4
.L_101:
        /*022c*/ 	.word	index@(_ZN10layer_norm13ln_fwd_kernelINS_13Kernel_traitsI6__halfffffjLj8192ELj1ELj1ELj8ELj16ENS_18Kernel_traits_baseILj8192ES2_ffffjLj256EEEEELb1ELb0ELb0ELb0EEEvNS_9FwdParamsE)
        /*0230*/ 	.word	0x0000008e


	//----- nvinfo : EIATTR_FRAME_SIZE
	.align		4
.L_102:
        /*0234*/ 	.byte	0x04, 0x11
        /*0236*/ 	.short	(.L_104 - .L_103)
	.align		4
.L_103:
        /*0238*/ 	.word	index@(_ZN10layer_norm13ln_fwd_kernelINS_13Kernel_traitsI6__halfffffjLj8192ELj1ELj1ELj8ELj16ENS_18Kernel_traits_baseILj8192ES2_ffffjLj256EEEEELb1ELb0ELb0ELb0EEEvNS_9FwdParamsE)
        /*023c*/ 	.word	0x00000000


	//----- nvinfo : EIATTR_REGCOUNT
	.align		4
.L_104:
        /*0240*/ 	.byte	0x04, 0x2f
        /*0242*/ 	.short	(.L_106 - .L_105)
	.align		4
.L_105:
        /*0244*/ 	.word	index@(_ZN10layer_norm13ln_fwd_kernelINS_13Kernel_traitsI6__halfffffjLj8192ELj1ELj1ELj8ELj16ENS_18Kernel_traits_baseILj8192ES2_ffffjLj256EEEEELb0ELb1ELb1ELb1EEEvNS_9FwdParamsE)
        /*0248*/ 	.word	0x000000a4


	//----- nvinfo : EIATTR_FRAME_SIZE
	.align		4
.L_106:
        /*024c*/ 	.byte	0x04, 0x11
        /*024e*/ 	.short	(.L_108 - .L_107)
	.align		4
.L_107:
        /*0250*/ 	.word	index@(_ZN10layer_norm13ln_fwd_kernelINS_13Kernel_traitsI6__halfffffjLj8192ELj1ELj1ELj8ELj16ENS_18Kernel_traits_baseILj8192ES2_ffffjLj256EEEEELb0ELb1ELb1ELb1EEEvNS_9FwdParamsE)
        /*0254*/ 	.word	0x00000000


	//----- nvinfo : EIATTR_REGCOUNT
	.align		4
.L_108:
        /*0258*/ 	.byte	0x04, 0x2f
        /*025a*/ 	.short	(.L_110 - .L_109)
	.align		4
.L_109:
        /*025c*/ 	.word	index@(_ZN10layer_norm13ln_fwd_kernelINS_13Kernel_traitsI6__halfffffjLj8192ELj1ELj1ELj8ELj16ENS_18Kernel_traits_baseILj8192ES2_ffffjLj256EEEEELb0ELb1ELb1ELb0EEEvNS_9FwdParamsE)
        /*0260*/ 	.word	0x000000ac


	//----- nvinfo : EIATTR_FRAME_SIZE
	.align		4
.L_110:
        /*0264*/ 	.byte	0x04, 0x11
        /*0266*/ 	.short	(.L_112 - .L_111)
	.align		4
.L_111:
        /*0268*/ 	.word	index@(_ZN10layer_norm13ln_fwd_kernelINS_13Kernel_traitsI6__halfffffjLj8192ELj1ELj1ELj8ELj16ENS_18Kernel_traits_baseILj8192ES2_ffffjLj256EEEEELb0ELb1ELb1ELb0EEEvNS_9FwdParamsE)
        /*026c*/ 	.word	0x00000000


	//----- nvinfo : EIATTR_REGCOUNT
	.align		4
.L_112:
        /*0270*/ 	.byte	0x04, 0x2f
        /*0272*/ 	.short	(.L_114 - .L_113)
	.align		4
.L_113:
        /*0274*/ 	.word	index@(_ZN10layer_norm13ln_fwd_kernelINS_13Kernel_traitsI6__halfffffjLj8192ELj1ELj1ELj8ELj16ENS_18Kernel_traits_baseILj8192ES2_ffffjLj256EEEEELb0ELb1ELb0ELb1EEEvNS_9FwdParamsE)
        /*0278*/ 	.word	0x000000ac


	//----- nvinfo : EIATTR_FRAME_SIZE
	.align		4
.L_114:
        /*027c*/ 	.byte	0x04, 0x11
        /*027e*/ 	.short	(.L_116 - .L_115)
	.align		4
.L_115:
        /*0280*/ 	.word	index@(_ZN10layer_norm13ln_fwd_kernelINS_13Kernel_traitsI6__halfffffjLj8192ELj1ELj1ELj8ELj16ENS_18Kernel_traits_baseILj8192ES2_ffffjLj256EEEEELb0ELb1ELb0ELb1EEEvNS_9FwdParamsE)
        /*0284*/ 	.word	0x00000000


	//----- nvinfo : EIATTR_REGCOUNT
	.align		4
.L_116:
        /*0288*/ 	.byte	0x04, 0x2f
        /*028a*/ 	.short	(.L_118 - .L_117)
	.align		4
.L_117:
        /*028c*/ 	.word	index@(_ZN10layer_norm13ln_fwd_kernelINS_13Kernel_traitsI6__halfffffjLj8192ELj1ELj1ELj8ELj16ENS_18Kernel_traits_baseILj8192ES2_ffffjLj256EEEEELb0ELb1ELb0ELb0EEEvNS_9FwdParamsE)
        /*0290*/ 	.word	0x0000009e


	//----- nvinfo : EIATTR_FRAME_SIZE
	.align		4
.L_118:
        /*0294*/ 	.byte	0x04, 0x11
        /*0296*/ 	.short	(.L_120 - .L_119)
	.align		4
.L_119:
        /*0298*/ 	.word	index@(_ZN10layer_norm13ln_fwd_kernelINS_13Kernel_traitsI6__halfffffjLj8192ELj1ELj1ELj8ELj16ENS_18Kernel_traits_baseILj8192ES2_ffffjLj256EEEEELb0ELb1ELb0ELb0EEEvNS_9FwdParamsE)
        /*029c*/ 	.word	0x00000000


	//----- nvinfo : EIATTR_REGCOUNT
	.align		4
.L_120:
        /*02a0*/ 	.byte	0x04, 0x2f
        /*02a2*/ 	.short	(.L_122 - .L_121)
	.align		4
.L_121:
        /*02a4*/ 	.word	index@(_ZN10layer_norm13ln_fwd_kernelINS_13Kernel_traitsI6__halfffffjLj8192ELj1ELj1ELj8ELj16ENS_18Kernel_traits_baseILj8192ES2_ffffjLj256EEEEELb0ELb0ELb1ELb1EEEvNS_9FwdParamsE)
        /*02a8*/ 	.word	0x0000007f


	//----- nvinfo : EIATTR_FRAME_SIZE
	.align		4
.L_122:
        /*02ac*/ 	.byte	0x04, 0x11
        /*02ae*/ 	.short	(.L_124 - .L_123)
	.align		4
.L_123:
        /*02b0*/ 	.word	index@(_ZN10layer_norm13ln_fwd_kernelINS_13Kernel_traitsI6__halfffffjLj8192ELj1ELj1ELj8ELj16ENS_18Kernel_traits_baseILj8192ES2_ffffjLj256EEEEELb0ELb0ELb1ELb1EEEvNS_9FwdParamsE)
        /*02b4*/ 	.word	0x00000000


	//----- nvinfo : EIATTR_REGCOUNT
	.align		4
.L_124:
        /*02b8*/ 	.byte	0x04, 0x2f
        /*02ba*/ 	.short	(.L_126 - .L_125)
	.align		4
.L_125:
        /*02bc*/ 	.word	index@(_ZN10layer_norm13ln_fwd_kernelINS_13Kernel_traitsI6__halfffffjLj8192ELj1ELj1ELj8ELj16ENS_18Kernel_traits_baseILj8192ES2_ffffjLj256EEEEELb0ELb0ELb1ELb0EEEvNS_9FwdParamsE)
        /*02c0*/ 	.word	0x0000008c


	//----- nvinfo : EIATTR_FRAME_SIZE
	.align		4
.L_126:
        /*02c4*/ 	.byte	0x04, 0x11
        /*02c6*/ 	.short	(.L_128 - .L_127)
	.align		4
.L_127:
        /*02c8*/ 	.word	index@(_ZN10layer_norm13ln_fwd_kernelINS_13Kernel_traitsI6__halfffffjLj8192ELj1ELj1ELj8ELj16ENS_18Kernel_traits_baseILj8192ES2_ffffjLj256EEEEELb0ELb0ELb1ELb0EEEvNS_9FwdParamsE)
        /*02cc*/ 	.word	0x00000000


	//----- nvinfo : EIATTR_REGCOUNT
	.align		4
.L_128:
        /*02d0*/ 	.byte	0x04, 0x2f
        /*02d2*/ 	.short	(.L_130 - .L_129)
	.align		4
.L_129:
        /*02d4*/ 	.word	index@(_ZN10layer_norm13ln_fwd_kernelINS_13Kernel_traitsI6__halfffffjLj8192ELj1ELj1ELj8ELj16ENS_18Kernel_traits_baseILj8192ES2_ffffjLj256EEEEELb0ELb0ELb0ELb1EEEvNS_9FwdParamsE)
        /*02d8*/ 	.word	0x00000080


	//----- nvinfo : EIATTR_FRAME_SIZE
	.align		4
.L_130:
        /*02dc*/ 	.byte	0x04, 0x11
        /*02de*/ 	.short	(.L_132 - .L_131)
	.align		4
.L_131:
        /*02e0*/ 	.word	index@(_ZN10layer_norm13ln_fwd_kernelINS_13Kernel_traitsI6__halfffffjLj8192ELj1ELj1ELj8ELj16ENS_18Kernel_traits_baseILj8192ES2_ffffjLj256EEEEELb0ELb0ELb0ELb1EEEvNS_9FwdParamsE)
        /*02e4*/ 	.word	0x00000000


	//----- nvinfo : EIATTR_REGCOUNT
	.align		4
.L_132:
        /*02e8*/ 	.byte	0x04, 0x2f
        /*02ea*/ 	.short	(.L_134 - .L_133)
	.align		4
.L_133:
        /*02ec*/ 	.word	index@(_ZN10layer_norm13ln_fwd_kernelINS_13Kernel_traitsI6__halfffffjLj8192ELj1ELj1ELj8ELj16ENS_18Kernel_traits_baseILj8192ES2_ffffjLj256EEEEELb0ELb0ELb0ELb0EEEvNS_9FwdParamsE)
        /*02f0*/ 	.word	0x00000080


	//----- nvinfo : EIATTR_FRAME_SIZE
	.align		4
.L_134:
        /*02f4*/ 	.byte	0x04, 0x11
        /*02f6*/ 	.short	(.L_136 - .L_135)
	.align		4
.L_135:
        /*02f8*/ 	.word	index@(_ZN10layer_norm13ln_fwd_kernelINS_13Kernel_traitsI6__halfffffjLj8192ELj1ELj1ELj8ELj16ENS_18Kernel_traits_baseILj8192ES2_ffffjLj256EEEEELb0ELb0ELb0ELb0EEEvNS_9FwdParamsE)
        /*02fc*/ 	.word	0x00000000


	//----- nvinfo : EIATTR_REGCOUNT
	.align		4
.L_136:
        /*0300*/ 	.byte	0x04, 0x2f
        /*0302*/ 	.short	(.L_138 - .L_137)
	.align		4
.L_137:
        /*0304*/ 	.word	index@(_ZN10layer_norm13ln_fwd_kernelINS_13Kernel_traitsIf6__halffS2_fjLj8192ELj1ELj1ELj8ELj16ENS_18Kernel_traits_baseILj8192EfS2_fS2_fjLj256EEEEELb1ELb1ELb1ELb1EEEvNS_9FwdParamsE)
        /*0308*/ 	.word	0x000000dc


	//----- nvinfo : EIATTR_FRAME_SIZE
	.align		4
.L_138:
        /*030c*/ 	.byte	0x04, 0x11
        /*030e*/ 	.short	(.L_140 - .L_139)
	.align		4
.L_139:
        /*0310*/ 	.word	index@(_ZN10layer_norm13ln_fwd_kernelINS_13Kernel_traitsIf6__halffS2_fjLj8192ELj1ELj1ELj8ELj16ENS_18Kernel_traits_baseILj8192EfS2_fS2_fjLj256EEEEELb1ELb1ELb1ELb1EEEvNS_9FwdParamsE)
        /*0314*/ 	.word	0x00000000


	//----- nvinfo : EIATTR_REGCOUNT
	.align		4
.L_140:
        /*0318*/ 	.byte	0x04, 0x2f
        /*031a*/ 	.short	(.L_142 - .L_141)
	.align		4
.L_141:
        /*031c*/ 	.word	index@(_ZN10layer_norm13ln_fwd_kernelINS_13Kernel_traitsIf6__halffS2_fjLj8192ELj1ELj1ELj8ELj16ENS_18Kernel_traits_baseILj8192EfS2_fS2_fjLj256EEEEELb1ELb1ELb1ELb0EEEvNS_9FwdParamsE)
        /*0320*/ 	.word	0x000000d0


	//----- nvinfo : EIATTR_FRAME_SIZE
	.align		4
.L_142:
        /*0324*/ 	.byte	0x04, 0x11
        /*0326*/ 	.short	(.L_144 - .L_143)
	.align		4
.L_143:
        /*0328*/ 	.word	index@(_ZN10layer_norm13ln_fwd_kernelINS_13Kernel_traitsIf6__halffS2_fjLj8192ELj1ELj1ELj8ELj16ENS_18Kernel_traits_baseILj8192EfS2_fS2_fjLj256EEEEELb1ELb1ELb1ELb0EEEvNS_9FwdParamsE)
        /*032c*/ 	.word	0x00000000


	//----- nvinfo : EIATTR_REGCOUNT
	.align		4
.L_144:
        /*0330*/ 	.byte	0x04, 0x2f
        /*0332*/ 	.short	(.L_146 - .L_145)
	.align		4
.L_145:
        /*0334*/ 	.word	index@(_ZN10layer_norm13ln_fwd_kernelINS_13Kernel_traitsIf6__halffS2_fjLj8192ELj1ELj1ELj8ELj16ENS_18Kernel_traits_baseILj8192EfS2_fS2_fjLj256EEEEELb1ELb1ELb0ELb1EEEvNS_9FwdParamsE)
        /*0338*/ 	.word	0x000000c4


	//----- nvinfo : EIATTR_FRAME_SIZE
	.align		4
.L_146:
        /*033c*/ 	.byte	0x04, 0x11
        /*033e*/ 	.short	(.L_148 - .L_147)
	.align		4
.L_147:
        /*0340*/ 	.word	index@(_ZN10layer_norm13ln_fwd_kernelINS_13Kernel_traitsIf6__halffS2_fjLj8192ELj1ELj1ELj8ELj16ENS_18Kernel_traits_baseILj8192EfS2_fS2_fjLj256EEEEELb1ELb1ELb0ELb1EEEvNS_9FwdParamsE)
        /*0344*/ 	.word	0x00000000


	//----- nvinfo : EIATTR_REGCOUNT
	.align		4
.L_148:
        /*0348*/ 	.byte	0x04, 0x2f
        /*034a*/ 	.short	(.L_150 - .L_149)
	.align		4
.L_149:
        /*034c*/ 	.word	index@(_ZN10layer_norm13ln_fwd_kernelINS_13Kernel_traitsIf6__halffS2_fjLj8192ELj1ELj1ELj8ELj16ENS_18Kernel_traits_baseILj8192EfS2_fS2_fjLj256EEEEELb1ELb1ELb0ELb0EEEvNS_9FwdParamsE)
        /*0350*/ 	.word	0x000000c2


	//----- nvinfo : EIATTR_FRAME_SIZE
	.align		4
.L_150:
        /*0354*/ 	.byte	0x04, 0x11
        /*0356*/ 	.short	(.L_152 - .L_151)
	.align		4
.L_151:
        /*0358*/ 	.word	index@(_ZN10layer_norm13ln_fwd_kernelINS_13Kernel_traitsIf6__halffS2_fjLj8192ELj1ELj1ELj8ELj16ENS_18Kernel_traits_baseILj8192EfS2_fS2_fjLj256EEEEELb1ELb1ELb0ELb0EEEvNS_9FwdParamsE)
        /*035c*/ 	.word	0x00000000


	//----- nvinfo : EIATTR_REGCOUNT
	.align		4
.L_152:
        /*0360*/ 	.byte	0x04, 0x2f
        /*0362*/ 	.short	(.L_154 - .L_153)
	.align		4
.L_153:
        /*0364*/ 	.word	index@(_ZN10layer_norm13ln_fwd_kernelINS_13Kernel_traitsIf6__halffS2_fjLj8192ELj1ELj1ELj8ELj16ENS_18Kernel_traits_baseILj8192EfS2_fS2_fjLj256EEEEELb1ELb0ELb1ELb1EEEvNS_9FwdParamsE)
        /*0368*/ 	.word	0x000000a9


	//----- nvinfo : EIATTR_FRAME_SIZE
	.align		4
.L_154:
        /*036c*/ 	.byte	0x04, 0x11
        /*036e*/ 	.short	(.L_156 - .L_155)
	.align		4
.L_155:
        /*0370*/ 	.word	index@(_ZN10layer_norm13ln_fwd_kernelINS_13Kernel_traitsIf6__halffS2_fjLj8192ELj1ELj1ELj8ELj16ENS_18Kernel_traits_baseILj8192EfS2_fS2_fjLj256EEEEELb1ELb0ELb1ELb1EEEvNS_9FwdParamsE)
        /*0374*/ 	.word	0x00000000


	//----- nvinfo : EIATTR_REGCOUNT
	.align		4
.L_156:
        /*0378*/ 	.byte	0x04, 0x2f
        /*037a*/ 	.short	(.L_158 - .L_157)
	.align		4
.L_157:
        /*037c*/ 	.word	index@(_ZN10layer_norm13ln_fwd_kernelINS_13Kernel_traitsIf6__halffS2_fjLj8192ELj1ELj1ELj8ELj16ENS_18Kernel_traits_baseILj8192EfS2_fS2_fjLj256EEEEELb1ELb0ELb1ELb0EEEvNS_9FwdParamsE)
        /*0380*/ 	.word	0x000000ae


	//----- nvinfo : EIATTR_FRAME_SIZE
	.align		4
.L_158:
        /*0384*/ 	.byte	0x04, 0x11
        /*0386*/ 	.short	(.L_160 - .L_159)
	.align		4
.L_159:
        /*0388*/ 	.word	index@(_ZN10layer_norm13ln_fwd_kernelINS_13Kernel_traitsIf6__halffS2_fjLj8192ELj1ELj1ELj8ELj16ENS_18Kernel_traits_baseILj8192EfS2_fS2_fjLj256EEEEELb1ELb0ELb1ELb0EEEvNS_9FwdParamsE)
        /*038c*/ 	.word	0x00000000


	//----- nvinfo : EIATTR_REGCOUNT
	.align		4
.L_160:
        /*0390*/ 	.byte	0x04, 0x2f
        /*0392*/ 	.short	(.L_162 - .L_161)
	.align		4
.L_161:
        /*0394*/ 	.word	index@(_ZN10layer_norm13ln_fwd_kernelINS_13Kernel_traitsIf6__halffS2_fjLj8192ELj1ELj1ELj8ELj16ENS_18Kernel_traits_baseILj8192EfS2_fS2_fjLj256EEEEELb1ELb0ELb0ELb1EEEvNS_9FwdParamsE)
        /*0398*/ 	.word	0x000000a8


	//----- nvinfo : EIATTR_FRAME_SIZE
	.align		4
.L_162:
        /*039c*/ 	.byte	0x04, 0x11
        /*039e*/ 	.short	(.L_164 - .L_163)
	.align		4
.L_163:
        /*03a0*/ 	.word	index@(_ZN10layer_norm13ln_fwd_kernelINS_13Kernel_traitsIf6__halffS2_fjLj8192ELj1ELj1ELj8ELj16ENS_18Kernel_traits_baseILj8192EfS2_fS2_fjLj256EEEEELb1ELb0ELb0ELb1EEEvNS_9FwdParamsE)
        /*03a4*/ 	.word	0x00000000


	//----- nvinfo : EIATTR_REGCOUNT
	.align		4
.L_164:
        /*03a8*/ 	.byte	0x04, 0x2f
        /*03aa*/ 	.short	(.L_166 - .L_165)
	.align		4
.L_165:
        /*03ac*/ 	.word	index@(_ZN10layer_norm13ln_fwd_kernelINS_13Kernel_traitsIf6__halffS2_fjLj8192ELj1ELj1ELj8ELj16ENS_18Kernel_traits_baseILj8192EfS2_fS2_fjLj256EEEEELb1ELb0ELb0ELb0EEEvNS_9FwdParamsE)
        /*03b0*/ 	.word	0x000000a6


	//----- nvinfo : EIATTR_FRAME_SIZE
	.align		4
.L_166:
        /*03b4*/ 	.byte	0x04, 0x11
        /*03b6*/ 	.short	(.L_168 - .L_167)
	.align		4
.L_167:
        /*03b8*/ 	.word	index@(_ZN10layer_norm13ln_fwd_kernelINS_13Kernel_traitsIf6__halffS2_fjLj8192ELj1ELj1ELj8ELj16ENS_18Kernel_traits_baseILj8192EfS2_fS2_fjLj256EEEEELb1ELb0ELb0ELb0EEEvNS_9FwdParamsE)
        /*03bc*/ 	.word	0x00000000


	//----- nvinfo : EIATTR_REGCOUNT
	.align		4
.L_168:
        /*03c0*/ 	.byte	0x04, 0x2f
        /*03c2*/ 	.short	(.L_170 - .L_169)
	.align		4
.L_169:
        /*03c4*/ 	.word	index@(_ZN10layer_norm13ln_fwd_kernelINS_13Kernel_traitsIf6__halffS2_fjLj8192ELj1ELj1ELj8ELj16ENS_18Kernel_traits_baseILj8192EfS2_fS2_fjLj256EEEEELb0ELb1ELb1ELb1EEEvNS_9FwdParamsE)
        /*03c8*/ 	.word	0x000000a7


	//----- nvinfo : EIATTR_FRAME_SIZE
	.align		4
.L_170:
        /*03cc*/ 	.byte	0x04, 0x11
        /*03ce*/ 	.short	(.L_172 - .L_171)
	.align		4
.L_171:
        /*03d0*/ 	.word	index@(_ZN10layer_norm13ln_fwd_kernelINS_13Kernel_traitsIf6__halffS2_fjLj8192ELj1ELj1ELj8ELj16ENS_18Kernel_traits_baseILj8192EfS2_fS2_fjLj256EEEEELb0ELb1ELb1ELb1EEEvNS_9FwdParamsE)
        /*03d4*/ 	.word	0x00000000


	//----- nvinfo : EIATTR_REGCOUNT
	.align		4
.L_172:
        /*03d8*/ 	.byte	0x04, 0x2f
        /*03da*/ 	.short	(.L_174 - .L_173)
	.align		4
.L_173:
        /*03dc*/ 	.word	index@(_ZN10layer_norm13ln_fwd_kernelINS_13Kernel_traitsIf6__halffS2_fjLj8192ELj1ELj1ELj8ELj16ENS_18Kernel_traits_baseILj8192EfS2_fS2_fjLj256EEEEELb0ELb1ELb1ELb0EEEvNS_9FwdParamsE)
        /*03e0*/ 	.word	0x000000ab


	//----- nvinfo : EIATTR_FRAME_SIZE
	.align		4
.L_174:
        /*03e4*/ 	.byte	0x04, 0x11
        /*03e6*/ 	.short	(.L_176 - .L_175)
	.align		4
.L_175:
        /*03e8*/ 	.word	index@(_ZN10layer_norm13ln_fwd_kernelINS_13Kernel_traitsIf6__halffS2_fjLj8192ELj1ELj1ELj8ELj16ENS_18Kernel_traits_baseILj8192EfS2_fS2_fjLj256EEEEELb0ELb1ELb1ELb0EEEvNS_9FwdParamsE)
        /*03ec*/ 	.word	0x00000000


	//----- nvinfo : EIATTR_REGCOUNT
	.align		4
.L_176:
        /*03f0*/ 	.byte	0x04, 0x2f
        /*03f2*/ 	.short	(.L_178 - .L_177)
	.align		4
.L_177:
        /*03f4*/ 	.word	index@(_ZN10layer_norm13ln_fwd_kernelINS_13Kernel_traitsIf6__halffS2_fjLj8192ELj1ELj1ELj8ELj16ENS_18Kernel_traits_baseILj8192EfS2_fS2_fjLj256EEEEELb0ELb1ELb0ELb1EEEvNS_9FwdParamsE)
        /*03f8*/ 	.word	0x000000c8


	//----- nvinfo : EIATTR_FRAME_SIZE
	.align		4
.L_178:
        /*03fc*/ 	.byte	0x04, 0x11
        /*03fe*/ 	.short	(.L_180 - .L_179)
	.align		4
.L_179:
        /*0400*/ 	.word	index@(_ZN10layer_norm13ln_fwd_kernelINS_13Kernel_traitsIf6__halffS2_fjLj8192ELj1ELj1ELj8ELj16ENS_18Kernel_traits_baseILj8192EfS2_fS2_fjLj256EEEEELb0ELb1ELb0ELb1EEEvNS_9FwdParamsE)
        /*0404*/ 	.word	0x00000000


	//----- nvinfo : EIATTR_REGCOUNT
	.align		4
.L_180:
        /*0408*/ 	.byte	0x04, 0x2f
        /*040a*/ 	.short	(.L_182 - .L_181)
	.align		4
.L_181:
        /*040c*/ 	.word	index@(_ZN10layer_norm13ln_fwd_kernelINS_13Kernel_traitsIf6__halffS2_fjLj8192ELj1ELj1ELj8ELj16ENS_18Kernel_traits_baseILj8192EfS2_fS2_fjLj256EEEEELb0ELb1ELb0ELb0EEEvNS_9FwdParamsE)
        /*0410*/ 	.word	0x000000a4


	//----- nvinfo : EIATTR_FRAME_SIZE
	.align		4
.L_182:
        /*0414*/ 	.byte	0x04, 0x11
        /*0416*/ 	.short	(.L_184 - .L_183)
	.align		4
.L_183:
        /*0418*/ 	.word	index@(_ZN10layer_norm13ln_fwd_kernelINS_13Kernel_traitsIf6__halffS2_fjLj8192ELj1ELj1ELj8ELj16ENS_18Kernel_traits_baseILj8192EfS2_fS2_fjLj256EEEEELb0ELb1ELb0ELb0EEEvNS_9FwdParamsE)
        /*041c*/ 	.word	0x00000000


	//----- nvinfo : EIATTR_REGCOUNT
	.align		4
.L_184:
        /*0420*/ 	.byte	0x04, 0x2f
        /*0422*/ 	.short	(.L_186 - .L_185)
	.align		4
.L_185:
        /*0424*/ 	.word	index@(_ZN10layer_norm13ln_fwd_kernelINS_13Kernel_traitsIf6__halffS2_fjLj8192ELj1ELj1ELj8ELj16ENS_18Kernel_traits_baseILj8192EfS2_fS2_fjLj256EEEEELb0ELb0ELb1ELb1EEEvNS_9FwdParamsE)
        /*0428*/ 	.word	0x00000082


	//----- nvinfo : EIATTR_FRAME_SIZE
	.align		4
.L_186:
        /*042c*/ 	.byte	0x04, 0x11
        /*042e*/ 	.short	(.L_188 - .L_187)
	.align		4
.L_187:
        /*0430*/ 	.word	index@(_ZN10layer_norm13ln_fwd_kernelINS_13Kernel_traitsIf6__halffS2_fjLj8192ELj1ELj1ELj8ELj16ENS_18Kernel_traits_baseILj8192EfS2_fS2_fjLj256EEEEELb0ELb0ELb1ELb1EEEvNS_9FwdParamsE)
        /*0434*/ 	.word	0x00000000


	//----- nvinfo : EIATTR_REGCOUNT
	.align		4
.L_188:
        /*0438*/ 	.byte	0x04, 0x2f
        /*043a*/ 	.short	(.L_190 - .L_189)
	.align		4
.L_189:
        /*043c*/ 	.word	index@(_ZN10layer_norm13ln_fwd_kernelINS_13Kernel_traitsIf6__halffS2_fjLj8192ELj1ELj1ELj8ELj16ENS_18Kernel_traits_baseILj8192EfS2_fS2_fjLj256EEEEELb0ELb0ELb1ELb0EEEvNS_9FwdParamsE)
        /*0440*/ 	.word	0x00000080


	//----- nvinfo : EIATTR_FRAME_SIZE
	.align		4
.L_190:
        /*0444*/ 	.byte	0x04, 0x11
        /*0446*/ 	.short	(.L_192 - .L_191)
	.align		4
.L_191:
        /*0448*/ 	.word	index@(_ZN10layer_norm13ln_fwd_kernelINS_13Kernel_traitsIf6__halffS2_fjLj8192ELj1ELj1ELj8ELj16ENS_18Kernel_traits_baseILj8192EfS2_fS2_fjLj256EEEEELb0ELb0ELb1ELb0EEEvNS_9FwdParamsE)
        /*044c*/ 	.word	0x00000008


	//----- nvinfo : EIATTR_REGCOUNT
	.align		4
.L_192:
        /*0450*/ 	.byte	0x04, 0x2f
        /*0452*/ 	.short	(.L_194 - .L_193)
	.align		4
.L_193:
        /*0454*/ 	.word	index@(_ZN10layer_norm13ln_fwd_kernelINS_13Kernel_traitsIf6__halffS2_fjLj8192ELj1ELj1ELj8ELj16ENS_18Kernel_traits_baseILj8192EfS2_fS2_fjLj256EEEEELb0ELb0ELb0ELb1EEEvNS_9FwdParamsE)
        /*0458*/ 	.word	0x00000080


	//----- nvinfo : EIATTR_FRAME_SIZE
	.align		4
.L_194:
        /*045c*/ 	.byte	0x04, 0x11
        /*045e*/ 	.short	(.L_196 - .L_195)
	.align		4
.L_195:
        /*0460*/ 	.word	index@(_ZN10layer_norm13ln_fwd_kernelINS_13Kernel_traitsIf6__halffS2_fjLj8192ELj1ELj1ELj8ELj16ENS_18Kernel_traits_baseILj8192EfS2_fS2_fjLj256EEEEELb0ELb0ELb0ELb1EEEvNS_9FwdParamsE)
        /*0464*/ 	.word	0x00000000


	//----- nvinfo : EIATTR_REGCOUNT
	.align		4
.L_196:
        /*0468*/ 	.byte	0x04, 0x2f
        /*046a*/ 	.short	(.L_198 - .L_197)
	.align		4
.L_197:
        /*046c*/ 	.word	index@(_ZN10layer_norm13ln_fwd_kernelINS_13Kernel_traitsIf6__halffS2_fjLj8192ELj1ELj1ELj8ELj16ENS_18Kernel_traits_baseILj8192EfS2_fS2_fjLj256EEEEELb0ELb0ELb0ELb0EEEvNS_9FwdParamsE)
        /*0470*/ 	.word	0x00000080


	//----- nvinfo : EIATTR_FRAME_SIZE
	.align		4
.L_198:
        /*0474*/ 	.byte	0x04, 0x11
        /*0476*/ 	.short	(.L_200 - .L_199)
	.align		4
.L_199:
        /*0478*/ 	.word	index@(_ZN10layer_norm13ln_fwd_kernelINS_13Kernel_traitsIf6__halffS2_fjLj8192ELj1ELj1ELj8ELj16ENS_18Kernel_traits_baseILj8192EfS2_fS2_fjLj256EEEEELb0ELb0ELb0ELb0EEEvNS_9FwdParamsE)
        /*047c*/ 	.word	0x00000000


	//----- nvinfo : EIATTR_REGCOUNT
	.align		4
.L_200:
        /*0480*/ 	.byte	0x04, 0x2f
        /*0482*/ 	.short	(.L_202 - .L_201)
	.align		4
.L_201:
        /*0484*/ 	.word	index@(_ZN10layer_norm13ln_fwd_kernelINS_13Kernel_traitsI6__halfS2_fS2_fjLj8192ELj1ELj1ELj8ELj16ENS_18Kernel_traits_baseILj8192ES2_S2_fS2_fjLj256EEEEELb1ELb1ELb1ELb1EEEvNS_9FwdParamsE)
        /*0488*/ 	.word	0x000000a8


	//----- nvinfo : EIATTR_FRAME_SIZE
	.align		4
.L_202:
        /*048c*/ 	.byte	0x04, 0x11
        /*048e*/ 	.short	(.L_204 - .L_203)
	.align		4
.L_203:
        /*0490*/ 	.word	index@(_ZN10layer_norm13ln_fwd_kernelINS_13Kernel_traitsI6__halfS2_fS2_fjLj8192ELj1ELj1ELj8ELj16ENS_18Kernel_traits_baseILj8192ES2_S2_fS2_fjLj256EEEEELb1ELb1ELb1ELb1EEEvNS_9FwdParamsE)
        /*0494*/ 	.word	0x00000000


	//----- nvinfo : EIATTR_REGCOUNT
	.align		4
.L_204:
        /*0498*/ 	.byte	0x04, 0x2f
        /*049a*/ 	.short	(.L_206 - .L_205)
	.align		4
.L_205:
        /*049c*/ 	.word	index@(_ZN10layer_norm13ln_fwd_kernelINS_13Kernel_traitsI6__halfS2_fS2_fjLj8192ELj1ELj1ELj8ELj16ENS_18Kernel_traits_baseILj8192ES2_S2_fS2_fjLj256EEEEELb1ELb1ELb1ELb0EEEvNS_9FwdParamsE)
        /*04a0*/ 	.word	0x000000d1


	//----- nvinfo : EIATTR_FRAME_SIZE
	.align		4
.L_206:
        /*04a4*/ 	.byte	0x04, 0x11
        /*04a6*/ 	.short	(.L_208 - .L_207)
	.align		4
.L_207:
        /*04a8*/ 	.word	index@(_ZN10layer_norm13ln_fwd_kernelINS_13Kernel_traitsI6__halfS2_fS2_fjLj8192ELj1ELj1ELj8ELj16ENS_18Kernel_traits_baseILj8192ES2_S2_fS2_fjLj256EEEEELb1ELb1ELb1ELb0EEEvNS_9FwdParamsE)
        /*04ac*/ 	.word	0x00000000


	//----- nvinfo : EIATTR_REGCOUNT
	.align		4
.L_208:
        /*04b0*/ 	.byte	0x04, 0x2f
        /*04b2*/ 	.short	(.L_210 - .L_209)
	.align		4
.L_209:
        /*04b4*/ 	.word	index@(_ZN10layer_norm13ln_fwd_kernelINS_13Kernel_traitsI6__halfS2_fS2_fjLj8192ELj1ELj1ELj8ELj16ENS_18Kernel_traits_baseILj8192ES2_S2_fS2_fjLj256EEEEELb1ELb1ELb0ELb1EEEvNS_9FwdParamsE)
        /*04b8*/ 	.word	0x000000b8


	//----- nvinfo : EIATTR_FRAME_SIZE
	.align		4
.L_210:
        /*04bc*/ 	.byte	0x04, 0x11
        /*04be*/ 	.short	(.L_212 - .L_211)
	.align		4
.L_211:
        /*04c0*/ 	.word	index@(_ZN10layer_norm13ln_fwd_kernelINS_13Kernel_traitsI6__halfS2_fS2_fjLj8192ELj1ELj1ELj8ELj16ENS_18Kernel_traits_baseILj8192ES2_S2_fS2_fjLj256EEEEELb1ELb1ELb0ELb1EEEvNS_9FwdParamsE)
        /*04c4*/ 	.word	0x00000000


	//----- nvinfo : EIATTR_REGCOUNT
	.align		4
.L_212:
        /*04c8*/ 	.byte	0x04, 0x2f
        /*04ca*/ 	.short	(.L_214 - .L_213)
	.align		4
.L_213:
        /*04cc*/ 	.word	index@(_ZN10layer_norm13ln_fwd_kernelINS_13Kernel_traitsI6__halfS2_fS2_fjLj8192ELj1ELj1ELj8ELj16ENS_18Kernel_traits_baseILj8192ES2_S2_fS2_fjLj256EEEEELb1ELb1ELb0ELb0EEEvNS_9FwdParamsE)
        /*04d0*/ 	.word	0x000000c3


	//----- nvinfo : EIATTR_FRAME_SIZE
	.align		4
.L_214:
        /*04d4*/ 	.byte	0x04, 0x11
        /*04d6*/ 	.short	(.L_216 - .L_215)
	.align		4
.L_215:
        /*04d8*/ 	.word	index@(_ZN10layer_norm13ln_fwd_kernelINS_13Kernel_traitsI6__halfS2_fS2_fjLj8192ELj1ELj1ELj8ELj16ENS_18Kernel_traits_baseILj8192ES2_S2_fS2_fjLj256EEEEELb1ELb1ELb0ELb0EEEvNS_9FwdParamsE)
        /*04dc*/ 	.word	0x00000000


	//----- nvinfo : EIATTR_REGCOUNT
	.align		4
.L_216:
        /*04e0*/ 	.byte	0x04, 0x2f
        /*04e2*/ 	.short	(.L_218 - .L_217)
	.align		4
.L_217:
        /*04e4*/ 	.word	index@(_ZN10layer_norm13ln_fwd_kernelINS_13Kernel_traitsI6__halfS2_fS2_fjLj8192ELj1ELj1ELj8ELj16ENS_18Kernel_traits_baseILj8192ES2_S2_fS2_fjLj256EEEEELb1ELb0ELb1ELb1EEEvNS_9FwdParamsE)
        /*04e8*/ 	.word	0x00000080


	//----- nvinfo : EIATTR_FRAME_SIZE
	.align		4
.L_218:
        /*04ec*/ 	.byte	0x04, 0x11
        /*04ee*/ 	.short	(.L_220 - .L_219)
	.align		4
.L_219:
        /*04f0*/ 	.word	index@(_ZN10layer_norm13ln_fwd_kernelINS_13Kernel_traitsI6__halfS2_fS2_fjLj8192ELj1ELj1ELj8ELj16ENS_18Kernel_traits_baseILj8192ES2_S2_fS2_fjLj256EEEEELb1ELb0ELb1ELb1EEEvNS_9FwdParamsE)
        /*04f4*/ 	.word	0x00000000


	//----- nvinfo : EIATTR_REGCOUNT
	.align		4
.L_220:
        /*04f8*/ 	.byte	0x04, 0x2f
        /*04fa*/ 	.short	(.L_222 - .L_221)
	.align		4
.L_221:
        /*04fc*/ 	.word	index@(_ZN10layer_norm13ln_fwd_kernelINS_13Kernel_traitsI6__halfS2_fS2_fjLj8192ELj1ELj1ELj8ELj16ENS_18Kernel_traits_baseILj8192ES2_S2_fS2_fjLj256EEEEELb1ELb0ELb1ELb0EEEvNS_9FwdParamsE)
        /*0500*/ 	.word	0x000000af


	//----- nvinfo : EIATTR_FRAME_SIZE
	.align		4
.L_222:
        /*0504*/ 	.byte	0x04, 0x11
        /*0506*/ 	.short	(.L_224 - .L_223)
	.align		4
.L_223:
        /*0508*/ 	.word	index@(_ZN10layer_norm13ln_fwd_kernelINS_13Kernel_traitsI6__halfS2_fS2_fjLj8192ELj1ELj1ELj8ELj16ENS_18Kernel_traits_baseILj8192ES2_S2_fS2_fjLj256EEEEELb1ELb0ELb1ELb0EEEvNS_9FwdParamsE)
        /*050c*/ 	.word	0x00000000


	//----- nvinfo : EIATTR_REGCOUNT
	.align		4
.L_224:
        /*0510*/ 	.byte	0x04, 0x2f
        /*0512*/ 	.short	(.L_226 - .L_225)
	.align		4
.L_225:
        /*0514*/ 	.word	index@(_ZN10layer_norm13ln_fwd_kernelINS_13Kernel_traitsI6__halfS2_fS2_fjLj8192ELj1ELj1ELj8ELj16ENS_18Kernel_traits_baseILj8192ES2_S2_fS2_fjLj256EEEEELb1ELb0ELb0ELb1EEEvNS_9FwdParamsE)
        /*0518*/ 	.word	0x000000a6


	//----- nvinfo : EIATTR_FRAME_SIZE
	.align		4
.L_226:
        /*051c*/ 	.byte	0x04, 0x11
        /*051e*/ 	.short	(.L_228 - .L_227)
	.align		4
.L_227:
        /*0520*/ 	.word	index@(_ZN10layer_norm13ln_fwd_kernelINS_13Kernel_traitsI6__halfS2_fS2_fjLj8192ELj1ELj1ELj8ELj16ENS_18Kernel_traits_baseILj8192ES2_S2_fS2_fjLj256EEEEELb1ELb0ELb0ELb1EEEvNS_9FwdParamsE)
        /*0524*/ 	.word	0x00000000


	//----- nvinfo : EIATTR_REGCOUNT
	.align		4
.L_228:
        /*0528*/ 	.byte	0x04, 0x2f
        /*052a*/ 	.short	(.L_230 - .L_229)
	.align		4
.L_229:
        /*052c*/ 	.word	index@(_ZN10layer_norm13ln_fwd_kernelINS_13Kernel_traitsI6__halfS2_fS2_fjLj8192ELj1ELj1ELj8ELj16ENS_18Kernel_traits_baseILj8192ES2_S2_fS2_fjLj256EEEEELb1ELb0ELb0ELb0EEEvNS_9FwdParamsE)
        /*0530*/ 	.word	0x000000a7


	//----- nvinfo : EIATTR_FRAME_SIZE
	.align		4
.L_230:
        /*0534*/ 	.byte	0x04, 0x11
        /*0536*/ 	.short	(.L_232 - .L_231)
	.align		4
.L_231:
        /*0538*/ 	.word	index@(_ZN10layer_norm13ln_fwd_kernelINS_13Kernel_traitsI6__halfS2_fS2_fjLj8192ELj1ELj1ELj8ELj16ENS_18Kernel_traits_baseILj8192ES2_S2_fS2_fjLj256EEEEELb1ELb0ELb0ELb0EEEvNS_9FwdParamsE)
        /*053c*/ 	.word	0x00000000


	//----- nvinfo : EIATTR_REGCOUNT
	.align		4
.L_232:
        /*0540*/ 	.byte	0x04, 0x2f
        /*0542*/ 	.short	(.L_234 - .L_233)
	.align		4
.L_233:
        /*0544*/ 	.word	index@(_ZN10layer_norm13ln_fwd_kernelINS_13Kernel_traitsI6__halfS2_fS2_fjLj8192ELj1ELj1ELj8ELj16ENS_18Kernel_traits_baseILj8192ES2_S2_fS2_fjLj256EEEEELb0ELb1ELb1ELb1EEEvNS_9FwdParamsE)
        /*0548*/ 	.word	0x000000a7


	//----- nvinfo : EIATTR_FRAME_SIZE
	.align		4
.L_234:
        /*054c*/ 	.byte	0x04, 0x11
        /*054e*/ 	.short	(.L_236 - .L_235)
	.align		4
.L_235:
        /*0550*/ 	.word	index@(_ZN10layer_norm13ln_fwd_kernelINS_13Kernel_traitsI6__halfS2_fS2_fjLj8192ELj1ELj1ELj8ELj16ENS_18Kernel_traits_baseILj8192ES2_S2_fS2_fjLj256EEEEELb0ELb1ELb1ELb1EEEvNS_9FwdParamsE)
        /*0554*/ 	.word	0x00000000


	//----- nvinfo : EIATTR_REGCOUNT
	.align		4
.L_236:
        /*0558*/ 	.byte	0x04, 0x2f
        /*055a*/ 	.short	(.L_238 - .L_237)
	.align		4
.L_237:
        /*055c*/ 	.word	index@(_ZN10layer_norm13ln_fwd_kernelINS_13Kernel_traitsI6__halfS2_fS2_fjLj8192ELj1ELj1ELj8ELj16ENS_18Kernel_traits_baseILj8192ES2_S2_fS2_fjLj256EEEEELb0ELb1ELb1ELb0EEEvNS_9FwdParamsE)
        /*0560*/ 	.word	0x000000ab


	//----- nvinfo : EIATTR_FRAME_SIZE
	.align		4
.L_238:
        /*0564*/ 	.byte	0x04, 0x11
        /*0566*/ 	.short	(.L_240 - .L_239)
	.align		4
.L_239:
        /*0568*/ 	.word	index@(_ZN10layer_norm13ln_fwd_kernelINS_13Kernel_traitsI6__halfS2_fS2_fjLj8192ELj1ELj1ELj8ELj16ENS_18Kernel_traits_baseILj8192ES2_S2_fS2_fjLj256EEEEELb0ELb1ELb1ELb0EEEvNS_9FwdParamsE)
        /*056c*/ 	.word	0x00000000


	//----- nvinfo : EIATTR_REGCOUNT
	.align		4
.L_240:
        /*0570*/ 	.byte	0x04, 0x2f
        /*0572*/ 	.short	(.L_242 - .L_241)
	.align		4
.L_241:
        /*0574*/ 	.word	index@(_ZN10layer_norm13ln_fwd_kernelINS_13Kernel_traitsI6__halfS2_fS2_fjLj8192ELj1ELj1ELj8ELj16ENS_18Kernel_traits_baseILj8192ES2_S2_fS2_fjLj256EEEEELb0ELb1ELb0ELb1EEEvNS_9FwdParamsE)
        /*0578*/ 	.word	0x000000a0


	//----- nvinfo : EIATTR_FRAME_SIZE
	.align		4
.L_242:
        /*057c*/ 	.byte	0x04, 0x11
        /*057e*/ 	.short	(.L_244 - .L_243)
	.align		4
.L_243:
        /*0580*/ 	.word	index@(_ZN10layer_norm13ln_fwd_kernelINS_13Kernel_traitsI6__halfS2_fS2_fjLj8192ELj1ELj1ELj8ELj16ENS_18Kernel_traits_baseILj8192ES2_S2_fS2_fjLj256EEEEELb0ELb1ELb0ELb1EEEvNS_9FwdParamsE)
        /*0584*/ 	.word	0x00000000


	//----- nvinfo : EIATTR_REGCOUNT
	.align		4
.L_244:
        /*0588*/ 	.byte	0x04, 0x2f
        /*058a*/ 	.short	(.L_246 - .L_245)
	.align		4
.L_245:
        /*058c*/ 	.word	index@(_ZN10layer_norm13ln_fwd_kernelINS_13Kernel_traitsI6__halfS2_fS2_fjLj8192ELj1ELj1ELj8ELj16ENS_18Kernel_traits_baseILj8192ES2_S2_fS2_fjLj256EEEEELb0ELb1ELb0ELb0EEEvNS_9FwdParamsE)
        /*0590*/ 	.word	0x000000a3


	//----- nvinfo : EIATTR_FRAME_SIZE
	.align		4
.L_246:
        /*0594*/ 	.byte	0x04, 0x11
        /*0596*/ 	.short	(.L_248 - .L_247)
	.align		4
.L_247:
        /*0598*/ 	.word	index@(_ZN10layer_norm13ln_fwd_kernelINS_13Kernel_traitsI6__halfS2_fS2_fjLj8192ELj1ELj1ELj8ELj16ENS_18Kernel_traits_baseILj8192ES2_S2_fS2_fjLj256EEEEELb0ELb1ELb0ELb0EEEvNS_9FwdParamsE)
        /*059c*/ 	.word	0x00000000


	//----- nvinfo : EIATTR_REGCOUNT
	.align		4
.L_248:
        /*05a0*/ 	.byte	0x04, 0x2f
        /*05a2*/ 	.short	(.L_250 - .L_249)
	.align		4
.L_249:
        /*05a4*/ 	.word	index@(_ZN10layer_norm13ln_fwd_kernelINS_13Kernel_traitsI6__halfS2_fS2_fjLj8192ELj1ELj1ELj8ELj16ENS_18Kernel_traits_baseILj8192ES2_S2_fS2_fjLj256EEEEELb0ELb0ELb1ELb1EEEvNS_9FwdParamsE)
        /*05a8*/ 	.word	0x0000007f


	//----- nvinfo : EIATTR_FRAME_SIZE
	.align		4
.L_250:
        /*05ac*/ 	.byte	0x04, 0x11
        /*05ae*/ 	.short	(.L_252 - .L_251)
	.align		4
.L_251:
        /*05b0*/ 	.word	index@(_ZN10layer_norm13ln_fwd_kernelINS_13Kernel_traitsI6__halfS2_fS2_fjLj8192ELj1ELj1ELj8ELj16ENS_18Kernel_traits_baseILj8192ES2_S2_fS2_fjLj256EEEEELb0ELb0ELb1ELb1EEEvNS_9FwdParamsE)
        /*05b4*/ 	.word	0x00000000


	//----- nvinfo : EIATTR_REGCOUNT
	.align		4
.L_252:
        /*05b8*/ 	.byte	0x04, 0x2f
        /*05ba*/ 	.short	(.L_254 - .L_253)
	.align		4
.L_253:
        /*05bc*/ 	.word	index@(_ZN10layer_norm13ln_fwd_kernelINS_13Kernel_traitsI6__halfS2_fS2_fjLj8192ELj1ELj1ELj8ELj16ENS_18Kernel_traits_baseILj8192ES2_S2_fS2_fjLj256EEEEELb0ELb0ELb1ELb0EEEvNS_9FwdParamsE)
        /*05c0*/ 	.word	0x00000080


	//----- nvinfo : EIATTR_FRAME_SIZE
	.align		4
.L_254:
        /*05c4*/ 	.byte	0x04, 0x11
        /*05c6*/ 	.short	(.L_256 - .L_255)
	.align		4
.L_255:
        /*05c8*/ 	.word	index@(_ZN10layer_norm13ln_fwd_kernelINS_13Kernel_traitsI6__halfS2_fS2_fjLj8192ELj1ELj1ELj8ELj16ENS_18Kernel_traits_baseILj8192ES2_S2_fS2_fjLj256EEEEELb0ELb0ELb1ELb0EEEvNS_9FwdParamsE)
        /*05cc*/ 	.word	0x00000008


	//----- nvinfo : EIATTR_REGCOUNT
	.align		4
.L_256:
        /*05d0*/ 	.byte	0x04, 0x2f
        /*05d2*/ 	.short	(.L_258 - .L_257)
	.align		4
.L_257:
        /*05d4*/ 	.word	index@(_ZN10layer_norm13ln_fwd_kernelINS_13Kernel_traitsI6__halfS2_fS2_fjLj8192ELj1ELj1ELj8ELj16ENS_18Kernel_traits_baseILj8192ES2_S2_fS2_fjLj256EEEEELb0ELb0ELb0ELb1EEEvNS_9FwdParamsE)
        /*05d8*/ 	.word	0x00000080


	//----- nvinfo : EIATTR_FRAME_SIZE
	.align		4
.L_258:
        /*05dc*/ 	.byte	0x04, 0x11
        /*05de*/ 	.short	(.L_260 - .L_259)
	.align		4
.L_259:
        /*05e0*/ 	.word	index@(_ZN10layer_norm13ln_fwd_kernelINS_13Kernel_traitsI6__halfS2_fS2_fjLj8192ELj1ELj1ELj8ELj16ENS_18Kernel_traits_baseILj8192ES2_S2_fS2_fjLj256EEEEELb0ELb0ELb0ELb1EEEvNS_9FwdParamsE)
        /*05e4*/ 	.word	0x00000000


	//----- nvinfo : EIATTR_REGCOUNT
	.align		4
.L_260:
        /*05e8*/ 	.byte	0x04, 0x2f
        /*05ea*/ 	.short	(.L_262 - .L_261)
	.align		4
.L_261:
        /*05ec*/ 	.word	index@(_ZN10layer_norm13ln_fwd_kernelINS_13Kernel_traitsI6__halfS2_fS2_fjLj8192ELj1ELj1ELj8ELj16ENS_18Kernel_traits_baseILj8192ES2_S2_fS2_fjLj256EEEEELb0ELb0ELb0ELb0EEEvNS_9FwdParamsE)
        /*05f0*/ 	.word	0x00000080


	//----- nvinfo : EIATTR_FRAME_SIZE
	.align		4
.L_262:
        /*05f4*/ 	.byte	0x04, 0x11
        /*05f6*/ 	.short	(.L_264 - .L_263)
	.align		4
.L_263:
        /*05f8*/ 	.word	index@(_ZN10layer_norm13ln_fwd_kernelINS_13Kernel_traitsI6__halfS2_fS2_fjLj8192ELj1ELj1ELj8ELj16ENS_18Kernel_traits_baseILj8192ES2_S2_fS2_fjLj256EEEEELb0ELb0ELb0ELb0EEEvNS_9FwdParamsE)
        /*05fc*/ 	.word	0x00000000


	//----- nvinfo : EIATTR_REGCOUNT
	.align		4
.L_264:
        /*0600*/ 	.byte	0x04, 0x2f
        /*0602*/ 	.short	(.L_266 - .L_265)
	.align		4
.L_265:
        /*0604*/ 	.word	index@(_ZN10layer_norm13ln_fwd_kernelINS_13Kernel_traitsIf6__halfS2_S2_fjLj8192ELj1ELj1ELj8ELj16ENS_18Kernel_traits_baseILj8192EfS2_S2_S2_fjLj256EEEEELb1ELb1ELb1ELb1EEEvNS_9FwdParamsE)
        /*0608*/ 	.word	0x000000db


	//----- nvinfo : EIATTR_FRAME_SIZE
	.align		4
.L_266:
        /*060c*/ 	.byte	0x04, 0x11
        /*060e*/ 	.short	(.L_268 - .L_267)
	.align		4
.L_267:
        /*0610*/ 	.word	index@(_ZN10layer_norm13ln_fwd_kernelINS_13Kernel_traitsIf6__halfS2_S2_fjLj8192ELj1ELj1ELj8ELj16ENS_18Kernel_traits_baseILj8192EfS2_S2_S2_fjLj256EEEEELb1ELb1ELb1ELb1EEEvNS_9FwdParamsE)
        /*0614*/ 	.word	0x00000000


	//----- nvinfo : EIATTR_REGCOUNT
	.align		4
.L_268:
        /*0618*/ 	.byte	0x04, 0x2f
        /*061a*/ 	.short	(.L_270 - .L_269)
	.align		4
.L_269:
        /*061c*/ 	.word	index@(_ZN10layer_norm13ln_fwd_kernelINS_13Kernel_traitsIf6__halfS2_S2_fjLj8192ELj1ELj1ELj8ELj16ENS_18Kernel_traits_baseILj8192EfS2_S2_S2_fjLj256EEEEELb1ELb1ELb1ELb0EEEvNS_9FwdParamsE)
        /*0620*/ 	.word	0x000000dc


	//----- nvinfo : EIATTR_FRAME_SIZE
	.align		4
.L_270:
        /*0624*/ 	.byte	0x04, 0x11
        /*0626*/ 	.short	(.L_272 - .L_271)
	.align		4
.L_271:
        /*0628*/ 	.word	index@(_ZN10layer_norm13ln_fwd_kernelINS_13Kernel_traitsIf6__halfS2_S2_fjLj8192ELj1ELj1ELj8ELj16ENS_18Kernel_traits_baseILj8192EfS2_S2_S2_fjLj256EEEEELb1ELb1ELb1ELb0EEEvNS_9FwdParamsE)
        /*062c*/ 	.word	0x00000000


	//----- nvinfo : EIATTR_REGCOUNT
	.align		4
.L_272:
        /*0630*/ 	.byte	0x04, 0x2f
        /*0632*/ 	.short	(.L_274 - .L_273)
	.align		4
.L_273:
        /*0634*/ 	.word	index@(_ZN10layer_norm13ln_fwd_kernelINS_13Kernel_traitsIf6__halfS2_S2_fjLj8192ELj1ELj1ELj8ELj16ENS_18Kernel_traits_baseILj8192EfS2_S2_S2_fjLj256EEEEELb1ELb1ELb0ELb1EEEvNS_9FwdParamsE)
        /*0638*/ 	.word	0x000000dc


	//----- nvinfo : EIATTR_FRAME_SIZE
	.align		4
.L_274:
        /*063c*/ 	.byte	0x04, 0x11
        /*063e*/ 	.short	(.L_276 - .L_275)
	.align		4
.L_275:
        /*0640*/ 	.word	index@(_ZN10layer_norm13ln_fwd_kernelINS_13Kernel_traitsIf6__halfS2_S2_fjLj8192ELj1ELj1ELj8ELj16ENS_18Kernel_traits_baseILj8192EfS2_S2_S2_fjLj256EEEEELb1ELb1ELb0ELb1EEEvNS_9FwdParamsE)
        /*0644*/ 	.word	0x00000000


	//----- nvinfo : EIATTR_REGCOUNT
	.align		4
.L_276:
        /*0648*/ 	.byte	0x04, 0x2f
        /*064a*/ 	.short	(.L_278 - .L_277)
	.align		4
.L_277:
        /*064c*/ 	.word	index@(_ZN10layer_norm13ln_fwd_kernelINS_13Kernel_traitsIf6__halfS2_S2_fjLj8192ELj1ELj1ELj8ELj16ENS_18Kernel_traits_baseILj8192EfS2_S2_S2_fjLj256EEEEELb1ELb1ELb0ELb0EEEvNS_9FwdParamsE)
        /*0650*/ 	.word	0x000000da


	//----- nvinfo : EIATTR_FRAME_SIZE
	.align		4
.L_278:
        /*0654*/ 	.byte	0x04, 0x11
        /*0656*/ 	.short	(.L_280 - .L_279)
	.align		4
.L_279:
        /*0658*/ 	.word	index@(_ZN10layer_norm13ln_fwd_kernelINS_13Kernel_traitsIf6__halfS2_S2_fjLj8192ELj1ELj1ELj8ELj16ENS_18Kernel_traits_baseILj8192EfS2_S2_S2_fjLj256EEEEELb1ELb1ELb0ELb0EEEvNS_9FwdParamsE)
        /*065c*/ 	.word	0x00000000


	//----- nvinfo : EIATTR_REGCOUNT
	.align		4
.L_280:
        /*0660*/ 	.byte	0x04, 0x2f
        /*0662*/ 	.short	(.L_282 - .L_281)
	.align		4
.L_281:
        /*0664*/ 	.word	index@(_ZN10layer_norm13ln_fwd_kernelINS_13Kernel_traitsIf6__halfS2_S2_fjLj8192ELj1ELj1ELj8ELj16ENS_18Kernel_traits_baseILj8192EfS2_S2_S2_fjLj256EEEEELb1ELb0ELb1ELb1EEEvNS_9FwdParamsE)
        /*0668*/ 	.word	0x000000c0


	//----- nvinfo : EIATTR_FRAME_SIZE
	.align		4
.L_282:
        /*066c*/ 	.byte	0x04, 0x11
        /*066e*/ 	.short	(.L_284 - .L_283)
	.align		4
.L_283:
        /*0670*/ 	.word	index@(_ZN10layer_norm13ln_fwd_kernelINS_13Kernel_traitsIf6__halfS2_S2_fjLj8192ELj1ELj1ELj8ELj16ENS_18Kernel_traits_baseILj8192EfS2_S2_S2_fjLj256EEEEELb1ELb0ELb1ELb1EEEvNS_9FwdParamsE)
        /*0674*/ 	.word	0x00000000


	//----- nvinfo : EIATTR_REGCOUNT
	.align		4
.L_284:
        /*0678*/ 	.byte	0x04, 0x2f
        /*067a*/ 	.short	(.L_286 - .L_285)
	.align		4
.L_285:
        /*067c*/ 	.word	index@(_ZN10layer_norm13ln_fwd_kernelINS_13Kernel_traitsIf6__halfS2_S2_fjLj8192ELj1ELj1ELj8ELj16ENS_18Kernel_traits_baseILj8192EfS2_S2_S2_fjLj256EEEEELb1ELb0ELb1ELb0EEEvNS_9FwdParamsE)
        /*0680*/ 	.word	0x000000c6


	//----- nvinfo : EIATTR_FRAME_SIZE
	.align		4
.L_286:
        /*0684*/ 	.byte	0x04, 0x11
        /*0686*/ 	.short	(.L_288 - .L_287)
	.align		4
.L_287:
        /*0688*/ 	.word	index@(_ZN10layer_norm13ln_fwd_kernelINS_13Kernel_traitsIf6__halfS2_S2_fjLj8192ELj1ELj1ELj8ELj16ENS_18Kernel_traits_baseILj8192EfS2_S2_S2_fjLj256EEEEELb1ELb0ELb1ELb0EEEvNS_9FwdParamsE)
        /*068c*/ 	.word	0x00000000


	//----- nvinfo : EIATTR_REGCOUNT
	.align		4
.L_288:
        /*0690*/ 	.byte	0x04, 0x2f
        /*0692*/ 	.short	(.L_290 - .L_289)
	.align		4
.L_289:
        /*0694*/ 	.word	index@(_ZN10layer_norm13ln_fwd_kernelINS_13Kernel_traitsIf6__halfS2_S2_fjLj8192ELj1ELj1ELj8ELj16ENS_18Kernel_traits_baseILj8192EfS2_S2_S2_fjLj256EEEEELb1ELb0ELb0ELb1EEEvNS_9FwdParamsE)
        /*0698*/ 	.word	0x000000a8


	//----- nvinfo : EIATTR_FRAME_SIZE
	.align		4
.L_290:
        /*069c*/ 	.byte	0x04, 0x11
        /*069e*/ 	.short	(.L_292 - .L_291)
	.align		4
.L_291:
        /*06a0*/ 	.word	index@(_ZN10layer_norm13ln_fwd_kernelINS_13Kernel_traitsIf6__halfS2_S2_fjLj8192ELj1ELj1ELj8ELj16ENS_18Kernel_traits_baseILj8192EfS2_S2_S2_fjLj256EEEEELb1ELb0ELb0ELb1EEEvNS_9FwdParamsE)
        /*06a4*/ 	.word	0x00000000


	//----- nvinfo : EIATTR_REGCOUNT
	.align		4
.L_292:
        /*06a8*/ 	.byte	0x04, 0x2f
        /*06aa*/ 	.short	(.L_294 - .L_293)
	.align		4
.L_293:
        /*06ac*/ 	.word	index@(_ZN10layer_norm13ln_fwd_kernelINS_13Kernel_traitsIf6__halfS2_S2_fjLj8192ELj1ELj1ELj8ELj16ENS_18Kernel_traits_baseILj8192EfS2_S2_S2_fjLj256EEEEELb1ELb0ELb0ELb0EEEvNS_9FwdParamsE)
        /*06b0*/ 	.word	0x0000009c


	//----- nvinfo : EIATTR_FRAME_SIZE
	.align		4
.L_294:
        /*06b4*/ 	.byte	0x04, 0x11
        /*06b6*/ 	.short	(.L_296 - .L_295)
	.align		4
.L_295:
        /*06b8*/ 	.word	index@(_ZN10layer_norm13ln_fwd_kernelINS_13Kernel_traitsIf6__halfS2_S2_fjLj8192ELj1ELj1ELj8ELj16ENS_18Kernel_traits_baseILj8192EfS2_S2_S2_fjLj256EEEEELb1ELb0ELb0ELb0EEEvNS_9FwdParamsE)
        /*06bc*/ 	.word	0x00000000


	//----- nvinfo : EIATTR_REGCOUNT
	.align		4
.L_296:
        /*06c0*/ 	.byte	0x04, 0x2f
        /*06c2*/ 	.short	(.L_298 - .L_297)
	.align		4
.L_297:
        /*06c4*/ 	.word	index@(_ZN10layer_norm13ln_fwd_kernelINS_13Kernel_traitsIf6__halfS2_S2_fjLj8192ELj1ELj1ELj8ELj16ENS_18Kernel_traits_baseILj8192EfS2_S2_S2_fjLj256EEEEELb0ELb1ELb1ELb1EEEvNS_9FwdParamsE)
        /*06c8*/ 	.word	0x000000be


	//----- nvinfo : EIATTR_FRAME_SIZE
	.align		4
.L_298:
        /*06cc*/ 	.byte	0x04, 0x11
        /*06ce*/ 	.short	(.L_300 - .L_299)
	.align		4
.L_299:
        /*06d0*/ 	.word	index@(_ZN10layer_norm13ln_fwd_kernelINS_13Kernel_traitsIf6__halfS2_S2_fjLj8192ELj1ELj1ELj8ELj16ENS_18Kernel_traits_baseILj8192EfS2_S2_S2_fjLj256EEEEELb0ELb1ELb1ELb1EEEvNS_9FwdParamsE)
        /*06d4*/ 	.word	0x00000000


	//----- nvinfo : EIATTR_REGCOUNT
	.align		4
.L_300:
        /*06d8*/ 	.byte	0x04, 0x2f
        /*06da*/ 	.short	(.L_302 - .L_301)
	.align		4
.L_301:
        /*06dc*/ 	.word	index@(_ZN10layer_norm13ln_fwd_kernelINS_13Kernel_traitsIf6__halfS2_S2_fjLj8192ELj1ELj1ELj8ELj16ENS_18Kernel_traits_baseILj8192EfS2_S2_S2_fjLj256EEEEELb0ELb1ELb1ELb0EEEvNS_9FwdParamsE)
        /*06e0*/ 	.word	0x000000c2


	//----- nvinfo : EIATTR_FRAME_SIZE
	.align		4
.L_302:
        /*06e4*/ 	.byte	0x04, 0x11
        /*06e6*/ 	.short	(.L_304 - .L_303)
	.align		4
.L_303:
        /*06e8*/ 	.word	index@(_ZN10layer_norm13ln_fwd_kernelINS_13Kernel_traitsIf6__halfS2_S2_fjLj8192ELj1ELj1ELj8ELj16ENS_18Kernel_traits_baseILj8192EfS2_S2_S2_fjLj256EEEEELb0ELb1ELb1ELb0EEEvNS_9FwdParamsE)
        /*06ec*/ 	.word	0x00000000


	//----- nvinfo : EIATTR_REGCOUNT
	.align		4
.L_304:
        /*06f0*/ 	.byte	0x04, 0x2f
        /*06f2*/ 	.short	(.L_306 - .L_305)
	.align		4
.L_305:
        /*06f4*/ 	.word	index@(_ZN10layer_norm13ln_fwd_kernelINS_13Kernel_traitsIf6__halfS2_S2_fjLj8192ELj1ELj1ELj8ELj16ENS_18Kernel_traits_baseILj8192EfS2_S2_S2_fjLj256EEEEELb0ELb1ELb0ELb1EEEvNS_9FwdParamsE)
        /*06f8*/ 	.word	0x000000be


	//----- nvinfo : EIATTR_FRAME_SIZE
	.align		4
.L_306:
        /*06fc*/ 	.byte	0x04, 0x11
        /*06fe*/ 	.short	(.L_308 - .L_307)
	.align		4
.L_307:
        /*0700*/ 	.word	index@(_ZN10layer_norm13ln_fwd_kernelINS_13Kernel_traitsIf6__halfS2_S2_fjLj8192ELj1ELj1ELj8ELj16ENS_18Kernel_traits_baseILj8192EfS2_S2_S2_fjLj256EEEEELb0ELb1ELb0ELb1EEEvNS_9FwdParamsE)
        /*0704*/ 	.word	0x00000000


	//----- nvinfo : EIATTR_REGCOUNT
	.align		4
.L_308:
        /*0708*/ 	.byte	0x04, 0x2f
        /*070a*/ 	.short	(.L_310 - .L_309)
	.align		4
.L_309:
        /*070c*/ 	.word	index@(_ZN10layer_norm13ln_fwd_kernelINS_13Kernel_traitsIf6__halfS2_S2_fjLj8192ELj1ELj1ELj8ELj16ENS_18Kernel_traits_baseILj8192EfS2_S2_S2_fjLj256EEEEELb0ELb1ELb0ELb0EEEvNS_9FwdParamsE)
        /*0710*/ 	.word	0x000000be


	//----- nvinfo : EIATTR_FRAME_SIZE
	.align		4
.L_310:
        /*0714*/ 	.byte	0x04, 0x11
        /*0716*/ 	.short	(.L_312 - .L_311)
	.align		4
.L_311:
        /*0718*/ 	.word	index@(_ZN10layer_norm13ln_fwd_kernelINS_13Kernel_traitsIf6__halfS2_S2_fjLj8192ELj1ELj1ELj8ELj16ENS_18Kernel_traits_baseILj8192EfS2_S2_S2_fjLj256EEEEELb0ELb1ELb0ELb0EEEvNS_9FwdParamsE)
        /*071c*/ 	.word	0x00000000


	//----- nvinfo : EIATTR_REGCOUNT
	.align		4
.L_312:
        /*0720*/ 	.byte	0x04, 0x2f
        /*0722*/ 	.short	(.L_314 - .L_313)
	.align		4
.L_313:
        /*0724*/ 	.word	index@(_ZN10layer_norm13ln_fwd_kernelINS_13Kernel_traitsIf6__halfS2_S2_fjLj8192ELj1ELj1ELj8ELj16ENS_18Kernel_traits_baseILj8192EfS2_S2_S2_fjLj256EEEEELb0ELb0ELb1ELb1EEEvNS_9FwdParamsE)
        /*0728*/ 	.word	0x0000007f


	//----- nvinfo : EIATTR_FRAME_SIZE
	.align		4
.L_314:
        /*072c*/ 	.byte	0x04, 0x11
        /*072e*/ 	.short	(.L_316 - .L_315)
	.align		4
.L_315:
        /*0730*/ 	.word	index@(_ZN10layer_norm13ln_fwd_kernelINS_13Kernel_traitsIf6__halfS2_S2_fjLj8192ELj1ELj1ELj8ELj16ENS_18Kernel_traits_baseILj8192EfS2_S2_S2_fjLj256EEEEELb0ELb0ELb1ELb1EEEvNS_9FwdParamsE)
        /*0734*/ 	.word	0x00000000


	//----- nvinfo : EIATTR_REGCOUNT
	.align		4
.L_316:
        /*0738*/ 	.byte	0x04, 0x2f
        /*073a*/ 	.short	(.L_318 - .L_317)
	.align		4
.L_317:
        /*073c*/ 	.word	index@(_ZN10layer_norm13ln_fwd_kernelINS_13Kernel_traitsIf6__halfS2_S2_fjLj8192ELj1ELj1ELj8ELj16ENS_18Kernel_traits_baseILj8192EfS2_S2_S2_fjLj256EEEEELb0ELb0ELb1ELb0EEEvNS_9FwdParamsE)
        /*0740*/ 	.word	0x00000080


	//----- nvinfo : EIATTR_FRAME_SIZE
	.align		4
.L_318:
        /*0744*/ 	.byte	0x04, 0x11
        /*0746*/ 	.short	(.L_320 - .L_319)
	.align		4
.L_319:
        /*0748*/ 	.word	index@(_ZN10layer_norm13ln_fwd_kernelINS_13Kernel_traitsIf6__halfS2_S2_fjLj8192ELj1ELj1ELj8ELj16ENS_18Kernel_traits_baseILj8192EfS2_S2_S2_fjLj256EEEEELb0ELb0ELb1ELb0EEEvNS_9FwdParamsE)
        /*074c*/ 	.word	0x00000000


	//----- nvinfo : EIATTR_REGCOUNT
	.align		4
.L_320:
        /*0750*/ 	.byte	0x04, 0x2f
        /*0752*/ 	.short	(.L_322 - .L_321)
	.align		4
.L_321:
        /*0754*/ 	.word	index@(_ZN10layer_norm13ln_fwd_kernelINS_13Kernel_traitsIf6__halfS2_S2_fjLj8192ELj1ELj1ELj8ELj16ENS_18Kernel_traits_baseILj8192EfS2_S2_S2_fjLj256EEEEELb0ELb0ELb0ELb1EEEvNS_9FwdParamsE)
        /*0758*/ 	.word	0x00000080


	//----- nvinfo : EIATTR_FRAME_SIZE
	.align		4
.L_322:
        /*075c*/ 	.byte	0x04, 0x11
        /*075e*/ 	.short	(.L_324 - .L_323)
	.align		4
.L_323:
        /*0760*/ 	.word	index@(_ZN10layer_norm13ln_fwd_kernelINS_13Kernel_traitsIf6__halfS2_S2_fjLj8192ELj1ELj1ELj8ELj16ENS_18Kernel_traits_baseILj8192EfS2_S2_S2_fjLj256EEEEELb0ELb0ELb0ELb1EEEvNS_9FwdParamsE)
        /*0764*/ 	.word	0x00000000


	//----- nvinfo : EIATTR_REGCOUNT
	.align		4
.L_324:
        /*0768*/ 	.byte	0x04, 0x2f
        /*076a*/ 	.short	(.L_326 - .L_325)
	.align		4
.L_325:
        /*076c*/ 	.word	index@(_ZN10layer_norm13ln_fwd_kernelINS_13Kernel_traitsIf6__halfS2_S2_fjLj8192ELj1ELj1ELj8ELj16ENS_18Kernel_traits_baseILj8192EfS2_S2_S2_fjLj256EEEEELb0ELb0ELb0ELb0EEEvNS_9FwdParamsE)
        /*0770*/ 	.word	0x00000080


	//----- nvinfo : EIATTR_FRAME_SIZE
	.align		4
.L_326:
        /*0774*/ 	.byte	0x04, 0x11
        /*0776*/ 	.short	(.L_328 - .L_327)
	.align		4
.L_327:
        /*0778*/ 	.word	index@(_ZN10layer_norm13ln_fwd_kernelINS_13Kernel_traitsIf6__halfS2_S2_fjLj8192ELj1ELj1ELj8ELj16ENS_18Kernel_traits_baseILj8192EfS2_S2_S2_fjLj256EEEEELb0ELb0ELb0ELb0EEEvNS_9FwdParamsE)
        /*077c*/ 	.word	0x00000000


	//----- nvinfo : EIATTR_REGCOUNT
	.align		4
.L_328:
        /*0780*/ 	.byte	0x04, 0x2f
        /*0782*/ 	.short	(.L_330 - .L_329)
	.align		4
.L_329:
        /*0784*/ 	.word	index@(_ZN10layer_norm13ln_fwd_kernelINS_13Kernel_traitsIf13__nv_bfloat16fS2_fjLj8192ELj1ELj1ELj8ELj16ENS_18Kernel_traits_baseILj8192EfS2_fS2_fjLj256EEEEELb1ELb1ELb1ELb1EEEvNS_9FwdParamsE)
        /*0788*/ 	.word	0x000000dc


	//----- nvinfo : EIATTR_FRAME_SIZE
	.align		4
.L_330:
        /*078c*/ 	.byte	0x04, 0x11
        /*078e*/ 	.short	(.L_332 - .L_331)
	.align		4
.L_331:
        /*0790*/ 	.word	index@(_ZN10layer_norm13ln_fwd_kernelINS_13Kernel_traitsIf13__nv_bfloat16fS2_fjLj8192ELj1ELj1ELj8ELj16ENS_18Kernel_traits_baseILj8192EfS2_fS2_fjLj256EEEEELb1ELb1ELb1ELb1EEEvNS_9FwdParamsE)
        /*0794*/ 	.word	0x00000000


	//----- nvinfo : EIATTR_REGCOUNT
	.align		4
.L_332:
        /*0798*/ 	.byte	0x04, 0x2f
        /*079a*/ 	.short	(.L_334 - .L_333)
	.align		4
.L_333:
        /*079c*/ 	.word	index@(_ZN10layer_norm13ln_fwd_kernelINS_13Kernel_traitsIf13__nv_bfloat16fS2_fjLj8192ELj1ELj1ELj8ELj16ENS_18Kernel_traits_baseILj8192EfS2_fS2_fjLj256EEEEELb1ELb1ELb1ELb0EEEvNS_9FwdParamsE)
        /*07a0*/ 	.word	0x000000d0


	//----- nvinfo : EIATTR_FRAME_SIZE
	.align		4
.L_334:
        /*07a4*/ 	.byte	0x04, 0x11
        /*07a6*/ 	.short	(.L_336 - .L_335)
	.align		4
.L_335:
        /*07a8*/ 	.word	index@(_ZN10layer_norm13ln_fwd_kernelINS_13Kernel_traitsIf13__nv_bfloat16fS2_fjLj8192ELj1ELj1ELj8ELj16ENS_18Kernel_traits_baseILj8192EfS2_fS2_fjLj256EEEEELb1ELb1ELb1ELb0EEEvNS_9FwdParamsE)
        /*07ac*/ 	.word	0x00000000


	//----- nvinfo : EIATTR_REGCOUNT
	.align		4
.L_336:
        /*07b0*/ 	.byte	0x04, 0x2f
        /*07b2*/ 	.short	(.L_338 - .L_337)
	.align		4
.L_337:
        /*07b4*/ 	.word	index@(_ZN10layer_norm13ln_fwd_kernelINS_13Kernel_traitsIf13__nv_bfloat16fS2_fjLj8192ELj1ELj1ELj8ELj16ENS_18Kernel_traits_baseILj8192EfS2_fS2_fjLj256EEEEELb1ELb1ELb0ELb1EEEvNS_9FwdParamsE)
        /*07b8*/ 	.word	0x000000c4


	//----- nvinfo : EIATTR_FRAME_SIZE
	.align		4
.L_338:
        /*07bc*/ 	.byte	0x04, 0x11
        /*07be*/ 	.short	(.L_340 - .L_339)
	.align		4
.L_339:
        /*07c0*/ 	.word	index@(_ZN10layer_norm13ln_fwd_kernelINS_13Kernel_traitsIf13__nv_bfloat16fS2_fjLj8192ELj1ELj1ELj8ELj16ENS_18Kernel_traits_baseILj8192EfS2_fS2_fjLj256EEEEELb1ELb1ELb0ELb1EEEvNS_9FwdParamsE)
        /*07c4*/ 	.word	0x00000000


	//----- nvinfo : EIATTR_REGCOUNT
	.align		4
.L_340:
        /*07c8*/ 	.byte	0x04, 0x2f
        /*07ca*/ 	.short	(.L_342 - .L_341)
	.align		4
.L_341:
        /*07cc*/ 	.word	index@(_ZN10layer_norm13ln_fwd_kernelINS_13Kernel_traitsIf13__nv_bfloat16fS2_fjLj8192ELj1ELj1ELj8ELj16ENS_18Kernel_traits_baseILj8192EfS2_fS2_fjLj256EEEEELb1ELb1ELb0ELb0EEEvNS_9FwdParamsE)
        /*07d0*/ 	.word	0x000000c2


	//----- nvinfo : EIATTR_FRAME_SIZE
	.align		4
.L_342:
        /*07d4*/ 	.byte	0x04, 0x11
        /*07d6*/ 	.short	(.L_344 - .L_343)
	.align		4
.L_343:
        /*07d8*/ 	.word	index@(_ZN10layer_norm13ln_fwd_kernelINS_13Kernel_traitsIf13__nv_bfloat16fS2_fjLj8192ELj1ELj1ELj8ELj16ENS_18Kernel_traits_baseILj8192EfS2_fS2_fjLj256EEEEELb1ELb1ELb0ELb0EEEvNS_9FwdParamsE)
        /*07dc*/ 	.word	0x00000000


	//----- nvinfo : EIATTR_REGCOUNT
	.align		4
.L_344:
        /*07e0*/ 	.byte	0x04, 0x2f
        /*07e2*/ 	.short	(.L_346 - .L_345)
	.align		4
.L_345:
        /*07e4*/ 	.word	index@(_ZN10layer_norm13ln_fwd_kernelINS_13Kernel_traitsIf13__nv_bfloat16fS2_fjLj8192ELj1ELj1ELj8ELj16ENS_18Kernel_traits_baseILj8192EfS2_fS2_fjLj256EEEEELb1ELb0ELb1ELb1EEEvNS_9FwdParamsE)
        /*07e8*/ 	.word	0x000000a9


	//----- nvinfo : EIATTR_FRAME_SIZE
	.align		4
.L_346:
        /*07ec*/ 	.byte	0x04, 0x11
        /*07ee*/ 	.short	(.L_348 - .L_347)
	.align		4
.L_347:
        /*07f0*/ 	.word	index@(_ZN10layer_norm13ln_fwd_kernelINS_13Kernel_traitsIf13__nv_bfloat16fS2_fjLj8192ELj1ELj1ELj8ELj16ENS_18Kernel_traits_baseILj8192EfS2_fS2_fjLj256EEEEELb1ELb0ELb1ELb1EEEvNS_9FwdParamsE)
        /*07f4*/ 	.word	0x00000000


	//----- nvinfo : EIATTR_REGCOUNT
	.align		4
.L_348:
        /*07f8*/ 	.byte	0x04, 0x2f
        /*07fa*/ 	.short	(.L_350 - .L_349)
	.align		4
.L_349:
        /*07fc*/ 	.word	index@(_ZN10layer_norm13ln_fwd_kernelINS_13Kernel_traitsIf13__nv_bfloat16fS2_fjLj8192ELj1ELj1ELj8ELj16ENS_18Kernel_traits_baseILj8192EfS2_fS2_fjLj256EEEEELb1ELb0ELb1ELb0EEEvNS_9FwdParamsE)
        /*0800*/ 	.word	0x000000ae


	//----- nvinfo : EIATTR_FRAME_SIZE
	.align		4
.L_350:
        /*0804*/ 	.byte	0x04, 0x11
        /*0806*/ 	.short	(.L_352 - .L_351)
	.align		4
.L_351:
        /*0808*/ 	.word	index@(_ZN10layer_norm13ln_fwd_kernelINS_13Kernel_traitsIf13__nv_bfloat16fS2_fjLj8192ELj1ELj1ELj8ELj16ENS_18Kernel_traits_baseILj8192EfS2_fS2_fjLj256EEEEELb1ELb0ELb1ELb0EEEvNS_9FwdParamsE)
        /*080c*/ 	.word	0x00000000


	//----- nvinfo : EIATTR_REGCOUNT
	.align		4
.L_352:
        /*0810*/ 	.byte	0x04, 0x2f
        /*0812*/ 	.short	(.L_354 - .L_353)
	.align		4
.L_353:
        /*0814*/ 	.word	index@(_ZN10layer_norm13ln_fwd_kernelINS_13Kernel_traitsIf13__nv_bfloat16fS2_fjLj8192ELj1ELj1ELj8ELj16ENS_18Kernel_traits_baseILj8192EfS2_fS2_fjLj256EEEEELb1ELb0ELb0ELb1EEEvNS_9FwdParamsE)
        /*0818*/ 	.word	0x000000a8


	//----- nvinfo : EIATTR_FRAME_SIZE
	.align		4
.L_354:
        /*081c*/ 	.byte	0x04, 0x11
        /*081e*/ 	.short	(.L_356 - .L_355)
	.align		4
.L_355:
        /*0820*/ 	.word	index@(_ZN10layer_norm13ln_fwd_kernelINS_13Kernel_traitsIf13__nv_bfloat16fS2_fjLj8192ELj1ELj1ELj8ELj16ENS_18Kernel_traits_baseILj8192EfS2_fS2_fjLj256EEEEELb1ELb0ELb0ELb1EEEvNS_9FwdParamsE)
        /*0824*/ 	.word	0x00000000


	//----- nvinfo : EIATTR_REGCOUNT
	.align		4
.L_356:
        /*0828*/ 	.byte	0x04, 0x2f
        /*082a*/ 	.short	(.L_358 - .L_357)
	.align		4
.L_357:
        /*082c*/ 	.word	index@(_ZN10layer_norm13ln_fwd_kernelINS_13Kernel_traitsIf13__nv_bfloat16fS2_fjLj8192ELj1ELj1ELj8ELj16ENS_18Kernel_traits_baseILj8192EfS2_fS2_fjLj256EEEEELb1ELb0ELb0ELb0EEEvNS_9FwdParamsE)
        /*0830*/ 	.word	0x000000a6


	//----- nvinfo : EIATTR_FRAME_SIZE
	.align		4
.L_358:
        /*0834*/ 	.byte	0x04, 0x11
        /*0836*/ 	.short	(.L_360 - .L_359)
	.align		4
.L_359:
        /*0838*/ 	.word	index@(_ZN10layer_norm13ln_fwd_kernelINS_13Kernel_traitsIf13__nv_bfloat16fS2_fjLj8192ELj1ELj1ELj8ELj16ENS_18Kernel_traits_baseILj8192EfS2_fS2_fjLj256EEEEELb1ELb0ELb0ELb0EEEvNS_9FwdParamsE)
        /*083c*/ 	.word	0x00000000


	//----- nvinfo : EIATTR_REGCOUNT
	.align		4
.L_360:
        /*0840*/ 	.byte	0x04, 0x2f
        /*0842*/ 	.short	(.L_362 - .L_361)
	.align		4
.L_361:
        /*0844*/ 	.word	index@(_ZN10layer_norm13ln_fwd_kernelINS_13Kernel_traitsIf13__nv_bfloat16fS2_fjLj8192ELj1ELj1ELj8ELj16ENS_18Kernel_traits_baseILj8192EfS2_fS2_fjLj256EEEEELb0ELb1ELb1ELb1EEEvNS_9FwdParamsE)
        /*0848*/ 	.word	0x000000a7


	//----- nvinfo : EIATTR_FRAME_SIZE
	.align		4
.L_362:
        /*084c*/ 	.byte	0x04, 0x11
        /*084e*/ 	.short	(.L_364 - .L_363)
	.align		4
.L_363:
        /*0850*/ 	.word	index@(_ZN10layer_norm13ln_fwd_kernelINS_13Kernel_traitsIf13__nv_bfloat16fS2_fjLj8192ELj1ELj1ELj8ELj16ENS_18Kernel_traits_baseILj8192EfS2_fS2_fjLj256EEEEELb0ELb1ELb1ELb1EEEvNS_9FwdParamsE)
        /*0854*/ 	.word	0x00000000


	//----- nvinfo : EIATTR_REGCOUNT
	.align		4
.L_364:
        /*0858*/ 	.byte	0x04, 0x2f
        /*085a*/ 	.short	(.L_366 - .L_365)
	.align		4
.L_365:
        /*085c*/ 	.word	index@(_ZN10layer_norm13ln_fwd_kernelINS_13Kernel_traitsIf13__nv_bfloat16fS2_fjLj8192ELj1ELj1ELj8ELj16ENS_18Kernel_traits_baseILj8192EfS2_fS2_fjLj256EEEEELb0ELb1ELb1ELb0EEEvNS_9FwdParamsE)
        /*0860*/ 	.word	0x000000ab


	//----- nvinfo : EIATTR_FRAME_SIZE
	.align		4
.L_366:
        /*0864*/ 	.byte	0x04, 0x11
        /*0866*/ 	.short	(.L_368 - .L_367)
	.align		4
.L_367:
        /*0868*/ 	.word	index@(_ZN10layer_norm13ln_fwd_kernelINS_13Kernel_traitsIf13__nv_bfloat16fS2_fjLj8192ELj1ELj1ELj8ELj16ENS_18Kernel_traits_baseILj8192EfS2_fS2_fjLj256EEEEELb0ELb1ELb1ELb0EEEvNS_9FwdParamsE)
        /*086c*/ 	.word	0x00000000


	//----- nvinfo : EIATTR_REGCOUNT
	.align		4
.L_368:
        /*0870*/ 	.byte	0x04, 0x2f
        /*0872*/ 	.short	(.L_370 - .L_369)
	.align		4
.L_369:
        /*0874*/ 	.word	index@(_ZN10layer_norm13ln_fwd_kernelINS_13Kernel_traitsIf13__nv_bfloat16fS2_fjLj8192ELj1ELj1ELj8ELj16ENS_18Kernel_traits_baseILj8192EfS2_fS2_fjLj256EEEEELb0ELb1ELb0ELb1EEEvNS_9FwdParamsE)
        /*0878*/ 	.word	0x000000c8


	//----- nvinfo : EIATTR_FRAME_SIZE
	.align		4
.L_370:
        /*087c*/ 	.byte	0x04, 0x11
        /*087e*/ 	.short	(.L_372 - .L_371)
	.align		4
.L_371:
        /*0880*/ 	.word	index@(_ZN10layer_norm13ln_fwd_kernelINS_13Kernel_traitsIf13__nv_bfloat16fS2_fjLj8192ELj1ELj1ELj8ELj16ENS_18Kernel_traits_baseILj8192EfS2_fS2_fjLj256EEEEELb0ELb1ELb0ELb1EEEvNS_9FwdParamsE)
        /*0884*/ 	.word	0x00000000


	//----- nvinfo : EIATTR_REGCOUNT
	.align		4
.L_372:
        /*0888*/ 	.byte	0x04, 0x2f
        /*088a*/ 	.short	(.L_374 - .L_373)
	.align		4
.L_373:
        /*088c*/ 	.word	index@(_ZN10layer_norm13ln_fwd_kernelINS_13Kernel_traitsIf13__nv_bfloat16fS2_fjLj8192ELj1ELj1ELj8ELj16ENS_18Kernel_traits_baseILj8192EfS2_fS2_fjLj256EEEEELb0ELb1ELb0ELb0EEEvNS_9FwdParamsE)
        /*0890*/ 	.word	0x000000a6


	//----- nvinfo : EIATTR_FRAME_SIZE
	.align		4
.L_374:
        /*0894*/ 	.byte	0x04, 0x11
        /*0896*/ 	.short	(.L_376 - .L_375)
	.align		4
.L_375:
        /*0898*/ 	.word	index@(_ZN10layer_norm13ln_fwd_kernelINS_13Kernel_traitsIf13__nv_bfloat16fS2_fjLj8192ELj1ELj1ELj8ELj16ENS_18Kernel_traits_baseILj8192EfS2_fS2_fjLj256EEEEELb0ELb1ELb0ELb0EEEvNS_9FwdParamsE)
        /*089c*/ 	.word	0x00000000


	//----- nvinfo : EIATTR_REGCOUNT
	.align		4
.L_376:
        /*08a0*/ 	.byte	0x04, 0x2f
        /*08a2*/ 	.short	(.L_378 - .L_377)
	.align		4
.L_377:
        /*08a4*/ 	.word	index@(_ZN10layer_norm13ln_fwd_kernelINS_13Kernel_traitsIf13__nv_bfloat16fS2_fjLj8192ELj1ELj1ELj8ELj16ENS_18Kernel_traits_baseILj8192EfS2_fS2_fjLj256EEEEELb0ELb0ELb1ELb1EEEvNS_9FwdParamsE)
        /*08a8*/ 	.word	0x00000082


	//----- nvinfo : EIATTR_FRAME_SIZE
	.align		4
.L_378:
        /*08ac*/ 	.byte	0x04, 0x11
        /*08ae*/ 	.short	(.L_380 - .L_379)
	.align		4
.L_379:
        /*08b0*/ 	.word	index@(_ZN10layer_norm13ln_fwd_kernelINS_13Kernel_traitsIf13__nv_bfloat16fS2_fjLj8192ELj1ELj1ELj8ELj16ENS_18Kernel_traits_baseILj8192EfS2_fS2_fjLj256EEEEELb0ELb0ELb1ELb1EEEvNS_9FwdParamsE)
        /*08b4*/ 	.word	0x00000000


	//----- nvinfo : EIATTR_REGCOUNT
	.align		4
.L_380:
        /*08b8*/ 	.byte	0x04, 0x2f
        /*08ba*/ 	.short	(.L_382 - .L_381)
	.align		4
.L_381:
        /*08bc*/ 	.word	index@(_ZN10layer_norm13ln_fwd_kernelINS_13Kernel_traitsIf13__nv_bfloat16fS2_fjLj8192ELj1ELj1ELj8ELj16ENS_18Kernel_traits_baseILj8192EfS2_fS2_fjLj256EEEEELb0ELb0ELb1ELb0EEEvNS_9FwdParamsE)
        /*08c0*/ 	.word	0x00000080


	//----- nvinfo : EIATTR_FRAME_SIZE
	.align		4
.L_382:
        /*08c4*/ 	.byte	0x04, 0x11
        /*08c6*/ 	.short	(.L_384 - .L_383)
	.align		4
.L_383:
        /*08c8*/ 	.word	index@(_ZN10layer_norm13ln_fwd_kernelINS_13Kernel_traitsIf13__nv_bfloat16fS2_fjLj8192ELj1ELj1ELj8ELj16ENS_18Kernel_traits_baseILj8192EfS2_fS2_fjLj256EEEEELb0ELb0ELb1ELb0EEEvNS_9FwdParamsE)
        /*08cc*/ 	.word	0x00000008


	//----- nvinfo : EIATTR_REGCOUNT
	.align		4
.L_384:
        /*08d0*/ 	.byte	0x04, 0x2f
        /*08d2*/ 	.short	(.L_386 - .L_385)
	.align		4
.L_385:
        /*08d4*/ 	.word	index@(_ZN10layer_norm13ln_fwd_kernelINS_13Kernel_traitsIf13__nv_bfloat16fS2_fjLj8192ELj1ELj1ELj8ELj16ENS_18Kernel_traits_baseILj8192EfS2_fS2_fjLj256EEEEELb0ELb0ELb0ELb1EEEvNS_9FwdParamsE)
        /*08d8*/ 	.word	0x00000080


	//----- nvinfo : EIATTR_FRAME_SIZE
	.align		4
.L_386:
        /*08dc*/ 	.byte	0x04, 0x11
        /*08de*/ 	.short	(.L_388 - .L_387)
	.align		4
.L_387:
        /*08e0*/ 	.word	index@(_ZN10layer_norm13ln_fwd_kernelINS_13Kernel_traitsIf13__nv_bfloat16fS2_fjLj8192ELj1ELj1ELj8ELj16ENS_18Kernel_traits_baseILj8192EfS2_fS2_fjLj256EEEEELb0ELb0ELb0ELb1EEEvNS_9FwdParamsE)
        /*08e4*/ 	.word	0x00000000


	//----- nvinfo : EIATTR_REGCOUNT
	.align		4
.L_388:
        /*08e8*/ 	.byte	0x04, 0x2f
        /*08ea*/ 	.short	(.L_390 - .L_389)
	.align		4
.L_389:
        /*08ec*/ 	.word	index@(_ZN10layer_norm13ln_fwd_kernelINS_13Kernel_traitsIf13__nv_bfloat16fS2_fjLj8192ELj1ELj1ELj8ELj16ENS_18Kernel_traits_baseILj8192EfS2_fS2_fjLj256EEEEELb0ELb0ELb0ELb0EEEvNS_9FwdParamsE)
        /*08f0*/ 	.word	0x00000080


	//----- nvinfo : EIATTR_FRAME_SIZE
	.align		4
.L_390:
        /*08f4*/ 	.byte	0x04, 0x11
        /*08f6*/ 	.short	(.L_392 - .L_391)
	.align		4
.L_391:
        /*08f8*/ 	.word	index@(_ZN10layer_norm13ln_fwd_kernelINS_13Kernel_traitsIf13__nv_bfloat16fS2_fjLj8192ELj1ELj1ELj8ELj16ENS_18Kernel_traits_baseILj8192EfS2_fS2_fjLj256EEEEELb0ELb0ELb0ELb0EEEvNS_9FwdParamsE)
        /*08fc*/ 	.word	0x00000000


	//----- nvinfo : EIATTR_REGCOUNT
	.align		4
.L_392:
        /*0900*/ 	.byte	0x04, 0x2f
        /*0902*/ 	.short	(.L_394 - .L_393)
	.align		4
.L_393:
        /*0904*/ 	.word	index@(_ZN10layer_norm13ln_fwd_kernelINS_13Kernel_traitsI13__nv_bfloat16S2_fS2_fjLj8192ELj1ELj1ELj8ELj16ENS_18Kernel_traits_baseILj8192ES2_S2_fS2_fjLj256EEEEELb1ELb1ELb1ELb1EEEvNS_9FwdParamsE)
        /*0908*/ 	.word	0x000000a8


	//----- nvinfo : EIATTR_FRAME_SIZE
	.align		4
.L_394:
        /*090c*/ 	.byte	0x04, 0x11
        /*090e*/ 	.short	(.L_396 - .L_395)
	.align		4
.L_395:
        /*0910*/ 	.word	index@(_ZN10layer_norm13ln_fwd_kernelINS_13Kernel_traitsI13__nv_bfloat16S2_fS2_fjLj8192ELj1ELj1ELj8ELj16ENS_18Kernel_traits_baseILj8192ES2_S2_fS2_fjLj256EEEEELb1ELb1ELb1ELb1EEEvNS_9FwdParamsE)
        /*0914*/ 	.word	0x00000000


	//----- nvinfo : EIATTR_REGCOUNT
	.align		4
.L_396:
        /*0918*/ 	.byte	0x04, 0x2f
        /*091a*/ 	.short	(.L_398 - .L_397)
	.align		4
.L_397:
        /*091c*/ 	.word	index@(_ZN10layer_norm13ln_fwd_kernelINS_13Kernel_traitsI13__nv_bfloat16S2_fS2_fjLj8192ELj1ELj1ELj8ELj16ENS_18Kernel_traits_baseILj8192ES2_S2_fS2_fjLj256EEEEELb1ELb1ELb1ELb0EEEvNS_9FwdParamsE)
        /*0920*/ 	.word	0x000000d1


	//----- nvinfo : EIATTR_FRAME_SIZE
	.align		4
.L_398:
        /*0924*/ 	.byte	0x04, 0x11
        /*0926*/ 	.short	(.L_400 - .L_399)
	.align		4
.L_399:
        /*0928*/ 	.word	index@(_ZN10layer_norm13ln_fwd_kernelINS_13Kernel_traitsI13__nv_bfloat16S2_fS2_fjLj8192ELj1ELj1ELj8ELj16ENS_18Kernel_traits_baseILj8192ES2_S2_fS2_fjLj256EEEEELb1ELb1ELb1ELb0EEEvNS_9FwdParamsE)
        /*092c*/ 	.word	0x00000000


	//----- nvinfo : EIATTR_REGCOUNT
	.align		4
.L_400:
        /*0930*/ 	.byte	0x04, 0x2f
        /*0932*/ 	.short	(.L_402 - .L_401)
	.align		4
.L_401:
        /*0934*/ 	.word	index@(_ZN10layer_norm13ln_fwd_kernelINS_13Kernel_traitsI13__nv_bfloat16S2_fS2_fjLj8192ELj1ELj1ELj8ELj16ENS_18Kernel_traits_baseILj8192ES2_S2_fS2_fjLj256EEEEELb1ELb1ELb0ELb1EEEvNS_9FwdParamsE)
        /*0938*/ 	.word	0x000000b6


	//----- nvinfo : EIATTR_FRAME_SIZE
	.align		4
.L_402:
        /*093c*/ 	.byte	0x04, 0x11
        /*093e*/ 	.short	(.L_404 - .L_403)
	.align		4
.L_403:
        /*0940*/ 	.word	index@(_ZN10layer_norm13ln_fwd_kernelINS_13Kernel_traitsI13__nv_bfloat16S2_fS2_fjLj8192ELj1ELj1ELj8ELj16ENS_18Kernel_traits_baseILj8192ES2_S2_fS2_fjLj256EEEEELb1ELb1ELb0ELb1EEEvNS_9FwdParamsE)
        /*0944*/ 	.word	0x00000000


	//----- nvinfo : EIATTR_REGCOUNT
	.align		4
.L_404:
        /*0948*/ 	.byte	0x04, 0x2f
        /*094a*/ 	.short	(.L_406 - .L_405)
	.align		4
.L_405:
        /*094c*/ 	.word	index@(_ZN10layer_norm13ln_fwd_kernelINS_13Kernel_traitsI13__nv_bfloat16S2_fS2_fjLj8192ELj1ELj1ELj8ELj16ENS_18Kernel_traits_baseILj8192ES2_S2_fS2_fjLj256EEEEELb1ELb1ELb0ELb0EEEvNS_9FwdParamsE)
        /*0950*/ 	.word	0x000000c3


	//----- nvinfo : EIATTR_FRAME_SIZE
	.align		4
.L_406:
        /*0954*/ 	.byte	0x04, 0x11
        /*0956*/ 	.short	(.L_408 - .L_407)
	.align		4
.L_407:
        /*0958*/ 	.word	index@(_ZN10layer_norm13ln_fwd_kernelINS_13Kernel_traitsI13__nv_bfloat16S2_fS2_fjLj8192ELj1ELj1ELj8ELj16ENS_18Kernel_traits_baseILj8192ES2_S2_fS2_fjLj256EEEEELb1ELb1ELb0ELb0EEEvNS_9FwdParamsE)
        /*095c*/ 	.word	0x00000000


	//----- nvinfo : EIATTR_REGCOUNT
	.align		4
.L_408:
        /*0960*/ 	.byte	0x04, 0x2f
        /*0962*/ 	.short	(.L_410 - .L_409)
	.align		4
.L_409:
        /*0964*/ 	.word	index@(_ZN10layer_norm13ln_fwd_kernelINS_13Kernel_traitsI13__nv_bfloat16S2_fS2_fjLj8192ELj1ELj1ELj8ELj16ENS_18Kernel_traits_baseILj8192ES2_S2_fS2_fjLj256EEEEELb1ELb0ELb1ELb1EEEvNS_9FwdParamsE)
        /*0968*/ 	.word	0x00000080


	//----- nvinfo : EIATTR_FRAME_SIZE
	.align		4
.L_410:
        /*096c*/ 	.byte	0x04, 0x11
        /*096e*/ 	.short	(.L_412 - .L_411)
	.align		4
.L_411:
        /*0970*/ 	.word	index@(_ZN10layer_norm13ln_fwd_kernelINS_13Kernel_traitsI13__nv_bfloat16S2_fS2_fjLj8192ELj1ELj1ELj8ELj16ENS_18Kernel_traits_baseILj8192ES2_S2_fS2_fjLj256EEEEELb1ELb0ELb1ELb1EEEvNS_9FwdParamsE)
        /*0974*/ 	.word	0x00000000


	//----- nvinfo : EIATTR_REGCOUNT
	.align		4
.L_412:
        /*0978*/ 	.byte	0x04, 0x2f
        /*097a*/ 	.short	(.L_414 - .L_413)
	.align		4
.L_413:
        /*097c*/ 	.word	index@(_ZN10layer_norm13ln_fwd_kernelINS_13Kernel_traitsI13__nv_bfloat16S2_fS2_fjLj8192ELj1ELj1ELj8ELj16ENS_18Kernel_traits_baseILj8192ES2_S2_fS2_fjLj256EEEEELb1ELb0ELb1ELb0EEEvNS_9FwdParamsE)
        /*0980*/ 	.word	0x000000af


	//----- nvinfo : EIATTR_FRAME_SIZE
	.align		4
.L_414:
        /*0984*/ 	.byte	0x04, 0x11
        /*0986*/ 	.short	(.L_416 - .L_415)
	.align		4
.L_415:
        /*0988*/ 	.word	index@(_ZN10layer_norm13ln_fwd_kernelINS_13Kernel_traitsI13__nv_bfloat16S2_fS2_fjLj8192ELj1ELj1ELj8ELj16ENS_18Kernel_traits_baseILj8192ES2_S2_fS2_fjLj256EEEEELb1ELb0ELb1ELb0EEEvNS_9FwdParamsE)
        /*098c*/ 	.word	0x00000000


	//----- nvinfo : EIATTR_REGCOUNT
	.align		4
.L_416:
        /*0990*/ 	.byte	0x04, 0x2f
        /*0992*/ 	.short	(.L_418 - .L_417)
	.align		4
.L_417:
        /*0994*/ 	.word	index@(_ZN10layer_norm13ln_fwd_kernelINS_13Kernel_traitsI13__nv_bfloat16S2_fS2_fjLj8192ELj1ELj1ELj8ELj16ENS_18Kernel_traits_baseILj8192ES2_S2_fS2_fjLj256EEEEELb1ELb0ELb0ELb1EEEvNS_9FwdParamsE)
        /*0998*/ 	.word	0x000000a4


	//----- nvinfo : EIATTR_FRAME_SIZE
	.align		4
.L_418:
        /*099c*/ 	.byte	0x04, 0x11
        /*099e*/ 	.short	(.L_420 - .L_419)
	.align		4
.L_419:
        /*09a0*/ 	.word	index@(_ZN10layer_norm13ln_fwd_kernelINS_13Kernel_traitsI13__nv_bfloat16S2_fS2_fjLj8192ELj1ELj1ELj8ELj16ENS_18Kernel_traits_baseILj8192ES2_S2_fS2_fjLj256EEEEELb1ELb0ELb0ELb1EEEvNS_9FwdParamsE)
        /*09a4*/ 	.word	0x00000000


	//----- nvinfo : EIATTR_REGCOUNT
	.align		4
.L_420:
        /*09a8*/ 	.byte	0x04, 0x2f
        /*09aa*/ 	.short	(.L_422 - .L_421)
	.align		4
.L_421:
        /*09ac*/ 	.word	index@(_ZN10layer_norm13ln_fwd_kernelINS_13Kernel_traitsI13__nv_bfloat16S2_fS2_fjLj8192ELj1ELj1ELj8ELj16ENS_18Kernel_traits_baseILj8192ES2_S2_fS2_fjLj256EEEEELb1ELb0ELb0ELb0EEEvNS_9FwdParamsE)
        /*09b0*/ 	.word	0x000000a7


	//----- nvinfo : EIATTR_FRAME_SIZE
	.align		4
.L_422:
        /*09b4*/ 	.byte	0x04, 0x11
        /*09b6*/ 	.short	(.L_424 - .L_423)
	.align		4
.L_423:
        /*09b8*/ 	.word	index@(_ZN10layer_norm13ln_fwd_kernelINS_13Kernel_traitsI13__nv_bfloat16S2_fS2_fjLj8192ELj1ELj1ELj8ELj16ENS_18Kernel_traits_baseILj8192ES2_S2_fS2_fjLj256EEEEELb1ELb0ELb0ELb0EEEvNS_9FwdParamsE)
        /*09bc*/ 	.word	0x00000000


	//----- nvinfo : EIATTR_REGCOUNT
	.align		4
.L_424:
        /*09c0*/ 	.byte	0x04, 0x2f
        /*09c2*/ 	.short	(.L_426 - .L_425)
	.align		4
.L_425:
        /*09c4*/ 	.word	index@(_ZN10layer_norm13ln_fwd_kernelINS_13Kernel_traitsI13__nv_bfloat16S2_fS2_fjLj8192ELj1ELj1ELj8ELj16ENS_18Kernel_traits_baseILj8192ES2_S2_fS2_fjLj256EEEEELb0ELb1ELb1ELb1EEEvNS_9FwdParamsE)
        /*09c8*/ 	.word	0x000000a7


	//----- nvinfo : EIATTR_FRAME_SIZE
	.align		4
.L_426:
        /*09cc*/ 	.byte	0x04, 0x11
        /*09ce*/ 	.short	(.L_428 - .L_427)
	.align		4
.L_427:
        /*09d0*/ 	.word	index@(_ZN10layer_norm13ln_fwd_kernelINS_13Kernel_traitsI13__nv_bfloat16S2_fS2_fjLj8192ELj1ELj1ELj8ELj16ENS_18Kernel_traits_baseILj8192ES2_S2_fS2_fjLj256EEEEELb0ELb1ELb1ELb1EEEvNS_9FwdParamsE)
        /*09d4*/ 	.word	0x00000000


	//----- nvinfo : EIATTR_REGCOUNT
	.align		4
.L_428:
        /*09d8*/ 	.byte	0x04, 0x2f
        /*09da*/ 	.short	(.L_430 - .L_429)
	.align		4
.L_429:
        /*09dc*/ 	.word	index@(_ZN10layer_norm13ln_fwd_kernelINS_13Kernel_traitsI13__nv_bfloat16S2_fS2_fjLj8192ELj1ELj1ELj8ELj16ENS_18Kernel_traits_baseILj8192ES2_S2_fS2_fjLj256EEEEELb0ELb1ELb1ELb0EEEvNS_9FwdParamsE)
        /*09e0*/ 	.word	0x000000ab


	//----- nvinfo : EIATTR_FRAME_SIZE
	.align		4
.L_430:
        /*09e4*/ 	.byte	0x04, 0x11
        /*09e6*/ 	.short	(.L_432 - .L_431)
	.align		4
.L_431:
        /*09e8*/ 	.word	index@(_ZN10layer_norm13ln_fwd_kernelINS_13Kernel_traitsI13__nv_bfloat16S2_fS2_fjLj8192ELj1ELj1ELj8ELj16ENS_18Kernel_traits_baseILj8192ES2_S2_fS2_fjLj256EEEEELb0ELb1ELb1ELb0EEEvNS_9FwdParamsE)
        /*09ec*/ 	.word	0x00000000


	//----- nvinfo : EIATTR_REGCOUNT
	.align		4
.L_432:
        /*09f0*/ 	.byte	0x04, 0x2f
        /*09f2*/ 	.short	(.L_434 - .L_433)
	.align		4
.L_433:
        /*09f4*/ 	.word	index@(_ZN10layer_norm13ln_fwd_kernelINS_13Kernel_traitsI13__nv_bfloat16S2_fS2_fjLj8192ELj1ELj1ELj8ELj16ENS_18Kernel_traits_baseILj8192ES2_S2_fS2_fjLj256EEEEELb0ELb1ELb0ELb1EEEvNS_9FwdParamsE)
        /*09f8*/ 	.word	0x0000009c


	//----- nvinfo : EIATTR_FRAME_SIZE
	.align		4
.L_434:
        /*09fc*/ 	.byte	0x04, 0x11
        /*09fe*/ 	.short	(.L_436 - .L_435)
	.align		4
.L_435:
        /*0a00*/ 	.word	index@(_ZN10layer_norm13ln_fwd_kernelINS_13Kernel_traitsI13__nv_bfloat16S2_fS2_fjLj8192ELj1ELj1ELj8ELj16ENS_18Kernel_traits_baseILj8192ES2_S2_fS2_fjLj256EEEEELb0ELb1ELb0ELb1EEEvNS_9FwdParamsE)
        /*0a04*/ 	.word	0x00000000


	//----- nvinfo : EIATTR_REGCOUNT
	.align		4
.L_436:
        /*0a08*/ 	.byte	0x04, 0x2f
        /*0a0a*/ 	.short	(.L_438 - .L_437)
	.align		4
.L_437:
        /*0a0c*/ 	.word	index@(_ZN10layer_norm13ln_fwd_kernelINS_13Kernel_traitsI13__nv_bfloat16S2_fS2_fjLj8192ELj1ELj1ELj8ELj16ENS_18Kernel_traits_baseILj8192ES2_S2_fS2_fjLj256EEEEELb0ELb1ELb0ELb0EEEvNS_9FwdParamsE)
        /*0a10*/ 	.word	0x000000a3


	//----- nvinfo : EIATTR_FRAME_SIZE
	.align		4
.L_438:
        /*0a14*/ 	.byte	0x04, 0x11
        /*0a16*/ 	.short	(.L_440 - .L_439)
	.align		4
.L_439:
        /*0a18*/ 	.word	index@(_ZN10layer_norm13ln_fwd_kernelINS_13Kernel_traitsI13__nv_bfloat16S2_fS2_fjLj8192ELj1ELj1ELj8ELj16ENS_18Kernel_traits_baseILj8192ES2_S2_fS2_fjLj256EEEEELb0ELb1ELb0ELb0EEEvNS_9FwdParamsE)
        /*0a1c*/ 	.word	0x00000000


	//----- nvinfo : EIATTR_REGCOUNT
	.align		4
.L_440:
        /*0a20*/ 	.byte	0x04, 0x2f
        /*0a22*/ 	.short	(.L_442 - .L_441)
	.align		4
.L_441:
        /*0a24*/ 	.word	index@(_ZN10layer_norm13ln_fwd_kernelINS_13Kernel_traitsI13__nv_bfloat16S2_fS2_fjLj8192ELj1ELj1ELj8ELj16ENS_18Kernel_traits_baseILj8192ES2_S2_fS2_fjLj256EEEEELb0ELb0ELb1ELb1EEEvNS_9FwdParamsE)
        /*0a28*/ 	.word	0x0000007f


	//----- nvinfo : EIATTR_FRAME_SIZE
	.align		4
.L_442:
        /*0a2c*/ 	.byte	0x04, 0x11
        /*0a2e*/ 	.short	(.L_444 - .L_443)
	.align		4
.L_443:
        /*0a30*/ 	.word	index@(_ZN10layer_norm13ln_fwd_kernelINS_13Kernel_traitsI13__nv_bfloat16S2_fS2_fjLj8192ELj1ELj1ELj8ELj16ENS_18Kernel_traits_baseILj8192ES2_S2_fS2_fjLj256EEEEELb0ELb0ELb1ELb1EEEvNS_9FwdParamsE)
        /*0a34*/ 	.word	0x00000000


	//----- nvinfo : EIATTR_REGCOUNT
	.align		4
.L_444:
        /*0a38*/ 	.byte	0x04, 0x2f
        /*0a3a*/ 	.short	(.L_446 - .L_445)
	.align		4
.L_445:
        /*0a3c*/ 	.word	index@(_ZN10layer_norm13ln_fwd_kernelINS_13Kernel_traitsI13__nv_bfloat16S2_fS2_fjLj8192ELj1ELj1ELj8ELj16ENS_18Kernel_traits_baseILj8192ES2_S2_fS2_fjLj256EEEEELb0ELb0ELb1ELb0EEEvNS_9FwdParamsE)
        /*0a40*/ 	.word	0x00000080


	//----- nvinfo : EIATTR_FRAME_SIZE
	.align		4
.L_446:
        /*0a44*/ 	.byte	0x04, 0x11
        /*0a46*/ 	.short	(.L_448 - .L_447)
	.align		4
.L_447:
        /*0a48*/ 	.word	index@(_ZN10layer_norm13ln_fwd_kernelINS_13Kernel_traitsI13__nv_bfloat16S2_fS2_fjLj8192ELj1ELj1ELj8ELj16ENS_18Kernel_traits_baseILj8192ES2_S2_fS2_fjLj256EEEEELb0ELb0ELb1ELb0EEEvNS_9FwdParamsE)
        /*0a4c*/ 	.word	0x00000008


	//----- nvinfo : EIATTR_REGCOUNT
	.align		4
.L_448:
        /*0a50*/ 	.byte	0x04, 0x2f
        /*0a52*/ 	.short	(.L_450 - .L_449)
	.align		4
.L_449:
        /*0a54*/ 	.word	index@(_ZN10layer_norm13ln_fwd_kernelINS_13Kernel_traitsI13__nv_bfloat16S2_fS2_fjLj8192ELj1ELj1ELj8ELj16ENS_18Kernel_traits_baseILj8192ES2_S2_fS2_fjLj256EEEEELb0ELb0ELb0ELb1EEEvNS_9FwdParamsE)
        /*0a58*/ 	.word	0x00000080


	//----- nvinfo : EIATTR_FRAME_SIZE
	.align		4
.L_450:
        /*0a5c*/ 	.byte	0x04, 0x11
        /*0a5e*/ 	.short	(.L_452 - .L_451)
	.align		4
.L_451:
        /*0a60*/ 	.word	index@(_ZN10layer_norm13ln_fwd_kernelINS_13Kernel_traitsI13__nv_bfloat16S2_fS2_fjLj8192ELj1ELj1ELj8ELj16ENS_18Kernel_traits_baseILj8192ES2_S2_fS2_fjLj256EEEEELb0ELb0ELb0ELb1EEEvNS_9FwdParamsE)
        /*0a64*/ 	.word	0x00000000


	//----- nvinfo : EIATTR_REGCOUNT
	.align		4
.L_452:
        /*0a68*/ 	.byte	0x04, 0x2f
        /*0a6a*/ 	.short	(.L_454 - .L_453)
	.align		4
.L_453:
        /*0a6c*/ 	.word	index@(_ZN10layer_norm13ln_fwd_kernelINS_13Kernel_traitsI13__nv_bfloat16S2_fS2_fjLj8192ELj1ELj1ELj8ELj16ENS_18Kernel_traits_baseILj8192ES2_S2_fS2_fjLj256EEEEELb0ELb0ELb0ELb0EEEvNS_9FwdParamsE)
        /*0a70*/ 	.word	0x00000080


	//----- nvinfo : EIATTR_FRAME_SIZE
	.align		4
.L_454:
        /*0a74*/ 	.byte	0x04, 0x11
        /*0a76*/ 	.short	(.L_456 - .L_455)
	.align		4
.L_455:
        /*0a78*/ 	.word	index@(_ZN10layer_norm13ln_fwd_kernelINS_13Kernel_traitsI13__nv_bfloat16S2_fS2_fjLj8192ELj1ELj1ELj8ELj16ENS_18Kernel_traits_baseILj8192ES2_S2_fS2_fjLj256EEEEELb0ELb0ELb0ELb0EEEvNS_9FwdParamsE)
        /*0a7c*/ 	.word	0x00000000


	//----- nvinfo : EIATTR_REGCOUNT
	.align		4
.L_456:
        /*0a80*/ 	.byte	0x04, 0x2f
        /*0a82*/ 	.short	(.L_458 - .L_457)
	.align		4
.L_457:
        /*0a84*/ 	.word	index@(_ZN10layer_norm13ln_fwd_kernelINS_13Kernel_traitsIf13__nv_bfloat16S2_S2_fjLj8192ELj1ELj1ELj8ELj16ENS_18Kernel_traits_baseILj8192EfS2_S2_S2_fjLj256EEEEELb1ELb1ELb1ELb1EEEvNS_9FwdParamsE)
        /*0a88*/ 	.word	0x000000db


	//----- nvinfo : EIATTR_FRAME_SIZE
	.align		4
.L_458:
        /*0a8c*/ 	.byte	0x04, 0x11
        /*0a8e*/ 	.short	(.L_460 - .L_459)
	.align		4
.L_459:
        /*0a90*/ 	.word	index@(_ZN10layer_norm13ln_fwd_kernelINS_13Kernel_traitsIf13__nv_bfloat16S2_S2_fjLj8192ELj1ELj1ELj8ELj16ENS_18Kernel_traits_baseILj8192EfS2_S2_S2_fjLj256EEEEELb1ELb1ELb1ELb1EEEvNS_9FwdParamsE)
        /*0a94*/ 	.word	0x00000000


	//----- nvinfo : EIATTR_REGCOUNT
	.align		4
.L_460:
        /*0a98*/ 	.byte	0x04, 0x2f
        /*0a9a*/ 	.short	(.L_462 - .L_461)
	.align		4
.L_461:
        /*0a9c*/ 	.word	index@(_ZN10layer_norm13ln_fwd_kernelINS_13Kernel_traitsIf13__nv_bfloat16S2_S2_fjLj8192ELj1ELj1ELj8ELj16ENS_18Kernel_traits_baseILj8192EfS2_S2_S2_fjLj256EEEEELb1ELb1ELb1ELb0EEEvNS_9FwdParamsE)
        /*0aa0*/ 	.word	0x000000dc


	//----- nvinfo : EIATTR_FRAME_SIZE
	.align		4
.L_462:
        /*0aa4*/ 	.byte	0x04, 0x11
        /*0aa6*/ 	.short	(.L_464 - .L_463)
	.align		4
.L_463:
        /*0aa8*/ 	.word	index@(_ZN10layer_norm13ln_fwd_kernelINS_13Kernel_traitsIf13__nv_bfloat16S2_S2_fjLj8192ELj1ELj1ELj8ELj16ENS_18Kernel_traits_baseILj8192EfS2_S2_S2_fjLj256EEEEELb1ELb1ELb1ELb0EEEvNS_9FwdParamsE)
        /*0aac*/ 	.word	0x00000000


	//----- nvinfo : EIATTR_REGCOUNT
	.align		4
.L_464:
        /*0ab0*/ 	.byte	0x04, 0x2f
        /*0ab2*/ 	.short	(.L_466 - .L_465)
	.align		4
.L_465:
        /*0ab4*/ 	.word	index@(_ZN10layer_norm13ln_fwd_kernelINS_13Kernel_traitsIf13__nv_bfloat16S2_S2_fjLj8192ELj1ELj1ELj8ELj16ENS_18Kernel_traits_baseILj8192EfS2_S2_S2_fjLj256EEEEELb1ELb1ELb0ELb1EEEvNS_9FwdParamsE)
        /*0ab8*/ 	.word	0x000000dc


	//----- nvinfo : EIATTR_FRAME_SIZE
	.align		4
.L_466:
        /*0abc*/ 	.byte	0x04, 0x11
        /*0abe*/ 	.short	(.L_468 - .L_467)
	.align		4
.L_467:
        /*0ac0*/ 	.word	index@(_ZN10layer_norm13ln_fwd_kernelINS_13Kernel_traitsIf13__nv_bfloat16S2_S2_fjLj8192ELj1ELj1ELj8ELj16ENS_18Kernel_traits_baseILj8192EfS2_S2_S2_fjLj256EEEEELb1ELb1ELb0ELb1EEEvNS_9FwdParamsE)
        /*0ac4*/ 	.word	0x00000000


	//----- nvinfo : EIATTR_REGCOUNT
	.align		4
.L_468:
        /*0ac8*/ 	.byte	0x04, 0x2f
        /*0aca*/ 	.short	(.L_470 - .L_469)
	.align		4
.L_469:
        /*0acc*/ 	.word	index@(_ZN10layer_norm13ln_fwd_kernelINS_13Kernel_traitsIf13__nv_bfloat16S2_S2_fjLj8192ELj1ELj1ELj8ELj16ENS_18Kernel_traits_baseILj8192EfS2_S2_S2_fjLj256EEEEELb1ELb1ELb0ELb0EEEvNS_9FwdParamsE)
        /*0ad0*/ 	.word	0x000000da


	//----- nvinfo : EIATTR_FRAME_SIZE
	.align		4
.L_470:
        /*0ad4*/ 	.byte	0x04, 0x11
        /*0ad6*/ 	.short	(.L_472 - .L_471)
	.align		4
.L_471:
        /*0ad8*/ 	.word	index@(_ZN10layer_norm13ln_fwd_kernelINS_13Kernel_traitsIf13__nv_bfloat16S2_S2_fjLj8192ELj1ELj1ELj8ELj16ENS_18Kernel_traits_baseILj8192EfS2_S2_S2_fjLj256EEEEELb1ELb1ELb0ELb0EEEvNS_9FwdParamsE)
        /*0adc*/ 	.word	0x00000000


	//----- nvinfo : EIATTR_REGCOUNT
	.align		4
.L_472:
        /*0ae0*/ 	.byte	0x04, 0x2f
        /*0ae2*/ 	.short	(.L_474 - .L_473)
	.align		4
.L_473:
        /*0ae4*/ 	.word	index@(_ZN10layer_norm13ln_fwd_kernelINS_13Kernel_traitsIf13__nv_bfloat16S2_S2_fjLj8192ELj1ELj1ELj8ELj16ENS_18Kernel_traits_baseILj8192EfS2_S2_S2_fjLj256EEEEELb1ELb0ELb1ELb1EEEvNS_9FwdParamsE)
        /*0ae8*/ 	.word	0x000000c0


	//----- nvinfo : EIATTR_FRAME_SIZE
	.align		4
.L_474:
        /*0aec*/ 	.byte	0x04, 0x11
        /*0aee*/ 	.short	(.L_476 - .L_475)
	.align		4
.L_475:
        /*0af0*/ 	.word	index@(_ZN10layer_norm13ln_fwd_kernelINS_13Kernel_traitsIf13__nv_bfloat16S2_S2_fjLj8192ELj1ELj1ELj8ELj16ENS_18Kernel_traits_baseILj8192EfS2_S2_S2_fjLj256EEEEELb1ELb0ELb1ELb1EEEvNS_9FwdParamsE)
        /*0af4*/ 	.word	0x00000000


	//----- nvinfo : EIATTR_REGCOUNT
	.align		4
.L_476:
        /*0af8*/ 	.byte	0x04, 0x2f
        /*0afa*/ 	.short	(.L_478 - .L_477)
	.align		4
.L_477:
        /*0afc*/ 	.word	index@(_ZN10layer_norm13ln_fwd_kernelINS_13Kernel_traitsIf13__nv_bfloat16S2_S2_fjLj8192ELj1ELj1ELj8ELj16ENS_18Kernel_traits_baseILj8192EfS2_S2_S2_fjLj256EEEEELb1ELb0ELb1ELb0EEEvNS_9FwdParamsE)
        /*0b00*/ 	.word	0x000000c6


	//----- nvinfo : EIATTR_FRAME_SIZE
	.align		4
.L_478:
        /*0b04*/ 	.byte	0x04, 0x11
        /*0b06*/ 	.short	(.L_480 - .L_479)
	.align		4
.L_479:
        /*0b08*/ 	.word	index@(_ZN10layer_norm13ln_fwd_kernelINS_13Kernel_traitsIf13__nv_bfloat16S2_S2_fjLj8192ELj1ELj1ELj8ELj16ENS_18Kernel_traits_baseILj8192EfS2_S2_S2_fjLj256EEEEELb1ELb0ELb1ELb0EEEvNS_9FwdParamsE)
        /*0b0c*/ 	.word	0x00000000


	//----- nvinfo : EIATTR_REGCOUNT
	.align		4
.L_480:
        /*0b10*/ 	.byte	0x04, 0x2f
        /*0b12*/ 	.short	(.L_482 - .L_481)
	.align		4
.L_481:
        /*0b14*/ 	.word	index@(_ZN10layer_norm13ln_fwd_kernelINS_13Kernel_traitsIf13__nv_bfloat16S2_S2_fjLj8192ELj1ELj1ELj8ELj16ENS_18Kernel_traits_baseILj8192EfS2_S2_S2_fjLj256EEEEELb1ELb0ELb0ELb1EEEvNS_9FwdParamsE)
        /*0b18*/ 	.word	0x000000a8


	//----- nvinfo : EIATTR_FRAME_SIZE
	.align		4
.L_482:
        /*0b1c*/ 	.byte	0x04, 0x11
        /*0b1e*/ 	.short	(.L_484 - .L_483)
	.align		4
.L_483:
        /*0b20*/ 	.word	index@(_ZN10layer_norm13ln_fwd_kernelINS_13Kernel_traitsIf13__nv_bfloat16S2_S2_fjLj8192ELj1ELj1ELj8ELj16ENS_18Kernel_traits_baseILj8192EfS2_S2_S2_fjLj256EEEEELb1ELb0ELb0ELb1EEEvNS_9FwdParamsE)
        /*0b24*/ 	.word	0x00000000


	//----- nvinfo : EIATTR_REGCOUNT
	.align		4
.L_484:
        /*0b28*/ 	.byte	0x04, 0x2f
        /*0b2a*/ 	.short	(.L_486 - .L_485)
	.align		4
.L_485:
        /*0b2c*/ 	.word	index@(_ZN10layer_norm13ln_fwd_kernelINS_13Kernel_traitsIf13__nv_bfloat16S2_S2_fjLj8192ELj1ELj1ELj8ELj16ENS_18Kernel_traits_baseILj8192EfS2_S2_S2_fjLj256EEEEELb1ELb0ELb0ELb0EEEvNS_9FwdParamsE)
        /*0b30*/ 	.word	0x0000009c


	//----- nvinfo : EIATTR_FRAME_SIZE
	.align		4
.L_486:
        /*0b34*/ 	.byte	0x04, 0x11
        /*0b36*/ 	.short	(.L_488 - .L_487)
	.align		4
.L_487:
        /*0b38*/ 	.word	index@(_ZN10layer_norm13ln_fwd_kernelINS_13Kernel_traitsIf13__nv_bfloat16S2_S2_fjLj8192ELj1ELj1ELj8ELj16ENS_18Kernel_traits_baseILj8192EfS2_S2_S2_fjLj256EEEEELb1ELb0ELb0ELb0EEEvNS_9FwdParamsE)
        /*0b3c*/ 	.word	0x00000000


	//----- nvinfo : EIATTR_REGCOUNT
	.align		4
.L_488:
        /*0b40*/ 	.byte	0x04, 0x2f
        /*0b42*/ 	.short	(.L_490 - .L_489)
	.align		4
.L_489:
        /*0b44*/ 	.word	index@(_ZN10layer_norm13ln_fwd_kernelINS_13Kernel_traitsIf13__nv_bfloat16S2_S2_fjLj8192ELj1ELj1ELj8ELj16ENS_18Kernel_traits_baseILj8192EfS2_S2_S2_fjLj256EEEEELb0ELb1ELb1ELb1EEEvNS_9FwdParamsE)
        /*0b48*/ 	.word	0x000000be


	//----- nvinfo : EIATTR_FRAME_SIZE
	.align		4
.L_490:
        /*0b4c*/ 	.byte	0x04, 0x11
        /*0b4e*/ 	.short	(.L_492 - .L_491)
	.align		4
.L_491:
        /*0b50*/ 	.word	index@(_ZN10layer_norm13ln_fwd_kernelINS_13Kernel_traitsIf13__nv_bfloat16S2_S2_fjLj8192ELj1ELj1ELj8ELj16ENS_18Kernel_traits_baseILj8192EfS2_S2_S2_fjLj256EEEEELb0ELb1ELb1ELb1EEEvNS_9FwdParamsE)
        /*0b54*/ 	.word	0x00000000


	//----- nvinfo : EIATTR_REGCOUNT
	.align		4
.L_492:
        /*0b58*/ 	.byte	0x04, 0x2f
        /*0b5a*/ 	.short	(.L_494 - .L_493)
	.align		4
.L_493:
        /*0b5c*/ 	.word	index@(_ZN10layer_norm13ln_fwd_kernelINS_13Kernel_traitsIf13__nv_bfloat16S2_S2_fjLj8192ELj1ELj1ELj8ELj16ENS_18Kernel_traits_baseILj8192EfS2_S2_S2_fjLj256EEEEELb0ELb1ELb1ELb0EEEvNS_9FwdParamsE)
        /*0b60*/ 	.word	0x000000c2


	//----- nvinfo : EIATTR_FRAME_SIZE
	.align		4
.L_494:
        /*0b64*/ 	.byte	0x04, 0x11
        /*0b66*/ 	.short	(.L_496 - .L_495)
	.align		4
.L_495:
        /*0b68*/ 	.word	index@(_ZN10layer_norm13ln_fwd_kernelINS_13Kernel_traitsIf13__nv_bfloat16S2_S2_fjLj8192ELj1ELj1ELj8ELj16ENS_18Kernel_traits_baseILj8192EfS2_S2_S2_fjLj256EEEEELb0ELb1ELb1ELb0EEEvNS_9FwdParamsE)
        /*0b6c*/ 	.word	0x00000000


	//----- nvinfo : EIATTR_REGCOUNT
	.align		4
.L_496:
        /*0b70*/ 	.byte	0x04, 0x2f
        /*0b72*/ 	.short	(.L_498 - .L_497)
	.align		4
.L_497:
        /*0b74*/ 	.word	index@(_ZN10layer_norm13ln_fwd_kernelINS_13Kernel_traitsIf13__nv_bfloat16S2_S2_fjLj8192ELj1ELj1ELj8ELj16ENS_18Kernel_traits_baseILj8192EfS2_S2_S2_fjLj256EEEEELb0ELb1ELb0ELb1EEEvNS_9FwdParamsE)
        /*0b78*/ 	.word	0x000000be


	//----- nvinfo : EIATTR_FRAME_SIZE
	.align		4
.L_498:
        /*0b7c*/ 	.byte	0x04, 0x11
        /*0b7e*/ 	.short	(.L_500 - .L_499)
	.align		4
.L_499:
        /*0b80*/ 	.word	index@(_ZN10layer_norm13ln_fwd_kernelINS_13Kernel_traitsIf13__nv_bfloat16S2_S2_fjLj8192ELj1ELj1ELj8ELj16ENS_18Kernel_traits_baseILj8192EfS2_S2_S2_fjLj256EEEEELb0ELb1ELb0ELb1EEEvNS_9FwdParamsE)
        /*0b84*/ 	.word	0x00000000


	//----- nvinfo : EIATTR_REGCOUNT
	.align		4
.L_500:
        /*0b88*/ 	.byte	0x04, 0x2f
        /*0b8a*/ 	.short	(.L_502 - .L_501)
	.align		4
.L_501:
        /*0b8c*/ 	.word	index@(_ZN10layer_norm13ln_fwd_kernelINS_13Kernel_traitsIf13__nv_bfloat16S2_S2_fjLj8192ELj1ELj1ELj8ELj16ENS_18Kernel_traits_baseILj8192EfS2_S2_S2_fjLj256EEEEELb0ELb1ELb0ELb0EEEvNS_9FwdParamsE)
        /*0b90*/ 	.word	0x000000be


	//----- nvinfo : EIATTR_FRAME_SIZE
	.align		4
.L_502:
        /*0b94*/ 	.byte	0x04, 0x11
        /*0b96*/ 	.short	(.L_504 - .L_503)
	.align		4
.L_503:
        /*0b98*/ 	.word	index@(_ZN10layer_norm13ln_fwd_kernelINS_13Kernel_traitsIf13__nv_bfloat16S2_S2_fjLj8192ELj1ELj1ELj8ELj16ENS_18Kernel_traits_baseILj8192EfS2_S2_S2_fjLj256EEEEELb0ELb1ELb0ELb0EEEvNS_9FwdParamsE)
        /*0b9c*/ 	.word	0x00000000


	//----- nvinfo : EIATTR_REGCOUNT
	.align		4
.L_504:
        /*0ba0*/ 	.byte	0x04, 0x2f
        /*0ba2*/ 	.short	(.L_506 - .L_505)
	.align		4
.L_505:
        /*0ba4*/ 	.word	index@(_ZN10layer_norm13ln_fwd_kernelINS_13Kernel_traitsIf13__nv_bfloat16S2_S2_fjLj8192ELj1ELj1ELj8ELj16ENS_18Kernel_traits_baseILj8192EfS2_S2_S2_fjLj256EEEEELb0ELb0ELb1ELb1EEEvNS_9FwdParamsE)
        /*0ba8*/ 	.word	0x0000007f


	//----- nvinfo : EIATTR_FRAME_SIZE
	.align		4
.L_506:
        /*0bac*/ 	.byte	0x04, 0x11
        /*0bae*/ 	.short	(.L_508 - .L_507)
	.align		4
.L_507:
        /*0bb0*/ 	.word	index@(_ZN10layer_norm13ln_fwd_kernelINS_13Kernel_traitsIf13__nv_bfloat16S2_S2_fjLj8192ELj1ELj1ELj8ELj16ENS_18Kernel_traits_baseILj8192EfS2_S2_S2_fjLj256EEEEELb0ELb0ELb1ELb1EEEvNS_9FwdParamsE)
        /*0bb4*/ 	.word	0x00000000


	//----- nvinfo : EIATTR_REGCOUNT
	.align		4
.L_508:
        /*0bb8*/ 	.byte	0x04, 0x2f
        /*0bba*/ 	.short	(.L_510 - .L_509)
	.align		4
.L_509:
        /*0bbc*/ 	.word	index@(_ZN10layer_norm13ln_fwd_kernelINS_13Kernel_traitsIf13__nv_bfloat16S2_S2_fjLj8192ELj1ELj1ELj8ELj16ENS_18Kernel_traits_baseILj8192EfS2_S2_S2_fjLj256EEEEELb0ELb0ELb1ELb0EEEvNS_9FwdParamsE)
        /*0bc0*/ 	.word	0x00000080


	//----- nvinfo : EIATTR_FRAME_SIZE
	.align		4
.L_510:
        /*0bc4*/ 	.byte	0x04, 0x11
        /*0bc6*/ 	.short	(.L_512 - .L_511)
	.align		4
.L_511:
        /*0bc8*/ 	.word	index@(_ZN10layer_norm13ln_fwd_kernelINS_13Kernel_traitsIf13__nv_bfloat16S2_S2_fjLj8192ELj1ELj1ELj8ELj16ENS_18Kernel_traits_baseILj8192EfS2_S2_S2_fjLj256EEEEELb0ELb0ELb1ELb0EEEvNS_9FwdParamsE)
        /*0bcc*/ 	.word	0x00000000


	//----- nvinfo : EIATTR_REGCOUNT
	.align		4
.L_512:
        /*0bd0*/ 	.byte	0x04, 0x2f
        /*0bd2*/ 	.short	(.L_514 - .L_513)
	.align		4
.L_513:
        /*0bd4*/ 	.word	index@(_ZN10layer_norm13ln_fwd_kernelINS_13Kernel_traitsIf13__nv_bfloat16S2_S2_fjLj8192ELj1ELj1ELj8ELj16ENS_18Kernel_traits_baseILj8192EfS2_S2_S2_fjLj256EEEEELb0ELb0ELb0ELb1EEEvNS_9FwdParamsE)
        /*0bd8*/ 	.word	0x00000080


	//----- nvinfo : EIATTR_FRAME_SIZE
	.align		4
.L_514:
        /*0bdc*/ 	.byte	0x04, 0x11
        /*0bde*/ 	.short	(.L_516 - .L_515)
	.align		4
.L_515:
        /*0be0*/ 	.word	index@(_ZN10layer_norm13ln_fwd_kernelINS_13Kernel_traitsIf13__nv_bfloat16S2_S2_fjLj8192ELj1ELj1ELj8ELj16ENS_18Kernel_traits_baseILj8192EfS2_S2_S2_fjLj256EEEEELb0ELb0ELb0ELb1EEEvNS_9FwdParamsE)
        /*0be4*/ 	.word	0x00000000


	//----- nvinfo : EIATTR_REGCOUNT
	.align		4
.L_516:
        /*0be8*/ 	.byte	0x04, 0x2f
        /*0bea*/ 	.short	(.L_518 - .L_517)
	.align		4
.L_517:
        /*0bec*/ 	.word	index@(_ZN10layer_norm13ln_fwd_kernelINS_13Kernel_traitsIf13__nv_bfloat16S2_S2_fjLj8192ELj1ELj1ELj8ELj16ENS_18Kernel_traits_baseILj8192EfS2_S2_S2_fjLj256EEEEELb0ELb0ELb0ELb0EEEvNS_9FwdParamsE)
        /*0bf0*/ 	.word	0x00000080


	//----- nvinfo : EIATTR_FRAME_SIZE
	.align		4
.L_518:
        /*0bf4*/ 	.byte	0x04, 0x11
        /*0bf6*/ 	.short	(.L_520 - .L_519)
	.align		4
.L_519:
        /*0bf8*/ 	.word	index@(_ZN10layer_norm13ln_fwd_kernelINS_13Kernel_traitsIf13__nv_bfloat16S2_S2_fjLj8192ELj1ELj1ELj8ELj16ENS_18Kernel_traits_baseILj8192EfS2_S2_S2_fjLj256EEEEELb0ELb0ELb0ELb0EEEvNS_9FwdParamsE)
        /*0bfc*/ 	.word	0x00000000


	//----- nvinfo : EIATTR_REGCOUNT
	.align		4
.L_520:
        /*0c00*/ 	.byte	0x04, 0x2f
        /*0c02*/ 	.short	(.L_522 - .L_521)
	.align		4
.L_521:
        /*0c04*/ 	.word	index@(_ZN10layer_norm13ln_fwd_kernelINS_13Kernel_traitsI6__halfS2_S2_S2_fjLj8192ELj1ELj1ELj8ELj16ENS_18Kernel_traits_baseILj8192ES2_S2_S2_S2_fjLj256EEEEELb1ELb1ELb1ELb1EEEvNS_9FwdParamsE)
        /*0c08*/ 	.word	0x000000ba


	//----- nvinfo : EIATTR_FRAME_SIZE
	.align		4
.L_522:
        /*0c0c*/ 	.byte	0x04, 0x11
        /*0c0e*/ 	.short	(.L_524 - .L_523)
	.align		4
.L_523:
        /*0c10*/ 	.word	index@(_ZN10layer_norm13ln_fwd_kernelINS_13Kernel_traitsI6__halfS2_S2_S2_fjLj8192ELj1ELj1ELj8ELj16ENS_18Kernel_traits_baseILj8192ES2_S2_S2_S2_fjLj256EEEEELb1ELb1ELb1ELb1EEEvNS_9FwdParamsE)
        /*0c14*/ 	.word	0x00000000


	//----- nvinfo : EIATTR_REGCOUNT
	.align		4
.L_524:
        /*0c18*/ 	.byte	0x04, 0x2f
        /*0c1a*/ 	.short	(.L_526 - .L_525)
	.align		4
.L_525:
        /*0c1c*/ 	.word	index@(_ZN10layer_norm13ln_fwd_kernelINS_13Kernel_traitsI6__halfS2_S2_S2_fjLj8192ELj1ELj1ELj8ELj16ENS_18Kernel_traits_baseILj8192ES2_S2_S2_S2_fjLj256EEEEELb1ELb1ELb1ELb0EEEvNS_9FwdParamsE)
        /*0c20*/ 	.word	0x000000e2


	//----- nvinfo : EIATTR_FRAME_SIZE
	.align		4
.L_526:
        /*0c24*/ 	.byte	0x04, 0x11
        /*0c26*/ 	.short	(.L_528 - .L_527)
	.align		4
.L_527:
        /*0c28*/ 	.word	index@(_ZN10layer_norm13ln_fwd_kernelINS_13Kernel_traitsI6__halfS2_S2_S2_fjLj8192ELj1ELj1ELj8ELj16ENS_18Kernel_traits_baseILj8192ES2_S2_S2_S2_fjLj256EEEEELb1ELb1ELb1ELb0EEEvNS_9FwdParamsE)
        /*0c2c*/ 	.word	0x00000000


	//----- nvinfo : EIATTR_REGCOUNT
	.align		4
.L_528:
        /*0c30*/ 	.byte	0x04, 0x2f
        /*0c32*/ 	.short	(.L_530 - .L_529)
	.align		4
.L_529:
        /*0c34*/ 	.word	index@(_ZN10layer_norm13ln_fwd_kernelINS_13Kernel_traitsI6__halfS2_S2_S2_fjLj8192ELj1ELj1ELj8ELj16ENS_18Kernel_traits_baseILj8192ES2_S2_S2_S2_fjLj256EEEEELb1ELb1ELb0ELb1EEEvNS_9FwdParamsE)
        /*0c38*/ 	.word	0x000000ce


	//----- nvinfo : EIATTR_FRAME_SIZE
	.align		4
.L_530:
        /*0c3c*/ 	.byte	0x04, 0x11
        /*0c3e*/ 	.short	(.L_532 - .L_531)
	.align		4
.L_531:
        /*0c40*/ 	.word	index@(_ZN10layer_norm13ln_fwd_kernelINS_13Kernel_traitsI6__halfS2_S2_S2_fjLj8192ELj1ELj1ELj8ELj16ENS_18Kernel_traits_baseILj8192ES2_S2_S2_S2_fjLj256EEEEELb1ELb1ELb0ELb1EEEvNS_9FwdParamsE)
        /*0c44*/ 	.word	0x00000000


	//----- nvinfo : EIATTR_REGCOUNT
	.align		4
.L_532:
        /*0c48*/ 	.byte	0x04, 0x2f
        /*0c4a*/ 	.short	(.L_534 - .L_533)
	.align		4
.L_533:
        /*0c4c*/ 	.word	index@(_ZN10layer_norm13ln_fwd_kernelINS_13Kernel_traitsI6__halfS2_S2_S2_fjLj8192ELj1ELj1ELj8ELj16ENS_18Kernel_traits_baseILj8192ES2_S2_S2_S2_fjLj256EEEEELb1ELb1ELb0ELb0EEEvNS_9FwdParamsE)
        /*0c50*/ 	.word	0x000000d4


	//----- nvinfo : EIATTR_FRAME_SIZE
	.align		4
.L_534:
        /*0c54*/ 	.byte	0x04, 0x11
        /*0c56*/ 	.short	(.L_536 - .L_535)
	.align		4
.L_535:
        /*0c58*/ 	.word	index@(_ZN10layer_norm13ln_fwd_kernelINS_13Kernel_traitsI6__halfS2_S2_S2_fjLj8192ELj1ELj1ELj8ELj16ENS_18Kernel_traits_baseILj8192ES2_S2_S2_S2_fjLj256EEEEELb1ELb1ELb0ELb0EEEvNS_9FwdParamsE)
        /*0c5c*/ 	.word	0x00000000


	//----- nvinfo : EIATTR_REGCOUNT
	.align		4
.L_536:
        /*0c60*/ 	.byte	0x04, 0x2f
        /*0c62*/ 	.short	(.L_538 - .L_537)
	.align		4
.L_537:
        /*0c64*/ 	.word	index@(_ZN10layer_norm13ln_fwd_kernelINS_13Kernel_traitsI6__halfS2_S2_S2_fjLj8192ELj1ELj1ELj8ELj16ENS_18Kernel_traits_baseILj8192ES2_S2_S2_S2_fjLj256EEEEELb1ELb0ELb1ELb1EEEvNS_9FwdParamsE)
        /*0c68*/ 	.word	0x00000080


	//----- nvinfo : EIATTR_FRAME_SIZE
	.align		4
.L_538:
        /*0c6c*/ 	.byte	0x04, 0x11
        /*0c6e*/ 	.short	(.L_540 - .L_539)
	.align		4
.L_539:
        /*0c70*/ 	.word	index@(_ZN10layer_norm13ln_fwd_kernelINS_13Kernel_traitsI6__halfS2_S2_S2_fjLj8192ELj1ELj1ELj8ELj16ENS_18Kernel_traits_baseILj8192ES2_S2_S2_S2_fjLj256EEEEELb1ELb0ELb1ELb1EEEvNS_9FwdParamsE)
        /*0c74*/ 	.word	0x00000000


	//----- nvinfo : EIATTR_REGCOUNT
	.align		4
.L_540:
        /*0c78*/ 	.byte	0x04, 0x2f
        /*0c7a*/ 	.short	(.L_542 - .L_541)
	.align		4
.L_541:
        /*0c7c*/ 	.word	index@(_ZN10layer_norm13ln_fwd_kernelINS_13Kernel_traitsI6__halfS2_S2_S2_fjLj8192ELj1ELj1ELj8ELj16ENS_18Kernel_traits_baseILj8192ES2_S2_S2_S2_fjLj256EEEEELb1ELb0ELb1ELb0EEEvNS_9FwdParamsE)
        /*0c80*/ 	.word	0x000000be


	//----- nvinfo : EIATTR_FRAME_SIZE
	.align		4
.L_542:
        /*0c84*/ 	.byte	0x04, 0x11
        /*0c86*/ 	.short	(.L_544 - .L_543)
	.align		4
.L_543:
        /*0c88*/ 	.word	index@(_ZN10layer_norm13ln_fwd_kernelINS_13Kernel_traitsI6__halfS2_S2_S2_fjLj8192ELj1ELj1ELj8ELj16ENS_18Kernel_traits_baseILj8192ES2_S2_S2_S2_fjLj256EEEEELb1ELb0ELb1ELb0EEEvNS_9FwdParamsE)
        /*0c8c*/ 	.word	0x00000000


	//----- nvinfo : EIATTR_REGCOUNT
	.align		4
.L_544:
        /*0c90*/ 	.byte	0x04, 0x2f
        /*0c92*/ 	.short	(.L_546 - .L_545)
	.align		4
.L_545:
        /*0c94*/ 	.word	index@(_ZN10layer_norm13ln_fwd_kernelINS_13Kernel_traitsI6__halfS2_S2_S2_fjLj8192ELj1ELj1ELj8ELj16ENS_18Kernel_traits_baseILj8192ES2_S2_S2_S2_fjLj256EEEEELb1ELb0ELb0ELb1EEEvNS_9FwdParamsE)
        /*0c98*/ 	.word	0x00000080


	//----- nvinfo : EIATTR_FRAME_SIZE
	.align		4
.L_546:
        /*0c9c*/ 	.byte	0x04, 0x11
        /*0c9e*/ 	.short	(.L_548 - .L_547)
	.align		4
.L_547:
        /*0ca0*/ 	.word	index@(_ZN10layer_norm13ln_fwd_kernelINS_13Kernel_traitsI6__halfS2_S2_S2_fjLj8192ELj1ELj1ELj8ELj16ENS_18Kernel_traits_baseILj8192ES2_S2_S2_S2_fjLj256EEEEELb1ELb0ELb0ELb1EEEvNS_9FwdParamsE)
        /*0ca4*/ 	.word	0x00000018


	//----- nvinfo : EIATTR_REGCOUNT
	.align		4
.L_548:
        /*0ca8*/ 	.byte	0x04, 0x2f
        /*0caa*/ 	.short	(.L_550 - .L_549)
	.align		4
.L_549:
        /*0cac*/ 	.word	index@(_ZN10layer_norm13ln_fwd_kernelINS_13Kernel_traitsI6__halfS2_S2_S2_fjLj8192ELj1ELj1ELj8ELj16ENS_18Kernel_traits_baseILj8192ES2_S2_S2_S2_fjLj256EEEEELb1ELb0ELb0ELb0EEEvNS_9FwdParamsE)
        /*0cb0*/ 	.word	0x00000080


	//----- nvinfo : EIATTR_FRAME_SIZE
	.align		4
.L_550:
        /*0cb4*/ 	.byte	0x04, 0x11
        /*0cb6*/ 	.short	(.L_552 - .L_551)
	.align		4
.L_551:
        /*0cb8*/ 	.word	index@(_ZN10layer_norm13ln_fwd_kernelINS_13Kernel_traitsI6__halfS2_S2_S2_fjLj8192ELj1ELj1ELj8ELj16ENS_18Kernel_traits_baseILj8192ES2_S2_S2_S2_fjLj256EEEEELb1ELb0ELb0ELb0EEEvNS_9FwdParamsE)
        /*0cbc*/ 	.word	0x00000028


	//----- nvinfo : EIATTR_REGCOUNT
	.align		4
.L_552:
        /*0cc0*/ 	.byte	0x04, 0x2f
        /*0cc2*/ 	.short	(.L_554 - .L_553)
	.align		4
.L_553:
        /*0cc4*/ 	.word	index@(_ZN10layer_norm13ln_fwd_kernelINS_13Kernel_traitsI6__halfS2_S2_S2_fjLj8192ELj1ELj1ELj8ELj16ENS_18Kernel_traits_baseILj8192ES2_S2_S2_S2_fjLj256EEEEELb0ELb1ELb1ELb1EEEvNS_9FwdParamsE)
        /*0cc8*/ 	.word	0x000000c0


	//----- nvinfo : EIATTR_FRAME_SIZE
	.align		4
.L_554:
        /*0ccc*/ 	.byte	0x04, 0x11
        /*0cce*/ 	.short	(.L_556 - .L_555)
	.align		4
.L_555:
        /*0cd0*/ 	.word	index@(_ZN10layer_norm13ln_fwd_kernelINS_13Kernel_traitsI6__halfS2_S2_S2_fjLj8192ELj1ELj1ELj8ELj16ENS_18Kernel_traits_baseILj8192ES2_S2_S2_S2_fjLj256EEEEELb0ELb1ELb1ELb1EEEvNS_9FwdParamsE)
        /*0cd4*/ 	.word	0x00000000


	//----- nvinfo : EIATTR_REGCOUNT
	.align		4
.L_556:
        /*0cd8*/ 	.byte	0x04, 0x2f
        /*0cda*/ 	.short	(.L_558 - .L_557)
	.align		4
.L_557:
        /*0cdc*/ 	.word	index@(_ZN10layer_norm13ln_fwd_kernelINS_13Kernel_traitsI6__halfS2_S2_S2_fjLj8192ELj1ELj1ELj8ELj16ENS_18Kernel_traits_baseILj8192ES2_S2_S2_S2_fjLj256EEEEELb0ELb1ELb1ELb0EEEvNS_9FwdParamsE)
        /*0ce0*/ 	.word	0x000000b4


	//----- nvinfo : EIATTR_FRAME_SIZE
	.align		4
.L_558:
        /*0ce4*/ 	.byte	0x04, 0x11
        /*0ce6*/ 	.short	(.L_560 - .L_559)
	.align		4
.L_559:
        /*0ce8*/ 	.word	index@(_ZN10layer_norm13ln_fwd_kernelINS_13Kernel_traitsI6__halfS2_S2_S2_fjLj8192ELj1ELj1ELj8ELj16ENS_18Kernel_traits_baseILj8192ES2_S2_S2_S2_fjLj256EEEEELb0ELb1ELb1ELb0EEEvNS_9FwdParamsE)
        /*0cec*/ 	.word	0x00000000


	//----- nvinfo : EIATTR_REGCOUNT
	.align		4
.L_560:
        /*0cf0*/ 	.byte	0x04, 0x2f
        /*0cf2*/ 	.short	(.L_562 - .L_561)
	.align		4
.L_561:
        /*0cf4*/ 	.word	index@(_ZN10layer_norm13ln_fwd_kernelINS_13Kernel_traitsI6__halfS2_S2_S2_fjLj8192ELj1ELj1ELj8ELj16ENS_18Kernel_traits_baseILj8192ES2_S2_S2_S2_fjLj256EEEEELb0ELb1ELb0ELb1EEEvNS_9FwdParamsE)
        /*0cf8*/ 	.word	0x000000bc


	//----- nvinfo : EIATTR_FRAME_SIZE
	.align		4
.L_562:
        /*0cfc*/ 	.byte	0x04, 0x11
        /*0cfe*/ 	.short	(.L_564 - .L_563)
	.align		4
.L_563:
        /*0d00*/ 	.word	index@(_ZN10layer_norm13ln_fwd_kernelINS_13Kernel_traitsI6__halfS2_S2_S2_fjLj8192ELj1ELj1ELj8ELj16ENS_18Kernel_traits_baseILj8192ES2_S2_S2_S2_fjLj256EEEEELb0ELb1ELb0ELb1EEEvNS_9FwdParamsE)
        /*0d04*/ 	.word	0x00000000


	//----- nvinfo : EIATTR_REGCOUNT
	.align		4
.L_564:
        /*0d08*/ 	.byte	0x04, 0x2f
        /*0d0a*/ 	.short	(.L_566 - .L_565)
	.align		4
.L_565:
        /*0d0c*/ 	.word	index@(_ZN10layer_norm13ln_fwd_kernelINS_13Kernel_traitsI6__halfS2_S2_S2_fjLj8192ELj1ELj1ELj8ELj16ENS_18Kernel_traits_baseILj8192ES2_S2_S2_S2_fjLj256EEEEELb0ELb1ELb0ELb0EEEvNS_9FwdParamsE)
        /*0d10*/ 	.word	0x000000bc


	//----- nvinfo : EIATTR_FRAME_SIZE
	.align		4
.L_566:
        /*0d14*/ 	.byte	0x04, 0x11
        /*0d16*/ 	.short	(.L_568 - .L_567)
	.align		4
.L_567:
        /*0d18*/ 	.word	index@(_ZN10layer_norm13ln_fwd_kernelINS_13Kernel_traitsI6__halfS2_S2_S2_fjLj8192ELj1ELj1ELj8ELj16ENS_18Kernel_traits_baseILj8192ES2_S2_S2_S2_fjLj256EEEEELb0ELb1ELb0ELb0EEEvNS_9FwdParamsE)
        /*0d1c*/ 	.word	0x00000000


	//----- nvinfo : EIATTR_REGCOUNT
	.align		4
.L_568:
        /*0d20*/ 	.byte	0x04, 0x2f
        /*0d22*/ 	.short	(.L_570 - .L_569)
	.align		4
.L_569:
        /*0d24*/ 	.word	index@(_ZN10layer_norm13ln_fwd_kernelINS_13Kernel_traitsI6__halfS2_S2_S2_fjLj8192ELj1ELj1ELj8ELj16ENS_18Kernel_traits_baseILj8192ES2_S2_S2_S2_fjLj256EEEEELb0ELb0ELb1ELb1EEEvNS_9FwdParamsE)
        /*0d28*/ 	.word	0x00000080


	//----- nvinfo : EIATTR_FRAME_SIZE
	.align		4
.L_570:
        /*0d2c*/ 	.byte	0x04, 0x11
        /*0d2e*/ 	.short	(.L_572 - .L_571)
	.align		4
.L_571:
        /*0d30*/ 	.word	index@(_ZN10layer_norm13ln_fwd_kernelINS_13Kernel_traitsI6__halfS2_S2_S2_fjLj8192ELj1ELj1ELj8ELj16ENS_18Kernel_traits_baseILj8192ES2_S2_S2_S2_fjLj256EEEEELb0ELb0ELb1ELb1EEEvNS_9FwdParamsE)
        /*0d34*/ 	.word	0x00000000


	//----- nvinfo : EIATTR_REGCOUNT
	.align		4
.L_572:
        /*0d38*/ 	.byte	0x04, 0x2f
        /*0d3a*/ 	.short	(.L_574 - .L_573)
	.align		4
.L_573:
        /*0d3c*/ 	.word	index@(_ZN10layer_norm13ln_fwd_kernelINS_13Kernel_traitsI6__halfS2_S2_S2_fjLj8192ELj1ELj1ELj8ELj16ENS_18Kernel_traits_baseILj8192ES2_S2_S2_S2_fjLj256EEEEELb0ELb0ELb1ELb0EEEvNS_9FwdParamsE)
        /*0d40*/ 	.word	0x00000080


	//----- nvinfo : EIATTR_FRAME_SIZE
	.align		4
.L_574:
        /*0d44*/ 	.byte	0x04, 0x11
        /*0d46*/ 	.short	(.L_576 - .L_575)
	.align		4
.L_575:
        /*0d48*/ 	.word	index@(_ZN10layer_norm13ln_fwd_kernelINS_13Kernel_traitsI6__halfS2_S2_S2_fjLj8192ELj1ELj1ELj8ELj16ENS_18Kernel_traits_baseILj8192ES2_S2_S2_S2_fjLj256EEEEELb0ELb0ELb1ELb0EEEvNS_9FwdParamsE)
        /*0d4c*/ 	.word	0x00000000


	//----- nvinfo : EIATTR_REGCOUNT
	.align		4
.L_576:
        /*0d50*/ 	.byte	0x04, 0x2f
        /*0d52*/ 	.short	(.L_578 - .L_577)
	.align		4
.L_577:
        /*0d54*/ 	.word	index@(_ZN10layer_norm13ln_fwd_kernelINS_13Kernel_traitsI6__halfS2_S2_S2_fjLj8192ELj1ELj1ELj8ELj16ENS_18Kernel_traits_baseILj8192ES2_S2_S2_S2_fjLj256EEEEELb0ELb0ELb0ELb1EEEvNS_9FwdParamsE)
        /*0d58*/ 	.word	0x00000080


	//----- nvinfo : EIATTR_FRAME_SIZE
	.align		4
.L_578:
        /*0d5c*/ 	.byte	0x04, 0x11
        /*0d5e*/ 	.short	(.L_580 - .L_579)
	.align		4
.L_579:
        /*0d60*/ 	.word	index@(_ZN10layer_norm13ln_fwd_kernelINS_13Kernel_traitsI6__halfS2_S2_S2_fjLj8192ELj1ELj1ELj8ELj16ENS_18Kernel_traits_baseILj8192ES2_S2_S2_S2_fjLj256EEEEELb0ELb0ELb0ELb1EEEvNS_9FwdParamsE)
        /*0d64*/ 	.word	0x00000000


	//----- nvinfo : EIATTR_REGCOUNT
	.align		4
.L_580:
        /*0d68*/ 	.byte	0x04, 0x2f
        /*0d6a*/ 	.short	(.L_582 - .L_581)
	.align		4
.L_581:
        /*0d6c*/ 	.word	index@(_ZN10layer_norm13ln_fwd_kernelINS_13Kernel_traitsI6__halfS2_S2_S2_fjLj8192ELj1ELj1ELj8ELj16ENS_18Kernel_traits_baseILj8192ES2_S2_S2_S2_fjLj256EEEEELb0ELb0ELb0ELb0EEEvNS_9FwdParamsE)
        /*0d70*/ 	.word	0x00000080


	//----- nvinfo : EIATTR_FRAME_SIZE
	.align		4
.L_582:
        /*0d74*/ 	.byte	0x04, 0x11
        /*0d76*/ 	.short	(.L_584 - .L_583)
	.align		4
.L_583:
        /*0d78*/ 	.word	index@(_ZN10layer_norm13ln_fwd_kernelINS_13Kernel_traitsI6__halfS2_S2_S2_fjLj8192ELj1ELj1ELj8ELj16ENS_18Kernel_traits_baseILj8192ES2_S2_S2_S2_fjLj256EEEEELb0ELb0ELb0ELb0EEEvNS_9FwdParamsE)
        /*0d7c*/ 	.word	0x00000000


	//----- nvinfo : EIATTR_REGCOUNT
	.align		4
.L_584:
        /*0d80*/ 	.byte	0x04, 0x2f
        /*0d82*/ 	.short	(.L_586 - .L_585)
	.align		4
.L_585:
        /*0d84*/ 	.word	index@(_ZN10layer_norm13ln_fwd_kernelINS_13Kernel_traitsI13__nv_bfloat16S2_S2_S2_fjLj8192ELj1ELj1ELj8ELj16ENS_18Kernel_traits_baseILj8192ES2_S2_S2_S2_fjLj256EEEEELb1ELb1ELb1ELb1EEEvNS_9FwdParamsE)
        /*0d88*/ 	.word	0x000000ba


	//----- nvinfo : EIATTR_FRAME_SIZE
	.align		4
.L_586:
        /*0d8c*/ 	.byte	0x04, 0x11
        /*0d8e*/ 	.short	(.L_588 - .L_587)
	.align		4
.L_587:
        /*0d90*/ 	.word	index@(_ZN10layer_norm13ln_fwd_kernelINS_13Kernel_traitsI13__nv_bfloat16S2_S2_S2_fjLj8192ELj1ELj1ELj8ELj16ENS_18Kernel_traits_baseILj8192ES2_S2_S2_S2_fjLj256EEEEELb1ELb1ELb1ELb1EEEvNS_9FwdParamsE)
        /*0d94*/ 	.word	0x00000000


	//----- nvinfo : EIATTR_REGCOUNT
	.align		4
.L_588:
        /*0d98*/ 	.byte	0x04, 0x2f
        /*0d9a*/ 	.short	(.L_590 - .L_589)
	.align		4
.L_589:
        /*0d9c*/ 	.word	index@(_ZN10layer_norm13ln_fwd_kernelINS_13Kernel_traitsI13__nv_bfloat16S2_S2_S2_fjLj8192ELj1ELj1ELj8ELj16ENS_18Kernel_traits_baseILj8192ES2_S2_S2_S2_fjLj256EEEEELb1ELb1ELb1ELb0EEEvNS_9FwdParamsE)
        /*0da0*/ 	.word	0x000000e2


	//----- nvinfo : EIATTR_FRAME_SIZE
	.align		4
.L_590:
        /*0da4*/ 	.byte	0x04, 0x11
        /*0da6*/ 	.short	(.L_592 - .L_591)
	.align		4
.L_591:
        /*0da8*/ 	.word	index@(_ZN10layer_norm13ln_fwd_kernelINS_13Kernel_traitsI13__nv_bfloat16S2_S2_S2_fjLj8192ELj1ELj1ELj8ELj16ENS_18Kernel_traits_baseILj8192ES2_S2_S2_S2_fjLj256EEEEELb1ELb1ELb1ELb0EEEvNS_9FwdParamsE)
        /*0dac*/ 	.word	0x00000000


	//----- nvinfo : EIATTR_REGCOUNT
	.align		4
.L_592:
        /*0db0*/ 	.byte	0x04, 0x2f
        /*0db2*/ 	.short	(.L_594 - .L_593)
	.align		4
.L_593:
        /*0db4*/ 	.word	index@(_ZN10layer_norm13ln_fwd_kernelINS_13Kernel_traitsI13__nv_bfloat16S2_S2_S2_fjLj8192ELj1ELj1ELj8ELj16ENS_18Kernel_traits_baseILj8192ES2_S2_S2_S2_fjLj256EEEEELb1ELb1ELb0ELb1EEEvNS_9FwdParamsE)
        /*0db8*/ 	.word	0x000000ce


	//----- nvinfo : EIATTR_FRAME_SIZE
	.align		4
.L_594:
        /*0dbc*/ 	.byte	0x04, 0x11
        /*0dbe*/ 	.short	(.L_596 - .L_595)
	.align		4
.L_595:
        /*0dc0*/ 	.word	index@(_ZN10layer_norm13ln_fwd_kernelINS_13Kernel_traitsI13__nv_bfloat16S2_S2_S2_fjLj8192ELj1ELj1ELj8ELj16ENS_18Kernel_traits_baseILj8192ES2_S2_S2_S2_fjLj256EEEEELb1ELb1ELb0ELb1EEEvNS_9FwdParamsE)
        /*0dc4*/ 	.word	0x00000000


	//----- nvinfo : EIATTR_REGCOUNT
	.align		4
.L_596:
        /*0dc8*/ 	.byte	0x04, 0x2f
        /*0dca*/ 	.short	(.L_598 - .L_597)
	.align		4
.L_597:
        /*0dcc*/ 	.word	index@(_ZN10layer_norm13ln_fwd_kernelINS_13Kernel_traitsI13__nv_bfloat16S2_S2_S2_fjLj8192ELj1ELj1ELj8ELj16ENS_18Kernel_traits_baseILj8192ES2_S2_S2_S2_fjLj256EEEEELb1ELb1ELb0ELb0EEEvNS_9FwdParamsE)
        /*0dd0*/ 	.word	0x000000d6


	//----- nvinfo : EIATTR_FRAME_SIZE
	.align		4
.L_598:
        /*0dd4*/ 	.byte	0x04, 0x11
        /*0dd6*/ 	.short	(.L_600 - .L_599)
	.align		4
.L_599:
        /*0dd8*/ 	.word	index@(_ZN10layer_norm13ln_fwd_kernelINS_13Kernel_traitsI13__nv_bfloat16S2_S2_S2_fjLj8192ELj1ELj1ELj8ELj16ENS_18Kernel_traits_baseILj8192ES2_S2_S2_S2_fjLj256EEEEELb1ELb1ELb0ELb0EEEvNS_9FwdParamsE)
        /*0ddc*/ 	.word	0x00000000


	//----- nvinfo : EIATTR_REGCOUNT
	.align		4
.L_600:
        /*0de0*/ 	.byte	0x04, 0x2f
        /*0de2*/ 	.short	(.L_602 - .L_601)
	.align		4
.L_601:
        /*0de4*/ 	.word	index@(_ZN10layer_norm13ln_fwd_kernelINS_13Kernel_traitsI13__nv_bfloat16S2_S2_S2_fjLj8192ELj1ELj1ELj8ELj16ENS_18Kernel_traits_baseILj8192ES2_S2_S2_S2_fjLj256EEEEELb1ELb0ELb1ELb1EEEvNS_9FwdParamsE)
        /*0de8*/ 	.word	0x00000080


	//----- nvinfo : EIATTR_FRAME_SIZE
	.align		4
.L_602:
        /*0dec*/ 	.byte	0x04, 0x11
        /*0dee*/ 	.short	(.L_604 - .L_603)
	.align		4
.L_603:
        /*0df0*/ 	.word	index@(_ZN10layer_norm13ln_fwd_kernelINS_13Kernel_traitsI13__nv_bfloat16S2_S2_S2_fjLj8192ELj1ELj1ELj8ELj16ENS_18Kernel_traits_baseILj8192ES2_S2_S2_S2_fjLj256EEEEELb1ELb0ELb1ELb1EEEvNS_9FwdParamsE)
        /*0df4*/ 	.word	0x00000000


	//----- nvinfo : EIATTR_REGCOUNT
	.align		4
.L_604:
        /*0df8*/ 	.byte	0x04, 0x2f
        /*0dfa*/ 	.short	(.L_606 - .L_605)
	.align		4
.L_605:
        /*0dfc*/ 	.word	index@(_ZN10layer_norm13ln_fwd_kernelINS_13Kernel_traitsI13__nv_bfloat16S2_S2_S2_fjLj8192ELj1ELj1ELj8ELj16ENS_18Kernel_traits_baseILj8192ES2_S2_S2_S2_fjLj256EEEEELb1ELb0ELb1ELb0EEEvNS_9FwdParamsE)
        /*0e00*/ 	.word	0x000000be


	//----- nvinfo : EIATTR_FRAME_SIZE
	.align		4
.L_606:
        /*0e04*/ 	.byte	0x04, 0x11
        /*0e06*/ 	.short	(.L_608 - .L_607)
	.align		4
.L_607:
        /*0e08*/ 	.word	index@(_ZN10layer_norm13ln_fwd_kernelINS_13Kernel_traitsI13__nv_bfloat16S2_S2_S2_fjLj8192ELj1ELj1ELj8ELj16ENS_18Kernel_traits_baseILj8192ES2_S2_S2_S2_fjLj256EEEEELb1ELb0ELb1ELb0EEEvNS_9FwdParamsE)
        /*0e0c*/ 	.word	0x00000000


	//----- nvinfo : EIATTR_REGCOUNT
	.align		4
.L_608:
        /*0e10*/ 	.byte	0x04, 0x2f
        /*0e12*/ 	.short	(.L_610 - .L_609)
	.align		4
.L_609:
        /*0e14*/ 	.word	index@(_ZN10layer_norm13ln_fwd_kernelINS_13Kernel_traitsI13__nv_bfloat16S2_S2_S2_fjLj8192ELj1ELj1ELj8ELj16ENS_18Kernel_traits_baseILj8192ES2_S2_S2_S2_fjLj256EEEEELb1ELb0ELb0ELb1EEEvNS_9FwdParamsE)
        /*0e18*/ 	.word	0x00000080


	//----- nvinfo : EIATTR_FRAME_SIZE
	.align		4
.L_610:
        /*0e1c*/ 	.byte	0x04, 0x11
        /*0e1e*/ 	.short	(.L_612 - .L_611)
	.align		4
.L_611:
        /*0e20*/ 	.word	index@(_ZN10layer_norm13ln_fwd_kernelINS_13Kernel_traitsI13__nv_bfloat16S2_S2_S2_fjLj8192ELj1ELj1ELj8ELj16ENS_18Kernel_traits_baseILj8192ES2_S2_S2_S2_fjLj256EEEEELb1ELb0ELb0ELb1EEEvNS_9FwdParamsE)
        /*0e24*/ 	.word	0x00000010


	//----- nvinfo : EIATTR_REGCOUNT
	.align		4
.L_612:
        /*0e28*/ 	.byte	0x04, 0x2f
        /*0e2a*/ 	.short	(.L_614 - .L_613)
	.align		4
.L_613:
        /*0e2c*/ 	.word	index@(_ZN10layer_norm13ln_fwd_kernelINS_13Kernel_traitsI13__nv_bfloat16S2_S2_S2_fjLj8192ELj1ELj1ELj8ELj16ENS_18Kernel_traits_baseILj8192ES2_S2_S2_S2_fjLj256EEEEELb1ELb0ELb0ELb0EEEvNS_9FwdParamsE)
        /*0e30*/ 	.word	0x00000080


	//----- nvinfo : EIATTR_FRAME_SIZE
	.align		4
.L_614:
        /*0e34*/ 	.byte	0x04, 0x11
        /*0e36*/ 	.short	(.L_616 - .L_615)
	.align		4
.L_615:
        /*0e38*/ 	.word	index@(_ZN10layer_norm13ln_fwd_kernelINS_13Kernel_traitsI13__nv_bfloat16S2_S2_S2_fjLj8192ELj1ELj1ELj8ELj16ENS_18Kernel_traits_baseILj8192ES2_S2_S2_S2_fjLj256EEEEELb1ELb0ELb0ELb0EEEvNS_9FwdParamsE)
        /*0e3c*/ 	.word	0x00000020


	//----- nvinfo : EIATTR_REGCOUNT
	.align		4
.L_616:
        /*0e40*/ 	.byte	0x04, 0x2f
        /*0e42*/ 	.short	(.L_618 - .L_617)
	.align		4
.L_617:
        /*0e44*/ 	.word	index@(_ZN10layer_norm13ln_fwd_kernelINS_13Kernel_traitsI13__nv_bfloat16S2_S2_S2_fjLj8192ELj1ELj1ELj8ELj16ENS_18Kernel_traits_baseILj8192ES2_S2_S2_S2_fjLj256EEEEELb0ELb1ELb1ELb1EEEvNS_9FwdParamsE)
        /*0e48*/ 	.word	0x000000c0


	//----- nvinfo : EIATTR_FRAME_SIZE
	.align		4
.L_618:
        /*0e4c*/ 	.byte	0x04, 0x11
        /*0e4e*/ 	.short	(.L_620 - .L_619)
	.align		4
.L_619:
        /*0e50*/ 	.word	index@(_ZN10layer_norm13ln_fwd_kernelINS_13Kernel_traitsI13__nv_bfloat16S2_S2_S2_fjLj8192ELj1ELj1ELj8ELj16ENS_18Kernel_traits_baseILj8192ES2_S2_S2_S2_fjLj256EEEEELb0ELb1ELb1ELb1EEEvNS_9FwdParamsE)
        /*0e54*/ 	.word	0x00000000


	//----- nvinfo : EIATTR_REGCOUNT
	.align		4
.L_620:
        /*0e58*/ 	.byte	0x04, 0x2f
        /*0e5a*/ 	.short	(.L_622 - .L_621)
	.align		4
.L_621:
        /*0e5c*/ 	.word	index@(_ZN10layer_norm13ln_fwd_kernelINS_13Kernel_traitsI13__nv_bfloat16S2_S2_S2_fjLj8192ELj1ELj1ELj8ELj16ENS_18Kernel_traits_baseILj8192ES2_S2_S2_S2_fjLj256EEEEELb0ELb1ELb1ELb0EEEvNS_9FwdParamsE)
        /*0e60*/ 	.word	0x000000b0


	//----- nvinfo : EIATTR_FRAME_SIZE
	.align		4
.L_622:
        /*0e64*/ 	.byte	0x04, 0x11
        /*0e66*/ 	.short	(.L_624 - .L_623)
	.align		4
.L_623:
        /*0e68*/ 	.word	index@(_ZN10layer_norm13ln_fwd_kernelINS_13Kernel_traitsI13__nv_bfloat16S2_S2_S2_fjLj8192ELj1ELj1ELj8ELj16ENS_18Kernel_traits_baseILj8192ES2_S2_S2_S2_fjLj256EEEEELb0ELb1ELb1ELb0EEEvNS_9FwdParamsE)
        /*0e6c*/ 	.word	0x00000000


	//----- nvinfo : EIATTR_REGCOUNT
	.align		4
.L_624:
        /*0e70*/ 	.byte	0x04, 0x2f
        /*0e72*/ 	.short	(.L_626 - .L_625)
	.align		4
.L_625:
        /*0e74*/ 	.word	index@(_ZN10layer_norm13ln_fwd_kernelINS_13Kernel_traitsI13__nv_bfloat16S2_S2_S2_fjLj8192ELj1ELj1ELj8ELj16ENS_18Kernel_traits_baseILj8192ES2_S2_S2_S2_fjLj256EEEEELb0ELb1ELb0ELb1EEEvNS_9FwdParamsE)
        /*0e78*/ 	.word	0x000000ba


	//----- nvinfo : EIATTR_FRAME_SIZE
	.align		4
.L_626:
        /*0e7c*/ 	.byte	0x04, 0x11
        /*0e7e*/ 	.short	(.L_628 - .L_627)
	.align		4
.L_627:
        /*0e80*/ 	.word	index@(_ZN10layer_norm13ln_fwd_kernelINS_13Kernel_traitsI13__nv_bfloat16S2_S2_S2_fjLj8192ELj1ELj1ELj8ELj16ENS_18Kernel_traits_baseILj8192ES2_S2_S2_S2_fjLj256EEEEELb0ELb1ELb0ELb1EEEvNS_9FwdParamsE)
        /*0e84*/ 	.word	0x00000000


	//----- nvinfo : EIATTR_REGCOUNT
	.align		4
.L_628:
        /*0e88*/ 	.byte	0x04, 0x2f
        /*0e8a*/ 	.short	(.L_630 - .L_629)
	.align		4
.L_629:
        /*0e8c*/ 	.word	index@(_ZN10layer_norm13ln_fwd_kernelINS_13Kernel_traitsI13__nv_bfloat16S2_S2_S2_fjLj8192ELj1ELj1ELj8ELj16ENS_18Kernel_traits_baseILj8192ES2_S2_S2_S2_fjLj256EEEEELb0ELb1ELb0ELb0EEEvNS_9FwdParamsE)
        /*0e90*/ 	.word	0x000000ba


	//----- nvinfo : EIATTR_FRAME_SIZE
	.align		4
.L_630:
        /*0e94*/ 	.byte	0x04, 0x11
        /*0e96*/ 	.short	(.L_632 - .L_631)
	.align		4
.L_631:
        /*0e98*/ 	.word	index@(_ZN10layer_norm13ln_fwd_kernelINS_13Kernel_traitsI13__nv_bfloat16S2_S2_S2_fjLj8192ELj1ELj1ELj8ELj16ENS_18Kernel_traits_baseILj8192ES2_S2_S2_S2_fjLj256EEEEELb0ELb1ELb0ELb0EEEvNS_9FwdParamsE)
        /*0e9c*/ 	.word	0x00000000


	//----- nvinfo : EIATTR_REGCOUNT
	.align		4
.L_632:
        /*0ea0*/ 	.byte	0x04, 0x2f
        /*0ea2*/ 	.short	(.L_634 - .L_633)
	.align		4
.L_633:
        /*0ea4*/ 	.word	index@(_ZN10layer_norm13ln_fwd_kernelINS_13Kernel_traitsI13__nv_bfloat16S2_S2_S2_fjLj8192ELj1ELj1ELj8ELj16ENS_18Kernel_traits_baseILj8192ES2_S2_S2_S2_fjLj256EEEEELb0ELb0ELb1ELb1EEEvNS_9FwdParamsE)
        /*0ea8*/ 	.word	0x00000080


	//----- nvinfo : EIATTR_FRAME_SIZE
	.align		4
.L_634:
        /*0eac*/ 	.byte	0x04, 0x11
        /*0eae*/ 	.short	(.L_636 - .L_635)
	.align		4
.L_635:
        /*0eb0*/ 	.word	index@(_ZN10layer_norm13ln_fwd_kernelINS_13Kernel_traitsI13__nv_bfloat16S2_S2_S2_fjLj8192ELj1ELj1ELj8ELj16ENS_18Kernel_traits_baseILj8192ES2_S2_S2_S2_fjLj256EEEEELb0ELb0ELb1ELb1EEEvNS_9FwdParamsE)
        /*0eb4*/ 	.word	0x00000000


	//----- nvinfo : EIATTR_REGCOUNT
	.align		4
.L_636:
        /*0eb8*/ 	.byte	0x04, 0x2f
        /*0eba*/ 	.short	(.L_638 - .L_637)
	.align		4
.L_637:
        /*0ebc*/ 	.word	index@(_ZN10layer_norm13ln_fwd_kernelINS_13Kernel_traitsI13__nv_bfloat16S2_S2_S2_fjLj8192ELj1ELj1ELj8ELj16ENS_18Kernel_traits_baseILj8192ES2_S2_S2_S2_fjLj256EEEEELb0ELb0ELb1ELb0EEEvNS_9FwdParamsE)
        /*0ec0*/ 	.word	0x00000080


	//----- nvinfo : EIATTR_FRAME_SIZE
	.align		4
.L_638:
        /*0ec4*/ 	.byte	0x04, 0x11
        /*0ec6*/ 	.short	(.L_640 - .L_639)
	.align		4
.L_639:
        /*0ec8*/ 	.word	index@(_ZN10layer_norm13ln_fwd_kernelINS_13Kernel_traitsI13__nv_bfloat16S2_S2_S2_fjLj8192ELj1ELj1ELj8ELj16ENS_18Kernel_traits_baseILj8192ES2_S2_S2_S2_fjLj256EEEEELb0ELb0ELb1ELb0EEEvNS_9FwdParamsE)
        /*0ecc*/ 	.word	0x00000000


	//----- nvinfo : EIATTR_REGCOUNT
	.align		4
.L_640:
        /*0ed0*/ 	.byte	0x04, 0x2f
        /*0ed2*/ 	.short	(.L_642 - .L_641)
	.align		4
.L_641:
        /*0ed4*/ 	.word	index@(_ZN10layer_norm13ln_fwd_kernelINS_13Kernel_traitsI13__nv_bfloat16S2_S2_S2_fjLj8192ELj1ELj1ELj8ELj16ENS_18Kernel_traits_baseILj8192ES2_S2_S2_S2_fjLj256EEEEELb0ELb0ELb0ELb1EEEvNS_9FwdParamsE)
        /*0ed8*/ 	.word	0x00000080


	//----- nvinfo : EIATTR_FRAME_SIZE
	.align		4
.L_642:
        /*0edc*/ 	.byte	0x04, 0x11
        /*0ede*/ 	.short	(.L_644 - .L_643)
	.align		4
.L_643:
        /*0ee0*/ 	.word	index@(_ZN10layer_norm13ln_fwd_kernelINS_13Kernel_traitsI13__nv_bfloat16S2_S2_S2_fjLj8192ELj1ELj1ELj8ELj16ENS_18Kernel_traits_baseILj8192ES2_S2_S2_S2_fjLj256EEEEELb0ELb0ELb0ELb1EEEvNS_9FwdParamsE)
        /*0ee4*/ 	.word	0x00000000


	//----- nvinfo : EIATTR_REGCOUNT
	.align		4
.L_644:
        /*0ee8*/ 	.byte	0x04, 0x2f
        /*0eea*/ 	.short	(.L_646 - .L_645)
	.align		4
.L_645:
        /*0eec*/ 	.word	index@(_ZN10layer_norm13ln_fwd_kernelINS_13Kernel_traitsI13__nv_bfloat16S2_S2_S2_fjLj8192ELj1ELj1ELj8ELj16ENS_18Kernel_traits_baseILj8192ES2_S2_S2_S2_fjLj256EEEEELb0ELb0ELb0ELb0EEEvNS_9FwdParamsE)
        /*0ef0*/ 	.word	0x00000080


	//----- nvinfo : EIATTR_FRAME_SIZE
	.align		4
.L_646:
        /*0ef4*/ 	.byte	0x04, 0x11
        /*0ef6*/ 	.short	(.L_648 - .L_647)
	.align		4
.L_647:
        /*0ef8*/ 	.word	index@(_ZN10layer_norm13ln_fwd_kernelINS_13Kernel_traitsI13__nv_bfloat16S2_S2_S2_fjLj8192ELj1ELj1ELj8ELj16ENS_18Kernel_traits_baseILj8192ES2_S2_S2_S2_fjLj256EEEEELb0ELb0ELb0ELb0EEEvNS_9FwdParamsE)
        /*0efc*/ 	.word	0x00000000


	//----- nvinfo : EIATTR_MIN_STACK_SIZE
	.align		4
.L_648:
        /*0f00*/ 	.byte	0x04, 0x12
        /*0f02*/ 	.short	(.L_650 - .L_649)
	.align		4
.L_649:
        /*0f04*/ 	.word	index@(_ZN10layer_norm13ln_fwd_kernelINS_13Kernel_traitsI13__nv_bfloat16S2_S2_S2_fjLj8192ELj1ELj1ELj8ELj16ENS_18Kernel_traits_baseILj8192ES2_S2_S2_S2_fjLj256EEEEELb0ELb0ELb0ELb0EEEvNS_9FwdParamsE)
        /*0f08*/ 	.word	0x00000000


	//----- nvinfo : EIATTR_MIN_STACK_SIZE
	.align		4
.L_650:
        /*0f0c*/ 	.byte	0x04, 0x12
        /*0f0e*/ 	.short	(.L_652 - .L_651)
	.align		4
.L_651:
        /*0f10*/ 	.word	index@(_ZN10layer_norm13ln_fwd_kernelINS_13Kernel_traitsI13__nv_bfloat16S2_S2_S2_fjLj8192ELj1ELj1ELj8ELj16ENS_18Kernel_traits_baseILj8192ES2_S2_S2_S2_fjLj256EEEEELb0ELb0ELb0ELb1EEEvNS_9FwdParamsE)
        /*0f14*/ 	.word	0x00000000


	//----- nvinfo : EIATTR_MIN_STACK_SIZE
	.align		4
.L_652:
        /*0f18*/ 	.byte	0x04, 0x12
        /*0f1a*/ 	.short	(.L_654 - .L_653)
	.align		4
.L_653:
        /*0f1c*/ 	.word	index@(_ZN10layer_norm13ln_fwd_kernelINS_13Kernel_traitsI13__nv_bfloat16S2_S2_S2_fjLj8192ELj1ELj1ELj8ELj16ENS_18Kernel_traits_baseILj8192ES2_S2_S2_S2_fjLj256EEEEELb0ELb0ELb1ELb0EEEvNS_9FwdParamsE)
        /*0f20*/ 	.word	0x00000000


	//----- nvinfo : EIATTR_MIN_STACK_SIZE
	.align		4
.L_654:
        /*0f24*/ 	.byte	0x04, 0x12
        /*0f26*/ 	.short	(.L_656 - .L_655)
	.align		4
.L_655:
        /*0f28*/ 	.word	index@(_ZN10layer_norm13ln_fwd_kernelINS_13Kernel_traitsI13__nv_bfloat16S2_S2_S2_fjLj8192ELj1ELj1ELj8ELj16ENS_18Kernel_traits_baseILj8192ES2_S2_S2_S2_fjLj256EEEEELb0ELb0ELb1ELb1EEEvNS_9FwdParamsE)
        /*0f2c*/ 	.word	0x00000000


	//----- nvinfo : EIATTR_MIN_STACK_SIZE
	.align		4
.L_656:
        /*0f30*/ 	.byte	0x04, 0x12
        /*0f32*/ 	.short	(.L_658 - .L_657)
	.align		4
.L_657:
        /*0f34*/ 	.word	index@(_ZN10layer_norm13ln_fwd_kernelINS_13Kernel_traitsI13__nv_bfloat16S2_S2_S2_fjLj8192ELj1ELj1ELj8ELj16ENS_18Kernel_traits_baseILj8192ES2_S2_S2_S2_fjLj256EEEEELb0ELb1ELb0ELb0EEEvNS_9FwdParamsE)
        /*0f38*/ 	.word	0x00000000


	//----- nvinfo : EIATTR_MIN_STACK_SIZE
	.align		4
.L_658:
        /*0f3c*/ 	.byte	0x04, 0x12
        /*0f3e*/ 	.short	(.L_660 - .L_659)
	.align		4
.L_659:
        /*0f40*/ 	.word	index@(_ZN10layer_norm13ln_fwd_kernelINS_13Kernel_traitsI13__nv_bfloat16S2_S2_S2_fjLj8192ELj1ELj1ELj8ELj16ENS_18Kernel_traits_baseILj8192ES2_S2_S2_S2_fjLj256EEEEELb0ELb1ELb0ELb1EEEvNS_9FwdParamsE)
        /*0f44*/ 	.word	0x00000000


	//----- nvinfo : EIATTR_MIN_STACK_SIZE
	.align		4
.L_660:
        /*0f48*/ 	.byte	0x04, 0x12
        /*0f4a*/ 	.short	(.L_662 - .L_661)
	.align		4
.L_661:
        /*0f4c*/ 	.word	index@(_ZN10layer_norm13ln_fwd_kernelINS_13Kernel_traitsI13__nv_bfloat16S2_S2_S2_fjLj8192ELj1ELj1ELj8ELj16ENS_18Kernel_traits_baseILj8192ES2_S2_S2_S2_fjLj256EEEEELb0ELb1ELb1ELb0EEEvNS_9FwdParamsE)
        /*0f50*/ 	.word	0x00000000


	//----- nvinfo : EIATTR_MIN_STACK_SIZE
	.align		4
.L_662:
        /*0f54*/ 	.byte	0x04, 0x12
        /*0f56*/ 	.short	(.L_664 - .L_663)
	.align		4
.L_663:
        /*0f58*/ 	.word	index@(_ZN10layer_norm13ln_fwd_kernelINS_13Kernel_traitsI13__nv_bfloat16S2_S2_S2_fjLj8192ELj1ELj1ELj8ELj16ENS_18Kernel_traits_baseILj8192ES2_S2_S2_S2_fjLj256EEEEELb0ELb1ELb1ELb1EEEvNS_9FwdParamsE)
        /*0f5c*/ 	.word	0x00000000


	//----- nvinfo : EIATTR_MIN_STACK_SIZE
	.align		4
.L_664:
        /*0f60*/ 	.byte	0x04, 0x12
        /*0f62*/ 	.short	(.L_666 - .L_665)
	.align		4
.L_665:
        /*0f64*/ 	.word	index@(_ZN10layer_norm13ln_fwd_kernelINS_13Kernel_traitsI13__nv_bfloat16S2_S2_S2_fjLj8192ELj1ELj1ELj8ELj16ENS_18Kernel_traits_baseILj8192ES2_S2_S2_S2_fjLj256EEEEELb1ELb0ELb0ELb0EEEvNS_9FwdParamsE)
        /*0f68*/ 	.word	0x00000020


	//----- nvinfo : EIATTR_MIN_STACK_SIZE
	.align		4
.L_666:
        /*0f6c*/ 	.byte	0x04, 0x12
        /*0f6e*/ 	.short	(.L_668 - .L_667)
	.align		4
.L_667:
        /*0f70*/ 	.word	index@(_ZN10layer_norm13ln_fwd_kernelINS_13Kernel_traitsI13__nv_bfloat16S2_S2_S2_fjLj8192ELj1ELj1ELj8ELj16ENS_18Kernel_traits_baseILj8192ES2_S2_S2_S2_fjLj256EEEEELb1ELb0ELb0ELb1EEEvNS_9FwdParamsE)
        /*0f74*/ 	.word	0x00000010


	//----- nvinfo : EIATTR_MIN_STACK_SIZE
	.align		4
.L_668:
        /*0f78*/ 	.byte	0x04, 0x12
        /*0f7a*/ 	.short	(.L_670 - .L_669)
	.align		4
.L_669:
        /*0f7c*/ 	.word	index@(_ZN10layer_norm13ln_fwd_kernelINS_13Kernel_traitsI13__nv_bfloat16S2_S2_S2_fjLj8192ELj1ELj1ELj8ELj16ENS_18Kernel_traits_baseILj8192ES2_S2_S2_S2_fjLj256EEEEELb1ELb0ELb1ELb0EEEvNS_9FwdParamsE)
        /*0f80*/ 	.word	0x00000000


	//----- nvinfo : EIATTR_MIN_STACK_SIZE
	.align		4
.L_670:
        /*0f84*/ 	.byte	0x04, 0x12
        /*0f86*/ 	.short	(.L_672 - .L_671)
	.align		4
.L_671:
        /*0f88*/ 	.word	index@(_ZN10layer_norm13ln_fwd_kernelINS_13Kernel_traitsI13__nv_bfloat16S2_S2_S2_fjLj8192ELj1ELj1ELj8ELj16ENS_18Kernel_traits_baseILj8192ES2_S2_S2_S2_fjLj256EEEEELb1ELb0ELb1ELb1EEEvNS_9FwdParamsE)
        /*0f8c*/ 	.word	0x00000000


	//----- nvinfo : EIATTR_MIN_STACK_SIZE
	.align		4
.L_672:
        /*0f90*/ 	.byte	0x04, 0x12
        /*0f92*/ 	.short	(.L_674 - .L_673)
	.align		4
.L_673:
        /*0f94*/ 	.word	index@(_ZN10layer_norm13ln_fwd_kernelINS_13Kernel_traitsI13__nv_bfloat16S2_S2_S2_fjLj8192ELj1ELj1ELj8ELj16ENS_18Kernel_traits_baseILj8192ES2_S2_S2_S2_fjLj256EEEEELb1ELb1ELb0ELb0EEEvNS_9FwdParamsE)
        /*0f98*/ 	.word	0x00000000


	//----- nvinfo : EIATTR_MIN_STACK_SIZE
	.align		4
.L_674:
        /*0f9c*/ 	.byte	0x04, 0x12
        /*0f9e*/ 	.short	(.L_676 - .L_675)
	.align		4
.L_675:
        /*0fa0*/ 	.word	index@(_ZN10layer_norm13ln_fwd_kernelINS_13Kernel_traitsI13__nv_bfloat16S2_S2_S2_fjLj8192ELj1ELj1ELj8ELj16ENS_18Kernel_traits_baseILj8192ES2_S2_S2_S2_fjLj256EEEEELb1ELb1ELb0ELb1EEEvNS_9FwdParamsE)
        /*0fa4*/ 	.word	0x00000000


	//----- nvinfo : EIATTR_MIN_STACK_SIZE
	.align		4
.L_676:
        /*0fa8*/ 	.byte	0x04, 0x12
        /*0faa*/ 	.short	(.L_678 - .L_677)
	.align		4
.L_677:
        /*0fac*/ 	.word	index@(_ZN10layer_norm13ln_fwd_kernelINS_13Kernel_traitsI13__nv_bfloat16S2_S2_S2_fjLj8192ELj1ELj1ELj8ELj16ENS_18Kernel_traits_baseILj8192ES2_S2_S2_S2_fjLj256EEEEELb1ELb1ELb1ELb0EEEvNS_9FwdParamsE)
        /*0fb0*/ 	.word	0x00000000


	//----- nvinfo : EIATTR_MIN_STACK_SIZE
	.align		4
.L_678:
        /*0fb4*/ 	.byte	0x04, 0x12
        /*0fb6*/ 	.short	(.L_680 - .L_679)
	.align		4
.L_679:
        /*0fb8*/ 	.word	index@(_ZN10layer_norm13ln_fwd_kernelINS_13Kernel_traitsI13__nv_bfloat16S2_S2_S2_fjLj8192ELj1ELj1ELj8ELj16ENS_18Kernel_traits_baseILj8192ES2_S2_S2_S2_fjLj256EEEEELb1ELb1ELb1ELb1EEEvNS_9FwdParamsE)
        /*0fbc*/ 	.word	0x00000000


	//----- nvinfo : EIATTR_MIN_STACK_SIZE
	.align		4
.L_680:
        /*0fc0*/ 	.byte	0x04, 0x12
        /*0fc2*/ 	.short	(.L_682 - .L_681)
	.align		4
.L_681:
        /*0fc4*/ 	.word	index@(_ZN10layer_norm13ln_fwd_kernelINS_13Kernel_traitsI6__halfS2_S2_S2_fjLj8192ELj1ELj1ELj8ELj16ENS_18Kernel_traits_baseILj8192ES2_S2_S2_S2_fjLj256EEEEELb0ELb0ELb0ELb0EEEvNS_9FwdParamsE)
        /*0fc8*/ 	.word	0x00000000


	//----- nvinfo : EIATTR_MIN_STACK_SIZE
	.align		4
.L_682:
        /*0fcc*/ 	.byte	0x04, 0x12
        /*0fce*/ 	.short	(.L_684 - .L_683)
	.align		4
.L_683:
        /*0fd0*/ 	.word	index@(_ZN10layer_norm13ln_fwd_kernelINS_13Kernel_traitsI6__halfS2_S2_S2_fjLj8192ELj1ELj1ELj8ELj16ENS_18Kernel_traits_baseILj8192ES2_S2_S2_S2_fjLj256EEEEELb0ELb0ELb0ELb1EEEvNS_9FwdParamsE)
        /*0fd4*/ 	.word	0x00000000


	//----- nvinfo : EIATTR_MIN_STACK_SIZE
	.align		4
.L_684:
        /*0fd8*/ 	.byte	0x04, 0x12
        /*0fda*/ 	.short	(.L_686 - .L_685)
	.align		4
.L_685:
        /*0fdc*/ 	.word	index@(_ZN10layer_norm13ln_fwd_kernelINS_13Kernel_traitsI6__halfS2_S2_S2_fjLj8192ELj1ELj1ELj8ELj16ENS_18Kernel_traits_baseILj8192ES2_S2_S2_S2_fjLj256EEEEELb0ELb0ELb1ELb0EEEvNS_9FwdParamsE)
        /*0fe0*/ 	.word	0x00000000


	//----- nvinfo : EIATTR_MIN_STACK_SIZE
	.align		4
.L_686:
        /*0fe4*/ 	.byte	0x04, 0x12
        /*0fe6*/ 	.short	(.L_688 - .L_687)
	.align		4
.L_687:
        /*0fe8*/ 	.word	index@(_ZN10layer_norm13ln_fwd_kernelINS_13Kernel_traitsI6__halfS2_S2_S2_fjLj8192ELj1ELj1ELj8ELj16ENS_18Kernel_traits_baseILj8192ES2_S2_S2_S2_fjLj256EEEEELb0ELb0ELb1ELb1EEEvNS_9FwdParamsE)
        /*0fec*/ 	.word	0x00000000


	//----- nvinfo : EIATTR_MIN_STACK_SIZE
	.align		4
.L_688:
        /*0ff0*/ 	.byte	0x04, 0x12
        /*0ff2*/ 	.short	(.L_690 - .L_689)
	.align		4
.L_689:
        /*0ff4*/ 	.word	index@(_ZN10layer_norm13ln_fwd_kernelINS_13Kernel_traitsI6__halfS2_S2_S2_fjLj8192ELj1ELj1ELj8ELj16ENS_18Kernel_traits_baseILj8192ES2_S2_S2_S2_fjLj256EEEEELb0ELb1ELb0ELb0EEEvNS_9FwdParamsE)
        /*0ff8*/ 	.word	0x00000000


	//----- nvinfo : EIATTR_MIN_STACK_SIZE
	.align		4
.L_690:
        /*0ffc*/ 	.byte	0x04, 0x12
        /*0ffe*/ 	.short	(.L_692 - .L_691)
	.align		4
.L_691:
        /*1000*/ 	.word	index@(_ZN10layer_norm13ln_fwd_kernelINS_13Kernel_traitsI6__halfS2_S2_S2_fjLj8192ELj1ELj1ELj8ELj16ENS_18Kernel_traits_baseILj8192ES2_S2_S2_S2_fjLj256EEEEELb0ELb1ELb0ELb1EEEvNS_9FwdParamsE)
        /*1004*/ 	.word	0x00000000


	//----- nvinfo : EIATTR_MIN_STACK_SIZE
	.align		4
.L_692:
        /*1008*/ 	.byte	0x04, 0x12
        /*100a*/ 	.short	(.L_694 - .L_693)
	.align		4
.L_693:
        /*100c*/ 	.word	index@(_ZN10layer_norm13ln_fwd_kernelINS_13Kernel_traitsI6__halfS2_S2_S2_fjLj8192ELj1ELj1ELj8ELj16ENS_18Kernel_traits_baseILj8192ES2_S2_S2_S2_fjLj256EEEEELb0ELb1ELb1ELb0EEEvNS_9FwdParamsE)
        /*1010*/ 	.word	0x00000000


	//----- nvinfo : EIATTR_MIN_STACK_SIZE
	.align		4
.L_694:
        /*1014*/ 	.byte	0x04, 0x12
        /*1016*/ 	.short	(.L_696 - .L_695)
	.align		4
.L_695:
        /*1018*/ 	.word	index@(_ZN10layer_norm13ln_fwd_kernelINS_13Kernel_traitsI6__halfS2_S2_S2_fjLj8192ELj1ELj1ELj8ELj16ENS_18Kernel_traits_baseILj8192ES2_S2_S2_S2_fjLj256EEEEELb0ELb1ELb1ELb1EEEvNS_9FwdParamsE)
        /*101c*/ 	.word	0x00000000


	//----- nvinfo : EIATTR_MIN_STACK_SIZE
	.align		4
.L_696:
        /*1020*/ 	.byte	0x04, 0x12
        /*1022*/ 	.short	(.L_698 - .L_697)
	.align		4
.L_697:
        /*1024*/ 	.word	index@(_ZN10layer_norm13ln_fwd_kernelINS_13Kernel_traitsI6__halfS2_S2_S2_fjLj8192ELj1ELj1ELj8ELj16ENS_18Kernel_traits_baseILj8192ES2_S2_S2_S2_fjLj256EEEEELb1ELb0ELb0ELb0EEEvNS_9FwdParamsE)
        /*1028*/ 	.word	0x00000028


	//----- nvinfo : EIATTR_MIN_STACK_SIZE
	.align		4
.L_698:
        /*102c*/ 	.byte	0x04, 0x12
        /*102e*/ 	.short	(.L_700 - .L_699)
	.align		4
.L_699:
        /*1030*/ 	.word	index@(_ZN10layer_norm13ln_fwd_kernelINS_13Kernel_traitsI6__halfS2_S2_S2_fjLj8192ELj1ELj1ELj8ELj16ENS_18Kernel_traits_baseILj8192ES2_S2_S2_S2_fjLj256EEEEELb1ELb0ELb0ELb1EEEvNS_9FwdParamsE)
        /*1034*/ 	.word	0x00000018


	//----- nvinfo : EIATTR_MIN_STACK_SIZE
	.align		4
.L_700:
        /*1038*/ 	.byte	0x04, 0x12
        /*103a*/ 	.short	(.L_702 - .L_701)
	.align		4
.L_701:
        /*103c*/ 	.word	index@(_ZN10layer_norm13ln_fwd_kernelINS_13Kernel_traitsI6__halfS2_S2_S2_fjLj8192ELj1ELj1ELj8ELj16ENS_18Kernel_traits_baseILj8192ES2_S2_S2_S2_fjLj256EEEEELb1ELb0ELb1ELb0EEEvNS_9FwdParamsE)
        /*1040*/ 	.word	0x00000000


	//----- nvinfo : EIATTR_MIN_STACK_SIZE
	.align		4
.L_702:
        /*1044*/ 	.byte	0x04, 0x12
        /*1046*/ 	.short	(.L_704 - .L_703)
	.align		4
.L_703:
        /*1048*/ 	.word	index@(_ZN10layer_norm13ln_fwd_kernelINS_13Kernel_traitsI6__halfS2_S2_S2_fjLj8192ELj1ELj1ELj8ELj16ENS_18Kernel_traits_baseILj8192ES2_S2_S2_S2_fjLj256EEEEELb1ELb0ELb1ELb1EEEvNS_9FwdParamsE)
        /*104c*/ 	.word	0x00000000


	//----- nvinfo : EIATTR_MIN_STACK_SIZE
	.align		4
.L_704:
        /*1050*/ 	.byte	0x04, 0x12
        /*1052*/ 	.short	(.L_706 - .L_705)
	.align		4
.L_705:
        /*1054*/ 	.word	index@(_ZN10layer_norm13ln_fwd_kernelINS_13Kernel_traitsI6__halfS2_S2_S2_fjLj8192ELj1ELj1ELj8ELj16ENS_18Kernel_traits_baseILj8192ES2_S2_S2_S2_fjLj256EEEEELb1ELb1ELb0ELb0EEEvNS_9FwdParamsE)
        /*1058*/ 	.word	0x00000000


	//----- nvinfo : EIATTR_MIN_STACK_SIZE
	.align		4
.L_706:
        /*105c*/ 	.byte	0x04, 0x12
        /*105e*/ 	.short	(.L_708 - .L_707)
	.align		4
.L_707:
        /*1060*/ 	.word	index@(_ZN10layer_norm13ln_fwd_kernelINS_13Kernel_traitsI6__halfS2_S2_S2_fjLj8192ELj1ELj1ELj8ELj16ENS_18Kernel_traits_baseILj8192ES2_S2_S2_S2_fjLj256EEEEELb1ELb1ELb0ELb1EEEvNS_9FwdParamsE)
        /*1064*/ 	.word	0x00000000


	//----- nvinfo : EIATTR_MIN_STACK_SIZE
	.align		4
.L_708:
        /*1068*/ 	.byte	0x04, 0x12
        /*106a*/ 	.short	(.L_710 - .L_709)
	.align		4
.L_709:
        /*106c*/ 	.word	index@(_ZN10layer_norm13ln_fwd_kernelINS_13Kernel_traitsI6__halfS2_S2_S2_fjLj8192ELj1ELj1ELj8ELj16ENS_18Kernel_traits_baseILj8192ES2_S2_S2_S2_fjLj256EEEEELb1ELb1ELb1ELb0EEEvNS_9FwdParamsE)
        /*1070*/ 	.word	0x00000000


	//----- nvinfo : EIATTR_MIN_STACK_SIZE
	.align		4
.L_710:
        /*1074*/ 	.byte	0x04, 0x12
        /*1076*/ 	.short	(.L_712 - .L_711)
	.align		4
.L_711:
        /*1078*/ 	.word	index@(_ZN10layer_norm13ln_fwd_kernelINS_13Kernel_traitsI6__halfS2_S2_S2_fjLj8192ELj1ELj1ELj8ELj16ENS_18Kernel_traits_baseILj8192ES2_S2_S2_S2_fjLj256EEEEELb1ELb1ELb1ELb1EEEvNS_9FwdParamsE)
        /*107c*/ 	.word	0x00000000


	//----- nvinfo : EIATTR_MIN_STACK_SIZE
	.align		4
.L_712:
        /*1080*/ 	.byte	0x04, 0x12
        /*1082*/ 	.short	(.L_714 - .L_713)
	.align		4
.L_713:
        /*1084*/ 	.word	index@(_ZN10layer_norm13ln_fwd_kernelINS_13Kernel_traitsIf13__nv_bfloat16S2_S2_fjLj8192ELj1ELj1ELj8ELj16ENS_18Kernel_traits_baseILj8192EfS2_S2_S2_fjLj256EEEEELb0ELb0ELb0ELb0EEEvNS_9FwdParamsE)
        /*1088*/ 	.word	0x00000000


	//----- nvinfo : EIATTR_MIN_STACK_SIZE
	.align		4
.L_714:
        /*108c*/ 	.byte	0x04, 0x12
        /*108e*/ 	.short	(.L_716 - .L_715)
	.align		4
.L_715:
        /*1090*/ 	.word	index@(_ZN10layer_norm13ln_fwd_kernelINS_13Kernel_traitsIf13__nv_bfloat16S2_S2_fjLj8192ELj1ELj1ELj8ELj16ENS_18Kernel_traits_baseILj8192EfS2_S2_S2_fjLj256EEEEELb0ELb0ELb0ELb1EEEvNS_9FwdParamsE)
        /*1094*/ 	.word	0x00000000


	//----- nvinfo : EIATTR_MIN_STACK_SIZE
	.align		4
.L_716:
        /*1098*/ 	.byte	0x04, 0x12
        /*109a*/ 	.short	(.L_718 - .L_717)
	.align		4
.L_717:
        /*109c*/ 	.word	index@(_ZN10layer_norm13ln_fwd_kernelINS_13Kernel_traitsIf13__nv_bfloat16S2_S2_fjLj8192ELj1ELj1ELj8ELj16ENS_18Kernel_traits_baseILj8192EfS2_S2_S2_fjLj256EEEEELb0ELb0ELb1ELb0EEEvNS_9FwdParamsE)
        /*10a0*/ 	.word	0x00000000


	//----- nvinfo : EIATTR_MIN_STACK_SIZE
	.align		4
.L_718:
        /*10a4*/ 	.byte	0x04, 0x12
        /*10a6*/ 	.short	(.L_720 - .L_719)
	.align		4
.L_719:
        /*10a8*/ 	.word	index@(_ZN10layer_norm13ln_fwd_kernelINS_13Kernel_traitsIf13__nv_bfloat16S2_S2_fjLj8192ELj1ELj1ELj8ELj16ENS_18Kernel_traits_baseILj8192EfS2_S2_S2_fjLj256EEEEELb0ELb0ELb1ELb1EEEvNS_9FwdParamsE)
        /*10ac*/ 	.word	0x00000000


	//----- nvinfo : EIATTR_MIN_STACK_SIZE
	.align		4
.L_720:
        /*10b0*/ 	.byte	0x04, 0x12
        /*10b2*/ 	.short	(.L_722 - .L_721)
	.align		4
.L_721:
        /*10b4*/ 	.word	index@(_ZN10layer_norm13ln_fwd_kernelINS_13Kernel_traitsIf13__nv_bfloat16S2_S2_fjLj8192ELj1ELj1ELj8ELj16ENS_18Kernel_traits_baseILj8192EfS2_S2_S2_fjLj256EEEEELb0ELb1ELb0ELb0EEEvNS_9FwdParamsE)
        /*10b8*/ 	.word	0x00000000


	//----- nvinfo : EIATTR_MIN_STACK_SIZE
	.align		4
.L_722:
        /*10bc*/ 	.byte	0x04, 0x12
        /*10be*/ 	.short	(.L_724 - .L_723)
	.align		4
.L_723:
        /*10c0*/ 	.word	index@(_ZN10layer_norm13ln_fwd_kernelINS_13Kernel_traitsIf13__nv_bfloat16S2_S2_fjLj8192ELj1ELj1ELj8ELj16ENS_18Kernel_traits_baseILj8192EfS2_S2_S2_fjLj256EEEEELb0ELb1ELb0ELb1EEEvNS_9FwdParamsE)
        /*10c4*/ 	.word	0x00000000


	//----- nvinfo : EIATTR_MIN_STACK_SIZE
	.align		4
.L_724:
        /*10c8*/ 	.byte	0x04, 0x12
        /*10ca*/ 	.short	(.L_726 - .L_725)
	.align		4
.L_725:
        /*10cc*/ 	.word	index@(_ZN10layer_norm13ln_fwd_kernelINS_13Kernel_traitsIf13__nv_bfloat16S2_S2_fjLj8192ELj1ELj1ELj8ELj16ENS_18Kernel_traits_baseILj8192EfS2_S2_S2_fjLj256EEEEELb0ELb1ELb1ELb0EEEvNS_9FwdParamsE)
        /*10d0*/ 	.word	0x00000000


	//----- nvinfo : EIATTR_MIN_STACK_SIZE
	.align		4
.L_726:
        /*10d4*/ 	.byte	0x04, 0x12
        /*10d6*/ 	.short	(.L_728 - .L_727)
	.align		4
.L_727:
        /*10d8*/ 	.word	index@(_ZN10layer_norm13ln_fwd_kernelINS_13Kernel_traitsIf13__nv_bfloat16S2_S2_fjLj8192ELj1ELj1ELj8ELj16ENS_18Kernel_traits_baseILj8192EfS2_S2_S2_fjLj256EEEEELb0ELb1ELb1ELb1EEEvNS_9FwdParamsE)
        /*10dc*/ 	.word	0x00000000


	//----- nvinfo : EIATTR_MIN_STACK_SIZE
	.align		4
.L_728:
        /*10e0*/ 	.byte	0x04, 0x12
        /*10e2*/ 	.short	(.L_730 - .L_729)
	.align		4
.L_729:
        /*10e4*/ 	.word	index@(_ZN10layer_norm13ln_fwd_kernelINS_13Kernel_traitsIf13__nv_bfloat16S2_S2_fjLj8192ELj1ELj1ELj8ELj16ENS_18Kernel_traits_baseILj8192EfS2_S2_S2_fjLj256EEEEELb1ELb0ELb0ELb0EEEvNS_9FwdParamsE)
        /*10e8*/ 	.word	0x00000000


	//----- nvinfo : EIATTR_MIN_STACK_SIZE
	.align		4
.L_730:
        /*10ec*/ 	.byte	0x04, 0x12
        /*10ee*/ 	.short	(.L_732 - .L_731)
	.align		4
.L_731:
        /*10f0*/ 	.word	index@(_ZN10layer_norm13ln_fwd_kernelINS_13Kernel_traitsIf13__nv_bfloat16S2_S2_fjLj8192ELj1ELj1ELj8ELj16ENS_18Kernel_traits_baseILj8192EfS2_S2_S2_fjLj256EEEEELb1ELb0ELb0ELb1EEEvNS_9FwdParamsE)
        /*10f4*/ 	.word	0x00000000


	//----- nvinfo : EIATTR_MIN_STACK_SIZE
	.align		4
.L_732:
        /*10f8*/ 	.byte	0x04, 0x12
        /*10fa*/ 	.short	(.L_734 - .L_733)
	.align		4
.L_733:
        /*10fc*/ 	.word	index@(_ZN10layer_norm13ln_fwd_kernelINS_13Kernel_traitsIf13__nv_bfloat16S2_S2_fjLj8192ELj1ELj1ELj8ELj16ENS_18Kernel_traits_baseILj8192EfS2_S2_S2_fjLj256EEEEELb1ELb0ELb1ELb0EEEvNS_9FwdParamsE)
        /*1100*/ 	.word	0x00000000


	//----- nvinfo : EIATTR_MIN_STACK_SIZE
	.align		4
.L_734:
        /*1104*/ 	.byte	0x04, 0x12
        /*1106*/ 	.short	(.L_736 - .L_735)
	.align		4
.L_735:
        /*1108*/ 	.word	index@(_ZN10layer_norm13ln_fwd_kernelINS_13Kernel_traitsIf13__nv_bfloat16S2_S2_fjLj8192ELj1ELj1ELj8ELj16ENS_18Kernel_traits_baseILj8192EfS2_S2_S2_fjLj256EEEEELb1ELb0ELb1ELb1EEEvNS_9FwdParamsE)
        /*110c*/ 	.word	0x00000000


	//----- nvinfo : EIATTR_MIN_STACK_SIZE
	.align		4
.L_736:
        /*1110*/ 	.byte	0x04, 0x12
        /*1112*/ 	.short	(.L_738 - .L_737)
	.align		4
.L_737:
        /*1114*/ 	.word	index@(_ZN10layer_norm13ln_fwd_kernelINS_13Kernel_traitsIf13__nv_bfloat16S2_S2_fjLj8192ELj1ELj1ELj8ELj16ENS_18Kernel_traits_baseILj8192EfS2_S2_S2_fjLj256EEEEELb1ELb1ELb0ELb0EEEvNS_9FwdParamsE)
        /*1118*/ 	.word	0x00000000


	//----- nvinfo : EIATTR_MIN_STACK_SIZE
	.align		4
.L_738:
        /*111c*/ 	.byte	0x04, 0x12
        /*111e*/ 	.short	(.L_740 - .L_739)
	.align		4
.L_739:
        /*1120*/ 	.word	index@(_ZN10layer_norm13ln_fwd_kernelINS_13Kernel_traitsIf13__nv_bfloat16S2_S2_fjLj8192ELj1ELj1ELj8ELj16ENS_18Kernel_traits_baseILj8192EfS2_S2_S2_fjLj256EEEEELb1ELb1ELb0ELb1EEEvNS_9FwdParamsE)
        /*1124*/ 	.word	0x00000000


	//----- nvinfo : EIATTR_MIN_STACK_SIZE
	.align		4
.L_740:
        /*1128*/ 	.byte	0x04, 0x12
        /*112a*/ 	.short	(.L_742 - .L_741)
	.align		4
.L_741:
        /*112c*/ 	.word	index@(_ZN10layer_norm13ln_fwd_kernelINS_13Kernel_traitsIf13__nv_bfloat16S2_S2_fjLj8192ELj1ELj1ELj8ELj16ENS_18Kernel_traits_baseILj8192EfS2_S2_S2_fjLj256EEEEELb1ELb1ELb1ELb0EEEvNS_9FwdParamsE)
        /*1130*/ 	.word	0x00000000


	//----- nvinfo : EIATTR_MIN_STACK_SIZE
	.align		4
.L_742:
        /*1134*/ 	.byte	0x04, 0x12
        /*1136*/ 	.short	(.L_744 - .L_743)
	.align		4
.L_743:
        /*1138*/ 	.word	index@(_ZN10layer_norm13ln_fwd_kernelINS_13Kernel_traitsIf13__nv_bfloat16S2_S2_fjLj8192ELj1ELj1ELj8ELj16ENS_18Kernel_traits_baseILj8192EfS2_S2_S2_fjLj256EEEEELb1ELb1ELb1ELb1EEEvNS_9FwdParamsE)
        /*113c*/ 	.word	0x00000000


	//----- nvinfo : EIATTR_MIN_STACK_SIZE
	.align		4
.L_744:
        /*1140*/ 	.byte	0x04, 0x12
        /*1142*/ 	.short	(.L_746 - .L_745)
	.align		4
.L_745:
        /*1144*/ 	.word	index@(_ZN10layer_norm13ln_fwd_kernelINS_13Kernel_traitsI13__nv_bfloat16S2_fS2_fjLj8192ELj1ELj1ELj8ELj16ENS_18Kernel_traits_baseILj8192ES2_S2_fS2_fjLj256EEEEELb0ELb0ELb0ELb0EEEvNS_9FwdParamsE)
        /*1148*/ 	.word	0x00000000


	//----- nvinfo : EIATTR_MIN_STACK_SIZE
	.align		4
.L_746:
        /*114c*/ 	.byte	0x04, 0x12
        /*114e*/ 	.short	(.L_748 - .L_747)
	.align		4
.L_747:
        /*1150*/ 	.word	index@(_ZN10layer_norm13ln_fwd_kernelINS_13Kernel_traitsI13__nv_bfloat16S2_fS2_fjLj8192ELj1ELj1ELj8ELj16ENS_18Kernel_traits_baseILj8192ES2_S2_fS2_fjLj256EEEEELb0ELb0ELb0ELb1EEEvNS_9FwdParamsE)
        /*1154*/ 	.word	0x00000000


	//----- nvinfo : EIATTR_MIN_STACK_SIZE
	.align		4
.L_748:
        /*1158*/ 	.byte	0x04, 0x12
        /*115a*/ 	.short	(.L_750 - .L_749)
	.align		4
.L_749:
        /*115c*/ 	.word	index@(_ZN10layer_norm13ln_fwd_kernelINS_13Kernel_traitsI13__nv_bfloat16S2_fS2_fjLj8192ELj1ELj1ELj8ELj16ENS_18Kernel_traits_baseILj8192ES2_S2_fS2_fjLj256EEEEELb0ELb0ELb1ELb0EEEvNS_9FwdParamsE)
        /*1160*/ 	.word	0x00000008


	//----- nvinfo : EIATTR_MIN_STACK_SIZE
	.align		4
.L_750:
        /*1164*/ 	.byte	0x04, 0x12
        /*1166*/ 	.short	(.L_752 - .L_751)
	.align		4
.L_751:
        /*1168*/ 	.word	index@(_ZN10layer_norm13ln_fwd_kernelINS_13Kernel_traitsI13__nv_bfloat16S2_fS2_fjLj8192ELj1ELj1ELj8ELj16ENS_18Kernel_traits_baseILj8192ES2_S2_fS2_fjLj256EEEEELb0ELb0ELb1ELb1EEEvNS_9FwdParamsE)
        /*116c*/ 	.word	0x00000000


	//----- nvinfo : EIATTR_MIN_STACK_SIZE
	.align		4
.L_752:
        /*1170*/ 	.byte	0x04, 0x12
        /*1172*/ 	.short	(.L_754 - .L_753)
	.align		4
.L_753:
        /*1174*/ 	.word	index@(_ZN10layer_norm13ln_fwd_kernelINS_13Kernel_traitsI13__nv_bfloat16S2_fS2_fjLj8192ELj1ELj1ELj8ELj16ENS_18Kernel_traits_baseILj8192ES2_S2_fS2_fjLj256EEEEELb0ELb1ELb0ELb0EEEvNS_9FwdParamsE)
        /*1178*/ 	.word	0x00000000


	//----- nvinfo : EIATTR_MIN_STACK_SIZE
	.align		4
.L_754:
        /*117c*/ 	.byte	0x04, 0x12
        /*117e*/ 	.short	(.L_756 - .L_755)
	.align		4
.L_755:
        /*1180*/ 	.word	index@(_ZN10layer_norm13ln_fwd_kernelINS_13Kernel_traitsI13__nv_bfloat16S2_fS2_fjLj8192ELj1ELj1ELj8ELj16ENS_18Kernel_traits_baseILj8192ES2_S2_fS2_fjLj256EEEEELb0ELb1ELb0ELb1EEEvNS_9FwdParamsE)
        /*1184*/ 	.word	0x00000000


	//----- nvinfo : EIATTR_MIN_STACK_SIZE
	.align		4
.L_756:
        /*1188*/ 	.byte	0x04, 0x12
        /*118a*/ 	.short	(.L_758 - .L_757)
	.align		4
.L_757:
        /*118c*/ 	.word	index@(_ZN10layer_norm13ln_fwd_kernelINS_13Kernel_traitsI13__nv_bfloat16S2_fS2_fjLj8192ELj1ELj1ELj8ELj16ENS_18Kernel_traits_baseILj8192ES2_S2_fS2_fjLj256EEEEELb0ELb1ELb1ELb0EEEvNS_9FwdParamsE)
        /*1190*/ 	.word	0x00000000


	//----- nvinfo : EIATTR_MIN_STACK_SIZE
	.align		4
.L_758:
        /*1194*/ 	.byte	0x04, 0x12
        /*1196*/ 	.short	(.L_760 - .L_759)
	.align		4
.L_759:
        /*1198*/ 	.word	index@(_ZN10layer_norm13ln_fwd_kernelINS_13Kernel_traitsI13__nv_bfloat16S2_fS2_fjLj8192ELj1ELj1ELj8ELj16ENS_18Kernel_traits_baseILj8192ES2_S2_fS2_fjLj256EEEEELb0ELb1ELb1ELb1EEEvNS_9FwdParamsE)
        /*119c*/ 	.word	0x00000000


	//----- nvinfo : EIATTR_MIN_STACK_SIZE
	.align		4
.L_760:
        /*11a0*/ 	.byte	0x04, 0x12
        /*11a2*/ 	.short	(.L_762 - .L_761)
	.align		4
.L_761:
        /*11a4*/ 	.word	index@(_ZN10layer_norm13ln_fwd_kernelINS_13Kernel_traitsI13__nv_bfloat16S2_fS2_fjLj8192ELj1ELj1ELj8ELj16ENS_18Kernel_traits_baseILj8192ES2_S2_fS2_fjLj256EEEEELb1ELb0ELb0ELb0EEEvNS_9FwdParamsE)
        /*11a8*/ 	.word	0x00000000


	//----- nvinfo : EIATTR_MIN_STACK_SIZE
	.align		4
.L_762:
        /*11ac*/ 	.byte	0x04, 0x12
        /*11ae*/ 	.short	(.L_764 - .L_763)
	.align		4
.L_763:
        /*11b0*/ 	.word	index@(_ZN10layer_norm13ln_fwd_kernelINS_13Kernel_traitsI13__nv_bfloat16S2_fS2_fjLj8192ELj1ELj1ELj8ELj16ENS_18Kernel_traits_baseILj8192ES2_S2_fS2_fjLj256EEEEELb1ELb0ELb0ELb1EEEvNS_9FwdParamsE)
        /*11b4*/ 	.word	0x00000000


	//----- nvinfo : EIATTR_MIN_STACK_SIZE
	.align		4
.L_764:
        /*11b8*/ 	.byte	0x04, 0x12
        /*11ba*/ 	.short	(.L_766 - .L_765)
	.align		4
.L_765:
        /*11bc*/ 	.word	index@(_ZN10layer_norm13ln_fwd_kernelINS_13Kernel_traitsI13__nv_bfloat16S2_fS2_fjLj8192ELj1ELj1ELj8ELj16ENS_18Kernel_traits_baseILj8192ES2_S2_fS2_fjLj256EEEEELb1ELb0ELb1ELb0EEEvNS_9FwdParamsE)
        /*11c0*/ 	.word	0x00000000


	//----- nvinfo : EIATTR_MIN_STACK_SIZE
	.align		4
.L_766:
        /*11c4*/ 	.byte	0x04, 0x12
        /*11c6*/ 	.short	(.L_768 - .L_767)
	.align		4
.L_767:
        /*11c8*/ 	.word	index@(_ZN10layer_norm13ln_fwd_kernelINS_13Kernel_traitsI13__nv_bfloat16S2_fS2_fjLj8192ELj1ELj1ELj8ELj16ENS_18Kernel_traits_baseILj8192ES2_S2_fS2_fjLj256EEEEELb1ELb0ELb1ELb1EEEvNS_9FwdParamsE)
        /*11cc*/ 	.word	0x00000000


	//----- nvinfo : EIATTR_MIN_STACK_SIZE
	.align		4
.L_768:
        /*11d0*/ 	.byte	0x04, 0x12
        /*11d2*/ 	.short	(.L_770 - .L_769)
	.align		4
.L_769:
        /*11d4*/ 	.word	index@(_ZN10layer_norm13ln_fwd_kernelINS_13Kernel_traitsI13__nv_bfloat16S2_fS2_fjLj8192ELj1ELj1ELj8ELj16ENS_18Kernel_traits_baseILj8192ES2_S2_fS2_fjLj256EEEEELb1ELb1ELb0ELb0EEEvNS_9FwdParamsE)
        /*11d8*/ 	.word	0x00000000


	//----- nvinfo : EIATTR_MIN_STACK_SIZE
	.align		4
.L_770:
        /*11dc*/ 	.byte	0x04, 0x12
        /*11de*/ 	.short	(.L_772 - .L_771)
	.align		4
.L_771:
        /*11e0*/ 	.word	index@(_ZN10layer_norm13ln_fwd_kernelINS_13Kernel_traitsI13__nv_bfloat16S2_fS2_fjLj8192ELj1ELj1ELj8ELj16ENS_18Kernel_traits_baseILj8192ES2_S2_fS2_fjLj256EEEEELb1ELb1ELb0ELb1EEEvNS_9FwdParamsE)
        /*11e4*/ 	.word	0x00000000


	//----- nvinfo : EIATTR_MIN_STACK_SIZE
	.align		4
.L_772:
        /*11e8*/ 	.byte	0x04, 0x12
        /*11ea*/ 	.short	(.L_774 - .L_773)
	.align		4
.L_773:
        /*11ec*/ 	.word	index@(_ZN10layer_norm13ln_fwd_kernelINS_13Kernel_traitsI13__nv_bfloat16S2_fS2_fjLj8192ELj1ELj1ELj8ELj16ENS_18Kernel_traits_baseILj8192ES2_S2_fS2_fjLj256EEEEELb1ELb1ELb1ELb0EEEvNS_9FwdParamsE)
        /*11f0*/ 	.word	0x00000000


	//----- nvinfo : EIATTR_MIN_STACK_SIZE
	.align		4
.L_774:
        /*11f4*/ 	.byte	0x04, 0x12
        /*11f6*/ 	.short	(.L_776 - .L_775)
	.align		4
.L_775:
        /*11f8*/ 	.word	index@(_ZN10layer_norm13ln_fwd_kernelINS_13Kernel_traitsI13__nv_bfloat16S2_fS2_fjLj8192ELj1ELj1ELj8ELj16ENS_18Kernel_traits_baseILj8192ES2_S2_fS2_fjLj256EEEEELb1ELb1ELb1ELb1EEEvNS_9FwdParamsE)
        /*11fc*/ 	.word	0x00000000


	//----- nvinfo : EIATTR_MIN_STACK_SIZE
	.align		4
.L_776:
        /*1200*/ 	.byte	0x04, 0x12
        /*1202*/ 	.short	(.L_778 - .L_777)
	.align		4
.L_777:
        /*1204*/ 	.word	index@(_ZN10layer_norm13ln_fwd_kernelINS_13Kernel_traitsIf13__nv_bfloat16fS2_fjLj8192ELj1ELj1ELj8ELj16ENS_18Kernel_traits_baseILj8192EfS2_fS2_fjLj256EEEEELb0ELb0ELb0ELb0EEEvNS_9FwdParamsE)
        /*1208*/ 	.word	0x00000000


	//----- nvinfo : EIATTR_MIN_STACK_SIZE
	.align		4
.L_778:
        /*120c*/ 	.byte	0x04, 0x12
        /*120e*/ 	.short	(.L_780 - .L_779)
	.align		4
.L_779:
        /*1210*/ 	.word	index@(_ZN10layer_norm13ln_fwd_kernelINS_13Kernel_traitsIf13__nv_bfloat16fS2_fjLj8192ELj1ELj1ELj8ELj16ENS_18Kernel_traits_baseILj8192EfS2_fS2_fjLj256EEEEELb0ELb0ELb0ELb1EEEvNS_9FwdParamsE)
        /*1214*/ 	.word	0x00000000


	//----- nvinfo : EIATTR_MIN_STACK_SIZE
	.align		4
.L_780:
        /*1218*/ 	.byte	0x04, 0x12
        /*121a*/ 	.short	(.L_782 - .L_781)
	.align		4
.L_781:
        /*121c*/ 	.word	index@(_ZN10layer_norm13ln_fwd_kernelINS_13Kernel_traitsIf13__nv_bfloat16fS2_fjLj8192ELj1ELj1ELj8ELj16ENS_18Kernel_traits_baseILj8192EfS2_fS2_fjLj256EEEEELb0ELb0ELb1ELb0EEEvNS_9FwdParamsE)
        /*1220*/ 	.word	0x00000008


	//----- nvinfo : EIATTR_MIN_STACK_SIZE
	.align		4
.L_782:
        /*1224*/ 	.byte	0x04, 0x12
        /*1226*/ 	.short	(.L_784 - .L_783)
	.align		4
.L_783:
        /*1228*/ 	.word	index@(_ZN10layer_norm13ln_fwd_kernelINS_13Kernel_traitsIf13__nv_bfloat16fS2_fjLj8192ELj1ELj1ELj8ELj16ENS_18Kernel_traits_baseILj8192EfS2_fS2_fjLj256EEEEELb0ELb0ELb1ELb1EEEvNS_9FwdParamsE)
        /*122c*/ 	.word	0x00000000


	//----- nvinfo : EIATTR_MIN_STACK_SIZE
	.align		4
.L_784:
        /*1230*/ 	.byte	0x04, 0x12
        /*1232*/ 	.short	(.L_786 - .L_785)
	.align		4
.L_785:
        /*1234*/ 	.word	index@(_ZN10layer_norm13ln_fwd_kernelINS_13Kernel_traitsIf13__nv_bfloat16fS2_fjLj8192ELj1ELj1ELj8ELj16ENS_18Kernel_traits_baseILj8192EfS2_fS2_fjLj256EEEEELb0ELb1ELb0ELb0EEEvNS_9FwdParamsE)
        /*1238*/ 	.word	0x00000000


	//----- nvinfo : EIATTR_MIN_STACK_SIZE
	.align		4
.L_786:
        /*123c*/ 	.byte	0x04, 0x12
        /*123e*/ 	.short	(.L_788 - .L_787)
	.align		4
.L_787:
        /*1240*/ 	.word	index@(_ZN10layer_norm13ln_fwd_kernelINS_13Kernel_traitsIf13__nv_bfloat16fS2_fjLj8192ELj1ELj1ELj8ELj16ENS_18Kernel_traits_baseILj8192EfS2_fS2_fjLj256EEEEELb0ELb1ELb0ELb1EEEvNS_9FwdParamsE)
        /*1244*/ 	.word	0x00000000


	//----- nvinfo : EIATTR_MIN_STACK_SIZE
	.align		4
.L_788:
        /*1248*/ 	.byte	0x04, 0x12
        /*124a*/ 	.short	(.L_790 - .L_789)
	.align		4
.L_789:
        /*124c*/ 	.word	index@(_ZN10layer_norm13ln_fwd_kernelINS_13Kernel_traitsIf13__nv_bfloat16fS2_fjLj8192ELj1ELj1ELj8ELj16ENS_18Kernel_traits_baseILj8192EfS2_fS2_fjLj256EEEEELb0ELb1ELb1ELb0EEEvNS_9FwdParamsE)
        /*1250*/ 	.word	0x00000000


	//----- nvinfo : EIATTR_MIN_STACK_SIZE
	.align		4
.L_790:
        /*1254*/ 	.byte	0x04, 0x12
        /*1256*/ 	.short	(.L_792 - .L_791)
	.align		4
.L_791:
        /*1258*/ 	.word	index@(_ZN10layer_norm13ln_fwd_kernelINS_13Kernel_traitsIf13__nv_bfloat16fS2_fjLj8192ELj1ELj1ELj8ELj16ENS_18Kernel_traits_baseILj8192EfS2_fS2_fjLj256EEEEELb0ELb1ELb1ELb1EEEvNS_9FwdParamsE)
        /*125c*/ 	.word	0x00000000


	//----- nvinfo : EIATTR_MIN_STACK_SIZE
	.align		4
.L_792:
        /*1260*/ 	.byte	0x04, 0x12
        /*1262*/ 	.short	(.L_794 - .L_793)
	.align		4
.L_793:
        /*1264*/ 	.word	index@(_ZN10layer_norm13ln_fwd_kernelINS_13Kernel_traitsIf13__nv_bfloat16fS2_fjLj8192ELj1ELj1ELj8ELj16ENS_18Kernel_traits_baseILj8192EfS2_fS2_fjLj256EEEEELb1ELb0ELb0ELb0EEEvNS_9FwdParamsE)
        /*1268*/ 	.word	0x00000000


	//----- nvinfo : EIATTR_MIN_STACK_SIZE
	.align		4
.L_794:
        /*126c*/ 	.byte	0x04, 0x12
        /*126e*/ 	.short	(.L_796 - .L_795)
	.align		4
.L_795:
        /*1270*/ 	.word	index@(_ZN10layer_norm13ln_fwd_kernelINS_13Kernel_traitsIf13__nv_bfloat16fS2_fjLj8192ELj1ELj1ELj8ELj16ENS_18Kernel_traits_baseILj8192EfS2_fS2_fjLj256EEEEELb1ELb0ELb0ELb1EEEvNS_9FwdParamsE)
        /*1274*/ 	.word	0x00000000


	//----- nvinfo : EIATTR_MIN_STACK_SIZE
	.align		4
.L_796:
        /*1278*/ 	.byte	0x04, 0x12
        /*127a*/ 	.short	(.L_798 - .L_797)
	.align		4
.L_797:
        /*127c*/ 	.word	index@(_ZN10layer_norm13ln_fwd_kernelINS_13Kernel_traitsIf13__nv_bfloat16fS2_fjLj8192ELj1ELj1ELj8ELj16ENS_18Kernel_traits_baseILj8192EfS2_fS2_fjLj256EEEEELb1ELb0ELb1ELb0EEEvNS_9FwdParamsE)
        /*1280*/ 	.word	0x00000000


	//----- nvinfo : EIATTR_MIN_STACK_SIZE
	.align		4
.L_798:
        /*1284*/ 	.byte	0x04, 0x12
        /*1286*/ 	.short	(.L_800 - .L_799)
	.align		4
.L_799:
        /*1288*/ 	.word	index@(_ZN10layer_norm13ln_fwd_kernelINS_13Kernel_traitsIf13__nv_bfloat16fS2_fjLj8192ELj1ELj1ELj8ELj16ENS_18Kernel_traits_baseILj8192EfS2_fS2_fjLj256EEEEELb1ELb0ELb1ELb1EEEvNS_9FwdParamsE)
        /*128c*/ 	.word	0x00000000


	//----- nvinfo : EIATTR_MIN_STACK_SIZE
	.align		4
.L_800:
        /*1290*/ 	.byte	0x04, 0x12
        /*1292*/ 	.short	(.L_802 - .L_801)
	.align		4
.L_801:
        /*1294*/ 	.word	index@(_ZN10layer_norm13ln_fwd_kernelINS_13Kernel_traitsIf13__nv_bfloat16fS2_fjLj8192ELj1ELj1ELj8ELj16ENS_18Kernel_traits_baseILj8192EfS2_fS2_fjLj256EEEEELb1ELb1ELb0ELb0EEEvNS_9FwdParamsE)
        /*1298*/ 	.word	0x00000000


	//----- nvinfo : EIATTR_MIN_STACK_SIZE
	.align		4
.L_802:
        /*129c*/ 	.byte	0x04, 0x12
        /*129e*/ 	.short	(.L_804 - .L_803)
	.align		4
.L_803:
        /*12a0*/ 	.word	index@(_ZN10layer_norm13ln_fwd_kernelINS_13Kernel_traitsIf13__nv_bfloat16fS2_fjLj8192ELj1ELj1ELj8ELj16ENS_18Kernel_traits_baseILj8192EfS2_fS2_fjLj256EEEEELb1ELb1ELb0ELb1EEEvNS_9FwdParamsE)
        /*12a4*/ 	.word	0x00000000


	//----- nvinfo : EIATTR_MIN_STACK_SIZE
	.align		4
.L_804:
        /*12a8*/ 	.byte	0x04, 0x12
        /*12aa*/ 	.short	(.L_806 - .L_805)
	.align		4
.L_805:
        /*12ac*/ 	.word	index@(_ZN10layer_norm13ln_fwd_kernelINS_13Kernel_traitsIf13__nv_bfloat16fS2_fjLj8192ELj1ELj1ELj8ELj16ENS_18Kernel_traits_baseILj8192EfS2_fS2_fjLj256EEEEELb1ELb1ELb1ELb0EEEvNS_9FwdParamsE)
        /*12b0*/ 	.word	0x00000000


	//----- nvinfo : EIATTR_MIN_STACK_SIZE
	.align		4
.L_806:
        /*12b4*/ 	.byte	0x04, 0x12
        /*12b6*/ 	.short	(.L_808 - .L_807)
	.align		4
.L_807:
        /*12b8*/ 	.word	index@(_ZN10layer_norm13ln_fwd_kernelINS_13Kernel_traitsIf13__nv_bfloat16fS2_fjLj8192ELj1ELj1ELj8ELj16ENS_18Kernel_traits_baseILj8192EfS2_fS2_fjLj256EEEEELb1ELb1ELb1ELb1EEEvNS_9FwdParamsE)
        /*12bc*/ 	.word	0x00000000


	//----- nvinfo : EIATTR_MIN_STACK_SIZE
	.align		4
.L_808:
        /*12c0*/ 	.byte	0x04, 0x12
        /*12c2*/ 	.short	(.L_810 - .L_809)
	.align		4
.L_809:
        /*12c4*/ 	.word	index@(_ZN10layer_norm13ln_fwd_kernelINS_13Kernel_traitsIf6__halfS2_S2_fjLj8192ELj1ELj1ELj8ELj16ENS_18Kernel_traits_baseILj8192EfS2_S2_S2_fjLj256EEEEELb0ELb0ELb0ELb0EEEvNS_9FwdParamsE)
        /*12c8*/ 	.word	0x00000000


	//----- nvinfo : EIATTR_MIN_STACK_SIZE
	.align		4
.L_810:
        /*12cc*/ 	.byte	0x04, 0x12
        /*12ce*/ 	.short	(.L_812 - .L_811)
	.align		4
.L_811:
        /*12d0*/ 	.word	index@(_ZN10layer_norm13ln_fwd_kernelINS_13Kernel_traitsIf6__halfS2_S2_fjLj8192ELj1ELj1ELj8ELj16ENS_18Kernel_traits_baseILj8192EfS2_S2_S2_fjLj256EEEEELb0ELb0ELb0ELb1EEEvNS_9FwdParamsE)
        /*12d4*/ 	.word	0x00000000


	//----- nvinfo : EIATTR_MIN_STACK_SIZE
	.align		4
.L_812:
        /*12d8*/ 	.byte	0x04, 0x12
        /*12da*/ 	.short	(.L_814 - .L_813)
	.align		4
.L_813:
        /*12dc*/ 	.word	index@(_ZN10layer_norm13ln_fwd_kernelINS_13Kernel_traitsIf6__halfS2_S2_fjLj8192ELj1ELj1ELj8ELj16ENS_18Kernel_traits_baseILj8192EfS2_S2_S2_fjLj256EEEEELb0ELb0ELb1ELb0EEEvNS_9FwdParamsE)
        /*12e0*/ 	.word	0x00000000


	//----- nvinfo : EIATTR_MIN_STACK_SIZE
	.align		4
.L_814:
        /*12e4*/ 	.byte	0x04, 0x12
        /*12e6*/ 	.short	(.L_816 - .L_815)
	.align		4
.L_815:
        /*12e8*/ 	.word	index@(_ZN10layer_norm13ln_fwd_kernelINS_13Kernel_traitsIf6__halfS2_S2_fjLj8192ELj1ELj1ELj8ELj16ENS_18Kernel_traits_baseILj8192EfS2_S2_S2_fjLj256EEEEELb0ELb0ELb1ELb1EEEvNS_9FwdParamsE)
        /*12ec*/ 	.word	0x00000000


	//----- nvinfo : EIATTR_MIN_STACK_SIZE
	.align		4
.L_816:
        /*12f0*/ 	.byte	0x04, 0x12
        /*12f2*/ 	.short	(.L_818 - .L_817)
	.align		4
.L_817:
        /*12f4*/ 	.word	index@(_ZN10layer_norm13ln_fwd_kernelINS_13Kernel_traitsIf6__halfS2_S2_fjLj8192ELj1ELj1ELj8ELj16ENS_18Kernel_traits_baseILj8192EfS2_S2_S2_fjLj256EEEEELb0ELb1ELb0ELb0EEEvNS_9FwdParamsE)
        /*12f8*/ 	.word	0x00000000


	//----- nvinfo : EIATTR_MIN_STACK_SIZE
	.align		4
.L_818:
        /*12fc*/ 	.byte	0x04, 0x12
        /*12fe*/ 	.short	(.L_820 - .L_819)
	.align		4
.L_819:
        /*1300*/ 	.word	index@(_ZN10layer_norm13ln_fwd_kernelINS_13Kernel_traitsIf6__halfS2_S2_fjLj8192ELj1ELj1ELj8ELj16ENS_18Kernel_traits_baseILj8192EfS2_S2_S2_fjLj256EEEEELb0ELb1ELb0ELb1EEEvNS_9FwdParamsE)
        /*1304*/ 	.word	0x00000000


	//----- nvinfo : EIATTR_MIN_STACK_SIZE
	.align		4
.L_820:
        /*1308*/ 	.byte	0x04, 0x12
        /*130a*/ 	.short	(.L_822 - .L_821)
	.align		4
.L_821:
        /*130c*/ 	.word	index@(_ZN10layer_norm13ln_fwd_kernelINS_13Kernel_traitsIf6__halfS2_S2_fjLj8192ELj1ELj1ELj8ELj16ENS_18Kernel_traits_baseILj8192EfS2_S2_S2_fjLj256EEEEELb0ELb1ELb1ELb0EEEvNS_9FwdParamsE)
        /*1310*/ 	.word	0x00000000


	//----- nvinfo : EIATTR_MIN_STACK_SIZE
	.align		4
.L_822:
        /*1314*/ 	.byte	0x04, 0x12
        /*1316*/ 	.short	(.L_824 - .L_823)
	.align		4
.L_823:
        /*1318*/ 	.word	index@(_ZN10layer_norm13ln_fwd_kernelINS_13Kernel_traitsIf6__halfS2_S2_fjLj8192ELj1ELj1ELj8ELj16ENS_18Kernel_traits_baseILj8192EfS2_S2_S2_fjLj256EEEEELb0ELb1ELb1ELb1EEEvNS_9FwdParamsE)
        /*131c*/ 	.word	0x00000000


	//----- nvinfo : EIATTR_MIN_STACK_SIZE
	.align		4
.L_824:
        /*1320*/ 	.byte	0x04, 0x12
        /*1322*/ 	.short	(.L_826 - .L_825)
	.align		4
.L_825:
        /*1324*/ 	.word	index@(_ZN10layer_norm13ln_fwd_kernelINS_13Kernel_traitsIf6__halfS2_S2_fjLj8192ELj1ELj1ELj8ELj16ENS_18Kernel_traits_baseILj8192EfS2_S2_S2_fjLj256EEEEELb1ELb0ELb0ELb0EEEvNS_9FwdParamsE)
        /*1328*/ 	.word	0x00000000


	//----- nvinfo : EIATTR_MIN_STACK_SIZE
	.align		4
.L_826:
        /*132c*/ 	.byte	0x04, 0x12
        /*132e*/ 	.short	(.L_828 - .L_827)
	.align		4
.L_827:
        /*1330*/ 	.word	index@(_ZN10layer_norm13ln_fwd_kernelINS_13Kernel_traitsIf6__halfS2_S2_fjLj8192ELj1ELj1ELj8ELj16ENS_18Kernel_traits_baseILj8192EfS2_S2_S2_fjLj256EEEEELb1ELb0ELb0ELb1EEEvNS_9FwdParamsE)
        /*1334*/ 	.word	0x00000000


	//----- nvinfo : EIATTR_MIN_STACK_SIZE
	.align		4
.L_828:
        /*1338*/ 	.byte	0x04, 0x12
        /*133a*/ 	.short	(.L_830 - .L_829)
	.align		4
.L_829:
        /*133c*/ 	.word	index@(_ZN10layer_norm13ln_fwd_kernelINS_13Kernel_traitsIf6__halfS2_S2_fjLj8192ELj1ELj1ELj8ELj16ENS_18Kernel_traits_baseILj8192EfS2_S2_S2_fjLj256EEEEELb1ELb0ELb1ELb0EEEvNS_9FwdParamsE)
        /*1340*/ 	.word	0x00000000


	//----- nvinfo : EIATTR_MIN_STACK_SIZE
	.align		4
.L_830:
        /*1344*/ 	.byte	0x04, 0x12
        /*1346*/ 	.short	(.L_832 - .L_831)
	.align		4
.L_831:
        /*1348*/ 	.word	index@(_ZN10layer_norm13ln_fwd_kernelINS_13Kernel_traitsIf6__halfS2_S2_fjLj8192ELj1ELj1ELj8ELj16ENS_18Kernel_traits_baseILj8192EfS2_S2_S2_fjLj256EEEEELb1ELb0ELb1ELb1EEEvNS_9FwdParamsE)
        /*134c*/ 	.word	0x00000000


	//----- nvinfo : EIATTR_MIN_STACK_SIZE
	.align		4
.L_832:
        /*1350*/ 	.byte	0x04, 0x12
        /*1352*/ 	.short	(.L_834 - .L_833)
	.align		4
.L_833:
        /*1354*/ 	.word	index@(_ZN10layer_norm13ln_fwd_kernelINS_13Kernel_traitsIf6__halfS2_S2_fjLj8192ELj1ELj1ELj8ELj16ENS_18Kernel_traits_baseILj8192EfS2_S2_S2_fjLj256EEEEELb1ELb1ELb0ELb0EEEvNS_9FwdParamsE)
        /*1358*/ 	.word	0x00000000


	//----- nvinfo : EIATTR_MIN_STACK_SIZE
	.align		4
.L_834:
        /*135c*/ 	.byte	0x04, 0x12
        /*135e*/ 	.short	(.L_836 - .L_835)
	.align		4
.L_835:
        /*1360*/ 	.word	index@(_ZN10layer_norm13ln_fwd_kernelINS_13Kernel_traitsIf6__halfS2_S2_fjLj8192ELj1ELj1ELj8ELj16ENS_18Kernel_traits_baseILj8192EfS2_S2_S2_fjLj256EEEEELb1ELb1ELb0ELb1EEEvNS_9FwdParamsE)
        /*1364*/ 	.word	0x00000000


	//----- nvinfo : EIATTR_MIN_STACK_SIZE
	.align		4
.L_836:
        /*1368*/ 	.byte	0x04, 0x12
        /*136a*/ 	.short	(.L_838 - .L_837)
	.align		4
.L_837:
        /*136c*/ 	.word	index@(_ZN10layer_norm13ln_fwd_kernelINS_13Kernel_traitsIf6__halfS2_S2_fjLj8192ELj1ELj1ELj8ELj16ENS_18Kernel_traits_baseILj8192EfS2_S2_S2_fjLj256EEEEELb1ELb1ELb1ELb0EEEvNS_9FwdParamsE)
        /*1370*/ 	.word	0x00000000


	//----- nvinfo : EIATTR_MIN_STACK_SIZE
	.align		4
.L_838:
        /*1374*/ 	.byte	0x04, 0x12
        /*1376*/ 	.short	(.L_840 - .L_839)
	.align		4
.L_839:
        /*1378*/ 	.word	index@(_ZN10layer_norm13ln_fwd_kernelINS_13Kernel_traitsIf6__halfS2_S2_fjLj8192ELj1ELj1ELj8ELj16ENS_18Kernel_traits_baseILj8192EfS2_S2_S2_fjLj256EEEEELb1ELb1ELb1ELb1EEEvNS_9FwdParamsE)
        /*137c*/ 	.word	0x00000000


	//----- nvinfo : EIATTR_MIN_STACK_SIZE
	.align		4
.L_840:
        /*1380*/ 	.byte	0x04, 0x12
        /*1382*/ 	.short	(.L_842 - .L_841)
	.align		4
.L_841:
        /*1384*/ 	.word	index@(_ZN10layer_norm13ln_fwd_kernelINS_13Kernel_traitsI6__halfS2_fS2_fjLj8192ELj1ELj1ELj8ELj16ENS_18Kernel_traits_baseILj8192ES2_S2_fS2_fjLj256EEEEELb0ELb0ELb0ELb0EEEvNS_9FwdParamsE)
        /*1388*/ 	.word	0x00000000


	//----- nvinfo : EIATTR_MIN_STACK_SIZE
	.align		4
.L_842:
        /*138c*/ 	.byte	0x04, 0x12
        /*138e*/ 	.short	(.L_844 - .L_843)
	.align		4
.L_843:
        /*1390*/ 	.word	index@(_ZN10layer_norm13ln_fwd_kernelINS_13Kernel_traitsI6__halfS2_fS2_fjLj8192ELj1ELj1ELj8ELj16ENS_18Kernel_traits_baseILj8192ES2_S2_fS2_fjLj256EEEEELb0ELb0ELb0ELb1EEEvNS_9FwdParamsE)
        /*1394*/ 	.word	0x00000000


	//----- nvinfo : EIATTR_MIN_STACK_SIZE
	.align		4
.L_844:
        /*1398*/ 	.byte	0x04, 0x12
        /*139a*/ 	.short	(.L_846 - .L_845)
	.align		4
.L_845:
        /*139c*/ 	.word	index@(_ZN10layer_norm13ln_fwd_kernelINS_13Kernel_traitsI6__halfS2_fS2_fjLj8192ELj1ELj1ELj8ELj16ENS_18Kernel_traits_baseILj8192ES2_S2_fS2_fjLj256EEEEELb0ELb0ELb1ELb0EEEvNS_9FwdParamsE)
        /*13a0*/ 	.word	0x00000008


	//----- nvinfo : EIATTR_MIN_STACK_SIZE
	.align		4
.L_846:
        /*13a4*/ 	.byte	0x04, 0x12
        /*13a6*/ 	.short	(.L_848 - .L_847)
	.align		4
.L_847:
        /*13a8*/ 	.word	index@(_ZN10layer_norm13ln_fwd_kernelINS_13Kernel_traitsI6__halfS2_fS2_fjLj8192ELj1ELj1ELj8ELj16ENS_18Kernel_traits_baseILj8192ES2_S2_fS2_fjLj256EEEEELb0ELb0ELb1ELb1EEEvNS_9FwdParamsE)
        /*13ac*/ 	.word	0x00000000


	//----- nvinfo : EIATTR_MIN_STACK_SIZE
	.align		4
.L_848:
        /*13b0*/ 	.byte	0x04, 0x12
        /*13b2*/ 	.short	(.L_850 - .L_849)
	.align		4
.L_849:
        /*13b4*/ 	.word	index@(_ZN10layer_norm13ln_fwd_kernelINS_13Kernel_traitsI6__halfS2_fS2_fjLj8192ELj1ELj1ELj8ELj16ENS_18Kernel_traits_baseILj8192ES2_S2_fS2_fjLj256EEEEELb0ELb1ELb0ELb0EEEvNS_9FwdParamsE)
        /*13b8*/ 	.word	0x00000000


	//----- nvinfo : EIATTR_MIN_STACK_SIZE
	.align		4
.L_850:
        /*13bc*/ 	.byte	0x04, 0x12
        /*13be*/ 	.short	(.L_852 - .L_851)
	.align		4
.L_851:
        /*13c0*/ 	.word	index@(_ZN10layer_norm13ln_fwd_kernelINS_13Kernel_traitsI6__halfS2_fS2_fjLj8192ELj1ELj1ELj8ELj16ENS_18Kernel_traits_baseILj8192ES2_S2_fS2_fjLj256EEEEELb0ELb1ELb0ELb1EEEvNS_9FwdParamsE)
        /*13c4*/ 	.word	0x00000000


	//----- nvinfo : EIATTR_MIN_STACK_SIZE
	.align		4
.L_852:
        /*13c8*/ 	.byte	0x04, 0x12
        /*13ca*/ 	.short	(.L_854 - .L_853)
	.align		4
.L_853:
        /*13cc*/ 	.word	index@(_ZN10layer_norm13ln_fwd_kernelINS_13Kernel_traitsI6__halfS2_fS2_fjLj8192ELj1ELj1ELj8ELj16ENS_18Kernel_traits_baseILj8192ES2_S2_fS2_fjLj256EEEEELb0ELb1ELb1ELb0EEEvNS_9FwdParamsE)
        /*13d0*/ 	.word	0x00000000


	//----- nvinfo : EIATTR_MIN_STACK_SIZE
	.align		4
.L_854:
        /*13d4*/ 	.byte	0x04, 0x12
        /*13d6*/ 	.short	(.L_856 - .L_855)
	.align		4
.L_855:
        /*13d8*/ 	.word	index@(_ZN10layer_norm13ln_fwd_kernelINS_13Kernel_traitsI6__halfS2_fS2_fjLj8192ELj1ELj1ELj8ELj16ENS_18Kernel_traits_baseILj8192ES2_S2_fS2_fjLj256EEEEELb0ELb1ELb1ELb1EEEvNS_9FwdParamsE)
        /*13dc*/ 	.word	0x00000000


	//----- nvinfo : EIATTR_MIN_STACK_SIZE
	.align		4
.L_856:
        /*13e0*/ 	.byte	0x04, 0x12
        /*13e2*/ 	.short	(.L_858 - .L_857)
	.align		4
.L_857:
        /*13e4*/ 	.word	index@(_ZN10layer_norm13ln_fwd_kernelINS_13Kernel_traitsI6__halfS2_fS2_fjLj8192ELj1ELj1ELj8ELj16ENS_18Kernel_traits_baseILj8192ES2_S2_fS2_fjLj256EEEEELb1ELb0ELb0ELb0EEEvNS_9FwdParamsE)
        /*13e8*/ 	.word	0x00000000


	//----- nvinfo : EIATTR_MIN_STACK_SIZE
	.align		4
.L_858:
        /*13ec*/ 	.byte	0x04, 0x12
        /*13ee*/ 	.short	(.L_860 - .L_859)
	.align		4
.L_859:
        /*13f0*/ 	.word	index@(_ZN10layer_norm13ln_fwd_kernelINS_13Kernel_traitsI6__halfS2_fS2_fjLj8192ELj1ELj1ELj8ELj16ENS_18Kernel_traits_baseILj8192ES2_S2_fS2_fjLj256EEEEELb1ELb0ELb0ELb1EEEvNS_9FwdParamsE)
        /*13f4*/ 	.word	0x00000000


	//----- nvinfo : EIATTR_MIN_STACK_SIZE
	.align		4
.L_860:
        /*13f8*/ 	.byte	0x04, 0x12
        /*13fa*/ 	.short	(.L_862 - .L_861)
	.align		4
.L_861:
        /*13fc*/ 	.word	index@(_ZN10layer_norm13ln_fwd_kernelINS_13Kernel_traitsI6__halfS2_fS2_fjLj8192ELj1ELj1ELj8ELj16ENS_18Kernel_traits_baseILj8192ES2_S2_fS2_fjLj256EEEEELb1ELb0ELb1ELb0EEEvNS_9FwdParamsE)
        /*1400*/ 	.word	0x00000000


	//----- nvinfo : EIATTR_MIN_STACK_SIZE
	.align		4
.L_862:
        /*1404*/ 	.byte	0x04, 0x12
        /*1406*/ 	.short	(.L_864 - .L_863)
	.align		4
.L_863:
        /*1408*/ 	.word	index@(_ZN10layer_norm13ln_fwd_kernelINS_13Kernel_traitsI6__halfS2_fS2_fjLj8192ELj1ELj1ELj8ELj16ENS_18Kernel_traits_baseILj8192ES2_S2_fS2_fjLj256EEEEELb1ELb0ELb1ELb1EEEvNS_9FwdParamsE)
        /*140c*/ 	.word	0x00000000


	//----- nvinfo : EIATTR_MIN_STACK_SIZE
	.align		4
.L_864:
        /*1410*/ 	.byte	0x04, 0x12
        /*1412*/ 	.short	(.L_866 - .L_865)
	.align		4
.L_865:
        /*1414*/ 	.word	index@(_ZN10layer_norm13ln_fwd_kernelINS_13Kernel_traitsI6__halfS2_fS2_fjLj8192ELj1ELj1ELj8ELj16ENS_18Kernel_traits_baseILj8192ES2_S2_fS2_fjLj256EEEEELb1ELb1ELb0ELb0EEEvNS_9FwdParamsE)
        /*1418*/ 	.word	0x00000000


	//----- nvinfo : EIATTR_MIN_STACK_SIZE
	.align		4
.L_866:
        /*141c*/ 	.byte	0x04, 0x12
        /*141e*/ 	.short	(.L_868 - .L_867)
	.align		4
.L_867:
        /*1420*/ 	.word	index@(_ZN10layer_norm13ln_fwd_kernelINS_13Kernel_traitsI6__halfS2_fS2_fjLj8192ELj1ELj1ELj8ELj16ENS_18Kernel_traits_baseILj8192ES2_S2_fS2_fjLj256EEEEELb1ELb1ELb0ELb1EEEvNS_9FwdParamsE)
        /*1424*/ 	.word	0x00000000


	//----- nvinfo : EIATTR_MIN_STACK_SIZE
	.align		4
.L_868:
        /*1428*/ 	.byte	0x04, 0x12
        /*142a*/ 	.short	(.L_870 - .L_869)
	.align		4
.L_869:
        /*142c*/ 	.word	index@(_ZN10layer_norm13ln_fwd_kernelINS_13Kernel_traitsI6__halfS2_fS2_fjLj8192ELj1ELj1ELj8ELj16ENS_18Kernel_traits_baseILj8192ES2_S2_fS2_fjLj256EEEEELb1ELb1ELb1ELb0EEEvNS_9FwdParamsE)
        /*1430*/ 	.word	0x00000000


	//----- nvinfo : EIATTR_MIN_STACK_SIZE
	.align		4
.L_870:
        /*1434*/ 	.byte	0x04, 0x12
        /*1436*/ 	.short	(.L_872 - .L_871)
	.align		4
.L_871:
        /*1438*/ 	.word	index@(_ZN10layer_norm13ln_fwd_kernelINS_13Kernel_traitsI6__halfS2_fS2_fjLj8192ELj1ELj1ELj8ELj16ENS_18Kernel_traits_baseILj8192ES2_S2_fS2_fjLj256EEEEELb1ELb1ELb1ELb1EEEvNS_9FwdParamsE)
        /*143c*/ 	.word	0x00000000


	//----- nvinfo : EIATTR_MIN_STACK_SIZE
	.align		4
.L_872:
        /*1440*/ 	.byte	0x04, 0x12
        /*1442*/ 	.short	(.L_874 - .L_873)
	.align		4
.L_873:
        /*1444*/ 	.word	index@(_ZN10layer_norm13ln_fwd_kernelINS_13Kernel_traitsIf6__halffS2_fjLj8192ELj1ELj1ELj8ELj16ENS_18Kernel_traits_baseILj8192EfS2_fS2_fjLj256EEEEELb0ELb0ELb0ELb0EEEvNS_9FwdParamsE)
        /*1448*/ 	.word	0x00000000


	//----- nvinfo : EIATTR_MIN_STACK_SIZE
	.align		4
.L_874:
        /*144c*/ 	.byte	0x04, 0x12
        /*144e*/ 	.short	(.L_876 - .L_875)
	.align		4
.L_875:
        /*1450*/ 	.word	index@(_ZN10layer_norm13ln_fwd_kernelINS_13Kernel_traitsIf6__halffS2_fjLj8192ELj1ELj1ELj8ELj16ENS_18Kernel_traits_baseILj8192EfS2_fS2_fjLj256EEEEELb0ELb0ELb0ELb1EEEvNS_9FwdParamsE)
        /*1454*/ 	.word	0x00000000


	//----- nvinfo : EIATTR_MIN_STACK_SIZE
	.align		4
.L_876:
        /*1458*/ 	.byte	0x04, 0x12
        /*145a*/ 	.short	(.L_878 - .L_877)
	.align		4
.L_877:
        /*145c*/ 	.word	index@(_ZN10layer_norm13ln_fwd_kernelINS_13Kernel_traitsIf6__halffS2_fjLj8192ELj1ELj1ELj8ELj16ENS_18Kernel_traits_baseILj8192EfS2_fS2_fjLj256EEEEELb0ELb0ELb1ELb0EEEvNS_9FwdParamsE)
        /*1460*/ 	.word	0x00000008


	//----- nvinfo : EIATTR_MIN_STACK_SIZE
	.align		4
.L_878:
        /*1464*/ 	.byte	0x04, 0x12
        /*1466*/ 	.short	(.L_880 - .L_879)
	.align		4
.L_879:
        /*1468*/ 	.word	index@(_ZN10layer_norm13ln_fwd_kernelINS_13Kernel_traitsIf6__halffS2_fjLj8192ELj1ELj1ELj8ELj16ENS_18Kernel_traits_baseILj8192EfS2_fS2_fjLj256EEEEELb0ELb0ELb1ELb1EEEvNS_9FwdParamsE)
        /*146c*/ 	.word	0x00000000


	//----- nvinfo : EIATTR_MIN_STACK_SIZE
	.align		4
.L_880:
        /*1470*/ 	.byte	0x04, 0x12
        /*1472*/ 	.short	(.L_882 - .L_881)
	.align		4
.L_881:
        /*1474*/ 	.word	index@(_ZN10layer_norm13ln_fwd_kernelINS_13Kernel_traitsIf6__halffS2_fjLj8192ELj1ELj1ELj8ELj16ENS_18Kernel_traits_baseILj8192EfS2_fS2_fjLj256EEEEELb0ELb1ELb0ELb0EEEvNS_9FwdParamsE)
        /*1478*/ 	.word	0x00000000


	//----- nvinfo : EIATTR_MIN_STACK_SIZE
	.align		4
.L_882:
        /*147c*/ 	.byte	0x04, 0x12
        /*147e*/ 	.short	(.L_884 - .L_883)
	.align		4
.L_883:
        /*1480*/ 	.word	index@(_ZN10layer_norm13ln_fwd_kernelINS_13Kernel_traitsIf6__halffS2_fjLj8192ELj1ELj1ELj8ELj16ENS_18Kernel_traits_baseILj8192EfS2_fS2_fjLj256EEEEELb0ELb1ELb0ELb1EEEvNS_9FwdParamsE)
        /*1484*/ 	.word	0x00000000


	//----- nvinfo : EIATTR_MIN_STACK_SIZE
	.align		4
.L_884:
        /*1488*/ 	.byte	0x04, 0x12
        /*148a*/ 	.short	(.L_886 - .L_885)
	.align		4
.L_885:
        /*148c*/ 	.word	index@(_ZN10layer_norm13ln_fwd_kernelINS_13Kernel_traitsIf6__halffS2_fjLj8192ELj1ELj1ELj8ELj16ENS_18Kernel_traits_baseILj8192EfS2_fS2_fjLj256EEEEELb0ELb1ELb1ELb0EEEvNS_9FwdParamsE)
        /*1490*/ 	.word	0x00000000


	//----- nvinfo : EIATTR_MIN_STACK_SIZE
	.align		4
.L_886:
        /*1494*/ 	.byte	0x04, 0x12
        /*1496*/ 	.short	(.L_888 - .L_887)
	.align		4
.L_887:
        /*1498*/ 	.word	index@(_ZN10layer_norm13ln_fwd_kernelINS_13Kernel_traitsIf6__halffS2_fjLj8192ELj1ELj1ELj8ELj16ENS_18Kernel_traits_baseILj8192EfS2_fS2_fjLj256EEEEELb0ELb1ELb1ELb1EEEvNS_9FwdParamsE)
        /*149c*/ 	.word	0x00000000


	//----- nvinfo : EIATTR_MIN_STACK_SIZE
	.align		4
.L_888:
        /*14a0*/ 	.byte	0x04, 0x12
        /*14a2*/ 	.short	(.L_890 - .L_889)
	.align		4
.L_889:
        /*14a4*/ 	.word	index@(_ZN10layer_norm13ln_fwd_kernelINS_13Kernel_traitsIf6__halffS2_fjLj8192ELj1ELj1ELj8ELj16ENS_18Kernel_traits_baseILj8192EfS2_fS2_fjLj256EEEEELb1ELb0ELb0ELb0EEEvNS_9FwdParamsE)
        /*14a8*/ 	.word	0x00000000


	//----- nvinfo : EIATTR_MIN_STACK_SIZE
	.align		4
.L_890:
        /*14ac*/ 	.byte	0x04, 0x12
        /*14ae*/ 	.short	(.L_892 - .L_891)
	.align		4
.L_891:
        /*14b0*/ 	.word	index@(_ZN10layer_norm13ln_fwd_kernelINS_13Kernel_traitsIf6__halffS2_fjLj8192ELj1ELj1ELj8ELj16ENS_18Kernel_traits_baseILj8192EfS2_fS2_fjLj256EEEEELb1ELb0ELb0ELb1EEEvNS_9FwdParamsE)
        /*14b4*/ 	.word	0x00000000


	//----- nvinfo : EIATTR_MIN_STACK_SIZE
	.align		4
.L_892:
        /*14b8*/ 	.byte	0x04, 0x12
        /*14ba*/ 	.short	(.L_894 - .L_893)
	.align		4
.L_893:
        /*14bc*/ 	.word	index@(_ZN10layer_norm13ln_fwd_kernelINS_13Kernel_traitsIf6__halffS2_fjLj8192ELj1ELj1ELj8ELj16ENS_18Kernel_traits_baseILj8192EfS2_fS2_fjLj256EEEEELb1ELb0ELb1ELb0EEEvNS_9FwdParamsE)
        /*14c0*/ 	.word	0x00000000


	//----- nvinfo : EIATTR_MIN_STACK_SIZE
	.align		4
.L_894:
        /*14c4*/ 	.byte	0x04, 0x12
        /*14c6*/ 	.short	(.L_896 - .L_895)
	.align		4
.L_895:
        /*14c8*/ 	.word	index@(_ZN10layer_norm13ln_fwd_kernelINS_13Kernel_traitsIf6__halffS2_fjLj8192ELj1ELj1ELj8ELj16ENS_18Kernel_traits_baseILj8192EfS2_fS2_fjLj256EEEEELb1ELb0ELb1ELb1EEEvNS_9FwdParamsE)
        /*14cc*/ 	.word	0x00000000


	//----- nvinfo : EIATTR_MIN_STACK_SIZE
	.align		4
.L_896:
        /*14d0*/ 	.byte	0x04, 0x12
        /*14d2*/ 	.short	(.L_898 - .L_897)
	.align		4
.L_897:
        /*14d4*/ 	.word	index@(_ZN10layer_norm13ln_fwd_kernelINS_13Kernel_traitsIf6__halffS2_fjLj8192ELj1ELj1ELj8ELj16ENS_18Kernel_traits_baseILj8192EfS2_fS2_fjLj256EEEEELb1ELb1ELb0ELb0EEEvNS_9FwdParamsE)
        /*14d8*/ 	.word	0x00000000


	//----- nvinfo : EIATTR_MIN_STACK_SIZE
	.align		4
.L_898:
        /*14dc*/ 	.byte	0x04, 0x12
        /*14de*/ 	.short	(.L_900 - .L_899)
	.align		4
.L_899:
        /*14e0*/ 	.word	index@(_ZN10layer_norm13ln_fwd_kernelINS_13Kernel_traitsIf6__halffS2_fjLj8192ELj1ELj1ELj8ELj16ENS_18Kernel_traits_baseILj8192EfS2_fS2_fjLj256EEEEELb1ELb1ELb0ELb1EEEvNS_9FwdParamsE)
        /*14e4*/ 	.word	0x00000000


	//----- nvinfo : EIATTR_MIN_STACK_SIZE
	.align		4
.L_900:
        /*14e8*/ 	.byte	0x04, 0x12
        /*14ea*/ 	.short	(.L_902 - .L_901)
	.align		4
.L_901:
        /*14ec*/ 	.word	index@(_ZN10layer_norm13ln_fwd_kernelINS_13Kernel_traitsIf6__halffS2_fjLj8192ELj1ELj1ELj8ELj16ENS_18Kernel_traits_baseILj8192EfS2_fS2_fjLj256EEEEELb1ELb1ELb1ELb0EEEvNS_9FwdParamsE)
        /*14f0*/ 	.word	0x00000000


	//----- nvinfo : EIATTR_MIN_STACK_SIZE
	.align		4
.L_902:
        /*14f4*/ 	.byte	0x04, 0x12
        /*14f6*/ 	.short	(.L_904 - .L_903)
	.align		4
.L_903:
        /*14f8*/ 	.word	index@(_ZN10layer_norm13ln_fwd_kernelINS_13Kernel_traitsIf6__halffS2_fjLj8192ELj1ELj1ELj8ELj16ENS_18Kernel_traits_baseILj8192EfS2_fS2_fjLj256EEEEELb1ELb1ELb1ELb1EEEvNS_9FwdParamsE)
        /*14fc*/ 	.word	0x00000000


	//----- nvinfo : EIATTR_MIN_STACK_SIZE
	.align		4
.L_904:
        /*1500*/ 	.byte	0x04, 0x12
        /*1502*/ 	.short	(.L_906 - .L_905)
	.align		4
.L_905:
        /*1504*/ 	.word	index@(_ZN10layer_norm13ln_fwd_kernelINS_13Kernel_traitsI6__halfffffjLj8192ELj1ELj1ELj8ELj16ENS_18Kernel_traits_baseILj8192ES2_ffffjLj256EEEEELb0ELb0ELb0ELb0EEEvNS_9FwdParamsE)
        /*1508*/ 	.word	0x00000000


	//----- nvinfo : EIATTR_MIN_STACK_SIZE
	.align		4
.L_906:
        /*150c*/ 	.byte	0x04, 0x12
        /*150e*/ 	.short	(.L_908 - .L_907)
	.align		4
.L_907:
        /*1510*/ 	.word	index@(_ZN10layer_norm13ln_fwd_kernelINS_13Kernel_traitsI6__halfffffjLj8192ELj1ELj1ELj8ELj16ENS_18Kernel_traits_baseILj8192ES2_ffffjLj256EEEEELb0ELb0ELb0ELb1EEEvNS_9FwdParamsE)
        /*1514*/ 	.word	0x00000000


	//----- nvinfo : EIATTR_MIN_STACK_SIZE
	.align		4
.L_908:
        /*1518*/ 	.byte	0x04, 0x12
        /*151a*/ 	.short	(.L_910 - .L_909)
	.align		4
.L_909:
        /*151c*/ 	.word	index@(_ZN10layer_norm13ln_fwd_kernelINS_13Kernel_traitsI6__halfffffjLj8192ELj1ELj1ELj8ELj16ENS_18Kernel_traits_baseILj8192ES2_ffffjLj256EEEEELb0ELb0ELb1ELb0EEEvNS_9FwdParamsE)
        /*1520*/ 	.word	0x00000000


	//----- nvinfo : EIATTR_MIN_STACK_SIZE
	.align		4
.L_910:
        /*1524*/ 	.byte	0x04, 0x12
        /*1526*/ 	.short	(.L_912 - .L_911)
	.align		4
.L_911:
        /*1528*/ 	.word	index@(_ZN10layer_norm13ln_fwd_kernelINS_13Kernel_traitsI6__halfffffjLj8192ELj1ELj1ELj8ELj16ENS_18Kernel_traits_baseILj8192ES2_ffffjLj256EEEEELb0ELb0ELb1ELb1EEEvNS_9FwdParamsE)
        /*152c*/ 	.word	0x00000000


	//----- nvinfo : EIATTR_MIN_STACK_SIZE
	.align		4
.L_912:
        /*1530*/ 	.byte	0x04, 0x12
        /*1532*/ 	.short	(.L_914 - .L_913)
	.align		4
.L_913:
        /*1534*/ 	.word	index@(_ZN10layer_norm13ln_fwd_kernelINS_13Kernel_traitsI6__halfffffjLj8192ELj1ELj1ELj8ELj16ENS_18Kernel_traits_baseILj8192ES2_ffffjLj256EEEEELb0ELb1ELb0ELb0EEEvNS_9FwdParamsE)
        /*1538*/ 	.word	0x00000000


	//----- nvinfo : EIATTR_MIN_STACK_SIZE
	.align		4
.L_914:
        /*153c*/ 	.byte	0x04, 0x12
        /*153e*/ 	.short	(.L_916 - .L_915)
	.align		4
.L_915:
        /*1540*/ 	.word	index@(_ZN10layer_norm13ln_fwd_kernelINS_13Kernel_traitsI6__halfffffjLj8192ELj1ELj1ELj8ELj16ENS_18Kernel_traits_baseILj8192ES2_ffffjLj256EEEEELb0ELb1ELb0ELb1EEEvNS_9FwdParamsE)
        /*1544*/ 	.word	0x00000000


	//----- nvinfo : EIATTR_MIN_STACK_SIZE
	.align		4
.L_916:
        /*1548*/ 	.byte	0x04, 0x12
        /*154a*/ 	.short	(.L_918 - .L_917)
	.align		4
.L_917:
        /*154c*/ 	.word	index@(_ZN10layer_norm13ln_fwd_kernelINS_13Kernel_traitsI6__halfffffjLj8192ELj1ELj1ELj8ELj16ENS_18Kernel_traits_baseILj8192ES2_ffffjLj256EEEEELb0ELb1ELb1ELb0EEEvNS_9FwdParamsE)
        /*1550*/ 	.word	0x00000000


	//----- nvinfo : EIATTR_MIN_STACK_SIZE
	.align		4
.L_918:
        /*1554*/ 	.byte	0x04, 0x12
        /*1556*/ 	.short	(.L_920 - .L_919)
	.align		4
.L_919:
        /*1558*/ 	.word	index@(_ZN10layer_norm13ln_fwd_kernelINS_13Kernel_traitsI6__halfffffjLj8192ELj1ELj1ELj8ELj16ENS_18Kernel_traits_baseILj8192ES2_ffffjLj256EEEEELb0ELb1ELb1ELb1EEEvNS_9FwdParamsE)
        /*155c*/ 	.word	0x00000000


	//----- nvinfo : EIATTR_MIN_STACK_SIZE
	.align		4
.L_920:
        /*1560*/ 	.byte	0x04, 0x12
        /*1562*/ 	.short	(.L_922 - .L_921)
	.align		4
.L_921:
        /*1564*/ 	.word	index@(_ZN10layer_norm13ln_fwd_kernelINS_13Kernel_traitsI6__halfffffjLj8192ELj1ELj1ELj8ELj16ENS_18Kernel_traits_baseILj8192ES2_ffffjLj256EEEEELb1ELb0ELb0ELb0EEEvNS_9FwdParamsE)
        /*1568*/ 	.word	0x00000000


	//----- nvinfo : EIATTR_MIN_STACK_SIZE
	.align		4
.L_922:
        /*156c*/ 	.byte	0x04, 0x12
        /*156e*/ 	.short	(.L_924 - .L_923)
	.align		4
.L_923:
        /*1570*/ 	.word	index@(_ZN10layer_norm13ln_fwd_kernelINS_13Kernel_traitsI6__halfffffjLj8192ELj1ELj1ELj8ELj16ENS_18Kernel_traits_baseILj8192ES2_ffffjLj256EEEEELb1ELb0ELb0ELb1EEEvNS_9FwdParamsE)
        /*1574*/ 	.word	0x00000000


	//----- nvinfo : EIATTR_MIN_STACK_SIZE
	.align		4
.L_924:
        /*1578*/ 	.byte	0x04, 0x12
        /*157a*/ 	.short	(.L_926 - .L_925)
	.align		4
.L_925:
        /*157c*/ 	.word	index@(_ZN10layer_norm13ln_fwd_kernelINS_13Kernel_traitsI6__halfffffjLj8192ELj1ELj1ELj8ELj16ENS_18Kernel_traits_baseILj8192ES2_ffffjLj256EEEEELb1ELb0ELb1ELb0EEEvNS_9FwdParamsE)
        /*1580*/ 	.word	0x00000000


	//----- nvinfo : EIATTR_MIN_STACK_SIZE
	.align		4
.L_926:
        /*1584*/ 	.byte	0x04, 0x12
        /*1586*/ 	.short	(.L_928 - .L_927)
	.align		4
.L_927:
        /*1588*/ 	.word	index@(_ZN10layer_norm13ln_fwd_kernelINS_13Kernel_traitsI6__halfffffjLj8192ELj1ELj1ELj8ELj16ENS_18Kernel_traits_baseILj8192ES2_ffffjLj256EEEEELb1ELb0ELb1ELb1EEEvNS_9FwdParamsE)
        /*158c*/ 	.word	0x00000000


	//----- nvinfo : EIATTR_MIN_STACK_SIZE
	.align		4
.L_928:
        /*1590*/ 	.byte	0x04, 0x12
        /*1592*/ 	.short	(.L_930 - .L_929)
	.align		4
.L_929:
        /*1594*/ 	.word	index@(_ZN10layer_norm13ln_fwd_kernelINS_13Kernel_traitsI6__halfffffjLj8192ELj1ELj1ELj8ELj16ENS_18Kernel_traits_baseILj8192ES2_ffffjLj256EEEEELb1ELb1ELb0ELb0EEEvNS_9FwdParamsE)
        /*1598*/ 	.word	0x00000000


	//----- nvinfo : EIATTR_MIN_STACK_SIZE
	.align		4
.L_930:
        /*159c*/ 	.byte	0x04, 0x12
        /*159e*/ 	.short	(.L_932 - .L_931)
	.align		4
.L_931:
        /*15a0*/ 	.word	index@(_ZN10layer_norm13ln_fwd_kernelINS_13Kernel_traitsI6__halfffffjLj8192ELj1ELj1ELj8ELj16ENS_18Kernel_traits_baseILj8192ES2_ffffjLj256EEEEELb1ELb1ELb0ELb1EEEvNS_9FwdParamsE)
        /*15a4*/ 	.word	0x00000000


	//----- nvinfo : EIATTR_MIN_STACK_SIZE
	.align		4
.L_932:
        /*15a8*/ 	.byte	0x04, 0x12
        /*15aa*/ 	.short	(.L_934 - .L_933)
	.align		4
.L_933:
        /*15ac*/ 	.word	index@(_ZN10layer_norm13ln_fwd_kernelINS_13Kernel_traitsI6__halfffffjLj8192ELj1ELj1ELj8ELj16ENS_18Kernel_traits_baseILj8192ES2_ffffjLj256EEEEELb1ELb1ELb1ELb0EEEvNS_9FwdParamsE)
        /*15b0*/ 	.word	0x00000000


	//----- nvinfo : EIATTR_MIN_STACK_SIZE
	.align		4
.L_934:
        /*15b4*/ 	.byte	0x04, 0x12
        /*15b6*/ 	.short	(.L_936 - .L_935)
	.align		4
.L_935:
        /*15b8*/ 	.word	index@(_ZN10layer_norm13ln_fwd_kernelINS_13Kernel_traitsI6__halfffffjLj8192ELj1ELj1ELj8ELj16ENS_18Kernel_traits_baseILj8192ES2_ffffjLj256EEEEELb1ELb1ELb1ELb1EEEvNS_9FwdParamsE)
        /*15bc*/ 	.word	0x00000000


	//----- nvinfo : EIATTR_MIN_STACK_SIZE
	.align		4
.L_936:
        /*15c0*/ 	.byte	0x04, 0x12
        /*15c2*/ 	.short	(.L_938 - .L_937)
	.align		4
.L_937:
        /*15c4*/ 	.word	index@(_ZN10layer_norm13ln_fwd_kernelINS_13Kernel_traitsIfffffjLj8192ELj1ELj1ELj8ELj16ENS_18Kernel_traits_baseILj8192EfffffjLj256EEEEELb0ELb0ELb0ELb0EEEvNS_9FwdParamsE)
        /*15c8*/ 	.word	0x00000000


	//----- nvinfo : EIATTR_MIN_STACK_SIZE
	.align		4
.L_938:
        /*15cc*/ 	.byte	0x04, 0x12
        /*15ce*/ 	.short	(.L_940 - .L_939)
	.align		4
.L_939:
        /*15d0*/ 	.word	index@(_ZN10layer_norm13ln_fwd_kernelINS_13Kernel_traitsIfffffjLj8192ELj1ELj1ELj8ELj16ENS_18Kernel_traits_baseILj8192EfffffjLj256EEEEELb0ELb0ELb0ELb1EEEvNS_9FwdParamsE)
        /*15d4*/ 	.word	0x00000000


	//----- nvinfo : EIATTR_MIN_STACK_SIZE
	.align		4
.L_940:
        /*15d8*/ 	.byte	0x04, 0x12
        /*15da*/ 	.short	(.L_942 - .L_941)
	.align		4
.L_941:
        /*15dc*/ 	.word	index@(_ZN10layer_norm13ln_fwd_kernelINS_13Kernel_traitsIfffffjLj8192ELj1ELj1ELj8ELj16ENS_18Kernel_traits_baseILj8192EfffffjLj256EEEEELb0ELb0ELb1ELb0EEEvNS_9FwdParamsE)
        /*15e0*/ 	.word	0x00000000


	//----- nvinfo : EIATTR_MIN_STACK_SIZE
	.align		4
.L_942:
        /*15e4*/ 	.byte	0x04, 0x12
        /*15e6*/ 	.short	(.L_944 - .L_943)
	.align		4
.L_943:
        /*15e8*/ 	.word	index@(_ZN10layer_norm13ln_fwd_kernelINS_13Kernel_traitsIfffffjLj8192ELj1ELj1ELj8ELj16ENS_18Kernel_traits_baseILj8192EfffffjLj256EEEEELb0ELb0ELb1ELb1EEEvNS_9FwdParamsE)
        /*15ec*/ 	.word	0x00000000


	//----- nvinfo : EIATTR_MIN_STACK_SIZE
	.align		4
.L_944:
        /*15f0*/ 	.byte	0x04, 0x12
        /*15f2*/ 	.short	(.L_946 - .L_945)
	.align		4
.L_945:
        /*15f4*/ 	.word	index@(_ZN10layer_norm13ln_fwd_kernelINS_13Kernel_traitsIfffffjLj8192ELj1ELj1ELj8ELj16ENS_18Kernel_traits_baseILj8192EfffffjLj256EEEEELb0ELb1ELb0ELb0EEEvNS_9FwdParamsE)
        /*15f8*/ 	.word	0x00000000


	//----- nvinfo : EIATTR_MIN_STACK_SIZE
	.align		4
.L_946:
        /*15fc*/ 	.byte	0x04, 0x12
        /*15fe*/ 	.short	(.L_948 - .L_947)
	.align		4
.L_947:
        /*1600*/ 	.word	index@(_ZN10layer_norm13ln_fwd_kernelINS_13Kernel_traitsIfffffjLj8192ELj1ELj1ELj8ELj16ENS_18Kernel_traits_baseILj8192EfffffjLj256EEEEELb0ELb1ELb0ELb1EEEvNS_9FwdParamsE)
        /*1604*/ 	.word	0x00000000


	//----- nvinfo : EIATTR_MIN_STACK_SIZE
	.align		4
.L_948:
        /*1608*/ 	.byte	0x04, 0x12
        /*160a*/ 	.short	(.L_950 - .L_949)
	.align		4
.L_949:
        /*160c*/ 	.word	index@(_ZN10layer_norm13ln_fwd_kernelINS_13Kernel_traitsIfffffjLj8192ELj1ELj1ELj8ELj16ENS_18Kernel_traits_baseILj8192EfffffjLj256EEEEELb0ELb1ELb1ELb0EEEvNS_9FwdParamsE)
        /*1610*/ 	.word	0x00000000


	//----- nvinfo : EIATTR_MIN_STACK_SIZE
	.align		4
.L_950:
        /*1614*/ 	.byte	0x04, 0x12
        /*1616*/ 	.short	(.L_952 - .L_951)
	.align		4
.L_951:
        /*1618*/ 	.word	index@(_ZN10layer_norm13ln_fwd_kernelINS_13Kernel_traitsIfffffjLj8192ELj1ELj1ELj8ELj16ENS_18Kernel_traits_baseILj8192EfffffjLj256EEEEELb0ELb1ELb1ELb1EEEvNS_9FwdParamsE)
        /*161c*/ 	.word	0x00000000


	//----- nvinfo : EIATTR_MIN_STACK_SIZE
	.align		4
.L_952:
        /*1620*/ 	.byte	0x04, 0x12
        /*1622*/ 	.short	(.L_954 - .L_953)
	.align		4
.L_953:
        /*1624*/ 	.word	index@(_ZN10layer_norm13ln_fwd_kernelINS_13Kernel_traitsIfffffjLj8192ELj1ELj1ELj8ELj16ENS_18Kernel_traits_baseILj8192EfffffjLj256EEEEELb1ELb0ELb0ELb0EEEvNS_9FwdParamsE)
        /*1628*/ 	.word	0x00000000


	//----- nvinfo : EIATTR_MIN_STACK_SIZE
	.align		4
.L_954:
        /*162c*/ 	.byte	0x04, 0x12
        /*162e*/ 	.short	(.L_956 - .L_955)
	.align		4
.L_955:
        /*1630*/ 	.word	index@(_ZN10layer_norm13ln_fwd_kernelINS_13Kernel_traitsIfffffjLj8192ELj1ELj1ELj8ELj16ENS_18Kernel_traits_baseILj8192EfffffjLj256EEEEELb1ELb0ELb0ELb1EEEvNS_9FwdParamsE)
        /*1634*/ 	.word	0x00000000


	//----- nvinfo : EIATTR_MIN_STACK_SIZE
	.align		4
.L_956:
        /*1638*/ 	.byte	0x04, 0x12
        /*163a*/ 	.short	(.L_958 - .L_957)
	.align		4
.L_957:
        /*163c*/ 	.word	index@(_ZN10layer_norm13ln_fwd_kernelINS_13Kernel_traitsIfffffjLj8192ELj1ELj1ELj8ELj16ENS_18Kernel_traits_baseILj8192EfffffjLj256EEEEELb1ELb0ELb1ELb0EEEvNS_9FwdParamsE)
        /*1640*/ 	.word	0x00000000


	//----- nvinfo : EIATTR_MIN_STACK_SIZE
	.align		4
.L_958:
        /*1644*/ 	.byte	0x04, 0x12
        /*1646*/ 	.short	(.L_960 - .L_959)
	.align		4
.L_959:
        /*1648*/ 	.word	index@(_ZN10layer_norm13ln_fwd_kernelINS_13Kernel_traitsIfffffjLj8192ELj1ELj1ELj8ELj16ENS_18Kernel_traits_baseILj8192EfffffjLj256EEEEELb1ELb0ELb1ELb1EEEvNS_9FwdParamsE)
        /*164c*/ 	.word	0x00000000


	//----- nvinfo : EIATTR_MIN_STACK_SIZE
	.align		4
.L_960:
        /*1650*/ 	.byte	0x04, 0x12
        /*1652*/ 	.short	(.L_962 - .L_961)
	.align		4
.L_961:
        /*1654*/ 	.word	index@(_ZN10layer_norm13ln_fwd_kernelINS_13Kernel_traitsIfffffjLj8192ELj1ELj1ELj8ELj16ENS_18Kernel_traits_baseILj8192EfffffjLj256EEEEELb1ELb1ELb0ELb0EEEvNS_9FwdParamsE)
        /*1658*/ 	.word	0x00000000


	//----- nvinfo : EIATTR_MIN_STACK_SIZE
	.align		4
.L_962:
        /*165c*/ 	.byte	0x04, 0x12
        /*165e*/ 	.short	(.L_964 - .L_963)
	.align		4
.L_963:
        /*1660*/ 	.word	index@(_ZN10layer_norm13ln_fwd_kernelINS_13Kernel_traitsIfffffjLj8192ELj1ELj1ELj8ELj16ENS_18Kernel_traits_baseILj8192EfffffjLj256EEEEELb1ELb1ELb0ELb1EEEvNS_9FwdParamsE)
        /*1664*/ 	.word	0x00000000


	//----- nvinfo : EIATTR_MIN_STACK_SIZE
	.align		4
.L_964:
        /*1668*/ 	.byte	0x04, 0x12
        /*166a*/ 	.short	(.L_966 - .L_965)
	.align		4
.L_965:
        /*166c*/ 	.word	index@(_ZN10layer_norm13ln_fwd_kernelINS_13Kernel_traitsIfffffjLj8192ELj1ELj1ELj8ELj16ENS_18Kernel_traits_baseILj8192EfffffjLj256EEEEELb1ELb1ELb1ELb0EEEvNS_9FwdParamsE)
        /*1670*/ 	.word	0x00000000


	//----- nvinfo : EIATTR_MIN_STACK_SIZE
	.align		4
.L_966:
        /*1674*/ 	.byte	0x04, 0x12
        /*1676*/ 	.short	(.L_968 - .L_967)
	.align		4
.L_967:
        /*1678*/ 	.word	index@(_ZN10layer_norm13ln_fwd_kernelINS_13Kernel_traitsIfffffjLj8192ELj1ELj1ELj8ELj16ENS_18Kernel_traits_baseILj8192EfffffjLj256EEEEELb1ELb1ELb1ELb1EEEvNS_9FwdParamsE)
        /*167c*/ 	.word	0x00000000
.L_968:


//--------------------- .nv.compat                --------------------------
	.section	.nv.compat,"",@"SHT_CUDA_COMPAT_INFO"
	.align	4
        /*0000*/ 	.byte	0x02, 0x09, 0x01, 0x00, 0x02, 0x02, 0x01, 0x00, 0x02, 0x05, 0x05, 0x00, 0x03, 0x07, 0x01, 0x01
        /*0010*/ 	.byte	0x02, 0x03, 0x00, 0x00, 0x02, 0x06, 0x01, 0x00, 0x04, 0x0b, 0x08, 0x00, 0x00, 0x00, 0x00, 0x00
        /*0020*/ 	.byte	0x00, 0x00, 0x00, 0x00


//--------------------- .nv.info._ZN10layer_norm13ln_fwd_kernelINS_13Kernel_traitsI13__nv_bfloat16S2_S2_S2_fjLj8192ELj1ELj1ELj8ELj16ENS_18Kernel_traits_baseILj8192ES2_S2_S2_S2_fjLj256EEEEELb0ELb0ELb0ELb0EEEvNS_9FwdParamsE --------------------------
	.section	.nv.info._ZN10layer_norm13ln_fwd_kernelINS_13Kernel_traitsI13__nv_bfloat16S2_S2_S2_fjLj8192ELj1ELj1ELj8ELj16ENS_18Kernel_traits_baseILj8192ES2_S2_S2_S2_fjLj256EEEEELb0ELb0ELb0ELb0EEEvNS_9FwdParamsE,"",@"SHT_CUDA_INFO"
	.sectionflags	@""
	.align	4


	//----- nvinfo : EIATTR_CUDA_API_VERSION
	.align		4
        /*0000*/ 	.byte	0x04, 0x37
        /*0002*/ 	.short	(.L_970 - .L_969)
.L_969:
        /*0004*/ 	.word	0x00000082


	//----- nvinfo : EIATTR_KPARAM_INFO
	.align		4
.L_970:
        /*0008*/ 	.byte	0x04, 0x17
        /*000a*/ 	.short	(.L_972 - .L_971)
.L_971:
        /*000c*/ 	.word	0x00000000
        /*0010*/ 	.short	0x0000
        /*0012*/ 	.short	0x0000
        /*0014*/ 	.byte	0x00, 0xf0, 0xa1, 0x03


	//----- nvinfo : EIATTR_SPARSE_MMA_MASK
	.align		4
.L_972:
        /*0018*/ 	.byte	0x03, 0x50
        /*001a*/ 	.short	0x0000


	//----- nvinfo : EIATTR_MAXREG_COUNT
	.align		4
        /*001c*/ 	.byte	0x03, 0x1b
        /*001e*/ 	.short	0x00ff


	//----- nvinfo : EIATTR_NUM_BARRIERS
	.align		4
        /*0020*/ 	.byte	0x02, 0x4c
        /*0022*/ 	.byte	0x01
	.zero		1


	//----- nvinfo : EIATTR_MERCURY_ISA_VERSION
	.align		4
        /*0024*/ 	.byte	0x03, 0x5f
        /*0026*/ 	.short	0x0101


	//----- nvinfo : EIATTR_COOP_GROUP_MASK_REGIDS
	.align		4
        /*0028*/ 	.byte	0x04, 0x29
        /*002a*/ 	.short	(.L_974 - .L_973)


	//   ....[0]....
.L_973:
        /*002c*/ 	.word	0xffffffff


	//   ....[1]....
        /*0030*/ 	.word	0xffffffff


	//   ....[2]....
        /*0034*/ 	.word	0xffffffff


	//   ....[3]....
        /*0038*/ 	.word	0xffffffff


	//   ....[4]....
        /*003c*/ 	.word	0xffffffff


	//   ....[5]....
        /*0040*/ 	.word	0xffffffff


	//   ....[6]....
        /*0044*/ 	.word	0xffffffff


	//   ....[7]....
        /*0048*/ 	.word	0xffffffff


	//   ....[8]....
        /*004c*/ 	.word	0xffffffff


	//   ....[9]....
        /*0050*/ 	.word	0xffffffff


	//   ....[10]....
        /*0054*/ 	.word	0xffffffff


	//   ....[11]....
        /*0058*/ 	.word	0xffffffff


	//   ....[12]....
        /*005c*/ 	.word	0xffffffff


	//   ....[13]....
        /*0060*/ 	.word	0xffffffff


	//   ....[14]....
        /*0064*/ 	.word	0xffffffff


	//   ....[15]....
        /*0068*/ 	.word	0xffffffff


	//   ....[16]....
        /*006c*/ 	.word	0xffffffff


	//   ....[17]....
        /*0070*/ 	.word	0xffffffff


	//   ....[18]....
        /*0074*/ 	.word	0xffffffff


	//   ....[19]....
        /*0078*/ 	.word	0xffffffff


	//   ....[20]....
        /*007c*/ 	.word	0xffffffff


	//   ....[21]....
        /*0080*/ 	.word	0x05000077


	//   ....[22]....
        /*0084*/ 	.word	0x05000077


	//   ....[23]....
        /*0088*/ 	.word	0x05000077


	//   ....[24]....
        /*008c*/ 	.word	0x05000077


	//   ....[25]....
        /*0090*/ 	.word	0x05000077


	//   ....[26]....
        /*0094*/ 	.word	0x05000077


	//   ....[27]....
        /*0098*/ 	.word	0x05000077


	//   ....[28]....
        /*009c*/ 	.word	0x05000077


	//   ....[29]....
        /*00a0*/ 	.word	0x05000077


	//   ....[30]....
        /*00a4*/ 	.word	0x05000077


	//----- nvinfo : EIATTR_COOP_GROUP_INSTR_OFFSETS
	.align		4
.L_974:
        /*00a8*/ 	.byte	0x04, 0x28
        /*00aa*/ 	.short	(.L_976 - .L_975)


	//   ....[0]....
.L_975:
        /*00ac*/ 	.word	0x00002900


	//   ....[1]....
        /*00b0*/ 	.word	0x00002920


	//   ....[2]....
        /*00b4*/ 	.word	0x00002940


	//   ....[3]....
        /*00b8*/ 	.word	0x00002960


	//   ....[4]....
        /*00bc*/ 	.word	0x00002980


	//   ....[5]....
        /*00c0*/ 	.word	0x00002dc0


	//   ....[6]....
        /*00c4*/ 	.word	0x00002de0


	//   ....[7]....
        /*00c8*/ 	.word	0x00002e00


	//   ....[8]....
        /*00cc*/ 	.word	0x00002e20


	//   ....[9]....
        /*00d0*/ 	.word	0x00002e40


	//   ....[10]....
        /*00d4*/ 	.word	0x00002f80


	//   ....[11]....
        /*00d8*/ 	.word	0x00003010


	//   ....[12]....
        /*00dc*/ 	.word	0x00003030


	//   ....[13]....
        /*00e0*/ 	.word	0x00003040


	//   ....[14]....
        /*00e4*/ 	.word	0x00003100


	//   ....[15]....
        /*00e8*/ 	.word	0x00003140


	//   ....[16]....
        /*00ec*/ 	.word	0x000031d0


	//   ....[17]....
        /*00f0*/ 	.word	0x00003210


	//   ....[18]....
        /*00f4*/ 	.word	0x000032a0


	//   ....[19]....
        /*00f8*/ 	.word	0x000032d0


	//   ....[20]....
        /*00fc*/ 	.word	0x00003330


	//   ....[21]....
        /*0100*/ 	.word	0x00003d70


	//   ....[22]....
        /*0104*/ 	.word	0x00003de0


	//   ....[23]....
        /*0108*/ 	.word	0x00003e50


	//   ....[24]....
        /*010c*/ 	.word	0x00003ec0


	//   ....[25]....
        /*0110*/ 	.word	0x00003f30


	//   ....[26]....
        /*0114*/ 	.word	0x000043c0


	//   ....[27]....
        /*0118*/ 	.word	0x00004430


	//   ....[28]....
        /*011c*/ 	.word	0x000044a0


	//   ....[29]....
        /*0120*/ 	.word	0x00004510


	//   ....[30]....
        /*0124*/ 	.word	0x00004580


	//----- nvinfo : EIATTR_EXIT_INSTR_OFFSETS
	.align		4
.L_976:
        /*0128*/ 	.byte	0x04, 0x1c
        /*012a*/ 	.short	(.L_978 - .L_977)


	//   ....[0]....
.L_977:
        /*012c*/ 	.word	0x000005f0


	//   ....[1]....
        /*0130*/ 	.word	0x00003d10


	//----- nvinfo : EIATTR_MAX_THREADS
	.align		4
.L_978:
        /*0134*/ 	.byte	0x04, 0x05
        /*0136*/ 	.short	(.L_980 - .L_979)
.L_979:
        /*0138*/ 	.word	0x00000100
        /*013c*/ 	.word	0x00000001
        /*0140*/ 	.word	0x00000001


	//----- nvinfo : EIATTR_CRS_STACK_SIZE
	.align		4
.L_980:
        /*0144*/ 	.byte	0x04, 0x1e
        /*0146*/ 	.short	(.L_982 - .L_981)
.L_981:
        /*0148*/ 	.word	0x00000000


	//----- nvinfo : EIATTR_CBANK_PARAM_SIZE
	.align		4
.L_982:
        /*014c*/ 	.byte	0x03, 0x19
        /*014e*/ 	.short	0x00e8


	//----- nvinfo : EIATTR_PARAM_CBANK
	.align		4
        /*0150*/ 	.byte	0x04, 0x0a
        /*0152*/ 	.short	(.L_984 - .L_983)
	.align		4
.L_983:
        /*0154*/ 	.word	index@(.nv.constant0._ZN10layer_norm13ln_fwd_kernelINS_13Kernel_traitsI13__nv_bfloat16S2_S2_S2_fjLj8192ELj1ELj1ELj8ELj16ENS_18Kernel_traits_baseILj8192ES2_S2_S2_S2_fjLj256EEEEELb0ELb0ELb0ELb0EEEvNS_9FwdParamsE)
        /*0158*/ 	.short	0x0210
        /*015a*/ 	.short	0x00e8


	//----- nvinfo : EIATTR_SW_WAR
	.align		4
.L_984:
        /*015c*/ 	.byte	0x04, 0x36
        /*015e*/ 	.short	(.L_986 - .L_985)
.L_985:
        /*0160*/ 	.word	0x00000008
.L_986:


//--------------------- .nv.info._ZN10layer_norm13ln_fwd_kernelINS_13Kernel_traitsI13__nv_bfloat16S2_S2_S2_fjLj8192ELj1ELj1ELj8ELj16ENS_18Kernel_traits_baseILj8192ES2_S2_S2_S2_fjLj256EEEEELb0ELb0ELb0ELb1EEEvNS_9FwdParamsE --------------------------
	.section	.nv.info._ZN10layer_norm13ln_fwd_kernelINS_13Kernel_traitsI13__nv_bfloat16S2_S2_S2_fjLj8192ELj1ELj1ELj8ELj16ENS_18Kernel_traits_baseILj8192ES2_S2_S2_S2_fjLj256EEEEELb0ELb0ELb0ELb1EEEvNS_9FwdParamsE,"",@"SHT_CUDA_INFO"
	.sectionflags	@""
	.align	4


	//----- nvinfo : EIATTR_CUDA_API_VERSION
	.align		4
        /*0000*/ 	.byte	0x04, 0x37
        /*0002*/ 	.short	(.L_988 - .L_987)
.L_987:
        /*0004*/ 	.word	0x00000082


	//----- nvinfo : EIATTR_KPARAM_INFO
	.align		4
.L_988:
        /*0008*/ 	.byte	0x04, 0x17
        /*000a*/ 	.short	(.L_990 - .L_989)
.L_989:
        /*000c*/ 	.word	0x00000000
        /*0010*/ 	.short	0x0000
        /*0012*/ 	.short	0x0000
        /*0014*/ 	.byte	0x00, 0xf0, 0xa1, 0x03


	//----- nvinfo : EIATTR_SPARSE_MMA_MASK
	.align		4
.L_990:
        /*0018*/ 	.byte	0x03, 0x50
        /*001a*/ 	.short	0x0000


	//----- nvinfo : EIATTR_MAXREG_COUNT
	.align		4
        /*001c*/ 	.byte	0x03, 0x1b
        /*001e*/ 	.short	0x00ff


	//----- nvinfo : EIATTR_NUM_BARRIERS
	.align		4
        /*0020*/ 	.byte	0x02, 0x4c
        /*0022*/ 	.byte	0x01
	.zero		1


	//----- nvinfo : EIATTR_MERCURY_ISA_VERSION
	.align		4
        /*0024*/ 	.byte	0x03, 0x5f
        /*0026*/ 	.short	0x0101


	//----- nvinfo : EIATTR_COOP_GROUP_MASK_REGIDS
	.align		4
        /*0028*/ 	.byte	0x04, 0x29
        /*002a*/ 	.short	(.L_992 - .L_991)


	//   ....[0]....
.L_991:
        /*002c*/ 	.word	0xffffffff


	//   ....[1]....
        /*0030*/ 	.word	0xffffffff


	//   ....[2]....
        /*0034*/ 	.word	0xffffffff


	//   ....[3]....
        /*0038*/ 	.word	0xffffffff


	//   ....[4]....
        /*003c*/ 	.word	0xffffffff


	//   ....[5]....
        /*0040*/ 	.word	0xffffffff


	//   ....[6]....
        /*0044*/ 	.word	0xffffffff


	//   ....[7]....
        /*0048*/ 	.word	0xffffffff


	//   ....[8]....
        /*004c*/ 	.word	0xffffffff


	//   ....[9]....
        /*0050*/ 	.word	0xffffffff


	//   ....[10]....
        /*0054*/ 	.word	0xffffffff


	//   ....[11]....
        /*0058*/ 	.word	0xffffffff


	//   ....[12]....
        /*005c*/ 	.word	0xffffffff


	//   ....[13]....
        /*0060*/ 	.word	0xffffffff


	//   ....[14]....
        /*0064*/ 	.word	0xffffffff


	//   ....[15]....
        /*0068*/ 	.word	0xffffffff


	//   ....[16]....
        /*006c*/ 	.word	0xffffffff


	//   ....[17]....
        /*0070*/ 	.word	0xffffffff


	//   ....[18]....
        /*0074*/ 	.word	0xffffffff


	//   ....[19]....
        /*0078*/ 	.word	0xffffffff


	//   ....[20]....
        /*007c*/ 	.word	0xffffffff


	//   ....[21]....
        /*0080*/ 	.word	0x05000027


	//   ....[22]....
        /*0084*/ 	.word	0x05000027


	//   ....[23]....
        /*0088*/ 	.word	0x05000027


	//   ....[24]....
        /*008c*/ 	.word	0x05000027


	//   ....[25]....
        /*0090*/ 	.word	0x05000027


	//   ....[26]....
        /*0094*/ 	.word	0x05000027


	//   ....[27]....
        /*0098*/ 	.word	0x05000027


	//   ....[28]....
        /*009c*/ 	.word	0x05000027


	//   ....[29]....
        /*00a0*/ 	.word	0x05000027


	//   ....[30]....
        /*00a4*/ 	.word	0x05000027


	//----- nvinfo : EIATTR_COOP_GROUP_INSTR_OFFSETS
	.align		4
.L_992:
        /*00a8*/ 	.byte	0x04, 0x28
        /*00aa*/ 	.short	(.L_994 - .L_993)


	//   ....[0]....
.L_993:
        /*00ac*/ 	.word	0x00002310


	//   ....[1]....
        /*00b0*/ 	.word	0x00002330


	//   ....[2]....
        /*00b4*/ 	.word	0x00002350


	//   ....[3]....
        /*00b8*/ 	.word	0x00002370


	//   ....[4]....
        /*00bc*/ 	.word	0x00002390


	//   ....[5]....
        /*00c0*/ 	.word	0x000027c0


	//   ....[6]....
        /*00c4*/ 	.word	0x000027e0


	//   ....[7]....
        /*00c8*/ 	.word	0x00002800


	//   ....[8]....
        /*00cc*/ 	.word	0x00002820


	//   ....[9]....
        /*00d0*/ 	.word	0x00002840


	//   ....[10]....
        /*00d4*/ 	.word	0x00002990


	//   ....[11]....
        /*00d8*/ 	.word	0x000029c0


	//   ....[12]....
        /*00dc*/ 	.word	0x00002a20


	//   ....[13]....
        /*00e0*/ 	.word	0x00002a40


	//   ....[14]....
        /*00e4*/ 	.word	0x00002ab0


	//   ....[15]....
        /*00e8*/ 	.word	0x00002b50


	//   ....[16]....
        /*00ec*/ 	.word	0x00002b90


	//   ....[17]....
        /*00f0*/ 	.word	0x00002bb0


	//   ....[18]....
        /*00f4*/ 	.word	0x00002c50


	//   ....[19]....
        /*00f8*/ 	.word	0x00002c90


	//   ....[20]....
        /*00fc*/ 	.word	0x00002cc0


	//   ....[21]....
        /*0100*/ 	.word	0x000035f0


	//   ....[22]....
        /*0104*/ 	.word	0x00003640


	//   ....[23]....
        /*0108*/ 	.word	0x000036a0


	//   ....[24]....
        /*010c*/ 	.word	0x00003700


	//   ....[25]....
        /*0110*/ 	.word	0x00003760


	//   ....[26]....
        /*0114*/ 	.word	0x00003be0


	//   ....[27]....
        /*0118*/ 	.word	0x00003c30


	//   ....[28]....
        /*011c*/ 	.word	0x00003c90


	//   ....[29]....
        /*0120*/ 	.word	0x00003cf0


	//   ....[30]....
        /*0124*/ 	.word	0x00003d50


	//----- nvinfo : EIATTR_EXIT_INSTR_OFFSETS
	.align		4
.L_994:
        /*0128*/ 	.byte	0x04, 0x1c
        /*012a*/ 	.short	(.L_996 - .L_995)


	//   ....[0]....
.L_995:
        /*012c*/ 	.word	0x000001a0


	//   ....[1]....
        /*0130*/ 	.word	0x00003590


	//----- nvinfo : EIATTR_MAX_THREADS
	.align		4
.L_996:
        /*0134*/ 	.byte	0x04, 0x05
        /*0136*/ 	.short	(.L_998 - .L_997)
.L_997:
        /*0138*/ 	.word	0x00000100
        /*013c*/ 	.word	0x00000001
        /*0140*/ 	.word	0x00000001


	//----- nvinfo : EIATTR_CRS_STACK_SIZE
	.align		4
.L_998:
        /*0144*/ 	.byte	0x04, 0x1e
        /*0146*/ 	.short	(.L_1000 - .L_999)
.L_999:
        /*0148*/ 	.word	0x00000000


	//----- nvinfo : EIATTR_CBANK_PARAM_SIZE
	.align		4
.L_1000:
        /*014c*/ 	.byte	0x03, 0x19
        /*014e*/ 	.short	0x00e8


	//----- nvinfo : EIATTR_PARAM_CBANK
	.align		4
        /*0150*/ 	.byte	0x04, 0x0a
        /*0152*/ 	.short	(.L_1002 - .L_1001)
	.align		4
.L_1001:
        /*0154*/ 	.word	index@(.nv.constant0._ZN10layer_norm13ln_fwd_kernelINS_13Kernel_traitsI13__nv_bfloat16S2_S2_S2_fjLj8192ELj1ELj1ELj8ELj16ENS_18Kernel_traits_baseILj8192ES2_S2_S2_S2_fjLj256EEEEELb0ELb0ELb0ELb1EEEvNS_9FwdParamsE)
        /*0158*/ 	.short	0x0210
        /*015a*/ 	.short	0x00e8


	//----- nvinfo : EIATTR_SW_WAR
	.align		4
.L_1002:
        /*015c*/ 	.byte	0x04, 0x36
        /*015e*/ 	.short	(.L_1004 - .L_1003)
.L_1003:
        /*0160*/ 	.word	0x00000008
.L_1004:


//--------------------- .nv.info._ZN10layer_norm13ln_fwd_kernelINS_13Kernel_traitsI13__nv_bfloat16S2_S2_S2_fjLj8192ELj1ELj1ELj8ELj16ENS_18Kernel_traits_baseILj8192ES2_S2_S2_S2_fjLj256EEEEELb0ELb0ELb1ELb0EEEvNS_9FwdParamsE --------------------------
	.section	.nv.info._ZN10layer_norm13ln_fwd_kernelINS_13Kernel_traitsI13__nv_bfloat16S2_S2_S2_fjLj8192ELj1ELj1ELj8ELj16ENS_18Kernel_traits_baseILj8192ES2_S2_S2_S2_fjLj256EEEEELb0ELb0ELb1ELb0EEEvNS_9FwdParamsE,"",@"SHT_CUDA_INFO"
	.sectionflags	@""
	.align	4


	//----- nvinfo : EIATTR_CUDA_API_VERSION
	.align		4
        /*0000*/ 	.byte	0x04, 0x37
        /*0002*/ 	.short	(.L_1006 - .L_1005)
.L_1005:
        /*0004*/ 	.word	0x00000082


	//----- nvinfo : EIATTR_KPARAM_INFO
	.align		4
.L_1006:
        /*0008*/ 	.byte	0x04, 0x17
        /*000a*/ 	.short	(.L_1008 - .L_1007)
.L_1007:
        /*000c*/ 	.word	0x00000000
        /*0010*/ 	.short	0x0000
        /*0012*/ 	.short	0x0000
        /*0014*/ 	.byte	0x00, 0xf0, 0xa1, 0x03


	//----- nvinfo : EIATTR_SPARSE_MMA_MASK
	.align		4
.L_1008:
        /*0018*/ 	.byte	0x03, 0x50
        /*001a*/ 	.short	0x0000


	//----- nvinfo : EIATTR_MAXREG_COUNT
	.align		4
        /*001c*/ 	.byte	0x03, 0x1b
        /*001e*/ 	.short	0x00ff


	//----- nvinfo : EIATTR_NUM_BARRIERS
	.align		4
        /*0020*/ 	.byte	0x02, 0x4c
        /*0022*/ 	.byte	0x01
	.zero		1


	//----- nvinfo : EIATTR_MERCURY_ISA_VERSION
	.align		4
        /*0024*/ 	.byte	0x03, 0x5f
        /*0026*/ 	.short	0x0101


	//----- nvinfo : EIATTR_COOP_GROUP_MASK_REGIDS
	.align		4
        /*0028*/ 	.byte	0x04, 0x29
        /*002a*/ 	.short	(.L_1010 - .L_1009)


	//   ....[0]....
.L_1009:
        /*002c*/ 	.word	0xffffffff


	//   ....[1]....
        /*0030*/ 	.word	0xffffffff


	//   ....[2]....
        /*0034*/ 	.word	0xffffffff


	//   ....[3]....
        /*0038*/ 	.word	0xffffffff


	//   ....[4]....
        /*003c*/ 	.word	0xffffffff


	//   ....[5]....
        /*0040*/ 	.word	0xffffffff


	//   ....[6]....
        /*0044*/ 	.word	0xffffffff


	//   ....[7]....
        /*0048*/ 	.word	0xffffffff


	//   ....[8]....
        /*004c*/ 	.word	0xffffffff


	//   ....[9]....
        /*0050*/ 	.word	0xffffffff


	//   ....[10]....
        /*0054*/ 	.word	0xffffffff


	//   ....[11]....
        /*0058*/ 	.word	0xffffffff


	//   ....[12]....
        /*005c*/ 	.word	0xffffffff


	//   ....[13]....
        /*0060*/ 	.word	0xffffffff


	//   ....[14]....
        /*0064*/ 	.word	0xffffffff


	//   ....[15]....
        /*0068*/ 	.word	0xffffffff


	//   ....[16]....
        /*006c*/ 	.word	0xffffffff


	//   ....[17]....
        /*0070*/ 	.word	0xffffffff


	//   ....[18]....
        /*0074*/ 	.word	0xffffffff


	//   ....[19]....
        /*0078*/ 	.word	0xffffffff


	//   ....[20]....
        /*007c*/ 	.word	0xffffffff


	//   ....[21]....
        /*0080*/ 	.word	0x0500007a


	//   ....[22]....
        /*0084*/ 	.word	0x0500007a


	//   ....[23]....
        /*0088*/ 	.word	0x0500007a


	//   ....[24]....
        /*008c*/ 	.word	0x0500007a


	//   ....[25]....
        /*0090*/ 	.word	0x0500007a


	//   ....[26]....
        /*0094*/ 	.word	0x0500007a


	//   ....[27]....
        /*0098*/ 	.word	0x0500007a


	//   ....[28]....
        /*009c*/ 	.word	0x0500007a


	//   ....[29]....
        /*00a0*/ 	.word	0x0500007a


	//   ....[30]....
        /*00a4*/ 	.word	0x0500007a


	//----- nvinfo : EIATTR_COOP_GROUP_INSTR_OFFSETS
	.align		4
.L_1010:
        /*00a8*/ 	.byte	0x04, 0x28
        /*00aa*/ 	.short	(.L_1012 - .L_1011)


	//   ....[0]....
.L_1011:
        /*00ac*/ 	.word	0x00002eb0


	//   ....[1]....
        /*00b0*/ 	.word	0x00002ed0


	//   ....[2]....
        /*00b4*/ 	.word	0x00002ef0


	//   ....[3]....
        /*00b8*/ 	.word	0x00002f10


	//   ....[4]....
        /*00bc*/ 	.word	0x00002f30


	//   ....[5]....
        /*00c0*/ 	.word	0x00003370


	//   ....[6]....
        /*00c4*/ 	.word	0x00003390


	//   ....[7]....
        /*00c8*/ 	.word	0x000033b0


	//   ....[8]....
        /*00cc*/ 	.word	0x000033d0


	//   ....[9]....
        /*00d0*/ 	.word	0x000033f0


	//   ....[10]....
        /*00d4*/ 	.word	0x00003550


	//   ....[11]....
        /*00d8*/ 	.word	0x000035d0


	//   ....[12]....
        /*00dc*/ 	.word	0x000035e0


	//   ....[13]....
        /*00e0*/ 	.word	0x00003650


	//   ....[14]....
        /*00e4*/ 	.word	0x000036d0


	//   ....[15]....
        /*00e8*/ 	.word	0x000036e0


	//   ....[16]....
        /*00ec*/ 	.word	0x00003770


	//   ....[17]....
        /*00f0*/ 	.word	0x000037c0


	//   ....[18]....
        /*00f4*/ 	.word	0x00003850


	//   ....[19]....
        /*00f8*/ 	.word	0x000038d0


	//   ....[20]....
        /*00fc*/ 	.word	0x000038e0


	//   ....[21]....
        /*0100*/ 	.word	0x00004390


	//   ....[22]....
        /*0104*/ 	.word	0x000043f0


	//   ....[23]....
        /*0108*/ 	.word	0x00004450


	//   ....[24]....
        /*010c*/ 	.word	0x000044b0


	//   ....[25]....
        /*0110*/ 	.word	0x00004510


	//   ....[26]....
        /*0114*/ 	.word	0x00004990


	//   ....[27]....
        /*0118*/ 	.word	0x000049f0


	//   ....[28]....
        /*011c*/ 	.word	0x00004a50


	//   ....[29]....
        /*0120*/ 	.word	0x00004ab0


	//   ....[30]....
        /*0124*/ 	.word	0x00004b00


	//----- nvinfo : EIATTR_EXIT_INSTR_OFFSETS
	.align		4
.L_1012:
        /*0128*/ 	.byte	0x04, 0x1c
        /*012a*/ 	.short	(.L_1014 - .L_1013)


	//   ....[0]....
.L_1013:
        /*012c*/ 	.word	0x000005b0


	//   ....[1]....
        /*0130*/ 	.word	0x00004340


	//----- nvinfo : EIATTR_MAX_THREADS
	.align		4
.L_1014:
        /*0134*/ 	.byte	0x04, 0x05
        /*0136*/ 	.short	(.L_1016 - .L_1015)
.L_1015:
        /*0138*/ 	.word	0x00000100
        /*013c*/ 	.word	0x00000001
        /*0140*/ 	.word	0x00000001


	//----- nvinfo : EIATTR_CRS_STACK_SIZE
	.align		4
.L_1016:
        /*0144*/ 	.byte	0x04, 0x1e
        /*0146*/ 	.short	(.L_1018 - .L_1017)
.L_1017:
        /*0148*/ 	.word	0x00000000


	//----- nvinfo : EIATTR_CBANK_PARAM_SIZE
	.align		4
.L_1018:
        /*014c*/ 	.byte	0x03, 0x19
        /*014e*/ 	.short	0x00e8


	//----- nvinfo : EIATTR_PARAM_CBANK
	.align		4
        /*0150*/ 	.byte	0x04, 0x0a
        /*0152*/ 	.short	(.L_1020 - .L_1019)
	.align		4
.L_1019:
        /*0154*/ 	.word	index@(.nv.constant0._ZN10layer_norm13ln_fwd_kernelINS_13Kernel_traitsI13__nv_bfloat16S2_S2_S2_fjLj8192ELj1ELj1ELj8ELj16ENS_18Kernel_traits_baseILj8192ES2_S2_S2_S2_fjLj256EEEEELb0ELb0ELb1ELb0EEEvNS_9FwdParamsE)
        /*0158*/ 	.short	0x0210
        /*015a*/ 	.short	0x00e8


	//----- nvinfo : EIATTR_SW_WAR
	.align		4
.L_1020:
        /*015c*/ 	.byte	0x04, 0x36
        /*015e*/ 	.short	(.L_1022 - .L_1021)
.L_1021:
        /*0160*/ 	.word	0x00000008
.L_1022:


//--------------------- .nv.info._ZN10layer_norm13ln_fwd_kernelINS_13Kernel_traitsI13__nv_bfloat16S2_S2_S2_fjLj8192ELj1ELj1ELj8ELj16ENS_18Kernel_traits_baseILj8192ES2_S2_S2_S2_fjLj256EEEEELb0ELb0ELb1ELb1EEEvNS_9FwdParamsE --------------------------
	.section	.nv.info._ZN10layer_norm13ln_fwd_kernelINS_13Kernel_traitsI13__nv_bfloat16S2_S2_S2_fjLj8192ELj1ELj1ELj8ELj16ENS_18Kernel_traits_baseILj8192ES2_S2_S2_S2_fjLj256EEEEELb0ELb0ELb1ELb1EEEvNS_9FwdParamsE,"",@"SHT_CUDA_INFO"
	.sectionflags	@""
	.align	4


	//----- nvinfo : EIATTR_CUDA_API_VERSION
	.align		4
        /*0000*/ 	.byte	0x04, 0x37
        /*0002*/ 	.short	(.L_1024 - .L_1023)
.L_1023:
        /*0004*/ 	.word	0x00000082


	//----- nvinfo : EIATTR_KPARAM_INFO
	.align		4
.L_1024:
        /*0008*/ 	.byte	0x04, 0x17
        /*000a*/ 	.short	(.L_1026 - .L_1025)
.L_1025:
        /*000c*/ 	.word	0x00000000
        /*0010*/ 	.short	0x0000
        /*0012*/ 	.short	0x0000
        /*0014*/ 	.byte	0x00, 0xf0, 0xa1, 0x03


	//----- nvinfo : EIATTR_SPARSE_MMA_MASK
	.align		4
.L_1026:
        /*0018*/ 	.byte	0x03, 0x50
        /*001a*/ 	.short	0x0000


	//----- nvinfo : EIATTR_MAXREG_COUNT
	.align		4
        /*001c*/ 	.byte	0x03, 0x1b
        /*001e*/ 	.short	0x00ff


	//----- nvinfo : EIATTR_NUM_BARRIERS
	.align		4
        /*0020*/ 	.byte	0x02, 0x4c
        /*0022*/ 	.byte	0x01
	.zero		1


	//----- nvinfo : EIATTR_MERCURY_ISA_VERSION
	.align		4
        /*0024*/ 	.byte	0x03, 0x5f
        /*0026*/ 	.short	0x0101


	//----- nvinfo : EIATTR_COOP_GROUP_MASK_REGIDS
	.align		4
        /*0028*/ 	.byte	0x04, 0x29
        /*002a*/ 	.short	(.L_1028 - .L_1027)


	//   ....[0]....
.L_1027:
        /*002c*/ 	.word	0xffffffff


	//   ....[1]....
        /*0030*/ 	.word	0xffffffff


	//   ....[2]....
        /*0034*/ 	.word	0xffffffff


	//   ....[3]....
        /*0038*/ 	.word	0xffffffff


	//   ....[4]....
        /*003c*/ 	.word	0xffffffff


	//   ....[5]....
        /*0040*/ 	.word	0xffffffff


	//   ....[6]....
        /*0044*/ 	.word	0xffffffff


	//   ....[7]....
        /*0048*/ 	.word	0xffffffff


	//   ....[8]....
        /*004c*/ 	.word	0xffffffff


	//   ....[9]....
        /*0050*/ 	.word	0xffffffff


	//   ....[10]....
        /*0054*/ 	.word	0xffffffff


	//   ....[11]....
        /*0058*/ 	.word	0xffffffff


	//   ....[12]....
        /*005c*/ 	.word	0xffffffff


	//   ....[13]....
        /*0060*/ 	.word	0xffffffff


	//   ....[14]....
        /*0064*/ 	.word	0xffffffff


	//   ....[15]....
        /*0068*/ 	.word	0xffffffff


	//   ....[16]....
        /*006c*/ 	.word	0xffffffff


	//   ....[17]....
        /*0070*/ 	.word	0xffffffff


	//   ....[18]....
        /*0074*/ 	.word	0xffffffff


	//   ....[19]....
        /*0078*/ 	.word	0xffffffff


	//   ....[20]....
        /*007c*/ 	.word	0xffffffff


	//   ....[21]....
        /*0080*/ 	.word	0x05000052


	//   ....[22]....
        /*0084*/ 	.word	0x05000052


	//   ....[23]....
        /*0088*/ 	.word	0x05000052


	//   ....[24]....
        /*008c*/ 	.word	0x05000052


	//   ....[25]....
        /*0090*/ 	.word	0x05000052


	//   ....[26]....
        /*0094*/ 	.word	0x05000052


	//   ....[27]....
        /*0098*/ 	.word	0x05000052


	//   ....[28]....
        /*009c*/ 	.word	0x05000052


	//   ....[29]....
        /*00a0*/ 	.word	0x05000052


	//   ....[30]....
        /*00a4*/ 	.word	0x05000052


	//----- nvinfo : EIATTR_COOP_GROUP_INSTR_OFFSETS
	.align		4
.L_1028:
        /*00a8*/ 	.byte	0x04, 0x28
        /*00aa*/ 	.short	(.L_1030 - .L_1029)


	//   ....[0]....
.L_1029:
        /*00ac*/ 	.word	0x00002600


	//   ....[1]....
        /*00b0*/ 	.word	0x00002620


	//   ....[2]....
        /*00b4*/ 	.word	0x00002640


	//   ....[3]....
        /*00b8*/ 	.word	0x00002660


	//   ....[4]....
        /*00bc*/ 	.word	0x00002680


	//   ....[5]....
        /*00c0*/ 	.word	0x00002ab0


	//   ....[6]....
        /*00c4*/ 	.word	0x00002ad0


	//   ....[7]....
        /*00c8*/ 	.word	0x00002af0


	//   ....[8]....
        /*00cc*/ 	.word	0x00002b10


	//   ....[9]....
        /*00d0*/ 	.word	0x00002b30


	//   ....[10]....
        /*00d4*/ 	.word	0x00002cb0


	//   ....[11]....
        /*00d8*/ 	.word	0x00002cf0


	//   ....[12]....
        /*00dc*/ 	.word	0x00002d20


	//   ....[13]....
        /*00e0*/ 	.word	0x00002d30


	//   ....[14]....
        /*00e4*/ 	.word	0x00002dd0


	//   ....[15]....
        /*00e8*/ 	.word	0x00002e10


	//   ....[16]....
        /*00ec*/ 	.word	0x00002e30


	//   ....[17]....
        /*00f0*/ 	.word	0x00002ee0


	//   ....[18]....
        /*00f4*/ 	.word	0x00002f30


	//   ....[19]....
        /*00f8*/ 	.word	0x00002fd0


	//   ....[20]....
        /*00fc*/ 	.word	0x00003000


	//   ....[21]....
        /*0100*/ 	.word	0x00003cc0


	//   ....[22]....
        /*0104*/ 	.word	0x00003d30


	//   ....[23]....
        /*0108*/ 	.word	0x00003da0


	//   ....[24]....
        /*010c*/ 	.word	0x00003e10


	//   ....[25]....
        /*0110*/ 	.word	0x00003e80


	//   ....[26]....
        /*0114*/ 	.word	0x00004300


	//   ....[27]....
        /*0118*/ 	.word	0x00004370


	//   ....[28]....
        /*011c*/ 	.word	0x000043e0


	//   ....[29]....
        /*0120*/ 	.word	0x00004450


	//   ....[30]....
        /*0124*/ 	.word	0x000044c0


	//----- nvinfo : EIATTR_EXIT_INSTR_OFFSETS
	.align		4
.L_1030:
        /*0128*/ 	.byte	0x04, 0x1c
        /*012a*/ 	.short	(.L_1032 - .L_1031)


	//   ....[0]....
.L_1031:
        /*012c*/ 	.word	0x00000150


	//   ....[1]....
        /*0130*/ 	.word	0x00003c60


	//----- nvinfo : EIATTR_MAX_THREADS
	.align		4
.L_1032:
        /*0134*/ 	.byte	0x04, 0x05
        /*0136*/ 	.short	(.L_1034 - .L_1033)
.L_1033:
        /*0138*/ 	.word	0x00000100
        /*013c*/ 	.word	0x00000001
        /*0140*/ 	.word	0x00000001


	//----- nvinfo : EIATTR_CRS_STACK_SIZE
	.align		4
.L_1034:
        /*0144*/ 	.byte	0x04, 0x1e
        /*0146*/ 	.short	(.L_1036 - .L_1035)
.L_1035:
        /*0148*/ 	.word	0x00000000


	//----- nvinfo : EIATTR_CBANK_PARAM_SIZE
	.align		4
.L_1036:
        /*014c*/ 	.byte	0x03, 0x19
        /*014e*/ 	.short	0x00e8


	//----- nvinfo : EIATTR_PARAM_CBANK
	.align		4
        /*0150*/ 	.byte	0x04, 0x0a
        /*0152*/ 	.short	(.L_1038 - .L_1037)
	.align		4
.L_1037:
        /*0154*/ 	.word	index@(.nv.constant0._ZN10layer_norm13ln_fwd_kernelINS_13Kernel_traitsI13__nv_bfloat16S2_S2_S2_fjLj8192ELj1ELj1ELj8ELj16ENS_18Kernel_traits_baseILj8192ES2_S2_S2_S2_fjLj256EEEEELb0ELb0ELb1ELb1EEEvNS_9FwdParamsE)
        /*0158*/ 	.short	0x0210
        /*015a*/ 	.short	0x00e8


	//----- nvinfo : EIATTR_SW_WAR
	.align		4
.L_1038:
        /*015c*/ 	.byte	0x04, 0x36
        /*015e*/ 	.short	(.L_1040 - .L_1039)
.L_1039:
        /*0160*/ 	.word	0x00000008
.L_1040:


//--------------------- .nv.info._ZN10layer_norm13ln_fwd_kernelINS_13Kernel_traitsI13__nv_bfloat16S2_S2_S2_fjLj8192ELj1ELj1ELj8ELj16ENS_18Kernel_traits_baseILj8192ES2_S2_S2_S2_fjLj256EEEEELb0ELb1ELb0ELb0EEEvNS_9FwdParamsE --------------------------
	.section	.nv.info._ZN10layer_norm13ln_fwd_kernelINS_13Kernel_traitsI13__nv_bfloat16S2_S2_S2_fjLj8192ELj1ELj1ELj8ELj16ENS_18Kernel_traits_baseILj8192ES2_S2_S2_S2_fjLj256EEEEELb0ELb1ELb0ELb0EEEvNS_9FwdParamsE,"",@"SHT_CUDA_INFO"
	.sectionflags	@""
	.align	4


	//----- nvinfo : EIATTR_CUDA_API_VERSION
	.align		4
        /*0000*/ 	.byte	0x04, 0x37
        /*0002*/ 	.short	(.L_1042 - .L_1041)
.L_1041:
        /*0004*/ 	.word	0x00000082


	//----- nvinfo : EIATTR_KPARAM_INFO
	.align		4
.L_1042:
        /*0008*/ 	.byte	0x04, 0x17
        /*000a*/ 	.short	(.L_1044 - .L_1043)
.L_1043:
        /*000c*/ 	.word	0x00000000
        /*0010*/ 	.short	0x0000
        /*0012*/ 	.short	0x0000
        /*0014*/ 	.byte	0x00, 0xf0, 0xa1, 0x03


	//----- nvinfo : EIATTR_SPARSE_MMA_MASK
	.align		4
.L_1044:
        /*0018*/ 	.byte	0x03, 0x50
        /*001a*/ 	.short	0x0000


	//----- nvinfo : EIATTR_MAXREG_COUNT
	.align		4
        /*001c*/ 	.byte	0x03, 0x1b
        /*001e*/ 	.short	0x00ff


	//----- nvinfo : EIATTR_NUM_BARRIERS
	.align		4
        /*0020*/ 	.byte	0x02, 0x4c
        /*0022*/ 	.byte	0x01
	.zero		1


	//----- nvinfo : EIATTR_MERCURY_ISA_VERSION
	.align		4
        /*0024*/ 	.byte	0x03, 0x5f
        /*0026*/ 	.short	0x0101


	//----- nvinfo : EIATTR_COOP_GROUP_MASK_REGIDS
	.align		4
        /*0028*/ 	.byte	0x04, 0x29
        /*002a*/ 	.short	(.L_1046 - .L_1045)


	//   ....[0]....
.L_1045:
        /*002c*/ 	.word	0xffffffff


	//   ....[1]....
        /*0030*/ 	.word	0xffffffff


	//   ....[2]....
        /*0034*/ 	.word	0xffffffff


	//   ....[3]....
        /*0038*/ 	.word	0xffffffff


	//   ....[4]....
        /*003c*/ 	.word	0xffffffff


	//   ....[5]....
        /*0040*/ 	.word	0xffffffff


	//   ....[6]....
        /*0044*/ 	.word	0xffffffff


	//   ....[7]....
        /*0048*/ 	.word	0xffffffff


	//   ....[8]....
        /*004c*/ 	.word	0xffffffff


	//   ....[9]....
        /*0050*/ 	.word	0xffffffff


	//   ....[10]....
        /*0054*/ 	.word	0xffffffff


	//   ....[11]....
        /*0058*/ 	.word	0xffffffff


	//   ....[12]....
        /*005c*/ 	.word	0xffffffff


	//   ....[13]....
        /*0060*/ 	.word	0xffffffff


	//   ....[14]....
        /*0064*/ 	.word	0xffffffff


	//   ....[15]....
        /*0068*/ 	.word	0xffffffff


	//   ....[16]....
        /*006c*/ 	.word	0xffffffff


	//   ....[17]....
        /*0070*/ 	.word	0xffffffff


	//   ....[18]....
        /*0074*/ 	.word	0xffffffff


	//   ....[19]....
        /*0078*/ 	.word	0xffffffff


	//   ....[20]....
        /*007c*/ 	.word	0xffffffff


	//   ....[21]....
        /*0080*/ 	.word	0x05000076


	//   ....[22]....
        /*0084*/ 	.word	0x05000076


	//   ....[23]....
        /*0088*/ 	.word	0x05000076


	//   ....[24]....
        /*008c*/ 	.word	0x05000076


	//   ....[25]....
        /*0090*/ 	.word	0x05000076


	//   ....[26]....
        /*0094*/ 	.word	0x05000076


	//   ....[27]....
        /*0098*/ 	.word	0x05000076


	//   ....[28]....
        /*009c*/ 	.word	0x05000076


	//   ....[29]....
        /*00a0*/ 	.word	0x05000076


	//   ....[30]....
        /*00a4*/ 	.word	0x05000076


	//----- nvinfo : EIATTR_COOP_GROUP_INSTR_OFFSETS
	.align		4
.L_1046:
        /*00a8*/ 	.byte	0x04, 0x28
        /*00aa*/ 	.short	(.L_1048 - .L_1047)


	//   ....[0]....
.L_1047:
        /*00ac*/ 	.word	0x00002520


	//   ....[1]....
        /*00b0*/ 	.word	0x00002540


	//   ....[2]....
        /*00b4*/ 	.word	0x00002560


	//   ....[3]....
        /*00b8*/ 	.word	0x00002580


	//   ....[4]....
        /*00bc*/ 	.word	0x000025a0


	//   ....[5]....
        /*00c0*/ 	.word	0x000029e0


	//   ....[6]....
        /*00c4*/ 	.word	0x00002a00


	//   ....[7]....
        /*00c8*/ 	.word	0x00002a20


	//   ....[8]....
        /*00cc*/ 	.word	0x00002a40


	//   ....[9]....
        /*00d0*/ 	.word	0x00002a60


	//   ....[10]....
        /*00d4*/ 	.word	0x00002c00


	//   ....[11]....
        /*00d8*/ 	.word	0x00002c40


	//   ....[12]....
        /*00dc*/ 	.word	0x00002c70


	//   ....[13]....
        /*00e0*/ 	.word	0x00002c80


	//   ....[14]....
        /*00e4*/ 	.word	0x00002d10


	//   ....[15]....
        /*00e8*/ 	.word	0x00002d40


	//   ....[16]....
        /*00ec*/ 	.word	0x00002d80


	//   ....[17]....
        /*00f0*/ 	.word	0x00002e00


	//   ....[18]....
        /*00f4*/ 	.word	0x00002e80


	//   ....[19]....
        /*00f8*/ 	.word	0x00002f00


	//   ....[20]....
        /*00fc*/ 	.word	0x00002f50


	//   ....[21]....
        /*0100*/ 	.word	0x00003970


	//   ....[22]....
        /*0104*/ 	.word	0x000039e0


	//   ....[23]....
        /*0108*/ 	.word	0x00003a50


	//   ....[24]....
        /*010c*/ 	.word	0x00003ac0


	//   ....[25]....
        /*0110*/ 	.word	0x00003b30


	//   ....[26]....
        /*0114*/ 	.word	0x00003fc0


	//   ....[27]....
        /*0118*/ 	.word	0x00004030


	//   ....[28]....
        /*011c*/ 	.word	0x000040a0


	//   ....[29]....
        /*0120*/ 	.word	0x00004110


	//   ....[30]....
        /*0124*/ 	.word	0x00004180


	//----- nvinfo : EIATTR_EXIT_INSTR_OFFSETS
	.align		4
.L_1048:
        /*0128*/ 	.byte	0x04, 0x1c
        /*012a*/ 	.short	(.L_1050 - .L_1049)


	//   ....[0]....
.L_1049:
        /*012c*/ 	.word	0x000007f0


	//   ....[1]....
        /*0130*/ 	.word	0x00003910


	//----- nvinfo : EIATTR_MAX_THREADS
	.align		4
.L_1050:
        /*0134*/ 	.byte	0x04, 0x05
        /*0136*/ 	.short	(.L_1052 - .L_1051)
.L_1051:
        /*0138*/ 	.word	0x00000100
        /*013c*/ 	.word	0x00000001
        /*0140*/ 	.word	0x00000001


	//----- nvinfo : EIATTR_CRS_STACK_SIZE
	.align		4
.L_1052:
        /*0144*/ 	.byte	0x04, 0x1e
        /*0146*/ 	.short	(.L_1054 - .L_1053)
.L_1053:
        /*0148*/ 	.word	0x00000000


	//----- nvinfo : EIATTR_CBANK_PARAM_SIZE
	.align		4
.L_1054:
        /*014c*/ 	.byte	0x03, 0x19
        /*014e*/ 	.short	0x00e8


	//----- nvinfo : EIATTR_PARAM_CBANK
	.align		4
        /*0150*/ 	.byte	0x04, 0x0a
        /*0152*/ 	.short	(.L_1056 - .L_1055)
	.align		4
.L_1055:
        /*0154*/ 	.word	index@(.nv.constant0._ZN10layer_norm13ln_fwd_kernelINS_13Kernel_traitsI13__nv_bfloat16S2_S2_S2_fjLj8192ELj1ELj1ELj8ELj16ENS_18Kernel_traits_baseILj8192ES2_S2_S2_S2_fjLj256EEEEELb0ELb1ELb0ELb0EEEvNS_9FwdParamsE)
        /*0158*/ 	.short	0x0210
        /*015a*/ 	.short	0x00e8


	//----- nvinfo : EIATTR_SW_WAR
	.align		4
.L_1056:
        /*015c*/ 	.byte	0x04, 0x36
        /*015e*/ 	.short	(.L_1058 - .L_1057)
.L_1057:
        /*0160*/ 	.word	0x00000008
.L_1058:


//--------------------- .nv.info._ZN10layer_norm13ln_fwd_kernelINS_13Kernel_traitsI13__nv_bfloat16S2_S2_S2_fjLj8192ELj1ELj1ELj8ELj16ENS_18Kernel_traits_baseILj8192ES2_S2_S2_S2_fjLj256EEEEELb0ELb1ELb0ELb1EEEvNS_9FwdParamsE --------------------------
	.section	.nv.info._ZN10layer_norm13ln_fwd_kernelINS_13Kernel_traitsI13__nv_bfloat16S2_S2_S2_fjLj8192ELj1ELj1ELj8ELj16ENS_18Kernel_traits_baseILj8192ES2_S2_S2_S2_fjLj256EEEEELb0ELb1ELb0ELb1EEEvNS_9FwdParamsE,"",@"SHT_CUDA_INFO"
	.sectionflags	@""
	.align	4


	//----- nvinfo : EIATTR_CUDA_API_VERSION
	.align		4
        /*0000*/ 	.byte	0x04, 0x37
        /*0002*/ 	.short	(.L_1060 - .L_1059)
.L_1059:
        /*0004*/ 	.word	0x00000082


	//----- nvinfo : EIATTR_KPARAM_INFO
	.align		4
.L_1060:
        /*0008*/ 	.byte	0x04, 0x17
        /*000a*/ 	.short	(.L_1062 - .L_1061)
.L_1061:
        /*000c*/ 	.word	0x00000000
        /*0010*/ 	.short	0x0000
        /*0012*/ 	.short	0x0000
        /*0014*/ 	.byte	0x00, 0xf0, 0xa1, 0x03


	//----- nvinfo : EIATTR_SPARSE_MMA_MASK
	.align		4
.L_1062:
        /*0018*/ 	.byte	0x03, 0x50
        /*001a*/ 	.short	0x0000


	//----- nvinfo : EIATTR_MAXREG_COUNT
	.align		4
        /*001c*/ 	.byte	0x03, 0x1b
        /*001e*/ 	.short	0x00ff


	//----- nvinfo : EIATTR_NUM_BARRIERS
	.align		4
        /*0020*/ 	.byte	0x02, 0x4c
        /*0022*/ 	.byte	0x01
	.zero		1


	//----- nvinfo : EIATTR_MERCURY_ISA_VERSION
	.align		4
        /*0024*/ 	.byte	0x03, 0x5f
        /*0026*/ 	.short	0x0101


	//----- nvinfo : EIATTR_COOP_GROUP_MASK_REGIDS
	.align		4
        /*0028*/ 	.byte	0x04, 0x29
        /*002a*/ 	.short	(.L_1064 - .L_1063)


	//   ....[0]....
.L_1063:
        /*002c*/ 	.word	0xffffffff


	//   ....[1]....
        /*0030*/ 	.word	0xffffffff


	//   ....[2]....
        /*0034*/ 	.word	0xffffffff


	//   ....[3]....
        /*0038*/ 	.word	0xffffffff


	//   ....[4]....
        /*003c*/ 	.word	0xffffffff


	//   ....[5]....
        /*0040*/ 	.word	0xffffffff


	//   ....[6]....
        /*0044*/ 	.word	0xffffffff


	//   ....[7]....
        /*0048*/ 	.word	0xffffffff


	//   ....[8]....
        /*004c*/ 	.word	0xffffffff


	//   ....[9]....
        /*0050*/ 	.word	0xffffffff


	//   ....[10]....
        /*0054*/ 	.word	0xffffffff


	//   ....[11]....
        /*0058*/ 	.word	0xffffffff


	//   ....[12]....
        /*005c*/ 	.word	0xffffffff


	//   ....[13]....
        /*0060*/ 	.word	0xffffffff


	//   ....[14]....
        /*0064*/ 	.word	0xffffffff


	//   ....[15]....
        /*0068*/ 	.word	0xffffffff


	//   ....[16]....
        /*006c*/ 	.word	0xffffffff


	//   ....[17]....
        /*0070*/ 	.word	0xffffffff


	//   ....[18]....
        /*0074*/ 	.word	0xffffffff


	//   ....[19]....
        /*0078*/ 	.word	0xffffffff


	//   ....[20]....
        /*007c*/ 	.word	0xffffffff


	//   ....[21]....
        /*0080*/ 	.word	0x0500000e


	//   ....[22]....
        /*0084*/ 	.word	0x0500000e


	//   ....[23]....
        /*0088*/ 	.word	0x0500000e


	//   ....[24]....
        /*008c*/ 	.word	0x0500000e


	//   ....[25]....
        /*0090*/ 	.word	0x0500000e


	//   ....[26]....
        /*0094*/ 	.word	0x0500000e


	//   ....[27]....
        /*0098*/ 	.word	0x0500000e


	//   ....[28]....
        /*009c*/ 	.word	0x0500000e


	//   ....[29]....
        /*00a0*/ 	.word	0x0500000e


	//   ....[30]....
        /*00a4*/ 	.word	0x0500000e


	//----- nvinfo : EIATTR_COOP_GROUP_INSTR_OFFSETS
	.align		4
.L_1064:
        /*00a8*/ 	.byte	0x04, 0x28
        /*00aa*/ 	.short	(.L_1066 - .L_1065)


	//   ....[0]....
.L_1065:
        /*00ac*/ 	.word	0x00001f70


	//   ....[1]....
        /*00b0*/ 	.word	0x00001f90


	//   ....[2]....
        /*00b4*/ 	.word	0x00001fb0


	//   ....[3]....
        /*00b8*/ 	.word	0x00001fd0


	//   ....[4]....
        /*00bc*/ 	.word	0x00001ff0


	//   ....[5]....
        /*00c0*/ 	.word	0x00002420


	//   ....[6]....
        /*00c4*/ 	.word	0x00002440


	//   ....[7]....
        /*00c8*/ 	.word	0x00002460


	//   ....[8]....
        /*00cc*/ 	.word	0x00002480


	//   ....[9]....
        /*00d0*/ 	.word	0x000024a0


	//   ....[10]....
        /*00d4*/ 	.word	0x00002600


	//   ....[11]....
        /*00d8*/ 	.word	0x00002660


	//   ....[12]....
        /*00dc*/ 	.word	0x00002680


	//   ....[13]....
        /*00e0*/ 	.word	0x00002690


	//   ....[14]....
        /*00e4*/ 	.word	0x00002710


	//   ....[15]....
        /*00e8*/ 	.word	0x00002770


	//   ....[16]....
        /*00ec*/ 	.word	0x000027d0


	//   ....[17]....
        /*00f0*/ 	.word	0x00002820


	//   ....[18]....
        /*00f4*/ 	.word	0x00002840


	//   ....[19]....
        /*00f8*/ 	.word	0x00002930


	//   ....[20]....
        /*00fc*/ 	.word	0x00002940


	//   ....[21]....
        /*0100*/ 	.word	0x00003260


	//   ....[22]....
        /*0104*/ 	.word	0x000032d0


	//   ....[23]....
        /*0108*/ 	.word	0x00003340


	//   ....[24]....
        /*010c*/ 	.word	0x000033b0


	//   ....[25]....
        /*0110*/ 	.word	0x00003420


	//   ....[26]....
        /*0114*/ 	.word	0x000038a0


	//   ....[27]....
        /*0118*/ 	.word	0x00003910


	//   ....[28]....
        /*011c*/ 	.word	0x00003980


	//   ....[29]....
        /*0120*/ 	.word	0x000039f0


	//   ....[30]....
        /*0124*/ 	.word	0x00003a60


	//----- nvinfo : EIATTR_EXIT_INSTR_OFFSETS
	.align		4
.L_1066:
        /*0128*/ 	.byte	0x04, 0x1c
        /*012a*/ 	.short	(.L_1068 - .L_1067)


	//   ....[0]....
.L_1067:
        /*012c*/ 	.word	0x000001a0


	//   ....[1]....
        /*0130*/ 	.word	0x00003200


	//----- nvinfo : EIATTR_MAX_THREADS
	.align		4
.L_1068:
        /*0134*/ 	.byte	0x04, 0x05
        /*0136*/ 	.short	(.L_1070 - .L_1069)
.L_1069:
        /*0138*/ 	.word	0x00000100
        /*013c*/ 	.word	0x00000001
        /*0140*/ 	.word	0x00000001


	//----- nvinfo : EIATTR_CRS_STACK_SIZE
	.align		4
.L_1070:
        /*0144*/ 	.byte	0x04, 0x1e
        /*0146*/ 	.short	(.L_1072 - .L_1071)
.L_1071:
        /*0148*/ 	.word	0x00000000


	//----- nvinfo : EIATTR_CBANK_PARAM_SIZE
	.align		4
.L_1072:
        /*014c*/ 	.byte	0x03, 0x19
        /*014e*/ 	.short	0x00e8


	//----- nvinfo : EIATTR_PARAM_CBANK
	.align		4
        /*0150*/ 	.byte	0x04, 0x0a
        /*0152*/ 	.short	(.L_1074 - .L_1073)
	.align		4
.L_1073:
        /*0154*/ 	.word	index@(.nv.constant0._ZN10layer_norm13ln_fwd_kernelINS_13Kernel_traitsI13__nv_bfloat16S2_S2_S2_fjLj8192ELj1ELj1ELj8ELj16ENS_18Kernel_traits_baseILj8192ES2_S2_S2_S2_fjLj256EEEEELb0ELb1ELb0ELb1EEEvNS_9FwdParamsE)
        /*0158*/ 	.short	0x0210
        /*015a*/ 	.short	0x00e8


	//----- nvinfo : EIATTR_SW_WAR
	.align		4
.L_1074:
        /*015c*/ 	.byte	0x04, 0x36
        /*015e*/ 	.short	(.L_1076 - .L_1075)
.L_1075:
        /*0160*/ 	.word	0x00000008
.L_1076:


//--------------------- .nv.info._ZN10layer_norm13ln_fwd_kernelINS_13Kernel_traitsI13__nv_bfloat16S2_S2_S2_fjLj8192ELj1ELj1ELj8ELj16ENS_18Kernel_traits_baseILj8192ES2_S2_S2_S2_fjLj256EEEEELb0ELb1ELb1ELb0EEEvNS_9FwdParamsE --------------------------
	.section	.nv.info._ZN10layer_norm13ln_fwd_kernelINS_13Kernel_traitsI13__nv_bfloat16S2_S2_S2_fjLj8192ELj1ELj1ELj8ELj16ENS_18Kernel_traits_baseILj8192ES2_S2_S2_S2_fjLj256EEEEELb0ELb1ELb1ELb0EEEvNS_9FwdParamsE,"",@"SHT_CUDA_INFO"
	.sectionflags	@""
	.align	4


	//----- nvinfo : EIATTR_CUDA_API_VERSION
	.align		4
        /*0000*/ 	.byte	0x04, 0x37
        /*0002*/ 	.short	(.L_1078 - .L_1077)
.L_1077:
        /*0004*/ 	.word	0x00000082


	//----- nvinfo : EIATTR_KPARAM_INFO
	.align		4
.L_1078:
        /*0008*/ 	.byte	0x04, 0x17
        /*000a*/ 	.short	(.L_1080 - .L_1079)
.L_1079:
        /*000c*/ 	.word	0x00000000
        /*0010*/ 	.short	0x0000
        /*0012*/ 	.short	0x0000
        /*0014*/ 	.byte	0x00, 0xf0, 0xa1, 0x03


	//----- nvinfo : EIATTR_SPARSE_MMA_MASK
	.align		4
.L_1080:
        /*0018*/ 	.byte	0x03, 0x50
        /*001a*/ 	.short	0x0000


	//----- nvinfo : EIATTR_MAXREG_COUNT
	.align		4
        /*001c*/ 	.byte	0x03, 0x1b
        /*001e*/ 	.short	0x00ff


	//----- nvinfo : EIATTR_NUM_BARRIERS
	.align		4
        /*0020*/ 	.byte	0x02, 0x4c
        /*0022*/ 	.byte	0x01
	.zero		1


	//----- nvinfo : EIATTR_MERCURY_ISA_VERSION
	.align		4
        /*0024*/ 	.byte	0x03, 0x5f
        /*0026*/ 	.short	0x0101


	//----- nvinfo : EIATTR_COOP_GROUP_MASK_REGIDS
	.align		4
        /*0028*/ 	.byte	0x04, 0x29
        /*002a*/ 	.short	(.L_1082 - .L_1081)


	//   ....[0]....
.L_1081:
        /*002c*/ 	.word	0xffffffff


	//   ....[1]....
        /*0030*/ 	.word	0xffffffff


	//   ....[2]....
        /*0034*/ 	.word	0xffffffff


	//   ....[3]....
        /*0038*/ 	.word	0xffffffff


	//   ....[4]....
        /*003c*/ 	.word	0xffffffff


	//   ....[5]....
        /*0040*/ 	.word	0xffffffff


	//   ....[6]....
        /*0044*/ 	.word	0xffffffff


	//   ....[7]....
        /*0048*/ 	.word	0xffffffff


	//   ....[8]....
        /*004c*/ 	.word	0xffffffff


	//   ....[9]....
        /*0050*/ 	.word	0xffffffff


	//   ....[10]....
        /*0054*/ 	.word	0xffffffff


	//   ....[11]....
        /*0058*/ 	.word	0xffffffff


	//   ....[12]....
        /*005c*/ 	.word	0xffffffff


	//   ....[13]....
        /*0060*/ 	.word	0xffffffff


	//   ....[14]....
        /*0064*/ 	.word	0xffffffff


	//   ....[15]....
        /*0068*/ 	.word	0xffffffff


	//   ....[16]....
        /*006c*/ 	.word	0xffffffff


	//   ....[17]....
        /*0070*/ 	.word	0xffffffff


	//   ....[18]....
        /*0074*/ 	.word	0xffffffff


	//   ....[19]....
        /*0078*/ 	.word	0xffffffff


	//   ....[20]....
        /*007c*/ 	.word	0xffffffff


	//   ....[21]....
        /*0080*/ 	.word	0x05000024


	//   ....[22]....
        /*0084*/ 	.word	0x05000024


	//   ....[23]....
        /*0088*/ 	.word	0x05000024


	//   ....[24]....
        /*008c*/ 	.word	0x05000024


	//   ....[25]....
        /*0090*/ 	.word	0x05000024


	//   ....[26]....
        /*0094*/ 	.word	0x05000024


	//   ....[27]....
        /*0098*/ 	.word	0x05000024


	//   ....[28]....
        /*009c*/ 	.word	0x05000024


	//   ....[29]....
        /*00a0*/ 	.word	0x05000024


	//   ....[30]....
        /*00a4*/ 	.word	0x05000024


	//----- nvinfo : EIATTR_COOP_GROUP_INSTR_OFFSETS
	.align		4
.L_1082:
        /*00a8*/ 	.byte	0x04, 0x28
        /*00aa*/ 	.short	(.L_1084 - .L_1083)


	//   ....[0]....
.L_1083:
        /*00ac*/ 	.word	0x000034c0


	//   ....[1]....
        /*00b0*/ 	.word	0x000034e0


	//   ....[2]....
        /*00b4*/ 	.word	0x00003500


	//   ....[3]....
        /*00b8*/ 	.word	0x00003520


	//   ....[4]....
        /*00bc*/ 	.word	0x00003540


	//   ....[5]....
        /*00c0*/ 	.word	0x00003980


	//   ....[6]....
        /*00c4*/ 	.word	0x000039a0


	//   ....[7]....
        /*00c8*/ 	.word	0x000039c0


	//   ....[8]....
        /*00cc*/ 	.word	0x000039e0


	//   ....[9]....
        /*00d0*/ 	.word	0x00003a00


	//   ....[10]....
        /*00d4*/ 	.word	0x00003bb0


	//   ....[11]....
        /*00d8*/ 	.word	0x00003c10


	//   ....[12]....
        /*00dc*/ 	.word	0x00003c40


	//   ....[13]....
        /*00e0*/ 	.word	0x00003c60


	//   ....[14]....
        /*00e4*/ 	.word	0x00003d00


	//   ....[15]....
        /*00e8*/ 	.word	0x00003d60


	//   ....[16]....
        /*00ec*/ 	.word	0x00003d80


	//   ....[17]....
        /*00f0*/ 	.word	0x00003e20


	//   ....[18]....
        /*00f4*/ 	.word	0x00003e70


	//   ....[19]....
        /*00f8*/ 	.word	0x00003f00


	//   ....[20]....
        /*00fc*/ 	.word	0x00003f30


	//   ....[21]....
        /*0100*/ 	.word	0x000049a0


	//   ....[22]....
        /*0104*/ 	.word	0x00004a10


	//   ....[23]....
        /*0108*/ 	.word	0x00004a80


	//   ....[24]....
        /*010c*/ 	.word	0x00004af0


	//   ....[25]....
        /*0110*/ 	.word	0x00004b60


	//   ....[26]....
        /*0114*/ 	.word	0x00004fe0


	//   ....[27]....
        /*0118*/ 	.word	0x00005050


	//   ....[28]....
        /*011c*/ 	.word	0x000050c0


	//   ....[29]....
        /*0120*/ 	.word	0x00005130


	//   ....[30]....
        /*0124*/ 	.word	0x000051a0


	//----- nvinfo : EIATTR_EXIT_INSTR_OFFSETS
	.align		4
.L_1084:
        /*0128*/ 	.byte	0x04, 0x1c
        /*012a*/ 	.short	(.L_1086 - .L_1085)


	//   ....[0]....
.L_1085:
        /*012c*/ 	.word	0x000007f0


	//   ....[1]....
        /*0130*/ 	.word	0x00004940


	//----- nvinfo : EIATTR_MAX_THREADS
	.align		4
.L_1086:
        /*0134*/ 	.byte	0x04, 0x05
        /*0136*/ 	.short	(.L_1088 - .L_1087)
.L_1087:
        /*0138*/ 	.word	0x00000100
        /*013c*/ 	.word	0x00000001
        /*0140*/ 	.word	0x00000001


	//----- nvinfo : EIATTR_CRS_STACK_SIZE
	.align		4
.L_1088:
        /*0144*/ 	.byte	0x04, 0x1e
        /*0146*/ 	.short	(.L_1090 - .L_1089)
.L_1089:
        /*0148*/ 	.word	0x00000000


	//----- nvinfo : EIATTR_CBANK_PARAM_SIZE
	.align		4
.L_1090:
        /*014c*/ 	.byte	0x03, 0x19
        /*014e*/ 	.short	0x00e8


	//----- nvinfo : EIATTR_PARAM_CBANK
	.align		4
        /*0150*/ 	.byte	0x04, 0x0a
        /*0152*/ 	.short	(.L_1092 - .L_1091)
	.align		4
.L_1091:
        /*0154*/ 	.word	index@(.nv.constant0._ZN10layer_norm13ln_fwd_kernelINS_13Kernel_traitsI13__nv_bfloat16S2_S2_S2_fjLj8192ELj1ELj1ELj8ELj16ENS_18Kernel_traits_baseILj8192ES2_S2_S2_S2_fjLj256EEEEELb0ELb1ELb1ELb0EEEvNS_9FwdParamsE)
        /*0158*/ 	.short	0x0210
        /*015a*/ 	.short	0x00e8


	//----- nvinfo : EIATTR_SW_WAR
	.align		4
.L_1092:
        /*015c*/ 	.byte	0x04, 0x36
        /*015e*/ 	.short	(.L_1094 - .L_1093)
.L_1093:
        /*0160*/ 	.word	0x00000008
.L_1094:


//--------------------- .nv.info._ZN10layer_norm13ln_fwd_kernelINS_13Kernel_traitsI13__nv_bfloat16S2_S2_S2_fjLj8192ELj1ELj1ELj8ELj16ENS_18Kernel_traits_baseILj8192ES2_S2_S2_S2_fjLj256EEEEELb0ELb1ELb1ELb1EEEvNS_9FwdParamsE --------------------------
	.section	.nv.info._ZN10layer_norm13ln_fwd_kernelINS_13Kernel_traitsI13__nv_bfloat16S2_S2_S2_fjLj8192ELj1ELj1ELj8ELj16ENS_18Kernel_traits_baseILj8192ES2_S2_S2_S2_fjLj256EEEEELb0ELb1ELb1ELb1EEEvNS_9FwdParamsE,"",@"SHT_CUDA_INFO"
	.sectionflags	@""
	.align	4


	//----- nvinfo : EIATTR_CUDA_API_VERSION
	.align		4
        /*0000*/ 	.byte	0x04, 0x37
        /*0002*/ 	.short	(.L_1096 - .L_1095)
.L_1095:
        /*0004*/ 	.word	0x00000082


	//----- nvinfo : EIATTR_KPARAM_INFO
	.align		4
.L_1096:
        /*0008*/ 	.byte	0x04, 0x17
        /*000a*/ 	.short	(.L_1098 - .L_1097)
.L_1097:
        /*000c*/ 	.word	0x00000000
        /*0010*/ 	.short	0x0000
        /*0012*/ 	.short	0x0000
        /*0014*/ 	.byte	0x00, 0xf0, 0xa1, 0x03


	//----- nvinfo : EIATTR_SPARSE_MMA_MASK
	.align		4
.L_1098:
        /*0018*/ 	.byte	0x03, 0x50
        /*001a*/ 	.short	0x0000


	//----- nvinfo : EIATTR_MAXREG_COUNT
	.align		4
        /*001c*/ 	.byte	0x03, 0x1b
        /*001e*/ 	.short	0x00ff


	//----- nvinfo : EIATTR_NUM_BARRIERS
	.align		4
        /*0020*/ 	.byte	0x02, 0x4c
        /*0022*/ 	.byte	0x01
	.zero		1


	//----- nvinfo : EIATTR_MERCURY_ISA_VERSION
	.align		4
        /*0024*/ 	.byte	0x03, 0x5f
        /*0026*/ 	.short	0x0101


	//----- nvinfo : EIATTR_COOP_GROUP_MASK_REGIDS
	.align		4
        /*0028*/ 	.byte	0x04, 0x29
        /*002a*/ 	.short	(.L_1100 - .L_1099)


	//   ....[0]....
.L_1099:
        /*002c*/ 	.word	0xffffffff


	//   ....[1]....
        /*0030*/ 	.word	0xffffffff


	//   ....[2]....
        /*0034*/ 	.word	0xffffffff


	//   ....[3]....
        /*0038*/ 	.word	0xffffffff


	//   ....[4]....
        /*003c*/ 	.word	0xffffffff


	//   ....[5]....
        /*0040*/ 	.word	0xffffffff


	//   ....[6]....
        /*0044*/ 	.word	0xffffffff


	//   ....[7]....
        /*0048*/ 	.word	0xffffffff


	//   ....[8]....
        /*004c*/ 	.word	0xffffffff


	//   ....[9]....
        /*0050*/ 	.word	0xffffffff


	//   ....[10]....
        /*0054*/ 	.word	0xffffffff


	//   ....[11]....
        /*0058*/ 	.word	0xffffffff


	//   ....[12]....
        /*005c*/ 	.word	0xffffffff


	//   ....[13]....
        /*0060*/ 	.word	0xffffffff


	//   ....[14]....
        /*0064*/ 	.word	0xffffffff


	//   ....[15]....
        /*0068*/ 	.word	0xffffffff


	//   ....[16]....
        /*006c*/ 	.word	0xffffffff


	//   ....[17]....
        /*0070*/ 	.word	0xffffffff


	//   ....[18]....
        /*0074*/ 	.word	0xffffffff


	//   ....[19]....
        /*0078*/ 	.word	0xffffffff


	//   ....[20]....
        /*007c*/ 	.word	0xffffffff


	//   ....[21]....
        /*0080*/ 	.word	0x05000012


	//   ....[22]....
        /*0084*/ 	.word	0x05000012


	//   ....[23]....
        /*0088*/ 	.word	0x05000012


	//   ....[24]....
        /*008c*/ 	.word	0x05000012


	//   ....[25]....
        /*0090*/ 	.word	0x05000012


	//   ....[26]....
        /*0094*/ 	.word	0x05000012


	//   ....[27]....
        /*0098*/ 	.word	0x05000012


	//   ....[28]....
        /*009c*/ 	.word	0x05000012


	//   ....[29]....
        /*00a0*/ 	.word	0x05000012


	//   ....[30]....
        /*00a4*/ 	.word	0x05000012


	//----- nvinfo : EIATTR_COOP_GROUP_INSTR_OFFSETS
	.align		4
.L_1100:
        /*00a8*/ 	.byte	0x04, 0x28
        /*00aa*/ 	.short	(.L_1102 - .L_1101)


	//   ....[0]....
.L_1101:
        /*00ac*/ 	.word	0x00002e80


	//   ....[1]....
        /*00b0*/ 	.word	0x00002ea0


	//   ....[2]....
        /*00b4*/ 	.word	0x00002ec0


	//   ....[3]....
        /*00b8*/ 	.word	0x00002ee0


	//   ....[4]....
        /*00bc*/ 	.word	0x00002f00


	//   ....[5]....
        /*00c0*/ 	.word	0x00003330


	//   ....[6]....
        /*00c4*/ 	.word	0x00003350


	//   ....[7]....
        /*00c8*/ 	.word	0x00003370


	//   ....[8]....
        /*00cc*/ 	.word	0x00003390


	//   ....[9]....
        /*00d0*/ 	.word	0x000033b0


	//   ....[10]....
        /*00d4*/ 	.word	0x00003530


	//   ....[11]....
        /*00d8*/ 	.word	0x00003570


	//   ....[12]....
        /*00dc*/ 	.word	0x00003590


	//   ....[13]....
        /*00e0*/ 	.word	0x000035a0


	//   ....[14]....
        /*00e4*/ 	.word	0x00003630


	//   ....[15]....
        /*00e8*/ 	.word	0x00003690


	//   ....[16]....
        /*00ec*/ 	.word	0x000036a0


	//   ....[17]....
        /*00f0*/ 	.word	0x00003720


	//   ....[18]....
        /*00f4*/ 	.word	0x00003790


	//   ....[19]....
        /*00f8*/ 	.word	0x00003840


	//   ....[20]....
        /*00fc*/ 	.word	0x00003850


	//   ....[21]....
        /*0100*/ 	.word	0x00004220


	//   ....[22]....
        /*0104*/ 	.word	0x00004290


	//   ....[23]....
        /*0108*/ 	.word	0x00004300


	//   ....[24]....
        /*010c*/ 	.word	0x00004370


	//   ....[25]....
        /*0110*/ 	.word	0x000043e0


	//   ....[26]....
        /*0114*/ 	.word	0x00004850


	//   ....[27]....
        /*0118*/ 	.word	0x000048c0


	//   ....[28]....
        /*011c*/ 	.word	0x00004930


	//   ....[29]....
        /*0120*/ 	.word	0x000049a0


	//   ....[30]....
        /*0124*/ 	.word	0x00004a10


	//----- nvinfo : EIATTR_EXIT_INSTR_OFFSETS
	.align		4
.L_1102:
        /*0128*/ 	.byte	0x04, 0x1c
        /*012a*/ 	.short	(.L_1104 - .L_1103)


	//   ....[0]....
.L_1103:
        /*012c*/ 	.word	0x000001a0


	//   ....[1]....
        /*0130*/ 	.word	0x000041c0


	//----- nvinfo : EIATTR_MAX_THREADS
	.align		4
.L_1104:
        /*0134*/ 	.byte	0x04, 0x05
        /*0136*/ 	.short	(.L_1106 - .L_1105)
.L_1105:
        /*0138*/ 	.word	0x00000100
        /*013c*/ 	.word	0x00000001
        /*0140*/ 	.word	0x00000001


	//----- nvinfo : EIATTR_CRS_STACK_SIZE
	.align		4
.L_1106:
        /*0144*/ 	.byte	0x04, 0x1e
        /*0146*/ 	.short	(.L_1108 - .L_1107)
.L_1107:
        /*0148*/ 	.word	0x00000000


	//----- nvinfo : EIATTR_CBANK_PARAM_SIZE
	.align		4
.L_1108:
        /*014c*/ 	.byte	0x03, 0x19
        /*014e*/ 	.short	0x00e8


	//----- nvinfo : EIATTR_PARAM_CBANK
	.align		4
        /*0150*/ 	.byte	0x04, 0x0a
        /*0152*/ 	.short	(.L_1110 - .L_1109)
	.align		4
.L_1109:
        /*0154*/ 	.word	index@(.nv.constant0._ZN10layer_norm13ln_fwd_kernelINS_13Kernel_traitsI13__nv_bfloat16S2_S2_S2_fjLj8192ELj1ELj1ELj8ELj16ENS_18Kernel_traits_baseILj8192ES2_S2_S2_S2_fjLj256EEEEELb0ELb1ELb1ELb1EEEvNS_9FwdParamsE)
        /*0158*/ 	.short	0x0210
        /*015a*/ 	.short	0x00e8


	//----- nvinfo : EIATTR_SW_WAR
	.align		4
.L_1110:
        /*015c*/ 	.byte	0x04, 0x36
        /*015e*/ 	.short	(.L_1112 - .L_1111)
.L_1111:
        /*0160*/ 	.word	0x00000008
.L_1112:


//--------------------- .nv.info._ZN10layer_norm13ln_fwd_kernelINS_13Kernel_traitsI13__nv_bfloat16S2_S2_S2_fjLj8192ELj1ELj1ELj8ELj16ENS_18Kernel_traits_baseILj8192ES2_S2_S2_S2_fjLj256EEEEELb1ELb0ELb0ELb0EEEvNS_9FwdParamsE --------------------------
	.section	.nv.info._ZN10layer_norm13ln_fwd_kernelINS_13Kernel_traitsI13__nv_bfloat16S2_S2_S2_fjLj8192ELj1ELj1ELj8ELj16ENS_18Kernel_traits_baseILj8192ES2_S2_S2_S2_fjLj256EEEEELb1ELb0ELb0ELb0EEEvNS_9FwdParamsE,"",@"SHT_CUDA_INFO"
	.sectionflags	@""
	.align	4


	//----- nvinfo : EIATTR_CUDA_API_VERSION
	.align		4
        /*0000*/ 	.byte	0x04, 0x37
        /*0002*/ 	.short	(.L_1114 - .L_1113)
.L_1113:
        /*0004*/ 	.word	0x00000082


	//----- nvinfo : EIATTR_KPARAM_INFO
	.align		4
.L_1114:
        /*0008*/ 	.byte	0x04, 0x17
        /*000a*/ 	.short	(.L_1116 - .L_1115)
.L_1115:
        /*000c*/ 	.word	0x00000000
        /*0010*/ 	.short	0x0000
        /*0012*/ 	.short	0x0000
        /*0014*/ 	.byte	0x00, 0xf0, 0xa1, 0x03


	//----- nvinfo : EIATTR_SPARSE_MMA_MASK
	.align		4
.L_1116:
        /*0018*/ 	.byte	0x03, 0x50
        /*001a*/ 	.short	0x0000


	//----- nvinfo : EIATTR_MAXREG_COUNT
	.align		4
        /*001c*/ 	.byte	0x03, 0x1b
        /*001e*/ 	.short	0x00ff


	//----- nvinfo : EIATTR_NUM_BARRIERS
	.align		4
        /*0020*/ 	.byte	0x02, 0x4c
        /*0022*/ 	.byte	0x01
	.zero		1


	//----- nvinfo : EIATTR_ANNOTATIONS
	.align		4
        /*0024*/ 	.byte	0x04, 0x55
        /*0026*/ 	.short	(.L_1118 - .L_1117)


	//   ....[0]....
.L_1117:
        /*0028*/ 	.word	0x00000001
        /*002c*/ 	.byte	0xf0, 0x0d, 0x00, 0x00, 0x01, 0x00, 0x00, 0x00, 0x30, 0x0e, 0x00, 0x00, 0x01, 0x00, 0x00, 0x00
        /*003c*/ 	.byte	0x70, 0x0e, 0x00, 0x00, 0x01, 0x00, 0x00, 0x00, 0xe0, 0x0e, 0x00, 0x00, 0x01, 0x00, 0x00, 0x00
        /*004c*/ 	.byte	0xe0, 0x0f, 0x00, 0x00, 0x01, 0x00, 0x00, 0x00, 0x20, 0x10, 0x00, 0x00, 0x01, 0x00, 0x00, 0x00
        /*005c*/ 	.byte	0xd0, 0x10, 0x00, 0x00, 0x01, 0x00, 0x00, 0x00, 0xb0, 0xd8, 0x00, 0x00, 0x01, 0x00, 0x00, 0x00
        /*006c*/ 	.byte	0xd0, 0xd8, 0x00, 0x00, 0x01, 0x00, 0x00, 0x00, 0xe0, 0xd8, 0x00, 0x00, 0x01, 0x00, 0x00, 0x00
        /*007c*/ 	.byte	0xf0, 0xd8, 0x00, 0x00, 0x01, 0x00, 0x00, 0x00, 0x00, 0xd9, 0x00, 0x00, 0x01, 0x00, 0x00, 0x00
        /*008c*/ 	.byte	0x10, 0xd9, 0x00, 0x00, 0x01, 0x00, 0x00, 0x00, 0xa0, 0xd9, 0x00, 0x00


	//----- nvinfo : EIATTR_MERCURY_ISA_VERSION
	.align		4
.L_1118:
        /*0098*/ 	.byte	0x03, 0x5f
        /*009a*/ 	.short	0x0101


	//----- nvinfo : EIATTR_COOP_GROUP_MASK_REGIDS
	.align		4
        /*009c*/ 	.byte	0x04, 0x29
        /*009e*/ 	.short	(.L_1120 - .L_1119)


	//   ....[0]....
.L_1119:
        /*00a0*/ 	.word	0xffffffff


	//   ....[1]....
        /*00a4*/ 	.word	0xffffffff


	//   ....[2]....
        /*00a8*/ 	.word	0xffffffff


	//   ....[3]....
        /*00ac*/ 	.word	0xffffffff


	//   ....[4]....
        /*00b0*/ 	.word	0xffffffff


	//   ....[5]....
        /*00b4*/ 	.word	0xffffffff


	//   ....[6]....
        /*00b8*/ 	.word	0xffffffff


	//   ....[7]....
        /*00bc*/ 	.word	0xffffffff


	//   ....[8]....
        /*00c0*/ 	.word	0xffffffff


	//   ....[9]....
        /*00c4*/ 	.word	0xffffffff


	//   ....[10]....
        /*00c8*/ 	.word	0xffffffff


	//   ....[11]....
        /*00cc*/ 	.word	0xffffffff


	//   ....[12]....
        /*00d0*/ 	.word	0xffffffff


	//   ....[13]....
        /*00d4*/ 	.word	0xffffffff


	//   ....[14]....
        /*00d8*/ 	.word	0xffffffff


	//   ....[15]....
        /*00dc*/ 	.word	0xffffffff


	//   ....[16]....
        /*00e0*/ 	.word	0xffffffff


	//   ....[17]....
        /*00e4*/ 	.word	0xffffffff


	//   ....[18]....
        /*00e8*/ 	.word	0xffffffff


	//   ....[19]....
        /*00ec*/ 	.word	0xffffffff


	//   ....[20]....
        /*00f0*/ 	.word	0xffffffff


	//   ....[21]....
        /*00f4*/ 	.word	0x05000042


	//   ....[22]....
        /*00f8*/ 	.word	0x05000042


	//   ....[23]....
        /*00fc*/ 	.word	0x05000042


	//   ....[24]....
        /*0100*/ 	.word	0x05000042


	//   ....[25]....
        /*0104*/ 	.word	0x05000042


	//   ....[26]....
        /*0108*/ 	.word	0x05000042


	//   ....[27]....
        /*010c*/ 	.word	0x05000042


	//   ....[28]....
        /*0110*/ 	.word	0x05000042


	//   ....[29]....
        /*0114*/ 	.word	0x05000042


	//   ....[30]....
        /*0118*/ 	.word	0x05000042


	//----- nvinfo : EIATTR_COOP_GROUP_INSTR_OFFSETS
	.align		4
.L_1120:
        /*011c*/ 	.byte	0x04, 0x28
        /*011e*/ 	.short	(.L_1122 - .L_1121)


	//   ....[0]....
.L_1121:
        /*0120*/ 	.word	0x0000cdb0


	//   ....[1]....
        /*0124*/ 	.word	0x0000cdd0


	//   ....[2]....
        /*0128*/ 	.word	0x0000cdf0


	//   ....[3]....
        /*012c*/ 	.word	0x0000ce10


	//   ....[4]....
        /*0130*/ 	.word	0x0000ce30


	//   ....[5]....
        /*0134*/ 	.word	0x0000d270


	//   ....[6]....
        /*0138*/ 	.word	0x0000d290


	//   ....[7]....
        /*013c*/ 	.word	0x0000d2b0


	//   ....[8]....
        /*0140*/ 	.word	0x0000d2d0


	//   ....[9]....
        /*0144*/ 	.word	0x0000d2f0


	//   ....[10]....
        /*0148*/ 	.word	0x0000d470


	//   ....[11]....
        /*014c*/ 	.word	0x0000d4c0


	//   ....[12]....
        /*0150*/ 	.word	0x0000d520


	//   ....[13]....
        /*0154*/ 	.word	0x0000d590


	//   ....[14]....
        /*0158*/ 	.word	0x0000d5a0


	//   ....[15]....
        /*015c*/ 	.word	0x0000d620


	//   ....[16]....
        /*0160*/ 	.word	0x0000d640


	//   ....[17]....
        /*0164*/ 	.word	0x0000d6c0


	//   ....[18]....
        /*0168*/ 	.word	0x0000d730


	//   ....[19]....
        /*016c*/ 	.word	0x0000d790


	//   ....[20]....
        /*0170*/ 	.word	0x0000d7b0


	//   ....[21]....
        /*0174*/ 	.word	0x0000e270


	//   ....[22]....
        /*0178*/ 	.word	0x0000e2d0


	//   ....[23]....
        /*017c*/ 	.word	0x0000e330


	//   ....[24]....
        /*0180*/ 	.word	0x0000e390


	//   ....[25]....
        /*0184*/ 	.word	0x0000e3f0


	//   ....[26]....
        /*0188*/ 	.word	0x0000e880


	//   ....[27]....
        /*018c*/ 	.word	0x0000e8e0


	//   ....[28]....
        /*0190*/ 	.word	0x0000e940


	//   ....[29]....
        /*0194*/ 	.word	0x0000e9a0


	//   ....[30]....
        /*0198*/ 	.word	0x0000ea00


	//----- nvinfo : EIATTR_EXIT_INSTR_OFFSETS
	.align		4
.L_1122:
        /*019c*/ 	.byte	0x04, 0x1c
        /*019e*/ 	.short	(.L_1124 - .L_1123)


	//   ....[0]....
.L_1123:
        /*01a0*/ 	.word	0x00000a70


	//   ....[1]....
        /*01a4*/ 	.word	0x0000e210


	//----- nvinfo : EIATTR_MAX_THREADS
	.align		4
.L_1124:
        /*01a8*/ 	.byte	0x04, 0x05
        /*01aa*/ 	.short	(.L_1126 - .L_1125)
.L_1125:
        /*01ac*/ 	.word	0x00000100
        /*01b0*/ 	.word	0x00000001
        /*01b4*/ 	.word	0x00000001


	//----- nvinfo : EIATTR_CRS_STACK_SIZE
	.align		4
.L_1126:
        /*01b8*/ 	.byte	0x04, 0x1e
        /*01ba*/ 	.short	(.L_1128 - .L_1127)
.L_1127:
        /*01bc*/ 	.word	0x00000000


	//----- nvinfo : EIATTR_CBANK_PARAM_SIZE
	.align		4
.L_1128:
        /*01c0*/ 	.byte	0x03, 0x19
        /*01c2*/ 	.short	0x00e8


	//----- nvinfo : EIATTR_PARAM_CBANK
	.align		4
        /*01c4*/ 	.byte	0x04, 0x0a
        /*01c6*/ 	.short	(.L_1130 - .L_1129)
	.align		4
.L_1129:
        /*01c8*/ 	.word	index@(.nv.constant0._ZN10layer_norm13ln_fwd_kernelINS_13Kernel_traitsI13__nv_bfloat16S2_S2_S2_fjLj8192ELj1ELj1ELj8ELj16ENS_18Kernel_traits_baseILj8192ES2_S2_S2_S2_fjLj256EEEEELb1ELb0ELb0ELb0EEEvNS_9FwdParamsE)
        /*01cc*/ 	.short	0x0210
        /*01ce*/ 	.short	0x00e8


	//----- nvinfo : EIATTR_SW_WAR
	.align		4
.L_1130:
        /*01d0*/ 	.byte	0x04, 0x36
        /*01d2*/ 	.short	(.L_1132 - .L_1131)
.L_1131:
        /*01d4*/ 	.word	0x00000008
.L_1132:


//--------------------- .nv.info._ZN10layer_norm13ln_fwd_kernelINS_13Kernel_traitsI13__nv_bfloat16S2_S2_S2_fjLj8192ELj1ELj1ELj8ELj16ENS_18Kernel_traits_baseILj8192ES2_S2_S2_S2_fjLj256EEEEELb1ELb0ELb0ELb1EEEvNS_9FwdParamsE --------------------------
	.section	.nv.info._ZN10layer_norm13ln_fwd_kernelINS_13Kernel_traitsI13__nv_bfloat16S2_S2_S2_fjLj8192ELj1ELj1ELj8ELj16ENS_18Kernel_traits_baseILj8192ES2_S2_S2_S2_fjLj256EEEEELb1ELb0ELb0ELb1EEEvNS_9FwdParamsE,"",@"SHT_CUDA_INFO"
	.sectionflags	@""
	.align	4


	//----- nvinfo : EIATTR_CUDA_API_VERSION
	.align		4
        /*0000*/ 	.byte	0x04, 0x37
        /*0002*/ 	.short	(.L_1134 - .L_1133)
.L_1133:
        /*0004*/ 	.word	0x00000082


	//----- nvinfo : EIATTR_KPARAM_INFO
	.align		4
.L_1134:
        /*0008*/ 	.byte	0x04, 0x17
        /*000a*/ 	.short	(.L_1136 - .L_1135)
.L_1135:
        /*000c*/ 	.word	0x00000000
        /*0010*/ 	.short	0x0000
        /*0012*/ 	.short	0x0000
        /*0014*/ 	.byte	0x00, 0xf0, 0xa1, 0x03


	//----- nvinfo : EIATTR_SPARSE_MMA_MASK
	.align		4
.L_1136:
        /*0018*/ 	.byte	0x03, 0x50
        /*001a*/ 	.short	0x0000


	//----- nvinfo : EIATTR_MAXREG_COUNT
	.align		4
        /*001c*/ 	.byte	0x03, 0x1b
        /*001e*/ 	.short	0x00ff


	//----- nvinfo : EIATTR_NUM_BARRIERS
	.align		4
        /*0020*/ 	.byte	0x02, 0x4c
        /*0022*/ 	.byte	0x01
	.zero		1


	//----- nvinfo : EIATTR_ANNOTATIONS
	.align		4
        /*0024*/ 	.byte	0x04, 0x55
        /*0026*/ 	.short	(.L_1138 - .L_1137)


	//   ....[0]....
.L_1137:
        /*0028*/ 	.word	0x00000001
        /*002c*/ 	.byte	0x00, 0x0b, 0x00, 0x00, 0x01, 0x00, 0x00, 0x00, 0x40, 0x0b, 0x00, 0x00, 0x01, 0x00, 0x00, 0x00
        /*003c*/ 	.byte	0x00, 0x0c, 0x00, 0x00, 0x01, 0x00, 0x00, 0x00, 0x80, 0xd0, 0x00, 0x00, 0x01, 0x00, 0x00, 0x00
        /*004c*/ 	.byte	0xb0, 0xd0, 0x00, 0x00, 0x01, 0x00, 0x00, 0x00, 0x50, 0xd1, 0x00, 0x00


	//----- nvinfo : EIATTR_MERCURY_ISA_VERSION
	.align		4
.L_1138:
        /*0058*/ 	.byte	0x03, 0x5f
        /*005a*/ 	.short	0x0101


	//----- nvinfo : EIATTR_COOP_GROUP_MASK_REGIDS
	.align		4
        /*005c*/ 	.byte	0x04, 0x29
        /*005e*/ 	.short	(.L_1140 - .L_1139)


	//   ....[0]....
.L_1139:
        /*0060*/ 	.word	0xffffffff


	//   ....[1]....
        /*0064*/ 	.word	0xffffffff


	//   ....[2]....
        /*0068*/ 	.word	0xffffffff


	//   ....[3]....
        /*006c*/ 	.word	0xffffffff


	//   ....[4]....
        /*0070*/ 	.word	0xffffffff


	//   ....[5]....
        /*0074*/ 	.word	0xffffffff


	//   ....[6]....
        /*0078*/ 	.word	0xffffffff


	//   ....[7]....
        /*007c*/ 	.word	0xffffffff


	//   ....[8]....
        /*0080*/ 	.word	0xffffffff


	//   ....[9]....
        /*0084*/ 	.word	0xffffffff


	//   ....[10]....
        /*0088*/ 	.word	0xffffffff


	//   ....[11]....
        /*008c*/ 	.word	0xffffffff


	//   ....[12]....
        /*0090*/ 	.word	0xffffffff


	//   ....[13]....
        /*0094*/ 	.word	0xffffffff


	//   ....[14]....
        /*0098*/ 	.word	0xffffffff


	//   ....[15]....
        /*009c*/ 	.word	0xffffffff


	//   ....[16]....
        /*00a0*/ 	.word	0xffffffff


	//   ....[17]....
        /*00a4*/ 	.word	0xffffffff


	//   ....[18]....
        /*00a8*/ 	.word	0xffffffff


	//   ....[19]....
        /*00ac*/ 	.word	0xffffffff


	//   ....[20]....
        /*00b0*/ 	.word	0xffffffff


	//   ....[21]....
        /*00b4*/ 	.word	0x05000026


	//   ....[22]....
        /*00b8*/ 	.word	0x05000026


	//   ....[23]....
        /*00bc*/ 	.word	0x05000026


	//   ....[24]....
        /*00c0*/ 	.word	0x05000026


	//   ....[25]....
        /*00c4*/ 	.word	0x05000026


	//   ....[26]....
        /*00c8*/ 	.word	0x05000026


	//   ....[27]....
        /*00cc*/ 	.word	0x05000026


	//   ....[28]....
        /*00d0*/ 	.word	0x05000026


	//   ....[29]....
        /*00d4*/ 	.word	0x05000026


	//   ....[30]....
        /*00d8*/ 	.word	0x05000026


	//----- nvinfo : EIATTR_COOP_GROUP_INSTR_OFFSETS
	.align		4
.L_1140:
        /*00dc*/ 	.byte	0x04, 0x28
        /*00de*/ 	.short	(.L_1142 - .L_1141)


	//   ....[0]....
.L_1141:
        /*00e0*/ 	.word	0x0000c7a0


	//   ....[1]....
        /*00e4*/ 	.word	0x0000c7c0


	//   ....[2]....
        /*00e8*/ 	.word	0x0000c7e0


	//   ....[3]....
        /*00ec*/ 	.word	0x0000c800


	//   ....[4]....
        /*00f0*/ 	.word	0x0000c820


	//   ....[5]....
        /*00f4*/ 	.word	0x0000cc50


	//   ....[6]....
        /*00f8*/ 	.word	0x0000cc70


	//   ....[7]....
        /*00fc*/ 	.word	0x0000cc90


	//   ....[8]....
        /*0100*/ 	.word	0x0000ccb0


	//   ....[9]....
        /*0104*/ 	.word	0x0000ccd0


	//   ....[10]....
        /*0108*/ 	.word	0x0000ce40


	//   ....[11]....
        /*010c*/ 	.word	0x0000cea0


	//   ....[12]....
        /*0110*/ 	.word	0x0000cec0


	//   ....[13]....
        /*0114*/ 	.word	0x0000ced0


	//   ....[14]....
        /*0118*/ 	.word	0x0000cf60


	//   ....[15]....
        /*011c*/ 	.word	0x0000cf90


	//   ....[16]....
        /*0120*/ 	.word	0x0000cfd0


	//   ....[17]....
        /*0124*/ 	.word	0x0000d050


	//   ....[18]....
        /*0128*/ 	.word	0x0000d0d0


	//   ....[19]....
        /*012c*/ 	.word	0x0000d190


	//   ....[20]....
        /*0130*/ 	.word	0x0000d1d0


	//   ....[21]....
        /*0134*/ 	.word	0x0000db00


	//   ....[22]....
        /*0138*/ 	.word	0x0000db60


	//   ....[23]....
        /*013c*/ 	.word	0x0000dbc0


	//   ....[24]....
        /*0140*/ 	.word	0x0000dc20


	//   ....[25]....
        /*0144*/ 	.word	0x0000dc80


	//   ....[26]....
        /*0148*/ 	.word	0x0000e100


	//   ....[27]....
        /*014c*/ 	.word	0x0000e160


	//   ....[28]....
        /*0150*/ 	.word	0x0000e1c0


	//   ....[29]....
        /*0154*/ 	.word	0x0000e220


	//   ....[30]....
        /*0158*/ 	.word	0x0000e280


	//----- nvinfo : EIATTR_EXIT_INSTR_OFFSETS
	.align		4
.L_1142:
        /*015c*/ 	.byte	0x04, 0x1c
        /*015e*/ 	.short	(.L_1144 - .L_1143)


	//   ....[0]....
.L_1143:
        /*0160*/ 	.word	0x000005e0


	//   ....[1]....
        /*0164*/ 	.word	0x0000daa0


	//----- nvinfo : EIATTR_MAX_THREADS
	.align		4
.L_1144:
        /*0168*/ 	.byte	0x04, 0x05
        /*016a*/ 	.short	(.L_1146 - .L_1145)
.L_1145:
        /*016c*/ 	.word	0x00000100
        /*0170*/ 	.word	0x00000001
        /*0174*/ 	.word	0x00000001


	//----- nvinfo : EIATTR_CRS_STACK_SIZE
	.align		4
.L_1146:
        /*0178*/ 	.byte	0x04, 0x1e
        /*017a*/ 	.short	(.L_1148 - .L_1147)
.L_1147:
        /*017c*/ 	.word	0x00000000


	//----- nvinfo : EIATTR_CBANK_PARAM_SIZE
	.align		4
.L_1148:
        /*0180*/ 	.byte	0x03, 0x19
        /*0182*/ 	.short	0x00e8


	//----- nvinfo : EIATTR_PARAM_CBANK
	.align		4
        /*0184*/ 	.byte	0x04, 0x0a
        /*0186*/ 	.short	(.L_1150 - .L_1149)
	.align		4
.L_1149:
        /*0188*/ 	.word	index@(.nv.constant0._ZN10layer_norm13ln_fwd_kernelINS_13Kernel_traitsI13__nv_bfloat16S2_S2_S2_fjLj8192ELj1ELj1ELj8ELj16ENS_18Kernel_traits_baseILj8192ES2_S2_S2_S2_fjLj256EEEEELb1ELb0ELb0ELb1EEEvNS_9FwdParamsE)
        /*018c*/ 	.short	0x0210
        /*018e*/ 	.short	0x00e8


	//----- nvinfo : EIATTR_SW_WAR
	.align		4
.L_1150:
        /*0190*/ 	.byte	0x04, 0x36
        /*0192*/ 	.short	(.L_1152 - .L_1151)
.L_1151:
        /*0194*/ 	.word	0x00000008
.L_1152:


//--------------------- .nv.info._ZN10layer_norm13ln_fwd_kernelINS_13Kernel_traitsI13__nv_bfloat16S2_S2_S2_fjLj8192ELj1ELj1ELj8ELj16ENS_18Kernel_traits_baseILj8192ES2_S2_S2_S2_fjLj256EEEEELb1ELb0ELb1ELb0EEEvNS_9FwdParamsE --------------------------
	.section	.nv.info._ZN10layer_norm13ln_fwd_kernelINS_13Kernel_traitsI13__nv_bfloat16S2_S2_S2_fjLj8192ELj1ELj1ELj8ELj16ENS_18Kernel_traits_baseILj8192ES2_S2_S2_S2_fjLj256EEEEELb1ELb0ELb1ELb0EEEvNS_9FwdParamsE,"",@"SHT_CUDA_INFO"
	.sectionflags	@""
	.align	4


	//----- nvinfo : EIATTR_CUDA_API_VERSION
	.align		4
        /*0000*/ 	.byte	0x04, 0x37
        /*0002*/ 	.short	(.L_1154 - .L_1153)
.L_1153:
        /*0004*/ 	.word	0x00000082


	//----- nvinfo : EIATTR_KPARAM_INFO
	.align		4
.L_1154:
        /*0008*/ 	.byte	0x04, 0x17
        /*000a*/ 	.short	(.L_1156 - .L_1155)
.L_1155:
        /*000c*/ 	.word	0x00000000
        /*0010*/ 	.short	0x0000
        /*0012*/ 	.short	0x0000
        /*0014*/ 	.byte	0x00, 0xf0, 0xa1, 0x03


	//----- nvinfo : EIATTR_SPARSE_MMA_MASK
	.align		4
.L_1156:
        /*0018*/ 	.byte	0x03, 0x50
        /*001a*/ 	.short	0x0000


	//----- nvinfo : EIATTR_MAXREG_COUNT
	.align		4
        /*001c*/ 	.byte	0x03, 0x1b
        /*001e*/ 	.short	0x00ff


	//----- nvinfo : EIATTR_NUM_BARRIERS
	.align		4
        /*0020*/ 	.byte	0x02, 0x4c
        /*0022*/ 	.byte	0x01
	.zero		1


	//----- nvinfo : EIATTR_MERCURY_ISA_VERSION
	.align		4
        /*0024*/ 	.byte	0x03, 0x5f
        /*0026*/ 	.short	0x0101


	//----- nvinfo : EIATTR_COOP_GROUP_MASK_REGIDS
	.align		4
        /*0028*/ 	.byte	0x04, 0x29
        /*002a*/ 	.short	(.L_1158 - .L_1157)


	//   ....[0]....
.L_1157:
        /*002c*/ 	.word	0xffffffff


	//   ....[1]....
        /*0030*/ 	.word	0xffffffff


	//   ....[2]....
        /*0034*/ 	.word	0xffffffff


	//   ....[3]....
        /*0038*/ 	.word	0xffffffff


	//   ....[4]....
        /*003c*/ 	.word	0xffffffff


	//   ....[5]....
        /*0040*/ 	.word	0xffffffff


	//   ....[6]....
        /*0044*/ 	.word	0xffffffff


	//   ....[7]....
        /*0048*/ 	.word	0xffffffff


	//   ....[8]....
        /*004c*/ 	.word	0xffffffff


	//   ....[9]....
        /*0050*/ 	.word	0xffffffff


	//   ....[10]....
        /*0054*/ 	.word	0xffffffff


	//   ....[11]....
        /*0058*/ 	.word	0xffffffff


	//   ....[12]....
        /*005c*/ 	.word	0xffffffff


	//   ....[13]....
        /*0060*/ 	.word	0xffffffff


	//   ....[14]....
        /*0064*/ 	.word	0xffffffff


	//   ....[15]....
        /*0068*/ 	.word	0xffffffff


	//   ....[16]....
        /*006c*/ 	.word	0xffffffff


	//   ....[17]....
        /*0070*/ 	.word	0xffffffff


	//   ....[18]....
        /*0074*/ 	.word	0xffffffff


	//   ....[19]....
        /*0078*/ 	.word	0xffffffff


	//   ....[20]....
        /*007c*/ 	.word	0xffffffff


	//   ....[21]....
        /*0080*/ 	.word	0x05000092


	//   ....[22]....
        /*0084*/ 	.word	0x05000092


	//   ....[23]....
        /*0088*/ 	.word	0x05000092


	//   ....[24]....
        /*008c*/ 	.word	0x05000092


	//   ....[25]....
        /*0090*/ 	.word	0x05000092


	//   ....[26]....
        /*0094*/ 	.word	0x05000092


	//   ....[27]....
        /*0098*/ 	.word	0x05000092


	//   ....[28]....
        /*009c*/ 	.word	0x05000092


	//   ....[29]....
        /*00a0*/ 	.word	0x05000092


	//   ....[30]....
        /*00a4*/ 	.word	0x05000092


	//----- nvinfo : EIATTR_COOP_GROUP_INSTR_OFFSETS
	.align		4
.L_1158:
        /*00a8*/ 	.byte	0x04, 0x28
        /*00aa*/ 	.short	(.L_1160 - .L_1159)


	//   ....[0]....
.L_1159:
        /*00ac*/ 	.word	0x0000e350


	//   ....[1]....
        /*00b0*/ 	.word	0x0000e370


	//   ....[2]....
        /*00b4*/ 	.word	0x0000e390


	//   ....[3]....
        /*00b8*/ 	.word	0x0000e3b0


	//   ....[4]....
        /*00bc*/ 	.word	0x0000e3d0


	//   ....[5]....
        /*00c0*/ 	.word	0x0000e810


	//   ....[6]....
        /*00c4*/ 	.word	0x0000e830


	//   ....[7]....
        /*00c8*/ 	.word	0x0000e850


	//   ....[8]....
        /*00cc*/ 	.word	0x0000e870


	//   ....[9]....
        /*00d0*/ 	.word	0x0000e890


	//   ....[10]....
        /*00d4*/ 	.word	0x0000e9f0


	//   ....[11]....
        /*00d8*/ 	.word	0x0000eaa0


	//   ....[12]....
        /*00dc*/ 	.word	0x0000eb30


	//   ....[13]....
        /*00e0*/ 	.word	0x0000eba0


	//   ....[14]....
        /*00e4*/ 	.word	0x0000ebb0


	//   ....[15]....
        /*00e8*/ 	.word	0x0000ec40


	//   ....[16]....
        /*00ec*/ 	.word	0x0000eca0


	//   ....[17]....
        /*00f0*/ 	.word	0x0000ecb0


	//   ....[18]....
        /*00f4*/ 	.word	0x0000ed50


	//   ....[19]....
        /*00f8*/ 	.word	0x0000ed90


	//   ....[20]....
        /*00fc*/ 	.word	0x0000edc0


	//   ....[21]....
        /*0100*/ 	.word	0x0000f830


	//   ....[22]....
        /*0104*/ 	.word	0x0000f8a0


	//   ....[23]....
        /*0108*/ 	.word	0x0000f910


	//   ....[24]....
        /*010c*/ 	.word	0x0000f980


	//   ....[25]....
        /*0110*/ 	.word	0x0000f9f0


	//   ....[26]....
        /*0114*/ 	.word	0x0000fe80


	//   ....[27]....
        /*0118*/ 	.word	0x0000fef0


	//   ....[28]....
        /*011c*/ 	.word	0x0000ff60


	//   ....[29]....
        /*0120*/ 	.word	0x0000ffd0


	//   ....[30]....
        /*0124*/ 	.word	0x00010040


	//----- nvinfo : EIATTR_EXIT_INSTR_OFFSETS
	.align		4
.L_1160:
        /*0128*/ 	.byte	0x04, 0x1c
        /*012a*/ 	.short	(.L_1162 - .L_1161)


	//   ....[0]....
.L_1161:
        /*012c*/ 	.word	0x00000a00


	//   ....[1]....
        /*0130*/ 	.word	0x0000f7d0


	//----- nvinfo : EIATTR_MAX_THREADS
	.align		4
.L_1162:
        /*0134*/ 	.byte	0x04, 0x05
        /*0136*/ 	.short	(.L_1164 - .L_1163)
.L_1163:
        /*0138*/ 	.word	0x00000100
        /*013c*/ 	.word	0x00000001
        /*0140*/ 	.word	0x00000001


	//----- nvinfo : EIATTR_CRS_STACK_SIZE
	.align		4
.L_1164:
        /*0144*/ 	.byte	0x04, 0x1e
        /*0146*/ 	.short	(.L_1166 - .L_1165)
.L_1165:
        /*0148*/ 	.word	0x00000000


	//----- nvinfo : EIATTR_CBANK_PARAM_SIZE
	.align		4
.L_1166:
        /*014c*/ 	.byte	0x03, 0x19
        /*014e*/ 	.short	0x00e8


	//----- nvinfo : EIATTR_PARAM_CBANK
	.align		4
        /*0150*/ 	.byte	0x04, 0x0a
        /*0152*/ 	.short	(.L_1168 - .L_1167)
	.align		4
.L_1167:
        /*0154*/ 	.word	index@(.nv.constant0._ZN10layer_norm13ln_fwd_kernelINS_13Kernel_traitsI13__nv_bfloat16S2_S2_S2_fjLj8192ELj1ELj1ELj8ELj16ENS_18Kernel_traits_baseILj8192ES2_S2_S2_S2_fjLj256EEEEELb1ELb0ELb1ELb0EEEvNS_9FwdParamsE)
        /*0158*/ 	.short	0x0210
        /*015a*/ 	.short	0x00e8


	//----- nvinfo : EIATTR_SW_WAR
	.align		4
.L_1168:
        /*015c*/ 	.byte	0x04, 0x36
        /*015e*/ 	.short	(.L_1170 - .L_1169)
.L_1169:
        /*0160*/ 	.word	0x00000008
.L_1170:


//--------------------- .nv.info._ZN10layer_norm13ln_fwd_kernelINS_13Kernel_traitsI13__nv_bfloat16S2_S2_S2_fjLj8192ELj1ELj1ELj8ELj16ENS_18Kernel_traits_baseILj8192ES2_S2_S2_S2_fjLj256EEEEELb1ELb0ELb1ELb1EEEvNS_9FwdParamsE --------------------------
	.section	.nv.info._ZN10layer_norm13ln_fwd_kernelINS_13Kernel_traitsI13__nv_bfloat16S2_S2_S2_fjLj8192ELj1ELj1ELj8ELj16ENS_18Kernel_traits_baseILj8192ES2_S2_S2_S2_fjLj256EEEEELb1ELb0ELb1ELb1EEEvNS_9FwdParamsE,"",@"SHT_CUDA_INFO"
	.sectionflags	@""
	.align	4


	//----- nvinfo : EIATTR_CUDA_API_VERSION
	.align		4
        /*0000*/ 	.byte	0x04, 0x37
        /*0002*/ 	.short	(.L_1172 - .L_1171)
.L_1171:
        /*0004*/ 	.word	0x00000082


	//----- nvinfo : EIATTR_KPARAM_INFO
	.align		4
.L_1172:
        /*0008*/ 	.byte	0x04, 0x17
        /*000a*/ 	.short	(.L_1174 - .L_1173)
.L_1173:
        /*000c*/ 	.word	0x00000000
        /*0010*/ 	.short	0x0000
        /*0012*/ 	.short	0x0000
        /*0014*/ 	.byte	0x00, 0xf0, 0xa1, 0x03


	//----- nvinfo : EIATTR_SPARSE_MMA_MASK
	.align		4
.L_1174:
        /*0018*/ 	.byte	0x03, 0x50
        /*001a*/ 	.short	0x0000


	//----- nvinfo : EIATTR_MAXREG_COUNT
	.align		4
        /*001c*/ 	.byte	0x03, 0x1b
        /*001e*/ 	.short	0x00ff


	//----- nvinfo : EIATTR_NUM_BARRIERS
	.align		4
        /*0020*/ 	.byte	0x02, 0x4c
        /*0022*/ 	.byte	0x01
	.zero		1


	//----- nvinfo : EIATTR_MERCURY_ISA_VERSION
	.align		4
        /*0024*/ 	.byte	0x03, 0x5f
        /*0026*/ 	.short	0x0101


	//----- nvinfo : EIATTR_COOP_GROUP_MASK_REGIDS
	.align		4
        /*0028*/ 	.byte	0x04, 0x29
        /*002a*/ 	.short	(.L_1176 - .L_1175)


	//   ....[0]....
.L_1175:
        /*002c*/ 	.word	0xffffffff


	//   ....[1]....
        /*0030*/ 	.word	0xffffffff


	//   ....[2]....
        /*0034*/ 	.word	0xffffffff


	//   ....[3]....
        /*0038*/ 	.word	0xffffffff


	//   ....[4]....
        /*003c*/ 	.word	0xffffffff


	//   ....[5]....
        /*0040*/ 	.word	0xffffffff


	//   ....[6]....
        /*0044*/ 	.word	0xffffffff


	//   ....[7]....
        /*0048*/ 	.word	0xffffffff


	//   ....[8]....
        /*004c*/ 	.word	0xffffffff


	//   ....[9]....
        /*0050*/ 	.word	0xffffffff


	//   ....[10]....
        /*0054*/ 	.word	0xffffffff


	//   ....[11]....
        /*0058*/ 	.word	0xffffffff


	//   ....[12]....
        /*005c*/ 	.word	0xffffffff


	//   ....[13]....
        /*0060*/ 	.word	0xffffffff


	//   ....[14]....
        /*0064*/ 	.word	0xffffffff


	//   ....[15]....
        /*0068*/ 	.word	0xffffffff


	//   ....[16]....
        /*006c*/ 	.word	0xffffffff


	//   ....[17]....
        /*0070*/ 	.word	0xffffffff


	//   ....[18]....
        /*0074*/ 	.word	0xffffffff


	//   ....[19]....
        /*0078*/ 	.word	0xffffffff


	//   ....[20]....
        /*007c*/ 	.word	0xffffffff


	//   ....[21]....
        /*0080*/ 	.word	0x0500006c


	//   ....[22]....
        /*0084*/ 	.word	0x0500006c


	//   ....[23]....
        /*0088*/ 	.word	0x0500006c


	//   ....[24]....
        /*008c*/ 	.word	0x0500006c


	//   ....[25]....
        /*0090*/ 	.word	0x0500006c


	//   ....[26]....
        /*0094*/ 	.word	0x0500006c


	//   ....[27]....
        /*0098*/ 	.word	0x0500006c


	//   ....[28]....
        /*009c*/ 	.word	0x0500006c


	//   ....[29]....
        /*00a0*/ 	.word	0x0500006c


	//   ....[30]....
        /*00a4*/ 	.word	0x0500006c


	//----- nvinfo : EIATTR_COOP_GROUP_INSTR_OFFSETS
	.align		4
.L_1176:
        /*00a8*/ 	.byte	0x04, 0x28
        /*00aa*/ 	.short	(.L_1178 - .L_1177)


	//   ....[0]....
.L_1177:
        /*00ac*/ 	.word	0x0000db00


	//   ....[1]....
        /*00b0*/ 	.word	0x0000db20


	//   ....[2]....
        /*00b4*/ 	.word	0x0000db40


	//   ....[3]....
        /*00b8*/ 	.word	0x0000db60


	//   ....[4]....
        /*00bc*/ 	.word	0x0000db80


	//   ....[5]....
        /*00c0*/ 	.word	0x0000dfb0


	//   ....[6]....
        /*00c4*/ 	.word	0x0000dfd0


	//   ....[7]....
        /*00c8*/ 	.word	0x0000dff0


	//   ....[8]....
        /*00cc*/ 	.word	0x0000e010


	//   ....[9]....
        /*00d0*/ 	.word	0x0000e030


	//   ....[10]....
        /*00d4*/ 	.word	0x0000e170


	//   ....[11]....
        /*00d8*/ 	.word	0x0000e210


	//   ....[12]....
        /*00dc*/ 	.word	0x0000e260


	//   ....[13]....
        /*00e0*/ 	.word	0x0000e290


	//   ....[14]....
        /*00e4*/ 	.word	0x0000e2b0


	//   ....[15]....
        /*00e8*/ 	.word	0x0000e360


	//   ....[16]....
        /*00ec*/ 	.word	0x0000e380


	//   ....[17]....
        /*00f0*/ 	.word	0x0000e3b0


	//   ....[18]....
        /*00f4*/ 	.word	0x0000e3f0


	//   ....[19]....
        /*00f8*/ 	.word	0x0000e4e0


	//   ....[20]....
        /*00fc*/ 	.word	0x0000e4f0


	//   ....[21]....
        /*0100*/ 	.word	0x0000f1c0


	//   ....[22]....
        /*0104*/ 	.word	0x0000f230


	//   ....[23]....
        /*0108*/ 	.word	0x0000f2a0


	//   ....[24]....
        /*010c*/ 	.word	0x0000f310


	//   ....[25]....
        /*0110*/ 	.word	0x0000f380


	//   ....[26]....
        /*0114*/ 	.word	0x0000f800


	//   ....[27]....
        /*0118*/ 	.word	0x0000f870


	//   ....[28]....
        /*011c*/ 	.word	0x0000f8e0


	//   ....[29]....
        /*0120*/ 	.word	0x0000f950


	//   ....[30]....
        /*0124*/ 	.word	0x0000f9c0


	//----- nvinfo : EIATTR_EXIT_INSTR_OFFSETS
	.align		4
.L_1178:
        /*0128*/ 	.byte	0x04, 0x1c
        /*012a*/ 	.short	(.L_1180 - .L_1179)


	//   ....[0]....
.L_1179:
        /*012c*/ 	.word	0x000005d0


	//   ....[1]....
        /*0130*/ 	.word	0x0000f160


	//----- nvinfo : EIATTR_MAX_THREADS
	.align		4
.L_1180:
        /*0134*/ 	.byte	0x04, 0x05
        /*0136*/ 	.short	(.L_1182 - .L_1181)
.L_1181:
        /*0138*/ 	.word	0x00000100
        /*013c*/ 	.word	0x00000001
        /*0140*/ 	.word	0x00000001


	//----- nvinfo : EIATTR_CRS_STACK_SIZE
	.align		4
.L_1182:
        /*0144*/ 	.byte	0x04, 0x1e
        /*0146*/ 	.short	(.L_1184 - .L_1183)
.L_1183:
        /*0148*/ 	.word	0x00000000


	//----- nvinfo : EIATTR_CBANK_PARAM_SIZE
	.align		4
.L_1184:
        /*014c*/ 	.byte	0x03, 0x19
        /*014e*/ 	.short	0x00e8


	//----- nvinfo : EIATTR_PARAM_CBANK
	.align		4
        /*0150*/ 	.byte	0x04, 0x0a
        /*0152*/ 	.short	(.L_1186 - .L_1185)
	.align		4
.L_1185:
        /*0154*/ 	.word	index@(.nv.constant0._ZN10layer_norm13ln_fwd_kernelINS_13Kernel_traitsI13__nv_bfloat16S2_S2_S2_fjLj8192ELj1ELj1ELj8ELj16ENS_18Kernel_traits_baseILj8192ES2_S2_S2_S2_fjLj256EEEEELb1ELb0ELb1ELb1EEEvNS_9FwdParamsE)
        /*0158*/ 	.short	0x0210
        /*015a*/ 	.short	0x00e8


	//----- nvinfo : EIATTR_SW_WAR
	.align		4
.L_1186:
        /*015c*/ 	.byte	0x04, 0x36
        /*015e*/ 	.short	(.L_1188 - .L_1187)
.L_1187:
        /*0160*/ 	.word	0x00000008
.L_1188:


//--------------------- .nv.info._ZN10layer_norm13ln_fwd_kernelINS_13Kernel_traitsI13__nv_bfloat16S2_S2_S2_fjLj8192ELj1ELj1ELj8ELj16ENS_18Kernel_traits_baseILj8192ES2_S2_S2_S2_fjLj256EEEEELb1ELb1ELb0ELb0EEEvNS_9FwdParamsE --------------------------
	.section	.nv.info._ZN10layer_norm13ln_fwd_kernelINS_13Kernel_traitsI13__nv_bfloat16S2_S2_S2_fjLj8192ELj1ELj1ELj8ELj16ENS_18Kernel_traits_baseILj8192ES2_S2_S2_S2_fjLj256EEEEELb1ELb1ELb0ELb0EEEvNS_9FwdParamsE,"",@"SHT_CUDA_INFO"
	.sectionflags	@""
	.align	4


	//----- nvinfo : EIATTR_CUDA_API_VERSION
	.align		4
        /*0000*/ 	.byte	0x04, 0x37
        /*0002*/ 	.short	(.L_1190 - .L_1189)
.L_1189:
        /*0004*/ 	.word	0x00000082


	//----- nvinfo : EIATTR_KPARAM_INFO
	.align		4
.L_1190:
        /*0008*/ 	.byte	0x04, 0x17
        /*000a*/ 	.short	(.L_1192 - .L_1191)
.L_1191:
        /*000c*/ 	.word	0x00000000
        /*0010*/ 	.short	0x0000
        /*0012*/ 	.short	0x0000
        /*0014*/ 	.byte	0x00, 0xf0, 0xa1, 0x03


	//----- nvinfo : EIATTR_SPARSE_MMA_MASK
	.align		4
.L_1192:
        /*0018*/ 	.byte	0x03, 0x50
        /*001a*/ 	.short	0x0000


	//----- nvinfo : EIATTR_MAXREG_COUNT
	.align		4
        /*001c*/ 	.byte	0x03, 0x1b
        /*001e*/ 	.short	0x00ff


	//----- nvinfo : EIATTR_NUM_BARRIERS
	.align		4
        /*0020*/ 	.byte	0x02, 0x4c
        /*0022*/ 	.byte	0x01
	.zero		1


	//----- nvinfo : EIATTR_MERCURY_ISA_VERSION
	.align		4
        /*0024*/ 	.byte	0x03, 0x5f
        /*0026*/ 	.short	0x0101


	//----- nvinfo : EIATTR_COOP_GROUP_MASK_REGIDS
	.align		4
        /*0028*/ 	.byte	0x04, 0x29
        /*002a*/ 	.short	(.L_1194 - .L_1193)


	//   ....[0]....
.L_1193:
        /*002c*/ 	.word	0xffffffff


	//   ....[1]....
        /*0030*/ 	.word	0xffffffff


	//   ....[2]....
        /*0034*/ 	.word	0xffffffff


	//   ....[3]....
        /*0038*/ 	.word	0xffffffff


	//   ....[4]....
        /*003c*/ 	.word	0xffffffff


	//   ....[5]....
        /*0040*/ 	.word	0xffffffff


	//   ....[6]....
        /*0044*/ 	.word	0xffffffff


	//   ....[7]....
        /*0048*/ 	.word	0xffffffff


	//   ....[8]....
        /*004c*/ 	.word	0xffffffff


	//   ....[9]....
        /*0050*/ 	.word	0xffffffff


	//   ....[10]....
        /*0054*/ 	.word	0xffffffff


	//   ....[11]....
        /*0058*/ 	.word	0xffffffff


	//   ....[12]....
        /*005c*/ 	.word	0xffffffff


	//   ....[13]....
        /*0060*/ 	.word	0xffffffff


	//   ....[14]....
        /*0064*/ 	.word	0xffffffff


	//   ....[15]....
        /*0068*/ 	.word	0xffffffff


	//   ....[16]....
        /*006c*/ 	.word	0xffffffff


	//   ....[17]....
        /*0070*/ 	.word	0xffffffff


	//   ....[18]....
        /*0074*/ 	.word	0xffffffff


	//   ....[19]....
        /*0078*/ 	.word	0xffffffff


	//   ....[20]....
        /*007c*/ 	.word	0xffffffff


	//   ....[21]....
        /*0080*/ 	.word	0x05000085


	//   ....[22]....
        /*0084*/ 	.word	0x05000085


	//   ....[23]....
        /*0088*/ 	.word	0x05000085


	//   ....[24]....
        /*008c*/ 	.word	0x05000085


	//   ....[25]....
        /*0090*/ 	.word	0x05000085


	//   ....[26]....
        /*0094*/ 	.word	0x05000085


	//   ....[27]....
        /*0098*/ 	.word	0x05000085


	//   ....[28]....
        /*009c*/ 	.word	0x05000085


	//   ....[29]....
        /*00a0*/ 	.word	0x05000085


	//   ....[30]....
        /*00a4*/ 	.word	0x05000085


	//----- nvinfo : EIATTR_COOP_GROUP_INSTR_OFFSETS
	.align		4
.L_1194:
        /*00a8*/ 	.byte	0x04, 0x28
        /*00aa*/ 	.short	(.L_1196 - .L_1195)


	//   ....[0]....
.L_1195:
        /*00ac*/ 	.word	0x0000d450


	//   ....[1]....
        /*00b0*/ 	.word	0x0000d470


	//   ....[2]....
        /*00b4*/ 	.word	0x0000d490


	//   ....[3]....
        /*00b8*/ 	.word	0x0000d4b0


	//   ....[4]....
        /*00bc*/ 	.word	0x0000d4d0


	//   ....[5]....
        /*00c0*/ 	.word	0x0000d910


	//   ....[6]....
        /*00c4*/ 	.word	0x0000d930


	//   ....[7]....
        /*00c8*/ 	.word	0x0000d950


	//   ....[8]....
        /*00cc*/ 	.word	0x0000d970


	//   ....[9]....
        /*00d0*/ 	.word	0x0000d990


	//   ....[10]....
        /*00d4*/ 	.word	0x0000db20


	//   ....[11]....
        /*00d8*/ 	.word	0x0000db60


	//   ....[12]....
        /*00dc*/ 	.word	0x0000db90


	//   ....[13]....
        /*00e0*/ 	.word	0x0000dba0


	//   ....[14]....
        /*00e4*/ 	.word	0x0000dc30


	//   ....[15]....
        /*00e8*/ 	.word	0x0000dc80


	//   ....[16]....
        /*00ec*/ 	.word	0x0000dca0


	//   ....[17]....
        /*00f0*/ 	.word	0x0000dd20


	//   ....[18]....
        /*00f4*/ 	.word	0x0000dda0


	//   ....[19]....
        /*00f8*/ 	.word	0x0000de20


	//   ....[20]....
        /*00fc*/ 	.word	0x0000de70


	//   ....[21]....
        /*0100*/ 	.word	0x0000e890


	//   ....[22]....
        /*0104*/ 	.word	0x0000e900


	//   ....[23]....
        /*0108*/ 	.word	0x0000e970


	//   ....[24]....
        /*010c*/ 	.word	0x0000e9e0


	//   ....[25]....
        /*0110*/ 	.word	0x0000ea50


	//   ....[26]....
        /*0114*/ 	.word	0x0000eee0


	//   ....[27]....
        /*0118*/ 	.word	0x0000ef50


	//   ....[28]....
        /*011c*/ 	.word	0x0000efc0


	//   ....[29]....
        /*0120*/ 	.word	0x0000f030


	//   ....[30]....
        /*0124*/ 	.word	0x0000f0a0


	//----- nvinfo : EIATTR_EXIT_INSTR_OFFSETS
	.align		4
.L_1196:
        /*0128*/ 	.byte	0x04, 0x1c
        /*012a*/ 	.short	(.L_1198 - .L_1197)


	//   ....[0]....
.L_1197:
        /*012c*/ 	.word	0x00000c90


	//   ....[1]....
        /*0130*/ 	.word	0x0000e830


	//----- nvinfo : EIATTR_MAX_THREADS
	.align		4
.L_1198:
        /*0134*/ 	.byte	0x04, 0x05
        /*0136*/ 	.short	(.L_1200 - .L_1199)
.L_1199:
        /*0138*/ 	.word	0x00000100
        /*013c*/ 	.word	0x00000001
        /*0140*/ 	.word	0x00000001


	//----- nvinfo : EIATTR_CRS_STACK_SIZE
	.align		4
.L_1200:
        /*0144*/ 	.byte	0x04, 0x1e
        /*0146*/ 	.short	(.L_1202 - .L_1201)
.L_1201:
        /*0148*/ 	.word	0x00000000


	//----- nvinfo : EIATTR_CBANK_PARAM_SIZE
	.align		4
.L_1202:
        /*014c*/ 	.byte	0x03, 0x19
        /*014e*/ 	.short	0x00e8


	//----- nvinfo : EIATTR_PARAM_CBANK
	.align		4
        /*0150*/ 	.byte	0x04, 0x0a
        /*0152*/ 	.short	(.L_1204 - .L_1203)
	.align		4
.L_1203:
        /*0154*/ 	.word	index@(.nv.constant0._ZN10layer_norm13ln_fwd_kernelINS_13Kernel_traitsI13__nv_bfloat16S2_S2_S2_fjLj8192ELj1ELj1ELj8ELj16ENS_18Kernel_traits_baseILj8192ES2_S2_S2_S2_fjLj256EEEEELb1ELb1ELb0ELb0EEEvNS_9FwdParamsE)
        /*0158*/ 	.short	0x0210
        /*015a*/ 	.short	0x00e8


	//----- nvinfo : EIATTR_SW_WAR
	.align		4
.L_1204:
        /*015c*/ 	.byte	0x04, 0x36
        /*015e*/ 	.short	(.L_1206 - .L_1205)
.L_1205:
        /*0160*/ 	.word	0x00000008
.L_1206:


//--------------------- .nv.info._ZN10layer_norm13ln_fwd_kernelINS_13Kernel_traitsI13__nv_bfloat16S2_S2_S2_fjLj8192ELj1ELj1ELj8ELj16ENS_18Kernel_traits_baseILj8192ES2_S2_S2_S2_fjLj256EEEEELb1ELb1ELb0ELb1EEEvNS_9FwdParamsE --------------------------
	.section	.nv.info._ZN10layer_norm13ln_fwd_kernelINS_13Kernel_traitsI13__nv_bfloat16S2_S2_S2_fjLj8192ELj1ELj1ELj8ELj16ENS_18Kernel_traits_baseILj8192ES2_S2_S2_S2_fjLj256EEEEELb1ELb1ELb0ELb1EEEvNS_9FwdParamsE,"",@"SHT_CUDA_INFO"
	.sectionflags	@""
	.align	4


	//----- nvinfo : EIATTR_CUDA_API_VERSION
	.align		4
        /*0000*/ 	.byte	0x04, 0x37
        /*0002*/ 	.short	(.L_1208 - .L_1207)
.L_1207:
        /*0004*/ 	.word	0x00000082


	//----- nvinfo : EIATTR_KPARAM_INFO
	.align		4
.L_1208:
        /*0008*/ 	.byte	0x04, 0x17
        /*000a*/ 	.short	(.L_1210 - .L_1209)
.L_1209:
        /*000c*/ 	.word	0x00000000
        /*0010*/ 	.short	0x0000
        /*0012*/ 	.short	0x0000
        /*0014*/ 	.byte	0x00, 0xf0, 0xa1, 0x03


	//----- nvinfo : EIATTR_SPARSE_MMA_MASK
	.align		4
.L_1210:
        /*0018*/ 	.byte	0x03, 0x50
        /*001a*/ 	.short	0x0000


	//----- nvinfo : EIATTR_MAXREG_COUNT
	.align		4
        /*001c*/ 	.byte	0x03, 0x1b
        /*001e*/ 	.short	0x00ff


	//----- nvinfo : EIATTR_NUM_BARRIERS
	.align		4
        /*0020*/ 	.byte	0x02, 0x4c
        /*0022*/ 	.byte	0x01
	.zero		1


	//----- nvinfo : EIATTR_MERCURY_ISA_VERSION
	.align		4
        /*0024*/ 	.byte	0x03, 0x5f
        /*0026*/ 	.short	0x0101


	//----- nvinfo : EIATTR_COOP_GROUP_MASK_REGIDS
	.align		4
        /*0028*/ 	.byte	0x04, 0x29
        /*002a*/ 	.short	(.L_1212 - .L_1211)


	//   ....[0]....
.L_1211:
        /*002c*/ 	.word	0xffffffff


	//   ....[1]....
        /*0030*/ 	.word	0xffffffff


	//   ....[2]....
        /*0034*/ 	.word	0xffffffff


	//   ....[3]....
        /*0038*/ 	.word	0xffffffff


	//   ....[4]....
        /*003c*/ 	.word	0xffffffff


	//   ....[5]....
        /*0040*/ 	.word	0xffffffff


	//   ....[6]....
        /*0044*/ 	.word	0xffffffff


	//   ....[7]....
        /*0048*/ 	.word	0xffffffff


	//   ....[8]....
        /*004c*/ 	.word	0xffffffff


	//   ....[9]....
        /*0050*/ 	.word	0xffffffff


	//   ....[10]....
        /*0054*/ 	.word	0xffffffff


	//   ....[11]....
        /*0058*/ 	.word	0xffffffff


	//   ....[12]....
        /*005c*/ 	.word	0xffffffff


	//   ....[13]....
        /*0060*/ 	.word	0xffffffff


	//   ....[14]....
        /*0064*/ 	.word	0xffffffff


	//   ....[15]....
        /*0068*/ 	.word	0xffffffff


	//   ....[16]....
        /*006c*/ 	.word	0xffffffff


	//   ....[17]....
        /*0070*/ 	.word	0xffffffff


	//   ....[18]....
        /*0074*/ 	.word	0xffffffff


	//   ....[19]....
        /*0078*/ 	.word	0xffffffff


	//   ....[20]....
        /*007c*/ 	.word	0xffffffff


	//   ....[21]....
        /*0080*/ 	.word	0x05000053


	//   ....[22]....
        /*0084*/ 	.word	0x05000053


	//   ....[23]....
        /*0088*/ 	.word	0x05000053


	//   ....[24]....
        /*008c*/ 	.word	0x05000053


	//   ....[25]....
        /*0090*/ 	.word	0x05000053


	//   ....[26]....
        /*0094*/ 	.word	0x05000053


	//   ....[27]....
        /*0098*/ 	.word	0x05000053


	//   ....[28]....
        /*009c*/ 	.word	0x05000053


	//   ....[29]....
        /*00a0*/ 	.word	0x05000053


	//   ....[30]....
        /*00a4*/ 	.word	0x05000053


	//----- nvinfo : EIATTR_COOP_GROUP_INSTR_OFFSETS
	.align		4
.L_1212:
        /*00a8*/ 	.byte	0x04, 0x28
        /*00aa*/ 	.short	(.L_1214 - .L_1213)


	//   ....[0]....
.L_1213:
        /*00ac*/ 	.word	0x0000cb00


	//   ....[1]....
        /*00b0*/ 	.word	0x0000cb20


	//   ....[2]....
        /*00b4*/ 	.word	0x0000cb40


	//   ....[3]....
        /*00b8*/ 	.word	0x0000cb60


	//   ....[4]....
        /*00bc*/ 	.word	0x0000cb80


	//   ....[5]....
        /*00c0*/ 	.word	0x0000cfb0


	//   ....[6]....
        /*00c4*/ 	.word	0x0000cfd0


	//   ....[7]....
        /*00c8*/ 	.word	0x0000cff0


	//   ....[8]....
        /*00cc*/ 	.word	0x0000d010


	//   ....[9]....
        /*00d0*/ 	.word	0x0000d030


	//   ....[10]....
        /*00d4*/ 	.word	0x0000d190


	//   ....[11]....
        /*00d8*/ 	.word	0x0000d1f0


	//   ....[12]....
        /*00dc*/ 	.word	0x0000d240


	//   ....[13]....
        /*00e0*/ 	.word	0x0000d260


	//   ....[14]....
        /*00e4*/ 	.word	0x0000d2f0


	//   ....[15]....
        /*00e8*/ 	.word	0x0000d310


	//   ....[16]....
        /*00ec*/ 	.word	0x0000d330


	//   ....[17]....
        /*00f0*/ 	.word	0x0000d3d0


	//   ....[18]....
        /*00f4*/ 	.word	0x0000d420


	//   ....[19]....
        /*00f8*/ 	.word	0x0000d4c0


	//   ....[20]....
        /*00fc*/ 	.word	0x0000d4f0


	//   ....[21]....
        /*0100*/ 	.word	0x0000ddf0


	//   ....[22]....
        /*0104*/ 	.word	0x0000de60


	//   ....[23]....
        /*0108*/ 	.word	0x0000ded0


	//   ....[24]....
        /*010c*/ 	.word	0x0000df40


	//   ....[25]....
        /*0110*/ 	.word	0x0000dfb0


	//   ....[26]....
        /*0114*/ 	.word	0x0000e430


	//   ....[27]....
        /*0118*/ 	.word	0x0000e4a0


	//   ....[28]....
        /*011c*/ 	.word	0x0000e510


	//   ....[29]....
        /*0120*/ 	.word	0x0000e580


	//   ....[30]....
        /*0124*/ 	.word	0x0000e5f0


	//----- nvinfo : EIATTR_EXIT_INSTR_OFFSETS
	.align		4
.L_1214:
        /*0128*/ 	.byte	0x04, 0x1c
        /*012a*/ 	.short	(.L_1216 - .L_1215)


	//   ....[0]....
.L_1215:
        /*012c*/ 	.word	0x00000250


	//   ....[1]....
        /*0130*/ 	.word	0x0000dda0


	//----- nvinfo : EIATTR_MAX_THREADS
	.align		4
.L_1216:
        /*0134*/ 	.byte	0x04, 0x05
        /*0136*/ 	.short	(.L_1218 - .L_1217)
.L_1217:
        /*0138*/ 	.word	0x00000100
        /*013c*/ 	.word	0x00000001
        /*0140*/ 	.word	0x00000001


	//----- nvinfo : EIATTR_CRS_STACK_SIZE
	.align		4
.L_1218:
        /*0144*/ 	.byte	0x04, 0x1e
        /*0146*/ 	.short	(.L_1220 - .L_1219)
.L_1219:
        /*0148*/ 	.word	0x00000000


	//----- nvinfo : EIATTR_CBANK_PARAM_SIZE
	.align		4
.L_1220:
        /*014c*/ 	.byte	0x03, 0x19
        /*014e*/ 	.short	0x00e8


	//----- nvinfo : EIATTR_PARAM_CBANK
	.align		4
        /*0150*/ 	.byte	0x04, 0x0a
        /*0152*/ 	.short	(.L_1222 - .L_1221)
	.align		4
.L_1221:
        /*0154*/ 	.word	index@(.nv.constant0._ZN10layer_norm13ln_fwd_kernelINS_13Kernel_traitsI13__nv_bfloat16S2_S2_S2_fjLj8192ELj1ELj1ELj8ELj16ENS_18Kernel_traits_baseILj8192ES2_S2_S2_S2_fjLj256EEEEELb1ELb1ELb0ELb1EEEvNS_9FwdParamsE)
        /*0158*/ 	.short	0x0210
        /*015a*/ 	.short	0x00e8


	//----- nvinfo : EIATTR_SW_WAR
	.align		4
.L_1222:
        /*015c*/ 	.byte	0x04, 0x36
        /*015e*/ 	.short	(.L_1224 - .L_1223)
.L_1223:
        /*0160*/ 	.word	0x00000008
.L_1224:


//--------------------- .nv.info._ZN10layer_norm13ln_fwd_kernelINS_13Kernel_traitsI13__nv_bfloat16S2_S2_S2_fjLj8192ELj1ELj1ELj8ELj16ENS_18Kernel_traits_baseILj8192ES2_S2_S2_S2_fjLj256EEEEELb1ELb1ELb1ELb0EEEvNS_9FwdParamsE --------------------------
	.section	.nv.info._ZN10layer_norm13ln_fwd_kernelINS_13Kernel_traitsI13__nv_bfloat16S2_S2_S2_fjLj8192ELj1ELj1ELj8ELj16ENS_18Kernel_traits_baseILj8192ES2_S2_S2_S2_fjLj256EEEEELb1ELb1ELb1ELb0EEEvNS_9FwdParamsE,"",@"SHT_CUDA_INFO"
	.sectionflags	@""
	.align	4


	//----- nvinfo : EIATTR_CUDA_API_VERSION
	.align		4
        /*0000*/ 	.byte	0x04, 0x37
        /*0002*/ 	.short	(.L_1226 - .L_1225)
.L_1225:
        /*0004*/ 	.word	0x00000082


	//----- nvinfo : EIATTR_KPARAM_INFO
	.align		4
.L_1226:
        /*0008*/ 	.byte	0x04, 0x17
        /*000a*/ 	.short	(.L_1228 - .L_1227)
.L_1227:
        /*000c*/ 	.word	0x00000000
        /*0010*/ 	.short	0x0000
        /*0012*/ 	.short	0x0000
        /*0014*/ 	.byte	0x00, 0xf0, 0xa1, 0x03


	//----- nvinfo : EIATTR_SPARSE_MMA_MASK
	.align		4
.L_1228:
        /*0018*/ 	.byte	0x03, 0x50
        /*001a*/ 	.short	0x0000


	//----- nvinfo : EIATTR_MAXREG_COUNT
	.align		4
        /*001c*/ 	.byte	0x03, 0x1b
        /*001e*/ 	.short	0x00ff


	//----- nvinfo : EIATTR_NUM_BARRIERS
	.align		4
        /*0020*/ 	.byte	0x02, 0x4c
        /*0022*/ 	.byte	0x01
	.zero		1


	//----- nvinfo : EIATTR_MERCURY_ISA_VERSION
	.align		4
        /*0024*/ 	.byte	0x03, 0x5f
        /*0026*/ 	.short	0x0101


	//----- nvinfo : EIATTR_COOP_GROUP_MASK_REGIDS
	.align		4
        /*0028*/ 	.byte	0x04, 0x29
        /*002a*/ 	.short	(.L_1230 - .L_1229)


	//   ....[0]....
.L_1229:
        /*002c*/ 	.word	0xffffffff


	//   ....[1]....
        /*0030*/ 	.word	0xffffffff


	//   ....[2]....
        /*0034*/ 	.word	0xffffffff


	//   ....[3]....
        /*0038*/ 	.word	0xffffffff


	//   ....[4]....
        /*003c*/ 	.word	0xffffffff


	//   ....[5]....
        /*0040*/ 	.word	0xffffffff


	//   ....[6]....
        /*0044*/ 	.word	0xffffffff


	//   ....[7]....
        /*0048*/ 	.word	0xffffffff


	//   ....[8]....
        /*004c*/ 	.word	0xffffffff


	//   ....[9]....
        /*0050*/ 	.word	0xffffffff


	//   ....[10]....
        /*0054*/ 	.word	0xffffffff


	//   ....[11]....
        /*0058*/ 	.word	0xffffffff


	//   ....[12]....
        /*005c*/ 	.word	0xffffffff


	//   ....[13]....
        /*0060*/ 	.word	0xffffffff


	//   ....[14]....
        /*0064*/ 	.word	0xffffffff


	//   ....[15]....
        /*0068*/ 	.word	0xffffffff


	//   ....[16]....
        /*006c*/ 	.word	0xffffffff


	//   ....[17]....
        /*0070*/ 	.word	0xffffffff


	//   ....[18]....
        /*0074*/ 	.word	0xffffffff


	//   ....[19]....
        /*0078*/ 	.word	0xffffffff


	//   ....[20]....
        /*007c*/ 	.word	0xffffffff


	//   ....[21]....
        /*0080*/ 	.word	0x050000ae


	//   ....[22]....
        /*0084*/ 	.word	0x050000ae


	//   ....[23]....
        /*0088*/ 	.word	0x050000ae


	//   ....[24]....
        /*008c*/ 	.word	0x050000ae


	//   ....[25]....
        /*0090*/ 	.word	0x050000ae


	//   ....[26]....
        /*0094*/ 	.word	0x050000ae


	//   ....[27]....
        /*0098*/ 	.word	0x050000ae


	//   ....[28]....
        /*009c*/ 	.word	0x050000ae


	//   ....[29]....
        /*00a0*/ 	.word	0x050000ae


	//   ....[30]....
        /*00a4*/ 	.word	0x050000ae


	//----- nvinfo : EIATTR_COOP_GROUP_INSTR_OFFSETS
	.align		4
.L_1230:
        /*00a8*/ 	.byte	0x04, 0x28
        /*00aa*/ 	.short	(.L_1232 - .L_1231)


	//   ....[0]....
.L_1231:
        /*00ac*/ 	.word	0x0000e950


	//   ....[1]....
        /*00b0*/ 	.word	0x0000e970


	//   ....[2]....
        /*00b4*/ 	.word	0x0000e990


	//   ....[3]....
        /*00b8*/ 	.word	0x0000e9b0


	//   ....[4]....
        /*00bc*/ 	.word	0x0000e9d0


	//   ....[5]....
        /*00c0*/ 	.word	0x0000ee10


	//   ....[6]....
        /*00c4*/ 	.word	0x0000ee30


	//   ....[7]....
        /*00c8*/ 	.word	0x0000ee50


	//   ....[8]....
        /*00cc*/ 	.word	0x0000ee70


	//   ....[9]....
        /*00d0*/ 	.word	0x0000ee90


	//   ....[10]....
        /*00d4*/ 	.word	0x0000efe0


	//   ....[11]....
        /*00d8*/ 	.word	0x0000f060


	//   ....[12]....
        /*00dc*/ 	.word	0x0000f0b0


	//   ....[13]....
        /*00e0*/ 	.word	0x0000f140


	//   ....[14]....
        /*00e4*/ 	.word	0x0000f150


	//   ....[15]....
        /*00e8*/ 	.word	0x0000f200


	//   ....[16]....
        /*00ec*/ 	.word	0x0000f250


	//   ....[17]....
        /*00f0*/ 	.word	0x0000f2e0


	//   ....[18]....
        /*00f4*/ 	.word	0x0000f310


	//   ....[19]....
        /*00f8*/ 	.word	0x0000f3b0


	//   ....[20]....
        /*00fc*/ 	.word	0x0000f3d0


	//   ....[21]....
        /*0100*/ 	.word	0x0000fe30


	//   ....[22]....
        /*0104*/ 	.word	0x0000fea0


	//   ....[23]....
        /*0108*/ 	.word	0x0000ff10


	//   ....[24]....
        /*010c*/ 	.word	0x0000ff80


	//   ....[25]....
        /*0110*/ 	.word	0x0000fff0


	//   ....[26]....
        /*0114*/ 	.word	0x00010480


	//   ....[27]....
        /*0118*/ 	.word	0x000104f0


	//   ....[28]....
        /*011c*/ 	.word	0x00010560


	//   ....[29]....
        /*0120*/ 	.word	0x000105d0


	//   ....[30]....
        /*0124*/ 	.word	0x00010640


	//----- nvinfo : EIATTR_EXIT_INSTR_OFFSETS
	.align		4
.L_1232:
        /*0128*/ 	.byte	0x04, 0x1c
        /*012a*/ 	.short	(.L_1234 - .L_1233)


	//   ....[0]....
.L_1233:
        /*012c*/ 	.word	0x00000c40


	//   ....[1]....
        /*0130*/ 	.word	0x0000fdd0


	//----- nvinfo : EIATTR_MAX_THREADS
	.align		4
.L_1234:
        /*0134*/ 	.byte	0x04, 0x05
        /*0136*/ 	.short	(.L_1236 - .L_1235)
.L_1235:
        /*0138*/ 	.word	0x00000100
        /*013c*/ 	.word	0x00000001
        /*0140*/ 	.word	0x00000001


	//----- nvinfo : EIATTR_CRS_STACK_SIZE
	.align		4
.L_1236:
        /*0144*/ 	.byte	0x04, 0x1e
        /*0146*/ 	.short	(.L_1238 - .L_1237)
.L_1237:
        /*0148*/ 	.word	0x00000000


	//----- nvinfo : EIATTR_CBANK_PARAM_SIZE
	.align		4
.L_1238:
        /*014c*/ 	.byte	0x03, 0x19
        /*014e*/ 	.short	0x00e8


	//----- nvinfo : EIATTR_PARAM_CBANK
	.align		4
        /*0150*/ 	.byte	0x04, 0x0a
        /*0152*/ 	.short	(.L_1240 - .L_1239)
	.align		4
.L_1239:
        /*0154*/ 	.word	index@(.nv.constant0._ZN10layer_norm13ln_fwd_kernelINS_13Kernel_traitsI13__nv_bfloat16S2_S2_S2_fjLj8192ELj1ELj1ELj8ELj16ENS_18Kernel_traits_baseILj8192ES2_S2_S2_S2_fjLj256EEEEELb1ELb1ELb1ELb0EEEvNS_9FwdParamsE)
        /*0158*/ 	.short	0x0210
        /*015a*/ 	.short	0x00e8


	//----- nvinfo : EIATTR_SW_WAR
	.align		4
.L_1240:
        /*015c*/ 	.byte	0x04, 0x36
        /*015e*/ 	.short	(.L_1242 - .L_1241)
.L_1241:
        /*0160*/ 	.word	0x00000008
.L_1242:


//--------------------- .nv.info._ZN10layer_norm13ln_fwd_kernelINS_13Kernel_traitsI13__nv_bfloat16S2_S2_S2_fjLj8192ELj1ELj1ELj8ELj16ENS_18Kernel_traits_baseILj8192ES2_S2_S2_S2_fjLj256EEEEELb1ELb1ELb1ELb1EEEvNS_9FwdParamsE --------------------------
	.section	.nv.info._ZN10layer_norm13ln_fwd_kernelINS_13Kernel_traitsI13__nv_bfloat16S2_S2_S2_fjLj8192ELj1ELj1ELj8ELj16ENS_18Kernel_traits_baseILj8192ES2_S2_S2_S2_fjLj256EEEEELb1ELb1ELb1ELb1EEEvNS_9FwdParamsE,"",@"SHT_CUDA_INFO"
	.sectionflags	@""
	.align	4


	//----- nvinfo : EIATTR_CUDA_API_VERSION
	.align		4
        /*0000*/ 	.byte	0x04, 0x37
        /*0002*/ 	.short	(.L_1244 - .L_1243)
.L_1243:
        /*0004*/ 	.word	0x00000082


	//----- nvinfo : EIATTR_KPARAM_INFO
	.align		4
.L_1244:
        /*0008*/ 	.byte	0x04, 0x17
        /*000a*/ 	.short	(.L_1246 - .L_1245)
.L_1245:
        /*000c*/ 	.word	0x00000000
        /*0010*/ 	.short	0x0000
        /*0012*/ 	.short	0x0000
        /*0014*/ 	.byte	0x00, 0xf0, 0xa1, 0x03


	//----- nvinfo : EIATTR_SPARSE_MMA_MASK
	.align		4
.L_1246:
        /*0018*/ 	.byte	0x03, 0x50
        /*001a*/ 	.short	0x0000


	//----- nvinfo : EIATTR_MAXREG_COUNT
	.align		4
        /*001c*/ 	.byte	0x03, 0x1b
        /*001e*/ 	.short	0x00ff


	//----- nvinfo : EIATTR_NUM_BARRIERS
	.align		4
        /*0020*/ 	.byte	0x02, 0x4c
        /*0022*/ 	.byte	0x01
	.zero		1


	//----- nvinfo : EIATTR_MERCURY_ISA_VERSION
	.align		4
        /*0024*/ 	.byte	0x03, 0x5f
        /*0026*/ 	.short	0x0101


	//----- nvinfo : EIATTR_COOP_GROUP_MASK_REGIDS
	.align		4
        /*0028*/ 	.byte	0x04, 0x29
        /*002a*/ 	.short	(.L_1248 - .L_1247)


	//   ....[0]....
.L_1247:
        /*002c*/ 	.word	0xffffffff


	//   ....[1]....
        /*0030*/ 	.word	0xffffffff


	//   ....[2]....
        /*0034*/ 	.word	0xffffffff


	//   ....[3]....
        /*0038*/ 	.word	0xffffffff


	//   ....[4]....
        /*003c*/ 	.word	0xffffffff


	//   ....[5]....
        /*0040*/ 	.word	0xffffffff


	//   ....[6]....
        /*0044*/ 	.word	0xffffffff


	//   ....[7]....
        /*0048*/ 	.word	0xffffffff


	//   ....[8]....
        /*004c*/ 	.word	0xffffffff


	//   ....[9]....
        /*0050*/ 	.word	0xffffffff


	//   ....[10]....
        /*0054*/ 	.word	0xffffffff


	//   ....[11]....
        /*0058*/ 	.word	0xffffffff


	//   ....[12]....
        /*005c*/ 	.word	0xffffffff


	//   ....[13]....
        /*0060*/ 	.word	0xffffffff


	//   ....[14]....
        /*0064*/ 	.word	0xffffffff


	//   ....[15]....
        /*0068*/ 	.word	0xffffffff


	//   ....[16]....
        /*006c*/ 	.word	0xffffffff


	//   ....[17]....
        /*0070*/ 	.word	0xffffffff


	//   ....[18]....
        /*0074*/ 	.word	0xffffffff


	//   ....[19]....
        /*0078*/ 	.word	0xffffffff


	//   ....[20]....
        /*007c*/ 	.word	0xffffffff


	//   ....[21]....
        /*0080*/ 	.word	0x05000036


	//   ....[22]....
        /*0084*/ 	.word	0x05000036


	//   ....[23]....
        /*0088*/ 	.word	0x05000036


	//   ....[24]....
        /*008c*/ 	.word	0x05000036


	//   ....[25]....
        /*0090*/ 	.word	0x05000036


	//   ....[26]....
        /*0094*/ 	.word	0x05000036


	//   ....[27]....
        /*0098*/ 	.word	0x05000036


	//   ....[28]....
        /*009c*/ 	.word	0x05000036


	//   ....[29]....
        /*00a0*/ 	.word	0x05000036


	//   ....[30]....
        /*00a4*/ 	.word	0x05000036


	//----- nvinfo : EIATTR_COOP_GROUP_INSTR_OFFSETS
	.align		4
.L_1248:
        /*00a8*/ 	.byte	0x04, 0x28
        /*00aa*/ 	.short	(.L_1250 - .L_1249)


	//   ....[0]....
.L_1249:
        /*00ac*/ 	.word	0x0000df70


	//   ....[1]....
        /*00b0*/ 	.word	0x0000df90


	//   ....[2]....
        /*00b4*/ 	.word	0x0000dfb0


	//   ....[3]....
        /*00b8*/ 	.word	0x0000dfd0


	//   ....[4]....
        /*00bc*/ 	.word	0x0000dff0


	//   ....[5]....
        /*00c0*/ 	.word	0x0000e420


	//   ....[6]....
        /*00c4*/ 	.word	0x0000e440


	//   ....[7]....
        /*00c8*/ 	.word	0x0000e460


	//   ....[8]....
        /*00cc*/ 	.word	0x0000e480


	//   ....[9]....
        /*00d0*/ 	.word	0x0000e4a0


	//   ....[10]....
        /*00d4*/ 	.word	0x0000e610


	//   ....[11]....
        /*00d8*/ 	.word	0x0000e670


	//   ....[12]....
        /*00dc*/ 	.word	0x0000e690


	//   ....[13]....
        /*00e0*/ 	.word	0x0000e6a0


	//   ....[14]....
        /*00e4*/ 	.word	0x0000e720


	//   ....[15]....
        /*00e8*/ 	.word	0x0000e780


	//   ....[16]....
        /*00ec*/ 	.word	0x0000e7a0


	//   ....[17]....
        /*00f0*/ 	.word	0x0000e840


	//   ....[18]....
        /*00f4*/ 	.word	0x0000e890


	//   ....[19]....
        /*00f8*/ 	.word	0x0000e940


	//   ....[20]....
        /*00fc*/ 	.word	0x0000e960


	//   ....[21]....
        /*0100*/ 	.word	0x0000f620


	//   ....[22]....
        /*0104*/ 	.word	0x0000f690


	//   ....[23]....
        /*0108*/ 	.word	0x0000f700


	//   ....[24]....
        /*010c*/ 	.word	0x0000f770


	//   ....[25]....
        /*0110*/ 	.word	0x0000f7e0


	//   ....[26]....
        /*0114*/ 	.word	0x0000fc50


	//   ....[27]....
        /*0118*/ 	.word	0x0000fcc0


	//   ....[28]....
        /*011c*/ 	.word	0x0000fd30


	//   ....[29]....
        /*0120*/ 	.word	0x0000fda0


	//   ....[30]....
        /*0124*/ 	.word	0x0000fe10


	//----- nvinfo : EIATTR_EXIT_INSTR_OFFSETS
	.align		4
.L_1250:
        /*0128*/ 	.byte	0x04, 0x1c
        /*012a*/ 	.short	(.L_1252 - .L_1251)


	//   ....[0]....
.L_1251:
        /*012c*/ 	.word	0x00000260


	//   ....[1]....
        /*0130*/ 	.word	0x0000f5c0


	//----- nvinfo : EIATTR_MAX_THREADS
	.align		4
.L_1252:
        /*0134*/ 	.byte	0x04, 0x05
        /*0136*/ 	.short	(.L_1254 - .L_1253)
.L_1253:
        /*0138*/ 	.word	0x00000100
        /*013c*/ 	.word	0x00000001
        /*0140*/ 	.word	0x00000001


	//----- nvinfo : EIATTR_CRS_STACK_SIZE
	.align		4
.L_1254:
        /*0144*/ 	.byte	0x04, 0x1e
        /*0146*/ 	.short	(.L_1256 - .L_1255)
.L_1255:
        /*0148*/ 	.word	0x00000000


	//----- nvinfo : EIATTR_CBANK_PARAM_SIZE
	.align		4
.L_1256:
        /*014c*/ 	.byte	0x03, 0x19
        /*014e*/ 	.short	0x00e8


	//----- nvinfo : EIATTR_PARAM_CBANK
	.align		4
        /*0150*/ 	.byte	0x04, 0x0a
        /*0152*/ 	.short	(.L_1258 - .L_1257)
	.align		4
.L_1257:
        /*0154*/ 	.word	index@(.nv.constant0._ZN10layer_norm13ln_fwd_kernelINS_13Kernel_traitsI13__nv_bfloat16S2_S2_S2_fjLj8192ELj1ELj1ELj8ELj16ENS_18Kernel_traits_baseILj8192ES2_S2_S2_S2_fjLj256EEEEELb1ELb1ELb1ELb1EEEvNS_9FwdParamsE)
        /*0158*/ 	.short	0x0210
        /*015a*/ 	.short	0x00e8


	//----- nvinfo : EIATTR_SW_WAR
	.align		4
.L_1258:
        /*015c*/ 	.byte	0x04, 0x36
        /*015e*/ 	.short	(.L_1260 - .L_1259)
.L_1259:
        /*0160*/ 	.word	0x00000008
.L_1260:


//--------------------- .nv.info._ZN10layer_norm13ln_fwd_kernelINS_13Kernel_traitsI6__halfS2_S2_S2_fjLj8192ELj1ELj1ELj8ELj16ENS_18Kernel_traits_baseILj8192ES2_S2_S2_S2_fjLj256EEEEELb0ELb0ELb0ELb0EEEvNS_9FwdParamsE --------------------------
	.section	.nv.info._ZN10layer_norm13ln_fwd_kernelINS_13Kernel_traitsI6__halfS2_S2_S2_fjLj8192ELj1ELj1ELj8ELj16ENS_18Kernel_traits_baseILj8192ES2_S2_S2_S2_fjLj256EEEEELb0ELb0ELb0ELb0EEEvNS_9FwdParamsE,"",@"SHT_CUDA_INFO"
	.sectionflags	@""
	.align	4


	//----- nvinfo : EIATTR_CUDA_API_VERSION
	.align		4
        /*0000*/ 	.byte	0x04, 0x37
        /*0002*/ 	.short	(.L_1262 - .L_1261)
.L_1261:
        /*0004*/ 	.word	0x00000082


	//----- nvinfo : EIATTR_KPARAM_INFO
	.align		4
.L_1262:
        /*0008*/ 	.byte	0x04, 0x17
        /*000a*/ 	.short	(.L_1264 - .L_1263)
.L_1263:
        /*000c*/ 	.word	0x00000000
        /*0010*/ 	.short	0x0000
        /*0012*/ 	.short	0x0000
        /*0014*/ 	.byte	0x00, 0xf0, 0xa1, 0x03


	//----- nvinfo : EIATTR_SPARSE_MMA_MASK
	.align		4
.L_1264:
        /*0018*/ 	.byte	0x03, 0x50
        /*001a*/ 	.short	0x0000


	//----- nvinfo : EIATTR_MAXREG_COUNT
	.align		4
        /*001c*/ 	.byte	0x03, 0x1b
        /*001e*/ 	.short	0x00ff


	//----- nvinfo : EIATTR_NUM_BARRIERS
	.align		4
        /*0020*/ 	.byte	0x02, 0x4c
        /*0022*/ 	.byte	0x01
	.zero		1


	//----- nvinfo : EIATTR_MERCURY_ISA_VERSION
	.align		4
        /*0024*/ 	.byte	0x03, 0x5f
        /*0026*/ 	.short	0x0101


	//----- nvinfo : EIATTR_COOP_GROUP_MASK_REGIDS
	.align		4
        /*0028*/ 	.byte	0x04, 0x29
        /*002a*/ 	.short	(.L_1266 - .L_1265)


	//   ....[0]....
.L_1265:
        /*002c*/ 	.word	0xffffffff


	//   ....[1]....
        /*0030*/ 	.word	0xffffffff


	//   ....[2]....
        /*0034*/ 	.word	0xffffffff


	//   ....[3]....
        /*0038*/ 	.word	0xffffffff


	//   ....[4]....
        /*003c*/ 	.word	0xffffffff


	//   ....[5]....
        /*0040*/ 	.word	0xffffffff


	//   ....[6]....
        /*0044*/ 	.word	0xffffffff


	//   ....[7]....
        /*0048*/ 	.word	0xffffffff


	//   ....[8]....
        /*004c*/ 	.word	0xffffffff


	//   ....[9]....
        /*0050*/ 	.word	0xffffffff


	//   ....[10]....
        /*0054*/ 	.word	0xffffffff


	//   ....[11]....
        /*0058*/ 	.word	0xffffffff


	//   ....[12]....
        /*005c*/ 	.word	0xffffffff


	//   ....[13]....
        /*0060*/ 	.word	0xffffffff


	//   ....[14]....
        /*0064*/ 	.word	0xffffffff


	//   ....[15]....
        /*0068*/ 	.word	0xffffffff


	//   ....[16]....
        /*006c*/ 	.word	0xffffffff


	//   ....[17]....
        /*0070*/ 	.word	0xffffffff


	//   ....[18]....
        /*0074*/ 	.word	0xffffffff


	//   ....[19]....
        /*0078*/ 	.word	0xffffffff


	//   ....[20]....
        /*007c*/ 	.word	0xffffffff


	//   ....[21]....
        /*0080*/ 	.word	0x05000077


	//   ....[22]....
        /*0084*/ 	.word	0x05000077


	//   ....[23]....
        /*0088*/ 	.word	0x05000077


	//   ....[24]....
        /*008c*/ 	.word	0x05000077


	//   ....[25]....
        /*0090*/ 	.word	0x05000077


	//   ....[26]....
        /*0094*/ 	.word	0x05000077


	//   ....[27]....
        /*0098*/ 	.word	0x05000077


	//   ....[28]....
        /*009c*/ 	.word	0x05000077


	//   ....[29]....
        /*00a0*/ 	.word	0x05000077


	//   ....[30]....
        /*00a4*/ 	.word	0x05000077


	//----- nvinfo : EIATTR_COOP_GROUP_INSTR_OFFSETS
	.align		4
.L_1266:
        /*00a8*/ 	.byte	0x04, 0x28
        /*00aa*/ 	.short	(.L_1268 - .L_1267)


	//   ....[0]....
.L_1267:
        /*00ac*/ 	.word	0x00002500


	//   ....[1]....
        /*00b0*/ 	.word	0x00002520


	//   ....[2]....
        /*00b4*/ 	.word	0x00002540


	//   ....[3]....
        /*00b8*/ 	.word	0x00002560


	//   ....[4]....
        /*00bc*/ 	.word	0x00002580


	//   ....[5]....
        /*00c0*/ 	.word	0x000029c0


	//   ....[6]....
        /*00c4*/ 	.word	0x000029e0


	//   ....[7]....
        /*00c8*/ 	.word	0x00002a00


	//   ....[8]....
        /*00cc*/ 	.word	0x00002a20


	//   ....[9]....
        /*00d0*/ 	.word	0x00002a40


	//   ....[10]....
        /*00d4*/ 	.word	0x00002b90


	//   ....[11]....
        /*00d8*/ 	.word	0x00002c10


	//   ....[12]....
        /*00dc*/ 	.word	0x00002c30


	//   ....[13]....
        /*00e0*/ 	.word	0x00002c40


	//   ....[14]....
        /*00e4*/ 	.word	0x00002d00


	//   ....[15]....
        /*00e8*/ 	.word	0x00002d40


	//   ....[16]....
        /*00ec*/ 	.word	0x00002dd0


	//   ....[17]....
        /*00f0*/ 	.word	0x00002e10


	//   ....[18]....
        /*00f4*/ 	.word	0x00002ea0


	//   ....[19]....
        /*00f8*/ 	.word	0x00002ed0


	//   ....[20]....
        /*00fc*/ 	.word	0x00002f30


	//   ....[21]....
        /*0100*/ 	.word	0x00003970


	//   ....[22]....
        /*0104*/ 	.word	0x000039e0


	//   ....[23]....
        /*0108*/ 	.word	0x00003a50


	//   ....[24]....
        /*010c*/ 	.word	0x00003ac0


	//   ....[25]....
        /*0110*/ 	.word	0x00003b30


	//   ....[26]....
        /*0114*/ 	.word	0x00003fc0


	//   ....[27]....
        /*0118*/ 	.word	0x00004030


	//   ....[28]....
        /*011c*/ 	.word	0x000040a0


	//   ....[29]....
        /*0120*/ 	.word	0x00004110


	//   ....[30]....
        /*0124*/ 	.word	0x00004180


	//----- nvinfo : EIATTR_EXIT_INSTR_OFFSETS
	.align		4
.L_1268:
        /*0128*/ 	.byte	0x04, 0x1c
        /*012a*/ 	.short	(.L_1270 - .L_1269)


	//   ....[0]....
.L_1269:
        /*012c*/ 	.word	0x00000530


	//   ....[1]....
        /*0130*/ 	.word	0x00003910


	//----- nvinfo : EIATTR_MAX_THREADS
	.align		4
.L_1270:
        /*0134*/ 	.byte	0x04, 0x05
        /*0136*/ 	.short	(.L_1272 - .L_1271)
.L_1271:
        /*0138*/ 	.word	0x00000100
        /*013c*/ 	.word	0x00000001
        /*0140*/ 	.word	0x00000001


	//----- nvinfo : EIATTR_CRS_STACK_SIZE
	.align		4
.L_1272:
        /*0144*/ 	.byte	0x04, 0x1e
        /*0146*/ 	.short	(.L_1274 - .L_1273)
.L_1273:
        /*0148*/ 	.word	0x00000000


	//----- nvinfo : EIATTR_CBANK_PARAM_SIZE
	.align		4
.L_1274:
        /*014c*/ 	.byte	0x03, 0x19
        /*014e*/ 	.short	0x00e8


	//----- nvinfo : EIATTR_PARAM_CBANK
	.align		4
        /*0150*/ 	.byte	0x04, 0x0a
        /*0152*/ 	.short	(.L_1276 - .L_1275)
	.align		4
.L_1275:
        /*0154*/ 	.word	index@(.nv.constant0._ZN10layer_norm13ln_fwd_kernelINS_13Kernel_traitsI6__halfS2_S2_S2_fjLj8192ELj1ELj1ELj8ELj16ENS_18Kernel_traits_baseILj8192ES2_S2_S2_S2_fjLj256EEEEELb0ELb0ELb0ELb0EEEvNS_9FwdParamsE)
        /*0158*/ 	.short	0x0210
        /*015a*/ 	.short	0x00e8


	//----- nvinfo : EIATTR_SW_WAR
	.align		4
.L_1276:
        /*015c*/ 	.byte	0x04, 0x36
        /*015e*/ 	.short	(.L_1278 - .L_1277)
.L_1277:
        /*0160*/ 	.word	0x00000008
.L_1278:


//--------------------- .nv.info._ZN10layer_norm13ln_fwd_kernelINS_13Kernel_traitsI6__halfS2_S2_S2_fjLj8192ELj1ELj1ELj8ELj16ENS_18Kernel_traits_baseILj8192ES2_S2_S2_S2_fjLj256EEEEELb0ELb0ELb0ELb1EEEvNS_9FwdParamsE --------------------------
	.section	.nv.info._ZN10layer_norm13ln_fwd_kernelINS_13Kernel_traitsI6__halfS2_S2_S2_fjLj8192ELj1ELj1ELj8ELj16ENS_18Kernel_traits_baseILj8192ES2_S2_S2_S2_fjLj256EEEEELb0ELb0ELb0ELb1EEEvNS_9FwdParamsE,"",@"SHT_CUDA_INFO"
	.sectionflags	@""
	.align	4


	//----- nvinfo : EIATTR_CUDA_API_VERSION
	.align		4
        /*0000*/ 	.byte	0x04, 0x37
        /*0002*/ 	.short	(.L_1280 - .L_1279)
.L_1279:
        /*0004*/ 	.word	0x00000082


	//----- nvinfo : EIATTR_KPARAM_INFO
	.align		4
.L_1280:
        /*0008*/ 	.byte	0x04, 0x17
        /*000a*/ 	.short	(.L_1282 - .L_1281)
.L_1281:
        /*000c*/ 	.word	0x00000000
        /*0010*/ 	.short	0x0000
        /*0012*/ 	.short	0x0000
        /*0014*/ 	.byte	0x00, 0xf0, 0xa1, 0x03


	//----- nvinfo : EIATTR_SPARSE_MMA_MASK
	.align		4
.L_1282:
        /*0018*/ 	.byte	0x03, 0x50
        /*001a*/ 	.short	0x0000


	//----- nvinfo : EIATTR_MAXREG_COUNT
	.align		4
        /*001c*/ 	.byte	0x03, 0x1b
        /*001e*/ 	.short	0x00ff


	//----- nvinfo : EIATTR_NUM_BARRIERS
	.align		4
        /*0020*/ 	.byte	0x02, 0x4c
        /*0022*/ 	.byte	0x01
	.zero		1


	//----- nvinfo : EIATTR_MERCURY_ISA_VERSION
	.align		4
        /*0024*/ 	.byte	0x03, 0x5f
        /*0026*/ 	.short	0x0101


	//----- nvinfo : EIATTR_COOP_GROUP_MASK_REGIDS
	.align		4
        /*0028*/ 	.byte	0x04, 0x29
        /*002a*/ 	.short	(.L_1284 - .L_1283)


	//   ....[0]....
.L_1283:
        /*002c*/ 	.word	0xffffffff


	//   ....[1]....
        /*0030*/ 	.word	0xffffffff


	//   ....[2]....
        /*0034*/ 	.word	0xffffffff


	//   ....[3]....
        /*0038*/ 	.word	0xffffffff


	//   ....[4]....
        /*003c*/ 	.word	0xffffffff


	//   ....[5]....
        /*0040*/ 	.word	0xffffffff


	//   ....[6]....
        /*0044*/ 	.word	0xffffffff


	//   ....[7]....
        /*0048*/ 	.word	0xffffffff


	//   ....[8]....
        /*004c*/ 	.word	0xffffffff


	//   ....[9]....
        /*0050*/ 	.word	0xffffffff


	//   ....[10]....
        /*0054*/ 	.word	0xffffffff


	//   ....[11]....
        /*0058*/ 	.word	0xffffffff


	//   ....[12]....
        /*005c*/ 	.word	0xffffffff


	//   ....[13]....
        /*0060*/ 	.word	0xffffffff


	//   ....[14]....
        /*0064*/ 	.word	0xffffffff


	//   ....[15]....
        /*0068*/ 	.word	0xffffffff


	//   ....[16]....
        /*006c*/ 	.word	0xffffffff


	//   ....[17]....
        /*0070*/ 	.word	0xffffffff


	//   ....[18]....
        /*0074*/ 	.word	0xffffffff


	//   ....[19]....
        /*0078*/ 	.word	0xffffffff


	//   ....[20]....
        /*007c*/ 	.word	0xffffffff


	//   ....[21]....
        /*0080*/ 	.word	0x05000027


	//   ....[22]....
        /*0084*/ 	.word	0x05000027


	//   ....[23]....
        /*0088*/ 	.word	0x05000027


	//   ....[24]....
        /*008c*/ 	.word	0x05000027


	//   ....[25]....
        /*0090*/ 	.word	0x05000027


	//   ....[26]....
        /*0094*/ 	.word	0x05000027


	//   ....[27]....
        /*0098*/ 	.word	0x05000027


	//   ....[28]....
        /*009c*/ 	.word	0x05000027


	//   ....[29]....
        /*00a0*/ 	.word	0x05000027


	//   ....[30]....
        /*00a4*/ 	.word	0x05000027


	//----- nvinfo : EIATTR_COOP_GROUP_INSTR_OFFSETS
	.align		4
.L_1284:
        /*00a8*/ 	.byte	0x04, 0x28
        /*00aa*/ 	.short	(.L_1286 - .L_1285)


	//   ....[0]....
.L_1285:
        /*00ac*/ 	.word	0x00001f10


	//   ....[1]....
        /*00b0*/ 	.word	0x00001f30


	//   ....[2]....
        /*00b4*/ 	.word	0x00001f50


	//   ....[3]....
        /*00b8*/ 	.word	0x00001f70


	//   ....[4]....
        /*00bc*/ 	.word	0x00001f90


	//   ....[5]....
        /*00c0*/ 	.word	0x000023c0


	//   ....[6]....
        /*00c4*/ 	.word	0x000023e0


	//   ....[7]....
        /*00c8*/ 	.word	0x00002400


	//   ....[8]....
        /*00cc*/ 	.word	0x00002420


	//   ....[9]....
        /*00d0*/ 	.word	0x00002440


	//   ....[10]....
        /*00d4*/ 	.word	0x00002590


	//   ....[11]....
        /*00d8*/ 	.word	0x000025c0


	//   ....[12]....
        /*00dc*/ 	.word	0x00002620


	//   ....[13]....
        /*00e0*/ 	.word	0x00002640


	//   ....[14]....
        /*00e4*/ 	.word	0x000026b0


	//   ....[15]....
        /*00e8*/ 	.word	0x00002750


	//   ....[16]....
        /*00ec*/ 	.word	0x00002790


	//   ....[17]....
        /*00f0*/ 	.word	0x000027b0


	//   ....[18]....
        /*00f4*/ 	.word	0x00002850


	//   ....[19]....
        /*00f8*/ 	.word	0x00002890


	//   ....[20]....
        /*00fc*/ 	.word	0x000028c0


	//   ....[21]....
        /*0100*/ 	.word	0x000031f0


	//   ....[22]....
        /*0104*/ 	.word	0x00003240


	//   ....[23]....
        /*0108*/ 	.word	0x000032a0


	//   ....[24]....
        /*010c*/ 	.word	0x00003300


	//   ....[25]....
        /*0110*/ 	.word	0x00003360


	//   ....[26]....
        /*0114*/ 	.word	0x000037e0


	//   ....[27]....
        /*0118*/ 	.word	0x00003830


	//   ....[28]....
        /*011c*/ 	.word	0x00003890


	//   ....[29]....
        /*0120*/ 	.word	0x000038f0


	//   ....[30]....
        /*0124*/ 	.word	0x00003950


	//----- nvinfo : EIATTR_EXIT_INSTR_OFFSETS
	.align		4
.L_1286:
        /*0128*/ 	.byte	0x04, 0x1c
        /*012a*/ 	.short	(.L_1288 - .L_1287)


	//   ....[0]....
.L_1287:
        /*012c*/ 	.word	0x000001a0


	//   ....[1]....
        /*0130*/ 	.word	0x00003190


	//----- nvinfo : EIATTR_MAX_THREADS
	.align		4
.L_1288:
        /*0134*/ 	.byte	0x04, 0x05
        /*0136*/ 	.short	(.L_1290 - .L_1289)
.L_1289:
        /*0138*/ 	.word	0x00000100
        /*013c*/ 	.word	0x00000001
        /*0140*/ 	.word	0x00000001


	//----- nvinfo : EIATTR_CRS_STACK_SIZE
	.align		4
.L_1290:
        /*0144*/ 	.byte	0x04, 0x1e
        /*0146*/ 	.short	(.L_1292 - .L_1291)
.L_1291:
        /*0148*/ 	.word	0x00000000


	//----- nvinfo : EIATTR_CBANK_PARAM_SIZE
	.align		4
.L_1292:
        /*014c*/ 	.byte	0x03, 0x19
        /*014e*/ 	.short	0x00e8


	//----- nvinfo : EIATTR_PARAM_CBANK
	.align		4
        /*0150*/ 	.byte	0x04, 0x0a
        /*0152*/ 	.short	(.L_1294 - .L_1293)
	.align		4
.L_1293:
        /*0154*/ 	.word	index@(.nv.constant0._ZN10layer_norm13ln_fwd_kernelINS_13Kernel_traitsI6__halfS2_S2_S2_fjLj8192ELj1ELj1ELj8ELj16ENS_18Kernel_traits_baseILj8192ES2_S2_S2_S2_fjLj256EEEEELb0ELb0ELb0ELb1EEEvNS_9FwdParamsE)
        /*0158*/ 	.short	0x0210
        /*015a*/ 	.short	0x00e8


	//----- nvinfo : EIATTR_SW_WAR
	.align		4
.L_1294:
        /*015c*/ 	.byte	0x04, 0x36
        /*015e*/ 	.short	(.L_1296 - .L_1295)
.L_1295:
        /*0160*/ 	.word	0x00000008
.L_1296:


//--------------------- .nv.info._ZN10layer_norm13ln_fwd_kernelINS_13Kernel_traitsI6__halfS2_S2_S2_fjLj8192ELj1ELj1ELj8ELj16ENS_18Kernel_traits_baseILj8192ES2_S2_S2_S2_fjLj256EEEEELb0ELb0ELb1ELb0EEEvNS_9FwdParamsE --------------------------
	.section	.nv.info._ZN10layer_norm13ln_fwd_kernelINS_13Kernel_traitsI6__halfS2_S2_S2_fjLj8192ELj1ELj1ELj8ELj16ENS_18Kernel_traits_baseILj8192ES2_S2_S2_S2_fjLj256EEEEELb0ELb0ELb1ELb0EEEvNS_9FwdParamsE,"",@"SHT_CUDA_INFO"
	.sectionflags	@""
	.align	4


	//----- nvinfo : EIATTR_CUDA_API_VERSION
	.align		4
        /*0000*/ 	.byte	0x04, 0x37
        /*0002*/ 	.short	(.L_1298 - .L_1297)
.L_1297:
        /*0004*/ 	.word	0x00000082


	//----- nvinfo : EIATTR_KPARAM_INFO
	.align		4
.L_1298:
        /*0008*/ 	.byte	0x04, 0x17
        /*000a*/ 	.short	(.L_1300 - .L_1299)
.L_1299:
        /*000c*/ 	.word	0x00000000
        /*0010*/ 	.short	0x0000
        /*0012*/ 	.short	0x0000
        /*0014*/ 	.byte	0x00, 0xf0, 0xa1, 0x03


	//----- nvinfo : EIATTR_SPARSE_MMA_MASK
	.align		4
.L_1300:
        /*0018*/ 	.byte	0x03, 0x50
        /*001a*/ 	.short	0x0000


	//----- nvinfo : EIATTR_MAXREG_COUNT
	.align		4
        /*001c*/ 	.byte	0x03, 0x1b
        /*001e*/ 	.short	0x00ff


	//----- nvinfo : EIATTR_NUM_BARRIERS
	.align		4
        /*0020*/ 	.byte	0x02, 0x4c
        /*0022*/ 	.byte	0x01
	.zero		1


	//----- nvinfo : EIATTR_MERCURY_ISA_VERSION
	.align		4
        /*0024*/ 	.byte	0x03, 0x5f
        /*0026*/ 	.short	0x0101


	//----- nvinfo : EIATTR_COOP_GROUP_MASK_REGIDS
	.align		4
        /*0028*/ 	.byte	0x04, 0x29
        /*002a*/ 	.short	(.L_1302 - .L_1301)


	//   ....[0]....
.L_1301:
        /*002c*/ 	.word	0xffffffff


	//   ....[1]....
        /*0030*/ 	.word	0xffffffff


	//   ....[2]....
        /*0034*/ 	.word	0xffffffff


	//   ....[3]....
        /*0038*/ 	.word	0xffffffff


	//   ....[4]....
        /*003c*/ 	.word	0xffffffff


	//   ....[5]....
        /*0040*/ 	.word	0xffffffff


	//   ....[6]....
        /*0044*/ 	.word	0xffffffff


	//   ....[7]....
        /*0048*/ 	.word	0xffffffff


	//   ....[8]....
        /*004c*/ 	.word	0xffffffff


	//   ....[9]....
        /*0050*/ 	.word	0xffffffff


	//   ....[10]....
        /*0054*/ 	.word	0xffffffff


	//   ....[11]....
        /*0058*/ 	.word	0xffffffff


	//   ....[12]....
        /*005c*/ 	.word	0xffffffff


	//   ....[13]....
        /*0060*/ 	.word	0xffffffff


	//   ....[14]....
        /*0064*/ 	.word	0xffffffff


	//   ....[15]....
        /*0068*/ 	.word	0xffffffff


	//   ....[16]....
        /*006c*/ 	.word	0xffffffff


	//   ....[17]....
        /*0070*/ 	.word	0xffffffff


	//   ....[18]....
        /*0074*/ 	.word	0xffffffff


	//   ....[19]....
        /*0078*/ 	.word	0xffffffff


	//   ....[20]....
        /*007c*/ 	.word	0xffffffff


	//   ....[21]....
        /*0080*/ 	.word	0x0500007b


	//   ....[22]....
        /*0084*/ 	.word	0x0500007b


	//   ....[23]....
        /*0088*/ 	.word	0x0500007b


	//   ....[24]....
        /*008c*/ 	.word	0x0500007b


	//   ....[25]....
        /*0090*/ 	.word	0x0500007b


	//   ....[26]....
        /*0094*/ 	.word	0x0500007b


	//   ....[27]....
        /*0098*/ 	.word	0x0500007b


	//   ....[28]....
        /*009c*/ 	.word	0x0500007b


	//   ....[29]....
        /*00a0*/ 	.word	0x0500007b


	//   ....[30]....
        /*00a4*/ 	.word	0x0500007b


	//----- nvinfo : EIATTR_COOP_GROUP_INSTR_OFFSETS
	.align		4
.L_1302:
        /*00a8*/ 	.byte	0x04, 0x28
        /*00aa*/ 	.short	(.L_1304 - .L_1303)


	//   ....[0]....
.L_1303:
        /*00ac*/ 	.word	0x000029b0


	//   ....[1]....
        /*00b0*/ 	.word	0x000029d0


	//   ....[2]....
        /*00b4*/ 	.word	0x000029f0


	//   ....[3]....
        /*00b8*/ 	.word	0x00002a10


	//   ....[4]....
        /*00bc*/ 	.word	0x00002a30


	//   ....[5]....
        /*00c0*/ 	.word	0x00002e70


	//   ....[6]....
        /*00c4*/ 	.word	0x00002e90


	//   ....[7]....
        /*00c8*/ 	.word	0x00002eb0


	//   ....[8]....
        /*00cc*/ 	.word	0x00002ed0


	//   ....[9]....
        /*00d0*/ 	.word	0x00002ef0


	//   ....[10]....
        /*00d4*/ 	.word	0x00003050


	//   ....[11]....
        /*00d8*/ 	.word	0x000030d0


	//   ....[12]....
        /*00dc*/ 	.word	0x000030e0


	//   ....[13]....
        /*00e0*/ 	.word	0x00003150


	//   ....[14]....
        /*00e4*/ 	.word	0x000031d0


	//   ....[15]....
        /*00e8*/ 	.word	0x000031e0


	//   ....[16]....
        /*00ec*/ 	.word	0x00003270


	//   ....[17]....
        /*00f0*/ 	.word	0x000032c0


	//   ....[18]....
        /*00f4*/ 	.word	0x00003350


	//   ....[19]....
        /*00f8*/ 	.word	0x000033d0


	//   ....[20]....
        /*00fc*/ 	.word	0x000033e0


	//   ....[21]....
        /*0100*/ 	.word	0x00003e90


	//   ....[22]....
        /*0104*/ 	.word	0x00003ef0


	//   ....[23]....
        /*0108*/ 	.word	0x00003f50


	//   ....[24]....
        /*010c*/ 	.word	0x00003fb0


	//   ....[25]....
        /*0110*/ 	.word	0x00004010


	//   ....[26]....
        /*0114*/ 	.word	0x000044a0


	//   ....[27]....
        /*0118*/ 	.word	0x000044f0


	//   ....[28]....
        /*011c*/ 	.word	0x00004550


	//   ....[29]....
        /*0120*/ 	.word	0x000045b0


	//   ....[30]....
        /*0124*/ 	.word	0x00004610


	//----- nvinfo : EIATTR_EXIT_INSTR_OFFSETS
	.align		4
.L_1304:
        /*0128*/ 	.byte	0x04, 0x1c
        /*012a*/ 	.short	(.L_1306 - .L_1305)


	//   ....[0]....
.L_1305:
        /*012c*/ 	.word	0x000004f0


	//   ....[1]....
        /*0130*/ 	.word	0x00003e40


	//----- nvinfo : EIATTR_MAX_THREADS
	.align		4
.L_1306:
        /*0134*/ 	.byte	0x04, 0x05
        /*0136*/ 	.short	(.L_1308 - .L_1307)
.L_1307:
        /*0138*/ 	.word	0x00000100
        /*013c*/ 	.word	0x00000001
        /*0140*/ 	.word	0x00000001


	//----- nvinfo : EIATTR_CRS_STACK_SIZE
	.align		4
.L_1308:
        /*0144*/ 	.byte	0x04, 0x1e
        /*0146*/ 	.short	(.L_1310 - .L_1309)
.L_1309:
        /*0148*/ 	.word	0x00000000


	//----- nvinfo : EIATTR_CBANK_PARAM_SIZE
	.align		4
.L_1310:
        /*014c*/ 	.byte	0x03, 0x19
        /*014e*/ 	.short	0x00e8


	//----- nvinfo : EIATTR_PARAM_CBANK
	.align		4
        /*0150*/ 	.byte	0x04, 0x0a
        /*0152*/ 	.short	(.L_1312 - .L_1311)
	.align		4
.L_1311:
        /*0154*/ 	.word	index@(.nv.constant0._ZN10layer_norm13ln_fwd_kernelINS_13Kernel_traitsI6__halfS2_S2_S2_fjLj8192ELj1ELj1ELj8ELj16ENS_18Kernel_traits_baseILj8192ES2_S2_S2_S2_fjLj256EEEEELb0ELb0ELb1ELb0EEEvNS_9FwdParamsE)
        /*0158*/ 	.short	0x0210
        /*015a*/ 	.short	0x00e8


	//----- nvinfo : EIATTR_SW_WAR
	.align		4
.L_1312:
        /*015c*/ 	.byte	0x04, 0x36
        /*015e*/ 	.short	(.L_1314 - .L_1313)
.L_1313:
        /*0160*/ 	.word	0x00000008
.L_1314:


//--------------------- .nv.info._ZN10layer_norm13ln_fwd_kernelINS_13Kernel_traitsI6__halfS2_S2_S2_fjLj8192ELj1ELj1ELj8ELj16ENS_18Kernel_traits_baseILj8192ES2_S2_S2_S2_fjLj256EEEEELb0ELb0ELb1ELb1EEEvNS_9FwdParamsE --------------------------
	.section	.nv.info._ZN10layer_norm13ln_fwd_kernelINS_13Kernel_traitsI6__halfS2_S2_S2_fjLj8192ELj1ELj1ELj8ELj16ENS_18Kernel_traits_baseILj8192ES2_S2_S2_S2_fjLj256EEEEELb0ELb0ELb1ELb1EEEvNS_9FwdParamsE,"",@"SHT_CUDA_INFO"
	.sectionflags	@""
	.align	4


	//----- nvinfo : EIATTR_CUDA_API_VERSION
	.align		4
        /*0000*/ 	.byte	0x04, 0x37
        /*0002*/ 	.short	(.L_1316 - .L_1315)
.L_1315:
        /*0004*/ 	.word	0x00000082


	//----- nvinfo : EIATTR_KPARAM_INFO
	.align		4
.L_1316:
        /*0008*/ 	.byte	0x04, 0x17
        /*000a*/ 	.short	(.L_1318 - .L_1317)
.L_1317:
        /*000c*/ 	.word	0x00000000
        /*0010*/ 	.short	0x0000
        /*0012*/ 	.short	0x0000
        /*0014*/ 	.byte	0x00, 0xf0, 0xa1, 0x03


	//----- nvinfo : EIATTR_SPARSE_MMA_MASK
	.align		4
.L_1318:
        /*0018*/ 	.byte	0x03, 0x50
        /*001a*/ 	.short	0x0000


	//----- nvinfo : EIATTR_MAXREG_COUNT
	.align		4
        /*001c*/ 	.byte	0x03, 0x1b
        /*001e*/ 	.short	0x00ff


	//----- nvinfo : EIATTR_NUM_BARRIERS
	.align		4
        /*0020*/ 	.byte	0x02, 0x4c
        /*0022*/ 	.byte	0x01
	.zero		1


	//----- nvinfo : EIATTR_MERCURY_ISA_VERSION
	.align		4
        /*0024*/ 	.byte	0x03, 0x5f
        /*0026*/ 	.short	0x0101


	//----- nvinfo : EIATTR_COOP_GROUP_MASK_REGIDS
	.align		4
        /*0028*/ 	.byte	0x04, 0x29
        /*002a*/ 	.short	(.L_1320 - .L_1319)


	//   ....[0]....
.L_1319:
        /*002c*/ 	.word	0xffffffff


	//   ....[1]....
        /*0030*/ 	.word	0xffffffff


	//   ....[2]....
        /*0034*/ 	.word	0xffffffff


	//   ....[3]....
        /*0038*/ 	.word	0xffffffff


	//   ....[4]....
        /*003c*/ 	.word	0xffffffff


	//   ....[5]....
        /*0040*/ 	.word	0xffffffff


	//   ....[6]....
        /*0044*/ 	.word	0xffffffff


	//   ....[7]....
        /*0048*/ 	.word	0xffffffff


	//   ....[8]....
        /*004c*/ 	.word	0xffffffff


	//   ....[9]....
        /*0050*/ 	.word	0xffffffff


	//   ....[10]....
        /*0054*/ 	.word	0xffffffff


	//   ....[11]....
        /*0058*/ 	.word	0xffffffff


	//   ....[12]....
        /*005c*/ 	.word	0xffffffff


	//   ....[13]....
        /*0060*/ 	.word	0xffffffff


	//   ....[14]....
        /*0064*/ 	.word	0xffffffff


	//   ....[15]....
        /*0068*/ 	.word	0xffffffff


	//   ....[16]....
        /*006c*/ 	.word	0xffffffff


	//   ....[17]....
        /*0070*/ 	.word	0xffffffff


	//   ....[18]....
        /*0074*/ 	.word	0xffffffff


	//   ....[19]....
        /*0078*/ 	.word	0xffffffff


	//   ....[20]....
        /*007c*/ 	.word	0xffffffff


	//   ....[21]....
        /*0080*/ 	.word	0x05000052


	//   ....[22]....
        /*0084*/ 	.word	0x05000052


	//   ....[23]....
        /*0088*/ 	.word	0x05000052


	//   ....[24]....
        /*008c*/ 	.word	0x05000052


	//   ....[25]....
        /*0090*/ 	.word	0x05000052


	//   ....[26]....
        /*0094*/ 	.word	0x05000052


	//   ....[27]....
        /*0098*/ 	.word	0x05000052


	//   ....[28]....
        /*009c*/ 	.word	0x05000052


	//   ....[29]....
        /*00a0*/ 	.word	0x05000052


	//   ....[30]....
        /*00a4*/ 	.word	0x05000052


	//----- nvinfo : EIATTR_COOP_GROUP_INSTR_OFFSETS
	.align		4
.L_1320:
        /*00a8*/ 	.byte	0x04, 0x28
        /*00aa*/ 	.short	(.L_1322 - .L_1321)


	//   ....[0]....
.L_1321:
        /*00ac*/ 	.word	0x000021f0


	//   ....[1]....
        /*00b0*/ 	.word	0x00002210


	//   ....[2]....
        /*00b4*/ 	.word	0x00002230


	//   ....[3]....
        /*00b8*/ 	.word	0x00002250


	//   ....[4]....
        /*00bc*/ 	.word	0x00002270


	//   ....[5]....
        /*00c0*/ 	.word	0x000026a0


	//   ....[6]....
        /*00c4*/ 	.word	0x000026c0


	//   ....[7]....
        /*00c8*/ 	.word	0x000026e0


	//   ....[8]....
        /*00cc*/ 	.word	0x00002700


	//   ....[9]....
        /*00d0*/ 	.word	0x00002720


	//   ....[10]....
        /*00d4*/ 	.word	0x000028a0


	//   ....[11]....
        /*00d8*/ 	.word	0x000028e0


	//   ....[12]....
        /*00dc*/ 	.word	0x00002910


	//   ....[13]....
        /*00e0*/ 	.word	0x00002920


	//   ....[14]....
        /*00e4*/ 	.word	0x000029c0


	//   ....[15]....
        /*00e8*/ 	.word	0x00002a00


	//   ....[16]....
        /*00ec*/ 	.word	0x00002a20


	//   ....[17]....
        /*00f0*/ 	.word	0x00002ad0


	//   ....[18]....
        /*00f4*/ 	.word	0x00002b20


	//   ....[19]....
        /*00f8*/ 	.word	0x00002bc0


	//   ....[20]....
        /*00fc*/ 	.word	0x00002bf0


	//   ....[21]....
        /*0100*/ 	.word	0x000037b0


	//   ....[22]....
        /*0104*/ 	.word	0x00003820


	//   ....[23]....
        /*0108*/ 	.word	0x00003890


	//   ....[24]....
        /*010c*/ 	.word	0x00003900


	//   ....[25]....
        /*0110*/ 	.word	0x00003970


	//   ....[26]....
        /*0114*/ 	.word	0x00003df0


	//   ....[27]....
        /*0118*/ 	.word	0x00003e60


	//   ....[28]....
        /*011c*/ 	.word	0x00003ed0


	//   ....[29]....
        /*0120*/ 	.word	0x00003f40


	//   ....[30]....
        /*0124*/ 	.word	0x00003fb0


	//----- nvinfo : EIATTR_EXIT_INSTR_OFFSETS
	.align		4
.L_1322:
        /*0128*/ 	.byte	0x04, 0x1c
        /*012a*/ 	.short	(.L_1324 - .L_1323)


	//   ....[0]....
.L_1323:
        /*012c*/ 	.word	0x00000150


	//   ....[1]....
        /*0130*/ 	.word	0x00003750


	//----- nvinfo : EIATTR_MAX_THREADS
	.align		4
.L_1324:
        /*0134*/ 	.byte	0x04, 0x05
        /*0136*/ 	.short	(.L_1326 - .L_1325)
.L_1325:
        /*0138*/ 	.word	0x00000100
        /*013c*/ 	.word	0x00000001
        /*0140*/ 	.word	0x00000001


	//----- nvinfo : EIATTR_CRS_STACK_SIZE
	.align		4
.L_1326:
        /*0144*/ 	.byte	0x04, 0x1e
        /*0146*/ 	.short	(.L_1328 - .L_1327)
.L_1327:
        /*0148*/ 	.word	0x00000000


	//----- nvinfo : EIATTR_CBANK_PARAM_SIZE
	.align		4
.L_1328:
        /*014c*/ 	.byte	0x03, 0x19
        /*014e*/ 	.short	0x00e8


	//----- nvinfo : EIATTR_PARAM_CBANK
	.align		4
        /*0150*/ 	.byte	0x04, 0x0a
        /*0152*/ 	.short	(.L_1330 - .L_1329)
	.align		4
.L_1329:
        /*0154*/ 	.word	index@(.nv.constant0._ZN10layer_norm13ln_fwd_kernelINS_13Kernel_traitsI6__halfS2_S2_S2_fjLj8192ELj1ELj1ELj8ELj16ENS_18Kernel_traits_baseILj8192ES2_S2_S2_S2_fjLj256EEEEELb0ELb0ELb1ELb1EEEvNS_9FwdParamsE)
        /*0158*/ 	.short	0x0210
        /*015a*/ 	.short	0x00e8


	//----- nvinfo : EIATTR_SW_WAR
	.align		4
.L_1330:
        /*015c*/ 	.byte	0x04, 0x36
        /*015e*/ 	.short	(.L_1332 - .L_1331)
.L_1331:
        /*0160*/ 	.word	0x00000008
.L_1332:


//--------------------- .nv.info._ZN10layer_norm13ln_fwd_kernelINS_13Kernel_traitsI6__halfS2_S2_S2_fjLj8192ELj1ELj1ELj8ELj16ENS_18Kernel_traits_baseILj8192ES2_S2_S2_S2_fjLj256EEEEELb0ELb1ELb0ELb0EEEvNS_9FwdParamsE --------------------------
	.section	.nv.info._ZN10layer_norm13ln_fwd_kernelINS_13Kernel_traitsI6__halfS2_S2_S2_fjLj8192ELj1ELj1ELj8ELj16ENS_18Kernel_traits_baseILj8192ES2_S2_S2_S2_fjLj256EEEEELb0ELb1ELb0ELb0EEEvNS_9FwdParamsE,"",@"SHT_CUDA_INFO"
	.sectionflags	@""
	.align	4


	//----- nvinfo : EIATTR_CUDA_API_VERSION
	.align		4
        /*0000*/ 	.byte	0x04, 0x37
        /*0002*/ 	.short	(.L_1334 - .L_1333)
.L_1333:
        /*0004*/ 	.word	0x00000082


	//----- nvinfo : EIATTR_KPARAM_INFO
	.align		4
.L_1334:
        /*0008*/ 	.byte	0x04, 0x17
        /*000a*/ 	.short	(.L_1336 - .L_1335)
.L_1335:
        /*000c*/ 	.word	0x00000000
        /*0010*/ 	.short	0x0000
        /*0012*/ 	.short	0x0000
        /*0014*/ 	.byte	0x00, 0xf0, 0xa1, 0x03


	//----- nvinfo : EIATTR_SPARSE_MMA_MASK
	.align		4
.L_1336:
        /*0018*/ 	.byte	0x03, 0x50
        /*001a*/ 	.short	0x0000


	//----- nvinfo : EIATTR_MAXREG_COUNT
	.align		4
        /*001c*/ 	.byte	0x03, 0x1b
        /*001e*/ 	.short	0x00ff


	//----- nvinfo : EIATTR_NUM_BARRIERS
	.align		4
        /*0020*/ 	.byte	0x02, 0x4c
        /*0022*/ 	.byte	0x01
	.zero		1


	//----- nvinfo : EIATTR_MERCURY_ISA_VERSION
	.align		4
        /*0024*/ 	.byte	0x03, 0x5f
        /*0026*/ 	.short	0x0101


	//----- nvinfo : EIATTR_COOP_GROUP_MASK_REGIDS
	.align		4
        /*0028*/ 	.byte	0x04, 0x29
        /*002a*/ 	.short	(.L_1338 - .L_1337)


	//   ....[0]....
.L_1337:
        /*002c*/ 	.word	0xffffffff


	//   ....[1]....
        /*0030*/ 	.word	0xffffffff


	//   ....[2]....
        /*0034*/ 	.word	0xffffffff


	//   ....[3]....
        /*0038*/ 	.word	0xffffffff


	//   ....[4]....
        /*003c*/ 	.word	0xffffffff


	//   ....[5]....
        /*0040*/ 	.word	0xffffffff


	//   ....[6]....
        /*0044*/ 	.word	0xffffffff


	//   ....[7]....
        /*0048*/ 	.word	0xffffffff


	//   ....[8]....
        /*004c*/ 	.word	0xffffffff


	//   ....[9]....
        /*0050*/ 	.word	0xffffffff


	//   ....[10]....
        /*0054*/ 	.word	0xffffffff


	//   ....[11]....
        /*0058*/ 	.word	0xffffffff


	//   ....[12]....
        /*005c*/ 	.word	0xffffffff


	//   ....[13]....
        /*0060*/ 	.word	0xffffffff


	//   ....[14]....
        /*0064*/ 	.word	0xffffffff


	//   ....[15]....
        /*0068*/ 	.word	0xffffffff


	//   ....[16]....
        /*006c*/ 	.word	0xffffffff


	//   ....[17]....
        /*0070*/ 	.word	0xffffffff


	//   ....[18]....
        /*0074*/ 	.word	0xffffffff


	//   ....[19]....
        /*0078*/ 	.word	0xffffffff


	//   ....[20]....
        /*007c*/ 	.word	0xffffffff


	//   ....[21]....
        /*0080*/ 	.word	0x05000076


	//   ....[22]....
        /*0084*/ 	.word	0x05000076


	//   ....[23]....
        /*0088*/ 	.word	0x05000076


	//   ....[24]....
        /*008c*/ 	.word	0x05000076


	//   ....[25]....
        /*0090*/ 	.word	0x05000076


	//   ....[26]....
        /*0094*/ 	.word	0x05000076


	//   ....[27]....
        /*0098*/ 	.word	0x05000076


	//   ....[28]....
        /*009c*/ 	.word	0x05000076


	//   ....[29]....
        /*00a0*/ 	.word	0x05000076


	//   ....[30]....
        /*00a4*/ 	.word	0x05000076


	//----- nvinfo : EIATTR_COOP_GROUP_INSTR_OFFSETS
	.align		4
.L_1338:
        /*00a8*/ 	.byte	0x04, 0x28
        /*00aa*/ 	.short	(.L_1340 - .L_1339)


	//   ....[0]....
.L_1339:
        /*00ac*/ 	.word	0x00002020


	//   ....[1]....
        /*00b0*/ 	.word	0x00002040


	//   ....[2]....
        /*00b4*/ 	.word	0x00002060


	//   ....[3]....
        /*00b8*/ 	.word	0x00002080


	//   ....[4]....
        /*00bc*/ 	.word	0x000020a0


	//   ....[5]....
        /*00c0*/ 	.word	0x000024e0


	//   ....[6]....
        /*00c4*/ 	.word	0x00002500


	//   ....[7]....
        /*00c8*/ 	.word	0x00002520


	//   ....[8]....
        /*00cc*/ 	.word	0x00002540


	//   ....[9]....
        /*00d0*/ 	.word	0x00002560


	//   ....[10]....
        /*00d4*/ 	.word	0x00002700


	//   ....[11]....
        /*00d8*/ 	.word	0x00002740


	//   ....[12]....
        /*00dc*/ 	.word	0x00002770


	//   ....[13]....
        /*00e0*/ 	.word	0x00002780


	//   ....[14]....
        /*00e4*/ 	.word	0x00002800


	//   ....[15]....
        /*00e8*/ 	.word	0x00002840


	//   ....[16]....
        /*00ec*/ 	.word	0x00002880


	//   ....[17]....
        /*00f0*/ 	.word	0x00002910


	//   ....[18]....
        /*00f4*/ 	.word	0x00002980


	//   ....[19]....
        /*00f8*/ 	.word	0x00002a10


	//   ....[20]....
        /*00fc*/ 	.word	0x00002a50


	//   ....[21]....
        /*0100*/ 	.word	0x00003470


	//   ....[22]....
        /*0104*/ 	.word	0x000034e0


	//   ....[23]....
        /*0108*/ 	.word	0x00003550


	//   ....[24]....
        /*010c*/ 	.word	0x000035c0


	//   ....[25]....
        /*0110*/ 	.word	0x00003630


	//   ....[26]....
        /*0114*/ 	.word	0x00003ac0


	//   ....[27]....
        /*0118*/ 	.word	0x00003b30


	//   ....[28]....
        /*011c*/ 	.word	0x00003ba0


	//   ....[29]....
        /*0120*/ 	.word	0x00003c10


	//   ....[30]....
        /*0124*/ 	.word	0x00003c80


	//----- nvinfo : EIATTR_EXIT_INSTR_OFFSETS
	.align		4
.L_1340:
        /*0128*/ 	.byte	0x04, 0x1c
        /*012a*/ 	.short	(.L_1342 - .L_1341)


	//   ....[0]....
.L_1341:
        /*012c*/ 	.word	0x000005f0


	//   ....[1]....
        /*0130*/ 	.word	0x00003410


	//----- nvinfo : EIATTR_MAX_THREADS
	.align		4
.L_1342:
        /*0134*/ 	.byte	0x04, 0x05
        /*0136*/ 	.short	(.L_1344 - .L_1343)
.L_1343:
        /*0138*/ 	.word	0x00000100
        /*013c*/ 	.word	0x00000001
        /*0140*/ 	.word	0x00000001


	//----- nvinfo : EIATTR_CRS_STACK_SIZE
	.align		4
.L_1344:
        /*0144*/ 	.byte	0x04, 0x1e
        /*0146*/ 	.short	(.L_1346 - .L_1345)
.L_1345:
        /*0148*/ 	.word	0x00000000


	//----- nvinfo : EIATTR_CBANK_PARAM_SIZE
	.align		4
.L_1346:
        /*014c*/ 	.byte	0x03, 0x19
        /*014e*/ 	.short	0x00e8


	//----- nvinfo : EIATTR_PARAM_CBANK
	.align		4
        /*0150*/ 	.byte	0x04, 0x0a
        /*0152*/ 	.short	(.L_1348 - .L_1347)
	.align		4
.L_1347:
        /*0154*/ 	.word	index@(.nv.constant0._ZN10layer_norm13ln_fwd_kernelINS_13Kernel_traitsI6__halfS2_S2_S2_fjLj8192ELj1ELj1ELj8ELj16ENS_18Kernel_traits_baseILj8192ES2_S2_S2_S2_fjLj256EEEEELb0ELb1ELb0ELb0EEEvNS_9FwdParamsE)
        /*0158*/ 	.short	0x0210
        /*015a*/ 	.short	0x00e8


	//----- nvinfo : EIATTR_SW_WAR
	.align		4
.L_1348:
        /*015c*/ 	.byte	0x04, 0x36
        /*015e*/ 	.short	(.L_1350 - .L_1349)
.L_1349:
        /*0160*/ 	.word	0x00000008
.L_1350:


//--------------------- .nv.info._ZN10layer_norm13ln_fwd_kernelINS_13Kernel_traitsI6__halfS2_S2_S2_fjLj8192ELj1ELj1ELj8ELj16ENS_18Kernel_traits_baseILj8192ES2_S2_S2_S2_fjLj256EEEEELb0ELb1ELb0ELb1EEEvNS_9FwdParamsE --------------------------
	.section	.nv.info._ZN10layer_norm13ln_fwd_kernelINS_13Kernel_traitsI6__halfS2_S2_S2_fjLj8192ELj1ELj1ELj8ELj16ENS_18Kernel_traits_baseILj8192ES2_S2_S2_S2_fjLj256EEEEELb0ELb1ELb0ELb1EEEvNS_9FwdParamsE,"",@"SHT_CUDA_INFO"
	.sectionflags	@""
	.align	4


	//----- nvinfo : EIATTR_CUDA_API_VERSION
	.align		4
        /*0000*/ 	.byte	0x04, 0x37
        /*0002*/ 	.short	(.L_1352 - .L_1351)
.L_1351:
        /*0004*/ 	.word	0x00000082


	//----- nvinfo : EIATTR_KPARAM_INFO
	.align		4
.L_1352:
        /*0008*/ 	.byte	0x04, 0x17
        /*000a*/ 	.short	(.L_1354 - .L_1353)
.L_1353:
        /*000c*/ 	.word	0x00000000
        /*0010*/ 	.short	0x0000
        /*0012*/ 	.short	0x0000
        /*0014*/ 	.byte	0x00, 0xf0, 0xa1, 0x03


	//----- nvinfo : EIATTR_SPARSE_MMA_MASK
	.align		4
.L_1354:
        /*0018*/ 	.byte	0x03, 0x50
        /*001a*/ 	.short	0x0000


	//----- nvinfo : EIATTR_MAXREG_COUNT
	.align		4
        /*001c*/ 	.byte	0x03, 0x1b
        /*001e*/ 	.short	0x00ff


	//----- nvinfo : EIATTR_NUM_BARRIERS
	.align		4
        /*0020*/ 	.byte	0x02, 0x4c
        /*0022*/ 	.byte	0x01
	.zero		1


	//----- nvinfo : EIATTR_MERCURY_ISA_VERSION
	.align		4
        /*0024*/ 	.byte	0x03, 0x5f
        /*0026*/ 	.short	0x0101


	//----- nvinfo : EIATTR_COOP_GROUP_MASK_REGIDS
	.align		4
        /*0028*/ 	.byte	0x04, 0x29
        /*002a*/ 	.short	(.L_1356 - .L_1355)


	//   ....[0]....
.L_1355:
        /*002c*/ 	.word	0xffffffff


	//   ....[1]....
        /*0030*/ 	.word	0xffffffff


	//   ....[2]....
        /*0034*/ 	.word	0xffffffff


	//   ....[3]....
        /*0038*/ 	.word	0xffffffff


	//   ....[4]....
        /*003c*/ 	.word	0xffffffff


	//   ....[5]....
        /*0040*/ 	.word	0xffffffff


	//   ....[6]....
        /*0044*/ 	.word	0xffffffff


	//   ....[7]....
        /*0048*/ 	.word	0xffffffff


	//   ....[8]....
        /*004c*/ 	.word	0xffffffff


	//   ....[9]....
        /*0050*/ 	.word	0xffffffff


	//   ....[10]....
        /*0054*/ 	.word	0xffffffff


	//   ....[11]....
        /*0058*/ 	.word	0xffffffff


	//   ....[12]....
        /*005c*/ 	.word	0xffffffff


	//   ....[13]....
        /*0060*/ 	.word	0xffffffff


	//   ....[14]....
        /*0064*/ 	.word	0xffffffff


	//   ....[15]....
        /*0068*/ 	.word	0xffffffff


	//   ....[16]....
        /*006c*/ 	.word	0xffffffff


	//   ....[17]....
        /*0070*/ 	.word	0xffffffff


	//   ....[18]....
        /*0074*/ 	.word	0xffffffff


	//   ....[19]....
        /*0078*/ 	.word	0xffffffff


	//   ....[20]....
        /*007c*/ 	.word	0xffffffff


	//   ....[21]....
        /*0080*/ 	.word	0x0500000e


	//   ....[22]....
        /*0084*/ 	.word	0x0500000e


	//   ....[23]....
        /*0088*/ 	.word	0x0500000e


	//   ....[24]....
        /*008c*/ 	.word	0x0500000e


	//   ....[25]....
        /*0090*/ 	.word	0x0500000e


	//   ....[26]....
        /*0094*/ 	.word	0x0500000e


	//   ....[27]....
        /*0098*/ 	.word	0x0500000e


	//   ....[28]....
        /*009c*/ 	.word	0x0500000e


	//   ....[29]....
        /*00a0*/ 	.word	0x0500000e


	//   ....[30]....
        /*00a4*/ 	.word	0x0500000e


	//----- nvinfo : EIATTR_COOP_GROUP_INSTR_OFFSETS
	.align		4
.L_1356:
        /*00a8*/ 	.byte	0x04, 0x28
        /*00aa*/ 	.short	(.L_1358 - .L_1357)


	//   ....[0]....
.L_1357:
        /*00ac*/ 	.word	0x00001a70


	//   ....[1]....
        /*00b0*/ 	.word	0x00001a90


	//   ....[2]....
        /*00b4*/ 	.word	0x00001ab0


	//   ....[3]....
        /*00b8*/ 	.word	0x00001ad0


	//   ....[4]....
        /*00bc*/ 	.word	0x00001af0


	//   ....[5]....
        /*00c0*/ 	.word	0x00001f20


	//   ....[6]....
        /*00c4*/ 	.word	0x00001f40


	//   ....[7]....
        /*00c8*/ 	.word	0x00001f60


	//   ....[8]....
        /*00cc*/ 	.word	0x00001f80


	//   ....[9]....
        /*00d0*/ 	.word	0x00001fa0


	//   ....[10]....
        /*00d4*/ 	.word	0x00002100


	//   ....[11]....
        /*00d8*/ 	.word	0x00002150


	//   ....[12]....
        /*00dc*/ 	.word	0x00002170


	//   ....[13]....
        /*00e0*/ 	.word	0x00002180


	//   ....[14]....
        /*00e4*/ 	.word	0x00002200


	//   ....[15]....
        /*00e8*/ 	.word	0x00002260


	//   ....[16]....
        /*00ec*/ 	.word	0x000022c0


	//   ....[17]....
        /*00f0*/ 	.word	0x00002310


	//   ....[18]....
        /*00f4*/ 	.word	0x00002330


	//   ....[19]....
        /*00f8*/ 	.word	0x00002430


	//   ....[20]....
        /*00fc*/ 	.word	0x00002440


	//   ....[21]....
        /*0100*/ 	.word	0x00002d60


	//   ....[22]....
        /*0104*/ 	.word	0x00002dd0


	//   ....[23]....
        /*0108*/ 	.word	0x00002e40


	//   ....[24]....
        /*010c*/ 	.word	0x00002eb0


	//   ....[25]....
        /*0110*/ 	.word	0x00002f20


	//   ....[26]....
        /*0114*/ 	.word	0x000033a0


	//   ....[27]....
        /*0118*/ 	.word	0x00003410


	//   ....[28]....
        /*011c*/ 	.word	0x00003480


	//   ....[29]....
        /*0120*/ 	.word	0x000034f0


	//   ....[30]....
        /*0124*/ 	.word	0x00003560


	//----- nvinfo : EIATTR_EXIT_INSTR_OFFSETS
	.align		4
.L_1358:
        /*0128*/ 	.byte	0x04, 0x1c
        /*012a*/ 	.short	(.L_1360 - .L_1359)


	//   ....[0]....
.L_1359:
        /*012c*/ 	.word	0x000001a0


	//   ....[1]....
        /*0130*/ 	.word	0x00002d00


	//----- nvinfo : EIATTR_MAX_THREADS
	.align		4
.L_1360:
        /*0134*/ 	.byte	0x04, 0x05
        /*0136*/ 	.short	(.L_1362 - .L_1361)
.L_1361:
        /*0138*/ 	.word	0x00000100
        /*013c*/ 	.word	0x00000001
        /*0140*/ 	.word	0x00000001


	//----- nvinfo : EIATTR_CRS_STACK_SIZE
	.align		4
.L_1362:
        /*0144*/ 	.byte	0x04, 0x1e
        /*0146*/ 	.short	(.L_1364 - .L_1363)
.L_1363:
        /*0148*/ 	.word	0x00000000


	//----- nvinfo : EIATTR_CBANK_PARAM_SIZE
	.align		4
.L_1364:
        /*014c*/ 	.byte	0x03, 0x19
        /*014e*/ 	.short	0x00e8


	//----- nvinfo : EIATTR_PARAM_CBANK
	.align		4
        /*0150*/ 	.byte	0x04, 0x0a
        /*0152*/ 	.short	(.L_1366 - .L_1365)
	.align		4
.L_1365:
        /*0154*/ 	.word	index@(.nv.constant0._ZN10layer_norm13ln_fwd_kernelINS_13Kernel_traitsI6__halfS2_S2_S2_fjLj8192ELj1ELj1ELj8ELj16ENS_18Kernel_traits_baseILj8192ES2_S2_S2_S2_fjLj256EEEEELb0ELb1ELb0ELb1EEEvNS_9FwdParamsE)
        /*0158*/ 	.short	0x0210
        /*015a*/ 	.short	0x00e8


	//----- nvinfo : EIATTR_SW_WAR
	.align		4
.L_1366:
        /*015c*/ 	.byte	0x04, 0x36
        /*015e*/ 	.short	(.L_1368 - .L_1367)
.L_1367:
        /*0160*/ 	.word	0x00000008
.L_1368:


//--------------------- .nv.info._ZN10layer_norm13ln_fwd_kernelINS_13Kernel_traitsI6__halfS2_S2_S2_fjLj8192ELj1ELj1ELj8ELj16ENS_18Kernel_traits_baseILj8192ES2_S2_S2_S2_fjLj256EEEEELb0ELb1ELb1ELb0EEEvNS_9FwdParamsE --------------------------
	.section	.nv.info._ZN10layer_norm13ln_fwd_kernelINS_13Kernel_traitsI6__halfS2_S2_S2_fjLj8192ELj1ELj1ELj8ELj16ENS_18Kernel_traits_baseILj8192ES2_S2_S2_S2_fjLj256EEEEELb0ELb1ELb1ELb0EEEvNS_9FwdParamsE,"",@"SHT_CUDA_INFO"
	.sectionflags	@""
	.align	4


	//----- nvinfo : EIATTR_CUDA_API_VERSION
	.align		4
        /*0000*/ 	.byte	0x04, 0x37
        /*0002*/ 	.short	(.L_1370 - .L_1369)
.L_1369:
        /*0004*/ 	.word	0x00000082


	//----- nvinfo : EIATTR_KPARAM_INFO
	.align		4
.L_1370:
        /*0008*/ 	.byte	0x04, 0x17
        /*000a*/ 	.short	(.L_1372 - .L_1371)
.L_1371:
        /*000c*/ 	.word	0x00000000
        /*0010*/ 	.short	0x0000
        /*0012*/ 	.short	0x0000
        /*0014*/ 	.byte	0x00, 0xf0, 0xa1, 0x03


	//----- nvinfo : EIATTR_SPARSE_MMA_MASK
	.align		4
.L_1372:
        /*0018*/ 	.byte	0x03, 0x50
        /*001a*/ 	.short	0x0000


	//----- nvinfo : EIATTR_MAXREG_COUNT
	.align		4
        /*001c*/ 	.byte	0x03, 0x1b
        /*001e*/ 	.short	0x00ff


	//----- nvinfo : EIATTR_NUM_BARRIERS
	.align		4
        /*0020*/ 	.byte	0x02, 0x4c
        /*0022*/ 	.byte	0x01
	.zero		1


	//----- nvinfo : EIATTR_MERCURY_ISA_VERSION
	.align		4
        /*0024*/ 	.byte	0x03, 0x5f
        /*0026*/ 	.short	0x0101


	//----- nvinfo : EIATTR_COOP_GROUP_MASK_REGIDS
	.align		4
        /*0028*/ 	.byte	0x04, 0x29
        /*002a*/ 	.short	(.L_1374 - .L_1373)


	//   ....[0]....
.L_1373:
        /*002c*/ 	.word	0xffffffff


	//   ....[1]....
        /*0030*/ 	.word	0xffffffff


	//   ....[2]....
        /*0034*/ 	.word	0xffffffff


	//   ....[3]....
        /*0038*/ 	.word	0xffffffff


	//   ....[4]....
        /*003c*/ 	.word	0xffffffff


	//   ....[5]....
        /*0040*/ 	.word	0xffffffff


	//   ....[6]....
        /*0044*/ 	.word	0xffffffff


	//   ....[7]....
        /*0048*/ 	.word	0xffffffff


	//   ....[8]....
        /*004c*/ 	.word	0xffffffff


	//   ....[9]....
        /*0050*/ 	.word	0xffffffff


	//   ....[10]....
        /*0054*/ 	.word	0xffffffff


	//   ....[11]....
        /*0058*/ 	.word	0xffffffff


	//   ....[12]....
        /*005c*/ 	.word	0xffffffff


	//   ....[13]....
        /*0060*/ 	.word	0xffffffff


	//   ....[14]....
        /*0064*/ 	.word	0xffffffff


	//   ....[15]....
        /*0068*/ 	.word	0xffffffff


	//   ....[16]....
        /*006c*/ 	.word	0xffffffff


	//   ....[17]....
        /*0070*/ 	.word	0xffffffff


	//   ....[18]....
        /*0074*/ 	.word	0xffffffff


	//   ....[19]....
        /*0078*/ 	.word	0xffffffff


	//   ....[20]....
        /*007c*/ 	.word	0xffffffff


	//   ....[21]....
        /*0080*/ 	.word	0x05000092


	//   ....[22]....
        /*0084*/ 	.word	0x05000092


	//   ....[23]....
        /*0088*/ 	.word	0x05000092


	//   ....[24]....
        /*008c*/ 	.word	0x05000092


	//   ....[25]....
        /*0090*/ 	.word	0x05000092


	//   ....[26]....
        /*0094*/ 	.word	0x05000092


	//   ....[27]....
        /*0098*/ 	.word	0x05000092


	//   ....[28]....
        /*009c*/ 	.word	0x05000092


	//   ....[29]....
        /*00a0*/ 	.word	0x05000092


	//   ....[30]....
        /*00a4*/ 	.word	0x05000092


	//----- nvinfo : EIATTR_COOP_GROUP_INSTR_OFFSETS
	.align		4
.L_1374:
        /*00a8*/ 	.byte	0x04, 0x28
        /*00aa*/ 	.short	(.L_1376 - .L_1375)


	//   ....[0]....
.L_1375:
        /*00ac*/ 	.word	0x00002ec0


	//   ....[1]....
        /*00b0*/ 	.word	0x00002ee0


	//   ....[2]....
        /*00b4*/ 	.word	0x00002f00


	//   ....[3]....
        /*00b8*/ 	.word	0x00002f20


	//   ....[4]....
        /*00bc*/ 	.word	0x00002f40


	//   ....[5]....
        /*00c0*/ 	.word	0x00003380


	//   ....[6]....
        /*00c4*/ 	.word	0x000033a0


	//   ....[7]....
        /*00c8*/ 	.word	0x000033c0


	//   ....[8]....
        /*00cc*/ 	.word	0x000033e0


	//   ....[9]....
        /*00d0*/ 	.word	0x00003400


	//   ....[10]....
        /*00d4*/ 	.word	0x000035b0


	//   ....[11]....
        /*00d8*/ 	.word	0x00003610


	//   ....[12]....
        /*00dc*/ 	.word	0x00003630


	//   ....[13]....
        /*00e0*/ 	.word	0x00003650


	//   ....[14]....
        /*00e4*/ 	.word	0x00003700


	//   ....[15]....
        /*00e8*/ 	.word	0x00003760


	//   ....[16]....
        /*00ec*/ 	.word	0x00003780


	//   ....[17]....
        /*00f0*/ 	.word	0x00003810


	//   ....[18]....
        /*00f4*/ 	.word	0x00003870


	//   ....[19]....
        /*00f8*/ 	.word	0x00003900


	//   ....[20]....
        /*00fc*/ 	.word	0x00003930


	//   ....[21]....
        /*0100*/ 	.word	0x000043a0


	//   ....[22]....
        /*0104*/ 	.word	0x00004410


	//   ....[23]....
        /*0108*/ 	.word	0x00004480


	//   ....[24]....
        /*010c*/ 	.word	0x000044f0


	//   ....[25]....
        /*0110*/ 	.word	0x00004560


	//   ....[26]....
        /*0114*/ 	.word	0x000049f0


	//   ....[27]....
        /*0118*/ 	.word	0x00004a60


	//   ....[28]....
        /*011c*/ 	.word	0x00004ad0


	//   ....[29]....
        /*0120*/ 	.word	0x00004b40


	//   ....[30]....
        /*0124*/ 	.word	0x00004bb0


	//----- nvinfo : EIATTR_EXIT_INSTR_OFFSETS
	.align		4
.L_1376:
        /*0128*/ 	.byte	0x04, 0x1c
        /*012a*/ 	.short	(.L_1378 - .L_1377)


	//   ....[0]....
.L_1377:
        /*012c*/ 	.word	0x000005f0


	//   ....[1]....
        /*0130*/ 	.word	0x00004340


	//----- nvinfo : EIATTR_MAX_THREADS
	.align		4
.L_1378:
        /*0134*/ 	.byte	0x04, 0x05
        /*0136*/ 	.short	(.L_1380 - .L_1379)
.L_1379:
        /*0138*/ 	.word	0x00000100
        /*013c*/ 	.word	0x00000001
        /*0140*/ 	.word	0x00000001


	//----- nvinfo : EIATTR_CRS_STACK_SIZE
	.align		4
.L_1380:
        /*0144*/ 	.byte	0x04, 0x1e
        /*0146*/ 	.short	(.L_1382 - .L_1381)
.L_1381:
        /*0148*/ 	.word	0x00000000


	//----- nvinfo : EIATTR_CBANK_PARAM_SIZE
	.align		4
.L_1382:
        /*014c*/ 	.byte	0x03, 0x19
        /*014e*/ 	.short	0x00e8


	//----- nvinfo : EIATTR_PARAM_CBANK
	.align		4
        /*0150*/ 	.byte	0x04, 0x0a
        /*0152*/ 	.short	(.L_1384 - .L_1383)
	.align		4
.L_1383:
        /*0154*/ 	.word	index@(.nv.constant0._ZN10layer_norm13ln_fwd_kernelINS_13Kernel_traitsI6__halfS2_S2_S2_fjLj8192ELj1ELj1ELj8ELj16ENS_18Kernel_traits_baseILj8192ES2_S2_S2_S2_fjLj256EEEEELb0ELb1ELb1ELb0EEEvNS_9FwdParamsE)
        /*0158*/ 	.short	0x0210
        /*015a*/ 	.short	0x00e8


	//----- nvinfo : EIATTR_SW_WAR
	.align		4
.L_1384:
        /*015c*/ 	.byte	0x04, 0x36
        /*015e*/ 	.short	(.L_1386 - .L_1385)
.L_1385:
        /*0160*/ 	.word	0x00000008
.L_1386:


//--------------------- .nv.info._ZN10layer_norm13ln_fwd_kernelINS_13Kernel_traitsI6__halfS2_S2_S2_fjLj8192ELj1ELj1ELj8ELj16ENS_18Kernel_traits_baseILj8192ES2_S2_S2_S2_fjLj256EEEEELb0ELb1ELb1ELb1EEEvNS_9FwdParamsE --------------------------
	.section	.nv.info._ZN10layer_norm13ln_fwd_kernelINS_13Kernel_traitsI6__halfS2_S2_S2_fjLj8192ELj1ELj1ELj8ELj16ENS_18Kernel_traits_baseILj8192ES2_S2_S2_S2_fjLj256EEEEELb0ELb1ELb1ELb1EEEvNS_9FwdParamsE,"",@"SHT_CUDA_INFO"
	.sectionflags	@""
	.align	4


	//----- nvinfo : EIATTR_CUDA_API_VERSION
	.align		4
        /*0000*/ 	.byte	0x04, 0x37
        /*0002*/ 	.short	(.L_1388 - .L_1387)
.L_1387:
        /*0004*/ 	.word	0x00000082


	//----- nvinfo : EIATTR_KPARAM_INFO
	.align		4
.L_1388:
        /*0008*/ 	.byte	0x04, 0x17
        /*000a*/ 	.short	(.L_1390 - .L_1389)
.L_1389:
        /*000c*/ 	.word	0x00000000
        /*0010*/ 	.short	0x0000
        /*0012*/ 	.short	0x0000
        /*0014*/ 	.byte	0x00, 0xf0, 0xa1, 0x03


	//----- nvinfo : EIATTR_SPARSE_MMA_MASK
	.align		4
.L_1390:
        /*0018*/ 	.byte	0x03, 0x50
        /*001a*/ 	.short	0x0000


	//----- nvinfo : EIATTR_MAXREG_COUNT
	.align		4
        /*001c*/ 	.byte	0x03, 0x1b
        /*001e*/ 	.short	0x00ff


	//----- nvinfo : EIATTR_NUM_BARRIERS
	.align		4
        /*0020*/ 	.byte	0x02, 0x4c
        /*0022*/ 	.byte	0x01
	.zero		1


	//----- nvinfo : EIATTR_MERCURY_ISA_VERSION
	.align		4
        /*0024*/ 	.byte	0x03, 0x5f
        /*0026*/ 	.short	0x0101


	//----- nvinfo : EIATTR_COOP_GROUP_MASK_REGIDS
	.align		4
        /*0028*/ 	.byte	0x04, 0x29
        /*002a*/ 	.short	(.L_1392 - .L_1391)


	//   ....[0]....
.L_1391:
        /*002c*/ 	.word	0xffffffff


	//   ....[1]....
        /*0030*/ 	.word	0xffffffff


	//   ....[2]....
        /*0034*/ 	.word	0xffffffff


	//   ....[3]....
        /*0038*/ 	.word	0xffffffff


	//   ....[4]....
        /*003c*/ 	.word	0xffffffff


	//   ....[5]....
        /*0040*/ 	.word	0xffffffff


	//   ....[6]....
        /*0044*/ 	.word	0xffffffff


	//   ....[7]....
        /*0048*/ 	.word	0xffffffff


	//   ....[8]....
        /*004c*/ 	.word	0xffffffff


	//   ....[9]....
        /*0050*/ 	.word	0xffffffff


	//   ....[10]....
        /*0054*/ 	.word	0xffffffff


	//   ....[11]....
        /*0058*/ 	.word	0xffffffff


	//   ....[12]....
        /*005c*/ 	.word	0xffffffff


	//   ....[13]....
        /*0060*/ 	.word	0xffffffff


	//   ....[14]....
        /*0064*/ 	.word	0xffffffff


	//   ....[15]....
        /*0068*/ 	.word	0xffffffff


	//   ....[16]....
        /*006c*/ 	.word	0xffffffff


	//   ....[17]....
        /*0070*/ 	.word	0xffffffff


	//   ....[18]....
        /*0074*/ 	.word	0xffffffff


	//   ....[19]....
        /*0078*/ 	.word	0xffffffff


	//   ....[20]....
        /*007c*/ 	.word	0xffffffff


	//   ....[21]....
        /*0080*/ 	.word	0x05000012


	//   ....[22]....
        /*0084*/ 	.word	0x05000012


	//   ....[23]....
        /*0088*/ 	.word	0x05000012


	//   ....[24]....
        /*008c*/ 	.word	0x05000012


	//   ....[25]....
        /*0090*/ 	.word	0x05000012


	//   ....[26]....
        /*0094*/ 	.word	0x05000012


	//   ....[27]....
        /*0098*/ 	.word	0x05000012


	//   ....[28]....
        /*009c*/ 	.word	0x05000012


	//   ....[29]....
        /*00a0*/ 	.word	0x05000012


	//   ....[30]....
        /*00a4*/ 	.word	0x05000012


	//----- nvinfo : EIATTR_COOP_GROUP_INSTR_OFFSETS
	.align		4
.L_1392:
        /*00a8*/ 	.byte	0x04, 0x28
        /*00aa*/ 	.short	(.L_1394 - .L_1393)


	//   ....[0]....
.L_1393:
        /*00ac*/ 	.word	0x00002880


	//   ....[1]....
        /*00b0*/ 	.word	0x000028a0


	//   ....[2]....
        /*00b4*/ 	.word	0x000028c0


	//   ....[3]....
        /*00b8*/ 	.word	0x000028e0


	//   ....[4]....
        /*00bc*/ 	.word	0x00002900


	//   ....[5]....
        /*00c0*/ 	.word	0x00002d30


	//   ....[6]....
        /*00c4*/ 	.word	0x00002d50


	//   ....[7]....
        /*00c8*/ 	.word	0x00002d70


	//   ....[8]....
        /*00cc*/ 	.word	0x00002d90


	//   ....[9]....
        /*00d0*/ 	.word	0x00002db0


	//   ....[10]....
        /*00d4*/ 	.word	0x00002f30


	//   ....[11]....
        /*00d8*/ 	.word	0x00002f60


	//   ....[12]....
        /*00dc*/ 	.word	0x00002f70


	//   ....[13]....
        /*00e0*/ 	.word	0x00002f80


	//   ....[14]....
        /*00e4*/ 	.word	0x00003060


	//   ....[15]....
        /*00e8*/ 	.word	0x00003080


	//   ....[16]....
        /*00ec*/ 	.word	0x000030a0


	//   ....[17]....
        /*00f0*/ 	.word	0x00003140


	//   ....[18]....
        /*00f4*/ 	.word	0x00003190


	//   ....[19]....
        /*00f8*/ 	.word	0x00003220


	//   ....[20]....
        /*00fc*/ 	.word	0x00003250


	//   ....[21]....
        /*0100*/ 	.word	0x00003c20


	//   ....[22]....
        /*0104*/ 	.word	0x00003c90


	//   ....[23]....
        /*0108*/ 	.word	0x00003d00


	//   ....[24]....
        /*010c*/ 	.word	0x00003d70


	//   ....[25]....
        /*0110*/ 	.word	0x00003de0


	//   ....[26]....
        /*0114*/ 	.word	0x00004260


	//   ....[27]....
        /*0118*/ 	.word	0x000042d0


	//   ....[28]....
        /*011c*/ 	.word	0x00004340


	//   ....[29]....
        /*0120*/ 	.word	0x000043b0


	//   ....[30]....
        /*0124*/ 	.word	0x00004420


	//----- nvinfo : EIATTR_EXIT_INSTR_OFFSETS
	.align		4
.L_1394:
        /*0128*/ 	.byte	0x04, 0x1c
        /*012a*/ 	.short	(.L_1396 - .L_1395)


	//   ....[0]....
.L_1395:
        /*012c*/ 	.word	0x000001a0


	//   ....[1]....
        /*0130*/ 	.word	0x00003bc0


	//----- nvinfo : EIATTR_MAX_THREADS
	.align		4
.L_1396:
        /*0134*/ 	.byte	0x04, 0x05
        /*0136*/ 	.short	(.L_1398 - .L_1397)
.L_1397:
        /*0138*/ 	.word	0x00000100
        /*013c*/ 	.word	0x00000001
        /*0140*/ 	.word	0x00000001


	//----- nvinfo : EIATTR_CRS_STACK_SIZE
	.align		4
.L_1398:
        /*0144*/ 	.byte	0x04, 0x1e
        /*0146*/ 	.short	(.L_1400 - .L_1399)
.L_1399:
        /*0148*/ 	.word	0x00000000


	//----- nvinfo : EIATTR_CBANK_PARAM_SIZE
	.align		4
.L_1400:
        /*014c*/ 	.byte	0x03, 0x19
        /*014e*/ 	.short	0x00e8


	//----- nvinfo : EIATTR_PARAM_CBANK
	.align		4
        /*0150*/ 	.byte	0x04, 0x0a
        /*0152*/ 	.short	(.L_1402 - .L_1401)
	.align		4
.L_1401:
        /*0154*/ 	.word	index@(.nv.constant0._ZN10layer_norm13ln_fwd_kernelINS_13Kernel_traitsI6__halfS2_S2_S2_fjLj8192ELj1ELj1ELj8ELj16ENS_18Kernel_traits_baseILj8192ES2_S2_S2_S2_fjLj256EEEEELb0ELb1ELb1ELb1EEEvNS_9FwdParamsE)
        /*0158*/ 	.short	0x0210
        /*015a*/ 	.short	0x00e8


	//----- nvinfo : EIATTR_SW_WAR
	.align		4
.L_1402:
        /*015c*/ 	.byte	0x04, 0x36
        /*015e*/ 	.short	(.L_1404 - .L_1403)
.L_1403:
        /*0160*/ 	.word	0x00000008
.L_1404:


//--------------------- .nv.info._ZN10layer_norm13ln_fwd_kernelINS_13Kernel_traitsI6__halfS2_S2_S2_fjLj8192ELj1ELj1ELj8ELj16ENS_18Kernel_traits_baseILj8192ES2_S2_S2_S2_fjLj256EEEEELb1ELb0ELb0ELb0EEEvNS_9FwdParamsE --------------------------
	.section	.nv.info._ZN10layer_norm13ln_fwd_kernelINS_13Kernel_traitsI6__halfS2_S2_S2_fjLj8192ELj1ELj1ELj8ELj16ENS_18Kernel_traits_baseILj8192ES2_S2_S2_S2_fjLj256EEEEELb1ELb0ELb0ELb0EEEvNS_9FwdParamsE,"",@"SHT_CUDA_INFO"
	.sectionflags	@""
	.align	4


	//----- nvinfo : EIATTR_CUDA_API_VERSION
	.align		4
        /*0000*/ 	.byte	0x04, 0x37
        /*0002*/ 	.short	(.L_1406 - .L_1405)
.L_1405:
        /*0004*/ 	.word	0x00000082


	//----- nvinfo : EIATTR_KPARAM_INFO
	.align		4
.L_1406:
        /*0008*/ 	.byte	0x04, 0x17
        /*000a*/ 	.short	(.L_1408 - .L_1407)
.L_1407:
        /*000c*/ 	.word	0x00000000
        /*0010*/ 	.short	0x0000
        /*0012*/ 	.short	0x0000
        /*0014*/ 	.byte	0x00, 0xf0, 0xa1, 0x03


	//----- nvinfo : EIATTR_SPARSE_MMA_MASK
	.align		4
.L_1408:
        /*0018*/ 	.byte	0x03, 0x50
        /*001a*/ 	.short	0x0000


	//----- nvinfo : EIATTR_MAXREG_COUNT
	.align		4
        /*001c*/ 	.byte	0x03, 0x1b
        /*001e*/ 	.short	0x00ff


	//----- nvinfo : EIATTR_NUM_BARRIERS
	.align		4
        /*0020*/ 	.byte	0x02, 0x4c
        /*0022*/ 	.byte	0x01
	.zero		1


	//----- nvinfo : EIATTR_ANNOTATIONS
	.align		4
        /*0024*/ 	.byte	0x04, 0x55
        /*0026*/ 	.short	(.L_1410 - .L_1409)


	//   ....[0]....
.L_1409:
        /*0028*/ 	.word	0x00000001
        /*002c*/ 	.byte	0x10, 0x0a, 0x00, 0x00, 0x01, 0x00, 0x00, 0x00, 0x50, 0x0a, 0x00, 0x00, 0x01, 0x00, 0x00, 0x00
        /*003c*/ 	.byte	0x90, 0x0a, 0x00, 0x00, 0x01, 0x00, 0x00, 0x00, 0xd0, 0x0a, 0x00, 0x00, 0x01, 0x00, 0x00, 0x00
        /*004c*/ 	.byte	0x50, 0x0b, 0x00, 0x00, 0x01, 0x00, 0x00, 0x00, 0x40, 0x0c, 0x00, 0x00, 0x01, 0x00, 0x00, 0x00
        /*005c*/ 	.byte	0x70, 0x0c, 0x00, 0x00, 0x01, 0x00, 0x00, 0x00, 0xa0, 0x0c, 0x00, 0x00, 0x01, 0x00, 0x00, 0x00
        /*006c*/ 	.byte	0x00, 0x0d, 0x00, 0x00, 0x01, 0x00, 0x00, 0x00, 0xd0, 0xd5, 0x00, 0x00, 0x01, 0x00, 0x00, 0x00
        /*007c*/ 	.byte	0xe0, 0xd5, 0x00, 0x00, 0x01, 0x00, 0x00, 0x00, 0x00, 0xd6, 0x00, 0x00, 0x01, 0x00, 0x00, 0x00
        /*008c*/ 	.byte	0x20, 0xd6, 0x00, 0x00, 0x01, 0x00, 0x00, 0x00, 0x30, 0xd6, 0x00, 0x00, 0x01, 0x00, 0x00, 0x00
        /*009c*/ 	.byte	0x40, 0xd6, 0x00, 0x00, 0x01, 0x00, 0x00, 0x00, 0x50, 0xd6, 0x00, 0x00, 0x01, 0x00, 0x00, 0x00
        /*00ac*/ 	.byte	0x60, 0xd6, 0x00, 0x00, 0x01, 0x00, 0x00, 0x00, 0x70, 0xd6, 0x00, 0x00


	//----- nvinfo : EIATTR_MERCURY_ISA_VERSION
	.align		4
.L_1410:
        /*00b8*/ 	.byte	0x03, 0x5f
        /*00ba*/ 	.short	0x0101


	//----- nvinfo : EIATTR_COOP_GROUP_MASK_REGIDS
	.align		4
        /*00bc*/ 	.byte	0x04, 0x29
        /*00be*/ 	.short	(.L_1412 - .L_1411)


	//   ....[0]....
.L_1411:
        /*00c0*/ 	.word	0xffffffff


	//   ....[1]....
        /*00c4*/ 	.word	0xffffffff


	//   ....[2]....
        /*00c8*/ 	.word	0xffffffff


	//   ....[3]....
        /*00cc*/ 	.word	0xffffffff


	//   ....[4]....
        /*00d0*/ 	.word	0xffffffff


	//   ....[5]....
        /*00d4*/ 	.word	0xffffffff


	//   ....[6]....
        /*00d8*/ 	.word	0xffffffff


	//   ....[7]....
        /*00dc*/ 	.word	0xffffffff


	//   ....[8]....
        /*00e0*/ 	.word	0xffffffff


	//   ....[9]....
        /*00e4*/ 	.word	0xffffffff


	//   ....[10]....
        /*00e8*/ 	.word	0xffffffff


	//   ....[11]....
        /*00ec*/ 	.word	0xffffffff


	//   ....[12]....
        /*00f0*/ 	.word	0xffffffff


	//   ....[13]....
        /*00f4*/ 	.word	0xffffffff


	//   ....[14]....
        /*00f8*/ 	.word	0xffffffff


	//   ....[15]....
        /*00fc*/ 	.word	0xffffffff


	//   ....[16]....
        /*0100*/ 	.word	0xffffffff


	//   ....[17]....
        /*0104*/ 	.word	0xffffffff


	//   ....[18]....
        /*0108*/ 	.word	0xffffffff


	//   ....[19]....
        /*010c*/ 	.word	0xffffffff


	//   ....[20]....
        /*0110*/ 	.word	0xffffffff


	//   ....[21]....
        /*0114*/ 	.word	0x05000042


	//   ....[22]....
        /*0118*/ 	.word	0x05000042


	//   ....[23]....
        /*011c*/ 	.word	0x05000042


	//   ....[24]....
        /*0120*/ 	.word	0x05000042


	//   ....[25]....
        /*0124*/ 	.word	0x05000042


	//   ....[26]....
        /*0128*/ 	.word	0x05000042


	//   ....[27]....
        /*012c*/ 	.word	0x05000042


	//   ....[28]....
        /*0130*/ 	.word	0x05000042


	//   ....[29]....
        /*0134*/ 	.word	0x05000042


	//   ....[30]....
        /*0138*/ 	.word	0x05000042


	//----- nvinfo : EIATTR_COOP_GROUP_INSTR_OFFSETS
	.align		4
.L_1412:
        /*013c*/ 	.byte	0x04, 0x28
        /*013e*/ 	.short	(.L_1414 - .L_1413)


	//   ....[0]....
.L_1413:
        /*0140*/ 	.word	0x0000cac0


	//   ....[1]....
        /*0144*/ 	.word	0x0000cae0


	//   ....[2]....
        /*0148*/ 	.word	0x0000cb00


	//   ....[3]....
        /*014c*/ 	.word	0x0000cb20


	//   ....[4]....
        /*0150*/ 	.word	0x0000cb40


	//   ....[5]....
        /*0154*/ 	.word	0x0000cf80


	//   ....[6]....
        /*0158*/ 	.word	0x0000cfa0


	//   ....[7]....
        /*015c*/ 	.word	0x0000cfc0


	//   ....[8]....
        /*0160*/ 	.word	0x0000cfe0


	//   ....[9]....
        /*0164*/ 	.word	0x0000d000


	//   ....[10]....
        /*0168*/ 	.word	0x0000d180


	//   ....[11]....
        /*016c*/ 	.word	0x0000d1d0


	//   ....[12]....
        /*0170*/ 	.word	0x0000d230


	//   ....[13]....
        /*0174*/ 	.word	0x0000d2a0


	//   ....[14]....
        /*0178*/ 	.word	0x0000d2b0


	//   ....[15]....
        /*017c*/ 	.word	0x0000d330


	//   ....[16]....
        /*0180*/ 	.word	0x0000d350


	//   ....[17]....
        /*0184*/ 	.word	0x0000d3d0


	//   ....[18]....
        /*0188*/ 	.word	0x0000d440


	//   ....[19]....
        /*018c*/ 	.word	0x0000d4a0


	//   ....[20]....
        /*0190*/ 	.word	0x0000d4c0


	//   ....[21]....
        /*0194*/ 	.word	0x0000dfa0


	//   ....[22]....
        /*0198*/ 	.word	0x0000e000


	//   ....[23]....
        /*019c*/ 	.word	0x0000e060


	//   ....[24]....
        /*01a0*/ 	.word	0x0000e0c0


	//   ....[25]....
        /*01a4*/ 	.word	0x0000e120


	//   ....[26]....
        /*01a8*/ 	.word	0x0000e5b0


	//   ....[27]....
        /*01ac*/ 	.word	0x0000e610


	//   ....[28]....
        /*01b0*/ 	.word	0x0000e670


	//   ....[29]....
        /*01b4*/ 	.word	0x0000e6d0


	//   ....[30]....
        /*01b8*/ 	.word	0x0000e730


	//----- nvinfo : EIATTR_EXIT_INSTR_OFFSETS
	.align		4
.L_1414:
        /*01bc*/ 	.byte	0x04, 0x1c
        /*01be*/ 	.short	(.L_1416 - .L_1415)


	//   ....[0]....
.L_1415:
        /*01c0*/ 	.word	0x000009b0


	//   ....[1]....
        /*01c4*/ 	.word	0x0000df40


	//----- nvinfo : EIATTR_MAX_THREADS
	.align		4
.L_1416:
        /*01c8*/ 	.byte	0x04, 0x05
        /*01ca*/ 	.short	(.L_1418 - .L_1417)
.L_1417:
        /*01cc*/ 	.word	0x00000100
        /*01d0*/ 	.word	0x00000001
        /*01d4*/ 	.word	0x00000001


	//----- nvinfo : EIATTR_CRS_STACK_SIZE
	.align		4
.L_1418:
        /*01d8*/ 	.byte	0x04, 0x1e
        /*01da*/ 	.short	(.L_1420 - .L_1419)
.L_1419:
        /*01dc*/ 	.word	0x00000000


	//----- nvinfo : EIATTR_CBANK_PARAM_SIZE
	.align		4
.L_1420:
        /*01e0*/ 	.byte	0x03, 0x19
        /*01e2*/ 	.short	0x00e8


	//----- nvinfo : EIATTR_PARAM_CBANK
	.align		4
        /*01e4*/ 	.byte	0x04, 0x0a
        /*01e6*/ 	.short	(.L_1422 - .L_1421)
	.align		4
.L_1421:
        /*01e8*/ 	.word	index@(.nv.constant0._ZN10layer_norm13ln_fwd_kernelINS_13Kernel_traitsI6__halfS2_S2_S2_fjLj8192ELj1ELj1ELj8ELj16ENS_18Kernel_traits_baseILj8192ES2_S2_S2_S2_fjLj256EEEEELb1ELb0ELb0ELb0EEEvNS_9FwdParamsE)
        /*01ec*/ 	.short	0x0210
        /*01ee*/ 	.short	0x00e8


	//----- nvinfo : EIATTR_SW_WAR
	.align		4
.L_1422:
        /*01f0*/ 	.byte	0x04, 0x36
        /*01f2*/ 	.short	(.L_1424 - .L_1423)
.L_1423:
        /*01f4*/ 	.word	0x00000008
.L_1424:


//--------------------- .nv.info._ZN10layer_norm13ln_fwd_kernelINS_13Kernel_traitsI6__halfS2_S2_S2_fjLj8192ELj1ELj1ELj8ELj16ENS_18Kernel_traits_baseILj8192ES2_S2_S2_S2_fjLj256EEEEELb1ELb0ELb0ELb1EEEvNS_9FwdParamsE --------------------------
	.section	.nv.info._ZN10layer_norm13ln_fwd_kernelINS_13Kernel_traitsI6__halfS2_S2_S2_fjLj8192ELj1ELj1ELj8ELj16ENS_18Kernel_traits_baseILj8192ES2_S2_S2_S2_fjLj256EEEEELb1ELb0ELb0ELb1EEEvNS_9FwdParamsE,"",@"SHT_CUDA_INFO"
	.sectionflags	@""
	.align	4


	//----- nvinfo : EIATTR_CUDA_API_VERSION
	.align		4
        /*0000*/ 	.byte	0x04, 0x37
        /*0002*/ 	.short	(.L_1426 - .L_1425)
.L_1425:
        /*0004*/ 	.word	0x00000082


	//----- nvinfo : EIATTR_KPARAM_INFO
	.align		4
.L_1426:
        /*0008*/ 	.byte	0x04, 0x17
        /*000a*/ 	.short	(.L_1428 - .L_1427)
.L_1427:
        /*000c*/ 	.word	0x00000000
        /*0010*/ 	.short	0x0000
        /*0012*/ 	.short	0x0000
        /*0014*/ 	.byte	0x00, 0xf0, 0xa1, 0x03


	//----- nvinfo : EIATTR_SPARSE_MMA_MASK
	.align		4
.L_1428:
        /*0018*/ 	.byte	0x03, 0x50
        /*001a*/ 	.short	0x0000


	//----- nvinfo : EIATTR_MAXREG_COUNT
	.align		4
        /*001c*/ 	.byte	0x03, 0x1b
        /*001e*/ 	.short	0x00ff


	//----- nvinfo : EIATTR_NUM_BARRIERS
	.align		4
        /*0020*/ 	.byte	0x02, 0x4c
        /*0022*/ 	.byte	0x01
	.zero		1


	//----- nvinfo : EIATTR_ANNOTATIONS
	.align		4
        /*0024*/ 	.byte	0x04, 0x55
        /*0026*/ 	.short	(.L_1430 - .L_1429)


	//   ....[0]....
.L_1429:
        /*0028*/ 	.word	0x00000001
        /*002c*/ 	.byte	0xf0, 0x06, 0x00, 0x00, 0x01, 0x00, 0x00, 0x00, 0x30, 0x07, 0x00, 0x00, 0x01, 0x00, 0x00, 0x00
        /*003c*/ 	.byte	0x70, 0x07, 0x00, 0x00, 0x01, 0x00, 0x00, 0x00, 0xe0, 0x07, 0x00, 0x00, 0x01, 0x00, 0x00, 0x00
        /*004c*/ 	.byte	0x00, 0x08, 0x00, 0x00, 0x01, 0x00, 0x00, 0x00, 0x50, 0x08, 0x00, 0x00, 0x01, 0x00, 0x00, 0x00
        /*005c*/ 	.byte	0xc0, 0xc7, 0x00, 0x00, 0x01, 0x00, 0x00, 0x00, 0xd0, 0xc7, 0x00, 0x00, 0x01, 0x00, 0x00, 0x00
        /*006c*/ 	.byte	0x30, 0xc8, 0x00, 0x00, 0x01, 0x00, 0x00, 0x00, 0xb0, 0xc8, 0x00, 0x00, 0x01, 0x00, 0x00, 0x00
        /*007c*/ 	.byte	0xb0, 0xca, 0x00, 0x00, 0x01, 0x00, 0x00, 0x00, 0x30, 0xcb, 0x00, 0x00


	//----- nvinfo : EIATTR_MERCURY_ISA_VERSION
	.align		4
.L_1430:
        /*0088*/ 	.byte	0x03, 0x5f
        /*008a*/ 	.short	0x0101


	//----- nvinfo : EIATTR_COOP_GROUP_MASK_REGIDS
	.align		4
        /*008c*/ 	.byte	0x04, 0x29
        /*008e*/ 	.short	(.L_1432 - .L_1431)


	//   ....[0]....
.L_1431:
        /*0090*/ 	.word	0xffffffff


	//   ....[1]....
        /*0094*/ 	.word	0xffffffff


	//   ....[2]....
        /*0098*/ 	.word	0xffffffff


	//   ....[3]....
        /*009c*/ 	.word	0xffffffff


	//   ....[4]....
        /*00a0*/ 	.word	0xffffffff


	//   ....[5]....
        /*00a4*/ 	.word	0xffffffff


	//   ....[6]....
        /*00a8*/ 	.word	0xffffffff


	//   ....[7]....
        /*00ac*/ 	.word	0xffffffff


	//   ....[8]....
        /*00b0*/ 	.word	0xffffffff


	//   ....[9]....
        /*00b4*/ 	.word	0xffffffff


	//   ....[10]....
        /*00b8*/ 	.word	0xffffffff


	//   ....[11]....
        /*00bc*/ 	.word	0xffffffff


	//   ....[12]....
        /*00c0*/ 	.word	0xffffffff


	//   ....[13]....
        /*00c4*/ 	.word	0xffffffff


	//   ....[14]....
        /*00c8*/ 	.word	0xffffffff


	//   ....[15]....
        /*00cc*/ 	.word	0xffffffff


	//   ....[16]....
        /*00d0*/ 	.word	0xffffffff


	//   ....[17]....
        /*00d4*/ 	.word	0xffffffff


	//   ....[18]....
        /*00d8*/ 	.word	0xffffffff


	//   ....[19]....
        /*00dc*/ 	.word	0xffffffff


	//   ....[20]....
        /*00e0*/ 	.word	0xffffffff


	//   ....[21]....
        /*00e4*/ 	.word	0x05000024


	//   ....[22]....
        /*00e8*/ 	.word	0x05000024


	//   ....[23]....
        /*00ec*/ 	.word	0x05000024


	//   ....[24]....
        /*00f0*/ 	.word	0x05000024


	//   ....[25]....
        /*00f4*/ 	.word	0x05000024


	//   ....[26]....
        /*00f8*/ 	.word	0x05000024


	//   ....[27]....
        /*00fc*/ 	.word	0x05000024


	//   ....[28]....
        /*0100*/ 	.word	0x05000024


	//   ....[29]....
        /*0104*/ 	.word	0x05000024


	//   ....[30]....
        /*0108*/ 	.word	0x05000024


	//----- nvinfo : EIATTR_COOP_GROUP_INSTR_OFFSETS
	.align		4
.L_1432:
        /*010c*/ 	.byte	0x04, 0x28
        /*010e*/ 	.short	(.L_1434 - .L_1433)


	//   ....[0]....
.L_1433:
        /*0110*/ 	.word	0x0000c200


	//   ....[1]....
        /*0114*/ 	.word	0x0000c220


	//   ....[2]....
        /*0118*/ 	.word	0x0000c240


	//   ....[3]....
        /*011c*/ 	.word	0x0000c260


	//   ....[4]....
        /*0120*/ 	.word	0x0000c280


	//   ....[5]....
        /*0124*/ 	.word	0x0000c6b0


	//   ....[6]....
        /*0128*/ 	.word	0x0000c6d0


	//   ....[7]....
        /*012c*/ 	.word	0x0000c6f0


	//   ....[8]....
        /*0130*/ 	.word	0x0000c710


	//   ....[9]....
        /*0134*/ 	.word	0x0000c730


	//   ....[10]....
        /*0138*/ 	.word	0x0000c8d0


	//   ....[11]....
        /*013c*/ 	.word	0x0000c920


	//   ....[12]....
        /*0140*/ 	.word	0x0000c950


	//   ....[13]....
        /*0144*/ 	.word	0x0000c970


	//   ....[14]....
        /*0148*/ 	.word	0x0000c9f0


	//   ....[15]....
        /*014c*/ 	.word	0x0000ca20


	//   ....[16]....
        /*0150*/ 	.word	0x0000ca60


	//   ....[17]....
        /*0154*/ 	.word	0x0000cb10


	//   ....[18]....
        /*0158*/ 	.word	0x0000cb60


	//   ....[19]....
        /*015c*/ 	.word	0x0000cc10


	//   ....[20]....
        /*0160*/ 	.word	0x0000cc50


	//   ....[21]....
        /*0164*/ 	.word	0x0000d570


	//   ....[22]....
        /*0168*/ 	.word	0x0000d5c0


	//   ....[23]....
        /*016c*/ 	.word	0x0000d620


	//   ....[24]....
        /*0170*/ 	.word	0x0000d680


	//   ....[25]....
        /*0174*/ 	.word	0x0000d6e0


	//   ....[26]....
        /*0178*/ 	.word	0x0000db50


	//   ....[27]....
        /*017c*/ 	.word	0x0000dbb0


	//   ....[28]....
        /*0180*/ 	.word	0x0000dc10


	//   ....[29]....
        /*0184*/ 	.word	0x0000dc70


	//   ....[30]....
        /*0188*/ 	.word	0x0000dcd0


	//----- nvinfo : EIATTR_EXIT_INSTR_OFFSETS
	.align		4
.L_1434:
        /*018c*/ 	.byte	0x04, 0x1c
        /*018e*/ 	.short	(.L_1436 - .L_1435)


	//   ....[0]....
.L_1435:
        /*0190*/ 	.word	0x000005e0


	//   ....[1]....
        /*0194*/ 	.word	0x0000d510


	//----- nvinfo : EIATTR_MAX_THREADS
	.align		4
.L_1436:
        /*0198*/ 	.byte	0x04, 0x05
        /*019a*/ 	.short	(.L_1438 - .L_1437)
.L_1437:
        /*019c*/ 	.word	0x00000100
        /*01a0*/ 	.word	0x00000001
        /*01a4*/ 	.word	0x00000001


	//----- nvinfo : EIATTR_CRS_STACK_SIZE
	.align		4
.L_1438:
        /*01a8*/ 	.byte	0x04, 0x1e
        /*01aa*/ 	.short	(.L_1440 - .L_1439)
.L_1439:
        /*01ac*/ 	.word	0x00000000


	//----- nvinfo : EIATTR_CBANK_PARAM_SIZE
	.align		4
.L_1440:
        /*01b0*/ 	.byte	0x03, 0x19
        /*01b2*/ 	.short	0x00e8


	//----- nvinfo : EIATTR_PARAM_CBANK
	.align		4
        /*01b4*/ 	.byte	0x04, 0x0a
        /*01b6*/ 	.short	(.L_1442 - .L_1441)
	.align		4
.L_1441:
        /*01b8*/ 	.word	index@(.nv.constant0._ZN10layer_norm13ln_fwd_kernelINS_13Kernel_traitsI6__halfS2_S2_S2_fjLj8192ELj1ELj1ELj8ELj16ENS_18Kernel_traits_baseILj8192ES2_S2_S2_S2_fjLj256EEEEELb1ELb0ELb0ELb1EEEvNS_9FwdParamsE)
        /*01bc*/ 	.short	0x0210
        /*01be*/ 	.short	0x00e8


	//----- nvinfo : EIATTR_SW_WAR
	.align		4
.L_1442:
        /*01c0*/ 	.byte	0x04, 0x36
        /*01c2*/ 	.short	(.L_1444 - .L_1443)
.L_1443:
        /*01c4*/ 	.word	0x00000008
.L_1444:


//--------------------- .nv.info._ZN10layer_norm13ln_fwd_kernelINS_13Kernel_traitsI6__halfS2_S2_S2_fjLj8192ELj1ELj1ELj8ELj16ENS_18Kernel_traits_baseILj8192ES2_S2_S2_S2_fjLj256EEEEELb1ELb0ELb1ELb0EEEvNS_9FwdParamsE --------------------------
	.section	.nv.info._ZN10layer_norm13ln_fwd_kernelINS_13Kernel_traitsI6__halfS2_S2_S2_fjLj8192ELj1ELj1ELj8ELj16ENS_18Kernel_traits_baseILj8192ES2_S2_S2_S2_fjLj256EEEEELb1ELb0ELb1ELb0EEEvNS_9FwdParamsE,"",@"SHT_CUDA_INFO"
	.sectionflags	@""
	.align	4


	//----- nvinfo : EIATTR_CUDA_API_VERSION
	.align		4
        /*0000*/ 	.byte	0x04, 0x37
        /*0002*/ 	.short	(.L_1446 - .L_1445)
.L_1445:
        /*0004*/ 	.word	0x00000082


	//----- nvinfo : EIATTR_KPARAM_INFO
	.align		4
.L_1446:
        /*0008*/ 	.byte	0x04, 0x17
        /*000a*/ 	.short	(.L_1448 - .L_1447)
.L_1447:
        /*000c*/ 	.word	0x00000000
        /*0010*/ 	.short	0x0000
        /*0012*/ 	.short	0x0000
        /*0014*/ 	.byte	0x00, 0xf0, 0xa1, 0x03


	//----- nvinfo : EIATTR_SPARSE_MMA_MASK
	.align		4
.L_1448:
        /*0018*/ 	.byte	0x03, 0x50
        /*001a*/ 	.short	0x0000


	//----- nvinfo : EIATTR_MAXREG_COUNT
	.align		4
        /*001c*/ 	.byte	0x03, 0x1b
        /*001e*/ 	.short	0x00ff


	//----- nvinfo : EIATTR_NUM_BARRIERS
	.align		4
        /*0020*/ 	.byte	0x02, 0x4c
        /*0022*/ 	.byte	0x01
	.zero		1


	//----- nvinfo : EIATTR_MERCURY_ISA_VERSION
	.align		4
        /*0024*/ 	.byte	0x03, 0x5f
        /*0026*/ 	.short	0x0101


	//----- nvinfo : EIATTR_COOP_GROUP_MASK_REGIDS
	.align		4
        /*0028*/ 	.byte	0x04, 0x29
        /*002a*/ 	.short	(.L_1450 - .L_1449)


	//   ....[0]....
.L_1449:
        /*002c*/ 	.word	0xffffffff


	//   ....[1]....
        /*0030*/ 	.word	0xffffffff


	//   ....[2]....
        /*0034*/ 	.word	0xffffffff


	//   ....[3]....
        /*0038*/ 	.word	0xffffffff


	//   ....[4]....
        /*003c*/ 	.word	0xffffffff


	//   ....[5]....
        /*0040*/ 	.word	0xffffffff


	//   ....[6]....
        /*0044*/ 	.word	0xffffffff


	//   ....[7]....
        /*0048*/ 	.word	0xffffffff


	//   ....[8]....
        /*004c*/ 	.word	0xffffffff


	//   ....[9]....
        /*0050*/ 	.word	0xffffffff


	//   ....[10]....
        /*0054*/ 	.word	0xffffffff


	//   ....[11]....
        /*0058*/ 	.word	0xffffffff


	//   ....[12]....
        /*005c*/ 	.word	0xffffffff


	//   ....[13]....
        /*0060*/ 	.word	0xffffffff


	//   ....[14]....
        /*0064*/ 	.word	0xffffffff


	//   ....[15]....
        /*0068*/ 	.word	0xffffffff


	//   ....[16]....
        /*006c*/ 	.word	0xffffffff


	//   ....[17]....
        /*0070*/ 	.word	0xffffffff


	//   ....[18]....
        /*0074*/ 	.word	0xffffffff


	//   ....[19]....
        /*0078*/ 	.word	0xffffffff


	//   ....[20]....
        /*007c*/ 	.word	0xffffffff


	//   ....[21]....
        /*0080*/ 	.word	0x05000092


	//   ....[22]....
        /*0084*/ 	.word	0x05000092


	//   ....[23]....
        /*0088*/ 	.word	0x05000092


	//   ....[24]....
        /*008c*/ 	.word	0x05000092


	//   ....[25]....
        /*0090*/ 	.word	0x05000092


	//   ....[26]....
        /*0094*/ 	.word	0x05000092


	//   ....[27]....
        /*0098*/ 	.word	0x05000092


	//   ....[28]....
        /*009c*/ 	.word	0x05000092


	//   ....[29]....
        /*00a0*/ 	.word	0x05000092


	//   ....[30]....
        /*00a4*/ 	.word	0x05000092


	//----- nvinfo : EIATTR_COOP_GROUP_INSTR_OFFSETS
	.align		4
.L_1450:
        /*00a8*/ 	.byte	0x04, 0x28
        /*00aa*/ 	.short	(.L_1452 - .L_1451)


	//   ....[0]....
.L_1451:
        /*00ac*/ 	.word	0x0000de50


	//   ....[1]....
        /*00b0*/ 	.word	0x0000de70


	//   ....[2]....
        /*00b4*/ 	.word	0x0000de90


	//   ....[3]....
        /*00b8*/ 	.word	0x0000deb0


	//   ....[4]....
        /*00bc*/ 	.word	0x0000ded0


	//   ....[5]....
        /*00c0*/ 	.word	0x0000e310


	//   ....[6]....
        /*00c4*/ 	.word	0x0000e330


	//   ....[7]....
        /*00c8*/ 	.word	0x0000e350


	//   ....[8]....
        /*00cc*/ 	.word	0x0000e370


	//   ....[9]....
        /*00d0*/ 	.word	0x0000e390


	//   ....[10]....
        /*00d4*/ 	.word	0x0000e4f0


	//   ....[11]....
        /*00d8*/ 	.word	0x0000e5a0


	//   ....[12]....
        /*00dc*/ 	.word	0x0000e630


	//   ....[13]....
        /*00e0*/ 	.word	0x0000e6a0


	//   ....[14]....
        /*00e4*/ 	.word	0x0000e6b0


	//   ....[15]....
        /*00e8*/ 	.word	0x0000e740


	//   ....[16]....
        /*00ec*/ 	.word	0x0000e7a0


	//   ....[17]....
        /*00f0*/ 	.word	0x0000e7b0


	//   ....[18]....
        /*00f4*/ 	.word	0x0000e850


	//   ....[19]....
        /*00f8*/ 	.word	0x0000e890


	//   ....[20]....
        /*00fc*/ 	.word	0x0000e8c0


	//   ....[21]....
        /*0100*/ 	.word	0x0000f330


	//   ....[22]....
        /*0104*/ 	.word	0x0000f3a0


	//   ....[23]....
        /*0108*/ 	.word	0x0000f410


	//   ....[24]....
        /*010c*/ 	.word	0x0000f480


	//   ....[25]....
        /*0110*/ 	.word	0x0000f4f0


	//   ....[26]....
        /*0114*/ 	.word	0x0000f980


	//   ....[27]....
        /*0118*/ 	.word	0x0000f9f0


	//   ....[28]....
        /*011c*/ 	.word	0x0000fa60


	//   ....[29]....
        /*0120*/ 	.word	0x0000fad0


	//   ....[30]....
        /*0124*/ 	.word	0x0000fb40


	//----- nvinfo : EIATTR_EXIT_INSTR_OFFSETS
	.align		4
.L_1452:
        /*0128*/ 	.byte	0x04, 0x1c
        /*012a*/ 	.short	(.L_1454 - .L_1453)


	//   ....[0]....
.L_1453:
        /*012c*/ 	.word	0x00000940


	//   ....[1]....
        /*0130*/ 	.word	0x0000f2d0


	//----- nvinfo : EIATTR_MAX_THREADS
	.align		4
.L_1454:
        /*0134*/ 	.byte	0x04, 0x05
        /*0136*/ 	.short	(.L_1456 - .L_1455)
.L_1455:
        /*0138*/ 	.word	0x00000100
        /*013c*/ 	.word	0x00000001
        /*0140*/ 	.word	0x00000001


	//----- nvinfo : EIATTR_CRS_STACK_SIZE
	.align		4
.L_1456:
        /*0144*/ 	.byte	0x04, 0x1e
        /*0146*/ 	.short	(.L_1458 - .L_1457)
.L_1457:
        /*0148*/ 	.word	0x00000000


	//----- nvinfo : EIATTR_CBANK_PARAM_SIZE
	.align		4
.L_1458:
        /*014c*/ 	.byte	0x03, 0x19
        /*014e*/ 	.short	0x00e8


	//----- nvinfo : EIATTR_PARAM_CBANK
	.align		4
        /*0150*/ 	.byte	0x04, 0x0a
        /*0152*/ 	.short	(.L_1460 - .L_1459)
	.align		4
.L_1459:
        /*0154*/ 	.word	index@(.nv.constant0._ZN10layer_norm13ln_fwd_kernelINS_13Kernel_traitsI6__halfS2_S2_S2_fjLj8192ELj1ELj1ELj8ELj16ENS_18Kernel_traits_baseILj8192ES2_S2_S2_S2_fjLj256EEEEELb1ELb0ELb1ELb0EEEvNS_9FwdParamsE)
        /*0158*/ 	.short	0x0210
        /*015a*/ 	.short	0x00e8


	//----- nvinfo : EIATTR_SW_WAR
	.align		4
.L_1460:
        /*015c*/ 	.byte	0x04, 0x36
        /*015e*/ 	.short	(.L_1462 - .L_1461)
.L_1461:
        /*0160*/ 	.word	0x00000008
.L_1462:


//--------------------- .nv.info._ZN10layer_norm13ln_fwd_kernelINS_13Kernel_traitsI6__halfS2_S2_S2_fjLj8192ELj1ELj1ELj8ELj16ENS_18Kernel_traits_baseILj8192ES2_S2_S2_S2_fjLj256EEEEELb1ELb0ELb1ELb1EEEvNS_9FwdParamsE --------------------------
	.section	.nv.info._ZN10layer_norm13ln_fwd_kernelINS_13Kernel_traitsI6__halfS2_S2_S2_fjLj8192ELj1ELj1ELj8ELj16ENS_18Kernel_traits_baseILj8192ES2_S2_S2_S2_fjLj256EEEEELb1ELb0ELb1ELb1EEEvNS_9FwdParamsE,"",@"SHT_CUDA_INFO"
	.sectionflags	@""
	.align	4


	//----- nvinfo : EIATTR_CUDA_API_VERSION
	.align		4
        /*0000*/ 	.byte	0x04, 0x37
        /*0002*/ 	.short	(.L_1464 - .L_1463)
.L_1463:
        /*0004*/ 	.word	0x00000082


	//----- nvinfo : EIATTR_KPARAM_INFO
	.align		4
.L_1464:
        /*0008*/ 	.byte	0x04, 0x17
        /*000a*/ 	.short	(.L_1466 - .L_1465)
.L_1465:
        /*000c*/ 	.word	0x00000000
        /*0010*/ 	.short	0x0000
        /*0012*/ 	.short	0x0000
        /*0014*/ 	.byte	0x00, 0xf0, 0xa1, 0x03


	//----- nvinfo : EIATTR_SPARSE_MMA_MASK
	.align		4
.L_1466:
        /*0018*/ 	.byte	0x03, 0x50
        /*001a*/ 	.short	0x0000


	//----- nvinfo : EIATTR_MAXREG_COUNT
	.align		4
        /*001c*/ 	.byte	0x03, 0x1b
        /*001e*/ 	.short	0x00ff


	//----- nvinfo : EIATTR_NUM_BARRIERS
	.align		4
        /*0020*/ 	.byte	0x02, 0x4c
        /*0022*/ 	.byte	0x01
	.zero		1


	//----- nvinfo : EIATTR_MERCURY_ISA_VERSION
	.align		4
        /*0024*/ 	.byte	0x03, 0x5f
        /*0026*/ 	.short	0x0101


	//----- nvinfo : EIATTR_COOP_GROUP_MASK_REGIDS
	.align		4
        /*0028*/ 	.byte	0x04, 0x29
        /*002a*/ 	.short	(.L_1468 - .L_1467)


	//   ....[0]....
.L_1467:
        /*002c*/ 	.word	0xffffffff


	//   ....[1]....
        /*0030*/ 	.word	0xffffffff


	//   ....[2]....
        /*0034*/ 	.word	0xffffffff


	//   ....[3]....
        /*0038*/ 	.word	0xffffffff


	//   ....[4]....
        /*003c*/ 	.word	0xffffffff


	//   ....[5]....
        /*0040*/ 	.word	0xffffffff


	//   ....[6]....
        /*0044*/ 	.word	0xffffffff


	//   ....[7]....
        /*0048*/ 	.word	0xffffffff


	//   ....[8]....
        /*004c*/ 	.word	0xffffffff


	//   ....[9]....
        /*0050*/ 	.word	0xffffffff


	//   ....[10]....
        /*0054*/ 	.word	0xffffffff


	//   ....[11]....
        /*0058*/ 	.word	0xffffffff


	//   ....[12]....
        /*005c*/ 	.word	0xffffffff


	//   ....[13]....
        /*0060*/ 	.word	0xffffffff


	//   ....[14]....
        /*0064*/ 	.word	0xffffffff


	//   ....[15]....
        /*0068*/ 	.word	0xffffffff


	//   ....[16]....
        /*006c*/ 	.word	0xffffffff


	//   ....[17]....
        /*0070*/ 	.word	0xffffffff


	//   ....[18]....
        /*0074*/ 	.word	0xffffffff


	//   ....[19]....
        /*0078*/ 	.word	0xffffffff


	//   ....[20]....
        /*007c*/ 	.word	0xffffffff


	//   ....[21]....
        /*0080*/ 	.word	0x0500006c


	//   ....[22]....
        /*0084*/ 	.word	0x0500006c


	//   ....[23]....
        /*0088*/ 	.word	0x0500006c


	//   ....[24]....
        /*008c*/ 	.word	0x0500006c


	//   ....[25]....
        /*0090*/ 	.word	0x0500006c


	//   ....[26]....
        /*0094*/ 	.word	0x0500006c


	//   ....[27]....
        /*0098*/ 	.word	0x0500006c


	//   ....[28]....
        /*009c*/ 	.word	0x0500006c


	//   ....[29]....
        /*00a0*/ 	.word	0x0500006c


	//   ....[30]....
        /*00a4*/ 	.word	0x0500006c


	//----- nvinfo : EIATTR_COOP_GROUP_INSTR_OFFSETS
	.align		4
.L_1468:
        /*00a8*/ 	.byte	0x04, 0x28
        /*00aa*/ 	.short	(.L_1470 - .L_1469)


	//   ....[0]....
.L_1469:
        /*00ac*/ 	.word	0x0000d700


	//   ....[1]....
        /*00b0*/ 	.word	0x0000d720


	//   ....[2]....
        /*00b4*/ 	.word	0x0000d740


	//   ....[3]....
        /*00b8*/ 	.word	0x0000d760


	//   ....[4]....
        /*00bc*/ 	.word	0x0000d780


	//   ....[5]....
        /*00c0*/ 	.word	0x0000dbb0


	//   ....[6]....
        /*00c4*/ 	.word	0x0000dbd0


	//   ....[7]....
        /*00c8*/ 	.word	0x0000dbf0


	//   ....[8]....
        /*00cc*/ 	.word	0x0000dc10


	//   ....[9]....
        /*00d0*/ 	.word	0x0000dc30


	//   ....[10]....
        /*00d4*/ 	.word	0x0000dd70


	//   ....[11]....
        /*00d8*/ 	.word	0x0000de10


	//   ....[12]....
        /*00dc*/ 	.word	0x0000de60


	//   ....[13]....
        /*00e0*/ 	.word	0x0000de90


	//   ....[14]....
        /*00e4*/ 	.word	0x0000deb0


	//   ....[15]....
        /*00e8*/ 	.word	0x0000df60


	//   ....[16]....
        /*00ec*/ 	.word	0x0000df80


	//   ....[17]....
        /*00f0*/ 	.word	0x0000dfb0


	//   ....[18]....
        /*00f4*/ 	.word	0x0000dff0


	//   ....[19]....
        /*00f8*/ 	.word	0x0000e0e0


	//   ....[20]....
        /*00fc*/ 	.word	0x0000e0f0


	//   ....[21]....
        /*0100*/ 	.word	0x0000ecc0


	//   ....[22]....
        /*0104*/ 	.word	0x0000ed30


	//   ....[23]....
        /*0108*/ 	.word	0x0000eda0


	//   ....[24]....
        /*010c*/ 	.word	0x0000ee10


	//   ....[25]....
        /*0110*/ 	.word	0x0000ee80


	//   ....[26]....
        /*0114*/ 	.word	0x0000f300


	//   ....[27]....
        /*0118*/ 	.word	0x0000f370


	//   ....[28]....
        /*011c*/ 	.word	0x0000f3e0


	//   ....[29]....
        /*0120*/ 	.word	0x0000f450


	//   ....[30]....
        /*0124*/ 	.word	0x0000f4c0


	//----- nvinfo : EIATTR_EXIT_INSTR_OFFSETS
	.align		4
.L_1470:
        /*0128*/ 	.byte	0x04, 0x1c
        /*012a*/ 	.short	(.L_1472 - .L_1471)


	//   ....[0]....
.L_1471:
        /*012c*/ 	.word	0x000005d0


	//   ....[1]....
        /*0130*/ 	.word	0x0000ec60


	//----- nvinfo : EIATTR_MAX_THREADS
	.align		4
.L_1472:
        /*0134*/ 	.byte	0x04, 0x05
        /*0136*/ 	.short	(.L_1474 - .L_1473)
.L_1473:
        /*0138*/ 	.word	0x00000100
        /*013c*/ 	.word	0x00000001
        /*0140*/ 	.word	0x00000001


	//----- nvinfo : EIATTR_CRS_STACK_SIZE
	.align		4
.L_1474:
        /*0144*/ 	.byte	0x04, 0x1e
        /*0146*/ 	.short	(.L_1476 - .L_1475)
.L_1475:
        /*0148*/ 	.word	0x00000000


	//----- nvinfo : EIATTR_CBANK_PARAM_SIZE
	.align		4
.L_1476:
        /*014c*/ 	.byte	0x03, 0x19
        /*014e*/ 	.short	0x00e8


	//----- nvinfo : EIATTR_PARAM_CBANK
	.align		4
        /*0150*/ 	.byte	0x04, 0x0a
        /*0152*/ 	.short	(.L_1478 - .L_1477)
	.align		4
.L_1477:
        /*0154*/ 	.word	index@(.nv.constant0._ZN10layer_norm13ln_fwd_kernelINS_13Kernel_traitsI6__halfS2_S2_S2_fjLj8192ELj1ELj1ELj8ELj16ENS_18Kernel_traits_baseILj8192ES2_S2_S2_S2_fjLj256EEEEELb1ELb0ELb1ELb1EEEvNS_9FwdParamsE)
        /*0158*/ 	.short	0x0210
        /*015a*/ 	.short	0x00e8


	//----- nvinfo : EIATTR_SW_WAR
	.align		4
.L_1478:
        /*015c*/ 	.byte	0x04, 0x36
        /*015e*/ 	.short	(.L_1480 - .L_1479)
.L_1479:
        /*0160*/ 	.word	0x00000008
.L_1480:


//--------------------- .nv.info._ZN10layer_norm13ln_fwd_kernelINS_13Kernel_traitsI6__halfS2_S2_S2_fjLj8192ELj1ELj1ELj8ELj16ENS_18Kernel_traits_baseILj8192ES2_S2_S2_S2_fjLj256EEEEELb1ELb1ELb0ELb0EEEvNS_9FwdParamsE --------------------------
	.section	.nv.info._ZN10layer_norm13ln_fwd_kernelINS_13Kernel_traitsI6__halfS2_S2_S2_fjLj8192ELj1ELj1ELj8ELj16ENS_18Kernel_traits_baseILj8192ES2_S2_S2_S2_fjLj256EEEEELb1ELb1ELb0ELb0EEEvNS_9FwdParamsE,"",@"SHT_CUDA_INFO"
	.sectionflags	@""
	.align	4


	//----- nvinfo : EIATTR_CUDA_API_VERSION
	.align		4
        /*0000*/ 	.byte	0x04, 0x37
        /*0002*/ 	.short	(.L_1482 - .L_1481)
.L_1481:
        /*0004*/ 	.word	0x00000082


	//----- nvinfo : EIATTR_KPARAM_INFO
	.align		4
.L_1482:
        /*0008*/ 	.byte	0x04, 0x17
        /*000a*/ 	.short	(.L_1484 - .L_1483)
.L_1483:
        /*000c*/ 	.word	0x00000000
        /*0010*/ 	.short	0x0000
        /*0012*/ 	.short	0x0000
        /*0014*/ 	.byte	0x00, 0xf0, 0xa1, 0x03


	//----- nvinfo : EIATTR_SPARSE_MMA_MASK
	.align		4
.L_1484:
        /*0018*/ 	.byte	0x03, 0x50
        /*001a*/ 	.short	0x0000


	//----- nvinfo : EIATTR_MAXREG_COUNT
	.align		4
        /*001c*/ 	.byte	0x03, 0x1b
        /*001e*/ 	.short	0x00ff


	//----- nvinfo : EIATTR_NUM_BARRIERS
	.align		4
        /*0020*/ 	.byte	0x02, 0x4c
        /*0022*/ 	.byte	0x01
	.zero		1


	//----- nvinfo : EIATTR_MERCURY_ISA_VERSION
	.align		4
        /*0024*/ 	.byte	0x03, 0x5f
        /*0026*/ 	.short	0x0101


	//----- nvinfo : EIATTR_COOP_GROUP_MASK_REGIDS
	.align		4
        /*0028*/ 	.byte	0x04, 0x29
        /*002a*/ 	.short	(.L_1486 - .L_1485)


	//   ....[0]....
.L_1485:
        /*002c*/ 	.word	0xffffffff


	//   ....[1]....
        /*0030*/ 	.word	0xffffffff


	//   ....[2]....
        /*0034*/ 	.word	0xffffffff


	//   ....[3]....
        /*0038*/ 	.word	0xffffffff


	//   ....[4]....
        /*003c*/ 	.word	0xffffffff


	//   ....[5]....
        /*0040*/ 	.word	0xffffffff


	//   ....[6]....
        /*0044*/ 	.word	0xffffffff


	//   ....[7]....
        /*0048*/ 	.word	0xffffffff


	//   ....[8]....
        /*004c*/ 	.word	0xffffffff


	//   ....[9]....
        /*0050*/ 	.word	0xffffffff


	//   ....[10]....
        /*0054*/ 	.word	0xffffffff


	//   ....[11]....
        /*0058*/ 	.word	0xffffffff


	//   ....[12]....
        /*005c*/ 	.word	0xffffffff


	//   ....[13]....
        /*0060*/ 	.word	0xffffffff


	//   ....[14]....
        /*0064*/ 	.word	0xffffffff


	//   ....[15]....
        /*0068*/ 	.word	0xffffffff


	//   ....[16]....
        /*006c*/ 	.word	0xffffffff


	//   ....[17]....
        /*0070*/ 	.word	0xffffffff


	//   ....[18]....
        /*0074*/ 	.word	0xffffffff


	//   ....[19]....
        /*0078*/ 	.word	0xffffffff


	//   ....[20]....
        /*007c*/ 	.word	0xffffffff


	//   ....[21]....
        /*0080*/ 	.word	0x05000085


	//   ....[22]....
        /*0084*/ 	.word	0x05000085


	//   ....[23]....
        /*0088*/ 	.word	0x05000085


	//   ....[24]....
        /*008c*/ 	.word	0x05000085


	//   ....[25]....
        /*0090*/ 	.word	0x05000085


	//   ....[26]....
        /*0094*/ 	.word	0x05000085


	//   ....[27]....
        /*0098*/ 	.word	0x05000085


	//   ....[28]....
        /*009c*/ 	.word	0x05000085


	//   ....[29]....
        /*00a0*/ 	.word	0x05000085


	//   ....[30]....
        /*00a4*/ 	.word	0x05000085


	//----- nvinfo : EIATTR_COOP_GROUP_INSTR_OFFSETS
	.align		4
.L_1486:
        /*00a8*/ 	.byte	0x04, 0x28
        /*00aa*/ 	.short	(.L_1488 - .L_1487)


	//   ....[0]....
.L_1487:
        /*00ac*/ 	.word	0x0000cf50


	//   ....[1]....
        /*00b0*/ 	.word	0x0000cf70


	//   ....[2]....
        /*00b4*/ 	.word	0x0000cf90


	//   ....[3]....
        /*00b8*/ 	.word	0x0000cfb0


	//   ....[4]....
        /*00bc*/ 	.word	0x0000cfd0


	//   ....[5]....
        /*00c0*/ 	.word	0x0000d410


	//   ....[6]....
        /*00c4*/ 	.word	0x0000d430


	//   ....[7]....
        /*00c8*/ 	.word	0x0000d450


	//   ....[8]....
        /*00cc*/ 	.word	0x0000d470


	//   ....[9]....
        /*00d0*/ 	.word	0x0000d490


	//   ....[10]....
        /*00d4*/ 	.word	0x0000d620


	//   ....[11]....
        /*00d8*/ 	.word	0x0000d670


	//   ....[12]....
        /*00dc*/ 	.word	0x0000d690


	//   ....[13]....
        /*00e0*/ 	.word	0x0000d6a0


	//   ....[14]....
        /*00e4*/ 	.word	0x0000d730


	//   ....[15]....
        /*00e8*/ 	.word	0x0000d780


	//   ....[16]....
        /*00ec*/ 	.word	0x0000d7a0


	//   ....[17]....
        /*00f0*/ 	.word	0x0000d820


	//   ....[18]....
        /*00f4*/ 	.word	0x0000d8a0


	//   ....[19]....
        /*00f8*/ 	.word	0x0000d920


	//   ....[20]....
        /*00fc*/ 	.word	0x0000d970


	//   ....[21]....
        /*0100*/ 	.word	0x0000e390


	//   ....[22]....
        /*0104*/ 	.word	0x0000e400


	//   ....[23]....
        /*0108*/ 	.word	0x0000e470


	//   ....[24]....
        /*010c*/ 	.word	0x0000e4e0


	//   ....[25]....
        /*0110*/ 	.word	0x0000e550


	//   ....[26]....
        /*0114*/ 	.word	0x0000e9e0


	//   ....[27]....
        /*0118*/ 	.word	0x0000ea50


	//   ....[28]....
        /*011c*/ 	.word	0x0000eac0


	//   ....[29]....
        /*0120*/ 	.word	0x0000eb30


	//   ....[30]....
        /*0124*/ 	.word	0x0000eba0


	//----- nvinfo : EIATTR_EXIT_INSTR_OFFSETS
	.align		4
.L_1488:
        /*0128*/ 	.byte	0x04, 0x1c
        /*012a*/ 	.short	(.L_1490 - .L_1489)


	//   ....[0]....
.L_1489:
        /*012c*/ 	.word	0x00000a90


	//   ....[1]....
        /*0130*/ 	.word	0x0000e330


	//----- nvinfo : EIATTR_MAX_THREADS
	.align		4
.L_1490:
        /*0134*/ 	.byte	0x04, 0x05
        /*0136*/ 	.short	(.L_1492 - .L_1491)
.L_1491:
        /*0138*/ 	.word	0x00000100
        /*013c*/ 	.word	0x00000001
        /*0140*/ 	.word	0x00000001


	//----- nvinfo : EIATTR_CRS_STACK_SIZE
	.align		4
.L_1492:
        /*0144*/ 	.byte	0x04, 0x1e
        /*0146*/ 	.short	(.L_1494 - .L_1493)
.L_1493:
        /*0148*/ 	.word	0x00000000


	//----- nvinfo : EIATTR_CBANK_PARAM_SIZE
	.align		4
.L_1494:
        /*014c*/ 	.byte	0x03, 0x19
        /*014e*/ 	.short	0x00e8


	//----- nvinfo : EIATTR_PARAM_CBANK
	.align		4
        /*0150*/ 	.byte	0x04, 0x0a
        /*0152*/ 	.short	(.L_1496 - .L_1495)
	.align		4
.L_1495:
        /*0154*/ 	.word	index@(.nv.constant0._ZN10layer_norm13ln_fwd_kernelINS_13Kernel_traitsI6__halfS2_S2_S2_fjLj8192ELj1ELj1ELj8ELj16ENS_18Kernel_traits_baseILj8192ES2_S2_S2_S2_fjLj256EEEEELb1ELb1ELb0ELb0EEEvNS_9FwdParamsE)
        /*0158*/ 	.short	0x0210
        /*015a*/ 	.short	0x00e8


	//----- nvinfo : EIATTR_SW_WAR
	.align		4
.L_1496:
        /*015c*/ 	.byte	0x04, 0x36
        /*015e*/ 	.short	(.L_1498 - .L_1497)
.L_1497:
        /*0160*/ 	.word	0x00000008
.L_1498:


//--------------------- .nv.info._ZN10layer_norm13ln_fwd_kernelINS_13Kernel_traitsI6__halfS2_S2_S2_fjLj8192ELj1ELj1ELj8ELj16ENS_18Kernel_traits_baseILj8192ES2_S2_S2_S2_fjLj256EEEEELb1ELb1ELb0ELb1EEEvNS_9FwdParamsE --------------------------
	.section	.nv.info._ZN10layer_norm13ln_fwd_kernelINS_13Kernel_traitsI6__halfS2_S2_S2_fjLj8192ELj1ELj1ELj8ELj16ENS_18Kernel_traits_baseILj8192ES2_S2_S2_S2_fjLj256EEEEELb1ELb1ELb0ELb1EEEvNS_9FwdParamsE,"",@"SHT_CUDA_INFO"
	.sectionflags	@""
	.align	4


	//----- nvinfo : EIATTR_CUDA_API_VERSION
	.align		4
        /*0000*/ 	.byte	0x04, 0x37
        /*0002*/ 	.short	(.L_1500 - .L_1499)
.L_1499:
        /*0004*/ 	.word	0x00000082


	//----- nvinfo : EIATTR_KPARAM_INFO
	.align		4
.L_1500:
        /*0008*/ 	.byte	0x04, 0x17
        /*000a*/ 	.short	(.L_1502 - .L_1501)
.L_1501:
        /*000c*/ 	.word	0x00000000
        /*0010*/ 	.short	0x0000
        /*0012*/ 	.short	0x0000
        /*0014*/ 	.byte	0x00, 0xf0, 0xa1, 0x03


	//----- nvinfo : EIATTR_SPARSE_MMA_MASK
	.align		4
.L_1502:
        /*0018*/ 	.byte	0x03, 0x50
        /*001a*/ 	.short	0x0000


	//----- nvinfo : EIATTR_MAXREG_COUNT
	.align		4
        /*001c*/ 	.byte	0x03, 0x1b
        /*001e*/ 	.short	0x00ff


	//----- nvinfo : EIATTR_NUM_BARRIERS
	.align		4
        /*0020*/ 	.byte	0x02, 0x4c
        /*0022*/ 	.byte	0x01
	.zero		1


	//----- nvinfo : EIATTR_MERCURY_ISA_VERSION
	.align		4
        /*0024*/ 	.byte	0x03, 0x5f
        /*0026*/ 	.short	0x0101


	//----- nvinfo : EIATTR_COOP_GROUP_MASK_REGIDS
	.align		4
        /*0028*/ 	.byte	0x04, 0x29
        /*002a*/ 	.short	(.L_1504 - .L_1503)


	//   ....[0]....
.L_1503:
        /*002c*/ 	.word	0xffffffff


	//   ....[1]....
        /*0030*/ 	.word	0xffffffff


	//   ....[2]....
        /*0034*/ 	.word	0xffffffff


	//   ....[3]....
        /*0038*/ 	.word	0xffffffff


	//   ....[4]....
        /*003c*/ 	.word	0xffffffff


	//   ....[5]....
        /*0040*/ 	.word	0xffffffff


	//   ....[6]....
        /*0044*/ 	.word	0xffffffff


	//   ....[7]....
        /*0048*/ 	.word	0xffffffff


	//   ....[8]....
        /*004c*/ 	.word	0xffffffff


	//   ....[9]....
        /*0050*/ 	.word	0xffffffff


	//   ....[10]....
        /*0054*/ 	.word	0xffffffff


	//   ....[11]....
        /*0058*/ 	.word	0xffffffff


	//   ....[12]....
        /*005c*/ 	.word	0xffffffff


	//   ....[13]....
        /*0060*/ 	.word	0xffffffff


	//   ....[14]....
        /*0064*/ 	.word	0xffffffff


	//   ....[15]....
        /*0068*/ 	.word	0xffffffff


	//   ....[16]....
        /*006c*/ 	.word	0xffffffff


	//   ....[17]....
        /*0070*/ 	.word	0xffffffff


	//   ....[18]....
        /*0074*/ 	.word	0xffffffff


	//   ....[19]....
        /*0078*/ 	.word	0xffffffff


	//   ....[20]....
        /*007c*/ 	.word	0xffffffff


	//   ....[21]....
        /*0080*/ 	.word	0x05000053


	//   ....[22]....
        /*0084*/ 	.word	0x05000053


	//   ....[23]....
        /*0088*/ 	.word	0x05000053


	//   ....[24]....
        /*008c*/ 	.word	0x05000053


	//   ....[25]....
        /*0090*/ 	.word	0x05000053


	//   ....[26]....
        /*0094*/ 	.word	0x05000053


	//   ....[27]....
        /*0098*/ 	.word	0x05000053


	//   ....[28]....
        /*009c*/ 	.word	0x05000053


	//   ....[29]....
        /*00a0*/ 	.word	0x05000053


	//   ....[30]....
        /*00a4*/ 	.word	0x05000053


	//----- nvinfo : EIATTR_COOP_GROUP_INSTR_OFFSETS
	.align		4
.L_1504:
        /*00a8*/ 	.byte	0x04, 0x28
        /*00aa*/ 	.short	(.L_1506 - .L_1505)


	//   ....[0]....
.L_1505:
        /*00ac*/ 	.word	0x0000c600


	//   ....[1]....
        /*00b0*/ 	.word	0x0000c620


	//   ....[2]....
        /*00b4*/ 	.word	0x0000c640


	//   ....[3]....
        /*00b8*/ 	.word	0x0000c660


	//   ....[4]....
        /*00bc*/ 	.word	0x0000c680


	//   ....[5]....
        /*00c0*/ 	.word	0x0000cab0


	//   ....[6]....
        /*00c4*/ 	.word	0x0000cad0


	//   ....[7]....
        /*00c8*/ 	.word	0x0000caf0


	//   ....[8]....
        /*00cc*/ 	.word	0x0000cb10


	//   ....[9]....
        /*00d0*/ 	.word	0x0000cb30


	//   ....[10]....
        /*00d4*/ 	.word	0x0000cca0


	//   ....[11]....
        /*00d8*/ 	.word	0x0000cd00


	//   ....[12]....
        /*00dc*/ 	.word	0x0000cd30


	//   ....[13]....
        /*00e0*/ 	.word	0x0000cd60


	//   ....[14]....
        /*00e4*/ 	.word	0x0000cdf0


	//   ....[15]....
        /*00e8*/ 	.word	0x0000ce10


	//   ....[16]....
        /*00ec*/ 	.word	0x0000ce30


	//   ....[17]....
        /*00f0*/ 	.word	0x0000cee0


	//   ....[18]....
        /*00f4*/ 	.word	0x0000cf20


	//   ....[19]....
        /*00f8*/ 	.word	0x0000cfd0


	//   ....[20]....
        /*00fc*/ 	.word	0x0000d000


	//   ....[21]....
        /*0100*/ 	.word	0x0000d8f0


	//   ....[22]....
        /*0104*/ 	.word	0x0000d960


	//   ....[23]....
        /*0108*/ 	.word	0x0000d9d0


	//   ....[24]....
        /*010c*/ 	.word	0x0000da40


	//   ....[25]....
        /*0110*/ 	.word	0x0000dab0


	//   ....[26]....
        /*0114*/ 	.word	0x0000df30


	//   ....[27]....
        /*0118*/ 	.word	0x0000dfa0


	//   ....[28]....
        /*011c*/ 	.word	0x0000e010


	//   ....[29]....
        /*0120*/ 	.word	0x0000e080


	//   ....[30]....
        /*0124*/ 	.word	0x0000e0f0


	//----- nvinfo : EIATTR_EXIT_INSTR_OFFSETS
	.align		4
.L_1506:
        /*0128*/ 	.byte	0x04, 0x1c
        /*012a*/ 	.short	(.L_1508 - .L_1507)


	//   ....[0]....
.L_1507:
        /*012c*/ 	.word	0x00000250


	//   ....[1]....
        /*0130*/ 	.word	0x0000d8a0


	//----- nvinfo : EIATTR_MAX_THREADS
	.align		4
.L_1508:
        /*0134*/ 	.byte	0x04, 0x05
        /*0136*/ 	.short	(.L_1510 - .L_1509)
.L_1509:
        /*0138*/ 	.word	0x00000100
        /*013c*/ 	.word	0x00000001
        /*0140*/ 	.word	0x00000001


	//----- nvinfo : EIATTR_CRS_STACK_SIZE
	.align		4
.L_1510:
        /*0144*/ 	.byte	0x04, 0x1e
        /*0146*/ 	.short	(.L_1512 - .L_1511)
.L_1511:
        /*0148*/ 	.word	0x00000000


	//----- nvinfo : EIATTR_CBANK_PARAM_SIZE
	.align		4
.L_1512:
        /*014c*/ 	.byte	0x03, 0x19
        /*014e*/ 	.short	0x00e8


	//----- nvinfo : EIATTR_PARAM_CBANK
	.align		4
        /*0150*/ 	.byte	0x04, 0x0a
        /*0152*/ 	.short	(.L_1514 - .L_1513)
	.align		4
.L_1513:
        /*0154*/ 	.word	index@(.nv.constant0._ZN10layer_norm13ln_fwd_kernelINS_13Kernel_traitsI6__halfS2_S2_S2_fjLj8192ELj1ELj1ELj8ELj16ENS_18Kernel_traits_baseILj8192ES2_S2_S2_S2_fjLj256EEEEELb1ELb1ELb0ELb1EEEvNS_9FwdParamsE)
        /*0158*/ 	.short	0x0210
        /*015a*/ 	.short	0x00e8


	//----- nvinfo : EIATTR_SW_WAR
	.align		4
.L_1514:
        /*015c*/ 	.byte	0x04, 0x36
        /*015e*/ 	.short	(.L_1516 - .L_1515)
.L_1515:
        /*0160*/ 	.word	0x00000008
.L_1516:


//--------------------- .nv.info._ZN10layer_norm13ln_fwd_kernelINS_13Kernel_traitsI6__halfS2_S2_S2_fjLj8192ELj1ELj1ELj8ELj16ENS_18Kernel_traits_baseILj8192ES2_S2_S2_S2_fjLj256EEEEELb1ELb1ELb1ELb0EEEvNS_9FwdParamsE --------------------------
	.section	.nv.info._ZN10layer_norm13ln_fwd_kernelINS_13Kernel_traitsI6__halfS2_S2_S2_fjLj8192ELj1ELj1ELj8ELj16ENS_18Kernel_traits_baseILj8192ES2_S2_S2_S2_fjLj256EEEEELb1ELb1ELb1ELb0EEEvNS_9FwdParamsE,"",@"SHT_CUDA_INFO"
	.sectionflags	@""
	.align	4


	//----- nvinfo : EIATTR_CUDA_API_VERSION
	.align		4
        /*0000*/ 	.byte	0x04, 0x37
        /*0002*/ 	.short	(.L_1518 - .L_1517)
.L_1517:
        /*0004*/ 	.word	0x00000082


	//----- nvinfo : EIATTR_KPARAM_INFO
	.align		4
.L_1518:
        /*0008*/ 	.byte	0x04, 0x17
        /*000a*/ 	.short	(.L_1520 - .L_1519)
.L_1519:
        /*000c*/ 	.word	0x00000000
        /*0010*/ 	.short	0x0000
        /*0012*/ 	.short	0x0000
        /*0014*/ 	.byte	0x00, 0xf0, 0xa1, 0x03


	//----- nvinfo : EIATTR_SPARSE_MMA_MASK
	.align		4
.L_1520:
        /*0018*/ 	.byte	0x03, 0x50
        /*001a*/ 	.short	0x0000


	//----- nvinfo : EIATTR_MAXREG_COUNT
	.align		4
        /*001c*/ 	.byte	0x03, 0x1b
        /*001e*/ 	.short	0x00ff


	//----- nvinfo : EIATTR_NUM_BARRIERS
	.align		4
        /*0020*/ 	.byte	0x02, 0x4c
        /*0022*/ 	.byte	0x01
	.zero		1


	//----- nvinfo : EIATTR_MERCURY_ISA_VERSION
	.align		4
        /*0024*/ 	.byte	0x03, 0x5f
        /*0026*/ 	.short	0x0101


	//----- nvinfo : EIATTR_COOP_GROUP_MASK_REGIDS
	.align		4
        /*0028*/ 	.byte	0x04, 0x29
        /*002a*/ 	.short	(.L_1522 - .L_1521)


	//   ....[0]....
.L_1521:
        /*002c*/ 	.word	0xffffffff


	//   ....[1]....
        /*0030*/ 	.word	0xffffffff


	//   ....[2]....
        /*0034*/ 	.word	0xffffffff


	//   ....[3]....
        /*0038*/ 	.word	0xffffffff


	//   ....[4]....
        /*003c*/ 	.word	0xffffffff


	//   ....[5]....
        /*0040*/ 	.word	0xffffffff


	//   ....[6]....
        /*0044*/ 	.word	0xffffffff


	//   ....[7]....
        /*0048*/ 	.word	0xffffffff


	//   ....[8]....
        /*004c*/ 	.word	0xffffffff


	//   ....[9]....
        /*0050*/ 	.word	0xffffffff


	//   ....[10]....
        /*0054*/ 	.word	0xffffffff


	//   ....[11]....
        /*0058*/ 	.word	0xffffffff


	//   ....[12]....
        /*005c*/ 	.word	0xffffffff


	//   ....[13]....
        /*0060*/ 	.word	0xffffffff


	//   ....[14]....
        /*0064*/ 	.word	0xffffffff


	//   ....[15]....
        /*0068*/ 	.word	0xffffffff


	//   ....[16]....
        /*006c*/ 	.word	0xffffffff


	//   ....[17]....
        /*0070*/ 	.word	0xffffffff


	//   ....[18]....
        /*0074*/ 	.word	0xffffffff


	//   ....[19]....
        /*0078*/ 	.word	0xffffffff


	//   ....[20]....
        /*007c*/ 	.word	0xffffffff


	//   ....[21]....
        /*0080*/ 	.word	0x050000ae


	//   ....[22]....
        /*0084*/ 	.word	0x050000ae


	//   ....[23]....
        /*0088*/ 	.word	0x050000ae


	//   ....[24]....
        /*008c*/ 	.word	0x050000ae


	//   ....[25]....
        /*0090*/ 	.word	0x050000ae


	//   ....[26]....
        /*0094*/ 	.word	0x050000ae


	//   ....[27]....
        /*0098*/ 	.word	0x050000ae


	//   ....[28]....
        /*009c*/ 	.word	0x050000ae


	//   ....[29]....
        /*00a0*/ 	.word	0x050000ae


	//   ....[30]....
        /*00a4*/ 	.word	0x050000ae


	//----- nvinfo : EIATTR_COOP_GROUP_INSTR_OFFSETS
	.align		4
.L_1522:
        /*00a8*/ 	.byte	0x04, 0x28
        /*00aa*/ 	.short	(.L_1524 - .L_1523)


	//   ....[0]....
.L_1523:
        /*00ac*/ 	.word	0x0000e360


	//   ....[1]....
        /*00b0*/ 	.word	0x0000e380


	//   ....[2]....
        /*00b4*/ 	.word	0x0000e3a0


	//   ....[3]....
        /*00b8*/ 	.word	0x0000e3c0


	//   ....[4]....
        /*00bc*/ 	.word	0x0000e3e0


	//   ....[5]....
        /*00c0*/ 	.word	0x0000e820


	//   ....[6]....
        /*00c4*/ 	.word	0x0000e840


	//   ....[7]....
        /*00c8*/ 	.word	0x0000e860


	//   ....[8]....
        /*00cc*/ 	.word	0x0000e880


	//   ....[9]....
        /*00d0*/ 	.word	0x0000e8a0


	//   ....[10]....
        /*00d4*/ 	.word	0x0000e9e0


	//   ....[11]....
        /*00d8*/ 	.word	0x0000ea30


	//   ....[12]....
        /*00dc*/ 	.word	0x0000eab0


	//   ....[13]....
        /*00e0*/ 	.word	0x0000eb50


	//   ....[14]....
        /*00e4*/ 	.word	0x0000eb60


	//   ....[15]....
        /*00e8*/ 	.word	0x0000ec00


	//   ....[16]....
        /*00ec*/ 	.word	0x0000ec60


	//   ....[17]....
        /*00f0*/ 	.word	0x0000ecf0


	//   ....[18]....
        /*00f4*/ 	.word	0x0000ed20


	//   ....[19]....
        /*00f8*/ 	.word	0x0000edc0


	//   ....[20]....
        /*00fc*/ 	.word	0x0000ede0


	//   ....[21]....
        /*0100*/ 	.word	0x0000f840


	//   ....[22]....
        /*0104*/ 	.word	0x0000f8b0


	//   ....[23]....
        /*0108*/ 	.word	0x0000f920


	//   ....[24]....
        /*010c*/ 	.word	0x0000f990


	//   ....[25]....
        /*0110*/ 	.word	0x0000fa00


	//   ....[26]....
        /*0114*/ 	.word	0x0000fe90


	//   ....[27]....
        /*0118*/ 	.word	0x0000ff00


	//   ....[28]....
        /*011c*/ 	.word	0x0000ff70


	//   ....[29]....
        /*0120*/ 	.word	0x0000ffe0


	//   ....[30]....
        /*0124*/ 	.word	0x00010050


	//----- nvinfo : EIATTR_EXIT_INSTR_OFFSETS
	.align		4
.L_1524:
        /*0128*/ 	.byte	0x04, 0x1c
        /*012a*/ 	.short	(.L_1526 - .L_1525)


	//   ....[0]....
.L_1525:
        /*012c*/ 	.word	0x00000a40


	//   ....[1]....
        /*0130*/ 	.word	0x0000f7e0


	//----- nvinfo : EIATTR_MAX_THREADS
	.align		4
.L_1526:
        /*0134*/ 	.byte	0x04, 0x05
        /*0136*/ 	.short	(.L_1528 - .L_1527)
.L_1527:
        /*0138*/ 	.word	0x00000100
        /*013c*/ 	.word	0x00000001
        /*0140*/ 	.word	0x00000001


	//----- nvinfo : EIATTR_CRS_STACK_SIZE
	.align		4
.L_1528:
        /*0144*/ 	.byte	0x04, 0x1e
        /*0146*/ 	.short	(.L_1530 - .L_1529)
.L_1529:
        /*0148*/ 	.word	0x00000000


	//----- nvinfo : EIATTR_CBANK_PARAM_SIZE
	.align		4
.L_1530:
        /*014c*/ 	.byte	0x03, 0x19
        /*014e*/ 	.short	0x00e8


	//----- nvinfo : EIATTR_PARAM_CBANK
	.align		4
        /*0150*/ 	.byte	0x04, 0x0a
        /*0152*/ 	.short	(.L_1532 - .L_1531)
	.align		4
.L_1531:
        /*0154*/ 	.word	index@(.nv.constant0._ZN10layer_norm13ln_fwd_kernelINS_13Kernel_traitsI6__halfS2_S2_S2_fjLj8192ELj1ELj1ELj8ELj16ENS_18Kernel_traits_baseILj8192ES2_S2_S2_S2_fjLj256EEEEELb1ELb1ELb1ELb0EEEvNS_9FwdParamsE)
        /*0158*/ 	.short	0x0210
        /*015a*/ 	.short	0x00e8


	//----- nvinfo : EIATTR_SW_WAR
	.align		4
.L_1532:
        /*015c*/ 	.byte	0x04, 0x36
        /*015e*/ 	.short	(.L_1534 - .L_1533)
.L_1533:
        /*0160*/ 	.word	0x00000008
.L_1534:


//--------------------- .nv.info._ZN10layer_norm13ln_fwd_kernelINS_13Kernel_traitsI6__halfS2_S2_S2_fjLj8192ELj1ELj1ELj8ELj16ENS_18Kernel_traits_baseILj8192ES2_S2_S2_S2_fjLj256EEEEELb1ELb1ELb1ELb1EEEvNS_9FwdParamsE --------------------------
	.section	.nv.info._ZN10layer_norm13ln_fwd_kernelINS_13Kernel_traitsI6__halfS2_S2_S2_fjLj8192ELj1ELj1ELj8ELj16ENS_18Kernel_traits_baseILj8192ES2_S2_S2_S2_fjLj256EEEEELb1ELb1ELb1ELb1EEEvNS_9FwdParamsE,"",@"SHT_CUDA_INFO"
	.sectionflags	@""
	.align	4


	//----- nvinfo : EIATTR_CUDA_API_VERSION
	.align		4
        /*0000*/ 	.byte	0x04, 0x37
        /*0002*/ 	.short	(.L_1536 - .L_1535)
.L_1535:
        /*0004*/ 	.word	0x00000082


	//----- nvinfo : EIATTR_KPARAM_INFO
	.align		4
.L_1536:
        /*0008*/ 	.byte	0x04, 0x17
        /*000a*/ 	.short	(.L_1538 - .L_1537)
.L_1537:
        /*000c*/ 	.word	0x00000000
        /*0010*/ 	.short	0x0000
        /*0012*/ 	.short	0x0000
        /*0014*/ 	.byte	0x00, 0xf0, 0xa1, 0x03


	//----- nvinfo : EIATTR_SPARSE_MMA_MASK
	.align		4
.L_1538:
        /*0018*/ 	.byte	0x03, 0x50
        /*001a*/ 	.short	0x0000


	//----- nvinfo : EIATTR_MAXREG_COUNT
	.align		4
        /*001c*/ 	.byte	0x03, 0x1b
        /*001e*/ 	.short	0x00ff


	//----- nvinfo : EIATTR_NUM_BARRIERS
	.align		4
        /*0020*/ 	.byte	0x02, 0x4c
        /*0022*/ 	.byte	0x01
	.zero		1


	//----- nvinfo : EIATTR_MERCURY_ISA_VERSION
	.align		4
        /*0024*/ 	.byte	0x03, 0x5f
        /*0026*/ 	.short	0x0101


	//----- nvinfo : EIATTR_COOP_GROUP_MASK_REGIDS
	.align		4
        /*0028*/ 	.byte	0x04, 0x29
        /*002a*/ 	.short	(.L_1540 - .L_1539)


	//   ....[0]....
.L_1539:
        /*002c*/ 	.word	0xffffffff


	//   ....[1]....
        /*0030*/ 	.word	0xffffffff


	//   ....[2]....
        /*0034*/ 	.word	0xffffffff


	//   ....[3]....
        /*0038*/ 	.word	0xffffffff


	//   ....[4]....
        /*003c*/ 	.word	0xffffffff


	//   ....[5]....
        /*0040*/ 	.word	0xffffffff


	//   ....[6]....
        /*0044*/ 	.word	0xffffffff


	//   ....[7]....
        /*0048*/ 	.word	0xffffffff


	//   ....[8]....
        /*004c*/ 	.word	0xffffffff


	//   ....[9]....
        /*0050*/ 	.word	0xffffffff


	//   ....[10]....
        /*0054*/ 	.word	0xffffffff


	//   ....[11]....
        /*0058*/ 	.word	0xffffffff


	//   ....[12]....
        /*005c*/ 	.word	0xffffffff


	//   ....[13]....
        /*0060*/ 	.word	0xffffffff


	//   ....[14]....
        /*0064*/ 	.word	0xffffffff


	//   ....[15]....
        /*0068*/ 	.word	0xffffffff


	//   ....[16]....
        /*006c*/ 	.word	0xffffffff


	//   ....[17]....
        /*0070*/ 	.word	0xffffffff


	//   ....[18]....
        /*0074*/ 	.word	0xffffffff


	//   ....[19]....
        /*0078*/ 	.word	0xffffffff


	//   ....[20]....
        /*007c*/ 	.word	0xffffffff


	//   ....[21]....
        /*0080*/ 	.word	0x05000036


	//   ....[22]....
        /*0084*/ 	.word	0x05000036


	//   ....[23]....
        /*0088*/ 	.word	0x05000036


	//   ....[24]....
        /*008c*/ 	.word	0x05000036


	//   ....[25]....
        /*0090*/ 	.word	0x05000036


	//   ....[26]....
        /*0094*/ 	.word	0x05000036


	//   ....[27]....
        /*0098*/ 	.word	0x05000036


	//   ....[28]....
        /*009c*/ 	.word	0x05000036


	//   ....[29]....
        /*00a0*/ 	.word	0x05000036


	//   ....[30]....
        /*00a4*/ 	.word	0x05000036


	//----- nvinfo : EIATTR_COOP_GROUP_INSTR_OFFSETS
	.align		4
.L_1540:
        /*00a8*/ 	.byte	0x04, 0x28
        /*00aa*/ 	.short	(.L_1542 - .L_1541)


	//   ....[0]....
.L_1541:
        /*00ac*/ 	.word	0x0000da70


	//   ....[1]....
        /*00b0*/ 	.word	0x0000da90


	//   ....[2]....
        /*00b4*/ 	.word	0x0000dab0


	//   ....[3]....
        /*00b8*/ 	.word	0x0000dad0


	//   ....[4]....
        /*00bc*/ 	.word	0x0000daf0


	//   ....[5]....
        /*00c0*/ 	.word	0x0000df20


	//   ....[6]....
        /*00c4*/ 	.word	0x0000df40


	//   ....[7]....
        /*00c8*/ 	.word	0x0000df60


	//   ....[8]....
        /*00cc*/ 	.word	0x0000df80


	//   ....[9]....
        /*00d0*/ 	.word	0x0000dfa0


	//   ....[10]....
        /*00d4*/ 	.word	0x0000e110


	//   ....[11]....
        /*00d8*/ 	.word	0x0000e170


	//   ....[12]....
        /*00dc*/ 	.word	0x0000e190


	//   ....[13]....
        /*00e0*/ 	.word	0x0000e1a0


	//   ....[14]....
        /*00e4*/ 	.word	0x0000e220


	//   ....[15]....
        /*00e8*/ 	.word	0x0000e280


	//   ....[16]....
        /*00ec*/ 	.word	0x0000e2a0


	//   ....[17]....
        /*00f0*/ 	.word	0x0000e340


	//   ....[18]....
        /*00f4*/ 	.word	0x0000e390


	//   ....[19]....
        /*00f8*/ 	.word	0x0000e440


	//   ....[20]....
        /*00fc*/ 	.word	0x0000e460


	//   ....[21]....
        /*0100*/ 	.word	0x0000f020


	//   ....[22]....
        /*0104*/ 	.word	0x0000f090


	//   ....[23]....
        /*0108*/ 	.word	0x0000f100


	//   ....[24]....
        /*010c*/ 	.word	0x0000f170


	//   ....[25]....
        /*0110*/ 	.word	0x0000f1e0


	//   ....[26]....
        /*0114*/ 	.word	0x0000f650


	//   ....[27]....
        /*0118*/ 	.word	0x0000f6c0


	//   ....[28]....
        /*011c*/ 	.word	0x0000f730


	//   ....[29]....
        /*0120*/ 	.word	0x0000f7a0


	//   ....[30]....
        /*0124*/ 	.word	0x0000f810


	//----- nvinfo : EIATTR_EXIT_INSTR_OFFSETS
	.align		4
.L_1542:
        /*0128*/ 	.byte	0x04, 0x1c
        /*012a*/ 	.short	(.L_1544 - .L_1543)


	//   ....[0]....
.L_1543:
        /*012c*/ 	.word	0x00000260


	//   ....[1]....
        /*0130*/ 	.word	0x0000efc0


	//----- nvinfo : EIATTR_MAX_THREADS
	.align		4
.L_1544:
        /*0134*/ 	.byte	0x04, 0x05
        /*0136*/ 	.short	(.L_1546 - .L_1545)
.L_1545:
        /*0138*/ 	.word	0x00000100
        /*013c*/ 	.word	0x00000001
        /*0140*/ 	.word	0x00000001


	//----- nvinfo : EIATTR_CRS_STACK_SIZE
	.align		4
.L_1546:
        /*0144*/ 	.byte	0x04, 0x1e
        /*0146*/ 	.short	(.L_1548 - .L_1547)
.L_1547:
        /*0148*/ 	.word	0x00000000


	//----- nvinfo : EIATTR_CBANK_PARAM_SIZE
	.align		4
.L_1548:
        /*014c*/ 	.byte	0x03, 0x19
        /*014e*/ 	.short	0x00e8


	//----- nvinfo : EIATTR_PARAM_CBANK
	.align		4
        /*0150*/ 	.byte	0x04, 0x0a
        /*0152*/ 	.short	(.L_1550 - .L_1549)
	.align		4
.L_1549:
        /*0154*/ 	.word	index@(.nv.constant0._ZN10layer_norm13ln_fwd_kernelINS_13Kernel_traitsI6__halfS2_S2_S2_fjLj8192ELj1ELj1ELj8ELj16ENS_18Kernel_traits_baseILj8192ES2_S2_S2_S2_fjLj256EEEEELb1ELb1ELb1ELb1EEEvNS_9FwdParamsE)
        /*0158*/ 	.short	0x0210
        /*015a*/ 	.short	0x00e8


	//----- nvinfo : EIATTR_SW_WAR
	.align		4
.L_1550:
        /*015c*/ 	.byte	0x04, 0x36
        /*015e*/ 	.short	(.L_1552 - .L_1551)
.L_1551:
        /*0160*/ 	.word	0x00000008
.L_1552:


//--------------------- .nv.info._ZN10layer_norm13ln_fwd_kernelINS_13Kernel_traitsIf13__nv_bfloat16S2_S2_fjLj8192ELj1ELj1ELj8ELj16ENS_18Kernel_traits_baseILj8192EfS2_S2_S2_fjLj256EEEEELb0ELb0ELb0ELb0EEEvNS_9FwdParamsE --------------------------
	.section	.nv.info._ZN10layer_norm13ln_fwd_kernelINS_13Kernel_traitsIf13__nv_bfloat16S2_S2_fjLj8192ELj1ELj1ELj8ELj16ENS_18Kernel_traits_baseILj8192EfS2_S2_S2_fjLj256EEEEELb0ELb0ELb0ELb0EEEvNS_9FwdParamsE,"",@"SHT_CUDA_INFO"
	.sectionflags	@""
	.align	4


	//----- nvinfo : EIATTR_CUDA_API_VERSION
	.align		4
        /*0000*/ 	.byte	0x04, 0x37
        /*0002*/ 	.short	(.L_1554 - .L_1553)
.L_1553:
        /*0004*/ 	.word	0x00000082


	//----- nvinfo : EIATTR_KPARAM_INFO
	.align		4
.L_1554:
        /*0008*/ 	.byte	0x04, 0x17
        /*000a*/ 	.short	(.L_1556 - .L_1555)
.L_1555:
        /*000c*/ 	.word	0x00000000
        /*0010*/ 	.short	0x0000
        /*0012*/ 	.short	0x0000
        /*0014*/ 	.byte	0x00, 0xf0, 0xa1, 0x03


	//----- nvinfo : EIATTR_SPARSE_MMA_MASK
	.align		4
.L_1556:
        /*0018*/ 	.byte	0x03, 0x50
        /*001a*/ 	.short	0x0000


	//----- nvinfo : EIATTR_MAXREG_COUNT
	.align		4
        /*001c*/ 	.byte	0x03, 0x1b
        /*001e*/ 	.short	0x00ff


	//----- nvinfo : EIATTR_NUM_BARRIERS
	.align		4
        /*0020*/ 	.byte	0x02, 0x4c
        /*0022*/ 	.byte	0x01
	.zero		1


	//----- nvinfo : EIATTR_MERCURY_ISA_VERSION
	.align		4
        /*0024*/ 	.byte	0x03, 0x5f
        /*0026*/ 	.short	0x0101


	//----- nvinfo : EIATTR_COOP_GROUP_MASK_REGIDS
	.align		4
        /*0028*/ 	.byte	0x04, 0x29
        /*002a*/ 	.short	(.L_1558 - .L_1557)


	//   ....[0]....
.L_1557:
        /*002c*/ 	.word	0xffffffff


	//   ....[1]....
        /*0030*/ 	.word	0xffffffff


	//   ....[2]....
        /*0034*/ 	.word	0xffffffff


	//   ....[3]....
        /*0038*/ 	.word	0xffffffff


	//   ....[4]....
        /*003c*/ 	.word	0xffffffff


	//   ....[5]....
        /*0040*/ 	.word	0xffffffff


	//   ....[6]....
        /*0044*/ 	.word	0xffffffff


	//   ....[7]....
        /*0048*/ 	.word	0xffffffff


	//   ....[8]....
        /*004c*/ 	.word	0xffffffff


	//   ....[9]....
        /*0050*/ 	.word	0xffffffff


	//   ....[10]....
        /*0054*/ 	.word	0xffffffff


	//   ....[11]....
        /*0058*/ 	.word	0xffffffff


	//   ....[12]....
        /*005c*/ 	.word	0xffffffff


	//   ....[13]....
        /*0060*/ 	.word	0xffffffff


	//   ....[14]....
        /*0064*/ 	.word	0xffffffff


	//   ....[15]....
        /*0068*/ 	.word	0xffffffff


	//   ....[16]....
        /*006c*/ 	.word	0xffffffff


	//   ....[17]....
        /*0070*/ 	.word	0xffffffff


	//   ....[18]....
        /*0074*/ 	.word	0xffffffff


	//   ....[19]....
        /*0078*/ 	.word	0xffffffff


	//   ....[20]....
        /*007c*/ 	.word	0xffffffff


	//   ....[21]....
        /*0080*/ 	.word	0x05000077


	//   ....[22]....
        /*0084*/ 	.word	0x05000077


	//   ....[23]....
        /*0088*/ 	.word	0x05000077


	//   ....[24]....
        /*008c*/ 	.word	0x05000077


	//   ....[25]....
        /*0090*/ 	.word	0x05000077


	//   ....[26]....
        /*0094*/ 	.word	0x05000077


	//   ....[27]....
        /*0098*/ 	.word	0x05000077


	//   ....[28]....
        /*009c*/ 	.word	0x05000077


	//   ....[29]....
        /*00a0*/ 	.word	0x05000077


	//   ....[30]....
        /*00a4*/ 	.word	0x05000077


	//----- nvinfo : EIATTR_COOP_GROUP_INSTR_OFFSETS
	.align		4
.L_1558:
        /*00a8*/ 	.byte	0x04, 0x28
        /*00aa*/ 	.short	(.L_1560 - .L_1559)


	//   ....[0]....
.L_1559:
        /*00ac*/ 	.word	0x00002400


	//   ....[1]....
        /*00b0*/ 	.word	0x00002420


	//   ....[2]....
        /*00b4*/ 	.word	0x00002440


	//   ....[3]....
        /*00b8*/ 	.word	0x00002460


	//   ....[4]....
        /*00bc*/ 	.word	0x00002480


	//   ....[5]....
        /*00c0*/ 	.word	0x000028c0


	//   ....[6]....
        /*00c4*/ 	.word	0x000028e0


	//   ....[7]....
        /*00c8*/ 	.word	0x00002900


	//   ....[8]....
        /*00cc*/ 	.word	0x00002920


	//   ....[9]....
        /*00d0*/ 	.word	0x00002940


	//   ....[10]....
        /*00d4*/ 	.word	0x00002a90


	//   ....[11]....
        /*00d8*/ 	.word	0x00002b10


	//   ....[12]....
        /*00dc*/ 	.word	0x00002b30


	//   ....[13]....
        /*00e0*/ 	.word	0x00002b40


	//   ....[14]....
        /*00e4*/ 	.word	0x00002c00


	//   ....[15]....
        /*00e8*/ 	.word	0x00002c40


	//   ....[16]....
        /*00ec*/ 	.word	0x00002cd0


	//   ....[17]....
        /*00f0*/ 	.word	0x00002d10


	//   ....[18]....
        /*00f4*/ 	.word	0x00002da0


	//   ....[19]....
        /*00f8*/ 	.word	0x00002dd0


	//   ....[20]....
        /*00fc*/ 	.word	0x00002e30


	//   ....[21]....
        /*0100*/ 	.word	0x00003870


	//   ....[22]....
        /*0104*/ 	.word	0x000038e0


	//   ....[23]....
        /*0108*/ 	.word	0x00003950


	//   ....[24]....
        /*010c*/ 	.word	0x000039c0


	//   ....[25]....
        /*0110*/ 	.word	0x00003a30


	//   ....[26]....
        /*0114*/ 	.word	0x00003ec0


	//   ....[27]....
        /*0118*/ 	.word	0x00003f30


	//   ....[28]....
        /*011c*/ 	.word	0x00003fa0


	//   ....[29]....
        /*0120*/ 	.word	0x00004010


	//   ....[30]....
        /*0124*/ 	.word	0x00004080


	//----- nvinfo : EIATTR_EXIT_INSTR_OFFSETS
	.align		4
.L_1560:
        /*0128*/ 	.byte	0x04, 0x1c
        /*012a*/ 	.short	(.L_1562 - .L_1561)


	//   ....[0]....
.L_1561:
        /*012c*/ 	.word	0x00000630


	//   ....[1]....
        /*0130*/ 	.word	0x00003810


	//----- nvinfo : EIATTR_MAX_THREADS
	.align		4
.L_1562:
        /*0134*/ 	.byte	0x04, 0x05
        /*0136*/ 	.short	(.L_1564 - .L_1563)
.L_1563:
        /*0138*/ 	.word	0x00000100
        /*013c*/ 	.word	0x00000001
        /*0140*/ 	.word	0x00000001


	//----- nvinfo : EIATTR_CRS_STACK_SIZE
	.align		4
.L_1564:
        /*0144*/ 	.byte	0x04, 0x1e
        /*0146*/ 	.short	(.L_1566 - .L_1565)
.L_1565:
        /*0148*/ 	.word	0x00000000


	//----- nvinfo : EIATTR_CBANK_PARAM_SIZE
	.align		4
.L_1566:
        /*014c*/ 	.byte	0x03, 0x19
        /*014e*/ 	.short	0x00e8


	//----- nvinfo : EIATTR_PARAM_CBANK
	.align		4
        /*0150*/ 	.byte	0x04, 0x0a
        /*0152*/ 	.short	(.L_1568 - .L_1567)
	.align		4
.L_1567:
        /*0154*/ 	.word	index@(.nv.constant0._ZN10layer_norm13ln_fwd_kernelINS_13Kernel_traitsIf13__nv_bfloat16S2_S2_fjLj8192ELj1ELj1ELj8ELj16ENS_18Kernel_traits_baseILj8192EfS2_S2_S2_fjLj256EEEEELb0ELb0ELb0ELb0EEEvNS_9FwdParamsE)
        /*0158*/ 	.short	0x0210
        /*015a*/ 	.short	0x00e8


	//----- nvinfo : EIATTR_SW_WAR
	.align		4
.L_1568:
        /*015c*/ 	.byte	0x04, 0x36
        /*015e*/ 	.short	(.L_1570 - .L_1569)
.L_1569:
        /*0160*/ 	.word	0x00000008
.L_1570:


//--------------------- .nv.info._ZN10layer_norm13ln_fwd_kernelINS_13Kernel_traitsIf13__nv_bfloat16S2_S2_fjLj8192ELj1ELj1ELj8ELj16ENS_18Kernel_traits_baseILj8192EfS2_S2_S2_fjLj256EEEEELb0ELb0ELb0ELb1EEEvNS_9FwdParamsE --------------------------
	.section	.nv.info._ZN10layer_norm13ln_fwd_kernelINS_13Kernel_traitsIf13__nv_bfloat16S2_S2_fjLj8192ELj1ELj1ELj8ELj16ENS_18Kernel_traits_baseILj8192EfS2_S2_S2_fjLj256EEEEELb0ELb0ELb0ELb1EEEvNS_9FwdParamsE,"",@"SHT_CUDA_INFO"
	.sectionflags	@""
	.align	4


	//----- nvinfo : EIATTR_CUDA_API_VERSION
	.align		4
        /*0000*/ 	.byte	0x04, 0x37
        /*0002*/ 	.short	(.L_1572 - .L_1571)
.L_1571:
        /*0004*/ 	.word	0x00000082


	//----- nvinfo : EIATTR_KPARAM_INFO
	.align		4
.L_1572:
        /*0008*/ 	.byte	0x04, 0x17
        /*000a*/ 	.short	(.L_1574 - .L_1573)
.L_1573:
        /*000c*/ 	.word	0x00000000
        /*0010*/ 	.short	0x0000
        /*0012*/ 	.short	0x0000
        /*0014*/ 	.byte	0x00, 0xf0, 0xa1, 0x03


	//----- nvinfo : EIATTR_SPARSE_MMA_MASK
	.align		4
.L_1574:
        /*0018*/ 	.byte	0x03, 0x50
        /*001a*/ 	.short	0x0000


	//----- nvinfo : EIATTR_MAXREG_COUNT
	.align		4
        /*001c*/ 	.byte	0x03, 0x1b
        /*001e*/ 	.short	0x00ff


	//----- nvinfo : EIATTR_NUM_BARRIERS
	.align		4
        /*0020*/ 	.byte	0x02, 0x4c
        /*0022*/ 	.byte	0x01
	.zero		1


	//----- nvinfo : EIATTR_MERCURY_ISA_VERSION
	.align		4
        /*0024*/ 	.byte	0x03, 0x5f
        /*0026*/ 	.short	0x0101


	//----- nvinfo : EIATTR_COOP_GROUP_MASK_REGIDS
	.align		4
        /*0028*/ 	.byte	0x04, 0x29
        /*002a*/ 	.short	(.L_1576 - .L_1575)


	//   ....[0]....
.L_1575:
        /*002c*/ 	.word	0xffffffff


	//   ....[1]....
        /*0030*/ 	.word	0xffffffff


	//   ....[2]....
        /*0034*/ 	.word	0xffffffff


	//   ....[3]....
        /*0038*/ 	.word	0xffffffff


	//   ....[4]....
        /*003c*/ 	.word	0xffffffff


	//   ....[5]....
        /*0040*/ 	.word	0xffffffff


	//   ....[6]....
        /*0044*/ 	.word	0xffffffff


	//   ....[7]....
        /*0048*/ 	.word	0xffffffff


	//   ....[8]....
        /*004c*/ 	.word	0xffffffff


	//   ....[9]....
        /*0050*/ 	.word	0xffffffff


	//   ....[10]....
        /*0054*/ 	.word	0xffffffff


	//   ....[11]....
        /*0058*/ 	.word	0xffffffff


	//   ....[12]....
        /*005c*/ 	.word	0xffffffff


	//   ....[13]....
        /*0060*/ 	.word	0xffffffff


	//   ....[14]....
        /*0064*/ 	.word	0xffffffff


	//   ....[15]....
        /*0068*/ 	.word	0xffffffff


	//   ....[16]....
        /*006c*/ 	.word	0xffffffff


	//   ....[17]....
        /*0070*/ 	.word	0xffffffff


	//   ....[18]....
        /*0074*/ 	.word	0xffffffff


	//   ....[19]....
        /*0078*/ 	.word	0xffffffff


	//   ....[20]....
        /*007c*/ 	.word	0xffffffff


	//   ....[21]....
        /*0080*/ 	.word	0x05000056


	//   ....[22]....
        /*0084*/ 	.word	0x05000056


	//   ....[23]....
        /*0088*/ 	.word	0x05000056


	//   ....[24]....
        /*008c*/ 	.word	0x05000056


	//   ....[25]....
        /*0090*/ 	.word	0x05000056


	//   ....[26]....
        /*0094*/ 	.word	0x05000056


	//   ....[27]....
        /*0098*/ 	.word	0x05000056


	//   ....[28]....
        /*009c*/ 	.word	0x05000056


	//   ....[29]....
        /*00a0*/ 	.word	0x05000056


	//   ....[30]....
        /*00a4*/ 	.word	0x05000056


	//----- nvinfo : EIATTR_COOP_GROUP_INSTR_OFFSETS
	.align		4
.L_1576:
        /*00a8*/ 	.byte	0x04, 0x28
        /*00aa*/ 	.short	(.L_1578 - .L_1577)


	//   ....[0]....
.L_1577:
        /*00ac*/ 	.word	0x00001e20


	//   ....[1]....
        /*00b0*/ 	.word	0x00001e40


	//   ....[2]....
        /*00b4*/ 	.word	0x00001e60


	//   ....[3]....
        /*00b8*/ 	.word	0x00001e80


	//   ....[4]....
        /*00bc*/ 	.word	0x00001ea0


	//   ....[5]....
        /*00c0*/ 	.word	0x000022d0


	//   ....[6]....
        /*00c4*/ 	.word	0x000022f0


	//   ....[7]....
        /*00c8*/ 	.word	0x00002310


	//   ....[8]....
        /*00cc*/ 	.word	0x00002330


	//   ....[9]....
        /*00d0*/ 	.word	0x00002350


	//   ....[10]....
        /*00d4*/ 	.word	0x000024a0


	//   ....[11]....
        /*00d8*/ 	.word	0x000024d0


	//   ....[12]....
        /*00dc*/ 	.word	0x00002530


	//   ....[13]....
        /*00e0*/ 	.word	0x00002550


	//   ....[14]....
        /*00e4*/ 	.word	0x000025c0


	//   ....[15]....
        /*00e8*/ 	.word	0x00002660


	//   ....[16]....
        /*00ec*/ 	.word	0x000026a0


	//   ....[17]....
        /*00f0*/ 	.word	0x000026c0


	//   ....[18]....
        /*00f4*/ 	.word	0x00002760


	//   ....[19]....
        /*00f8*/ 	.word	0x000027a0


	//   ....[20]....
        /*00fc*/ 	.word	0x000027d0


	//   ....[21]....
        /*0100*/ 	.word	0x00003100


	//   ....[22]....
        /*0104*/ 	.word	0x00003150


	//   ....[23]....
        /*0108*/ 	.word	0x000031b0


	//   ....[24]....
        /*010c*/ 	.word	0x00003210


	//   ....[25]....
        /*0110*/ 	.word	0x00003270


	//   ....[26]....
        /*0114*/ 	.word	0x000036f0


	//   ....[27]....
        /*0118*/ 	.word	0x00003740


	//   ....[28]....
        /*011c*/ 	.word	0x000037a0


	//   ....[29]....
        /*0120*/ 	.word	0x00003800


	//   ....[30]....
        /*0124*/ 	.word	0x00003860


	//----- nvinfo : EIATTR_EXIT_INSTR_OFFSETS
	.align		4
.L_1578:
        /*0128*/ 	.byte	0x04, 0x1c
        /*012a*/ 	.short	(.L_1580 - .L_1579)


	//   ....[0]....
.L_1579:
        /*012c*/ 	.word	0x000002e0


	//   ....[1]....
        /*0130*/ 	.word	0x000030a0


	//----- nvinfo : EIATTR_MAX_THREADS
	.align		4
.L_1580:
        /*0134*/ 	.byte	0x04, 0x05
        /*0136*/ 	.short	(.L_1582 - .L_1581)
.L_1581:
        /*0138*/ 	.word	0x00000100
        /*013c*/ 	.word	0x00000001
        /*0140*/ 	.word	0x00000001


	//----- nvinfo : EIATTR_CRS_STACK_SIZE
	.align		4
.L_1582:
        /*0144*/ 	.byte	0x04, 0x1e
        /*0146*/ 	.short	(.L_1584 - .L_1583)
.L_1583:
        /*0148*/ 	.word	0x00000000


	//----- nvinfo : EIATTR_CBANK_PARAM_SIZE
	.align		4
.L_1584:
        /*014c*/ 	.byte	0x03, 0x19
        /*014e*/ 	.short	0x00e8


	//----- nvinfo : EIATTR_PARAM_CBANK
	.align		4
        /*0150*/ 	.byte	0x04, 0x0a
        /*0152*/ 	.short	(.L_1586 - .L_1585)
	.align		4
.L_1585:
        /*0154*/ 	.word	index@(.nv.constant0._ZN10layer_norm13ln_fwd_kernelINS_13Kernel_traitsIf13__nv_bfloat16S2_S2_fjLj8192ELj1ELj1ELj8ELj16ENS_18Kernel_traits_baseILj8192EfS2_S2_S2_fjLj256EEEEELb0ELb0ELb0ELb1EEEvNS_9FwdParamsE)
        /*0158*/ 	.short	0x0210
        /*015a*/ 	.short	0x00e8


	//----- nvinfo : EIATTR_SW_WAR
	.align		4
.L_1586:
        /*015c*/ 	.byte	0x04, 0x36
        /*015e*/ 	.short	(.L_1588 - .L_1587)
.L_1587:
        /*0160*/ 	.word	0x00000008
.L_1588:


//--------------------- .nv.info._ZN10layer_norm13ln_fwd_kernelINS_13Kernel_traitsIf13__nv_bfloat16S2_S2_fjLj8192ELj1ELj1ELj8ELj16ENS_18Kernel_traits_baseILj8192EfS2_S2_S2_fjLj256EEEEELb0ELb0ELb1ELb0EEEvNS_9FwdParamsE --------------------------
	.section	.nv.info._ZN10layer_norm13ln_fwd_kernelINS_13Kernel_traitsIf13__nv_bfloat16S2_S2_fjLj8192ELj1ELj1ELj8ELj16ENS_18Kernel_traits_baseILj8192EfS2_S2_S2_fjLj256EEEEELb0ELb0ELb1ELb0EEEvNS_9FwdParamsE,"",@"SHT_CUDA_INFO"
	.sectionflags	@""
	.align	4


	//----- nvinfo : EIATTR_CUDA_API_VERSION
	.align		4
        /*0000*/ 	.byte	0x04, 0x37
        /*0002*/ 	.short	(.L_1590 - .L_1589)
.L_1589:
        /*0004*/ 	.word	0x00000082


	//----- nvinfo : EIATTR_KPARAM_INFO
	.align		4
.L_1590:
        /*0008*/ 	.byte	0x04, 0x17
        /*000a*/ 	.short	(.L_1592 - .L_1591)
.L_1591:
        /*000c*/ 	.word	0x00000000
        /*0010*/ 	.short	0x0000
        /*0012*/ 	.short	0x0000
        /*0014*/ 	.byte	0x00, 0xf0, 0xa1, 0x03


	//----- nvinfo : EIATTR_SPARSE_MMA_MASK
	.align		4
.L_1592:
        /*0018*/ 	.byte	0x03, 0x50
        /*001a*/ 	.short	0x0000


	//----- nvinfo : EIATTR_MAXREG_COUNT
	.align		4
        /*001c*/ 	.byte	0x03, 0x1b
        /*001e*/ 	.short	0x00ff


	//----- nvinfo : EIATTR_NUM_BARRIERS
	.align		4
        /*0020*/ 	.byte	0x02, 0x4c
        /*0022*/ 	.byte	0x01
	.zero		1


	//----- nvinfo : EIATTR_MERCURY_ISA_VERSION
	.align		4
        /*0024*/ 	.byte	0x03, 0x5f
        /*0026*/ 	.short	0x0101


	//----- nvinfo : EIATTR_COOP_GROUP_MASK_REGIDS
	.align		4
        /*0028*/ 	.byte	0x04, 0x29
        /*002a*/ 	.short	(.L_1594 - .L_1593)


	//   ....[0]....
.L_1593:
        /*002c*/ 	.word	0xffffffff


	//   ....[1]....
        /*0030*/ 	.word	0xffffffff


	//   ....[2]....
        /*0034*/ 	.word	0xffffffff


	//   ....[3]....
        /*0038*/ 	.word	0xffffffff


	//   ....[4]....
        /*003c*/ 	.word	0xffffffff


	//   ....[5]....
        /*0040*/ 	.word	0xffffffff


	//   ....[6]....
        /*0044*/ 	.word	0xffffffff


	//   ....[7]....
        /*0048*/ 	.word	0xffffffff


	//   ....[8]....
        /*004c*/ 	.word	0xffffffff


	//   ....[9]....
        /*0050*/ 	.word	0xffffffff


	//   ....[10]....
        /*0054*/ 	.word	0xffffffff


	//   ....[11]....
        /*0058*/ 	.word	0xffffffff


	//   ....[12]....
        /*005c*/ 	.word	0xffffffff


	//   ....[13]....
        /*0060*/ 	.word	0xffffffff


	//   ....[14]....
        /*0064*/ 	.word	0xffffffff


	//   ....[15]....
        /*0068*/ 	.word	0xffffffff


	//   ....[16]....
        /*006c*/ 	.word	0xffffffff


	//   ....[17]....
        /*0070*/ 	.word	0xffffffff


	//   ....[18]....
        /*0074*/ 	.word	0xffffffff


	//   ....[19]....
        /*0078*/ 	.word	0xffffffff


	//   ....[20]....
        /*007c*/ 	.word	0xffffffff


	//   ....[21]....
        /*0080*/ 	.word	0x0500007b


	//   ....[22]....
        /*0084*/ 	.word	0x0500007b


	//   ....[23]....
        /*0088*/ 	.word	0x0500007b


	//   ....[24]....
        /*008c*/ 	.word	0x0500007b


	//   ....[25]....
        /*0090*/ 	.word	0x0500007b


	//   ....[26]....
        /*0094*/ 	.word	0x0500007b


	//   ....[27]....
        /*0098*/ 	.word	0x0500007b


	//   ....[28]....
        /*009c*/ 	.word	0x0500007b


	//   ....[29]....
        /*00a0*/ 	.word	0x0500007b


	//   ....[30]....
        /*00a4*/ 	.word	0x0500007b


	//----- nvinfo : EIATTR_COOP_GROUP_INSTR_OFFSETS
	.align		4
.L_1594:
        /*00a8*/ 	.byte	0x04, 0x28
        /*00aa*/ 	.short	(.L_1596 - .L_1595)


	//   ....[0]....
.L_1595:
        /*00ac*/ 	.word	0x000029b0


	//   ....[1]....
        /*00b0*/ 	.word	0x000029d0


	//   ....[2]....
        /*00b4*/ 	.word	0x000029f0


	//   ....[3]....
        /*00b8*/ 	.word	0x00002a10


	//   ....[4]....
        /*00bc*/ 	.word	0x00002a30


	//   ....[5]....
        /*00c0*/ 	.word	0x00002e70


	//   ....[6]....
        /*00c4*/ 	.word	0x00002e90


	//   ....[7]....
        /*00c8*/ 	.word	0x00002eb0


	//   ....[8]....
        /*00cc*/ 	.word	0x00002ed0


	//   ....[9]....
        /*00d0*/ 	.word	0x00002ef0


	//   ....[10]....
        /*00d4*/ 	.word	0x00003050


	//   ....[11]....
        /*00d8*/ 	.word	0x000030d0


	//   ....[12]....
        /*00dc*/ 	.word	0x000030e0


	//   ....[13]....
        /*00e0*/ 	.word	0x00003150


	//   ....[14]....
        /*00e4*/ 	.word	0x000031d0


	//   ....[15]....
        /*00e8*/ 	.word	0x000031e0


	//   ....[16]....
        /*00ec*/ 	.word	0x00003270


	//   ....[17]....
        /*00f0*/ 	.word	0x000032c0


	//   ....[18]....
        /*00f4*/ 	.word	0x00003350


	//   ....[19]....
        /*00f8*/ 	.word	0x000033d0


	//   ....[20]....
        /*00fc*/ 	.word	0x000033e0


	//   ....[21]....
        /*0100*/ 	.word	0x00003e90


	//   ....[22]....
        /*0104*/ 	.word	0x00003ef0


	//   ....[23]....
        /*0108*/ 	.word	0x00003f50


	//   ....[24]....
        /*010c*/ 	.word	0x00003fb0


	//   ....[25]....
        /*0110*/ 	.word	0x00004010


	//   ....[26]....
        /*0114*/ 	.word	0x000044a0


	//   ....[27]....
        /*0118*/ 	.word	0x000044f0


	//   ....[28]....
        /*011c*/ 	.word	0x00004550


	//   ....[29]....
        /*0120*/ 	.word	0x000045b0


	//   ....[30]....
        /*0124*/ 	.word	0x00004610


	//----- nvinfo : EIATTR_EXIT_INSTR_OFFSETS
	.align		4
.L_1596:
        /*0128*/ 	.byte	0x04, 0x1c
        /*012a*/ 	.short	(.L_1598 - .L_1597)


	//   ....[0]....
.L_1597:
        /*012c*/ 	.word	0x000005f0


	//   ....[1]....
        /*0130*/ 	.word	0x00003e40


	//----- nvinfo : EIATTR_MAX_THREADS
	.align		4
.L_1598:
        /*0134*/ 	.byte	0x04, 0x05
        /*0136*/ 	.short	(.L_1600 - .L_1599)
.L_1599:
        /*0138*/ 	.word	0x00000100
        /*013c*/ 	.word	0x00000001
        /*0140*/ 	.word	0x00000001


	//----- nvinfo : EIATTR_CRS_STACK_SIZE
	.align		4
.L_1600:
        /*0144*/ 	.byte	0x04, 0x1e
        /*0146*/ 	.short	(.L_1602 - .L_1601)
.L_1601:
        /*0148*/ 	.word	0x00000000


	//----- nvinfo : EIATTR_CBANK_PARAM_SIZE
	.align		4
.L_1602:
        /*014c*/ 	.byte	0x03, 0x19
        /*014e*/ 	.short	0x00e8


	//----- nvinfo : EIATTR_PARAM_CBANK
	.align		4
        /*0150*/ 	.byte	0x04, 0x0a
        /*0152*/ 	.short	(.L_1604 - .L_1603)
	.align		4
.L_1603:
        /*0154*/ 	.word	index@(.nv.constant0._ZN10layer_norm13ln_fwd_kernelINS_13Kernel_traitsIf13__nv_bfloat16S2_S2_fjLj8192ELj1ELj1ELj8ELj16ENS_18Kernel_traits_baseILj8192EfS2_S2_S2_fjLj256EEEEELb0ELb0ELb1ELb0EEEvNS_9FwdParamsE)
        /*0158*/ 	.short	0x0210
        /*015a*/ 	.short	0x00e8


	//----- nvinfo : EIATTR_SW_WAR
	.align		4
.L_1604:
        /*015c*/ 	.byte	0x04, 0x36
        /*015e*/ 	.short	(.L_1606 - .L_1605)
.L_1605:
        /*0160*/ 	.word	0x00000008
.L_1606:


//--------------------- .nv.info._ZN10layer_norm13ln_fwd_kernelINS_13Kernel_traitsIf13__nv_bfloat16S2_S2_fjLj8192ELj1ELj1ELj8ELj16ENS_18Kernel_traits_baseILj8192EfS2_S2_S2_fjLj256EEEEELb0ELb0ELb1ELb1EEEvNS_9FwdParamsE --------------------------
	.section	.nv.info._ZN10layer_norm13ln_fwd_kernelINS_13Kernel_traitsIf13__nv_bfloat16S2_S2_fjLj8192ELj1ELj1ELj8ELj16ENS_18Kernel_traits_baseILj8192EfS2_S2_S2_fjLj256EEEEELb0ELb0ELb1ELb1EEEvNS_9FwdParamsE,"",@"SHT_CUDA_INFO"
	.sectionflags	@""
	.align	4


	//----- nvinfo : EIATTR_CUDA_API_VERSION
	.align		4
        /*0000*/ 	.byte	0x04, 0x37
        /*0002*/ 	.short	(.L_1608 - .L_1607)
.L_1607:
        /*0004*/ 	.word	0x00000082


	//----- nvinfo : EIATTR_KPARAM_INFO
	.align		4
.L_1608:
        /*0008*/ 	.byte	0x04, 0x17
        /*000a*/ 	.short	(.L_1610 - .L_1609)
.L_1609:
        /*000c*/ 	.word	0x00000000
        /*0010*/ 	.short	0x0000
        /*0012*/ 	.short	0x0000
        /*0014*/ 	.byte	0x00, 0xf0, 0xa1, 0x03


	//----- nvinfo : EIATTR_SPARSE_MMA_MASK
	.align		4
.L_1610:
        /*0018*/ 	.byte	0x03, 0x50
        /*001a*/ 	.short	0x0000


	//----- nvinfo : EIATTR_MAXREG_COUNT
	.align		4
        /*001c*/ 	.byte	0x03, 0x1b
        /*001e*/ 	.short	0x00ff


	//----- nvinfo : EIATTR_NUM_BARRIERS
	.align		4
        /*0020*/ 	.byte	0x02, 0x4c
        /*0022*/ 	.byte	0x01
	.zero		1


	//----- nvinfo : EIATTR_MERCURY_ISA_VERSION
	.align		4
        /*0024*/ 	.byte	0x03, 0x5f
        /*0026*/ 	.short	0x0101


	//----- nvinfo : EIATTR_COOP_GROUP_MASK_REGIDS
	.align		4
        /*0028*/ 	.byte	0x04, 0x29
        /*002a*/ 	.short	(.L_1612 - .L_1611)


	//   ....[0]....
.L_1611:
        /*002c*/ 	.word	0xffffffff


	//   ....[1]....
        /*0030*/ 	.word	0xffffffff


	//   ....[2]....
        /*0034*/ 	.word	0xffffffff


	//   ....[3]....
        /*0038*/ 	.word	0xffffffff


	//   ....[4]....
        /*003c*/ 	.word	0xffffffff


	//   ....[5]....
        /*0040*/ 	.word	0xffffffff


	//   ....[6]....
        /*0044*/ 	.word	0xffffffff


	//   ....[7]....
        /*0048*/ 	.word	0xffffffff


	//   ....[8]....
        /*004c*/ 	.word	0xffffffff


	//   ....[9]....
        /*0050*/ 	.word	0xffffffff


	//   ....[10]....
        /*0054*/ 	.word	0xffffffff


	//   ....[11]....
        /*0058*/ 	.word	0xffffffff


	//   ....[12]....
        /*005c*/ 	.word	0xffffffff


	//   ....[13]....
        /*0060*/ 	.word	0xffffffff


	//   ....[14]....
        /*0064*/ 	.word	0xffffffff


	//   ....[15]....
        /*0068*/ 	.word	0xffffffff


	//   ....[16]....
        /*006c*/ 	.word	0xffffffff


	//   ....[17]....
        /*0070*/ 	.word	0xffffffff


	//   ....[18]....
        /*0074*/ 	.word	0xffffffff


	//   ....[19]....
        /*0078*/ 	.word	0xffffffff


	//   ....[20]....
        /*007c*/ 	.word	0xffffffff


	//   ....[21]....
        /*0080*/ 	.word	0x05000060


	//   ....[22]....
        /*0084*/ 	.word	0x05000060


	//   ....[23]....
        /*0088*/ 	.word	0x05000060


	//   ....[24]....
        /*008c*/ 	.word	0x05000060


	//   ....[25]....
        /*0090*/ 	.word	0x05000060


	//   ....[26]....
        /*0094*/ 	.word	0x05000060


	//   ....[27]....
        /*0098*/ 	.word	0x05000060


	//   ....[28]....
        /*009c*/ 	.word	0x05000060


	//   ....[29]....
        /*00a0*/ 	.word	0x05000060


	//   ....[30]....
        /*00a4*/ 	.word	0x05000060


	//----- nvinfo : EIATTR_COOP_GROUP_INSTR_OFFSETS
	.align		4
.L_1612:
        /*00a8*/ 	.byte	0x04, 0x28
        /*00aa*/ 	.short	(.L_1614 - .L_1613)


	//   ....[0]....
.L_1613:
        /*00ac*/ 	.word	0x000023f0


	//   ....[1]....
        /*00b0*/ 	.word	0x00002410


	//   ....[2]....
        /*00b4*/ 	.word	0x00002430


	//   ....[3]....
        /*00b8*/ 	.word	0x00002450


	//   ....[4]....
        /*00bc*/ 	.word	0x00002470


	//   ....[5]....
        /*00c0*/ 	.word	0x000028a0


	//   ....[6]....
        /*00c4*/ 	.word	0x000028c0


	//   ....[7]....
        /*00c8*/ 	.word	0x000028e0


	//   ....[8]....
        /*00cc*/ 	.word	0x00002900


	//   ....[9]....
        /*00d0*/ 	.word	0x00002920


	//   ....[10]....
        /*00d4*/ 	.word	0x00002a60


	//   ....[11]....
        /*00d8*/ 	.word	0x00002af0


	//   ....[12]....
        /*00dc*/ 	.word	0x00002b00


	//   ....[13]....
        /*00e0*/ 	.word	0x00002b60


	//   ....[14]....
        /*00e4*/ 	.word	0x00002bc0


	//   ....[15]....
        /*00e8*/ 	.word	0x00002bf0


	//   ....[16]....
        /*00ec*/ 	.word	0x00002c40


	//   ....[17]....
        /*00f0*/ 	.word	0x00002cb0


	//   ....[18]....
        /*00f4*/ 	.word	0x00002cd0


	//   ....[19]....
        /*00f8*/ 	.word	0x00002de0


	//   ....[20]....
        /*00fc*/ 	.word	0x00002df0


	//   ....[21]....
        /*0100*/ 	.word	0x000037b0


	//   ....[22]....
        /*0104*/ 	.word	0x00003820


	//   ....[23]....
        /*0108*/ 	.word	0x00003890


	//   ....[24]....
        /*010c*/ 	.word	0x00003900


	//   ....[25]....
        /*0110*/ 	.word	0x00003970


	//   ....[26]....
        /*0114*/ 	.word	0x00003e00


	//   ....[27]....
        /*0118*/ 	.word	0x00003e70


	//   ....[28]....
        /*011c*/ 	.word	0x00003ee0


	//   ....[29]....
        /*0120*/ 	.word	0x00003f50


	//   ....[30]....
        /*0124*/ 	.word	0x00003fc0


	//----- nvinfo : EIATTR_EXIT_INSTR_OFFSETS
	.align		4
.L_1614:
        /*0128*/ 	.byte	0x04, 0x1c
        /*012a*/ 	.short	(.L_1616 - .L_1615)


	//   ....[0]....
.L_1615:
        /*012c*/ 	.word	0x00000290


	//   ....[1]....
        /*0130*/ 	.word	0x00003750


	//----- nvinfo : EIATTR_MAX_THREADS
	.align		4
.L_1616:
        /*0134*/ 	.byte	0x04, 0x05
        /*0136*/ 	.short	(.L_1618 - .L_1617)
.L_1617:
        /*0138*/ 	.word	0x00000100
        /*013c*/ 	.word	0x00000001
        /*0140*/ 	.word	0x00000001


	//----- nvinfo : EIATTR_CRS_STACK_SIZE
	.align		4
.L_1618:
        /*0144*/ 	.byte	0x04, 0x1e
        /*0146*/ 	.short	(.L_1620 - .L_1619)
.L_1619:
        /*0148*/ 	.word	0x00000000


	//----- nvinfo : EIATTR_CBANK_PARAM_SIZE
	.align		4
.L_1620:
        /*014c*/ 	.byte	0x03, 0x19
        /*014e*/ 	.short	0x00e8


	//----- nvinfo : EIATTR_PARAM_CBANK
	.align		4
        /*0150*/ 	.byte	0x04, 0x0a
        /*0152*/ 	.short	(.L_1622 - .L_1621)
	.align		4
.L_1621:
        /*0154*/ 	.word	index@(.nv.constant0._ZN10layer_norm13ln_fwd_kernelINS_13Kernel_traitsIf13__nv_bfloat16S2_S2_fjLj8192ELj1ELj1ELj8ELj16ENS_18Kernel_traits_baseILj8192EfS2_S2_S2_fjLj256EEEEELb0ELb0ELb1ELb1EEEvNS_9FwdParamsE)
        /*0158*/ 	.short	0x0210
        /*015a*/ 	.short	0x00e8


	//----- nvinfo : EIATTR_SW_WAR
	.align		4
.L_1622:
        /*015c*/ 	.byte	0x04, 0x36
        /*015e*/ 	.short	(.L_1624 - .L_1623)
.L_1623:
        /*0160*/ 	.word	0x00000008
.L_1624:


//--------------------- .nv.info._ZN10layer_norm13ln_fwd_kernelINS_13Kernel_traitsIf13__nv_bfloat16S2_S2_fjLj8192ELj1ELj1ELj8ELj16ENS_18Kernel_traits_baseILj8192EfS2_S2_S2_fjLj256EEEEELb0ELb1ELb0ELb0EEEvNS_9FwdParamsE --------------------------
	.section	.nv.info._ZN10layer_norm13ln_fwd_kernelINS_13Kernel_traitsIf13__nv_bfloat16S2_S2_fjLj8192ELj1ELj1ELj8ELj16ENS_18Kernel_traits_baseILj8192EfS2_S2_S2_fjLj256EEEEELb0ELb1ELb0ELb0EEEvNS_9FwdParamsE,"",@"SHT_CUDA_INFO"
	.sectionflags	@""
	.align	4


	//----- nvinfo : EIATTR_CUDA_API_VERSION
	.align		4
        /*0000*/ 	.byte	0x04, 0x37
        /*0002*/ 	.short	(.L_1626 - .L_1625)
.L_1625:
        /*0004*/ 	.word	0x00000082


	//----- nvinfo : EIATTR_KPARAM_INFO
	.align		4
.L_1626:
        /*0008*/ 	.byte	0x04, 0x17
        /*000a*/ 	.short	(.L_1628 - .L_1627)
.L_1627:
        /*000c*/ 	.word	0x00000000
        /*0010*/ 	.short	0x0000
        /*0012*/ 	.short	0x0000
        /*0014*/ 	.byte	0x00, 0xf0, 0xa1, 0x03


	//----- nvinfo : EIATTR_SPARSE_MMA_MASK
	.align		4
.L_1628:
        /*0018*/ 	.byte	0x03, 0x50
        /*001a*/ 	.short	0x0000


	//----- nvinfo : EIATTR_MAXREG_COUNT
	.align		4
        /*001c*/ 	.byte	0x03, 0x1b
        /*001e*/ 	.short	0x00ff


	//----- nvinfo : EIATTR_NUM_BARRIERS
	.align		4
        /*0020*/ 	.byte	0x02, 0x4c
        /*0022*/ 	.byte	0x01
	.zero		1


	//----- nvinfo : EIATTR_MERCURY_ISA_VERSION
	.align		4
        /*0024*/ 	.byte	0x03, 0x5f
        /*0026*/ 	.short	0x0101


	//----- nvinfo : EIATTR_COOP_GROUP_MASK_REGIDS
	.align		4
        /*0028*/ 	.byte	0x04, 0x29
        /*002a*/ 	.short	(.L_1630 - .L_1629)


	//   ....[0]....
.L_1629:
        /*002c*/ 	.word	0xffffffff


	//   ....[1]....
        /*0030*/ 	.word	0xffffffff


	//   ....[2]....
        /*0034*/ 	.word	0xffffffff


	//   ....[3]....
        /*0038*/ 	.word	0xffffffff


	//   ....[4]....
        /*003c*/ 	.word	0xffffffff


	//   ....[5]....
        /*0040*/ 	.word	0xffffffff


	//   ....[6]....
        /*0044*/ 	.word	0xffffffff


	//   ....[7]....
        /*0048*/ 	.word	0xffffffff


	//   ....[8]....
        /*004c*/ 	.word	0xffffffff


	//   ....[9]....
        /*0050*/ 	.word	0xffffffff


	//   ....[10]....
        /*0054*/ 	.word	0xffffffff


	//   ....[11]....
        /*0058*/ 	.word	0xffffffff


	//   ....[12]....
        /*005c*/ 	.word	0xffffffff


	//   ....[13]....
        /*0060*/ 	.word	0xffffffff


	//   ....[14]....
        /*0064*/ 	.word	0xffffffff


	//   ....[15]....
        /*0068*/ 	.word	0xffffffff


	//   ....[16]....
        /*006c*/ 	.word	0xffffffff


	//   ....[17]....
        /*0070*/ 	.word	0xffffffff


	//   ....[18]....
        /*0074*/ 	.word	0xffffffff


	//   ....[19]....
        /*0078*/ 	.word	0xffffffff


	//   ....[20]....
        /*007c*/ 	.word	0xffffffff


	//   ....[21]....
        /*0080*/ 	.word	0x0500007a


	//   ....[22]....
        /*0084*/ 	.word	0x0500007a


	//   ....[23]....
        /*0088*/ 	.word	0x0500007a


	//   ....[24]....
        /*008c*/ 	.word	0x0500007a


	//   ....[25]....
        /*0090*/ 	.word	0x0500007a


	//   ....[26]....
        /*0094*/ 	.word	0x0500007a


	//   ....[27]....
        /*0098*/ 	.word	0x0500007a


	//   ....[28]....
        /*009c*/ 	.word	0x0500007a


	//   ....[29]....
        /*00a0*/ 	.word	0x0500007a


	//   ....[30]....
        /*00a4*/ 	.word	0x0500007a


	//----- nvinfo : EIATTR_COOP_GROUP_INSTR_OFFSETS
	.align		4
.L_1630:
        /*00a8*/ 	.byte	0x04, 0x28
        /*00aa*/ 	.short	(.L_1632 - .L_1631)


	//   ....[0]....
.L_1631:
        /*00ac*/ 	.word	0x00001d60


	//   ....[1]....
        /*00b0*/ 	.word	0x00001d80


	//   ....[2]....
        /*00b4*/ 	.word	0x00001da0


	//   ....[3]....
        /*00b8*/ 	.word	0x00001dc0


	//   ....[4]....
        /*00bc*/ 	.word	0x00001de0


	//   ....[5]....
        /*00c0*/ 	.word	0x00002220


	//   ....[6]....
        /*00c4*/ 	.word	0x00002240


	//   ....[7]....
        /*00c8*/ 	.word	0x00002260


	//   ....[8]....
        /*00cc*/ 	.word	0x00002280


	//   ....[9]....
        /*00d0*/ 	.word	0x000022a0


	//   ....[10]....
        /*00d4*/ 	.word	0x00002440


	//   ....[11]....
        /*00d8*/ 	.word	0x00002480


	//   ....[12]....
        /*00dc*/ 	.word	0x000024b0


	//   ....[13]....
        /*00e0*/ 	.word	0x000024c0


	//   ....[14]....
        /*00e4*/ 	.word	0x00002540


	//   ....[15]....
        /*00e8*/ 	.word	0x00002580


	//   ....[16]....
        /*00ec*/ 	.word	0x000025c0


	//   ....[17]....
        /*00f0*/ 	.word	0x00002650


	//   ....[18]....
        /*00f4*/ 	.word	0x000026b0


	//   ....[19]....
        /*00f8*/ 	.word	0x00002730


	//   ....[20]....
        /*00fc*/ 	.word	0x00002780


	//   ....[21]....
        /*0100*/ 	.word	0x000031b0


	//   ....[22]....
        /*0104*/ 	.word	0x00003220


	//   ....[23]....
        /*0108*/ 	.word	0x00003290


	//   ....[24]....
        /*010c*/ 	.word	0x00003300


	//   ....[25]....
        /*0110*/ 	.word	0x00003370


	//   ....[26]....
        /*0114*/ 	.word	0x000037f0


	//   ....[27]....
        /*0118*/ 	.word	0x00003860


	//   ....[28]....
        /*011c*/ 	.word	0x000038d0


	//   ....[29]....
        /*0120*/ 	.word	0x00003940


	//   ....[30]....
        /*0124*/ 	.word	0x000039b0


	//----- nvinfo : EIATTR_EXIT_INSTR_OFFSETS
	.align		4
.L_1632:
        /*0128*/ 	.byte	0x04, 0x1c
        /*012a*/ 	.short	(.L_1634 - .L_1633)


	//   ....[0]....
.L_1633:
        /*012c*/ 	.word	0x00000730


	//   ....[1]....
        /*0130*/ 	.word	0x00003150


	//----- nvinfo : EIATTR_MAX_THREADS
	.align		4
.L_1634:
        /*0134*/ 	.byte	0x04, 0x05
        /*0136*/ 	.short	(.L_1636 - .L_1635)
.L_1635:
        /*0138*/ 	.word	0x00000100
        /*013c*/ 	.word	0x00000001
        /*0140*/ 	.word	0x00000001


	//----- nvinfo : EIATTR_CRS_STACK_SIZE
	.align		4
.L_1636:
        /*0144*/ 	.byte	0x04, 0x1e
        /*0146*/ 	.short	(.L_1638 - .L_1637)
.L_1637:
        /*0148*/ 	.word	0x00000000


	//----- nvinfo : EIATTR_CBANK_PARAM_SIZE
	.align		4
.L_1638:
        /*014c*/ 	.byte	0x03, 0x19
        /*014e*/ 	.short	0x00e8


	//----- nvinfo : EIATTR_PARAM_CBANK
	.align		4
        /*0150*/ 	.byte	0x04, 0x0a
        /*0152*/ 	.short	(.L_1640 - .L_1639)
	.align		4
.L_1639:
        /*0154*/ 	.word	index@(.nv.constant0._ZN10layer_norm13ln_fwd_kernelINS_13Kernel_traitsIf13__nv_bfloat16S2_S2_fjLj8192ELj1ELj1ELj8ELj16ENS_18Kernel_traits_baseILj8192EfS2_S2_S2_fjLj256EEEEELb0ELb1ELb0ELb0EEEvNS_9FwdParamsE)
        /*0158*/ 	.short	0x0210
        /*015a*/ 	.short	0x00e8


	//----- nvinfo : EIATTR_SW_WAR
	.align		4
.L_1640:
        /*015c*/ 	.byte	0x04, 0x36
        /*015e*/ 	.short	(.L_1642 - .L_1641)
.L_1641:
        /*0160*/ 	.word	0x00000008
.L_1642:


//--------------------- .nv.info._ZN10layer_norm13ln_fwd_kernelINS_13Kernel_traitsIf13__nv_bfloat16S2_S2_fjLj8192ELj1ELj1ELj8ELj16ENS_18Kernel_traits_baseILj8192EfS2_S2_S2_fjLj256EEEEELb0ELb1ELb0ELb1EEEvNS_9FwdParamsE --------------------------
	.section	.nv.info._ZN10layer_norm13ln_fwd_kernelINS_13Kernel_traitsIf13__nv_bfloat16S2_S2_fjLj8192ELj1ELj1ELj8ELj16ENS_18Kernel_traits_baseILj8192EfS2_S2_S2_fjLj256EEEEELb0ELb1ELb0ELb1EEEvNS_9FwdParamsE,"",@"SHT_CUDA_INFO"
	.sectionflags	@""
	.align	4


	//----- nvinfo : EIATTR_CUDA_API_VERSION
	.align		4
        /*0000*/ 	.byte	0x04, 0x37
        /*0002*/ 	.short	(.L_1644 - .L_1643)
.L_1643:
        /*0004*/ 	.word	0x00000082


	//----- nvinfo : EIATTR_KPARAM_INFO
	.align		4
.L_1644:
        /*0008*/ 	.byte	0x04, 0x17
        /*000a*/ 	.short	(.L_1646 - .L_1645)
.L_1645:
        /*000c*/ 	.word	0x00000000
        /*0010*/ 	.short	0x0000
        /*0012*/ 	.short	0x0000
        /*0014*/ 	.byte	0x00, 0xf0, 0xa1, 0x03


	//----- nvinfo : EIATTR_SPARSE_MMA_MASK
	.align		4
.L_1646:
        /*0018*/ 	.byte	0x03, 0x50
        /*001a*/ 	.short	0x0000


	//----- nvinfo : EIATTR_MAXREG_COUNT
	.align		4
        /*001c*/ 	.byte	0x03, 0x1b
        /*001e*/ 	.short	0x00ff


	//----- nvinfo : EIATTR_NUM_BARRIERS
	.align		4
        /*0020*/ 	.byte	0x02, 0x4c
        /*0022*/ 	.byte	0x01
	.zero		1


	//----- nvinfo : EIATTR_MERCURY_ISA_VERSION
	.align		4
        /*0024*/ 	.byte	0x03, 0x5f
        /*0026*/ 	.short	0x0101


	//----- nvinfo : EIATTR_COOP_GROUP_MASK_REGIDS
	.align		4
        /*0028*/ 	.byte	0x04, 0x29
        /*002a*/ 	.short	(.L_1648 - .L_1647)


	//   ....[0]....
.L_1647:
        /*002c*/ 	.word	0xffffffff


	//   ....[1]....
        /*0030*/ 	.word	0xffffffff


	//   ....[2]....
        /*0034*/ 	.word	0xffffffff


	//   ....[3]....
        /*0038*/ 	.word	0xffffffff


	//   ....[4]....
        /*003c*/ 	.word	0xffffffff


	//   ....[5]....
        /*0040*/ 	.word	0xffffffff


	//   ....[6]....
        /*0044*/ 	.word	0xffffffff


	//   ....[7]....
        /*0048*/ 	.word	0xffffffff


	//   ....[8]....
        /*004c*/ 	.word	0xffffffff


	//   ....[9]....
        /*0050*/ 	.word	0xffffffff


	//   ....[10]....
        /*0054*/ 	.word	0xffffffff


	//   ....[11]....
        /*0058*/ 	.word	0xffffffff


	//   ....[12]....
        /*005c*/ 	.word	0xffffffff


	//   ....[13]....
        /*0060*/ 	.word	0xffffffff


	//   ....[14]....
        /*0064*/ 	.word	0xffffffff


	//   ....[15]....
        /*0068*/ 	.word	0xffffffff


	//   ....[16]....
        /*006c*/ 	.word	0xffffffff


	//   ....[17]....
        /*0070*/ 	.word	0xffffffff


	//   ....[18]....
        /*0074*/ 	.word	0xffffffff


	//   ....[19]....
        /*0078*/ 	.word	0xffffffff


	//   ....[20]....
        /*007c*/ 	.word	0xffffffff


	//   ....[21]....
        /*0080*/ 	.word	0x05000080


	//   ....[22]....
        /*0084*/ 	.word	0x05000080


	//   ....[23]....
        /*0088*/ 	.word	0x05000080


	//   ....[24]....
        /*008c*/ 	.word	0x05000080


	//   ....[25]....
        /*0090*/ 	.word	0x05000080


	//   ....[26]....
        /*0094*/ 	.word	0x05000080


	//   ....[27]....
        /*0098*/ 	.word	0x05000080


	//   ....[28]....
        /*009c*/ 	.word	0x05000080


	//   ....[29]....
        /*00a0*/ 	.word	0x05000080


	//   ....[30]....
        /*00a4*/ 	.word	0x05000080


	//----- nvinfo : EIATTR_COOP_GROUP_INSTR_OFFSETS
	.align		4
.L_1648:
        /*00a8*/ 	.byte	0x04, 0x28
        /*00aa*/ 	.short	(.L_1650 - .L_1649)


	//   ....[0]....
.L_1649:
        /*00ac*/ 	.word	0x000017b0


	//   ....[1]....
        /*00b0*/ 	.word	0x000017d0


	//   ....[2]....
        /*00b4*/ 	.word	0x000017f0


	//   ....[3]....
        /*00b8*/ 	.word	0x00001810


	//   ....[4]....
        /*00bc*/ 	.word	0x00001830


	//   ....[5]....
        /*00c0*/ 	.word	0x00001c60


	//   ....[6]....
        /*00c4*/ 	.word	0x00001c80


	//   ....[7]....
        /*00c8*/ 	.word	0x00001ca0


	//   ....[8]....
        /*00cc*/ 	.word	0x00001cc0


	//   ....[9]....
        /*00d0*/ 	.word	0x00001ce0


	//   ....[10]....
        /*00d4*/ 	.word	0x00001e40


	//   ....[11]....
        /*00d8*/ 	.word	0x00001e90


	//   ....[12]....
        /*00dc*/ 	.word	0x00001eb0


	//   ....[13]....
        /*00e0*/ 	.word	0x00001ec0


	//   ....[14]....
        /*00e4*/ 	.word	0x00001f40


	//   ....[15]....
        /*00e8*/ 	.word	0x00001fb0


	//   ....[16]....
        /*00ec*/ 	.word	0x00002000


	//   ....[17]....
        /*00f0*/ 	.word	0x00002040


	//   ....[18]....
        /*00f4*/ 	.word	0x00002070


	//   ....[19]....
        /*00f8*/ 	.word	0x00002170


	//   ....[20]....
        /*00fc*/ 	.word	0x00002180


	//   ....[21]....
        /*0100*/ 	.word	0x00002aa0


	//   ....[22]....
        /*0104*/ 	.word	0x00002b10


	//   ....[23]....
        /*0108*/ 	.word	0x00002b80


	//   ....[24]....
        /*010c*/ 	.word	0x00002bf0


	//   ....[25]....
        /*0110*/ 	.word	0x00002c60


	//   ....[26]....
        /*0114*/ 	.word	0x000030e0


	//   ....[27]....
        /*0118*/ 	.word	0x00003150


	//   ....[28]....
        /*011c*/ 	.word	0x000031c0


	//   ....[29]....
        /*0120*/ 	.word	0x00003230


	//   ....[30]....
        /*0124*/ 	.word	0x000032a0


	//----- nvinfo : EIATTR_EXIT_INSTR_OFFSETS
	.align		4
.L_1650:
        /*0128*/ 	.byte	0x04, 0x1c
        /*012a*/ 	.short	(.L_1652 - .L_1651)


	//   ....[0]....
.L_1651:
        /*012c*/ 	.word	0x000002e0


	//   ....[1]....
        /*0130*/ 	.word	0x00002a40


	//----- nvinfo : EIATTR_MAX_THREADS
	.align		4
.L_1652:
        /*0134*/ 	.byte	0x04, 0x05
        /*0136*/ 	.short	(.L_1654 - .L_1653)
.L_1653:
        /*0138*/ 	.word	0x00000100
        /*013c*/ 	.word	0x00000001
        /*0140*/ 	.word	0x00000001


	//----- nvinfo : EIATTR_CRS_STACK_SIZE
	.align		4
.L_1654:
        /*0144*/ 	.byte	0x04, 0x1e
        /*0146*/ 	.short	(.L_1656 - .L_1655)
.L_1655:
        /*0148*/ 	.word	0x00000000


	//----- nvinfo : EIATTR_CBANK_PARAM_SIZE
	.align		4
.L_1656:
        /*014c*/ 	.byte	0x03, 0x19
        /*014e*/ 	.short	0x00e8


	//----- nvinfo : EIATTR_PARAM_CBANK
	.align		4
        /*0150*/ 	.byte	0x04, 0x0a
        /*0152*/ 	.short	(.L_1658 - .L_1657)
	.align		4
.L_1657:
        /*0154*/ 	.word	index@(.nv.constant0._ZN10layer_norm13ln_fwd_kernelINS_13Kernel_traitsIf13__nv_bfloat16S2_S2_fjLj8192ELj1ELj1ELj8ELj16ENS_18Kernel_traits_baseILj8192EfS2_S2_S2_fjLj256EEEEELb0ELb1ELb0ELb1EEEvNS_9FwdParamsE)
        /*0158*/ 	.short	0x0210
        /*015a*/ 	.short	0x00e8


	//----- nvinfo : EIATTR_SW_WAR
	.align		4
.L_1658:
        /*015c*/ 	.byte	0x04, 0x36
        /*015e*/ 	.short	(.L_1660 - .L_1659)
.L_1659:
        /*0160*/ 	.word	0x00000008
.L_1660:


//--------------------- .nv.info._ZN10layer_norm13ln_fwd_kernelINS_13Kernel_traitsIf13__nv_bfloat16S2_S2_fjLj8192ELj1ELj1ELj8ELj16ENS_18Kernel_traits_baseILj8192EfS2_S2_S2_fjLj256EEEEELb0ELb1ELb1ELb0EEEvNS_9FwdParamsE --------------------------
	.section	.nv.info._ZN10layer_norm13ln_fwd_kernelINS_13Kernel_traitsIf13__nv_bfloat16S2_S2_fjLj8192ELj1ELj1ELj8ELj16ENS_18Kernel_traits_baseILj8192EfS2_S2_S2_fjLj256EEEEELb0ELb1ELb1ELb0EEEvNS_9FwdParamsE,"",@"SHT_CUDA_INFO"
	.sectionflags	@""
	.align	4


	//----- nvinfo : EIATTR_CUDA_API_VERSION
	.align		4
        /*0000*/ 	.byte	0x04, 0x37
        /*0002*/ 	.short	(.L_1662 - .L_1661)
.L_1661:
        /*0004*/ 	.word	0x00000082


	//----- nvinfo : EIATTR_KPARAM_INFO
	.align		4
.L_1662:
        /*0008*/ 	.byte	0x04, 0x17
        /*000a*/ 	.short	(.L_1664 - .L_1663)
.L_1663:
        /*000c*/ 	.word	0x00000000
        /*0010*/ 	.short	0x0000
        /*0012*/ 	.short	0x0000
        /*0014*/ 	.byte	0x00, 0xf0, 0xa1, 0x03


	//----- nvinfo : EIATTR_SPARSE_MMA_MASK
	.align		4
.L_1664:
        /*0018*/ 	.byte	0x03, 0x50
        /*001a*/ 	.short	0x0000


	//----- nvinfo : EIATTR_MAXREG_COUNT
	.align		4
        /*001c*/ 	.byte	0x03, 0x1b
        /*001e*/ 	.short	0x00ff


	//----- nvinfo : EIATTR_NUM_BARRIERS
	.align		4
        /*0020*/ 	.byte	0x02, 0x4c
        /*0022*/ 	.byte	0x01
	.zero		1


	//----- nvinfo : EIATTR_MERCURY_ISA_VERSION
	.align		4
        /*0024*/ 	.byte	0x03, 0x5f
        /*0026*/ 	.short	0x0101


	//----- nvinfo : EIATTR_COOP_GROUP_MASK_REGIDS
	.align		4
        /*0028*/ 	.byte	0x04, 0x29
        /*002a*/ 	.short	(.L_1666 - .L_1665)


	//   ....[0]....
.L_1665:
        /*002c*/ 	.word	0xffffffff


	//   ....[1]....
        /*0030*/ 	.word	0xffffffff


	//   ....[2]....
        /*0034*/ 	.word	0xffffffff


	//   ....[3]....
        /*0038*/ 	.word	0xffffffff


	//   ....[4]....
        /*003c*/ 	.word	0xffffffff


	//   ....[5]....
        /*0040*/ 	.word	0xffffffff


	//   ....[6]....
        /*0044*/ 	.word	0xffffffff


	//   ....[7]....
        /*0048*/ 	.word	0xffffffff


	//   ....[8]....
        /*004c*/ 	.word	0xffffffff


	//   ....[9]....
        /*0050*/ 	.word	0xffffffff


	//   ....[10]....
        /*0054*/ 	.word	0xffffffff


	//   ....[11]....
        /*0058*/ 	.word	0xffffffff


	//   ....[12]....
        /*005c*/ 	.word	0xffffffff


	//   ....[13]....
        /*0060*/ 	.word	0xffffffff


	//   ....[14]....
        /*0064*/ 	.word	0xffffffff


	//   ....[15]....
        /*0068*/ 	.word	0xffffffff


	//   ....[16]....
        /*006c*/ 	.word	0xffffffff


	//   ....[17]....
        /*0070*/ 	.word	0xffffffff


	//   ....[18]....
        /*0074*/ 	.word	0xffffffff


	//   ....[19]....
        /*0078*/ 	.word	0xffffffff


	//   ....[20]....
        /*007c*/ 	.word	0xffffffff


	//   ....[21]....
        /*0080*/ 	.word	0x05000080


	//   ....[22]....
        /*0084*/ 	.word	0x05000080


	//   ....[23]....
        /*0088*/ 	.word	0x05000080


	//   ....[24]....
        /*008c*/ 	.word	0x05000080


	//   ....[25]....
        /*0090*/ 	.word	0x05000080


	//   ....[26]....
        /*0094*/ 	.word	0x05000080


	//   ....[27]....
        /*0098*/ 	.word	0x05000080


	//   ....[28]....
        /*009c*/ 	.word	0x05000080


	//   ....[29]....
        /*00a0*/ 	.word	0x05000080


	//   ....[30]....
        /*00a4*/ 	.word	0x05000080


	//----- nvinfo : EIATTR_COOP_GROUP_INSTR_OFFSETS
	.align		4
.L_1666:
        /*00a8*/ 	.byte	0x04, 0x28
        /*00aa*/ 	.short	(.L_1668 - .L_1667)


	//   ....[0]....
.L_1667:
        /*00ac*/ 	.word	0x00002d00


	//   ....[1]....
        /*00b0*/ 	.word	0x00002d20


	//   ....[2]....
        /*00b4*/ 	.word	0x00002d40


	//   ....[3]....
        /*00b8*/ 	.word	0x00002d60


	//   ....[4]....
        /*00bc*/ 	.word	0x00002d80


	//   ....[5]....
        /*00c0*/ 	.word	0x000031c0


	//   ....[6]....
        /*00c4*/ 	.word	0x000031e0


	//   ....[7]....
        /*00c8*/ 	.word	0x00003200


	//   ....[8]....
        /*00cc*/ 	.word	0x00003220


	//   ....[9]....
        /*00d0*/ 	.word	0x00003240


	//   ....[10]....
        /*00d4*/ 	.word	0x000033f0


	//   ....[11]....
        /*00d8*/ 	.word	0x00003450


	//   ....[12]....
        /*00dc*/ 	.word	0x00003480


	//   ....[13]....
        /*00e0*/ 	.word	0x000034c0


	//   ....[14]....
        /*00e4*/ 	.word	0x00003540


	//   ....[15]....
        /*00e8*/ 	.word	0x000035a0


	//   ....[16]....
        /*00ec*/ 	.word	0x000035c0


	//   ....[17]....
        /*00f0*/ 	.word	0x00003650


	//   ....[18]....
        /*00f4*/ 	.word	0x000036b0


	//   ....[19]....
        /*00f8*/ 	.word	0x00003740


	//   ....[20]....
        /*00fc*/ 	.word	0x00003770


	//   ....[21]....
        /*0100*/ 	.word	0x000041e0


	//   ....[22]....
        /*0104*/ 	.word	0x00004250


	//   ....[23]....
        /*0108*/ 	.word	0x000042c0


	//   ....[24]....
        /*010c*/ 	.word	0x00004330


	//   ....[25]....
        /*0110*/ 	.word	0x000043a0


	//   ....[26]....
        /*0114*/ 	.word	0x00004820


	//   ....[27]....
        /*0118*/ 	.word	0x00004890


	//   ....[28]....
        /*011c*/ 	.word	0x00004900


	//   ....[29]....
        /*0120*/ 	.word	0x00004970


	//   ....[30]....
        /*0124*/ 	.word	0x000049e0


	//----- nvinfo : EIATTR_EXIT_INSTR_OFFSETS
	.align		4
.L_1668:
        /*0128*/ 	.byte	0x04, 0x1c
        /*012a*/ 	.short	(.L_1670 - .L_1669)


	//   ....[0]....
.L_1669:
        /*012c*/ 	.word	0x00000730


	//   ....[1]....
        /*0130*/ 	.word	0x00004180


	//----- nvinfo : EIATTR_MAX_THREADS
	.align		4
.L_1670:
        /*0134*/ 	.byte	0x04, 0x05
        /*0136*/ 	.short	(.L_1672 - .L_1671)
.L_1671:
        /*0138*/ 	.word	0x00000100
        /*013c*/ 	.word	0x00000001
        /*0140*/ 	.word	0x00000001


	//----- nvinfo : EIATTR_CRS_STACK_SIZE
	.align		4
.L_1672:
        /*0144*/ 	.byte	0x04, 0x1e
        /*0146*/ 	.short	(.L_1674 - .L_1673)
.L_1673:
        /*0148*/ 	.word	0x00000000


	//----- nvinfo : EIATTR_CBANK_PARAM_SIZE
	.align		4
.L_1674:
        /*014c*/ 	.byte	0x03, 0x19
        /*014e*/ 	.short	0x00e8


	//----- nvinfo : EIATTR_PARAM_CBANK
	.align		4
        /*0150*/ 	.byte	0x04, 0x0a
        /*0152*/ 	.short	(.L_1676 - .L_1675)
	.align		4
.L_1675:
        /*0154*/ 	.word	index@(.nv.constant0._ZN10layer_norm13ln_fwd_kernelINS_13Kernel_traitsIf13__nv_bfloat16S2_S2_fjLj8192ELj1ELj1ELj8ELj16ENS_18Kernel_traits_baseILj8192EfS2_S2_S2_fjLj256EEEEELb0ELb1ELb1ELb0EEEvNS_9FwdParamsE)
        /*0158*/ 	.short	0x0210
        /*015a*/ 	.short	0x00e8


	//----- nvinfo : EIATTR_SW_WAR
	.align		4
.L_1676:
        /*015c*/ 	.byte	0x04, 0x36
        /*015e*/ 	.short	(.L_1678 - .L_1677)
.L_1677:
        /*0160*/ 	.word	0x00000008
.L_1678:


//--------------------- .nv.info._ZN10layer_norm13ln_fwd_kernelINS_13Kernel_traitsIf13__nv_bfloat16S2_S2_fjLj8192ELj1ELj1ELj8ELj16ENS_18Kernel_traits_baseILj8192EfS2_S2_S2_fjLj256EEEEELb0ELb1ELb1ELb1EEEvNS_9FwdParamsE --------------------------
	.section	.nv.info._ZN10layer_norm13ln_fwd_kernelINS_13Kernel_traitsIf13__nv_bfloat16S2_S2_fjLj8192ELj1ELj1ELj8ELj16ENS_18Kernel_traits_baseILj8192EfS2_S2_S2_fjLj256EEEEELb0ELb1ELb1ELb1EEEvNS_9FwdParamsE,"",@"SHT_CUDA_INFO"
	.sectionflags	@""
	.align	4


	//----- nvinfo : EIATTR_CUDA_API_VERSION
	.align		4
        /*0000*/ 	.byte	0x04, 0x37
        /*0002*/ 	.short	(.L_1680 - .L_1679)
.L_1679:
        /*0004*/ 	.word	0x00000082


	//----- nvinfo : EIATTR_KPARAM_INFO
	.align		4
.L_1680:
        /*0008*/ 	.byte	0x04, 0x17
        /*000a*/ 	.short	(.L_1682 - .L_1681)
.L_1681:
        /*000c*/ 	.word	0x00000000
        /*0010*/ 	.short	0x0000
        /*0012*/ 	.short	0x0000
        /*0014*/ 	.byte	0x00, 0xf0, 0xa1, 0x03


	//----- nvinfo : EIATTR_SPARSE_MMA_MASK
	.align		4
.L_1682:
        /*0018*/ 	.byte	0x03, 0x50
        /*001a*/ 	.short	0x0000


	//----- nvinfo : EIATTR_MAXREG_COUNT
	.align		4
        /*001c*/ 	.byte	0x03, 0x1b
        /*001e*/ 	.short	0x00ff


	//----- nvinfo : EIATTR_NUM_BARRIERS
	.align		4
        /*0020*/ 	.byte	0x02, 0x4c
        /*0022*/ 	.byte	0x01
	.zero		1


	//----- nvinfo : EIATTR_MERCURY_ISA_VERSION
	.align		4
        /*0024*/ 	.byte	0x03, 0x5f
        /*0026*/ 	.short	0x0101


	//----- nvinfo : EIATTR_COOP_GROUP_MASK_REGIDS
	.align		4
        /*0028*/ 	.byte	0x04, 0x29
        /*002a*/ 	.short	(.L_1684 - .L_1683)


	//   ....[0]....
.L_1683:
        /*002c*/ 	.word	0xffffffff


	//   ....[1]....
        /*0030*/ 	.word	0xffffffff


	//   ....[2]....
        /*0034*/ 	.word	0xffffffff


	//   ....[3]....
        /*0038*/ 	.word	0xffffffff


	//   ....[4]....
        /*003c*/ 	.word	0xffffffff


	//   ....[5]....
        /*0040*/ 	.word	0xffffffff


	//   ....[6]....
        /*0044*/ 	.word	0xffffffff


	//   ....[7]....
        /*0048*/ 	.word	0xffffffff


	//   ....[8]....
        /*004c*/ 	.word	0xffffffff


	//   ....[9]....
        /*0050*/ 	.word	0xffffffff


	//   ....[10]....
        /*0054*/ 	.word	0xffffffff


	//   ....[11]....
        /*0058*/ 	.word	0xffffffff


	//   ....[12]....
        /*005c*/ 	.word	0xffffffff


	//   ....[13]....
        /*0060*/ 	.word	0xffffffff


	//   ....[14]....
        /*0064*/ 	.word	0xffffffff


	//   ....[15]....
        /*0068*/ 	.word	0xffffffff


	//   ....[16]....
        /*006c*/ 	.word	0xffffffff


	//   ....[17]....
        /*0070*/ 	.word	0xffffffff


	//   ....[18]....
        /*0074*/ 	.word	0xffffffff


	//   ....[19]....
        /*0078*/ 	.word	0xffffffff


	//   ....[20]....
        /*007c*/ 	.word	0xffffffff


	//   ....[21]....
        /*0080*/ 	.word	0x0500007e


	//   ....[22]....
        /*0084*/ 	.word	0x0500007e


	//   ....[23]....
        /*0088*/ 	.word	0x0500007e


	//   ....[24]....
        /*008c*/ 	.word	0x0500007e


	//   ....[25]....
        /*0090*/ 	.word	0x0500007e


	//   ....[26]....
        /*0094*/ 	.word	0x0500007e


	//   ....[27]....
        /*0098*/ 	.word	0x0500007e


	//   ....[28]....
        /*009c*/ 	.word	0x0500007e


	//   ....[29]....
        /*00a0*/ 	.word	0x0500007e


	//   ....[30]....
        /*00a4*/ 	.word	0x0500007e


	//----- nvinfo : EIATTR_COOP_GROUP_INSTR_OFFSETS
	.align		4
.L_1684:
        /*00a8*/ 	.byte	0x04, 0x28
        /*00aa*/ 	.short	(.L_1686 - .L_1685)


	//   ....[0]....
.L_1685:
        /*00ac*/ 	.word	0x000026c0


	//   ....[1]....
        /*00b0*/ 	.word	0x000026e0


	//   ....[2]....
        /*00b4*/ 	.word	0x00002700


	//   ....[3]....
        /*00b8*/ 	.word	0x00002720


	//   ....[4]....
        /*00bc*/ 	.word	0x00002740


	//   ....[5]....
        /*00c0*/ 	.word	0x00002b70


	//   ....[6]....
        /*00c4*/ 	.word	0x00002b90


	//   ....[7]....
        /*00c8*/ 	.word	0x00002bb0


	//   ....[8]....
        /*00cc*/ 	.word	0x00002bd0


	//   ....[9]....
        /*00d0*/ 	.word	0x00002bf0


	//   ....[10]....
        /*00d4*/ 	.word	0x00002d70


	//   ....[11]....
        /*00d8*/ 	.word	0x00002da0


	//   ....[12]....
        /*00dc*/ 	.word	0x00002db0


	//   ....[13]....
        /*00e0*/ 	.word	0x00002dc0


	//   ....[14]....
        /*00e4*/ 	.word	0x00002eb0


	//   ....[15]....
        /*00e8*/ 	.word	0x00002ed0


	//   ....[16]....
        /*00ec*/ 	.word	0x00002ef0


	//   ....[17]....
        /*00f0*/ 	.word	0x00002f90


	//   ....[18]....
        /*00f4*/ 	.word	0x00002fe0


	//   ....[19]....
        /*00f8*/ 	.word	0x00003070


	//   ....[20]....
        /*00fc*/ 	.word	0x000030a0


	//   ....[21]....
        /*0100*/ 	.word	0x00003a60


	//   ....[22]....
        /*0104*/ 	.word	0x00003ad0


	//   ....[23]....
        /*0108*/ 	.word	0x00003b40


	//   ....[24]....
        /*010c*/ 	.word	0x00003bb0


	//   ....[25]....
        /*0110*/ 	.word	0x00003c20


	//   ....[26]....
        /*0114*/ 	.word	0x000040a0


	//   ....[27]....
        /*0118*/ 	.word	0x00004110


	//   ....[28]....
        /*011c*/ 	.word	0x00004180


	//   ....[29]....
        /*0120*/ 	.word	0x000041f0


	//   ....[30]....
        /*0124*/ 	.word	0x00004260


	//----- nvinfo : EIATTR_EXIT_INSTR_OFFSETS
	.align		4
.L_1686:
        /*0128*/ 	.byte	0x04, 0x1c
        /*012a*/ 	.short	(.L_1688 - .L_1687)


	//   ....[0]....
.L_1687:
        /*012c*/ 	.word	0x000002e0


	//   ....[1]....
        /*0130*/ 	.word	0x00003a00


	//----- nvinfo : EIATTR_MAX_THREADS
	.align		4
.L_1688:
        /*0134*/ 	.byte	0x04, 0x05
        /*0136*/ 	.short	(.L_1690 - .L_1689)
.L_1689:
        /*0138*/ 	.word	0x00000100
        /*013c*/ 	.word	0x00000001
        /*0140*/ 	.word	0x00000001


	//----- nvinfo : EIATTR_CRS_STACK_SIZE
	.align		4
.L_1690:
        /*0144*/ 	.byte	0x04, 0x1e
        /*0146*/ 	.short	(.L_1692 - .L_1691)
.L_1691:
        /*0148*/ 	.word	0x00000000


	//----- nvinfo : EIATTR_CBANK_PARAM_SIZE
	.align		4
.L_1692:
        /*014c*/ 	.byte	0x03, 0x19
        /*014e*/ 	.short	0x00e8


	//----- nvinfo : EIATTR_PARAM_CBANK
	.align		4
        /*0150*/ 	.byte	0x04, 0x0a
        /*0152*/ 	.short	(.L_1694 - .L_1693)
	.align		4
.L_1693:
        /*0154*/ 	.word	index@(.nv.constant0._ZN10layer_norm13ln_fwd_kernelINS_13Kernel_traitsIf13__nv_bfloat16S2_S2_fjLj8192ELj1ELj1ELj8ELj16ENS_18Kernel_traits_baseILj8192EfS2_S2_S2_fjLj256EEEEELb0ELb1ELb1ELb1EEEvNS_9FwdParamsE)
        /*0158*/ 	.short	0x0210
        /*015a*/ 	.short	0x00e8


	//----- nvinfo : EIATTR_SW_WAR
	.align		4
.L_1694:
        /*015c*/ 	.byte	0x04, 0x36
        /*015e*/ 	.short	(.L_1696 - .L_1695)
.L_1695:
        /*0160*/ 	.word	0x00000008
.L_1696:


//--------------------- .nv.info._ZN10layer_norm13ln_fwd_kernelINS_13Kernel_traitsIf13__nv_bfloat16S2_S2_fjLj8192ELj1ELj1ELj8ELj16ENS_18Kernel_traits_baseILj8192EfS2_S2_S2_fjLj256EEEEELb1ELb0ELb0ELb0EEEvNS_9FwdParamsE --------------------------
	.section	.nv.info._ZN10layer_norm13ln_fwd_kernelINS_13Kernel_traitsIf13__nv_bfloat16S2_S2_fjLj8192ELj1ELj1ELj8ELj16ENS_18Kernel_traits_baseILj8192EfS2_S2_S2_fjLj256EEEEELb1ELb0ELb0ELb0EEEvNS_9FwdParamsE,"",@"SHT_CUDA_INFO"
	.sectionflags	@""
	.align	4


	//----- nvinfo : EIATTR_CUDA_API_VERSION
	.align		4
        /*0000*/ 	.byte	0x04, 0x37
        /*0002*/ 	.short	(.L_1698 - .L_1697)
.L_1697:
        /*0004*/ 	.word	0x00000082


	//----- nvinfo : EIATTR_KPARAM_INFO
	.align		4
.L_1698:
        /*0008*/ 	.byte	0x04, 0x17
        /*000a*/ 	.short	(.L_1700 - .L_1699)
.L_1699:
        /*000c*/ 	.word	0x00000000
        /*0010*/ 	.short	0x0000
        /*0012*/ 	.short	0x0000
        /*0014*/ 	.byte	0x00, 0xf0, 0xa1, 0x03


	//----- nvinfo : EIATTR_SPARSE_MMA_MASK
	.align		4
.L_1700:
        /*0018*/ 	.byte	0x03, 0x50
        /*001a*/ 	.short	0x0000


	//----- nvinfo : EIATTR_MAXREG_COUNT
	.align		4
        /*001c*/ 	.byte	0x03, 0x1b
        /*001e*/ 	.short	0x00ff


	//----- nvinfo : EIATTR_NUM_BARRIERS
	.align		4
        /*0020*/ 	.byte	0x02, 0x4c
        /*0022*/ 	.byte	0x01
	.zero		1


	//----- nvinfo : EIATTR_MERCURY_ISA_VERSION
	.align		4
        /*0024*/ 	.byte	0x03, 0x5f
        /*0026*/ 	.short	0x0101


	//----- nvinfo : EIATTR_COOP_GROUP_MASK_REGIDS
	.align		4
        /*0028*/ 	.byte	0x04, 0x29
        /*002a*/ 	.short	(.L_1702 - .L_1701)


	//   ....[0]....
.L_1701:
        /*002c*/ 	.word	0xffffffff


	//   ....[1]....
        /*0030*/ 	.word	0xffffffff


	//   ....[2]....
        /*0034*/ 	.word	0xffffffff


	//   ....[3]....
        /*0038*/ 	.word	0xffffffff


	//   ....[4]....
        /*003c*/ 	.word	0xffffffff


	//   ....[5]....
        /*0040*/ 	.word	0xffffffff


	//   ....[6]....
        /*0044*/ 	.word	0xffffffff


	//   ....[7]....
        /*0048*/ 	.word	0xffffffff


	//   ....[8]....
        /*004c*/ 	.word	0xffffffff


	//   ....[9]....
        /*0050*/ 	.word	0xffffffff


	//   ....[10]....
        /*0054*/ 	.word	0xffffffff


	//   ....[11]....
        /*0058*/ 	.word	0xffffffff


	//   ....[12]....
        /*005c*/ 	.word	0xffffffff


	//   ....[13]....
        /*0060*/ 	.word	0xffffffff


	//   ....[14]....
        /*0064*/ 	.word	0xffffffff


	//   ....[15]....
        /*0068*/ 	.word	0xffffffff


	//   ....[16]....
        /*006c*/ 	.word	0xffffffff


	//   ....[17]....
        /*0070*/ 	.word	0xffffffff


	//   ....[18]....
        /*0074*/ 	.word	0xffffffff


	//   ....[19]....
        /*0078*/ 	.word	0xffffffff


	//   ....[20]....
        /*007c*/ 	.word	0xffffffff


	//   ....[21]....
        /*0080*/ 	.word	0x05000062


	//   ....[22]....
        /*0084*/ 	.word	0x05000062


	//   ....[23]....
        /*0088*/ 	.word	0x05000062


	//   ....[24]....
        /*008c*/ 	.word	0x05000062


	//   ....[25]....
        /*0090*/ 	.word	0x05000062


	//   ....[26]....
        /*0094*/ 	.word	0x05000062


	//   ....[27]....
        /*0098*/ 	.word	0x05000062


	//   ....[28]....
        /*009c*/ 	.word	0x05000062


	//   ....[29]....
        /*00a0*/ 	.word	0x05000062


	//   ....[30]....
        /*00a4*/ 	.word	0x05000062


	//----- nvinfo : EIATTR_COOP_GROUP_INSTR_OFFSETS
	.align		4
.L_1702:
        /*00a8*/ 	.byte	0x04, 0x28
        /*00aa*/ 	.short	(.L_1704 - .L_1703)


	//   ....[0]....
.L_1703:
        /*00ac*/ 	.word	0x0000c880


	//   ....[1]....
        /*00b0*/ 	.word	0x0000c8a0


	//   ....[2]....
        /*00b4*/ 	.word	0x0000c8c0


	//   ....[3]....
        /*00b8*/ 	.word	0x0000c8e0


	//   ....[4]....
        /*00bc*/ 	.word	0x0000c900


	//   ....[5]....
        /*00c0*/ 	.word	0x0000cd40


	//   ....[6]....
        /*00c4*/ 	.word	0x0000cd60


	//   ....[7]....
        /*00c8*/ 	.word	0x0000cd80


	//   ....[8]....
        /*00cc*/ 	.word	0x0000cda0


	//   ....[9]....
        /*00d0*/ 	.word	0x0000cdc0


	//   ....[10]....
        /*00d4*/ 	.word	0x0000cf60


	//   ....[11]....
        /*00d8*/ 	.word	0x0000cf70


	//   ....[12]....
        /*00dc*/ 	.word	0x0000cfb0


	//   ....[13]....
        /*00e0*/ 	.word	0x0000d060


	//   ....[14]....
        /*00e4*/ 	.word	0x0000d070


	//   ....[15]....
        /*00e8*/ 	.word	0x0000d0d0


	//   ....[16]....
        /*00ec*/ 	.word	0x0000d120


	//   ....[17]....
        /*00f0*/ 	.word	0x0000d170


	//   ....[18]....
        /*00f4*/ 	.word	0x0000d220


	//   ....[19]....
        /*00f8*/ 	.word	0x0000d240


	//   ....[20]....
        /*00fc*/ 	.word	0x0000d280


	//   ....[21]....
        /*0100*/ 	.word	0x0000dcd0


	//   ....[22]....
        /*0104*/ 	.word	0x0000dd40


	//   ....[23]....
        /*0108*/ 	.word	0x0000ddb0


	//   ....[24]....
        /*010c*/ 	.word	0x0000de20


	//   ....[25]....
        /*0110*/ 	.word	0x0000de90


	//   ....[26]....
        /*0114*/ 	.word	0x0000e310


	//   ....[27]....
        /*0118*/ 	.word	0x0000e380


	//   ....[28]....
        /*011c*/ 	.word	0x0000e3f0


	//   ....[29]....
        /*0120*/ 	.word	0x0000e460


	//   ....[30]....
        /*0124*/ 	.word	0x0000e4d0


	//----- nvinfo : EIATTR_EXIT_INSTR_OFFSETS
	.align		4
.L_1704:
        /*0128*/ 	.byte	0x04, 0x1c
        /*012a*/ 	.short	(.L_1706 - .L_1705)


	//   ....[0]....
.L_1705:
        /*012c*/ 	.word	0x00000aa0


	//   ....[1]....
        /*0130*/ 	.word	0x0000dc70


	//----- nvinfo : EIATTR_MAX_THREADS
	.align		4
.L_1706:
        /*0134*/ 	.byte	0x04, 0x05
        /*0136*/ 	.short	(.L_1708 - .L_1707)
.L_1707:
        /*0138*/ 	.word	0x00000100
        /*013c*/ 	.word	0x00000001
        /*0140*/ 	.word	0x00000001


	//----- nvinfo : EIATTR_CRS_STACK_SIZE
	.align		4
.L_1708:
        /*0144*/ 	.byte	0x04, 0x1e
        /*0146*/ 	.short	(.L_1710 - .L_1709)
.L_1709:
        /*0148*/ 	.word	0x00000000


	//----- nvinfo : EIATTR_CBANK_PARAM_SIZE
	.align		4
.L_1710:
        /*014c*/ 	.byte	0x03, 0x19
        /*014e*/ 	.short	0x00e8


	//----- nvinfo : EIATTR_PARAM_CBANK
	.align		4
        /*0150*/ 	.byte	0x04, 0x0a
        /*0152*/ 	.short	(.L_1712 - .L_1711)
	.align		4
.L_1711:
        /*0154*/ 	.word	index@(.nv.constant0._ZN10layer_norm13ln_fwd_kernelINS_13Kernel_traitsIf13__nv_bfloat16S2_S2_fjLj8192ELj1ELj1ELj8ELj16ENS_18Kernel_traits_baseILj8192EfS2_S2_S2_fjLj256EEEEELb1ELb0ELb0ELb0EEEvNS_9FwdParamsE)
        /*0158*/ 	.short	0x0210
        /*015a*/ 	.short	0x00e8


	//----- nvinfo : EIATTR_SW_WAR
	.align		4
.L_1712:
        /*015c*/ 	.byte	0x04, 0x36
        /*015e*/ 	.short	(.L_1714 - .L_1713)
.L_1713:
        /*0160*/ 	.word	0x00000008
.L_1714:


//--------------------- .nv.info._ZN10layer_norm13ln_fwd_kernelINS_13Kernel_traitsIf13__nv_bfloat16S2_S2_fjLj8192ELj1ELj1ELj8ELj16ENS_18Kernel_traits_baseILj8192EfS2_S2_S2_fjLj256EEEEELb1ELb0ELb0ELb1EEEvNS_9FwdParamsE --------------------------
	.section	.nv.info._ZN10layer_norm13ln_fwd_kernelINS_13Kernel_traitsIf13__nv_bfloat16S2_S2_fjLj8192ELj1ELj1ELj8ELj16ENS_18Kernel_traits_baseILj8192EfS2_S2_S2_fjLj256EEEEELb1ELb0ELb0ELb1EEEvNS_9FwdParamsE,"",@"SHT_CUDA_INFO"
	.sectionflags	@""
	.align	4


	//----- nvinfo : EIATTR_CUDA_API_VERSION
	.align		4
        /*0000*/ 	.byte	0x04, 0x37
        /*0002*/ 	.short	(.L_1716 - .L_1715)
.L_1715:
        /*0004*/ 	.word	0x00000082


	//----- nvinfo : EIATTR_KPARAM_INFO
	.align		4
.L_1716:
        /*0008*/ 	.byte	0x04, 0x17
        /*000a*/ 	.short	(.L_1718 - .L_1717)
.L_1717:
        /*000c*/ 	.word	0x00000000
        /*0010*/ 	.short	0x0000
        /*0012*/ 	.short	0x0000
        /*0014*/ 	.byte	0x00, 0xf0, 0xa1, 0x03


	//----- nvinfo : EIATTR_SPARSE_MMA_MASK
	.align		4
.L_1718:
        /*0018*/ 	.byte	0x03, 0x50
        /*001a*/ 	.short	0x0000


	//----- nvinfo : EIATTR_MAXREG_COUNT
	.align		4
        /*001c*/ 	.byte	0x03, 0x1b
        /*001e*/ 	.short	0x00ff


	//----- nvinfo : EIATTR_NUM_BARRIERS
	.align		4
        /*0020*/ 	.byte	0x02, 0x4c
        /*0022*/ 	.byte	0x01
	.zero		1


	//----- nvinfo : EIATTR_MERCURY_ISA_VERSION
	.align		4
        /*0024*/ 	.byte	0x03, 0x5f
        /*0026*/ 	.short	0x0101


	//----- nvinfo : EIATTR_COOP_GROUP_MASK_REGIDS
	.align		4
        /*0028*/ 	.byte	0x04, 0x29
        /*002a*/ 	.short	(.L_1720 - .L_1719)


	//   ....[0]....
.L_1719:
        /*002c*/ 	.word	0xffffffff


	//   ....[1]....
        /*0030*/ 	.word	0xffffffff


	//   ....[2]....
        /*0034*/ 	.word	0xffffffff


	//   ....[3]....
        /*0038*/ 	.word	0xffffffff


	//   ....[4]....
        /*003c*/ 	.word	0xffffffff


	//   ....[5]....
        /*0040*/ 	.word	0xffffffff


	//   ....[6]....
        /*0044*/ 	.word	0xffffffff


	//   ....[7]....
        /*0048*/ 	.word	0xffffffff


	//   ....[8]....
        /*004c*/ 	.word	0xffffffff


	//   ....[9]....
        /*0050*/ 	.word	0xffffffff


	//   ....[10]....
        /*0054*/ 	.word	0xffffffff


	//   ....[11]....
        /*0058*/ 	.word	0xffffffff


	//   ....[12]....
        /*005c*/ 	.word	0xffffffff


	//   ....[13]....
        /*0060*/ 	.word	0xffffffff


	//   ....[14]....
        /*0064*/ 	.word	0xffffffff


	//   ....[15]....
        /*0068*/ 	.word	0xffffffff


	//   ....[16]....
        /*006c*/ 	.word	0xffffffff


	//   ....[17]....
        /*0070*/ 	.word	0xffffffff


	//   ....[18]....
        /*0074*/ 	.word	0xffffffff


	//   ....[19]....
        /*0078*/ 	.word	0xffffffff


	//   ....[20]....
        /*007c*/ 	.word	0xffffffff


	//   ....[21]....
        /*0080*/ 	.word	0x05000058


	//   ....[22]....
        /*0084*/ 	.word	0x05000058


	//   ....[23]....
        /*0088*/ 	.word	0x05000058


	//   ....[24]....
        /*008c*/ 	.word	0x05000058


	//   ....[25]....
        /*0090*/ 	.word	0x05000058


	//   ....[26]....
        /*0094*/ 	.word	0x05000058


	//   ....[27]....
        /*0098*/ 	.word	0x05000058


	//   ....[28]....
        /*009c*/ 	.word	0x05000058


	//   ....[29]....
        /*00a0*/ 	.word	0x05000058


	//   ....[30]....
        /*00a4*/ 	.word	0x05000058


	//----- nvinfo : EIATTR_COOP_GROUP_INSTR_OFFSETS
	.align		4
.L_1720:
        /*00a8*/ 	.byte	0x04, 0x28
        /*00aa*/ 	.short	(.L_1722 - .L_1721)


	//   ....[0]....
.L_1721:
        /*00ac*/ 	.word	0x0000c150


	//   ....[1]....
        /*00b0*/ 	.word	0x0000c170


	//   ....[2]....
        /*00b4*/ 	.word	0x0000c190


	//   ....[3]....
        /*00b8*/ 	.word	0x0000c1b0


	//   ....[4]....
        /*00bc*/ 	.word	0x0000c1d0


	//   ....[5]....
        /*00c0*/ 	.word	0x0000c600


	//   ....[6]....
        /*00c4*/ 	.word	0x0000c620


	//   ....[7]....
        /*00c8*/ 	.word	0x0000c640


	//   ....[8]....
        /*00cc*/ 	.word	0x0000c660


	//   ....[9]....
        /*00d0*/ 	.word	0x0000c680


	//   ....[10]....
        /*00d4*/ 	.word	0x0000c7f0


	//   ....[11]....
        /*00d8*/ 	.word	0x0000c860


	//   ....[12]....
        /*00dc*/ 	.word	0x0000c880


	//   ....[13]....
        /*00e0*/ 	.word	0x0000c890


	//   ....[14]....
        /*00e4*/ 	.word	0x0000c8c0


	//   ....[15]....
        /*00e8*/ 	.word	0x0000c980


	//   ....[16]....
        /*00ec*/ 	.word	0x0000c9d0


	//   ....[17]....
        /*00f0*/ 	.word	0x0000ca50


	//   ....[18]....
        /*00f4*/ 	.word	0x0000ca80


	//   ....[19]....
        /*00f8*/ 	.word	0x0000cb20


	//   ....[20]....
        /*00fc*/ 	.word	0x0000cb50


	//   ....[21]....
        /*0100*/ 	.word	0x0000d460


	//   ....[22]....
        /*0104*/ 	.word	0x0000d4d0


	//   ....[23]....
        /*0108*/ 	.word	0x0000d540


	//   ....[24]....
        /*010c*/ 	.word	0x0000d5b0


	//   ....[25]....
        /*0110*/ 	.word	0x0000d620


	//   ....[26]....
        /*0114*/ 	.word	0x0000da90


	//   ....[27]....
        /*0118*/ 	.word	0x0000db00


	//   ....[28]....
        /*011c*/ 	.word	0x0000db70


	//   ....[29]....
        /*0120*/ 	.word	0x0000dbe0


	//   ....[30]....
        /*0124*/ 	.word	0x0000dc50


	//----- nvinfo : EIATTR_EXIT_INSTR_OFFSETS
	.align		4
.L_1722:
        /*0128*/ 	.byte	0x04, 0x1c
        /*012a*/ 	.short	(.L_1724 - .L_1723)


	//   ....[0]....
.L_1723:
        /*012c*/ 	.word	0x00000710


	//   ....[1]....
        /*0130*/ 	.word	0x0000d400


	//----- nvinfo : EIATTR_MAX_THREADS
	.align		4
.L_1724:
        /*0134*/ 	.byte	0x04, 0x05
        /*0136*/ 	.short	(.L_1726 - .L_1725)
.L_1725:
        /*0138*/ 	.word	0x00000100
        /*013c*/ 	.word	0x00000001
        /*0140*/ 	.word	0x00000001


	//----- nvinfo : EIATTR_CRS_STACK_SIZE
	.align		4
.L_1726:
        /*0144*/ 	.byte	0x04, 0x1e
        /*0146*/ 	.short	(.L_1728 - .L_1727)
.L_1727:
        /*0148*/ 	.word	0x00000000


	//----- nvinfo : EIATTR_CBANK_PARAM_SIZE
	.align		4
.L_1728:
        /*014c*/ 	.byte	0x03, 0x19
        /*014e*/ 	.short	0x00e8


	//----- nvinfo : EIATTR_PARAM_CBANK
	.align		4
        /*0150*/ 	.byte	0x04, 0x0a
        /*0152*/ 	.short	(.L_1730 - .L_1729)
	.align		4
.L_1729:
        /*0154*/ 	.word	index@(.nv.constant0._ZN10layer_norm13ln_fwd_kernelINS_13Kernel_traitsIf13__nv_bfloat16S2_S2_fjLj8192ELj1ELj1ELj8ELj16ENS_18Kernel_traits_baseILj8192EfS2_S2_S2_fjLj256EEEEELb1ELb0ELb0ELb1EEEvNS_9FwdParamsE)
        /*0158*/ 	.short	0x0210
        /*015a*/ 	.short	0x00e8


	//----- nvinfo : EIATTR_SW_WAR
	.align		4
.L_1730:
        /*015c*/ 	.byte	0x04, 0x36
        /*015e*/ 	.short	(.L_1732 - .L_1731)
.L_1731:
        /*0160*/ 	.word	0x00000008
.L_1732:


//--------------------- .nv.info._ZN10layer_norm13ln_fwd_kernelINS_13Kernel_traitsIf13__nv_bfloat16S2_S2_fjLj8192ELj1ELj1ELj8ELj16ENS_18Kernel_traits_baseILj8192EfS2_S2_S2_fjLj256EEEEELb1ELb0ELb1ELb0EEEvNS_9FwdParamsE --------------------------
	.section	.nv.info._ZN10layer_norm13ln_fwd_kernelINS_13Kernel_traitsIf13__nv_bfloat16S2_S2_fjLj8192ELj1ELj1ELj8ELj16ENS_18Kernel_traits_baseILj8192EfS2_S2_S2_fjLj256EEEEELb1ELb0ELb1ELb0EEEvNS_9FwdParamsE,"",@"SHT_CUDA_INFO"
	.sectionflags	@""
	.align	4


	//----- nvinfo : EIATTR_CUDA_API_VERSION
	.align		4
        /*0000*/ 	.byte	0x04, 0x37
        /*0002*/ 	.short	(.L_1734 - .L_1733)
.L_1733:
        /*0004*/ 	.word	0x00000082


	//----- nvinfo : EIATTR_KPARAM_INFO
	.align		4
.L_1734:
        /*0008*/ 	.byte	0x04, 0x17
        /*000a*/ 	.short	(.L_1736 - .L_1735)
.L_1735:
        /*000c*/ 	.word	0x00000000
        /*0010*/ 	.short	0x0000
        /*0012*/ 	.short	0x0000
        /*0014*/ 	.byte	0x00, 0xf0, 0xa1, 0x03


	//----- nvinfo : EIATTR_SPARSE_MMA_MASK
	.align		4
.L_1736:
        /*0018*/ 	.byte	0x03, 0x50
        /*001a*/ 	.short	0x0000


	//----- nvinfo : EIATTR_MAXREG_COUNT
	.align		4
        /*001c*/ 	.byte	0x03, 0x1b
        /*001e*/ 	.short	0x00ff


	//----- nvinfo : EIATTR_NUM_BARRIERS
	.align		4
        /*0020*/ 	.byte	0x02, 0x4c
        /*0022*/ 	.byte	0x01
	.zero		1


	//----- nvinfo : EIATTR_MERCURY_ISA_VERSION
	.align		4
        /*0024*/ 	.byte	0x03, 0x5f
        /*0026*/ 	.short	0x0101


	//----- nvinfo : EIATTR_COOP_GROUP_MASK_REGIDS
	.align		4
        /*0028*/ 	.byte	0x04, 0x29
        /*002a*/ 	.short	(.L_1738 - .L_1737)


	//   ....[0]....
.L_1737:
        /*002c*/ 	.word	0xffffffff


	//   ....[1]....
        /*0030*/ 	.word	0xffffffff


	//   ....[2]....
        /*0034*/ 	.word	0xffffffff


	//   ....[3]....
        /*0038*/ 	.word	0xffffffff


	//   ....[4]....
        /*003c*/ 	.word	0xffffffff


	//   ....[5]....
        /*0040*/ 	.word	0xffffffff


	//   ....[6]....
        /*0044*/ 	.word	0xffffffff


	//   ....[7]....
        /*0048*/ 	.word	0xffffffff


	//   ....[8]....
        /*004c*/ 	.word	0xffffffff


	//   ....[9]....
        /*0050*/ 	.word	0xffffffff


	//   ....[10]....
        /*0054*/ 	.word	0xffffffff


	//   ....[11]....
        /*0058*/ 	.word	0xffffffff


	//   ....[12]....
        /*005c*/ 	.word	0xffffffff


	//   ....[13]....
        /*0060*/ 	.word	0xffffffff


	//   ....[14]....
        /*0064*/ 	.word	0xffffffff


	//   ....[15]....
        /*0068*/ 	.word	0xffffffff


	//   ....[16]....
        /*006c*/ 	.word	0xffffffff


	//   ....[17]....
        /*0070*/ 	.word	0xffffffff


	//   ....[18]....
        /*0074*/ 	.word	0xffffffff


	//   ....[19]....
        /*0078*/ 	.word	0xffffffff


	//   ....[20]....
        /*007c*/ 	.word	0xffffffff


	//   ....[21]....
        /*0080*/ 	.word	0x0500008a


	//   ....[22]....
        /*0084*/ 	.word	0x0500008a


	//   ....[23]....
        /*0088*/ 	.word	0x0500008a


	//   ....[24]....
        /*008c*/ 	.word	0x0500008a


	//   ....[25]....
        /*0090*/ 	.word	0x0500008a


	//   ....[26]....
        /*0094*/ 	.word	0x0500008a


	//   ....[27]....
        /*0098*/ 	.word	0x0500008a


	//   ....[28]....
        /*009c*/ 	.word	0x0500008a


	//   ....[29]....
        /*00a0*/ 	.word	0x0500008a


	//   ....[30]....
        /*00a4*/ 	.word	0x0500008a


	//----- nvinfo : EIATTR_COOP_GROUP_INSTR_OFFSETS
	.align		4
.L_1738:
        /*00a8*/ 	.byte	0x04, 0x28
        /*00aa*/ 	.short	(.L_1740 - .L_1739)


	//   ....[0]....
.L_1739:
        /*00ac*/ 	.word	0x0000de60


	//   ....[1]....
        /*00b0*/ 	.word	0x0000de80


	//   ....[2]....
        /*00b4*/ 	.word	0x0000dea0


	//   ....[3]....
        /*00b8*/ 	.word	0x0000dec0


	//   ....[4]....
        /*00bc*/ 	.word	0x0000dee0


	//   ....[5]....
        /*00c0*/ 	.word	0x0000e320


	//   ....[6]....
        /*00c4*/ 	.word	0x0000e340


	//   ....[7]....
        /*00c8*/ 	.word	0x0000e360


	//   ....[8]....
        /*00cc*/ 	.word	0x0000e380


	//   ....[9]....
        /*00d0*/ 	.word	0x0000e3a0


	//   ....[10]....
        /*00d4*/ 	.word	0x0000e530


	//   ....[11]....
        /*00d8*/ 	.word	0x0000e5c0


	//   ....[12]....
        /*00dc*/ 	.word	0x0000e650


	//   ....[13]....
        /*00e0*/ 	.word	0x0000e6a0


	//   ....[14]....
        /*00e4*/ 	.word	0x0000e6c0


	//   ....[15]....
        /*00e8*/ 	.word	0x0000e700


	//   ....[16]....
        /*00ec*/ 	.word	0x0000e750


	//   ....[17]....
        /*00f0*/ 	.word	0x0000e800


	//   ....[18]....
        /*00f4*/ 	.word	0x0000e870


	//   ....[19]....
        /*00f8*/ 	.word	0x0000e890


	//   ....[20]....
        /*00fc*/ 	.word	0x0000e8f0


	//   ....[21]....
        /*0100*/ 	.word	0x0000f340


	//   ....[22]....
        /*0104*/ 	.word	0x0000f3b0


	//   ....[23]....
        /*0108*/ 	.word	0x0000f420


	//   ....[24]....
        /*010c*/ 	.word	0x0000f490


	//   ....[25]....
        /*0110*/ 	.word	0x0000f500


	//   ....[26]....
        /*0114*/ 	.word	0x0000f980


	//   ....[27]....
        /*0118*/ 	.word	0x0000f9f0


	//   ....[28]....
        /*011c*/ 	.word	0x0000fa60


	//   ....[29]....
        /*0120*/ 	.word	0x0000fad0


	//   ....[30]....
        /*0124*/ 	.word	0x0000fb40


	//----- nvinfo : EIATTR_EXIT_INSTR_OFFSETS
	.align		4
.L_1740:
        /*0128*/ 	.byte	0x04, 0x1c
        /*012a*/ 	.short	(.L_1742 - .L_1741)


	//   ....[0]....
.L_1741:
        /*012c*/ 	.word	0x00000a10


	//   ....[1]....
        /*0130*/ 	.word	0x0000f2e0


	//----- nvinfo : EIATTR_MAX_THREADS
	.align		4
.L_1742:
        /*0134*/ 	.byte	0x04, 0x05
        /*0136*/ 	.short	(.L_1744 - .L_1743)
.L_1743:
        /*0138*/ 	.word	0x00000100
        /*013c*/ 	.word	0x00000001
        /*0140*/ 	.word	0x00000001


	//----- nvinfo : EIATTR_CRS_STACK_SIZE
	.align		4
.L_1744:
        /*0144*/ 	.byte	0x04, 0x1e
        /*0146*/ 	.short	(.L_1746 - .L_1745)
.L_1745:
        /*0148*/ 	.word	0x00000000


	//----- nvinfo : EIATTR_CBANK_PARAM_SIZE
	.align		4
.L_1746:
        /*014c*/ 	.byte	0x03, 0x19
        /*014e*/ 	.short	0x00e8


	//----- nvinfo : EIATTR_PARAM_CBANK
	.align		4
        /*0150*/ 	.byte	0x04, 0x0a
        /*0152*/ 	.short	(.L_1748 - .L_1747)
	.align		4
.L_1747:
        /*0154*/ 	.word	index@(.nv.constant0._ZN10layer_norm13ln_fwd_kernelINS_13Kernel_traitsIf13__nv_bfloat16S2_S2_fjLj8192ELj1ELj1ELj8ELj16ENS_18Kernel_traits_baseILj8192EfS2_S2_S2_fjLj256EEEEELb1ELb0ELb1ELb0EEEvNS_9FwdParamsE)
        /*0158*/ 	.short	0x0210
        /*015a*/ 	.short	0x00e8


	//----- nvinfo : EIATTR_SW_WAR
	.align		4
.L_1748:
        /*015c*/ 	.byte	0x04, 0x36
        /*015e*/ 	.short	(.L_1750 - .L_1749)
.L_1749:
        /*0160*/ 	.word	0x00000008
.L_1750:


//--------------------- .nv.info._ZN10layer_norm13ln_fwd_kernelINS_13Kernel_traitsIf13__nv_bfloat16S2_S2_fjLj8192ELj1ELj1ELj8ELj16ENS_18Kernel_traits_baseILj8192EfS2_S2_S2_fjLj256EEEEELb1ELb0ELb1ELb1EEEvNS_9FwdParamsE --------------------------
	.section	.nv.info._ZN10layer_norm13ln_fwd_kernelINS_13Kernel_traitsIf13__nv_bfloat16S2_S2_fjLj8192ELj1ELj1ELj8ELj16ENS_18Kernel_traits_baseILj8192EfS2_S2_S2_fjLj256EEEEELb1ELb0ELb1ELb1EEEvNS_9FwdParamsE,"",@"SHT_CUDA_INFO"
	.sectionflags	@""
	.align	4


	//----- nvinfo : EIATTR_CUDA_API_VERSION
	.align		4
        /*0000*/ 	.byte	0x04, 0x37
        /*0002*/ 	.short	(.L_1752 - .L_1751)
.L_1751:
        /*0004*/ 	.word	0x00000082


	//----- nvinfo : EIATTR_KPARAM_INFO
	.align		4
.L_1752:
        /*0008*/ 	.byte	0x04, 0x17
        /*000a*/ 	.short	(.L_1754 - .L_1753)
.L_1753:
        /*000c*/ 	.word	0x00000000
        /*0010*/ 	.short	0x0000
        /*0012*/ 	.short	0x0000
        /*0014*/ 	.byte	0x00, 0xf0, 0xa1, 0x03


	//----- nvinfo : EIATTR_SPARSE_MMA_MASK
	.align		4
.L_1754:
        /*0018*/ 	.byte	0x03, 0x50
        /*001a*/ 	.short	0x0000


	//----- nvinfo : EIATTR_MAXREG_COUNT
	.align		4
        /*001c*/ 	.byte	0x03, 0x1b
        /*001e*/ 	.short	0x00ff


	//----- nvinfo : EIATTR_NUM_BARRIERS
	.align		4
        /*0020*/ 	.byte	0x02, 0x4c
        /*0022*/ 	.byte	0x01
	.zero		1


	//----- nvinfo : EIATTR_MERCURY_ISA_VERSION
	.align		4
        /*0024*/ 	.byte	0x03, 0x5f
        /*0026*/ 	.short	0x0101


	//----- nvinfo : EIATTR_COOP_GROUP_MASK_REGIDS
	.align		4
        /*0028*/ 	.byte	0x04, 0x29
        /*002a*/ 	.short	(.L_1756 - .L_1755)


	//   ....[0]....
.L_1755:
        /*002c*/ 	.word	0xffffffff


	//   ....[1]....
        /*0030*/ 	.word	0xffffffff


	//   ....[2]....
        /*0034*/ 	.word	0xffffffff


	//   ....[3]....
        /*0038*/ 	.word	0xffffffff


	//   ....[4]....
        /*003c*/ 	.word	0xffffffff


	//   ....[5]....
        /*0040*/ 	.word	0xffffffff


	//   ....[6]....
        /*0044*/ 	.word	0xffffffff


	//   ....[7]....
        /*0048*/ 	.word	0xffffffff


	//   ....[8]....
        /*004c*/ 	.word	0xffffffff


	//   ....[9]....
        /*0050*/ 	.word	0xffffffff


	//   ....[10]....
        /*0054*/ 	.word	0xffffffff


	//   ....[11]....
        /*0058*/ 	.word	0xffffffff


	//   ....[12]....
        /*005c*/ 	.word	0xffffffff


	//   ....[13]....
        /*0060*/ 	.word	0xffffffff


	//   ....[14]....
        /*0064*/ 	.word	0xffffffff


	//   ....[15]....
        /*0068*/ 	.word	0xffffffff


	//   ....[16]....
        /*006c*/ 	.word	0xffffffff


	//   ....[17]....
        /*0070*/ 	.word	0xffffffff


	//   ....[18]....
        /*0074*/ 	.word	0xffffffff


	//   ....[19]....
        /*0078*/ 	.word	0xffffffff


	//   ....[20]....
        /*007c*/ 	.word	0xffffffff


	//   ....[21]....
        /*0080*/ 	.word	0x0500005a


	//   ....[22]....
        /*0084*/ 	.word	0x0500005a


	//   ....[23]....
        /*0088*/ 	.word	0x0500005a


	//   ....[24]....
        /*008c*/ 	.word	0x0500005a


	//   ....[25]....
        /*0090*/ 	.word	0x0500005a


	//   ....[26]....
        /*0094*/ 	.word	0x0500005a


	//   ....[27]....
        /*0098*/ 	.word	0x0500005a


	//   ....[28]....
        /*009c*/ 	.word	0x0500005a


	//   ....[29]....
        /*00a0*/ 	.word	0x0500005a


	//   ....[30]....
        /*00a4*/ 	.word	0x0500005a


	//----- nvinfo : EIATTR_COOP_GROUP_INSTR_OFFSETS
	.align		4
.L_1756:
        /*00a8*/ 	.byte	0x04, 0x28
        /*00aa*/ 	.short	(.L_1758 - .L_1757)


	//   ....[0]....
.L_1757:
        /*00ac*/ 	.word	0x0000d840


	//   ....[1]....
        /*00b0*/ 	.word	0x0000d860


	//   ....[2]....
        /*00b4*/ 	.word	0x0000d880


	//   ....[3]....
        /*00b8*/ 	.word	0x0000d8a0


	//   ....[4]....
        /*00bc*/ 	.word	0x0000d8c0


	//   ....[5]....
        /*00c0*/ 	.word	0x0000dcf0


	//   ....[6]....
        /*00c4*/ 	.word	0x0000dd10


	//   ....[7]....
        /*00c8*/ 	.word	0x0000dd30


	//   ....[8]....
        /*00cc*/ 	.word	0x0000dd50


	//   ....[9]....
        /*00d0*/ 	.word	0x0000dd70


	//   ....[10]....
        /*00d4*/ 	.word	0x0000dee0


	//   ....[11]....
        /*00d8*/ 	.word	0x0000df30


	//   ....[12]....
        /*00dc*/ 	.word	0x0000df40


	//   ....[13]....
        /*00e0*/ 	.word	0x0000df50


	//   ....[14]....
        /*00e4*/ 	.word	0x0000e040


	//   ....[15]....
        /*00e8*/ 	.word	0x0000e060


	//   ....[16]....
        /*00ec*/ 	.word	0x0000e080


	//   ....[17]....
        /*00f0*/ 	.word	0x0000e120


	//   ....[18]....
        /*00f4*/ 	.word	0x0000e170


	//   ....[19]....
        /*00f8*/ 	.word	0x0000e200


	//   ....[20]....
        /*00fc*/ 	.word	0x0000e230


	//   ....[21]....
        /*0100*/ 	.word	0x0000ec00


	//   ....[22]....
        /*0104*/ 	.word	0x0000ec70


	//   ....[23]....
        /*0108*/ 	.word	0x0000ece0


	//   ....[24]....
        /*010c*/ 	.word	0x0000ed50


	//   ....[25]....
        /*0110*/ 	.word	0x0000edc0


	//   ....[26]....
        /*0114*/ 	.word	0x0000f240


	//   ....[27]....
        /*0118*/ 	.word	0x0000f2b0


	//   ....[28]....
        /*011c*/ 	.word	0x0000f320


	//   ....[29]....
        /*0120*/ 	.word	0x0000f390


	//   ....[30]....
        /*0124*/ 	.word	0x0000f400


	//----- nvinfo : EIATTR_EXIT_INSTR_OFFSETS
	.align		4
.L_1758:
        /*0128*/ 	.byte	0x04, 0x1c
        /*012a*/ 	.short	(.L_1760 - .L_1759)


	//   ....[0]....
.L_1759:
        /*012c*/ 	.word	0x00000360


	//   ....[1]....
        /*0130*/ 	.word	0x0000eba0


	//----- nvinfo : EIATTR_MAX_THREADS
	.align		4
.L_1760:
        /*0134*/ 	.byte	0x04, 0x05
        /*0136*/ 	.short	(.L_1762 - .L_1761)
.L_1761:
        /*0138*/ 	.word	0x00000100
        /*013c*/ 	.word	0x00000001
        /*0140*/ 	.word	0x00000001


	//----- nvinfo : EIATTR_CRS_STACK_SIZE
	.align		4
.L_1762:
        /*0144*/ 	.byte	0x04, 0x1e
        /*0146*/ 	.short	(.L_1764 - .L_1763)
.L_1763:
        /*0148*/ 	.word	0x00000000


	//----- nvinfo : EIATTR_CBANK_PARAM_SIZE
	.align		4
.L_1764:
        /*014c*/ 	.byte	0x03, 0x19
        /*014e*/ 	.short	0x00e8


	//----- nvinfo : EIATTR_PARAM_CBANK
	.align		4
        /*0150*/ 	.byte	0x04, 0x0a
        /*0152*/ 	.short	(.L_1766 - .L_1765)
	.align		4
.L_1765:
        /*0154*/ 	.word	index@(.nv.constant0._ZN10layer_norm13ln_fwd_kernelINS_13Kernel_traitsIf13__nv_bfloat16S2_S2_fjLj8192ELj1ELj1ELj8ELj16ENS_18Kernel_traits_baseILj8192EfS2_S2_S2_fjLj256EEEEELb1ELb0ELb1ELb1EEEvNS_9FwdParamsE)
        /*0158*/ 	.short	0x0210
        /*015a*/ 	.short	0x00e8


	//----- nvinfo : EIATTR_SW_WAR
	.align		4
.L_1766:
        /*015c*/ 	.byte	0x04, 0x36
        /*015e*/ 	.short	(.L_1768 - .L_1767)
.L_1767:
        /*0160*/ 	.word	0x00000008
.L_1768:


//--------------------- .nv.info._ZN10layer_norm13ln_fwd_kernelINS_13Kernel_traitsIf13__nv_bfloat16S2_S2_fjLj8192ELj1ELj1ELj8ELj16ENS_18Kernel_traits_baseILj8192EfS2_S2_S2_fjLj256EEEEELb1ELb1ELb0ELb0EEEvNS_9FwdParamsE --------------------------
	.section	.nv.info._ZN10layer_norm13ln_fwd_kernelINS_13Kernel_traitsIf13__nv_bfloat16S2_S2_fjLj8192ELj1ELj1ELj8ELj16ENS_18Kernel_traits_baseILj8192EfS2_S2_S2_fjLj256EEEEELb1ELb1ELb0ELb0EEEvNS_9FwdParamsE,"",@"SHT_CUDA_INFO"
	.sectionflags	@""
	.align	4


	//----- nvinfo : EIATTR_CUDA_API_VERSION
	.align		4
        /*0000*/ 	.byte	0x04, 0x37
        /*0002*/ 	.short	(.L_1770 - .L_1769)
.L_1769:
        /*0004*/ 	.word	0x00000082


	//----- nvinfo : EIATTR_KPARAM_INFO
	.align		4
.L_1770:
        /*0008*/ 	.byte	0x04, 0x17
        /*000a*/ 	.short	(.L_1772 - .L_1771)
.L_1771:
        /*000c*/ 	.word	0x00000000
        /*0010*/ 	.short	0x0000
        /*0012*/ 	.short	0x0000
        /*0014*/ 	.byte	0x00, 0xf0, 0xa1, 0x03


	//----- nvinfo : EIATTR_SPARSE_MMA_MASK
	.align		4
.L_1772:
        /*0018*/ 	.byte	0x03, 0x50
        /*001a*/ 	.short	0x0000


	//----- nvinfo : EIATTR_MAXREG_COUNT
	.align		4
        /*001c*/ 	.byte	0x03, 0x1b
        /*001e*/ 	.short	0x00ff


	//----- nvinfo : EIATTR_NUM_BARRIERS
	.align		4
        /*0020*/ 	.byte	0x02, 0x4c
        /*0022*/ 	.byte	0x01
	.zero		1


	//----- nvinfo : EIATTR_MERCURY_ISA_VERSION
	.align		4
        /*0024*/ 	.byte	0x03, 0x5f
        /*0026*/ 	.short	0x0101


	//----- nvinfo : EIATTR_COOP_GROUP_MASK_REGIDS
	.align		4
        /*0028*/ 	.byte	0x04, 0x29
        /*002a*/ 	.short	(.L_1774 - .L_1773)


	//   ....[0]....
.L_1773:
        /*002c*/ 	.word	0xffffffff


	//   ....[1]....
        /*0030*/ 	.word	0xffffffff


	//   ....[2]....
        /*0034*/ 	.word	0xffffffff


	//   ....[3]....
        /*0038*/ 	.word	0xffffffff


	//   ....[4]....
        /*003c*/ 	.word	0xffffffff


	//   ....[5]....
        /*0040*/ 	.word	0xffffffff


	//   ....[6]....
        /*0044*/ 	.word	0xffffffff


	//   ....[7]....
        /*0048*/ 	.word	0xffffffff


	//   ....[8]....
        /*004c*/ 	.word	0xffffffff


	//   ....[9]....
        /*0050*/ 	.word	0xffffffff


	//   ....[10]....
        /*0054*/ 	.word	0xffffffff


	//   ....[11]....
        /*0058*/ 	.word	0xffffffff


	//   ....[12]....
        /*005c*/ 	.word	0xffffffff


	//   ....[13]....
        /*0060*/ 	.word	0xffffffff


	//   ....[14]....
        /*0064*/ 	.word	0xffffffff


	//   ....[15]....
        /*0068*/ 	.word	0xffffffff


	//   ....[16]....
        /*006c*/ 	.word	0xffffffff


	//   ....[17]....
        /*0070*/ 	.word	0xffffffff


	//   ....[18]....
        /*0074*/ 	.word	0xffffffff


	//   ....[19]....
        /*0078*/ 	.word	0xffffffff


	//   ....[20]....
        /*007c*/ 	.word	0xffffffff


	//   ....[21]....
        /*0080*/ 	.word	0x05000070


	//   ....[22]....
        /*0084*/ 	.word	0x05000070


	//   ....[23]....
        /*0088*/ 	.word	0x05000070


	//   ....[24]....
        /*008c*/ 	.word	0x05000070


	//   ....[25]....
        /*0090*/ 	.word	0x05000070


	//   ....[26]....
        /*0094*/ 	.word	0x05000070


	//   ....[27]....
        /*0098*/ 	.word	0x05000070


	//   ....[28]....
        /*009c*/ 	.word	0x05000070


	//   ....[29]....
        /*00a0*/ 	.word	0x05000070


	//   ....[30]....
        /*00a4*/ 	.word	0x05000070


	//----- nvinfo : EIATTR_COOP_GROUP_INSTR_OFFSETS
	.align		4
.L_1774:
        /*00a8*/ 	.byte	0x04, 0x28
        /*00aa*/ 	.short	(.L_1776 - .L_1775)


	//   ....[0]....
.L_1775:
        /*00ac*/ 	.word	0x0000cc90


	//   ....[1]....
        /*00b0*/ 	.word	0x0000ccb0


	//   ....[2]....
        /*00b4*/ 	.word	0x0000ccd0


	//   ....[3]....
        /*00b8*/ 	.word	0x0000ccf0


	//   ....[4]....
        /*00bc*/ 	.word	0x0000cd10


	//   ....[5]....
        /*00c0*/ 	.word	0x0000d150


	//   ....[6]....
        /*00c4*/ 	.word	0x0000d170


	//   ....[7]....
        /*00c8*/ 	.word	0x0000d190


	//   ....[8]....
        /*00cc*/ 	.word	0x0000d1b0


	//   ....[9]....
        /*00d0*/ 	.word	0x0000d1d0


	//   ....[10]....
        /*00d4*/ 	.word	0x0000d360


	//   ....[11]....
        /*00d8*/ 	.word	0x0000d3a0


	//   ....[12]....
        /*00dc*/ 	.word	0x0000d3d0


	//   ....[13]....
        /*00e0*/ 	.word	0x0000d3e0


	//   ....[14]....
        /*00e4*/ 	.word	0x0000d470


	//   ....[15]....
        /*00e8*/ 	.word	0x0000d4d0


	//   ....[16]....
        /*00ec*/ 	.word	0x0000d4e0


	//   ....[17]....
        /*00f0*/ 	.word	0x0000d550


	//   ....[18]....
        /*00f4*/ 	.word	0x0000d5e0


	//   ....[19]....
        /*00f8*/ 	.word	0x0000d670


	//   ....[20]....
        /*00fc*/ 	.word	0x0000d6c0


	//   ....[21]....
        /*0100*/ 	.word	0x0000e0d0


	//   ....[22]....
        /*0104*/ 	.word	0x0000e140


	//   ....[23]....
        /*0108*/ 	.word	0x0000e1b0


	//   ....[24]....
        /*010c*/ 	.word	0x0000e220


	//   ....[25]....
        /*0110*/ 	.word	0x0000e290


	//   ....[26]....
        /*0114*/ 	.word	0x0000e720


	//   ....[27]....
        /*0118*/ 	.word	0x0000e790


	//   ....[28]....
        /*011c*/ 	.word	0x0000e800


	//   ....[29]....
        /*0120*/ 	.word	0x0000e870


	//   ....[30]....
        /*0124*/ 	.word	0x0000e8e0


	//----- nvinfo : EIATTR_EXIT_INSTR_OFFSETS
	.align		4
.L_1776:
        /*0128*/ 	.byte	0x04, 0x1c
        /*012a*/ 	.short	(.L_1778 - .L_1777)


	//   ....[0]....
.L_1777:
        /*012c*/ 	.word	0x00000b40


	//   ....[1]....
        /*0130*/ 	.word	0x0000e070


	//----- nvinfo : EIATTR_MAX_THREADS
	.align		4
.L_1778:
        /*0134*/ 	.byte	0x04, 0x05
        /*0136*/ 	.short	(.L_1780 - .L_1779)
.L_1779:
        /*0138*/ 	.word	0x00000100
        /*013c*/ 	.word	0x00000001
        /*0140*/ 	.word	0x00000001


	//----- nvinfo : EIATTR_CRS_STACK_SIZE
	.align		4
.L_1780:
        /*0144*/ 	.byte	0x04, 0x1e
        /*0146*/ 	.short	(.L_1782 - .L_1781)
.L_1781:
        /*0148*/ 	.word	0x00000000


	//----- nvinfo : EIATTR_CBANK_PARAM_SIZE
	.align		4
.L_1782:
        /*014c*/ 	.byte	0x03, 0x19
        /*014e*/ 	.short	0x00e8


	//----- nvinfo : EIATTR_PARAM_CBANK
	.align		4
        /*0150*/ 	.byte	0x04, 0x0a
        /*0152*/ 	.short	(.L_1784 - .L_1783)
	.align		4
.L_1783:
        /*0154*/ 	.word	index@(.nv.constant0._ZN10layer_norm13ln_fwd_kernelINS_13Kernel_traitsIf13__nv_bfloat16S2_S2_fjLj8192ELj1ELj1ELj8ELj16ENS_18Kernel_traits_baseILj8192EfS2_S2_S2_fjLj256EEEEELb1ELb1ELb0ELb0EEEvNS_9FwdParamsE)
        /*0158*/ 	.short	0x0210
        /*015a*/ 	.short	0x00e8


	//----- nvinfo : EIATTR_SW_WAR
	.align		4
.L_1784:
        /*015c*/ 	.byte	0x04, 0x36
        /*015e*/ 	.short	(.L_1786 - .L_1785)
.L_1785:
        /*0160*/ 	.word	0x00000008
.L_1786:


//--------------------- .nv.info._ZN10layer_norm13ln_fwd_kernelINS_13Kernel_traitsIf13__nv_bfloat16S2_S2_fjLj8192ELj1ELj1ELj8ELj16ENS_18Kernel_traits_baseILj8192EfS2_S2_S2_fjLj256EEEEELb1ELb1ELb0ELb1EEEvNS_9FwdParamsE --------------------------
	.section	.nv.info._ZN10layer_norm13ln_fwd_kernelINS_13Kernel_traitsIf13__nv_bfloat16S2_S2_fjLj8192ELj1ELj1ELj8ELj16ENS_18Kernel_traits_baseILj8192EfS2_S2_S2_fjLj256EEEEELb1ELb1ELb0ELb1EEEvNS_9FwdParamsE,"",@"SHT_CUDA_INFO"
	.sectionflags	@""
	.align	4


	//----- nvinfo : EIATTR_CUDA_API_VERSION
	.align		4
        /*0000*/ 	.byte	0x04, 0x37
        /*0002*/ 	.short	(.L_1788 - .L_1787)
.L_1787:
        /*0004*/ 	.word	0x00000082


	//----- nvinfo : EIATTR_KPARAM_INFO
	.align		4
.L_1788:
        /*0008*/ 	.byte	0x04, 0x17
        /*000a*/ 	.short	(.L_1790 - .L_1789)
.L_1789:
        /*000c*/ 	.word	0x00000000
        /*0010*/ 	.short	0x0000
        /*0012*/ 	.short	0x0000
        /*0014*/ 	.byte	0x00, 0xf0, 0xa1, 0x03


	//----- nvinfo : EIATTR_SPARSE_MMA_MASK
	.align		4
.L_1790:
        /*0018*/ 	.byte	0x03, 0x50
        /*001a*/ 	.short	0x0000


	//----- nvinfo : EIATTR_MAXREG_COUNT
	.align		4
        /*001c*/ 	.byte	0x03, 0x1b
        /*001e*/ 	.short	0x00ff


	//----- nvinfo : EIATTR_NUM_BARRIERS
	.align		4
        /*0020*/ 	.byte	0x02, 0x4c
        /*0022*/ 	.byte	0x01
	.zero		1


	//----- nvinfo : EIATTR_MERCURY_ISA_VERSION
	.align		4
        /*0024*/ 	.byte	0x03, 0x5f
        /*0026*/ 	.short	0x0101


	//----- nvinfo : EIATTR_COOP_GROUP_MASK_REGIDS
	.align		4
        /*0028*/ 	.byte	0x04, 0x29
        /*002a*/ 	.short	(.L_1792 - .L_1791)


	//   ....[0]....
.L_1791:
        /*002c*/ 	.word	0xffffffff


	//   ....[1]....
        /*0030*/ 	.word	0xffffffff


	//   ....[2]....
        /*0034*/ 	.word	0xffffffff


	//   ....[3]....
        /*0038*/ 	.word	0xffffffff


	//   ....[4]....
        /*003c*/ 	.word	0xffffffff


	//   ....[5]....
        /*0040*/ 	.word	0xffffffff


	//   ....[6]....
        /*0044*/ 	.word	0xffffffff


	//   ....[7]....
        /*0048*/ 	.word	0xffffffff


	//   ....[8]....
        /*004c*/ 	.word	0xffffffff


	//   ....[9]....
        /*0050*/ 	.word	0xffffffff


	//   ....[10]....
        /*0054*/ 	.word	0xffffffff


	//   ....[11]....
        /*0058*/ 	.word	0xffffffff


	//   ....[12]....
        /*005c*/ 	.word	0xffffffff


	//   ....[13]....
        /*0060*/ 	.word	0xffffffff


	//   ....[14]....
        /*0064*/ 	.word	0xffffffff


	//   ....[15]....
        /*0068*/ 	.word	0xffffffff


	//   ....[16]....
        /*006c*/ 	.word	0xffffffff


	//   ....[17]....
        /*0070*/ 	.word	0xffffffff


	//   ....[18]....
        /*0074*/ 	.word	0xffffffff


	//   ....[19]....
        /*0078*/ 	.word	0xffffffff


	//   ....[20]....
        /*007c*/ 	.word	0xffffffff


	//   ....[21]....
        /*0080*/ 	.word	0x05000070


	//   ....[22]....
        /*0084*/ 	.word	0x05000070


	//   ....[23]....
        /*0088*/ 	.word	0x05000070


	//   ....[24]....
        /*008c*/ 	.word	0x05000070


	//   ....[25]....
        /*0090*/ 	.word	0x05000070


	//   ....[26]....
        /*0094*/ 	.word	0x05000070


	//   ....[27]....
        /*0098*/ 	.word	0x05000070


	//   ....[28]....
        /*009c*/ 	.word	0x05000070


	//   ....[29]....
        /*00a0*/ 	.word	0x05000070


	//   ....[30]....
        /*00a4*/ 	.word	0x05000070


	//----- nvinfo : EIATTR_COOP_GROUP_INSTR_OFFSETS
	.align		4
.L_1792:
        /*00a8*/ 	.byte	0x04, 0x28
        /*00aa*/ 	.short	(.L_1794 - .L_1793)


	//   ....[0]....
.L_1793:
        /*00ac*/ 	.word	0x0000c4f0


	//   ....[1]....
        /*00b0*/ 	.word	0x0000c510


	//   ....[2]....
        /*00b4*/ 	.word	0x0000c530


	//   ....[3]....
        /*00b8*/ 	.word	0x0000c550


	//   ....[4]....
        /*00bc*/ 	.word	0x0000c570


	//   ....[5]....
        /*00c0*/ 	.word	0x0000c9a0


	//   ....[6]....
        /*00c4*/ 	.word	0x0000c9c0


	//   ....[7]....
        /*00c8*/ 	.word	0x0000c9e0


	//   ....[8]....
        /*00cc*/ 	.word	0x0000ca00


	//   ....[9]....
        /*00d0*/ 	.word	0x0000ca20


	//   ....[10]....
        /*00d4*/ 	.word	0x0000cb90


	//   ....[11]....
        /*00d8*/ 	.word	0x0000cbe0


	//   ....[12]....
        /*00dc*/ 	.word	0x0000cc30


	//   ....[13]....
        /*00e0*/ 	.word	0x0000cc50


	//   ....[14]....
        /*00e4*/ 	.word	0x0000cc60


	//   ....[15]....
        /*00e8*/ 	.word	0x0000cd10


	//   ....[16]....
        /*00ec*/ 	.word	0x0000cd60


	//   ....[17]....
        /*00f0*/ 	.word	0x0000cde0


	//   ....[18]....
        /*00f4*/ 	.word	0x0000ce10


	//   ....[19]....
        /*00f8*/ 	.word	0x0000ceb0


	//   ....[20]....
        /*00fc*/ 	.word	0x0000cee0


	//   ....[21]....
        /*0100*/ 	.word	0x0000d7f0


	//   ....[22]....
        /*0104*/ 	.word	0x0000d860


	//   ....[23]....
        /*0108*/ 	.word	0x0000d8d0


	//   ....[24]....
        /*010c*/ 	.word	0x0000d940


	//   ....[25]....
        /*0110*/ 	.word	0x0000d9b0


	//   ....[26]....
        /*0114*/ 	.word	0x0000de20


	//   ....[27]....
        /*0118*/ 	.word	0x0000de90


	//   ....[28]....
        /*011c*/ 	.word	0x0000df00


	//   ....[29]....
        /*0120*/ 	.word	0x0000df70


	//   ....[30]....
        /*0124*/ 	.word	0x0000dfe0


	//----- nvinfo : EIATTR_EXIT_INSTR_OFFSETS
	.align		4
.L_1794:
        /*0128*/ 	.byte	0x04, 0x1c
        /*012a*/ 	.short	(.L_1796 - .L_1795)


	//   ....[0]....
.L_1795:
        /*012c*/ 	.word	0x000003a0


	//   ....[1]....
        /*0130*/ 	.word	0x0000d790


	//----- nvinfo : EIATTR_MAX_THREADS
	.align		4
.L_1796:
        /*0134*/ 	.byte	0x04, 0x05
        /*0136*/ 	.short	(.L_1798 - .L_1797)
.L_1797:
        /*0138*/ 	.word	0x00000100
        /*013c*/ 	.word	0x00000001
        /*0140*/ 	.word	0x00000001


	//----- nvinfo : EIATTR_CRS_STACK_SIZE
	.align		4
.L_1798:
        /*0144*/ 	.byte	0x04, 0x1e
        /*0146*/ 	.short	(.L_1800 - .L_1799)
.L_1799:
        /*0148*/ 	.word	0x00000000


	//----- nvinfo : EIATTR_CBANK_PARAM_SIZE
	.align		4
.L_1800:
        /*014c*/ 	.byte	0x03, 0x19
        /*014e*/ 	.short	0x00e8


	//----- nvinfo : EIATTR_PARAM_CBANK
	.align		4
        /*0150*/ 	.byte	0x04, 0x0a
        /*0152*/ 	.short	(.L_1802 - .L_1801)
	.align		4
.L_1801:
        /*0154*/ 	.word	index@(.nv.constant0._ZN10layer_norm13ln_fwd_kernelINS_13Kernel_traitsIf13__nv_bfloat16S2_S2_fjLj8192ELj1ELj1ELj8ELj16ENS_18Kernel_traits_baseILj8192EfS2_S2_S2_fjLj256EEEEELb1ELb1ELb0ELb1EEEvNS_9FwdParamsE)
        /*0158*/ 	.short	0x0210
        /*015a*/ 	.short	0x00e8


	//----- nvinfo : EIATTR_SW_WAR
	.align		4
.L_1802:
        /*015c*/ 	.byte	0x04, 0x36
        /*015e*/ 	.short	(.L_1804 - .L_1803)
.L_1803:
        /*0160*/ 	.word	0x00000008
.L_1804:


//--------------------- .nv.info._ZN10layer_norm13ln_fwd_kernelINS_13Kernel_traitsIf13__nv_bfloat16S2_S2_fjLj8192ELj1ELj1ELj8ELj16ENS_18Kernel_traits_baseILj8192EfS2_S2_S2_fjLj256EEEEELb1ELb1ELb1ELb0EEEvNS_9FwdParamsE --------------------------
	.section	.nv.info._ZN10layer_norm13ln_fwd_kernelINS_13Kernel_traitsIf13__nv_bfloat16S2_S2_fjLj8192ELj1ELj1ELj8ELj16ENS_18Kernel_traits_baseILj8192EfS2_S2_S2_fjLj256EEEEELb1ELb1ELb1ELb0EEEvNS_9FwdParamsE,"",@"SHT_CUDA_INFO"
	.sectionflags	@""
	.align	4


	//----- nvinfo : EIATTR_CUDA_API_VERSION
	.align		4
        /*0000*/ 	.byte	0x04, 0x37
        /*0002*/ 	.short	(.L_1806 - .L_1805)
.L_1805:
        /*0004*/ 	.word	0x00000082


	//----- nvinfo : EIATTR_KPARAM_INFO
	.align		4
.L_1806:
        /*0008*/ 	.byte	0x04, 0x17
        /*000a*/ 	.short	(.L_1808 - .L_1807)
.L_1807:
        /*000c*/ 	.word	0x00000000
        /*0010*/ 	.short	0x0000
        /*0012*/ 	.short	0x0000
        /*0014*/ 	.byte	0x00, 0xf0, 0xa1, 0x03


	//----- nvinfo : EIATTR_SPARSE_MMA_MASK
	.align		4
.L_1808:
        /*0018*/ 	.byte	0x03, 0x50
        /*001a*/ 	.short	0x0000


	//----- nvinfo : EIATTR_MAXREG_COUNT
	.align		4
        /*001c*/ 	.byte	0x03, 0x1b
        /*001e*/ 	.short	0x00ff


	//----- nvinfo : EIATTR_NUM_BARRIERS
	.align		4
        /*0020*/ 	.byte	0x02, 0x4c
        /*0022*/ 	.byte	0x01
	.zero		1


	//----- nvinfo : EIATTR_MERCURY_ISA_VERSION
	.align		4
        /*0024*/ 	.byte	0x03, 0x5f
        /*0026*/ 	.short	0x0101


	//----- nvinfo : EIATTR_COOP_GROUP_MASK_REGIDS
	.align		4
        /*0028*/ 	.byte	0x04, 0x29
        /*002a*/ 	.short	(.L_1810 - .L_1809)


	//   ....[0]....
.L_1809:
        /*002c*/ 	.word	0xffffffff


	//   ....[1]....
        /*0030*/ 	.word	0xffffffff


	//   ....[2]....
        /*0034*/ 	.word	0xffffffff


	//   ....[3]....
        /*0038*/ 	.word	0xffffffff


	//   ....[4]....
        /*003c*/ 	.word	0xffffffff


	//   ....[5]....
        /*0040*/ 	.word	0xffffffff


	//   ....[6]....
        /*0044*/ 	.word	0xffffffff


	//   ....[7]....
        /*0048*/ 	.word	0xffffffff


	//   ....[8]....
        /*004c*/ 	.word	0xffffffff


	//   ....[9]....
        /*0050*/ 	.word	0xffffffff


	//   ....[10]....
        /*0054*/ 	.word	0xffffffff


	//   ....[11]....
        /*0058*/ 	.word	0xffffffff


	//   ....[12]....
        /*005c*/ 	.word	0xffffffff


	//   ....[13]....
        /*0060*/ 	.word	0xffffffff


	//   ....[14]....
        /*0064*/ 	.word	0xffffffff


	//   ....[15]....
        /*0068*/ 	.word	0xffffffff


	//   ....[16]....
        /*006c*/ 	.word	0xffffffff


	//   ....[17]....
        /*0070*/ 	.word	0xffffffff


	//   ....[18]....
        /*0074*/ 	.word	0xffffffff


	//   ....[19]....
        /*0078*/ 	.word	0xffffffff


	//   ....[20]....
        /*007c*/ 	.word	0xffffffff


	//   ....[21]....
        /*0080*/ 	.word	0x050000b6


	//   ....[22]....
        /*0084*/ 	.word	0x050000b6


	//   ....[23]....
        /*0088*/ 	.word	0x050000b6


	//   ....[24]....
        /*008c*/ 	.word	0x050000b6


	//   ....[25]....
        /*0090*/ 	.word	0x050000b6


	//   ....[26]....
        /*0094*/ 	.word	0x050000b6


	//   ....[27]....
        /*0098*/ 	.word	0x050000b6


	//   ....[28]....
        /*009c*/ 	.word	0x050000b6


	//   ....[29]....
        /*00a0*/ 	.word	0x050000b6


	//   ....[30]....
        /*00a4*/ 	.word	0x050000b6


	//----- nvinfo : EIATTR_COOP_GROUP_INSTR_OFFSETS
	.align		4
.L_1810:
        /*00a8*/ 	.byte	0x04, 0x28
        /*00aa*/ 	.short	(.L_1812 - .L_1811)


	//   ....[0]....
.L_1811:
        /*00ac*/ 	.word	0x0000e190


	//   ....[1]....
        /*00b0*/ 	.word	0x0000e1b0


	//   ....[2]....
        /*00b4*/ 	.word	0x0000e1d0


	//   ....[3]....
        /*00b8*/ 	.word	0x0000e1f0


	//   ....[4]....
        /*00bc*/ 	.word	0x0000e210


	//   ....[5]....
        /*00c0*/ 	.word	0x0000e650


	//   ....[6]....
        /*00c4*/ 	.word	0x0000e670


	//   ....[7]....
        /*00c8*/ 	.word	0x0000e690


	//   ....[8]....
        /*00cc*/ 	.word	0x0000e6b0


	//   ....[9]....
        /*00d0*/ 	.word	0x0000e6d0


	//   ....[10]....
        /*00d4*/ 	.word	0x0000e820


	//   ....[11]....
        /*00d8*/ 	.word	0x0000e8a0


	//   ....[12]....
        /*00dc*/ 	.word	0x0000e8f0


	//   ....[13]....
        /*00e0*/ 	.word	0x0000e9d0


	//   ....[14]....
        /*00e4*/ 	.word	0x0000e9e0


	//   ....[15]....
        /*00e8*/ 	.word	0x0000ea70


	//   ....[16]....
        /*00ec*/ 	.word	0x0000eaa0


	//   ....[17]....
        /*00f0*/ 	.word	0x0000eb20


	//   ....[18]....
        /*00f4*/ 	.word	0x0000eb50


	//   ....[19]....
        /*00f8*/ 	.word	0x0000ebf0


	//   ....[20]....
        /*00fc*/ 	.word	0x0000ec10


	//   ....[21]....
        /*0100*/ 	.word	0x0000f670


	//   ....[22]....
        /*0104*/ 	.word	0x0000f6e0


	//   ....[23]....
        /*0108*/ 	.word	0x0000f750


	//   ....[24]....
        /*010c*/ 	.word	0x0000f7c0


	//   ....[25]....
        /*0110*/ 	.word	0x0000f830


	//   ....[26]....
        /*0114*/ 	.word	0x0000fcc0


	//   ....[27]....
        /*0118*/ 	.word	0x0000fd30


	//   ....[28]....
        /*011c*/ 	.word	0x0000fda0


	//   ....[29]....
        /*0120*/ 	.word	0x0000fe10


	//   ....[30]....
        /*0124*/ 	.word	0x0000fe80


	//----- nvinfo : EIATTR_EXIT_INSTR_OFFSETS
	.align		4
.L_1812:
        /*0128*/ 	.byte	0x04, 0x1c
        /*012a*/ 	.short	(.L_1814 - .L_1813)


	//   ....[0]....
.L_1813:
        /*012c*/ 	.word	0x00000b50


	//   ....[1]....
        /*0130*/ 	.word	0x0000f610


	//----- nvinfo : EIATTR_MAX_THREADS
	.align		4
.L_1814:
        /*0134*/ 	.byte	0x04, 0x05
        /*0136*/ 	.short	(.L_1816 - .L_1815)
.L_1815:
        /*0138*/ 	.word	0x00000100
        /*013c*/ 	.word	0x00000001
        /*0140*/ 	.word	0x00000001


	//----- nvinfo : EIATTR_CRS_STACK_SIZE
	.align		4
.L_1816:
        /*0144*/ 	.byte	0x04, 0x1e
        /*0146*/ 	.short	(.L_1818 - .L_1817)
.L_1817:
        /*0148*/ 	.word	0x00000000


	//----- nvinfo : EIATTR_CBANK_PARAM_SIZE
	.align		4
.L_1818:
        /*014c*/ 	.byte	0x03, 0x19
        /*014e*/ 	.short	0x00e8


	//----- nvinfo : EIATTR_PARAM_CBANK
	.align		4
        /*0150*/ 	.byte	0x04, 0x0a
        /*0152*/ 	.short	(.L_1820 - .L_1819)
	.align		4
.L_1819:
        /*0154*/ 	.word	index@(.nv.constant0._ZN10layer_norm13ln_fwd_kernelINS_13Kernel_traitsIf13__nv_bfloat16S2_S2_fjLj8192ELj1ELj1ELj8ELj16ENS_18Kernel_traits_baseILj8192EfS2_S2_S2_fjLj256EEEEELb1ELb1ELb1ELb0EEEvNS_9FwdParamsE)
        /*0158*/ 	.short	0x0210
        /*015a*/ 	.short	0x00e8


	//----- nvinfo : EIATTR_SW_WAR
	.align		4
.L_1820:
        /*015c*/ 	.byte	0x04, 0x36
        /*015e*/ 	.short	(.L_1822 - .L_1821)
.L_1821:
        /*0160*/ 	.word	0x00000008
.L_1822:


//--------------------- .nv.info._ZN10layer_norm13ln_fwd_kernelINS_13Kernel_traitsIf13__nv_bfloat16S2_S2_fjLj8192ELj1ELj1ELj8ELj16ENS_18Kernel_traits_baseILj8192EfS2_S2_S2_fjLj256EEEEELb1ELb1ELb1ELb1EEEvNS_9FwdParamsE --------------------------
	.section	.nv.info._ZN10layer_norm13ln_fwd_kernelINS_13Kernel_traitsIf13__nv_bfloat16S2_S2_fjLj8192ELj1ELj1ELj8ELj16ENS_18Kernel_traits_baseILj8192EfS2_S2_S2_fjLj256EEEEELb1ELb1ELb1ELb1EEEvNS_9FwdParamsE,"",@"SHT_CUDA_INFO"
	.sectionflags	@""
	.align	4


	//----- nvinfo : EIATTR_CUDA_API_VERSION
	.align		4
        /*0000*/ 	.byte	0x04, 0x37
        /*0002*/ 	.short	(.L_1824 - .L_1823)
.L_1823:
        /*0004*/ 	.word	0x00000082


	//----- nvinfo : EIATTR_KPARAM_INFO
	.align		4
.L_1824:
        /*0008*/ 	.byte	0x04, 0x17
        /*000a*/ 	.short	(.L_1826 - .L_1825)
.L_1825:
        /*000c*/ 	.word	0x00000000
        /*0010*/ 	.short	0x0000
        /*0012*/ 	.short	0x0000
        /*0014*/ 	.byte	0x00, 0xf0, 0xa1, 0x03


	//----- nvinfo : EIATTR_SPARSE_MMA_MASK
	.align		4
.L_1826:
        /*0018*/ 	.byte	0x03, 0x50
        /*001a*/ 	.short	0x0000


	//----- nvinfo : EIATTR_MAXREG_COUNT
	.align		4
        /*001c*/ 	.byte	0x03, 0x1b
        /*001e*/ 	.short	0x00ff


	//----- nvinfo : EIATTR_NUM_BARRIERS
	.align		4
        /*0020*/ 	.byte	0x02, 0x4c
        /*0022*/ 	.byte	0x01
	.zero		1


	//----- nvinfo : EIATTR_MERCURY_ISA_VERSION
	.align		4
        /*0024*/ 	.byte	0x03, 0x5f
        /*0026*/ 	.short	0x0101


	//----- nvinfo : EIATTR_COOP_GROUP_MASK_REGIDS
	.align		4
        /*0028*/ 	.byte	0x04, 0x29
        /*002a*/ 	.short	(.L_1828 - .L_1827)


	//   ....[0]....
.L_1827:
        /*002c*/ 	.word	0xffffffff


	//   ....[1]....
        /*0030*/ 	.word	0xffffffff


	//   ....[2]....
        /*0034*/ 	.word	0xffffffff


	//   ....[3]....
        /*0038*/ 	.word	0xffffffff


	//   ....[4]....
        /*003c*/ 	.word	0xffffffff


	//   ....[5]....
        /*0040*/ 	.word	0xffffffff


	//   ....[6]....
        /*0044*/ 	.word	0xffffffff


	//   ....[7]....
        /*0048*/ 	.word	0xffffffff


	//   ....[8]....
        /*004c*/ 	.word	0xffffffff


	//   ....[9]....
        /*0050*/ 	.word	0xffffffff


	//   ....[10]....
        /*0054*/ 	.word	0xffffffff


	//   ....[11]....
        /*0058*/ 	.word	0xffffffff


	//   ....[12]....
        /*005c*/ 	.word	0xffffffff


	//   ....[13]....
        /*0060*/ 	.word	0xffffffff


	//   ....[14]....
        /*0064*/ 	.word	0xffffffff


	//   ....[15]....
        /*0068*/ 	.word	0xffffffff


	//   ....[16]....
        /*006c*/ 	.word	0xffffffff


	//   ....[17]....
        /*0070*/ 	.word	0xffffffff


	//   ....[18]....
        /*0074*/ 	.word	0xffffffff


	//   ....[19]....
        /*0078*/ 	.word	0xffffffff


	//   ....[20]....
        /*007c*/ 	.word	0xffffffff


	//   ....[21]....
        /*0080*/ 	.word	0x05000072


	//   ....[22]....
        /*0084*/ 	.word	0x05000072


	//   ....[23]....
        /*0088*/ 	.word	0x05000072


	//   ....[24]....
        /*008c*/ 	.word	0x05000072


	//   ....[25]....
        /*0090*/ 	.word	0x05000072


	//   ....[26]....
        /*0094*/ 	.word	0x05000072


	//   ....[27]....
        /*0098*/ 	.word	0x05000072


	//   ....[28]....
        /*009c*/ 	.word	0x05000072


	//   ....[29]....
        /*00a0*/ 	.word	0x05000072


	//   ....[30]....
        /*00a4*/ 	.word	0x05000072


	//----- nvinfo : EIATTR_COOP_GROUP_INSTR_OFFSETS
	.align		4
.L_1828:
        /*00a8*/ 	.byte	0x04, 0x28
        /*00aa*/ 	.short	(.L_1830 - .L_1829)


	//   ....[0]....
.L_1829:
        /*00ac*/ 	.word	0x0000dab0


	//   ....[1]....
        /*00b0*/ 	.word	0x0000dad0


	//   ....[2]....
        /*00b4*/ 	.word	0x0000daf0


	//   ....[3]....
        /*00b8*/ 	.word	0x0000db10


	//   ....[4]....
        /*00bc*/ 	.word	0x0000db30


	//   ....[5]....
        /*00c0*/ 	.word	0x0000df60


	//   ....[6]....
        /*00c4*/ 	.word	0x0000df80


	//   ....[7]....
        /*00c8*/ 	.word	0x0000dfa0


	//   ....[8]....
        /*00cc*/ 	.word	0x0000dfc0


	//   ....[9]....
        /*00d0*/ 	.word	0x0000dfe0


	//   ....[10]....
        /*00d4*/ 	.word	0x0000e160


	//   ....[11]....
        /*00d8*/ 	.word	0x0000e1b0


	//   ....[12]....
        /*00dc*/ 	.word	0x0000e1d0


	//   ....[13]....
        /*00e0*/ 	.word	0x0000e1e0


	//   ....[14]....
        /*00e4*/ 	.word	0x0000e2a0


	//   ....[15]....
        /*00e8*/ 	.word	0x0000e2d0


	//   ....[16]....
        /*00ec*/ 	.word	0x0000e2e0


	//   ....[17]....
        /*00f0*/ 	.word	0x0000e390


	//   ....[18]....
        /*00f4*/ 	.word	0x0000e3d0


	//   ....[19]....
        /*00f8*/ 	.word	0x0000e470


	//   ....[20]....
        /*00fc*/ 	.word	0x0000e4a0


	//   ....[21]....
        /*0100*/ 	.word	0x0000ee60


	//   ....[22]....
        /*0104*/ 	.word	0x0000eed0


	//   ....[23]....
        /*0108*/ 	.word	0x0000ef40


	//   ....[24]....
        /*010c*/ 	.word	0x0000efb0


	//   ....[25]....
        /*0110*/ 	.word	0x0000f020


	//   ....[26]....
        /*0114*/ 	.word	0x0000f490


	//   ....[27]....
        /*0118*/ 	.word	0x0000f500


	//   ....[28]....
        /*011c*/ 	.word	0x0000f570


	//   ....[29]....
        /*0120*/ 	.word	0x0000f5e0


	//   ....[30]....
        /*0124*/ 	.word	0x0000f650


	//----- nvinfo : EIATTR_EXIT_INSTR_OFFSETS
	.align		4
.L_1830:
        /*0128*/ 	.byte	0x04, 0x1c
        /*012a*/ 	.short	(.L_1832 - .L_1831)


	//   ....[0]....
.L_1831:
        /*012c*/ 	.word	0x000003a0


	//   ....[1]....
        /*0130*/ 	.word	0x0000ee00


	//----- nvinfo : EIATTR_MAX_THREADS
	.align		4
.L_1832:
        /*0134*/ 	.byte	0x04, 0x05
        /*0136*/ 	.short	(.L_1834 - .L_1833)
.L_1833:
        /*0138*/ 	.word	0x00000100
        /*013c*/ 	.word	0x00000001
        /*0140*/ 	.word	0x00000001


	//----- nvinfo : EIATTR_CRS_STACK_SIZE
	.align		4
.L_1834:
        /*0144*/ 	.byte	0x04, 0x1e
        /*0146*/ 	.short	(.L_1836 - .L_1835)
.L_1835:
        /*0148*/ 	.word	0x00000000


	//----- nvinfo : EIATTR_CBANK_PARAM_SIZE
	.align		4
.L_1836:
        /*014c*/ 	.byte	0x03, 0x19
        /*014e*/ 	.short	0x00e8


	//----- nvinfo : EIATTR_PARAM_CBANK
	.align		4
        /*0150*/ 	.byte	0x04, 0x0a
        /*0152*/ 	.short	(.L_1838 - .L_1837)
	.align		4
.L_1837:
        /*0154*/ 	.word	index@(.nv.constant0._ZN10layer_norm13ln_fwd_kernelINS_13Kernel_traitsIf13__nv_bfloat16S2_S2_fjLj8192ELj1ELj1ELj8ELj16ENS_18Kernel_traits_baseILj8192EfS2_S2_S2_fjLj256EEEEELb1ELb1ELb1ELb1EEEvNS_9FwdParamsE)
        /*0158*/ 	.short	0x0210
        /*015a*/ 	.short	0x00e8


	//----- nvinfo : EIATTR_SW_WAR
	.align		4
.L_1838:
        /*015c*/ 	.byte	0x04, 0x36
        /*015e*/ 	.short	(.L_1840 - .L_1839)
.L_1839:
        /*0160*/ 	.word	0x00000008
.L_1840:


//--------------------- .nv.info._ZN10layer_norm13ln_fwd_kernelINS_13Kernel_traitsI13__nv_bfloat16S2_fS2_fjLj8192ELj1ELj1ELj8ELj16ENS_18Kernel_traits_baseILj8192ES2_S2_fS2_fjLj256EEEEELb0ELb0ELb0ELb0EEEvNS_9FwdParamsE --------------------------
	.section	.nv.info._ZN10layer_norm13ln_fwd_kernelINS_13Kernel_traitsI13__nv_bfloat16S2_fS2_fjLj8192ELj1ELj1ELj8ELj16ENS_18Kernel_traits_baseILj8192ES2_S2_fS2_fjLj256EEEEELb0ELb0ELb0ELb0EEEvNS_9FwdParamsE,"",@"SHT_CUDA_INFO"
	.sectionflags	@""
	.align	4


	//----- nvinfo : EIATTR_CUDA_API_VERSION
	.align		4
        /*0000*/ 	.byte	0x04, 0x37
        /*0002*/ 	.short	(.L_1842 - .L_1841)
.L_1841:
        /*0004*/ 	.word	0x00000082


	//----- nvinfo : EIATTR_KPARAM_INFO
	.align		4
.L_1842:
        /*0008*/ 	.byte	0x04, 0x17
        /*000a*/ 	.short	(.L_1844 - .L_1843)
.L_1843:
        /*000c*/ 	.word	0x00000000
        /*0010*/ 	.short	0x0000
        /*0012*/ 	.short	0x0000
        /*0014*/ 	.byte	0x00, 0xf0, 0xa1, 0x03


	//----- nvinfo : EIATTR_SPARSE_MMA_MASK
	.align		4
.L_1844:
        /*0018*/ 	.byte	0x03, 0x50
        /*001a*/ 	.short	0x0000


	//----- nvinfo : EIATTR_MAXREG_COUNT
	.align		4
        /*001c*/ 	.byte	0x03, 0x1b
        /*001e*/ 	.short	0x00ff


	//----- nvinfo : EIATTR_NUM_BARRIERS
	.align		4
        /*0020*/ 	.byte	0x02, 0x4c
        /*0022*/ 	.byte	0x01
	.zero		1


	//----- nvinfo : EIATTR_MERCURY_ISA_VERSION
	.align		4
        /*0024*/ 	.byte	0x03, 0x5f
        /*0026*/ 	.short	0x0101


	//----- nvinfo : EIATTR_COOP_GROUP_MASK_REGIDS
	.align		4
        /*0028*/ 	.byte	0x04, 0x29
        /*002a*/ 	.short	(.L_1846 - .L_1845)


	//   ....[0]....
.L_1845:
        /*002c*/ 	.word	0xffffffff


	//   ....[1]....
        /*0030*/ 	.word	0xffffffff


	//   ....[2]....
        /*0034*/ 	.word	0xffffffff


	//   ....[3]....
        /*0038*/ 	.word	0xffffffff


	//   ....[4]....
        /*003c*/ 	.word	0xffffffff


	//   ....[5]....
        /*0040*/ 	.word	0xffffffff


	//   ....[6]....
        /*0044*/ 	.word	0xffffffff


	//   ....[7]....
        /*0048*/ 	.word	0xffffffff


	//   ....[8]....
        /*004c*/ 	.word	0xffffffff


	//   ....[9]....
        /*0050*/ 	.word	0xffffffff


	//   ....[10]....
        /*0054*/ 	.word	0xffffffff


	//   ....[11]....
        /*0058*/ 	.word	0xffffffff


	//   ....[12]....
        /*005c*/ 	.word	0xffffffff


	//   ....[13]....
        /*0060*/ 	.word	0xffffffff


	//   ....[14]....
        /*0064*/ 	.word	0xffffffff


	//   ....[15]....
        /*0068*/ 	.word	0xffffffff


	//   ....[16]....
        /*006c*/ 	.word	0xffffffff


	//   ....[17]....
        /*0070*/ 	.word	0xffffffff


	//   ....[18]....
        /*0074*/ 	.word	0xffffffff


	//   ....[19]....
        /*0078*/ 	.word	0xffffffff


	//   ....[20]....
        /*007c*/ 	.word	0xffffffff


	//   ....[21]....
        /*0080*/ 	.word	0x05000076


	//   ....[22]....
        /*0084*/ 	.word	0x05000076


	//   ....[23]....
        /*0088*/ 	.word	0x05000076


	//   ....[24]....
        /*008c*/ 	.word	0x05000076


	//   ....[25]....
        /*0090*/ 	.word	0x05000076


	//   ....[26]....
        /*0094*/ 	.word	0x05000076


	//   ....[27]....
        /*0098*/ 	.word	0x05000076


	//   ....[28]....
        /*009c*/ 	.word	0x05000076


	//   ....[29]....
        /*00a0*/ 	.word	0x05000076


	//   ....[30]....
        /*00a4*/ 	.word	0x05000076


	//----- nvinfo : EIATTR_COOP_GROUP_INSTR_OFFSETS
	.align		4
.L_1846:
        /*00a8*/ 	.byte	0x04, 0x28
        /*00aa*/ 	.short	(.L_1848 - .L_1847)


	//   ....[0]....
.L_1847:
        /*00ac*/ 	.word	0x00001c30


	//   ....[1]....
        /*00b0*/ 	.word	0x00001c50


	//   ....[2]....
        /*00b4*/ 	.word	0x00001c70


	//   ....[3]....
        /*00b8*/ 	.word	0x00001c90


	//   ....[4]....
        /*00bc*/ 	.word	0x00001cb0


	//   ....[5]....
        /*00c0*/ 	.word	0x000020f0


	//   ....[6]....
        /*00c4*/ 	.word	0x00002110


	//   ....[7]....
        /*00c8*/ 	.word	0x00002130


	//   ....[8]....
        /*00cc*/ 	.word	0x00002150


	//   ....[9]....
        /*00d0*/ 	.word	0x00002170


	//   ....[10]....
        /*00d4*/ 	.word	0x000022d0


	//   ....[11]....
        /*00d8*/ 	.word	0x00002350


	//   ....[12]....
        /*00dc*/ 	.word	0x00002370


	//   ....[13]....
        /*00e0*/ 	.word	0x000023d0


	//   ....[14]....
        /*00e4*/ 	.word	0x00002410


	//   ....[15]....
        /*00e8*/ 	.word	0x00002470


	//   ....[16]....
        /*00ec*/ 	.word	0x000024b0


	//   ....[17]....
        /*00f0*/ 	.word	0x00002520


	//   ....[18]....
        /*00f4*/ 	.word	0x00002540


	//   ....[19]....
        /*00f8*/ 	.word	0x00002640


	//   ....[20]....
        /*00fc*/ 	.word	0x00002660


	//   ....[21]....
        /*0100*/ 	.word	0x00003090


	//   ....[22]....
        /*0104*/ 	.word	0x00003100


	//   ....[23]....
        /*0108*/ 	.word	0x00003170


	//   ....[24]....
        /*010c*/ 	.word	0x000031e0


	//   ....[25]....
        /*0110*/ 	.word	0x00003250


	//   ....[26]....
        /*0114*/ 	.word	0x000036e0


	//   ....[27]....
        /*0118*/ 	.word	0x00003750


	//   ....[28]....
        /*011c*/ 	.word	0x000037c0


	//   ....[29]....
        /*0120*/ 	.word	0x00003830


	//   ....[30]....
        /*0124*/ 	.word	0x000038a0


	//----- nvinfo : EIATTR_EXIT_INSTR_OFFSETS
	.align		4
.L_1848:
        /*0128*/ 	.byte	0x04, 0x1c
        /*012a*/ 	.short	(.L_1850 - .L_1849)


	//   ....[0]....
.L_1849:
        /*012c*/ 	.word	0x000005a0


	//   ....[1]....
        /*0130*/ 	.word	0x00003030


	//----- nvinfo : EIATTR_MAX_THREADS
	.align		4
.L_1850:
        /*0134*/ 	.byte	0x04, 0x05
        /*0136*/ 	.short	(.L_1852 - .L_1851)
.L_1851:
        /*0138*/ 	.word	0x00000100
        /*013c*/ 	.word	0x00000001
        /*0140*/ 	.word	0x00000001


	//----- nvinfo : EIATTR_CRS_STACK_SIZE
	.align		4
.L_1852:
        /*0144*/ 	.byte	0x04, 0x1e
        /*0146*/ 	.short	(.L_1854 - .L_1853)
.L_1853:
        /*0148*/ 	.word	0x00000000


	//----- nvinfo : EIATTR_CBANK_PARAM_SIZE
	.align		4
.L_1854:
        /*014c*/ 	.byte	0x03, 0x19
        /*014e*/ 	.short	0x00e8


	//----- nvinfo : EIATTR_PARAM_CBANK
	.align		4
        /*0150*/ 	.byte	0x04, 0x0a
        /*0152*/ 	.short	(.L_1856 - .L_1855)
	.align		4
.L_1855:
        /*0154*/ 	.word	index@(.nv.constant0._ZN10layer_norm13ln_fwd_kernelINS_13Kernel_traitsI13__nv_bfloat16S2_fS2_fjLj8192ELj1ELj1ELj8ELj16ENS_18Kernel_traits_baseILj8192ES2_S2_fS2_fjLj256EEEEELb0ELb0ELb0ELb0EEEvNS_9FwdParamsE)
        /*0158*/ 	.short	0x0210
        /*015a*/ 	.short	0x00e8


	//----- nvinfo : EIATTR_SW_WAR
	.align		4
.L_1856:
        /*015c*/ 	.byte	0x04, 0x36
        /*015e*/ 	.short	(.L_1858 - .L_1857)
.L_1857:
        /*0160*/ 	.word	0x00000008
.L_1858:


//--------------------- .nv.info._ZN10layer_norm13ln_fwd_kernelINS_13Kernel_traitsI13__nv_bfloat16S2_fS2_fjLj8192ELj1ELj1ELj8ELj16ENS_18Kernel_traits_baseILj8192ES2_S2_fS2_fjLj256EEEEELb0ELb0ELb0ELb1EEEvNS_9FwdParamsE --------------------------
	.section	.nv.info._ZN10layer_norm13ln_fwd_kernelINS_13Kernel_traitsI13__nv_bfloat16S2_fS2_fjLj8192ELj1ELj1ELj8ELj16ENS_18Kernel_traits_baseILj8192ES2_S2_fS2_fjLj256EEEEELb0ELb0ELb0ELb1EEEvNS_9FwdParamsE,"",@"SHT_CUDA_INFO"
	.sectionflags	@""
	.align	4


	//----- nvinfo : EIATTR_CUDA_API_VERSION
	.align		4
        /*0000*/ 	.byte	0x04, 0x37
        /*0002*/ 	.short	(.L_1860 - .L_1859)
.L_1859:
        /*0004*/ 	.word	0x00000082


	//----- nvinfo : EIATTR_KPARAM_INFO
	.align		4
.L_1860:
        /*0008*/ 	.byte	0x04, 0x17
        /*000a*/ 	.short	(.L_1862 - .L_1861)
.L_1861:
        /*000c*/ 	.word	0x00000000
        /*0010*/ 	.short	0x0000
        /*0012*/ 	.short	0x0000
        /*0014*/ 	.byte	0x00, 0xf0, 0xa1, 0x03


	//----- nvinfo : EIATTR_SPARSE_MMA_MASK
	.align		4
.L_1862:
        /*0018*/ 	.byte	0x03, 0x50
        /*001a*/ 	.short	0x0000


	//----- nvinfo : EIATTR_MAXREG_COUNT
	.align		4
        /*001c*/ 	.byte	0x03, 0x1b
        /*001e*/ 	.short	0x00ff


	//----- nvinfo : EIATTR_NUM_BARRIERS
	.align		4
        /*0020*/ 	.byte	0x02, 0x4c
        /*0022*/ 	.byte	0x01
	.zero		1


	//----- nvinfo : EIATTR_MERCURY_ISA_VERSION
	.align		4
        /*0024*/ 	.byte	0x03, 0x5f
        /*0026*/ 	.short	0x0101


	//----- nvinfo : EIATTR_COOP_GROUP_MASK_REGIDS
	.align		4
        /*0028*/ 	.byte	0x04, 0x29
        /*002a*/ 	.short	(.L_1864 - .L_1863)


	//   ....[0]....
.L_1863:
        /*002c*/ 	.word	0xffffffff


	//   ....[1]....
        /*0030*/ 	.word	0xffffffff


	//   ....[2]....
        /*0034*/ 	.word	0xffffffff


	//   ....[3]....
        /*0038*/ 	.word	0xffffffff


	//   ....[4]....
        /*003c*/ 	.word	0xffffffff


	//   ....[5]....
        /*0040*/ 	.word	0xffffffff


	//   ....[6]....
        /*0044*/ 	.word	0xffffffff


	//   ....[7]....
        /*0048*/ 	.word	0xffffffff


	//   ....[8]....
        /*004c*/ 	.word	0xffffffff


	//   ....[9]....
        /*0050*/ 	.word	0xffffffff


	//   ....[10]....
        /*0054*/ 	.word	0xffffffff


	//   ....[11]....
        /*0058*/ 	.word	0xffffffff


	//   ....[12]....
        /*005c*/ 	.word	0xffffffff


	//   ....[13]....
        /*0060*/ 	.word	0xffffffff


	//   ....[14]....
        /*0064*/ 	.word	0xffffffff


	//   ....[15]....
        /*0068*/ 	.word	0xffffffff


	//   ....[16]....
        /*006c*/ 	.word	0xffffffff


	//   ....[17]....
        /*0070*/ 	.word	0xffffffff


	//   ....[18]....
        /*0074*/ 	.word	0xffffffff


	//   ....[19]....
        /*0078*/ 	.word	0xffffffff


	//   ....[20]....
        /*007c*/ 	.word	0xffffffff


	//   ....[21]....
        /*0080*/ 	.word	0x05000027


	//   ....[22]....
        /*0084*/ 	.word	0x05000027


	//   ....[23]....
        /*0088*/ 	.word	0x05000027


	//   ....[24]....
        /*008c*/ 	.word	0x05000027


	//   ....[25]....
        /*0090*/ 	.word	0x05000027


	//   ....[26]....
        /*0094*/ 	.word	0x05000027


	//   ....[27]....
        /*0098*/ 	.word	0x05000027


	//   ....[28]....
        /*009c*/ 	.word	0x05000027


	//   ....[29]....
        /*00a0*/ 	.word	0x05000027


	//   ....[30]....
        /*00a4*/ 	.word	0x05000027


	//----- nvinfo : EIATTR_COOP_GROUP_INSTR_OFFSETS
	.align		4
.L_1864:
        /*00a8*/ 	.byte	0x04, 0x28
        /*00aa*/ 	.short	(.L_1866 - .L_1865)


	//   ....[0]....
.L_1865:
        /*00ac*/ 	.word	0x00001850


	//   ....[1]....
        /*00b0*/ 	.word	0x00001870


	//   ....[2]....
        /*00b4*/ 	.word	0x00001890


	//   ....[3]....
        /*00b8*/ 	.word	0x000018b0


	//   ....[4]....
        /*00bc*/ 	.word	0x000018d0


	//   ....[5]....
        /*00c0*/ 	.word	0x00001d00


	//   ....[6]....
        /*00c4*/ 	.word	0x00001d20


	//   ....[7]....
        /*00c8*/ 	.word	0x00001d40


	//   ....[8]....
        /*00cc*/ 	.word	0x00001d60


	//   ....[9]....
        /*00d0*/ 	.word	0x00001d80


	//   ....[10]....
        /*00d4*/ 	.word	0x00001ee0


	//   ....[11]....
        /*00d8*/ 	.word	0x00001f20


	//   ....[12]....
        /*00dc*/ 	.word	0x00001f30


	//   ....[13]....
        /*00e0*/ 	.word	0x00001ff0


	//   ....[14]....
        /*00e4*/ 	.word	0x00002000


	//   ....[15]....
        /*00e8*/ 	.word	0x00002060


	//   ....[16]....
        /*00ec*/ 	.word	0x000020f0


	//   ....[17]....
        /*00f0*/ 	.word	0x00002100


	//   ....[18]....
        /*00f4*/ 	.word	0x00002160


	//   ....[19]....
        /*00f8*/ 	.word	0x00002210


	//   ....[20]....
        /*00fc*/ 	.word	0x00002220


	//   ....[21]....
        /*0100*/ 	.word	0x00002b40


	//   ....[22]....
        /*0104*/ 	.word	0x00002ba0


	//   ....[23]....
        /*0108*/ 	.word	0x00002c00


	//   ....[24]....
        /*010c*/ 	.word	0x00002c60


	//   ....[25]....
        /*0110*/ 	.word	0x00002cc0


	//   ....[26]....
        /*0114*/ 	.word	0x00003140


	//   ....[27]....
        /*0118*/ 	.word	0x000031a0


	//   ....[28]....
        /*011c*/ 	.word	0x00003200


	//   ....[29]....
        /*0120*/ 	.word	0x00003260


	//   ....[30]....
        /*0124*/ 	.word	0x000032c0


	//----- nvinfo : EIATTR_EXIT_INSTR_OFFSETS
	.align		4
.L_1866:
        /*0128*/ 	.byte	0x04, 0x1c
        /*012a*/ 	.short	(.L_1868 - .L_1867)


	//   ....[0]....
.L_1867:
        /*012c*/ 	.word	0x00000160


	//   ....[1]....
        /*0130*/ 	.word	0x00002ae0


	//----- nvinfo : EIATTR_MAX_THREADS
	.align		4
.L_1868:
        /*0134*/ 	.byte	0x04, 0x05
        /*0136*/ 	.short	(.L_1870 - .L_1869)
.L_1869:
        /*0138*/ 	.word	0x00000100
        /*013c*/ 	.word	0x00000001
        /*0140*/ 	.word	0x00000001


	//----- nvinfo : EIATTR_CRS_STACK_SIZE
	.align		4
.L_1870:
        /*0144*/ 	.byte	0x04, 0x1e
        /*0146*/ 	.short	(.L_1872 - .L_1871)
.L_1871:
        /*0148*/ 	.word	0x00000000


	//----- nvinfo : EIATTR_CBANK_PARAM_SIZE
	.align		4
.L_1872:
        /*014c*/ 	.byte	0x03, 0x19
        /*014e*/ 	.short	0x00e8


	//----- nvinfo : EIATTR_PARAM_CBANK
	.align		4
        /*0150*/ 	.byte	0x04, 0x0a
        /*0152*/ 	.short	(.L_1874 - .L_1873)
	.align		4
.L_1873:
        /*0154*/ 	.word	index@(.nv.constant0._ZN10layer_norm13ln_fwd_kernelINS_13Kernel_traitsI13__nv_bfloat16S2_fS2_fjLj8192ELj1ELj1ELj8ELj16ENS_18Kernel_traits_baseILj8192ES2_S2_fS2_fjLj256EEEEELb0ELb0ELb0ELb1EEEvNS_9FwdParamsE)
        /*0158*/ 	.short	0x0210
        /*015a*/ 	.short	0x00e8


	//----- nvinfo : EIATTR_SW_WAR
	.align		4
.L_1874:
        /*015c*/ 	.byte	0x04, 0x36
        /*015e*/ 	.short	(.L_1876 - .L_1875)
.L_1875:
        /*0160*/ 	.word	0x00000008
.L_1876:


//--------------------- .nv.info._ZN10layer_norm13ln_fwd_kernelINS_13Kernel_traitsI13__nv_bfloat16S2_fS2_fjLj8192ELj1ELj1ELj8ELj16ENS_18Kernel_traits_baseILj8192ES2_S2_fS2_fjLj256EEEEELb0ELb0ELb1ELb0EEEvNS_9FwdParamsE --------------------------
	.section	.nv.info._ZN10layer_norm13ln_fwd_kernelINS_13Kernel_traitsI13__nv_bfloat16S2_fS2_fjLj8192ELj1ELj1ELj8ELj16ENS_18Kernel_traits_baseILj8192ES2_S2_fS2_fjLj256EEEEELb0ELb0ELb1ELb0EEEvNS_9FwdParamsE,"",@"SHT_CUDA_INFO"
	.sectionflags	@""
	.align	4


	//----- nvinfo : EIATTR_CUDA_API_VERSION
	.align		4
        /*0000*/ 	.byte	0x04, 0x37
        /*0002*/ 	.short	(.L_1878 - .L_1877)
.L_1877:
        /*0004*/ 	.word	0x00000082


	//----- nvinfo : EIATTR_KPARAM_INFO
	.align		4
.L_1878:
        /*0008*/ 	.byte	0x04, 0x17
        /*000a*/ 	.short	(.L_1880 - .L_1879)
.L_1879:
        /*000c*/ 	.word	0x00000000
        /*0010*/ 	.short	0x0000
        /*0012*/ 	.short	0x0000
        /*0014*/ 	.byte	0x00, 0xf0, 0xa1, 0x03


	//----- nvinfo : EIATTR_SPARSE_MMA_MASK
	.align		4
.L_1880:
        /*0018*/ 	.byte	0x03, 0x50
        /*001a*/ 	.short	0x0000


	//----- nvinfo : EIATTR_MAXREG_COUNT
	.align		4
        /*001c*/ 	.byte	0x03, 0x1b
        /*001e*/ 	.short	0x00ff


	//----- nvinfo : EIATTR_NUM_BARRIERS
	.align		4
        /*0020*/ 	.byte	0x02, 0x4c
        /*0022*/ 	.byte	0x01
	.zero		1


	//----- nvinfo : EIATTR_ANNOTATIONS
	.align		4
        /*0024*/ 	.byte	0x04, 0x55
        /*0026*/ 	.short	(.L_1882 - .L_1881)


	//   ....[0]....
.L_1881:
        /*0028*/ 	.word	0x00000001
        /*002c*/ 	.byte	0x50, 0x07, 0x00, 0x00, 0x01, 0x00, 0x00, 0x00, 0xf0, 0x07, 0x00, 0x00, 0x01, 0x00, 0x00, 0x00
        /*003c*/ 	.byte	0x50, 0x34, 0x00, 0x00, 0x01, 0x00, 0x00, 0x00, 0x60, 0x34, 0x00, 0x00


	//----- nvinfo : EIATTR_MERCURY_ISA_VERSION
	.align		4
.L_1882:
        /*0048*/ 	.byte	0x03, 0x5f
        /*004a*/ 	.short	0x0101


	//----- nvinfo : EIATTR_COOP_GROUP_MASK_REGIDS
	.align		4
        /*004c*/ 	.byte	0x04, 0x29
        /*004e*/ 	.short	(.L_1884 - .L_1883)


	//   ....[0]....
.L_1883:
        /*0050*/ 	.word	0xffffffff


	//   ....[1]....
        /*0054*/ 	.word	0xffffffff


	//   ....[2]....
        /*0058*/ 	.word	0xffffffff


	//   ....[3]....
        /*005c*/ 	.word	0xffffffff


	//   ....[4]....
        /*0060*/ 	.word	0xffffffff


	//   ....[5]....
        /*0064*/ 	.word	0xffffffff


	//   ....[6]....
        /*0068*/ 	.word	0xffffffff


	//   ....[7]....
        /*006c*/ 	.word	0xffffffff


	//   ....[8]....
        /*0070*/ 	.word	0xffffffff


	//   ....[9]....
        /*0074*/ 	.word	0xffffffff


	//   ....[10]....
        /*0078*/ 	.word	0xffffffff


	//   ....[11]....
        /*007c*/ 	.word	0xffffffff


	//   ....[12]....
        /*0080*/ 	.word	0xffffffff


	//   ....[13]....
        /*0084*/ 	.word	0xffffffff


	//   ....[14]....
        /*0088*/ 	.word	0xffffffff


	//   ....[15]....
        /*008c*/ 	.word	0xffffffff


	//   ....[16]....
        /*0090*/ 	.word	0xffffffff


	//   ....[17]....
        /*0094*/ 	.word	0xffffffff


	//   ....[18]....
        /*0098*/ 	.word	0xffffffff


	//   ....[19]....
        /*009c*/ 	.word	0xffffffff


	//   ....[20]....
        /*00a0*/ 	.word	0xffffffff


	//   ....[21]....
        /*00a4*/ 	.word	0x05000057


	//   ....[22]....
        /*00a8*/ 	.word	0x05000057


	//   ....[23]....
        /*00ac*/ 	.word	0x05000057


	//   ....[24]....
        /*00b0*/ 	.word	0x05000057


	//   ....[25]....
        /*00b4*/ 	.word	0x05000057


	//   ....[26]....
        /*00b8*/ 	.word	0x05000057


	//   ....[27]....
        /*00bc*/ 	.word	0x05000057


	//   ....[28]....
        /*00c0*/ 	.word	0x05000057


	//   ....[29]....
        /*00c4*/ 	.word	0x05000057


	//   ....[30]....
        /*00c8*/ 	.word	0x05000057


	//----- nvinfo : EIATTR_COOP_GROUP_INSTR_OFFSETS
	.align		4
.L_1884:
        /*00cc*/ 	.byte	0x04, 0x28
        /*00ce*/ 	.short	(.L_1886 - .L_1885)


	//   ....[0]....
.L_1885:
        /*00d0*/ 	.word	0x00002890


	//   ....[1]....
        /*00d4*/ 	.word	0x000028b0


	//   ....[2]....
        /*00d8*/ 	.word	0x000028d0


	//   ....[3]....
        /*00dc*/ 	.word	0x000028f0


	//   ....[4]....
        /*00e0*/ 	.word	0x00002910


	//   ....[5]....
        /*00e4*/ 	.word	0x00002d50


	//   ....[6]....
        /*00e8*/ 	.word	0x00002d70


	//   ....[7]....
        /*00ec*/ 	.word	0x00002d90


	//   ....[8]....
        /*00f0*/ 	.word	0x00002db0


	//   ....[9]....
        /*00f4*/ 	.word	0x00002dd0


	//   ....[10]....
        /*00f8*/ 	.word	0x00002f70


	//   ....[11]....
        /*00fc*/ 	.word	0x00002fa0


	//   ....[12]....
        /*0100*/ 	.word	0x00003000


	//   ....[13]....
        /*0104*/ 	.word	0x00003020


	//   ....[14]....
        /*0108*/ 	.word	0x000030a0


	//   ....[15]....
        /*010c*/ 	.word	0x00003100


	//   ....[16]....
        /*0110*/ 	.word	0x00003120


	//   ....[17]....
        /*0114*/ 	.word	0x000031b0


	//   ....[18]....
        /*0118*/ 	.word	0x00003210


	//   ....[19]....
        /*011c*/ 	.word	0x00003250


	//   ....[20]....
        /*0120*/ 	.word	0x000032a0


	//   ....[21]....
        /*0124*/ 	.word	0x00003db0


	//   ....[22]....
        /*0128*/ 	.word	0x00003e10


	//   ....[23]....
        /*012c*/ 	.word	0x00003e70


	//   ....[24]....
        /*0130*/ 	.word	0x00003ed0


	//   ....[25]....
        /*0134*/ 	.word	0x00003f30


	//   ....[26]....
        /*0138*/ 	.word	0x000043c0


	//   ....[27]....
        /*013c*/ 	.word	0x00004420


	//   ....[28]....
        /*0140*/ 	.word	0x00004480


	//   ....[29]....
        /*0144*/ 	.word	0x000044e0


	//   ....[30]....
        /*0148*/ 	.word	0x00004540


	//----- nvinfo : EIATTR_EXIT_INSTR_OFFSETS
	.align		4
.L_1886:
        /*014c*/ 	.byte	0x04, 0x1c
        /*014e*/ 	.short	(.L_1888 - .L_1887)


	//   ....[0]....
.L_1887:
        /*0150*/ 	.word	0x000005c0


	//   ....[1]....
        /*0154*/ 	.word	0x00003d50


	//----- nvinfo : EIATTR_MAX_THREADS
	.align		4
.L_1888:
        /*0158*/ 	.byte	0x04, 0x05
        /*015a*/ 	.short	(.L_1890 - .L_1889)
.L_1889:
        /*015c*/ 	.word	0x00000100
        /*0160*/ 	.word	0x00000001
        /*0164*/ 	.word	0x00000001


	//----- nvinfo : EIATTR_CRS_STACK_SIZE
	.align		4
.L_1890:
        /*0168*/ 	.byte	0x04, 0x1e
        /*016a*/ 	.short	(.L_1892 - .L_1891)
.L_1891:
        /*016c*/ 	.word	0x00000000


	//----- nvinfo : EIATTR_CBANK_PARAM_SIZE
	.align		4
.L_1892:
        /*0170*/ 	.byte	0x03, 0x19
        /*0172*/ 	.short	0x00e8


	//----- nvinfo : EIATTR_PARAM_CBANK
	.align		4
        /*0174*/ 	.byte	0x04, 0x0a
        /*0176*/ 	.short	(.L_1894 - .L_1893)
	.align		4
.L_1893:
        /*0178*/ 	.word	index@(.nv.constant0._ZN10layer_norm13ln_fwd_kernelINS_13Kernel_traitsI13__nv_bfloat16S2_fS2_fjLj8192ELj1ELj1ELj8ELj16ENS_18Kernel_traits_baseILj8192ES2_S2_fS2_fjLj256EEEEELb0ELb0ELb1ELb0EEEvNS_9FwdParamsE)
        /*017c*/ 	.short	0x0210
        /*017e*/ 	.short	0x00e8


	//----- nvinfo : EIATTR_SW_WAR
	.align		4
.L_1894:
        /*0180*/ 	.byte	0x04, 0x36
        /*0182*/ 	.short	(.L_1896 - .L_1895)
.L_1895:
        /*0184*/ 	.word	0x00000008
.L_1896:


//--------------------- .nv.info._ZN10layer_norm13ln_fwd_kernelINS_13Kernel_traitsI13__nv_bfloat16S2_fS2_fjLj8192ELj1ELj1ELj8ELj16ENS_18Kernel_traits_baseILj8192ES2_S2_fS2_fjLj256EEEEELb0ELb0ELb1ELb1EEEvNS_9FwdParamsE --------------------------
	.section	.nv.info._ZN10layer_norm13ln_fwd_kernelINS_13Kernel_traitsI13__nv_bfloat16S2_fS2_fjLj8192ELj1ELj1ELj8ELj16ENS_18Kernel_traits_baseILj8192ES2_S2_fS2_fjLj256EEEEELb0ELb0ELb1ELb1EEEvNS_9FwdParamsE,"",@"SHT_CUDA_INFO"
	.sectionflags	@""
	.align	4


	//----- nvinfo : EIATTR_CUDA_API_VERSION
	.align		4
        /*0000*/ 	.byte	0x04, 0x37
        /*0002*/ 	.short	(.L_1898 - .L_1897)
.L_1897:
        /*0004*/ 	.word	0x00000082


	//----- nvinfo : EIATTR_KPARAM_INFO
	.align		4
.L_1898:
        /*0008*/ 	.byte	0x04, 0x17
        /*000a*/ 	.short	(.L_1900 - .L_1899)
.L_1899:
        /*000c*/ 	.word	0x00000000
        /*0010*/ 	.short	0x0000
        /*0012*/ 	.short	0x0000
        /*0014*/ 	.byte	0x00, 0xf0, 0xa1, 0x03


	//----- nvinfo : EIATTR_SPARSE_MMA_MASK
	.align		4
.L_1900:
        /*0018*/ 	.byte	0x03, 0x50
        /*001a*/ 	.short	0x0000


	//----- nvinfo : EIATTR_MAXREG_COUNT
	.align		4
        /*001c*/ 	.byte	0x03, 0x1b
        /*001e*/ 	.short	0x00ff


	//----- nvinfo : EIATTR_NUM_BARRIERS
	.align		4
        /*0020*/ 	.byte	0x02, 0x4c
        /*0022*/ 	.byte	0x01
	.zero		1


	//----- nvinfo : EIATTR_MERCURY_ISA_VERSION
	.align		4
        /*0024*/ 	.byte	0x03, 0x5f
        /*0026*/ 	.short	0x0101


	//----- nvinfo : EIATTR_COOP_GROUP_MASK_REGIDS
	.align		4
        /*0028*/ 	.byte	0x04, 0x29
        /*002a*/ 	.short	(.L_1902 - .L_1901)


	//   ....[0]....
.L_1901:
        /*002c*/ 	.word	0xffffffff


	//   ....[1]....
        /*0030*/ 	.word	0xffffffff


	//   ....[2]....
        /*0034*/ 	.word	0xffffffff


	//   ....[3]....
        /*0038*/ 	.word	0xffffffff


	//   ....[4]....
        /*003c*/ 	.word	0xffffffff


	//   ....[5]....
        /*0040*/ 	.word	0xffffffff


	//   ....[6]....
        /*0044*/ 	.word	0xffffffff


	//   ....[7]....
        /*0048*/ 	.word	0xffffffff


	//   ....[8]....
        /*004c*/ 	.word	0xffffffff


	//   ....[9]....
        /*0050*/ 	.word	0xffffffff


	//   ....[10]....
        /*0054*/ 	.word	0xffffffff


	//   ....[11]....
        /*0058*/ 	.word	0xffffffff


	//   ....[12]....
        /*005c*/ 	.word	0xffffffff


	//   ....[13]....
        /*0060*/ 	.word	0xffffffff


	//   ....[14]....
        /*0064*/ 	.word	0xffffffff


	//   ....[15]....
        /*0068*/ 	.word	0xffffffff


	//   ....[16]....
        /*006c*/ 	.word	0xffffffff


	//   ....[17]....
        /*0070*/ 	.word	0xffffffff


	//   ....[18]....
        /*0074*/ 	.word	0xffffffff


	//   ....[19]....
        /*0078*/ 	.word	0xffffffff


	//   ....[20]....
        /*007c*/ 	.word	0xffffffff


	//   ....[21]....
        /*0080*/ 	.word	0x0500006d


	//   ....[22]....
        /*0084*/ 	.word	0x0500006d


	//   ....[23]....
        /*0088*/ 	.word	0x0500006d


	//   ....[24]....
        /*008c*/ 	.word	0x0500006d


	//   ....[25]....
        /*0090*/ 	.word	0x0500006d


	//   ....[26]....
        /*0094*/ 	.word	0x0500006d


	//   ....[27]....
        /*0098*/ 	.word	0x0500006d


	//   ....[28]....
        /*009c*/ 	.word	0x0500006d


	//   ....[29]....
        /*00a0*/ 	.word	0x0500006d


	//   ....[30]....
        /*00a4*/ 	.word	0x0500006d


	//----- nvinfo : EIATTR_COOP_GROUP_INSTR_OFFSETS
	.align		4
.L_1902:
        /*00a8*/ 	.byte	0x04, 0x28
        /*00aa*/ 	.short	(.L_1904 - .L_1903)


	//   ....[0]....
.L_1903:
        /*00ac*/ 	.word	0x00001f70


	//   ....[1]....
        /*00b0*/ 	.word	0x00001f90


	//   ....[2]....
        /*00b4*/ 	.word	0x00001fb0


	//   ....[3]....
        /*00b8*/ 	.word	0x00001fd0


	//   ....[4]....
        /*00bc*/ 	.word	0x00001ff0


	//   ....[5]....
        /*00c0*/ 	.word	0x00002420


	//   ....[6]....
        /*00c4*/ 	.word	0x00002440


	//   ....[7]....
        /*00c8*/ 	.word	0x00002460


	//   ....[8]....
        /*00cc*/ 	.word	0x00002480


	//   ....[9]....
        /*00d0*/ 	.word	0x000024a0


	//   ....[10]....
        /*00d4*/ 	.word	0x00002620


	//   ....[11]....
        /*00d8*/ 	.word	0x00002670


	//   ....[12]....
        /*00dc*/ 	.word	0x00002690


	//   ....[13]....
        /*00e0*/ 	.word	0x000026a0


	//   ....[14]....
        /*00e4*/ 	.word	0x00002760


	//   ....[15]....
        /*00e8*/ 	.word	0x00002790


	//   ....[16]....
        /*00ec*/ 	.word	0x000027a0


	//   ....[17]....
        /*00f0*/ 	.word	0x00002850


	//   ....[18]....
        /*00f4*/ 	.word	0x00002890


	//   ....[19]....
        /*00f8*/ 	.word	0x00002930


	//   ....[20]....
        /*00fc*/ 	.word	0x00002960


	//   ....[21]....
        /*0100*/ 	.word	0x00003630


	//   ....[22]....
        /*0104*/ 	.word	0x000036a0


	//   ....[23]....
        /*0108*/ 	.word	0x00003710


	//   ....[24]....
        /*010c*/ 	.word	0x00003780


	//   ....[25]....
        /*0110*/ 	.word	0x000037f0


	//   ....[26]....
        /*0114*/ 	.word	0x00003c70


	//   ....[27]....
        /*0118*/ 	.word	0x00003ce0


	//   ....[28]....
        /*011c*/ 	.word	0x00003d50


	//   ....[29]....
        /*0120*/ 	.word	0x00003dc0


	//   ....[30]....
        /*0124*/ 	.word	0x00003e30


	//----- nvinfo : EIATTR_EXIT_INSTR_OFFSETS
	.align		4
.L_1904:
        /*0128*/ 	.byte	0x04, 0x1c
        /*012a*/ 	.short	(.L_1906 - .L_1905)


	//   ....[0]....
.L_1905:
        /*012c*/ 	.word	0x00000150


	//   ....[1]....
        /*0130*/ 	.word	0x000035d0


	//----- nvinfo : EIATTR_MAX_THREADS
	.align		4
.L_1906:
        /*0134*/ 	.byte	0x04, 0x05
        /*0136*/ 	.short	(.L_1908 - .L_1907)
.L_1907:
        /*0138*/ 	.word	0x00000100
        /*013c*/ 	.word	0x00000001
        /*0140*/ 	.word	0x00000001


	//----- nvinfo : EIATTR_CRS_STACK_SIZE
	.align		4
.L_1908:
        /*0144*/ 	.byte	0x04, 0x1e
        /*0146*/ 	.short	(.L_1910 - .L_1909)
.L_1909:
        /*0148*/ 	.word	0x00000000


	//----- nvinfo : EIATTR_CBANK_PARAM_SIZE
	.align		4
.L_1910:
        /*014c*/ 	.byte	0x03, 0x19
        /*014e*/ 	.short	0x00e8


	//----- nvinfo : EIATTR_PARAM_CBANK
	.align		4
        /*0150*/ 	.byte	0x04, 0x0a
        /*0152*/ 	.short	(.L_1912 - .L_1911)
	.align		4
.L_1911:
        /*0154*/ 	.word	index@(.nv.constant0._ZN10layer_norm13ln_fwd_kernelINS_13Kernel_traitsI13__nv_bfloat16S2_fS2_fjLj8192ELj1ELj1ELj8ELj16ENS_18Kernel_traits_baseILj8192ES2_S2_fS2_fjLj256EEEEELb0ELb0ELb1ELb1EEEvNS_9FwdParamsE)
        /*0158*/ 	.short	0x0210
        /*015a*/ 	.short	0x00e8


	//----- nvinfo : EIATTR_SW_WAR
	.align		4
.L_1912:
        /*015c*/ 	.byte	0x04, 0x36
        /*015e*/ 	.short	(.L_1914 - .L_1913)
.L_1913:
        /*0160*/ 	.word	0x00000008
.L_1914:


//--------------------- .nv.info._ZN10layer_norm13ln_fwd_kernelINS_13Kernel_traitsI13__nv_bfloat16S2_fS2_fjLj8192ELj1ELj1ELj8ELj16ENS_18Kernel_traits_baseILj8192ES2_S2_fS2_fjLj256EEEEELb0ELb1ELb0ELb0EEEvNS_9FwdParamsE --------------------------
	.section	.nv.info._ZN10layer_norm13ln_fwd_kernelINS_13Kernel_traitsI13__nv_bfloat16S2_fS2_fjLj8192ELj1ELj1ELj8ELj16ENS_18Kernel_traits_baseILj8192ES2_S2_fS2_fjLj256EEEEELb0ELb1ELb0ELb0EEEvNS_9FwdParamsE,"",@"SHT_CUDA_INFO"
	.sectionflags	@""
	.align	4


	//----- nvinfo : EIATTR_CUDA_API_VERSION
	.align		4
        /*0000*/ 	.byte	0x04, 0x37
        /*0002*/ 	.short	(.L_1916 - .L_1915)
.L_1915:
        /*0004*/ 	.word	0x00000082


	//----- nvinfo : EIATTR_KPARAM_INFO
	.align		4
.L_1916:
        /*0008*/ 	.byte	0x04, 0x17
        /*000a*/ 	.short	(.L_1918 - .L_1917)
.L_1917:
        /*000c*/ 	.word	0x00000000
        /*0010*/ 	.short	0x0000
        /*0012*/ 	.short	0x0000
        /*0014*/ 	.byte	0x00, 0xf0, 0xa1, 0x03


	//----- nvinfo : EIATTR_SPARSE_MMA_MASK
	.align		4
.L_1918:
        /*0018*/ 	.byte	0x03, 0x50
        /*001a*/ 	.short	0x0000


	//----- nvinfo : EIATTR_MAXREG_COUNT
	.align		4
        /*001c*/ 	.byte	0x03, 0x1b
        /*001e*/ 	.short	0x00ff


	//----- nvinfo : EIATTR_NUM_BARRIERS
	.align		4
        /*0020*/ 	.byte	0x02, 0x4c
        /*0022*/ 	.byte	0x01
	.zero		1


	//----- nvinfo : EIATTR_MERCURY_ISA_VERSION
	.align		4
        /*0024*/ 	.byte	0x03, 0x5f
        /*0026*/ 	.short	0x0101


	//----- nvinfo : EIATTR_COOP_GROUP_MASK_REGIDS
	.align		4
        /*0028*/ 	.byte	0x04, 0x29
        /*002a*/ 	.short	(.L_1920 - .L_1919)


	//   ....[0]....
.L_1919:
        /*002c*/ 	.word	0xffffffff


	//   ....[1]....
        /*0030*/ 	.word	0xffffffff


	//   ....[2]....
        /*0034*/ 	.word	0xffffffff


	//   ....[3]....
        /*0038*/ 	.word	0xffffffff


	//   ....[4]....
        /*003c*/ 	.word	0xffffffff


	//   ....[5]....
        /*0040*/ 	.word	0xffffffff


	//   ....[6]....
        /*0044*/ 	.word	0xffffffff


	//   ....[7]....
        /*0048*/ 	.word	0xffffffff


	//   ....[8]....
        /*004c*/ 	.word	0xffffffff


	//   ....[9]....
        /*0050*/ 	.word	0xffffffff


	//   ....[10]....
        /*0054*/ 	.word	0xffffffff


	//   ....[11]....
        /*0058*/ 	.word	0xffffffff


	//   ....[12]....
        /*005c*/ 	.word	0xffffffff


	//   ....[13]....
        /*0060*/ 	.word	0xffffffff


	//   ....[14]....
        /*0064*/ 	.word	0xffffffff


	//   ....[15]....
        /*0068*/ 	.word	0xffffffff


	//   ....[16]....
        /*006c*/ 	.word	0xffffffff


	//   ....[17]....
        /*0070*/ 	.word	0xffffffff


	//   ....[18]....
        /*0074*/ 	.word	0xffffffff


	//   ....[19]....
        /*0078*/ 	.word	0xffffffff


	//   ....[20]....
        /*007c*/ 	.word	0xffffffff


	//   ....[21]....
        /*0080*/ 	.word	0x0500009a


	//   ....[22]....
        /*0084*/ 	.word	0x0500009a


	//   ....[23]....
        /*0088*/ 	.word	0x0500009a


	//   ....[24]....
        /*008c*/ 	.word	0x0500009a


	//   ....[25]....
        /*0090*/ 	.word	0x0500009a


	//   ....[26]....
        /*0094*/ 	.word	0x0500009a


	//   ....[27]....
        /*0098*/ 	.word	0x0500009a


	//   ....[28]....
        /*009c*/ 	.word	0x0500009a


	//   ....[29]....
        /*00a0*/ 	.word	0x0500009a


	//   ....[30]....
        /*00a4*/ 	.word	0x0500009a


	//----- nvinfo : EIATTR_COOP_GROUP_INSTR_OFFSETS
	.align		4
.L_1920:
        /*00a8*/ 	.byte	0x04, 0x28
        /*00aa*/ 	.short	(.L_1922 - .L_1921)


	//   ....[0]....
.L_1921:
        /*00ac*/ 	.word	0x00002220


	//   ....[1]....
        /*00b0*/ 	.word	0x00002240


	//   ....[2]....
        /*00b4*/ 	.word	0x00002260


	//   ....[3]....
        /*00b8*/ 	.word	0x00002280


	//   ....[4]....
        /*00bc*/ 	.word	0x000022a0


	//   ....[5]....
        /*00c0*/ 	.word	0x000026e0


	//   ....[6]....
        /*00c4*/ 	.word	0x00002700


	//   ....[7]....
        /*00c8*/ 	.word	0x00002720


	//   ....[8]....
        /*00cc*/ 	.word	0x00002740


	//   ....[9]....
        /*00d0*/ 	.word	0x00002760


	//   ....[10]....
        /*00d4*/ 	.word	0x00002910


	//   ....[11]....
        /*00d8*/ 	.word	0x00002950


	//   ....[12]....
        /*00dc*/ 	.word	0x00002960


	//   ....[13]....
        /*00e0*/ 	.word	0x000029c0


	//   ....[14]....
        /*00e4*/ 	.word	0x000029f0


	//   ....[15]....
        /*00e8*/ 	.word	0x00002a20


	//   ....[16]....
        /*00ec*/ 	.word	0x00002a70


	//   ....[17]....
        /*00f0*/ 	.word	0x00002b60


	//   ....[18]....
        /*00f4*/ 	.word	0x00002b80


	//   ....[19]....
        /*00f8*/ 	.word	0x00002c10


	//   ....[20]....
        /*00fc*/ 	.word	0x00002c40


	//   ....[21]....
        /*0100*/ 	.word	0x00003670


	//   ....[22]....
        /*0104*/ 	.word	0x000036e0


	//   ....[23]....
        /*0108*/ 	.word	0x00003750


	//   ....[24]....
        /*010c*/ 	.word	0x000037c0


	//   ....[25]....
        /*0110*/ 	.word	0x00003830


	//   ....[26]....
        /*0114*/ 	.word	0x00003cb0


	//   ....[27]....
        /*0118*/ 	.word	0x00003d20


	//   ....[28]....
        /*011c*/ 	.word	0x00003d90


	//   ....[29]....
        /*0120*/ 	.word	0x00003e00


	//   ....[30]....
        /*0124*/ 	.word	0x00003e70


	//----- nvinfo : EIATTR_EXIT_INSTR_OFFSETS
	.align		4
.L_1922:
        /*0128*/ 	.byte	0x04, 0x1c
        /*012a*/ 	.short	(.L_1924 - .L_1923)


	//   ....[0]....
.L_1923:
        /*012c*/ 	.word	0x000007f0


	//   ....[1]....
        /*0130*/ 	.word	0x00003610


	//----- nvinfo : EIATTR_MAX_THREADS
	.align		4
.L_1924:
        /*0134*/ 	.byte	0x04, 0x05
        /*0136*/ 	.short	(.L_1926 - .L_1925)
.L_1925:
        /*0138*/ 	.word	0x00000100
        /*013c*/ 	.word	0x00000001
        /*0140*/ 	.word	0x00000001


	//----- nvinfo : EIATTR_CRS_STACK_SIZE
	.align		4
.L_1926:
        /*0144*/ 	.byte	0x04, 0x1e
        /*0146*/ 	.short	(.L_1928 - .L_1927)
.L_1927:
        /*0148*/ 	.word	0x00000000


	//----- nvinfo : EIATTR_CBANK_PARAM_SIZE
	.align		4
.L_1928:
        /*014c*/ 	.byte	0x03, 0x19
        /*014e*/ 	.short	0x00e8


	//----- nvinfo : EIATTR_PARAM_CBANK
	.align		4
        /*0150*/ 	.byte	0x04, 0x0a
        /*0152*/ 	.short	(.L_1930 - .L_1929)
	.align		4
.L_1929:
        /*0154*/ 	.word	index@(.nv.constant0._ZN10layer_norm13ln_fwd_kernelINS_13Kernel_traitsI13__nv_bfloat16S2_fS2_fjLj8192ELj1ELj1ELj8ELj16ENS_18Kernel_traits_baseILj8192ES2_S2_fS2_fjLj256EEEEELb0ELb1ELb0ELb0EEEvNS_9FwdParamsE)
        /*0158*/ 	.short	0x0210
        /*015a*/ 	.short	0x00e8


	//----- nvinfo : EIATTR_SW_WAR
	.align		4
.L_1930:
        /*015c*/ 	.byte	0x04, 0x36
        /*015e*/ 	.short	(.L_1932 - .L_1931)
.L_1931:
        /*0160*/ 	.word	0x00000008
.L_1932:


//--------------------- .nv.info._ZN10layer_norm13ln_fwd_kernelINS_13Kernel_traitsI13__nv_bfloat16S2_fS2_fjLj8192ELj1ELj1ELj8ELj16ENS_18Kernel_traits_baseILj8192ES2_S2_fS2_fjLj256EEEEELb0ELb1ELb0ELb1EEEvNS_9FwdParamsE --------------------------
	.section	.nv.info._ZN10layer_norm13ln_fwd_kernelINS_13Kernel_traitsI13__nv_bfloat16S2_fS2_fjLj8192ELj1ELj1ELj8ELj16ENS_18Kernel_traits_baseILj8192ES2_S2_fS2_fjLj256EEEEELb0ELb1ELb0ELb1EEEvNS_9FwdParamsE,"",@"SHT_CUDA_INFO"
	.sectionflags	@""
	.align	4


	//----- nvinfo : EIATTR_CUDA_API_VERSION
	.align		4
        /*0000*/ 	.byte	0x04, 0x37
        /*0002*/ 	.short	(.L_1934 - .L_1933)
.L_1933:
        /*0004*/ 	.word	0x00000082


	//----- nvinfo : EIATTR_KPARAM_INFO
	.align		4
.L_1934:
        /*0008*/ 	.byte	0x04, 0x17
        /*000a*/ 	.short	(.L_1936 - .L_1935)
.L_1935:
        /*000c*/ 	.word	0x00000000
        /*0010*/ 	.short	0x0000
        /*0012*/ 	.short	0x0000
        /*0014*/ 	.byte	0x00, 0xf0, 0xa1, 0x03


	//----- nvinfo : EIATTR_SPARSE_MMA_MASK
	.align		4
.L_1936:
        /*0018*/ 	.byte	0x03, 0x50
        /*001a*/ 	.short	0x0000


	//----- nvinfo : EIATTR_MAXREG_COUNT
	.align		4
        /*001c*/ 	.byte	0x03, 0x1b
        /*001e*/ 	.short	0x00ff


	//----- nvinfo : EIATTR_NUM_BARRIERS
	.align		4
        /*0020*/ 	.byte	0x02, 0x4c
        /*0022*/ 	.byte	0x01
	.zero		1


	//----- nvinfo : EIATTR_MERCURY_ISA_VERSION
	.align		4
        /*0024*/ 	.byte	0x03, 0x5f
        /*0026*/ 	.short	0x0101


	//----- nvinfo : EIATTR_COOP_GROUP_MASK_REGIDS
	.align		4
        /*0028*/ 	.byte	0x04, 0x29
        /*002a*/ 	.short	(.L_1938 - .L_1937)


	//   ....[0]....
.L_1937:
        /*002c*/ 	.word	0xffffffff


	//   ....[1]....
        /*0030*/ 	.word	0xffffffff


	//   ....[2]....
        /*0034*/ 	.word	0xffffffff


	//   ....[3]....
        /*0038*/ 	.word	0xffffffff


	//   ....[4]....
        /*003c*/ 	.word	0xffffffff


	//   ....[5]....
        /*0040*/ 	.word	0xffffffff


	//   ....[6]....
        /*0044*/ 	.word	0xffffffff


	//   ....[7]....
        /*0048*/ 	.word	0xffffffff


	//   ....[8]....
        /*004c*/ 	.word	0xffffffff


	//   ....[9]....
        /*0050*/ 	.word	0xffffffff


	//   ....[10]....
        /*0054*/ 	.word	0xffffffff


	//   ....[11]....
        /*0058*/ 	.word	0xffffffff


	//   ....[12]....
        /*005c*/ 	.word	0xffffffff


	//   ....[13]....
        /*0060*/ 	.word	0xffffffff


	//   ....[14]....
        /*0064*/ 	.word	0xffffffff


	//   ....[15]....
        /*0068*/ 	.word	0xffffffff


	//   ....[16]....
        /*006c*/ 	.word	0xffffffff


	//   ....[17]....
        /*0070*/ 	.word	0xffffffff


	//   ....[18]....
        /*0074*/ 	.word	0xffffffff


	//   ....[19]....
        /*0078*/ 	.word	0xffffffff


	//   ....[20]....
        /*007c*/ 	.word	0xffffffff


	//   ....[21]....
        /*0080*/ 	.word	0x0500002c


	//   ....[22]....
        /*0084*/ 	.word	0x0500002c


	//   ....[23]....
        /*0088*/ 	.word	0x0500002c


	//   ....[24]....
        /*008c*/ 	.word	0x0500002c


	//   ....[25]....
        /*0090*/ 	.word	0x0500002c


	//   ....[26]....
        /*0094*/ 	.word	0x0500002c


	//   ....[27]....
        /*0098*/ 	.word	0x0500002c


	//   ....[28]....
        /*009c*/ 	.word	0x0500002c


	//   ....[29]....
        /*00a0*/ 	.word	0x0500002c


	//   ....[30]....
        /*00a4*/ 	.word	0x0500002c


	//----- nvinfo : EIATTR_COOP_GROUP_INSTR_OFFSETS
	.align		4
.L_1938:
        /*00a8*/ 	.byte	0x04, 0x28
        /*00aa*/ 	.short	(.L_1940 - .L_1939)


	//   ....[0]....
.L_1939:
        /*00ac*/ 	.word	0x00001d90


	//   ....[1]....
        /*00b0*/ 	.word	0x00001db0


	//   ....[2]....
        /*00b4*/ 	.word	0x00001dd0


	//   ....[3]....
        /*00b8*/ 	.word	0x00001df0


	//   ....[4]....
        /*00bc*/ 	.word	0x00001e10


	//   ....[5]....
        /*00c0*/ 	.word	0x00002240


	//   ....[6]....
        /*00c4*/ 	.word	0x00002260


	//   ....[7]....
        /*00c8*/ 	.word	0x00002280


	//   ....[8]....
        /*00cc*/ 	.word	0x000022a0


	//   ....[9]....
        /*00d0*/ 	.word	0x000022c0


	//   ....[10]....
        /*00d4*/ 	.word	0x00002410


	//   ....[11]....
        /*00d8*/ 	.word	0x00002470


	//   ....[12]....
        /*00dc*/ 	.word	0x00002490


	//   ....[13]....
        /*00e0*/ 	.word	0x000024a0


	//   ....[14]....
        /*00e4*/ 	.word	0x00002530


	//   ....[15]....
        /*00e8*/ 	.word	0x00002590


	//   ....[16]....
        /*00ec*/ 	.word	0x000025a0


	//   ....[17]....
        /*00f0*/ 	.word	0x00002620


	//   ....[18]....
        /*00f4*/ 	.word	0x00002690


	//   ....[19]....
        /*00f8*/ 	.word	0x00002710


	//   ....[20]....
        /*00fc*/ 	.word	0x00002750


	//   ....[21]....
        /*0100*/ 	.word	0x00003080


	//   ....[22]....
        /*0104*/ 	.word	0x000030f0


	//   ....[23]....
        /*0108*/ 	.word	0x00003160


	//   ....[24]....
        /*010c*/ 	.word	0x000031d0


	//   ....[25]....
        /*0110*/ 	.word	0x00003240


	//   ....[26]....
        /*0114*/ 	.word	0x000036b0


	//   ....[27]....
        /*0118*/ 	.word	0x00003720


	//   ....[28]....
        /*011c*/ 	.word	0x00003790


	//   ....[29]....
        /*0120*/ 	.word	0x00003800


	//   ....[30]....
        /*0124*/ 	.word	0x00003870


	//----- nvinfo : EIATTR_EXIT_INSTR_OFFSETS
	.align		4
.L_1940:
        /*0128*/ 	.byte	0x04, 0x1c
        /*012a*/ 	.short	(.L_1942 - .L_1941)


	//   ....[0]....
.L_1941:
        /*012c*/ 	.word	0x000001a0


	//   ....[1]....
        /*0130*/ 	.word	0x00003020


	//----- nvinfo : EIATTR_MAX_THREADS
	.align		4
.L_1942:
        /*0134*/ 	.byte	0x04, 0x05
        /*0136*/ 	.short	(.L_1944 - .L_1943)
.L_1943:
        /*0138*/ 	.word	0x00000100
        /*013c*/ 	.word	0x00000001
        /*0140*/ 	.word	0x00000001


	//----- nvinfo : EIATTR_CRS_STACK_SIZE
	.align		4
.L_1944:
        /*0144*/ 	.byte	0x04, 0x1e
        /*0146*/ 	.short	(.L_1946 - .L_1945)
.L_1945:
        /*0148*/ 	.word	0x00000000


	//----- nvinfo : EIATTR_CBANK_PARAM_SIZE
	.align		4
.L_1946:
        /*014c*/ 	.byte	0x03, 0x19
        /*014e*/ 	.short	0x00e8


	//----- nvinfo : EIATTR_PARAM_CBANK
	.align		4
        /*0150*/ 	.byte	0x04, 0x0a
        /*0152*/ 	.short	(.L_1948 - .L_1947)
	.align		4
.L_1947:
        /*0154*/ 	.word	index@(.nv.constant0._ZN10layer_norm13ln_fwd_kernelINS_13Kernel_traitsI13__nv_bfloat16S2_fS2_fjLj8192ELj1ELj1ELj8ELj16ENS_18Kernel_traits_baseILj8192ES2_S2_fS2_fjLj256EEEEELb0ELb1ELb0ELb1EEEvNS_9FwdParamsE)
        /*0158*/ 	.short	0x0210
        /*015a*/ 	.short	0x00e8


	//----- nvinfo : EIATTR_SW_WAR
	.align		4
.L_1948:
        /*015c*/ 	.byte	0x04, 0x36
        /*015e*/ 	.short	(.L_1950 - .L_1949)
.L_1949:
        /*0160*/ 	.word	0x00000008
.L_1950:


//--------------------- .nv.info._ZN10layer_norm13ln_fwd_kernelINS_13Kernel_traitsI13__nv_bfloat16S2_fS2_fjLj8192ELj1ELj1ELj8ELj16ENS_18Kernel_traits_baseILj8192ES2_S2_fS2_fjLj256EEEEELb0ELb1ELb1ELb0EEEvNS_9FwdParamsE --------------------------
	.section	.nv.info._ZN10layer_norm13ln_fwd_kernelINS_13Kernel_traitsI13__nv_bfloat16S2_fS2_fjLj8192ELj1ELj1ELj8ELj16ENS_18Kernel_traits_baseILj8192ES2_S2_fS2_fjLj256EEEEELb0ELb1ELb1ELb0EEEvNS_9FwdParamsE,"",@"SHT_CUDA_INFO"
	.sectionflags	@""
	.align	4


	//----- nvinfo : EIATTR_CUDA_API_VERSION
	.align		4
        /*0000*/ 	.byte	0x04, 0x37
        /*0002*/ 	.short	(.L_1952 - .L_1951)
.L_1951:
        /*0004*/ 	.word	0x00000082


	//----- nvinfo : EIATTR_KPARAM_INFO
	.align		4
.L_1952:
        /*0008*/ 	.byte	0x04, 0x17
        /*000a*/ 	.short	(.L_1954 - .L_1953)
.L_1953:
        /*000c*/ 	.word	0x00000000
        /*0010*/ 	.short	0x0000
        /*0012*/ 	.short	0x0000
        /*0014*/ 	.byte	0x00, 0xf0, 0xa1, 0x03


	//----- nvinfo : EIATTR_SPARSE_MMA_MASK
	.align		4
.L_1954:
        /*0018*/ 	.byte	0x03, 0x50
        /*001a*/ 	.short	0x0000


	//----- nvinfo : EIATTR_MAXREG_COUNT
	.align		4
        /*001c*/ 	.byte	0x03, 0x1b
        /*001e*/ 	.short	0x00ff


	//----- nvinfo : EIATTR_NUM_BARRIERS
	.align		4
        /*0020*/ 	.byte	0x02, 0x4c
        /*0022*/ 	.byte	0x01
	.zero		1


	//----- nvinfo : EIATTR_MERCURY_ISA_VERSION
	.align		4
        /*0024*/ 	.byte	0x03, 0x5f
        /*0026*/ 	.short	0x0101


	//----- nvinfo : EIATTR_COOP_GROUP_MASK_REGIDS
	.align		4
        /*0028*/ 	.byte	0x04, 0x29
        /*002a*/ 	.short	(.L_1956 - .L_1955)


	//   ....[0]....
.L_1955:
        /*002c*/ 	.word	0xffffffff


	//   ....[1]....
        /*0030*/ 	.word	0xffffffff


	//   ....[2]....
        /*0034*/ 	.word	0xffffffff


	//   ....[3]....
        /*0038*/ 	.word	0xffffffff


	//   ....[4]....
        /*003c*/ 	.word	0xffffffff


	//   ....[5]....
        /*0040*/ 	.word	0xffffffff


	//   ....[6]....
        /*0044*/ 	.word	0xffffffff


	//   ....[7]....
        /*0048*/ 	.word	0xffffffff


	//   ....[8]....
        /*004c*/ 	.word	0xffffffff


	//   ....[9]....
        /*0050*/ 	.word	0xffffffff


	//   ....[10]....
        /*0054*/ 	.word	0xffffffff


	//   ....[11]....
        /*0058*/ 	.word	0xffffffff


	//   ....[12]....
        /*005c*/ 	.word	0xffffffff


	//   ....[13]....
        /*0060*/ 	.word	0xffffffff


	//   ....[14]....
        /*0064*/ 	.word	0xffffffff


	//   ....[15]....
        /*0068*/ 	.word	0xffffffff


	//   ....[16]....
        /*006c*/ 	.word	0xffffffff


	//   ....[17]....
        /*0070*/ 	.word	0xffffffff


	//   ....[18]....
        /*0074*/ 	.word	0xffffffff


	//   ....[19]....
        /*0078*/ 	.word	0xffffffff


	//   ....[20]....
        /*007c*/ 	.word	0xffffffff


	//   ....[21]....
        /*0080*/ 	.word	0x050000a3


	//   ....[22]....
        /*0084*/ 	.word	0x050000a3


	//   ....[23]....
        /*0088*/ 	.word	0x050000a3


	//   ....[24]....
        /*008c*/ 	.word	0x050000a3


	//   ....[25]....
        /*0090*/ 	.word	0x050000a3


	//   ....[26]....
        /*0094*/ 	.word	0x050000a3


	//   ....[27]....
        /*0098*/ 	.word	0x050000a3


	//   ....[28]....
        /*009c*/ 	.word	0x050000a3


	//   ....[29]....
        /*00a0*/ 	.word	0x050000a3


	//   ....[30]....
        /*00a4*/ 	.word	0x050000a3


	//----- nvinfo : EIATTR_COOP_GROUP_INSTR_OFFSETS
	.align		4
.L_1956:
        /*00a8*/ 	.byte	0x04, 0x28
        /*00aa*/ 	.short	(.L_1958 - .L_1957)


	//   ....[0]....
.L_1957:
        /*00ac*/ 	.word	0x00002e80


	//   ....[1]....
        /*00b0*/ 	.word	0x00002ea0


	//   ....[2]....
        /*00b4*/ 	.word	0x00002ec0


	//   ....[3]....
        /*00b8*/ 	.word	0x00002ee0


	//   ....[4]....
        /*00bc*/ 	.word	0x00002f00


	//   ....[5]....
        /*00c0*/ 	.word	0x00003340


	//   ....[6]....
        /*00c4*/ 	.word	0x00003360


	//   ....[7]....
        /*00c8*/ 	.word	0x00003380


	//   ....[8]....
        /*00cc*/ 	.word	0x000033a0


	//   ....[9]....
        /*00d0*/ 	.word	0x000033c0


	//   ....[10]....
        /*00d4*/ 	.word	0x00003550


	//   ....[11]....
        /*00d8*/ 	.word	0x000035e0


	//   ....[12]....
        /*00dc*/ 	.word	0x00003680


	//   ....[13]....
        /*00e0*/ 	.word	0x000036c0


	//   ....[14]....
        /*00e4*/ 	.word	0x000036e0


	//   ....[15]....
        /*00e8*/ 	.word	0x00003720


	//   ....[16]....
        /*00ec*/ 	.word	0x00003780


	//   ....[17]....
        /*00f0*/ 	.word	0x00003820


	//   ....[18]....
        /*00f4*/ 	.word	0x00003870


	//   ....[19]....
        /*00f8*/ 	.word	0x000038e0


	//   ....[20]....
        /*00fc*/ 	.word	0x000038f0


	//   ....[21]....
        /*0100*/ 	.word	0x00004360


	//   ....[22]....
        /*0104*/ 	.word	0x000043d0


	//   ....[23]....
        /*0108*/ 	.word	0x00004440


	//   ....[24]....
        /*010c*/ 	.word	0x000044b0


	//   ....[25]....
        /*0110*/ 	.word	0x00004520


	//   ....[26]....
        /*0114*/ 	.word	0x000049b0


	//   ....[27]....
        /*0118*/ 	.word	0x00004a20


	//   ....[28]....
        /*011c*/ 	.word	0x00004a90


	//   ....[29]....
        /*0120*/ 	.word	0x00004b00


	//   ....[30]....
        /*0124*/ 	.word	0x00004b70


	//----- nvinfo : EIATTR_EXIT_INSTR_OFFSETS
	.align		4
.L_1958:
        /*0128*/ 	.byte	0x04, 0x1c
        /*012a*/ 	.short	(.L_1960 - .L_1959)


	//   ....[0]....
.L_1959:
        /*012c*/ 	.word	0x000007f0


	//   ....[1]....
        /*0130*/ 	.word	0x00004300


	//----- nvinfo : EIATTR_MAX_THREADS
	.align		4
.L_1960:
        /*0134*/ 	.byte	0x04, 0x05
        /*0136*/ 	.short	(.L_1962 - .L_1961)
.L_1961:
        /*0138*/ 	.word	0x00000100
        /*013c*/ 	.word	0x00000001
        /*0140*/ 	.word	0x00000001


	//----- nvinfo : EIATTR_CRS_STACK_SIZE
	.align		4
.L_1962:
        /*0144*/ 	.byte	0x04, 0x1e
        /*0146*/ 	.short	(.L_1964 - .L_1963)
.L_1963:
        /*0148*/ 	.word	0x00000000


	//----- nvinfo : EIATTR_CBANK_PARAM_SIZE
	.align		4
.L_1964:
        /*014c*/ 	.byte	0x03, 0x19
        /*014e*/ 	.short	0x00e8


	//----- nvinfo : EIATTR_PARAM_CBANK
	.align		4
        /*0150*/ 	.byte	0x04, 0x0a
        /*0152*/ 	.short	(.L_1966 - .L_1965)
	.align		4
.L_1965:
        /*0154*/ 	.word	index@(.nv.constant0._ZN10layer_norm13ln_fwd_kernelINS_13Kernel_traitsI13__nv_bfloat16S2_fS2_fjLj8192ELj1ELj1ELj8ELj16ENS_18Kernel_traits_baseILj8192ES2_S2_fS2_fjLj256EEEEELb0ELb1ELb1ELb0EEEvNS_9FwdParamsE)
        /*0158*/ 	.short	0x0210
        /*015a*/ 	.short	0x00e8


	//----- nvinfo : EIATTR_SW_WAR
	.align		4
.L_1966:
        /*015c*/ 	.byte	0x04, 0x36
        /*015e*/ 	.short	(.L_1968 - .L_1967)
.L_1967:
        /*0160*/ 	.word	0x00000008
.L_1968:


//--------------------- .nv.info._ZN10layer_norm13ln_fwd_kernelINS_13Kernel_traitsI13__nv_bfloat16S2_fS2_fjLj8192ELj1ELj1ELj8ELj16ENS_18Kernel_traits_baseILj8192ES2_S2_fS2_fjLj256EEEEELb0ELb1ELb1ELb1EEEvNS_9FwdParamsE --------------------------
	.section	.nv.info._ZN10layer_norm13ln_fwd_kernelINS_13Kernel_traitsI13__nv_bfloat16S2_fS2_fjLj8192ELj1ELj1ELj8ELj16ENS_18Kernel_traits_baseILj8192ES2_S2_fS2_fjLj256EEEEELb0ELb1ELb1ELb1EEEvNS_9FwdParamsE,"",@"SHT_CUDA_INFO"
	.sectionflags	@""
	.align	4


	//----- nvinfo : EIATTR_CUDA_API_VERSION
	.align		4
        /*0000*/ 	.byte	0x04, 0x37
        /*0002*/ 	.short	(.L_1970 - .L_1969)
.L_1969:
        /*0004*/ 	.word	0x00000082


	//----- nvinfo : EIATTR_KPARAM_INFO
	.align		4
.L_1970:
        /*0008*/ 	.byte	0x04, 0x17
        /*000a*/ 	.short	(.L_1972 - .L_1971)
.L_1971:
        /*000c*/ 	.word	0x00000000
        /*0010*/ 	.short	0x0000
        /*0012*/ 	.short	0x0000
        /*0014*/ 	.byte	0x00, 0xf0, 0xa1, 0x03


	//----- nvinfo : EIATTR_SPARSE_MMA_MASK
	.align		4
.L_1972:
        /*0018*/ 	.byte	0x03, 0x50
        /*001a*/ 	.short	0x0000


	//----- nvinfo : EIATTR_MAXREG_COUNT
	.align		4
        /*001c*/ 	.byte	0x03, 0x1b
        /*001e*/ 	.short	0x00ff


	//----- nvinfo : EIATTR_NUM_BARRIERS
	.align		4
        /*0020*/ 	.byte	0x02, 0x4c
        /*0022*/ 	.byte	0x01
	.zero		1


	//----- nvinfo : EIATTR_MERCURY_ISA_VERSION
	.align		4
        /*0024*/ 	.byte	0x03, 0x5f
        /*0026*/ 	.short	0x0101


	//----- nvinfo : EIATTR_COOP_GROUP_MASK_REGIDS
	.align		4
        /*0028*/ 	.byte	0x04, 0x29
        /*002a*/ 	.short	(.L_1974 - .L_1973)


	//   ....[0]....
.L_1973:
        /*002c*/ 	.word	0xffffffff


	//   ....[1]....
        /*0030*/ 	.word	0xffffffff


	//   ....[2]....
        /*0034*/ 	.word	0xffffffff


	//   ....[3]....
        /*0038*/ 	.word	0xffffffff


	//   ....[4]....
        /*003c*/ 	.word	0xffffffff


	//   ....[5]....
        /*0040*/ 	.word	0xffffffff


	//   ....[6]....
        /*0044*/ 	.word	0xffffffff


	//   ....[7]....
        /*0048*/ 	.word	0xffffffff


	//   ....[8]....
        /*004c*/ 	.word	0xffffffff


	//   ....[9]....
        /*0050*/ 	.word	0xffffffff


	//   ....[10]....
        /*0054*/ 	.word	0xffffffff


	//   ....[11]....
        /*0058*/ 	.word	0xffffffff


	//   ....[12]....
        /*005c*/ 	.word	0xffffffff


	//   ....[13]....
        /*0060*/ 	.word	0xffffffff


	//   ....[14]....
        /*0064*/ 	.word	0xffffffff


	//   ....[15]....
        /*0068*/ 	.word	0xffffffff


	//   ....[16]....
        /*006c*/ 	.word	0xffffffff


	//   ....[17]....
        /*0070*/ 	.word	0xffffffff


	//   ....[18]....
        /*0074*/ 	.word	0xffffffff


	//   ....[19]....
        /*0078*/ 	.word	0xffffffff


	//   ....[20]....
        /*007c*/ 	.word	0xffffffff


	//   ....[21]....
        /*0080*/ 	.word	0x0500009f


	//   ....[22]....
        /*0084*/ 	.word	0x0500009f


	//   ....[23]....
        /*0088*/ 	.word	0x0500009f


	//   ....[24]....
        /*008c*/ 	.word	0x0500009f


	//   ....[25]....
        /*0090*/ 	.word	0x0500009f


	//   ....[26]....
        /*0094*/ 	.word	0x0500009f


	//   ....[27]....
        /*0098*/ 	.word	0x0500009f


	//   ....[28]....
        /*009c*/ 	.word	0x0500009f


	//   ....[29]....
        /*00a0*/ 	.word	0x0500009f


	//   ....[30]....
        /*00a4*/ 	.word	0x0500009f


	//----- nvinfo : EIATTR_COOP_GROUP_INSTR_OFFSETS
	.align		4
.L_1974:
        /*00a8*/ 	.byte	0x04, 0x28
        /*00aa*/ 	.short	(.L_1976 - .L_1975)


	//   ....[0]....
.L_1975:
        /*00ac*/ 	.word	0x00002800


	//   ....[1]....
        /*00b0*/ 	.word	0x00002820


	//   ....[2]....
        /*00b4*/ 	.word	0x00002840


	//   ....[3]....
        /*00b8*/ 	.word	0x00002860


	//   ....[4]....
        /*00bc*/ 	.word	0x00002880


	//   ....[5]....
        /*00c0*/ 	.word	0x00002cb0


	//   ....[6]....
        /*00c4*/ 	.word	0x00002cd0


	//   ....[7]....
        /*00c8*/ 	.word	0x00002cf0


	//   ....[8]....
        /*00cc*/ 	.word	0x00002d10


	//   ....[9]....
        /*00d0*/ 	.word	0x00002d30


	//   ....[10]....
        /*00d4*/ 	.word	0x00002eb0


	//   ....[11]....
        /*00d8*/ 	.word	0x00002ee0


	//   ....[12]....
        /*00dc*/ 	.word	0x00002ef0


	//   ....[13]....
        /*00e0*/ 	.word	0x00002f00


	//   ....[14]....
        /*00e4*/ 	.word	0x00002fe0


	//   ....[15]....
        /*00e8*/ 	.word	0x00003000


	//   ....[16]....
        /*00ec*/ 	.word	0x00003020


	//   ....[17]....
        /*00f0*/ 	.word	0x000030c0


	//   ....[18]....
        /*00f4*/ 	.word	0x00003110


	//   ....[19]....
        /*00f8*/ 	.word	0x000031a0


	//   ....[20]....
        /*00fc*/ 	.word	0x000031d0


	//   ....[21]....
        /*0100*/ 	.word	0x00003ba0


	//   ....[22]....
        /*0104*/ 	.word	0x00003c10


	//   ....[23]....
        /*0108*/ 	.word	0x00003c80


	//   ....[24]....
        /*010c*/ 	.word	0x00003cf0


	//   ....[25]....
        /*0110*/ 	.word	0x00003d60


	//   ....[26]....
        /*0114*/ 	.word	0x000041e0


	//   ....[27]....
        /*0118*/ 	.word	0x00004250


	//   ....[28]....
        /*011c*/ 	.word	0x000042c0


	//   ....[29]....
        /*0120*/ 	.word	0x00004330


	//   ....[30]....
        /*0124*/ 	.word	0x000043a0


	//----- nvinfo : EIATTR_EXIT_INSTR_OFFSETS
	.align		4
.L_1976:
        /*0128*/ 	.byte	0x04, 0x1c
        /*012a*/ 	.short	(.L_1978 - .L_1977)


	//   ....[0]....
.L_1977:
        /*012c*/ 	.word	0x000001a0


	//   ....[1]....
        /*0130*/ 	.word	0x00003b40


	//----- nvinfo : EIATTR_MAX_THREADS
	.align		4
.L_1978:
        /*0134*/ 	.byte	0x04, 0x05
        /*0136*/ 	.short	(.L_1980 - .L_1979)
.L_1979:
        /*0138*/ 	.word	0x00000100
        /*013c*/ 	.word	0x00000001
        /*0140*/ 	.word	0x00000001


	//----- nvinfo : EIATTR_CRS_STACK_SIZE
	.align		4
.L_1980:
        /*0144*/ 	.byte	0x04, 0x1e
        /*0146*/ 	.short	(.L_1982 - .L_1981)
.L_1981:
        /*0148*/ 	.word	0x00000000


	//----- nvinfo : EIATTR_CBANK_PARAM_SIZE
	.align		4
.L_1982:
        /*014c*/ 	.byte	0x03, 0x19
        /*014e*/ 	.short	0x00e8


	//----- nvinfo : EIATTR_PARAM_CBANK
	.align		4
        /*0150*/ 	.byte	0x04, 0x0a
        /*0152*/ 	.short	(.L_1984 - .L_1983)
	.align		4
.L_1983:
        /*0154*/ 	.word	index@(.nv.constant0._ZN10layer_norm13ln_fwd_kernelINS_13Kernel_traitsI13__nv_bfloat16S2_fS2_fjLj8192ELj1ELj1ELj8ELj16ENS_18Kernel_traits_baseILj8192ES2_S2_fS2_fjLj256EEEEELb0ELb1ELb1ELb1EEEvNS_9FwdParamsE)
        /*0158*/ 	.short	0x0210
        /*015a*/ 	.short	0x00e8


	//----- nvinfo : EIATTR_SW_WAR
	.align		4
.L_1984:
        /*015c*/ 	.byte	0x04, 0x36
        /*015e*/ 	.short	(.L_1986 - .L_1985)
.L_1985:
        /*0160*/ 	.word	0x00000008
.L_1986:


//--------------------- .nv.info._ZN10layer_norm13ln_fwd_kernelINS_13Kernel_traitsI13__nv_bfloat16S2_fS2_fjLj8192ELj1ELj1ELj8ELj16ENS_18Kernel_traits_baseILj8192ES2_S2_fS2_fjLj256EEEEELb1ELb0ELb0ELb0EEEvNS_9FwdParamsE --------------------------
	.section	.nv.info._ZN10layer_norm13ln_fwd_kernelINS_13Kernel_traitsI13__nv_bfloat16S2_fS2_fjLj8192ELj1ELj1ELj8ELj16ENS_18Kernel_traits_baseILj8192ES2_S2_fS2_fjLj256EEEEELb1ELb0ELb0ELb0EEEvNS_9FwdParamsE,"",@"SHT_CUDA_INFO"
	.sectionflags	@""
	.align	4


	//----- nvinfo : EIATTR_CUDA_API_VERSION
	.align		4
        /*0000*/ 	.byte	0x04, 0x37
        /*0002*/ 	.short	(.L_1988 - .L_1987)
.L_1987:
        /*0004*/ 	.word	0x00000082


	//----- nvinfo : EIATTR_KPARAM_INFO
	.align		4
.L_1988:
        /*0008*/ 	.byte	0x04, 0x17
        /*000a*/ 	.short	(.L_1990 - .L_1989)
.L_1989:
        /*000c*/ 	.word	0x00000000
        /*0010*/ 	.short	0x0000
        /*0012*/ 	.short	0x0000
        /*0014*/ 	.byte	0x00, 0xf0, 0xa1, 0x03


	//----- nvinfo : EIATTR_SPARSE_MMA_MASK
	.align		4
.L_1990:
        /*0018*/ 	.byte	0x03, 0x50
        /*001a*/ 	.short	0x0000


	//----- nvinfo : EIATTR_MAXREG_COUNT
	.align		4
        /*001c*/ 	.byte	0x03, 0x1b
        /*001e*/ 	.short	0x00ff


	//----- nvinfo : EIATTR_NUM_BARRIERS
	.align		4
        /*0020*/ 	.byte	0x02, 0x4c
        /*0022*/ 	.byte	0x01
	.zero		1


	//----- nvinfo : EIATTR_MERCURY_ISA_VERSION
	.align		4
        /*0024*/ 	.byte	0x03, 0x5f
        /*0026*/ 	.short	0x0101


	//----- nvinfo : EIATTR_COOP_GROUP_MASK_REGIDS
	.align		4
        /*0028*/ 	.byte	0x04, 0x29
        /*002a*/ 	.short	(.L_1992 - .L_1991)


	//   ....[0]....
.L_1991:
        /*002c*/ 	.word	0xffffffff


	//   ....[1]....
        /*0030*/ 	.word	0xffffffff


	//   ....[2]....
        /*0034*/ 	.word	0xffffffff


	//   ....[3]....
        /*0038*/ 	.word	0xffffffff


	//   ....[4]....
        /*003c*/ 	.word	0xffffffff


	//   ....[5]....
        /*0040*/ 	.word	0xffffffff


	//   ....[6]....
        /*0044*/ 	.word	0xffffffff


	//   ....[7]....
        /*0048*/ 	.word	0xffffffff


	//   ....[8]....
        /*004c*/ 	.word	0xffffffff


	//   ....[9]....
        /*0050*/ 	.word	0xffffffff


	//   ....[10]....
        /*0054*/ 	.word	0xffffffff


	//   ....[11]....
        /*0058*/ 	.word	0xffffffff


	//   ....[12]....
        /*005c*/ 	.word	0xffffffff


	//   ....[13]....
        /*0060*/ 	.word	0xffffffff


	//   ....[14]....
        /*0064*/ 	.word	0xffffffff


	//   ....[15]....
        /*0068*/ 	.word	0xffffffff


	//   ....[16]....
        /*006c*/ 	.word	0xffffffff


	//   ....[17]....
        /*0070*/ 	.word	0xffffffff


	//   ....[18]....
        /*0074*/ 	.word	0xffffffff


	//   ....[19]....
        /*0078*/ 	.word	0xffffffff


	//   ....[20]....
        /*007c*/ 	.word	0xffffffff


	//   ....[21]....
        /*0080*/ 	.word	0x05000099


	//   ....[22]....
        /*0084*/ 	.word	0x05000099


	//   ....[23]....
        /*0088*/ 	.word	0x05000099


	//   ....[24]....
        /*008c*/ 	.word	0x05000099


	//   ....[25]....
        /*0090*/ 	.word	0x05000099


	//   ....[26]....
        /*0094*/ 	.word	0x05000099


	//   ....[27]....
        /*0098*/ 	.word	0x05000099


	//   ....[28]....
        /*009c*/ 	.word	0x05000099


	//   ....[29]....
        /*00a0*/ 	.word	0x05000099


	//   ....[30]....
        /*00a4*/ 	.word	0x05000099


	//----- nvinfo : EIATTR_COOP_GROUP_INSTR_OFFSETS
	.align		4
.L_1992:
        /*00a8*/ 	.byte	0x04, 0x28
        /*00aa*/ 	.short	(.L_1994 - .L_1993)


	//   ....[0]....
.L_1993:
        /*00ac*/ 	.word	0x0000c940


	//   ....[1]....
        /*00b0*/ 	.word	0x0000c960


	//   ....[2]....
        /*00b4*/ 	.word	0x0000c980


	//   ....[3]....
        /*00b8*/ 	.word	0x0000c9a0


	//   ....[4]....
        /*00bc*/ 	.word	0x0000c9c0


	//   ....[5]....
        /*00c0*/ 	.word	0x0000ce00


	//   ....[6]....
        /*00c4*/ 	.word	0x0000ce20


	//   ....[7]....
        /*00c8*/ 	.word	0x0000ce40


	//   ....[8]....
        /*00cc*/ 	.word	0x0000ce60


	//   ....[9]....
        /*00d0*/ 	.word	0x0000ce80


	//   ....[10]....
        /*00d4*/ 	.word	0x0000d010


	//   ....[11]....
        /*00d8*/ 	.word	0x0000d060


	//   ....[12]....
        /*00dc*/ 	.word	0x0000d080


	//   ....[13]....
        /*00e0*/ 	.word	0x0000d0c0


	//   ....[14]....
        /*00e4*/ 	.word	0x0000d0f0


	//   ....[15]....
        /*00e8*/ 	.word	0x0000d150


	//   ....[16]....
        /*00ec*/ 	.word	0x0000d1b0


	//   ....[17]....
        /*00f0*/ 	.word	0x0000d240


	//   ....[18]....
        /*00f4*/ 	.word	0x0000d290


	//   ....[19]....
        /*00f8*/ 	.word	0x0000d300


	//   ....[20]....
        /*00fc*/ 	.word	0x0000d350


	//   ....[21]....
        /*0100*/ 	.word	0x0000dd80


	//   ....[22]....
        /*0104*/ 	.word	0x0000ddf0


	//   ....[23]....
        /*0108*/ 	.word	0x0000de60


	//   ....[24]....
        /*010c*/ 	.word	0x0000ded0


	//   ....[25]....
        /*0110*/ 	.word	0x0000df40


	//   ....[26]....
        /*0114*/ 	.word	0x0000e3c0


	//   ....[27]....
        /*0118*/ 	.word	0x0000e430


	//   ....[28]....
        /*011c*/ 	.word	0x0000e4a0


	//   ....[29]....
        /*0120*/ 	.word	0x0000e510


	//   ....[30]....
        /*0124*/ 	.word	0x0000e580


	//----- nvinfo : EIATTR_EXIT_INSTR_OFFSETS
	.align		4
.L_1994:
        /*0128*/ 	.byte	0x04, 0x1c
        /*012a*/ 	.short	(.L_1996 - .L_1995)


	//   ....[0]....
.L_1995:
        /*012c*/ 	.word	0x00000a10


	//   ....[1]....
        /*0130*/ 	.word	0x0000dd20


	//----- nvinfo : EIATTR_MAX_THREADS
	.align		4
.L_1996:
        /*0134*/ 	.byte	0x04, 0x05
        /*0136*/ 	.short	(.L_1998 - .L_1997)
.L_1997:
        /*0138*/ 	.word	0x00000100
        /*013c*/ 	.word	0x00000001
        /*0140*/ 	.word	0x00000001


	//----- nvinfo : EIATTR_CRS_STACK_SIZE
	.align		4
.L_1998:
        /*0144*/ 	.byte	0x04, 0x1e
        /*0146*/ 	.short	(.L_2000 - .L_1999)
.L_1999:
        /*0148*/ 	.word	0x00000000


	//----- nvinfo : EIATTR_CBANK_PARAM_SIZE
	.align		4
.L_2000:
        /*014c*/ 	.byte	0x03, 0x19
        /*014e*/ 	.short	0x00e8


	//----- nvinfo : EIATTR_PARAM_CBANK
	.align		4
        /*0150*/ 	.byte	0x04, 0x0a
        /*0152*/ 	.short	(.L_2002 - .L_2001)
	.align		4
.L_2001:
        /*0154*/ 	.word	index@(.nv.constant0._ZN10layer_norm13ln_fwd_kernelINS_13Kernel_traitsI13__nv_bfloat16S2_fS2_fjLj8192ELj1ELj1ELj8ELj16ENS_18Kernel_traits_baseILj8192ES2_S2_fS2_fjLj256EEEEELb1ELb0ELb0ELb0EEEvNS_9FwdParamsE)
        /*0158*/ 	.short	0x0210
        /*015a*/ 	.short	0x00e8


	//----- nvinfo : EIATTR_SW_WAR
	.align		4
.L_2002:
        /*015c*/ 	.byte	0x04, 0x36
        /*015e*/ 	.short	(.L_2004 - .L_2003)
.L_2003:
        /*0160*/ 	.word	0x00000008
.L_2004:


//--------------------- .nv.info._ZN10layer_norm13ln_fwd_kernelINS_13Kernel_traitsI13__nv_bfloat16S2_fS2_fjLj8192ELj1ELj1ELj8ELj16ENS_18Kernel_traits_baseILj8192ES2_S2_fS2_fjLj256EEEEELb1ELb0ELb0ELb1EEEvNS_9FwdParamsE --------------------------
	.section	.nv.info._ZN10layer_norm13ln_fwd_kernelINS_13Kernel_traitsI13__nv_bfloat16S2_fS2_fjLj8192ELj1ELj1ELj8ELj16ENS_18Kernel_traits_baseILj8192ES2_S2_fS2_fjLj256EEEEELb1ELb0ELb0ELb1EEEvNS_9FwdParamsE,"",@"SHT_CUDA_INFO"
	.sectionflags	@""
	.align	4


	//----- nvinfo : EIATTR_CUDA_API_VERSION
	.align		4
        /*0000*/ 	.byte	0x04, 0x37
        /*0002*/ 	.short	(.L_2006 - .L_2005)
.L_2005:
        /*0004*/ 	.word	0x00000082


	//----- nvinfo : EIATTR_KPARAM_INFO
	.align		4
.L_2006:
        /*0008*/ 	.byte	0x04, 0x17
        /*000a*/ 	.short	(.L_2008 - .L_2007)
.L_2007:
        /*000c*/ 	.word	0x00000000
        /*0010*/ 	.short	0x0000
        /*0012*/ 	.short	0x0000
        /*0014*/ 	.byte	0x00, 0xf0, 0xa1, 0x03


	//----- nvinfo : EIATTR_SPARSE_MMA_MASK
	.align		4
.L_2008:
        /*0018*/ 	.byte	0x03, 0x50
        /*001a*/ 	.short	0x0000


	//----- nvinfo : EIATTR_MAXREG_COUNT
	.align		4
        /*001c*/ 	.byte	0x03, 0x1b
        /*001e*/ 	.short	0x00ff


	//----- nvinfo : EIATTR_NUM_BARRIERS
	.align		4
        /*0020*/ 	.byte	0x02, 0x4c
        /*0022*/ 	.byte	0x01
	.zero		1


	//----- nvinfo : EIATTR_MERCURY_ISA_VERSION
	.align		4
        /*0024*/ 	.byte	0x03, 0x5f
        /*0026*/ 	.short	0x0101


	//----- nvinfo : EIATTR_COOP_GROUP_MASK_REGIDS
	.align		4
        /*0028*/ 	.byte	0x04, 0x29
        /*002a*/ 	.short	(.L_2010 - .L_2009)


	//   ....[0]....
.L_2009:
        /*002c*/ 	.word	0xffffffff


	//   ....[1]....
        /*0030*/ 	.word	0xffffffff


	//   ....[2]....
        /*0034*/ 	.word	0xffffffff


	//   ....[3]....
        /*0038*/ 	.word	0xffffffff


	//   ....[4]....
        /*003c*/ 	.word	0xffffffff


	//   ....[5]....
        /*0040*/ 	.word	0xffffffff


	//   ....[6]....
        /*0044*/ 	.word	0xffffffff


	//   ....[7]....
        /*0048*/ 	.word	0xffffffff


	//   ....[8]....
        /*004c*/ 	.word	0xffffffff


	//   ....[9]....
        /*0050*/ 	.word	0xffffffff


	//   ....[10]....
        /*0054*/ 	.word	0xffffffff


	//   ....[11]....
        /*0058*/ 	.word	0xffffffff


	//   ....[12]....
        /*005c*/ 	.word	0xffffffff


	//   ....[13]....
        /*0060*/ 	.word	0xffffffff


	//   ....[14]....
        /*0064*/ 	.word	0xffffffff


	//   ....[15]....
        /*0068*/ 	.word	0xffffffff


	//   ....[16]....
        /*006c*/ 	.word	0xffffffff


	//   ....[17]....
        /*0070*/ 	.word	0xffffffff


	//   ....[18]....
        /*0074*/ 	.word	0xffffffff


	//   ....[19]....
        /*0078*/ 	.word	0xffffffff


	//   ....[20]....
        /*007c*/ 	.word	0xffffffff


	//   ....[21]....
        /*0080*/ 	.word	0x05000092


	//   ....[22]....
        /*0084*/ 	.word	0x05000092


	//   ....[23]....
        /*0088*/ 	.word	0x05000092


	//   ....[24]....
        /*008c*/ 	.word	0x05000092


	//   ....[25]....
        /*0090*/ 	.word	0x05000092


	//   ....[26]....
        /*0094*/ 	.word	0x05000092


	//   ....[27]....
        /*0098*/ 	.word	0x05000092


	//   ....[28]....
        /*009c*/ 	.word	0x05000092


	//   ....[29]....
        /*00a0*/ 	.word	0x05000092


	//   ....[30]....
        /*00a4*/ 	.word	0x05000092


	//----- nvinfo : EIATTR_COOP_GROUP_INSTR_OFFSETS
	.align		4
.L_2010:
        /*00a8*/ 	.byte	0x04, 0x28
        /*00aa*/ 	.short	(.L_2012 - .L_2011)


	//   ....[0]....
.L_2011:
        /*00ac*/ 	.word	0x0000c270


	//   ....[1]....
        /*00b0*/ 	.word	0x0000c290


	//   ....[2]....
        /*00b4*/ 	.word	0x0000c2b0


	//   ....[3]....
        /*00b8*/ 	.word	0x0000c2d0


	//   ....[4]....
        /*00bc*/ 	.word	0x0000c2f0


	//   ....[5]....
        /*00c0*/ 	.word	0x0000c720


	//   ....[6]....
        /*00c4*/ 	.word	0x0000c740


	//   ....[7]....
        /*00c8*/ 	.word	0x0000c760


	//   ....[8]....
        /*00cc*/ 	.word	0x0000c780


	//   ....[9]....
        /*00d0*/ 	.word	0x0000c7a0


	//   ....[10]....
        /*00d4*/ 	.word	0x0000c910


	//   ....[11]....
        /*00d8*/ 	.word	0x0000c970


	//   ....[12]....
        /*00dc*/ 	.word	0x0000c990


	//   ....[13]....
        /*00e0*/ 	.word	0x0000c9e0


	//   ....[14]....
        /*00e4*/ 	.word	0x0000ca20


	//   ....[15]....
        /*00e8*/ 	.word	0x0000ca90


	//   ....[16]....
        /*00ec*/ 	.word	0x0000cac0


	//   ....[17]....
        /*00f0*/ 	.word	0x0000cb00


	//   ....[18]....
        /*00f4*/ 	.word	0x0000cb90


	//   ....[19]....
        /*00f8*/ 	.word	0x0000cc10


	//   ....[20]....
        /*00fc*/ 	.word	0x0000cc50


	//   ....[21]....
        /*0100*/ 	.word	0x0000d570


	//   ....[22]....
        /*0104*/ 	.word	0x0000d5e0


	//   ....[23]....
        /*0108*/ 	.word	0x0000d650


	//   ....[24]....
        /*010c*/ 	.word	0x0000d6c0


	//   ....[25]....
        /*0110*/ 	.word	0x0000d730


	//   ....[26]....
        /*0114*/ 	.word	0x0000dba0


	//   ....[27]....
        /*0118*/ 	.word	0x0000dc10


	//   ....[28]....
        /*011c*/ 	.word	0x0000dc80


	//   ....[29]....
        /*0120*/ 	.word	0x0000dcf0


	//   ....[30]....
        /*0124*/ 	.word	0x0000dd60


	//----- nvinfo : EIATTR_EXIT_INSTR_OFFSETS
	.align		4
.L_2012:
        /*0128*/ 	.byte	0x04, 0x1c
        /*012a*/ 	.short	(.L_2014 - .L_2013)


	//   ....[0]....
.L_2013:
        /*012c*/ 	.word	0x00000220


	//   ....[1]....
        /*0130*/ 	.word	0x0000d510


	//----- nvinfo : EIATTR_MAX_THREADS
	.align		4
.L_2014:
        /*0134*/ 	.byte	0x04, 0x05
        /*0136*/ 	.short	(.L_2016 - .L_2015)
.L_2015:
        /*0138*/ 	.word	0x00000100
        /*013c*/ 	.word	0x00000001
        /*0140*/ 	.word	0x00000001


	//----- nvinfo : EIATTR_CRS_STACK_SIZE
	.align		4
.L_2016:
        /*0144*/ 	.byte	0x04, 0x1e
        /*0146*/ 	.short	(.L_2018 - .L_2017)
.L_2017:
        /*0148*/ 	.word	0x00000000


	//----- nvinfo : EIATTR_CBANK_PARAM_SIZE
	.align		4
.L_2018:
        /*014c*/ 	.byte	0x03, 0x19
        /*014e*/ 	.short	0x00e8


	//----- nvinfo : EIATTR_PARAM_CBANK
	.align		4
        /*0150*/ 	.byte	0x04, 0x0a
        /*0152*/ 	.short	(.L_2020 - .L_2019)
	.align		4
.L_2019:
        /*0154*/ 	.word	index@(.nv.constant0._ZN10layer_norm13ln_fwd_kernelINS_13Kernel_traitsI13__nv_bfloat16S2_fS2_fjLj8192ELj1ELj1ELj8ELj16ENS_18Kernel_traits_baseILj8192ES2_S2_fS2_fjLj256EEEEELb1ELb0ELb0ELb1EEEvNS_9FwdParamsE)
        /*0158*/ 	.short	0x0210
        /*015a*/ 	.short	0x00e8


	//----- nvinfo : EIATTR_SW_WAR
	.align		4
.L_2020:
        /*015c*/ 	.byte	0x04, 0x36
        /*015e*/ 	.short	(.L_2022 - .L_2021)
.L_2021:
        /*0160*/ 	.word	0x00000008
.L_2022:


//--------------------- .nv.info._ZN10layer_norm13ln_fwd_kernelINS_13Kernel_traitsI13__nv_bfloat16S2_fS2_fjLj8192ELj1ELj1ELj8ELj16ENS_18Kernel_traits_baseILj8192ES2_S2_fS2_fjLj256EEEEELb1ELb0ELb1ELb0EEEvNS_9FwdParamsE --------------------------
	.section	.nv.info._ZN10layer_norm13ln_fwd_kernelINS_13Kernel_traitsI13__nv_bfloat16S2_fS2_fjLj8192ELj1ELj1ELj8ELj16ENS_18Kernel_traits_baseILj8192ES2_S2_fS2_fjLj256EEEEELb1ELb0ELb1ELb0EEEvNS_9FwdParamsE,"",@"SHT_CUDA_INFO"
	.sectionflags	@""
	.align	4


	//----- nvinfo : EIATTR_CUDA_API_VERSION
	.align		4
        /*0000*/ 	.byte	0x04, 0x37
        /*0002*/ 	.short	(.L_2024 - .L_2023)
.L_2023:
        /*0004*/ 	.word	0x00000082


	//----- nvinfo : EIATTR_KPARAM_INFO
	.align		4
.L_2024:
        /*0008*/ 	.byte	0x04, 0x17
        /*000a*/ 	.short	(.L_2026 - .L_2025)
.L_2025:
        /*000c*/ 	.word	0x00000000
        /*0010*/ 	.short	0x0000
        /*0012*/ 	.short	0x0000
        /*0014*/ 	.byte	0x00, 0xf0, 0xa1, 0x03


	//----- nvinfo : EIATTR_SPARSE_MMA_MASK
	.align		4
.L_2026:
        /*0018*/ 	.byte	0x03, 0x50
        /*001a*/ 	.short	0x0000


	//----- nvinfo : EIATTR_MAXREG_COUNT
	.align		4
        /*001c*/ 	.byte	0x03, 0x1b
        /*001e*/ 	.short	0x00ff


	//----- nvinfo : EIATTR_NUM_BARRIERS
	.align		4
        /*0020*/ 	.byte	0x02, 0x4c
        /*0022*/ 	.byte	0x01
	.zero		1


	//----- nvinfo : EIATTR_MERCURY_ISA_VERSION
	.align		4
        /*0024*/ 	.byte	0x03, 0x5f
        /*0026*/ 	.short	0x0101


	//----- nvinfo : EIATTR_COOP_GROUP_MASK_REGIDS
	.align		4
        /*0028*/ 	.byte	0x04, 0x29
        /*002a*/ 	.short	(.L_2028 - .L_2027)


	//   ....[0]....
.L_2027:
        /*002c*/ 	.word	0xffffffff


	//   ....[1]....
        /*0030*/ 	.word	0xffffffff


	//   ....[2]....
        /*0034*/ 	.word	0xffffffff


	//   ....[3]....
        /*0038*/ 	.word	0xffffffff


	//   ....[4]....
        /*003c*/ 	.word	0xffffffff


	//   ....[5]....
        /*0040*/ 	.word	0xffffffff


	//   ....[6]....
        /*0044*/ 	.word	0xffffffff


	//   ....[7]....
        /*0048*/ 	.word	0xffffffff


	//   ....[8]....
        /*004c*/ 	.word	0xffffffff


	//   ....[9]....
        /*0050*/ 	.word	0xffffffff


	//   ....[10]....
        /*0054*/ 	.word	0xffffffff


	//   ....[11]....
        /*0058*/ 	.word	0xffffffff


	//   ....[12]....
        /*005c*/ 	.word	0xffffffff


	//   ....[13]....
        /*0060*/ 	.word	0xffffffff


	//   ....[14]....
        /*0064*/ 	.word	0xffffffff


	//   ....[15]....
        /*0068*/ 	.word	0xffffffff


	//   ....[16]....
        /*006c*/ 	.word	0xffffffff


	//   ....[17]....
        /*0070*/ 	.word	0xffffffff


	//   ....[18]....
        /*0074*/ 	.word	0xffffffff


	//   ....[19]....
        /*0078*/ 	.word	0xffffffff


	//   ....[20]....
        /*007c*/ 	.word	0xffffffff


	//   ....[21]....
        /*0080*/ 	.word	0x050000a7


	//   ....[22]....
        /*0084*/ 	.word	0x050000a7


	//   ....[23]....
        /*0088*/ 	.word	0x050000a7


	//   ....[24]....
        /*008c*/ 	.word	0x050000a7


	//   ....[25]....
        /*0090*/ 	.word	0x050000a7


	//   ....[26]....
        /*0094*/ 	.word	0x050000a7


	//   ....[27]....
        /*0098*/ 	.word	0x050000a7


	//   ....[28]....
        /*009c*/ 	.word	0x050000a7


	//   ....[29]....
        /*00a0*/ 	.word	0x050000a7


	//   ....[30]....
        /*00a4*/ 	.word	0x050000a7


	//----- nvinfo : EIATTR_COOP_GROUP_INSTR_OFFSETS
	.align		4
.L_2028:
        /*00a8*/ 	.byte	0x04, 0x28
        /*00aa*/ 	.short	(.L_2030 - .L_2029)


	//   ....[0]....
.L_2029:
        /*00ac*/ 	.word	0x0000dad0


	//   ....[1]....
        /*00b0*/ 	.word	0x0000daf0


	//   ....[2]....
        /*00b4*/ 	.word	0x0000db10


	//   ....[3]....
        /*00b8*/ 	.word	0x0000db30


	//   ....[4]....
        /*00bc*/ 	.word	0x0000db50


	//   ....[5]....
        /*00c0*/ 	.word	0x0000df90


	//   ....[6]....
        /*00c4*/ 	.word	0x0000dfb0


	//   ....[7]....
        /*00c8*/ 	.word	0x0000dfd0


	//   ....[8]....
        /*00cc*/ 	.word	0x0000dff0


	//   ....[9]....
        /*00d0*/ 	.word	0x0000e010


	//   ....[10]....
        /*00d4*/ 	.word	0x0000e1b0


	//   ....[11]....
        /*00d8*/ 	.word	0x0000e1d0


	//   ....[12]....
        /*00dc*/ 	.word	0x0000e260


	//   ....[13]....
        /*00e0*/ 	.word	0x0000e2c0


	//   ....[14]....
        /*00e4*/ 	.word	0x0000e2d0


	//   ....[15]....
        /*00e8*/ 	.word	0x0000e360


	//   ....[16]....
        /*00ec*/ 	.word	0x0000e3c0


	//   ....[17]....
        /*00f0*/ 	.word	0x0000e3d0


	//   ....[18]....
        /*00f4*/ 	.word	0x0000e480


	//   ....[19]....
        /*00f8*/ 	.word	0x0000e4a0


	//   ....[20]....
        /*00fc*/ 	.word	0x0000e4f0


	//   ....[21]....
        /*0100*/ 	.word	0x0000efb0


	//   ....[22]....
        /*0104*/ 	.word	0x0000f020


	//   ....[23]....
        /*0108*/ 	.word	0x0000f090


	//   ....[24]....
        /*010c*/ 	.word	0x0000f100


	//   ....[25]....
        /*0110*/ 	.word	0x0000f170


	//   ....[26]....
        /*0114*/ 	.word	0x0000f600


	//   ....[27]....
        /*0118*/ 	.word	0x0000f670


	//   ....[28]....
        /*011c*/ 	.word	0x0000f6e0


	//   ....[29]....
        /*0120*/ 	.word	0x0000f750


	//   ....[30]....
        /*0124*/ 	.word	0x0000f7c0


	//----- nvinfo : EIATTR_EXIT_INSTR_OFFSETS
	.align		4
.L_2030:
        /*0128*/ 	.byte	0x04, 0x1c
        /*012a*/ 	.short	(.L_2032 - .L_2031)


	//   ....[0]....
.L_2031:
        /*012c*/ 	.word	0x00000a00


	//   ....[1]....
        /*0130*/ 	.word	0x0000ef50


	//----- nvinfo : EIATTR_MAX_THREADS
	.align		4
.L_2032:
        /*0134*/ 	.byte	0x04, 0x05
        /*0136*/ 	.short	(.L_2034 - .L_2033)
.L_2033:
        /*0138*/ 	.word	0x00000100
        /*013c*/ 	.word	0x00000001
        /*0140*/ 	.word	0x00000001


	//----- nvinfo : EIATTR_CRS_STACK_SIZE
	.align		4
.L_2034:
        /*0144*/ 	.byte	0x04, 0x1e
        /*0146*/ 	.short	(.L_2036 - .L_2035)
.L_2035:
        /*0148*/ 	.word	0x00000000


	//----- nvinfo : EIATTR_CBANK_PARAM_SIZE
	.align		4
.L_2036:
        /*014c*/ 	.byte	0x03, 0x19
        /*014e*/ 	.short	0x00e8


	//----- nvinfo : EIATTR_PARAM_CBANK
	.align		4
        /*0150*/ 	.byte	0x04, 0x0a
        /*0152*/ 	.short	(.L_2038 - .L_2037)
	.align		4
.L_2037:
        /*0154*/ 	.word	index@(.nv.constant0._ZN10layer_norm13ln_fwd_kernelINS_13Kernel_traitsI13__nv_bfloat16S2_fS2_fjLj8192ELj1ELj1ELj8ELj16ENS_18Kernel_traits_baseILj8192ES2_S2_fS2_fjLj256EEEEELb1ELb0ELb1ELb0EEEvNS_9FwdParamsE)
        /*0158*/ 	.short	0x0210
        /*015a*/ 	.short	0x00e8


	//----- nvinfo : EIATTR_SW_WAR
	.align		4
.L_2038:
        /*015c*/ 	.byte	0x04, 0x36
        /*015e*/ 	.short	(.L_2040 - .L_2039)
.L_2039:
        /*0160*/ 	.word	0x00000008
.L_2040:


//--------------------- .nv.info._ZN10layer_norm13ln_fwd_kernelINS_13Kernel_traitsI13__nv_bfloat16S2_fS2_fjLj8192ELj1ELj1ELj8ELj16ENS_18Kernel_traits_baseILj8192ES2_S2_fS2_fjLj256EEEEELb1ELb0ELb1ELb1EEEvNS_9FwdParamsE --------------------------
	.section	.nv.info._ZN10layer_norm13ln_fwd_kernelINS_13Kernel_traitsI13__nv_bfloat16S2_fS2_fjLj8192ELj1ELj1ELj8ELj16ENS_18Kernel_traits_baseILj8192ES2_S2_fS2_fjLj256EEEEELb1ELb0ELb1ELb1EEEvNS_9FwdParamsE,"",@"SHT_CUDA_INFO"
	.sectionflags	@""
	.align	4


	//----- nvinfo : EIATTR_CUDA_API_VERSION
	.align		4
        /*0000*/ 	.byte	0x04, 0x37
        /*0002*/ 	.short	(.L_2042 - .L_2041)
.L_2041:
        /*0004*/ 	.word	0x00000082


	//----- nvinfo : EIATTR_KPARAM_INFO
	.align		4
.L_2042:
        /*0008*/ 	.byte	0x04, 0x17
        /*000a*/ 	.short	(.L_2044 - .L_2043)
.L_2043:
        /*000c*/ 	.word	0x00000000
        /*0010*/ 	.short	0x0000
        /*0012*/ 	.short	0x0000
        /*0014*/ 	.byte	0x00, 0xf0, 0xa1, 0x03


	//----- nvinfo : EIATTR_SPARSE_MMA_MASK
	.align		4
.L_2044:
        /*0018*/ 	.byte	0x03, 0x50
        /*001a*/ 	.short	0x0000


	//----- nvinfo : EIATTR_MAXREG_COUNT
	.align		4
        /*001c*/ 	.byte	0x03, 0x1b
        /*001e*/ 	.short	0x00ff


	//----- nvinfo : EIATTR_NUM_BARRIERS
	.align		4
        /*0020*/ 	.byte	0x02, 0x4c
        /*0022*/ 	.byte	0x01
	.zero		1


	//----- nvinfo : EIATTR_MERCURY_ISA_VERSION
	.align		4
        /*0024*/ 	.byte	0x03, 0x5f
        /*0026*/ 	.short	0x0101


	//----- nvinfo : EIATTR_COOP_GROUP_MASK_REGIDS
	.align		4
        /*0028*/ 	.byte	0x04, 0x29
        /*002a*/ 	.short	(.L_2046 - .L_2045)


	//   ....[0]....
.L_2045:
        /*002c*/ 	.word	0xffffffff


	//   ....[1]....
        /*0030*/ 	.word	0xffffffff


	//   ....[2]....
        /*0034*/ 	.word	0xffffffff


	//   ....[3]....
        /*0038*/ 	.word	0xffffffff


	//   ....[4]....
        /*003c*/ 	.word	0xffffffff


	//   ....[5]....
        /*0040*/ 	.word	0xffffffff


	//   ....[6]....
        /*0044*/ 	.word	0xffffffff


	//   ....[7]....
        /*0048*/ 	.word	0xffffffff


	//   ....[8]....
        /*004c*/ 	.word	0xffffffff


	//   ....[9]....
        /*0050*/ 	.word	0xffffffff


	//   ....[10]....
        /*0054*/ 	.word	0xffffffff


	//   ....[11]....
        /*0058*/ 	.word	0xffffffff


	//   ....[12]....
        /*005c*/ 	.word	0xffffffff


	//   ....[13]....
        /*0060*/ 	.word	0xffffffff


	//   ....[14]....
        /*0064*/ 	.word	0xffffffff


	//   ....[15]....
        /*0068*/ 	.word	0xffffffff


	//   ....[16]....
        /*006c*/ 	.word	0xffffffff


	//   ....[17]....
        /*0070*/ 	.word	0xffffffff


	//   ....[18]....
        /*0074*/ 	.word	0xffffffff


	//   ....[19]....
        /*0078*/ 	.word	0xffffffff


	//   ....[20]....
        /*007c*/ 	.word	0xffffffff


	//   ....[21]....
        /*0080*/ 	.word	0x05000075


	//   ....[22]....
        /*0084*/ 	.word	0x05000075


	//   ....[23]....
        /*0088*/ 	.word	0x05000075


	//   ....[24]....
        /*008c*/ 	.word	0x05000075


	//   ....[25]....
        /*0090*/ 	.word	0x05000075


	//   ....[26]....
        /*0094*/ 	.word	0x05000075


	//   ....[27]....
        /*0098*/ 	.word	0x05000075


	//   ....[28]....
        /*009c*/ 	.word	0x05000075


	//   ....[29]....
        /*00a0*/ 	.word	0x05000075


	//   ....[30]....
        /*00a4*/ 	.word	0x05000075


	//----- nvinfo : EIATTR_COOP_GROUP_INSTR_OFFSETS
	.align		4
.L_2046:
        /*00a8*/ 	.byte	0x04, 0x28
        /*00aa*/ 	.short	(.L_2048 - .L_2047)


	//   ....[0]....
.L_2047:
        /*00ac*/ 	.word	0x0000d280


	//   ....[1]....
        /*00b0*/ 	.word	0x0000d2a0


	//   ....[2]....
        /*00b4*/ 	.word	0x0000d2c0


	//   ....[3]....
        /*00b8*/ 	.word	0x0000d2e0


	//   ....[4]....
        /*00bc*/ 	.word	0x0000d300


	//   ....[5]....
        /*00c0*/ 	.word	0x0000d730


	//   ....[6]....
        /*00c4*/ 	.word	0x0000d750


	//   ....[7]....
        /*00c8*/ 	.word	0x0000d770


	//   ....[8]....
        /*00cc*/ 	.word	0x0000d790


	//   ....[9]....
        /*00d0*/ 	.word	0x0000d7b0


	//   ....[10]....
        /*00d4*/ 	.word	0x0000d8f0


	//   ....[11]....
        /*00d8*/ 	.word	0x0000d950


	//   ....[12]....
        /*00dc*/ 	.word	0x0000d9b0


	//   ....[13]....
        /*00e0*/ 	.word	0x0000d9f0


	//   ....[14]....
        /*00e4*/ 	.word	0x0000da50


	//   ....[15]....
        /*00e8*/ 	.word	0x0000dab0


	//   ....[16]....
        /*00ec*/ 	.word	0x0000daf0


	//   ....[17]....
        /*00f0*/ 	.word	0x0000db50


	//   ....[18]....
        /*00f4*/ 	.word	0x0000dc00


	//   ....[19]....
        /*00f8*/ 	.word	0x0000dc50


	//   ....[20]....
        /*00fc*/ 	.word	0x0000dc60


	//   ....[21]....
        /*0100*/ 	.word	0x0000e930


	//   ....[22]....
        /*0104*/ 	.word	0x0000e990


	//   ....[23]....
        /*0108*/ 	.word	0x0000e9f0


	//   ....[24]....
        /*010c*/ 	.word	0x0000ea50


	//   ....[25]....
        /*0110*/ 	.word	0x0000eab0


	//   ....[26]....
        /*0114*/ 	.word	0x0000ef20


	//   ....[27]....
        /*0118*/ 	.word	0x0000ef80


	//   ....[28]....
        /*011c*/ 	.word	0x0000efe0


	//   ....[29]....
        /*0120*/ 	.word	0x0000f040


	//   ....[30]....
        /*0124*/ 	.word	0x0000f090


	//----- nvinfo : EIATTR_EXIT_INSTR_OFFSETS
	.align		4
.L_2048:
        /*0128*/ 	.byte	0x04, 0x1c
        /*012a*/ 	.short	(.L_2050 - .L_2049)


	//   ....[0]....
.L_2049:
        /*012c*/ 	.word	0x000005d0


	//   ....[1]....
        /*0130*/ 	.word	0x0000e8e0


	//----- nvinfo : EIATTR_MAX_THREADS
	.align		4
.L_2050:
        /*0134*/ 	.byte	0x04, 0x05
        /*0136*/ 	.short	(.L_2052 - .L_2051)
.L_2051:
        /*0138*/ 	.word	0x00000100
        /*013c*/ 	.word	0x00000001
        /*0140*/ 	.word	0x00000001


	//----- nvinfo : EIATTR_CRS_STACK_SIZE
	.align		4
.L_2052:
        /*0144*/ 	.byte	0x04, 0x1e
        /*0146*/ 	.short	(.L_2054 - .L_2053)
.L_2053:
        /*0148*/ 	.word	0x00000000


	//----- nvinfo : EIATTR_CBANK_PARAM_SIZE
	.align		4
.L_2054:
        /*014c*/ 	.byte	0x03, 0x19
        /*014e*/ 	.short	0x00e8


	//----- nvinfo : EIATTR_PARAM_CBANK
	.align		4
        /*0150*/ 	.byte	0x04, 0x0a
        /*0152*/ 	.short	(.L_2056 - .L_2055)
	.align		4
.L_2055:
        /*0154*/ 	.word	index@(.nv.constant0._ZN10layer_norm13ln_fwd_kernelINS_13Kernel_traitsI13__nv_bfloat16S2_fS2_fjLj8192ELj1ELj1ELj8ELj16ENS_18Kernel_traits_baseILj8192ES2_S2_fS2_fjLj256EEEEELb1ELb0ELb1ELb1EEEvNS_9FwdParamsE)
        /*0158*/ 	.short	0x0210
        /*015a*/ 	.short	0x00e8


	//----- nvinfo : EIATTR_SW_WAR
	.align		4
.L_2056:
        /*015c*/ 	.byte	0x04, 0x36
        /*015e*/ 	.short	(.L_2058 - .L_2057)
.L_2057:
        /*0160*/ 	.word	0x00000008
.L_2058:


//--------------------- .nv.info._ZN10layer_norm13ln_fwd_kernelINS_13Kernel_traitsI13__nv_bfloat16S2_fS2_fjLj8192ELj1ELj1ELj8ELj16ENS_18Kernel_traits_baseILj8192ES2_S2_fS2_fjLj256EEEEELb1ELb1ELb0ELb0EEEvNS_9FwdParamsE --------------------------
	.section	.nv.info._ZN10layer_norm13ln_fwd_kernelINS_13Kernel_traitsI13__nv_bfloat16S2_fS2_fjLj8192ELj1ELj1ELj8ELj16ENS_18Kernel_traits_baseILj8192ES2_S2_fS2_fjLj256EEEEELb1ELb1ELb0ELb0EEEvNS_9FwdParamsE,"",@"SHT_CUDA_INFO"
	.sectionflags	@""
	.align	4


	//----- nvinfo : EIATTR_CUDA_API_VERSION
	.align		4
        /*0000*/ 	.byte	0x04, 0x37
        /*0002*/ 	.short	(.L_2060 - .L_2059)
.L_2059:
        /*0004*/ 	.word	0x00000082


	//----- nvinfo : EIATTR_KPARAM_INFO
	.align		4
.L_2060:
        /*0008*/ 	.byte	0x04, 0x17
        /*000a*/ 	.short	(.L_2062 - .L_2061)
.L_2061:
        /*000c*/ 	.word	0x00000000
        /*0010*/ 	.short	0x0000
        /*0012*/ 	.short	0x0000
        /*0014*/ 	.byte	0x00, 0xf0, 0xa1, 0x03


	//----- nvinfo : EIATTR_SPARSE_MMA_MASK
	.align		4
.L_2062:
        /*0018*/ 	.byte	0x03, 0x50
        /*001a*/ 	.short	0x0000


	//----- nvinfo : EIATTR_MAXREG_COUNT
	.align		4
        /*001c*/ 	.byte	0x03, 0x1b
        /*001e*/ 	.short	0x00ff


	//----- nvinfo : EIATTR_NUM_BARRIERS
	.align		4
        /*0020*/ 	.byte	0x02, 0x4c
        /*0022*/ 	.byte	0x01
	.zero		1


	//----- nvinfo : EIATTR_MERCURY_ISA_VERSION
	.align		4
        /*0024*/ 	.byte	0x03, 0x5f
        /*0026*/ 	.short	0x0101


	//----- nvinfo : EIATTR_COOP_GROUP_MASK_REGIDS
	.align		4
        /*0028*/ 	.byte	0x04, 0x29
        /*002a*/ 	.short	(.L_2064 - .L_2063)


	//   ....[0]....
.L_2063:
        /*002c*/ 	.word	0xffffffff


	//   ....[1]....
        /*0030*/ 	.word	0xffffffff


	//   ....[2]....
        /*0034*/ 	.word	0xffffffff


	//   ....[3]....
        /*0038*/ 	.word	0xffffffff


	//   ....[4]....
        /*003c*/ 	.word	0xffffffff


	//   ....[5]....
        /*0040*/ 	.word	0xffffffff


	//   ....[6]....
        /*0044*/ 	.word	0xffffffff


	//   ....[7]....
        /*0048*/ 	.word	0xffffffff


	//   ....[8]....
        /*004c*/ 	.word	0xffffffff


	//   ....[9]....
        /*0050*/ 	.word	0xffffffff


	//   ....[10]....
        /*0054*/ 	.word	0xffffffff


	//   ....[11]....
        /*0058*/ 	.word	0xffffffff


	//   ....[12]....
        /*005c*/ 	.word	0xffffffff


	//   ....[13]....
        /*0060*/ 	.word	0xffffffff


	//   ....[14]....
        /*0064*/ 	.word	0xffffffff


	//   ....[15]....
        /*0068*/ 	.word	0xffffffff


	//   ....[16]....
        /*006c*/ 	.word	0xffffffff


	//   ....[17]....
        /*0070*/ 	.word	0xffffffff


	//   ....[18]....
        /*0074*/ 	.word	0xffffffff


	//   ....[19]....
        /*0078*/ 	.word	0xffffffff


	//   ....[20]....
        /*007c*/ 	.word	0xffffffff


	//   ....[21]....
        /*0080*/ 	.word	0x050000b5


	//   ....[22]....
        /*0084*/ 	.word	0x050000b5


	//   ....[23]....
        /*0088*/ 	.word	0x050000b5


	//   ....[24]....
        /*008c*/ 	.word	0x050000b5


	//   ....[25]....
        /*0090*/ 	.word	0x050000b5


	//   ....[26]....
        /*0094*/ 	.word	0x050000b5


	//   ....[27]....
        /*0098*/ 	.word	0x050000b5


	//   ....[28]....
        /*009c*/ 	.word	0x050000b5


	//   ....[29]....
        /*00a0*/ 	.word	0x050000b5


	//   ....[30]....
        /*00a4*/ 	.word	0x050000b5


	//----- nvinfo : EIATTR_COOP_GROUP_INSTR_OFFSETS
	.align		4
.L_2064:
        /*00a8*/ 	.byte	0x04, 0x28
        /*00aa*/ 	.short	(.L_2066 - .L_2065)


	//   ....[0]....
.L_2065:
        /*00ac*/ 	.word	0x0000cfa0


	//   ....[1]....
        /*00b0*/ 	.word	0x0000cfc0


	//   ....[2]....
        /*00b4*/ 	.word	0x0000cfe0


	//   ....[3]....
        /*00b8*/ 	.word	0x0000d000


	//   ....[4]....
        /*00bc*/ 	.word	0x0000d020


	//   ....[5]....
        /*00c0*/ 	.word	0x0000d460


	//   ....[6]....
        /*00c4*/ 	.word	0x0000d480


	//   ....[7]....
        /*00c8*/ 	.word	0x0000d4a0


	//   ....[8]....
        /*00cc*/ 	.word	0x0000d4c0


	//   ....[9]....
        /*00d0*/ 	.word	0x0000d4e0


	//   ....[10]....
        /*00d4*/ 	.word	0x0000d680


	//   ....[11]....
        /*00d8*/ 	.word	0x0000d6c0


	//   ....[12]....
        /*00dc*/ 	.word	0x0000d6e0


	//   ....[13]....
        /*00e0*/ 	.word	0x0000d6f0


	//   ....[14]....
        /*00e4*/ 	.word	0x0000d790


	//   ....[15]....
        /*00e8*/ 	.word	0x0000d7e0


	//   ....[16]....
        /*00ec*/ 	.word	0x0000d7f0


	//   ....[17]....
        /*00f0*/ 	.word	0x0000d870


	//   ....[18]....
        /*00f4*/ 	.word	0x0000d8e0


	//   ....[19]....
        /*00f8*/ 	.word	0x0000d970


	//   ....[20]....
        /*00fc*/ 	.word	0x0000d9b0


	//   ....[21]....
        /*0100*/ 	.word	0x0000e3e0


	//   ....[22]....
        /*0104*/ 	.word	0x0000e450


	//   ....[23]....
        /*0108*/ 	.word	0x0000e4c0


	//   ....[24]....
        /*010c*/ 	.word	0x0000e530


	//   ....[25]....
        /*0110*/ 	.word	0x0000e5a0


	//   ....[26]....
        /*0114*/ 	.word	0x0000ea30


	//   ....[27]....
        /*0118*/ 	.word	0x0000eaa0


	//   ....[28]....
        /*011c*/ 	.word	0x0000eb10


	//   ....[29]....
        /*0120*/ 	.word	0x0000eb80


	//   ....[30]....
        /*0124*/ 	.word	0x0000ebf0


	//----- nvinfo : EIATTR_EXIT_INSTR_OFFSETS
	.align		4
.L_2066:
        /*0128*/ 	.byte	0x04, 0x1c
        /*012a*/ 	.short	(.L_2068 - .L_2067)


	//   ....[0]....
.L_2067:
        /*012c*/ 	.word	0x00000c90


	//   ....[1]....
        /*0130*/ 	.word	0x0000e380


	//----- nvinfo : EIATTR_MAX_THREADS
	.align		4
.L_2068:
        /*0134*/ 	.byte	0x04, 0x05
        /*0136*/ 	.short	(.L_2070 - .L_2069)
.L_2069:
        /*0138*/ 	.word	0x00000100
        /*013c*/ 	.word	0x00000001
        /*0140*/ 	.word	0x00000001


	//----- nvinfo : EIATTR_CRS_STACK_SIZE
	.align		4
.L_2070:
        /*0144*/ 	.byte	0x04, 0x1e
        /*0146*/ 	.short	(.L_2072 - .L_2071)
.L_2071:
        /*0148*/ 	.word	0x00000000


	//----- nvinfo : EIATTR_CBANK_PARAM_SIZE
	.align		4
.L_2072:
        /*014c*/ 	.byte	0x03, 0x19
        /*014e*/ 	.short	0x00e8


	//----- nvinfo : EIATTR_PARAM_CBANK
	.align		4
        /*0150*/ 	.byte	0x04, 0x0a
        /*0152*/ 	.short	(.L_2074 - .L_2073)
	.align		4
.L_2073:
        /*0154*/ 	.word	index@(.nv.constant0._ZN10layer_norm13ln_fwd_kernelINS_13Kernel_traitsI13__nv_bfloat16S2_fS2_fjLj8192ELj1ELj1ELj8ELj16ENS_18Kernel_traits_baseILj8192ES2_S2_fS2_fjLj256EEEEELb1ELb1ELb0ELb0EEEvNS_9FwdParamsE)
        /*0158*/ 	.short	0x0210
        /*015a*/ 	.short	0x00e8


	//----- nvinfo : EIATTR_SW_WAR
	.align		4
.L_2074:
        /*015c*/ 	.byte	0x04, 0x36
        /*015e*/ 	.short	(.L_2076 - .L_2075)
.L_2075:
        /*0160*/ 	.word	0x00000008
.L_2076:


//--------------------- .nv.info._ZN10layer_norm13ln_fwd_kernelINS_13Kernel_traitsI13__nv_bfloat16S2_fS2_fjLj8192ELj1ELj1ELj8ELj16ENS_18Kernel_traits_baseILj8192ES2_S2_fS2_fjLj256EEEEELb1ELb1ELb0ELb1EEEvNS_9FwdParamsE --------------------------
	.section	.nv.info._ZN10layer_norm13ln_fwd_kernelINS_13Kernel_traitsI13__nv_bfloat16S2_fS2_fjLj8192ELj1ELj1ELj8ELj16ENS_18Kernel_traits_baseILj8192ES2_S2_fS2_fjLj256EEEEELb1ELb1ELb0ELb1EEEvNS_9FwdParamsE,"",@"SHT_CUDA_INFO"
	.sectionflags	@""
	.align	4


	//----- nvinfo : EIATTR_CUDA_API_VERSION
	.align		4
        /*0000*/ 	.byte	0x04, 0x37
        /*0002*/ 	.short	(.L_2078 - .L_2077)
.L_2077:
        /*0004*/ 	.word	0x00000082


	//----- nvinfo : EIATTR_KPARAM_INFO
	.align		4
.L_2078:
        /*0008*/ 	.byte	0x04, 0x17
        /*000a*/ 	.short	(.L_2080 - .L_2079)
.L_2079:
        /*000c*/ 	.word	0x00000000
        /*0010*/ 	.short	0x0000
        /*0012*/ 	.short	0x0000
        /*0014*/ 	.byte	0x00, 0xf0, 0xa1, 0x03


	//----- nvinfo : EIATTR_SPARSE_MMA_MASK
	.align		4
.L_2080:
        /*0018*/ 	.byte	0x03, 0x50
        /*001a*/ 	.short	0x0000


	//----- nvinfo : EIATTR_MAXREG_COUNT
	.align		4
        /*001c*/ 	.byte	0x03, 0x1b
        /*001e*/ 	.short	0x00ff


	//----- nvinfo : EIATTR_NUM_BARRIERS
	.align		4
        /*0020*/ 	.byte	0x02, 0x4c
        /*0022*/ 	.byte	0x01
	.zero		1


	//----- nvinfo : EIATTR_MERCURY_ISA_VERSION
	.align		4
        /*0024*/ 	.byte	0x03, 0x5f
        /*0026*/ 	.short	0x0101


	//----- nvinfo : EIATTR_COOP_GROUP_MASK_REGIDS
	.align		4
        /*0028*/ 	.byte	0x04, 0x29
        /*002a*/ 	.short	(.L_2082 - .L_2081)


	//   ....[0]....
.L_2081:
        /*002c*/ 	.word	0xffffffff


	//   ....[1]....
        /*0030*/ 	.word	0xffffffff


	//   ....[2]....
        /*0034*/ 	.word	0xffffffff


	//   ....[3]....
        /*0038*/ 	.word	0xffffffff


	//   ....[4]....
        /*003c*/ 	.word	0xffffffff


	//   ....[5]....
        /*0040*/ 	.word	0xffffffff


	//   ....[6]....
        /*0044*/ 	.word	0xffffffff


	//   ....[7]....
        /*0048*/ 	.word	0xffffffff


	//   ....[8]....
        /*004c*/ 	.word	0xffffffff


	//   ....[9]....
        /*0050*/ 	.word	0xffffffff


	//   ....[10]....
        /*0054*/ 	.word	0xffffffff


	//   ....[11]....
        /*0058*/ 	.word	0xffffffff


	//   ....[12]....
        /*005c*/ 	.word	0xffffffff


	//   ....[13]....
        /*0060*/ 	.word	0xffffffff


	//   ....[14]....
        /*0064*/ 	.word	0xffffffff


	//   ....[15]....
        /*0068*/ 	.word	0xffffffff


	//   ....[16]....
        /*006c*/ 	.word	0xffffffff


	//   ....[17]....
        /*0070*/ 	.word	0xffffffff


	//   ....[18]....
        /*0074*/ 	.word	0xffffffff


	//   ....[19]....
        /*0078*/ 	.word	0xffffffff


	//   ....[20]....
        /*007c*/ 	.word	0xffffffff


	//   ....[21]....
        /*0080*/ 	.word	0x0500009f


	//   ....[22]....
        /*0084*/ 	.word	0x0500009f


	//   ....[23]....
        /*0088*/ 	.word	0x0500009f


	//   ....[24]....
        /*008c*/ 	.word	0x0500009f


	//   ....[25]....
        /*0090*/ 	.word	0x0500009f


	//   ....[26]....
        /*0094*/ 	.word	0x0500009f


	//   ....[27]....
        /*0098*/ 	.word	0x0500009f


	//   ....[28]....
        /*009c*/ 	.word	0x0500009f


	//   ....[29]....
        /*00a0*/ 	.word	0x0500009f


	//   ....[30]....
        /*00a4*/ 	.word	0x0500009f


	//----- nvinfo : EIATTR_COOP_GROUP_INSTR_OFFSETS
	.align		4
.L_2082:
        /*00a8*/ 	.byte	0x04, 0x28
        /*00aa*/ 	.short	(.L_2084 - .L_2083)


	//   ....[0]....
.L_2083:
        /*00ac*/ 	.word	0x0000c7b0


	//   ....[1]....
        /*00b0*/ 	.word	0x0000c7d0


	//   ....[2]....
        /*00b4*/ 	.word	0x0000c7f0


	//   ....[3]....
        /*00b8*/ 	.word	0x0000c810


	//   ....[4]....
        /*00bc*/ 	.word	0x0000c830


	//   ....[5]....
        /*00c0*/ 	.word	0x0000cc60


	//   ....[6]....
        /*00c4*/ 	.word	0x0000cc80


	//   ....[7]....
        /*00c8*/ 	.word	0x0000cca0


	//   ....[8]....
        /*00cc*/ 	.word	0x0000ccc0


	//   ....[9]....
        /*00d0*/ 	.word	0x0000cce0


	//   ....[10]....
        /*00d4*/ 	.word	0x0000ce40


	//   ....[11]....
        /*00d8*/ 	.word	0x0000ceb0


	//   ....[12]....
        /*00dc*/ 	.word	0x0000cee0


	//   ....[13]....
        /*00e0*/ 	.word	0x0000cf00


	//   ....[14]....
        /*00e4*/ 	.word	0x0000cf90


	//   ....[15]....
        /*00e8*/ 	.word	0x0000cfc0


	//   ....[16]....
        /*00ec*/ 	.word	0x0000cfe0


	//   ....[17]....
        /*00f0*/ 	.word	0x0000d080


	//   ....[18]....
        /*00f4*/ 	.word	0x0000d0d0


	//   ....[19]....
        /*00f8*/ 	.word	0x0000d150


	//   ....[20]....
        /*00fc*/ 	.word	0x0000d190


	//   ....[21]....
        /*0100*/ 	.word	0x0000dab0


	//   ....[22]....
        /*0104*/ 	.word	0x0000db20


	//   ....[23]....
        /*0108*/ 	.word	0x0000db90


	//   ....[24]....
        /*010c*/ 	.word	0x0000dc00


	//   ....[25]....
        /*0110*/ 	.word	0x0000dc70


	//   ....[26]....
        /*0114*/ 	.word	0x0000e0f0


	//   ....[27]....
        /*0118*/ 	.word	0x0000e160


	//   ....[28]....
        /*011c*/ 	.word	0x0000e1d0


	//   ....[29]....
        /*0120*/ 	.word	0x0000e240


	//   ....[30]....
        /*0124*/ 	.word	0x0000e2b0


	//----- nvinfo : EIATTR_EXIT_INSTR_OFFSETS
	.align		4
.L_2084:
        /*0128*/ 	.byte	0x04, 0x1c
        /*012a*/ 	.short	(.L_2086 - .L_2085)


	//   ....[0]....
.L_2085:
        /*012c*/ 	.word	0x00000260


	//   ....[1]....
        /*0130*/ 	.word	0x0000da50


	//----- nvinfo : EIATTR_MAX_THREADS
	.align		4
.L_2086:
        /*0134*/ 	.byte	0x04, 0x05
        /*0136*/ 	.short	(.L_2088 - .L_2087)
.L_2087:
        /*0138*/ 	.word	0x00000100
        /*013c*/ 	.word	0x00000001
        /*0140*/ 	.word	0x00000001


	//----- nvinfo : EIATTR_CRS_STACK_SIZE
	.align		4
.L_2088:
        /*0144*/ 	.byte	0x04, 0x1e
        /*0146*/ 	.short	(.L_2090 - .L_2089)
.L_2089:
        /*0148*/ 	.word	0x00000000


	//----- nvinfo : EIATTR_CBANK_PARAM_SIZE
	.align		4
.L_2090:
        /*014c*/ 	.byte	0x03, 0x19
        /*014e*/ 	.short	0x00e8


	//----- nvinfo : EIATTR_PARAM_CBANK
	.align		4
        /*0150*/ 	.byte	0x04, 0x0a
        /*0152*/ 	.short	(.L_2092 - .L_2091)
	.align		4
.L_2091:
        /*0154*/ 	.word	index@(.nv.constant0._ZN10layer_norm13ln_fwd_kernelINS_13Kernel_traitsI13__nv_bfloat16S2_fS2_fjLj8192ELj1ELj1ELj8ELj16ENS_18Kernel_traits_baseILj8192ES2_S2_fS2_fjLj256EEEEELb1ELb1ELb0ELb1EEEvNS_9FwdParamsE)
        /*0158*/ 	.short	0x0210
        /*015a*/ 	.short	0x00e8


	//----- nvinfo : EIATTR_SW_WAR
	.align		4
.L_2092:
        /*015c*/ 	.byte	0x04, 0x36
        /*015e*/ 	.short	(.L_2094 - .L_2093)
.L_2093:
        /*0160*/ 	.word	0x00000008
.L_2094:


//--------------------- .nv.info._ZN10layer_norm13ln_fwd_kernelINS_13Kernel_traitsI13__nv_bfloat16S2_fS2_fjLj8192ELj1ELj1ELj8ELj16ENS_18Kernel_traits_baseILj8192ES2_S2_fS2_fjLj256EEEEELb1ELb1ELb1ELb0EEEvNS_9FwdParamsE --------------------------
	.section	.nv.info._ZN10layer_norm13ln_fwd_kernelINS_13Kernel_traitsI13__nv_bfloat16S2_fS2_fjLj8192ELj1ELj1ELj8ELj16ENS_18Kernel_traits_baseILj8192ES2_S2_fS2_fjLj256EEEEELb1ELb1ELb1ELb0EEEvNS_9FwdParamsE,"",@"SHT_CUDA_INFO"
	.sectionflags	@""
	.align	4


	//----- nvinfo : EIATTR_CUDA_API_VERSION
	.align		4
        /*0000*/ 	.byte	0x04, 0x37
        /*0002*/ 	.short	(.L_2096 - .L_2095)
.L_2095:
        /*0004*/ 	.word	0x00000082


	//----- nvinfo : EIATTR_KPARAM_INFO
	.align		4
.L_2096:
        /*0008*/ 	.byte	0x04, 0x17
        /*000a*/ 	.short	(.L_2098 - .L_2097)
.L_2097:
        /*000c*/ 	.word	0x00000000
        /*0010*/ 	.short	0x0000
        /*0012*/ 	.short	0x0000
        /*0014*/ 	.byte	0x00, 0xf0, 0xa1, 0x03


	//----- nvinfo : EIATTR_SPARSE_MMA_MASK
	.align		4
.L_2098:
        /*0018*/ 	.byte	0x03, 0x50
        /*001a*/ 	.short	0x0000


	//----- nvinfo : EIATTR_MAXREG_COUNT
	.align		4
        /*001c*/ 	.byte	0x03, 0x1b
        /*001e*/ 	.short	0x00ff


	//----- nvinfo : EIATTR_NUM_BARRIERS
	.align		4
        /*0020*/ 	.byte	0x02, 0x4c
        /*0022*/ 	.byte	0x01
	.zero		1


	//----- nvinfo : EIATTR_MERCURY_ISA_VERSION
	.align		4
        /*0024*/ 	.byte	0x03, 0x5f
        /*0026*/ 	.short	0x0101


	//----- nvinfo : EIATTR_COOP_GROUP_MASK_REGIDS
	.align		4
        /*0028*/ 	.byte	0x04, 0x29
        /*002a*/ 	.short	(.L_2100 - .L_2099)


	//   ....[0]....
.L_2099:
        /*002c*/ 	.word	0xffffffff


	//   ....[1]....
        /*0030*/ 	.word	0xffffffff


	//   ....[2]....
        /*0034*/ 	.word	0xffffffff


	//   ....[3]....
        /*0038*/ 	.word	0xffffffff


	//   ....[4]....
        /*003c*/ 	.word	0xffffffff


	//   ....[5]....
        /*0040*/ 	.word	0xffffffff


	//   ....[6]....
        /*0044*/ 	.word	0xffffffff


	//   ....[7]....
        /*0048*/ 	.word	0xffffffff


	//   ....[8]....
        /*004c*/ 	.word	0xffffffff


	//   ....[9]....
        /*0050*/ 	.word	0xffffffff


	//   ....[10]....
        /*0054*/ 	.word	0xffffffff


	//   ....[11]....
        /*0058*/ 	.word	0xffffffff


	//   ....[12]....
        /*005c*/ 	.word	0xffffffff


	//   ....[13]....
        /*0060*/ 	.word	0xffffffff


	//   ....[14]....
        /*0064*/ 	.word	0xffffffff


	//   ....[15]....
        /*0068*/ 	.word	0xffffffff


	//   ....[16]....
        /*006c*/ 	.word	0xffffffff


	//   ....[17]....
        /*0070*/ 	.word	0xffffffff


	//   ....[18]....
        /*0074*/ 	.word	0xffffffff


	//   ....[19]....
        /*0078*/ 	.word	0xffffffff


	//   ....[20]....
        /*007c*/ 	.word	0xffffffff


	//   ....[21]....
        /*0080*/ 	.word	0x050000c7


	//   ....[22]....
        /*0084*/ 	.word	0x050000c7


	//   ....[23]....
        /*0088*/ 	.word	0x050000c7


	//   ....[24]....
        /*008c*/ 	.word	0x050000c7


	//   ....[25]....
        /*0090*/ 	.word	0x050000c7


	//   ....[26]....
        /*0094*/ 	.word	0x050000c7


	//   ....[27]....
        /*0098*/ 	.word	0x050000c7


	//   ....[28]....
        /*009c*/ 	.word	0x050000c7


	//   ....[29]....
        /*00a0*/ 	.word	0x050000c7


	//   ....[30]....
        /*00a4*/ 	.word	0x050000c7


	//----- nvinfo : EIATTR_COOP_GROUP_INSTR_OFFSETS
	.align		4
.L_2100:
        /*00a8*/ 	.byte	0x04, 0x28
        /*00aa*/ 	.short	(.L_2102 - .L_2101)


	//   ....[0]....
.L_2101:
        /*00ac*/ 	.word	0x0000e0d0


	//   ....[1]....
        /*00b0*/ 	.word	0x0000e0f0


	//   ....[2]....
        /*00b4*/ 	.word	0x0000e110


	//   ....[3]....
        /*00b8*/ 	.word	0x0000e130


	//   ....[4]....
        /*00bc*/ 	.word	0x0000e150


	//   ....[5]....
        /*00c0*/ 	.word	0x0000e590


	//   ....[6]....
        /*00c4*/ 	.word	0x0000e5b0


	//   ....[7]....
        /*00c8*/ 	.word	0x0000e5d0


	//   ....[8]....
        /*00cc*/ 	.word	0x0000e5f0


	//   ....[9]....
        /*00d0*/ 	.word	0x0000e610


	//   ....[10]....
        /*00d4*/ 	.word	0x0000e750


	//   ....[11]....
        /*00d8*/ 	.word	0x0000e7a0


	//   ....[12]....
        /*00dc*/ 	.word	0x0000e820


	//   ....[13]....
        /*00e0*/ 	.word	0x0000e8c0


	//   ....[14]....
        /*00e4*/ 	.word	0x0000e8d0


	//   ....[15]....
        /*00e8*/ 	.word	0x0000e970


	//   ....[16]....
        /*00ec*/ 	.word	0x0000e9d0


	//   ....[17]....
        /*00f0*/ 	.word	0x0000ea60


	//   ....[18]....
        /*00f4*/ 	.word	0x0000ea90


	//   ....[19]....
        /*00f8*/ 	.word	0x0000eb30


	//   ....[20]....
        /*00fc*/ 	.word	0x0000eb50


	//   ....[21]....
        /*0100*/ 	.word	0x0000f5b0


	//   ....[22]....
        /*0104*/ 	.word	0x0000f620


	//   ....[23]....
        /*0108*/ 	.word	0x0000f690


	//   ....[24]....
        /*010c*/ 	.word	0x0000f700


	//   ....[25]....
        /*0110*/ 	.word	0x0000f770


	//   ....[26]....
        /*0114*/ 	.word	0x0000fc00


	//   ....[27]....
        /*0118*/ 	.word	0x0000fc70


	//   ....[28]....
        /*011c*/ 	.word	0x0000fce0


	//   ....[29]....
        /*0120*/ 	.word	0x0000fd50


	//   ....[30]....
        /*0124*/ 	.word	0x0000fdc0


	//----- nvinfo : EIATTR_EXIT_INSTR_OFFSETS
	.align		4
.L_2102:
        /*0128*/ 	.byte	0x04, 0x1c
        /*012a*/ 	.short	(.L_2104 - .L_2103)


	//   ....[0]....
.L_2103:
        /*012c*/ 	.word	0x00000c40


	//   ....[1]....
        /*0130*/ 	.word	0x0000f550


	//----- nvinfo : EIATTR_MAX_THREADS
	.align		4
.L_2104:
        /*0134*/ 	.byte	0x04, 0x05
        /*0136*/ 	.short	(.L_2106 - .L_2105)
.L_2105:
        /*0138*/ 	.word	0x00000100
        /*013c*/ 	.word	0x00000001
        /*0140*/ 	.word	0x00000001


	//----- nvinfo : EIATTR_CRS_STACK_SIZE
	.align		4
.L_2106:
        /*0144*/ 	.byte	0x04, 0x1e
        /*0146*/ 	.short	(.L_2108 - .L_2107)
.L_2107:
        /*0148*/ 	.word	0x00000000


	//----- nvinfo : EIATTR_CBANK_PARAM_SIZE
	.align		4
.L_2108:
        /*014c*/ 	.byte	0x03, 0x19
        /*014e*/ 	.short	0x00e8


	//----- nvinfo : EIATTR_PARAM_CBANK
	.align		4
        /*0150*/ 	.byte	0x04, 0x0a
        /*0152*/ 	.short	(.L_2110 - .L_2109)
	.align		4
.L_2109:
        /*0154*/ 	.word	index@(.nv.constant0._ZN10layer_norm13ln_fwd_kernelINS_13Kernel_traitsI13__nv_bfloat16S2_fS2_fjLj8192ELj1ELj1ELj8ELj16ENS_18Kernel_traits_baseILj8192ES2_S2_fS2_fjLj256EEEEELb1ELb1ELb1ELb0EEEvNS_9FwdParamsE)
        /*0158*/ 	.short	0x0210
        /*015a*/ 	.short	0x00e8


	//----- nvinfo : EIATTR_SW_WAR
	.align		4
.L_2110:
        /*015c*/ 	.byte	0x04, 0x36
        /*015e*/ 	.short	(.L_2112 - .L_2111)
.L_2111:
        /*0160*/ 	.word	0x00000008
.L_2112:


//--------------------- .nv.info._ZN10layer_norm13ln_fwd_kernelINS_13Kernel_traitsI13__nv_bfloat16S2_fS2_fjLj8192ELj1ELj1ELj8ELj16ENS_18Kernel_traits_baseILj8192ES2_S2_fS2_fjLj256EEEEELb1ELb1ELb1ELb1EEEvNS_9FwdParamsE --------------------------
	.section	.nv.info._ZN10layer_norm13ln_fwd_kernelINS_13Kernel_traitsI13__nv_bfloat16S2_fS2_fjLj8192ELj1ELj1ELj8ELj16ENS_18Kernel_traits_baseILj8192ES2_S2_fS2_fjLj256EEEEELb1ELb1ELb1ELb1EEEvNS_9FwdParamsE,"",@"SHT_CUDA_INFO"
	.sectionflags	@""
	.align	4


	//----- nvinfo : EIATTR_CUDA_API_VERSION
	.align		4
        /*0000*/ 	.byte	0x04, 0x37
        /*0002*/ 	.short	(.L_2114 - .L_2113)
.L_2113:
        /*0004*/ 	.word	0x00000082


	//----- nvinfo : EIATTR_KPARAM_INFO
	.align		4
.L_2114:
        /*0008*/ 	.byte	0x04, 0x17
        /*000a*/ 	.short	(.L_2116 - .L_2115)
.L_2115:
        /*000c*/ 	.word	0x00000000
        /*0010*/ 	.short	0x0000
        /*0012*/ 	.short	0x0000
        /*0014*/ 	.byte	0x00, 0xf0, 0xa1, 0x03


	//----- nvinfo : EIATTR_SPARSE_MMA_MASK
	.align		4
.L_2116:
        /*0018*/ 	.byte	0x03, 0x50
        /*001a*/ 	.short	0x0000


	//----- nvinfo : EIATTR_MAXREG_COUNT
	.align		4
        /*001c*/ 	.byte	0x03, 0x1b
        /*001e*/ 	.short	0x00ff


	//----- nvinfo : EIATTR_NUM_BARRIERS
	.align		4
        /*0020*/ 	.byte	0x02, 0x4c
        /*0022*/ 	.byte	0x01
	.zero		1


	//----- nvinfo : EIATTR_MERCURY_ISA_VERSION
	.align		4
        /*0024*/ 	.byte	0x03, 0x5f
        /*0026*/ 	.short	0x0101


	//----- nvinfo : EIATTR_COOP_GROUP_MASK_REGIDS
	.align		4
        /*0028*/ 	.byte	0x04, 0x29
        /*002a*/ 	.short	(.L_2118 - .L_2117)


	//   ....[0]....
.L_2117:
        /*002c*/ 	.word	0xffffffff


	//   ....[1]....
        /*0030*/ 	.word	0xffffffff


	//   ....[2]....
        /*0034*/ 	.word	0xffffffff


	//   ....[3]....
        /*0038*/ 	.word	0xffffffff


	//   ....[4]....
        /*003c*/ 	.word	0xffffffff


	//   ....[5]....
        /*0040*/ 	.word	0xffffffff


	//   ....[6]....
        /*0044*/ 	.word	0xffffffff


	//   ....[7]....
        /*0048*/ 	.word	0xffffffff


	//   ....[8]....
        /*004c*/ 	.word	0xffffffff


	//   ....[9]....
        /*0050*/ 	.word	0xffffffff


	//   ....[10]....
        /*0054*/ 	.word	0xffffffff


	//   ....[11]....
        /*0058*/ 	.word	0xffffffff


	//   ....[12]....
        /*005c*/ 	.word	0xffffffff


	//   ....[13]....
        /*0060*/ 	.word	0xffffffff


	//   ....[14]....
        /*0064*/ 	.word	0xffffffff


	//   ....[15]....
        /*0068*/ 	.word	0xffffffff


	//   ....[16]....
        /*006c*/ 	.word	0xffffffff


	//   ....[17]....
        /*0070*/ 	.word	0xffffffff


	//   ....[18]....
        /*0074*/ 	.word	0xffffffff


	//   ....[19]....
        /*0078*/ 	.word	0xffffffff


	//   ....[20]....
        /*007c*/ 	.word	0xffffffff


	//   ....[21]....
        /*0080*/ 	.word	0x050000a0


	//   ....[22]....
        /*0084*/ 	.word	0x050000a0


	//   ....[23]....
        /*0088*/ 	.word	0x050000a0


	//   ....[24]....
        /*008c*/ 	.word	0x050000a0


	//   ....[25]....
        /*0090*/ 	.word	0x050000a0


	//   ....[26]....
        /*0094*/ 	.word	0x050000a0


	//   ....[27]....
        /*0098*/ 	.word	0x050000a0


	//   ....[28]....
        /*009c*/ 	.word	0x050000a0


	//   ....[29]....
        /*00a0*/ 	.word	0x050000a0


	//   ....[30]....
        /*00a4*/ 	.word	0x050000a0


	//----- nvinfo : EIATTR_COOP_GROUP_INSTR_OFFSETS
	.align		4
.L_2118:
        /*00a8*/ 	.byte	0x04, 0x28
        /*00aa*/ 	.short	(.L_2120 - .L_2119)


	//   ....[0]....
.L_2119:
        /*00ac*/ 	.word	0x0000d590


	//   ....[1]....
        /*00b0*/ 	.word	0x0000d5b0


	//   ....[2]....
        /*00b4*/ 	.word	0x0000d5d0


	//   ....[3]....
        /*00b8*/ 	.word	0x0000d5f0


	//   ....[4]....
        /*00bc*/ 	.word	0x0000d610


	//   ....[5]....
        /*00c0*/ 	.word	0x0000da40


	//   ....[6]....
        /*00c4*/ 	.word	0x0000da60


	//   ....[7]....
        /*00c8*/ 	.word	0x0000da80


	//   ....[8]....
        /*00cc*/ 	.word	0x0000daa0


	//   ....[9]....
        /*00d0*/ 	.word	0x0000dac0


	//   ....[10]....
        /*00d4*/ 	.word	0x0000dc50


	//   ....[11]....
        /*00d8*/ 	.word	0x0000dc90


	//   ....[12]....
        /*00dc*/ 	.word	0x0000dd00


	//   ....[13]....
        /*00e0*/ 	.word	0x0000dd30


	//   ....[14]....
        /*00e4*/ 	.word	0x0000dd50


	//   ....[15]....
        /*00e8*/ 	.word	0x0000de10


	//   ....[16]....
        /*00ec*/ 	.word	0x0000de20


	//   ....[17]....
        /*00f0*/ 	.word	0x0000de40


	//   ....[18]....
        /*00f4*/ 	.word	0x0000de90


	//   ....[19]....
        /*00f8*/ 	.word	0x0000df70


	//   ....[20]....
        /*00fc*/ 	.word	0x0000df90


	//   ....[21]....
        /*0100*/ 	.word	0x0000ec40


	//   ....[22]....
        /*0104*/ 	.word	0x0000ecb0


	//   ....[23]....
        /*0108*/ 	.word	0x0000ed20


	//   ....[24]....
        /*010c*/ 	.word	0x0000ed90


	//   ....[25]....
        /*0110*/ 	.word	0x0000ee00


	//   ....[26]....
        /*0114*/ 	.word	0x0000f270


	//   ....[27]....
        /*0118*/ 	.word	0x0000f2e0


	//   ....[28]....
        /*011c*/ 	.word	0x0000f350


	//   ....[29]....
        /*0120*/ 	.word	0x0000f3c0


	//   ....[30]....
        /*0124*/ 	.word	0x0000f430


	//----- nvinfo : EIATTR_EXIT_INSTR_OFFSETS
	.align		4
.L_2120:
        /*0128*/ 	.byte	0x04, 0x1c
        /*012a*/ 	.short	(.L_2122 - .L_2121)


	//   ....[0]....
.L_2121:
        /*012c*/ 	.word	0x00000260


	//   ....[1]....
        /*0130*/ 	.word	0x0000ebe0


	//----- nvinfo : EIATTR_MAX_THREADS
	.align		4
.L_2122:
        /*0134*/ 	.byte	0x04, 0x05
        /*0136*/ 	.short	(.L_2124 - .L_2123)
.L_2123:
        /*0138*/ 	.word	0x00000100
        /*013c*/ 	.word	0x00000001
        /*0140*/ 	.word	0x00000001


	//----- nvinfo : EIATTR_CRS_STACK_SIZE
	.align		4
.L_2124:
        /*0144*/ 	.byte	0x04, 0x1e
        /*0146*/ 	.short	(.L_2126 - .L_2125)
.L_2125:
        /*0148*/ 	.word	0x00000000


	//----- nvinfo : EIATTR_CBANK_PARAM_SIZE
	.align		4
.L_2126:
        /*014c*/ 	.byte	0x03, 0x19
        /*014e*/ 	.short	0x00e8


	//----- nvinfo : EIATTR_PARAM_CBANK
	.align		4
        /*0150*/ 	.byte	0x04, 0x0a
        /*0152*/ 	.short	(.L_2128 - .L_2127)
	.align		4
.L_2127:
        /*0154*/ 	.word	index@(.nv.constant0._ZN10layer_norm13ln_fwd_kernelINS_13Kernel_traitsI13__nv_bfloat16S2_fS2_fjLj8192ELj1ELj1ELj8ELj16ENS_18Kernel_traits_baseILj8192ES2_S2_fS2_fjLj256EEEEELb1ELb1ELb1ELb1EEEvNS_9FwdParamsE)
        /*0158*/ 	.short	0x0210
        /*015a*/ 	.short	0x00e8


	//----- nvinfo : EIATTR_SW_WAR
	.align		4
.L_2128:
        /*015c*/ 	.byte	0x04, 0x36
        /*015e*/ 	.short	(.L_2130 - .L_2129)
.L_2129:
        /*0160*/ 	.word	0x00000008
.L_2130:


//--------------------- .nv.info._ZN10layer_norm13ln_fwd_kernelINS_13Kernel_traitsIf13__nv_bfloat16fS2_fjLj8192ELj1ELj1ELj8ELj16ENS_18Kernel_traits_baseILj8192EfS2_fS2_fjLj256EEEEELb0ELb0ELb0ELb0EEEvNS_9FwdParamsE --------------------------
	.section	.nv.info._ZN10layer_norm13ln_fwd_kernelINS_13Kernel_traitsIf13__nv_bfloat16fS2_fjLj8192ELj1ELj1ELj8ELj16ENS_18Kernel_traits_baseILj8192EfS2_fS2_fjLj256EEEEELb0ELb0ELb0ELb0EEEvNS_9FwdParamsE,"",@"SHT_CUDA_INFO"
	.sectionflags	@""
	.align	4


	//----- nvinfo : EIATTR_CUDA_API_VERSION
	.align		4
        /*0000*/ 	.byte	0x04, 0x37
        /*0002*/ 	.short	(.L_2132 - .L_2131)
.L_2131:
        /*0004*/ 	.word	0x00000082


	//----- nvinfo : EIATTR_KPARAM_INFO
	.align		4
.L_2132:
        /*0008*/ 	.byte	0x04, 0x17
        /*000a*/ 	.short	(.L_2134 - .L_2133)
.L_2133:
        /*000c*/ 	.word	0x00000000
        /*0010*/ 	.short	0x0000
        /*0012*/ 	.short	0x0000
        /*0014*/ 	.byte	0x00, 0xf0, 0xa1, 0x03


	//----- nvinfo : EIATTR_SPARSE_MMA_MASK
	.align		4
.L_2134:
        /*0018*/ 	.byte	0x03, 0x50
        /*001a*/ 	.short	0x0000


	//----- nvinfo : EIATTR_MAXREG_COUNT
	.align		4
        /*001c*/ 	.byte	0x03, 0x1b
        /*001e*/ 	.short	0x00ff


	//----- nvinfo : EIATTR_NUM_BARRIERS
	.align		4
        /*0020*/ 	.byte	0x02, 0x4c
        /*0022*/ 	.byte	0x01
	.zero		1


	//----- nvinfo : EIATTR_MERCURY_ISA_VERSION
	.align		4
        /*0024*/ 	.byte	0x03, 0x5f
        /*0026*/ 	.short	0x0101


	//----- nvinfo : EIATTR_COOP_GROUP_MASK_REGIDS
	.align		4
        /*0028*/ 	.byte	0x04, 0x29
        /*002a*/ 	.short	(.L_2136 - .L_2135)


	//   ....[0]....
.L_2135:
        /*002c*/ 	.word	0xffffffff


	//   ....[1]....
        /*0030*/ 	.word	0xffffffff


	//   ....[2]....
        /*0034*/ 	.word	0xffffffff


	//   ....[3]....
        /*0038*/ 	.word	0xffffffff


	//   ....[4]....
        /*003c*/ 	.word	0xffffffff


	//   ....[5]....
        /*0040*/ 	.word	0xffffffff


	//   ....[6]....
        /*0044*/ 	.word	0xffffffff


	//   ....[7]....
        /*0048*/ 	.word	0xffffffff


	//   ....[8]....
        /*004c*/ 	.word	0xffffffff


	//   ....[9]....
        /*0050*/ 	.word	0xffffffff


	//   ....[10]....
        /*0054*/ 	.word	0xffffffff


	//   ....[11]....
        /*0058*/ 	.word	0xffffffff


	//   ....[12]....
        /*005c*/ 	.word	0xffffffff


	//   ....[13]....
        /*0060*/ 	.word	0xffffffff


	//   ....[14]....
        /*0064*/ 	.word	0xffffffff


	//   ....[15]....
        /*0068*/ 	.word	0xffffffff


	//   ....[16]....
        /*006c*/ 	.word	0xffffffff


	//   ....[17]....
        /*0070*/ 	.word	0xffffffff


	//   ....[18]....
        /*0074*/ 	.word	0xffffffff


	//   ....[19]....
        /*0078*/ 	.word	0xffffffff


	//   ....[20]....
        /*007c*/ 	.word	0xffffffff


	//   ....[21]....
        /*0080*/ 	.word	0x05000075


	//   ....[22]....
        /*0084*/ 	.word	0x05000075


	//   ....[23]....
        /*0088*/ 	.word	0x05000075


	//   ....[24]....
        /*008c*/ 	.word	0x05000075


	//   ....[25]....
        /*0090*/ 	.word	0x05000075


	//   ....[26]....
        /*0094*/ 	.word	0x05000075


	//   ....[27]....
        /*0098*/ 	.word	0x05000075


	//   ....[28]....
        /*009c*/ 	.word	0x05000075


	//   ....[29]....
        /*00a0*/ 	.word	0x05000075


	//   ....[30]....
        /*00a4*/ 	.word	0x05000075


	//----- nvinfo : EIATTR_COOP_GROUP_INSTR_OFFSETS
	.align		4
.L_2136:
        /*00a8*/ 	.byte	0x04, 0x28
        /*00aa*/ 	.short	(.L_2138 - .L_2137)


	//   ....[0]....
.L_2137:
        /*00ac*/ 	.word	0x00001730


	//   ....[1]....
        /*00b0*/ 	.word	0x00001750


	//   ....[2]....
        /*00b4*/ 	.word	0x00001770


	//   ....[3]....
        /*00b8*/ 	.word	0x00001790


	//   ....[4]....
        /*00bc*/ 	.word	0x000017b0


	//   ....[5]....
        /*00c0*/ 	.word	0x00001bf0


	//   ....[6]....
        /*00c4*/ 	.word	0x00001c10


	//   ....[7]....
        /*00c8*/ 	.word	0x00001c30


	//   ....[8]....
        /*00cc*/ 	.word	0x00001c50


	//   ....[9]....
        /*00d0*/ 	.word	0x00001c70


	//   ....[10]....
        /*00d4*/ 	.word	0x00001e20


	//   ....[11]....
        /*00d8*/ 	.word	0x00001e60


	//   ....[12]....
        /*00dc*/ 	.word	0x00001e70


	//   ....[13]....
        /*00e0*/ 	.word	0x00001ed0


	//   ....[14]....
        /*00e4*/ 	.word	0x00001f10


	//   ....[15]....
        /*00e8*/ 	.word	0x00001f70


	//   ....[16]....
        /*00ec*/ 	.word	0x00001fb0


	//   ....[17]....
        /*00f0*/ 	.word	0x00002020


	//   ....[18]....
        /*00f4*/ 	.word	0x00002040


	//   ....[19]....
        /*00f8*/ 	.word	0x00002140


	//   ....[20]....
        /*00fc*/ 	.word	0x00002150


	//   ....[21]....
        /*0100*/ 	.word	0x00002b90


	//   ....[22]....
        /*0104*/ 	.word	0x00002c00


	//   ....[23]....
        /*0108*/ 	.word	0x00002c70


	//   ....[24]....
        /*010c*/ 	.word	0x00002ce0


	//   ....[25]....
        /*0110*/ 	.word	0x00002d50


	//   ....[26]....
        /*0114*/ 	.word	0x000031e0


	//   ....[27]....
        /*0118*/ 	.word	0x00003250


	//   ....[28]....
        /*011c*/ 	.word	0x000032c0


	//   ....[29]....
        /*0120*/ 	.word	0x00003330


	//   ....[30]....
        /*0124*/ 	.word	0x000033a0


	//----- nvinfo : EIATTR_EXIT_INSTR_OFFSETS
	.align		4
.L_2138:
        /*0128*/ 	.byte	0x04, 0x1c
        /*012a*/ 	.short	(.L_2140 - .L_2139)


	//   ....[0]....
.L_2139:
        /*012c*/ 	.word	0x000005e0


	//   ....[1]....
        /*0130*/ 	.word	0x00002b30


	//----- nvinfo : EIATTR_MAX_THREADS
	.align		4
.L_2140:
        /*0134*/ 	.byte	0x04, 0x05
        /*0136*/ 	.short	(.L_2142 - .L_2141)
.L_2141:
        /*0138*/ 	.word	0x00000100
        /*013c*/ 	.word	0x00000001
        /*0140*/ 	.word	0x00000001


	//----- nvinfo : EIATTR_CRS_STACK_SIZE
	.align		4
.L_2142:
        /*0144*/ 	.byte	0x04, 0x1e
        /*0146*/ 	.short	(.L_2144 - .L_2143)
.L_2143:
        /*0148*/ 	.word	0x00000000


	//----- nvinfo : EIATTR_CBANK_PARAM_SIZE
	.align		4
.L_2144:
        /*014c*/ 	.byte	0x03, 0x19
        /*014e*/ 	.short	0x00e8


	//----- nvinfo : EIATTR_PARAM_CBANK
	.align		4
        /*0150*/ 	.byte	0x04, 0x0a
        /*0152*/ 	.short	(.L_2146 - .L_2145)
	.align		4
.L_2145:
        /*0154*/ 	.word	index@(.nv.constant0._ZN10layer_norm13ln_fwd_kernelINS_13Kernel_traitsIf13__nv_bfloat16fS2_fjLj8192ELj1ELj1ELj8ELj16ENS_18Kernel_traits_baseILj8192EfS2_fS2_fjLj256EEEEELb0ELb0ELb0ELb0EEEvNS_9FwdParamsE)
        /*0158*/ 	.short	0x0210
        /*015a*/ 	.short	0x00e8


	//----- nvinfo : EIATTR_SW_WAR
	.align		4
.L_2146:
        /*015c*/ 	.byte	0x04, 0x36
        /*015e*/ 	.short	(.L_2148 - .L_2147)
.L_2147:
        /*0160*/ 	.word	0x00000008
.L_2148:


//--------------------- .nv.info._ZN10layer_norm13ln_fwd_kernelINS_13Kernel_traitsIf13__nv_bfloat16fS2_fjLj8192ELj1ELj1ELj8ELj16ENS_18Kernel_traits_baseILj8192EfS2_fS2_fjLj256EEEEELb0ELb0ELb0ELb1EEEvNS_9FwdParamsE --------------------------
	.section	.nv.info._ZN10layer_norm13ln_fwd_kernelINS_13Kernel_traitsIf13__nv_bfloat16fS2_fjLj8192ELj1ELj1ELj8ELj16ENS_18Kernel_traits_baseILj8192EfS2_fS2_fjLj256EEEEELb0ELb0ELb0ELb1EEEvNS_9FwdParamsE,"",@"SHT_CUDA_INFO"
	.sectionflags	@""
	.align	4


	//----- nvinfo : EIATTR_CUDA_API_VERSION
	.align		4
        /*0000*/ 	.byte	0x04, 0x37
        /*0002*/ 	.short	(.L_2150 - .L_2149)
.L_2149:
        /*0004*/ 	.word	0x00000082


	//----- nvinfo : EIATTR_KPARAM_INFO
	.align		4
.L_2150:
        /*0008*/ 	.byte	0x04, 0x17
        /*000a*/ 	.short	(.L_2152 - .L_2151)
.L_2151:
        /*000c*/ 	.word	0x00000000
        /*0010*/ 	.short	0x0000
        /*0012*/ 	.short	0x0000
        /*0014*/ 	.byte	0x00, 0xf0, 0xa1, 0x03


	//----- nvinfo : EIATTR_SPARSE_MMA_MASK
	.align		4
.L_2152:
        /*0018*/ 	.byte	0x03, 0x50
        /*001a*/ 	.short	0x0000


	//----- nvinfo : EIATTR_MAXREG_COUNT
	.align		4
        /*001c*/ 	.byte	0x03, 0x1b
        /*001e*/ 	.short	0x00ff


	//----- nvinfo : EIATTR_NUM_BARRIERS
	.align		4
        /*0020*/ 	.byte	0x02, 0x4c
        /*0022*/ 	.byte	0x01
	.zero		1


	//----- nvinfo : EIATTR_MERCURY_ISA_VERSION
	.align		4
        /*0024*/ 	.byte	0x03, 0x5f
        /*0026*/ 	.short	0x0101


	//----- nvinfo : EIATTR_COOP_GROUP_MASK_REGIDS
	.align		4
        /*0028*/ 	.byte	0x04, 0x29
        /*002a*/ 	.short	(.L_2154 - .L_2153)


	//   ....[0]....
.L_2153:
        /*002c*/ 	.word	0xffffffff


	//   ....[1]....
        /*0030*/ 	.word	0xffffffff


	//   ....[2]....
        /*0034*/ 	.word	0xffffffff


	//   ....[3]....
        /*0038*/ 	.word	0xffffffff


	//   ....[4]....
        /*003c*/ 	.word	0xffffffff


	//   ....[5]....
        /*0040*/ 	.word	0xffffffff


	//   ....[6]....
        /*0044*/ 	.word	0xffffffff


	//   ....[7]....
        /*0048*/ 	.word	0xffffffff


	//   ....[8]....
        /*004c*/ 	.word	0xffffffff


	//   ....[9]....
        /*0050*/ 	.word	0xffffffff


	//   ....[10]....
        /*0054*/ 	.word	0xffffffff


	//   ....[11]....
        /*0058*/ 	.word	0xffffffff


	//   ....[12]....
        /*005c*/ 	.word	0xffffffff


	//   ....[13]....
        /*0060*/ 	.word	0xffffffff


	//   ....[14]....
        /*0064*/ 	.word	0xffffffff


	//   ....[15]....
        /*0068*/ 	.word	0xffffffff


	//   ....[16]....
        /*006c*/ 	.word	0xffffffff


	//   ....[17]....
        /*0070*/ 	.word	0xffffffff


	//   ....[18]....
        /*0074*/ 	.word	0xffffffff


	//   ....[19]....
        /*0078*/ 	.word	0xffffffff


	//   ....[20]....
        /*007c*/ 	.word	0xffffffff


	//   ....[21]....
        /*0080*/ 	.word	0x05000054


	//   ....[22]....
        /*0084*/ 	.word	0x05000054


	//   ....[23]....
        /*0088*/ 	.word	0x05000054


	//   ....[24]....
        /*008c*/ 	.word	0x05000054


	//   ....[25]....
        /*0090*/ 	.word	0x05000054


	//   ....[26]....
        /*0094*/ 	.word	0x05000054


	//   ....[27]....
        /*0098*/ 	.word	0x05000054


	//   ....[28]....
        /*009c*/ 	.word	0x05000054


	//   ....[29]....
        /*00a0*/ 	.word	0x05000054


	//   ....[30]....
        /*00a4*/ 	.word	0x05000054


	//----- nvinfo : EIATTR_COOP_GROUP_INSTR_OFFSETS
	.align		4
.L_2154:
        /*00a8*/ 	.byte	0x04, 0x28
        /*00aa*/ 	.short	(.L_2156 - .L_2155)


	//   ....[0]....
.L_2155:
        /*00ac*/ 	.word	0x00001300


	//   ....[1]....
        /*00b0*/ 	.word	0x00001320


	//   ....[2]....
        /*00b4*/ 	.word	0x00001340


	//   ....[3]....
        /*00b8*/ 	.word	0x00001360


	//   ....[4]....
        /*00bc*/ 	.word	0x00001380


	//   ....[5]....
        /*00c0*/ 	.word	0x000017b0


	//   ....[6]....
        /*00c4*/ 	.word	0x000017d0


	//   ....[7]....
        /*00c8*/ 	.word	0x000017f0


	//   ....[8]....
        /*00cc*/ 	.word	0x00001810


	//   ....[9]....
        /*00d0*/ 	.word	0x00001830


	//   ....[10]....
        /*00d4*/ 	.word	0x00001980


	//   ....[11]....
        /*00d8*/ 	.word	0x000019e0


	//   ....[12]....
        /*00dc*/ 	.word	0x000019f0


	//   ....[13]....
        /*00e0*/ 	.word	0x00001a00


	//   ....[14]....
        /*00e4*/ 	.word	0x00001ae0


	//   ....[15]....
        /*00e8*/ 	.word	0x00001b00


	//   ....[16]....
        /*00ec*/ 	.word	0x00001b60


	//   ....[17]....
        /*00f0*/ 	.word	0x00001bb0


	//   ....[18]....
        /*00f4*/ 	.word	0x00001bd0


	//   ....[19]....
        /*00f8*/ 	.word	0x00001cd0


	//   ....[20]....
        /*00fc*/ 	.word	0x00001ce0


	//   ....[21]....
        /*0100*/ 	.word	0x000025f0


	//   ....[22]....
        /*0104*/ 	.word	0x00002660


	//   ....[23]....
        /*0108*/ 	.word	0x000026d0


	//   ....[24]....
        /*010c*/ 	.word	0x00002740


	//   ....[25]....
        /*0110*/ 	.word	0x000027b0


	//   ....[26]....
        /*0114*/ 	.word	0x00002c30


	//   ....[27]....
        /*0118*/ 	.word	0x00002ca0


	//   ....[28]....
        /*011c*/ 	.word	0x00002d10


	//   ....[29]....
        /*0120*/ 	.word	0x00002d80


	//   ....[30]....
        /*0124*/ 	.word	0x00002df0


	//----- nvinfo : EIATTR_EXIT_INSTR_OFFSETS
	.align		4
.L_2156:
        /*0128*/ 	.byte	0x04, 0x1c
        /*012a*/ 	.short	(.L_2158 - .L_2157)


	//   ....[0]....
.L_2157:
        /*012c*/ 	.word	0x00000290


	//   ....[1]....
        /*0130*/ 	.word	0x00002590


	//----- nvinfo : EIATTR_MAX_THREADS
	.align		4
.L_2158:
        /*0134*/ 	.byte	0x04, 0x05
        /*0136*/ 	.short	(.L_2160 - .L_2159)
.L_2159:
        /*0138*/ 	.word	0x00000100
        /*013c*/ 	.word	0x00000001
        /*0140*/ 	.word	0x00000001


	//----- nvinfo : EIATTR_CRS_STACK_SIZE
	.align		4
.L_2160:
        /*0144*/ 	.byte	0x04, 0x1e
        /*0146*/ 	.short	(.L_2162 - .L_2161)
.L_2161:
        /*0148*/ 	.word	0x00000000


	//----- nvinfo : EIATTR_CBANK_PARAM_SIZE
	.align		4
.L_2162:
        /*014c*/ 	.byte	0x03, 0x19
        /*014e*/ 	.short	0x00e8


	//----- nvinfo : EIATTR_PARAM_CBANK
	.align		4
        /*0150*/ 	.byte	0x04, 0x0a
        /*0152*/ 	.short	(.L_2164 - .L_2163)
	.align		4
.L_2163:
        /*0154*/ 	.word	index@(.nv.constant0._ZN10layer_norm13ln_fwd_kernelINS_13Kernel_traitsIf13__nv_bfloat16fS2_fjLj8192ELj1ELj1ELj8ELj16ENS_18Kernel_traits_baseILj8192EfS2_fS2_fjLj256EEEEELb0ELb0ELb0ELb1EEEvNS_9FwdParamsE)
        /*0158*/ 	.short	0x0210
        /*015a*/ 	.short	0x00e8


	//----- nvinfo : EIATTR_SW_WAR
	.align		4
.L_2164:
        /*015c*/ 	.byte	0x04, 0x36
        /*015e*/ 	.short	(.L_2166 - .L_2165)
.L_2165:
        /*0160*/ 	.word	0x00000008
.L_2166:


//--------------------- .nv.info._ZN10layer_norm13ln_fwd_kernelINS_13Kernel_traitsIf13__nv_bfloat16fS2_fjLj8192ELj1ELj1ELj8ELj16ENS_18Kernel_traits_baseILj8192EfS2_fS2_fjLj256EEEEELb0ELb0ELb1ELb0EEEvNS_9FwdParamsE --------------------------
	.section	.nv.info._ZN10layer_norm13ln_fwd_kernelINS_13Kernel_traitsIf13__nv_bfloat16fS2_fjLj8192ELj1ELj1ELj8ELj16ENS_18Kernel_traits_baseILj8192EfS2_fS2_fjLj256EEEEELb0ELb0ELb1ELb0EEEvNS_9FwdParamsE,"",@"SHT_CUDA_INFO"
	.sectionflags	@""
	.align	4


	//----- nvinfo : EIATTR_CUDA_API_VERSION
	.align		4
        /*0000*/ 	.byte	0x04, 0x37
        /*0002*/ 	.short	(.L_2168 - .L_2167)
.L_2167:
        /*0004*/ 	.word	0x00000082


	//----- nvinfo : EIATTR_KPARAM_INFO
	.align		4
.L_2168:
        /*0008*/ 	.byte	0x04, 0x17
        /*000a*/ 	.short	(.L_2170 - .L_2169)
.L_2169:
        /*000c*/ 	.word	0x00000000
        /*0010*/ 	.short	0x0000
        /*0012*/ 	.short	0x0000
        /*0014*/ 	.byte	0x00, 0xf0, 0xa1, 0x03


	//----- nvinfo : EIATTR_SPARSE_MMA_MASK
	.align		4
.L_2170:
        /*0018*/ 	.byte	0x03, 0x50
        /*001a*/ 	.short	0x0000


	//----- nvinfo : EIATTR_MAXREG_COUNT
	.align		4
        /*001c*/ 	.byte	0x03, 0x1b
        /*001e*/ 	.short	0x00ff


	//----- nvinfo : EIATTR_NUM_BARRIERS
	.align		4
        /*0020*/ 	.byte	0x02, 0x4c
        /*0022*/ 	.byte	0x01
	.zero		1


	//----- nvinfo : EIATTR_ANNOTATIONS
	.align		4
        /*0024*/ 	.byte	0x04, 0x55
        /*0026*/ 	.short	(.L_2172 - .L_2171)


	//   ....[0]....
.L_2171:
        /*0028*/ 	.word	0x00000001
        /*002c*/ 	.byte	0x90, 0x07, 0x00, 0x00, 0x01, 0x00, 0x00, 0x00, 0xa0, 0x07, 0x00, 0x00, 0x01, 0x00, 0x00, 0x00
        /*003c*/ 	.byte	0x90, 0x23, 0x00, 0x00, 0x01, 0x00, 0x00, 0x00, 0xb0, 0x29, 0x00, 0x00, 0x01, 0x00, 0x00, 0x00
        /*004c*/ 	.byte	0x60, 0x38, 0x00, 0x00


	//----- nvinfo : EIATTR_MERCURY_ISA_VERSION
	.align		4
.L_2172:
        /*0050*/ 	.byte	0x03, 0x5f
        /*0052*/ 	.short	0x0101


	//----- nvinfo : EIATTR_COOP_GROUP_MASK_REGIDS
	.align		4
        /*0054*/ 	.byte	0x04, 0x29
        /*0056*/ 	.short	(.L_2174 - .L_2173)


	//   ....[0]....
.L_2173:
        /*0058*/ 	.word	0xffffffff


	//   ....[1]....
        /*005c*/ 	.word	0xffffffff


	//   ....[2]....
        /*0060*/ 	.word	0xffffffff


	//   ....[3]....
        /*0064*/ 	.word	0xffffffff


	//   ....[4]....
        /*0068*/ 	.word	0xffffffff


	//   ....[5]....
        /*006c*/ 	.word	0xffffffff


	//   ....[6]....
        /*0070*/ 	.word	0xffffffff


	//   ....[7]....
        /*0074*/ 	.word	0xffffffff


	//   ....[8]....
        /*0078*/ 	.word	0xffffffff


	//   ....[9]....
        /*007c*/ 	.word	0xffffffff


	//   ....[10]....
        /*0080*/ 	.word	0xffffffff


	//   ....[11]....
        /*0084*/ 	.word	0xffffffff


	//   ....[12]....
        /*0088*/ 	.word	0xffffffff


	//   ....[13]....
        /*008c*/ 	.word	0xffffffff


	//   ....[14]....
        /*0090*/ 	.word	0xffffffff


	//   ....[15]....
        /*0094*/ 	.word	0xffffffff


	//   ....[16]....
        /*0098*/ 	.word	0xffffffff


	//   ....[17]....
        /*009c*/ 	.word	0xffffffff


	//   ....[18]....
        /*00a0*/ 	.word	0xffffffff


	//   ....[19]....
        /*00a4*/ 	.word	0xffffffff


	//   ....[20]....
        /*00a8*/ 	.word	0xffffffff


	//   ....[21]....
        /*00ac*/ 	.word	0x05000075


	//   ....[22]....
        /*00b0*/ 	.word	0x05000075


	//   ....[23]....
        /*00b4*/ 	.word	0x05000075


	//   ....[24]....
        /*00b8*/ 	.word	0x05000075


	//   ....[25]....
        /*00bc*/ 	.word	0x05000075


	//   ....[26]....
        /*00c0*/ 	.word	0x05000075


	//   ....[27]....
        /*00c4*/ 	.word	0x05000075


	//   ....[28]....
        /*00c8*/ 	.word	0x05000075


	//   ....[29]....
        /*00cc*/ 	.word	0x05000075


	//   ....[30]....
        /*00d0*/ 	.word	0x05000075


	//----- nvinfo : EIATTR_COOP_GROUP_INSTR_OFFSETS
	.align		4
.L_2174:
        /*00d4*/ 	.byte	0x04, 0x28
        /*00d6*/ 	.short	(.L_2176 - .L_2175)


	//   ....[0]....
.L_2175:
        /*00d8*/ 	.word	0x000023a0


	//   ....[1]....
        /*00dc*/ 	.word	0x000023c0


	//   ....[2]....
        /*00e0*/ 	.word	0x000023e0


	//   ....[3]....
        /*00e4*/ 	.word	0x00002400


	//   ....[4]....
        /*00e8*/ 	.word	0x00002420


	//   ....[5]....
        /*00ec*/ 	.word	0x00002860


	//   ....[6]....
        /*00f0*/ 	.word	0x00002880


	//   ....[7]....
        /*00f4*/ 	.word	0x000028a0


	//   ....[8]....
        /*00f8*/ 	.word	0x000028c0


	//   ....[9]....
        /*00fc*/ 	.word	0x000028e0


	//   ....[10]....
        /*0100*/ 	.word	0x00002a70


	//   ....[11]....
        /*0104*/ 	.word	0x00002ac0


	//   ....[12]....
        /*0108*/ 	.word	0x00002b30


	//   ....[13]....
        /*010c*/ 	.word	0x00002b90


	//   ....[14]....
        /*0110*/ 	.word	0x00002ba0


	//   ....[15]....
        /*0114*/ 	.word	0x00002c30


	//   ....[16]....
        /*0118*/ 	.word	0x00002c90


	//   ....[17]....
        /*011c*/ 	.word	0x00002ca0


	//   ....[18]....
        /*0120*/ 	.word	0x00002d40


	//   ....[19]....
        /*0124*/ 	.word	0x00002da0


	//   ....[20]....
        /*0128*/ 	.word	0x00002dc0


	//   ....[21]....
        /*012c*/ 	.word	0x000038c0


	//   ....[22]....
        /*0130*/ 	.word	0x00003920


	//   ....[23]....
        /*0134*/ 	.word	0x00003980


	//   ....[24]....
        /*0138*/ 	.word	0x000039e0


	//   ....[25]....
        /*013c*/ 	.word	0x00003a40


	//   ....[26]....
        /*0140*/ 	.word	0x00003ed0


	//   ....[27]....
        /*0144*/ 	.word	0x00003f30


	//   ....[28]....
        /*0148*/ 	.word	0x00003f90


	//   ....[29]....
        /*014c*/ 	.word	0x00003ff0


	//   ....[30]....
        /*0150*/ 	.word	0x00004050


	//----- nvinfo : EIATTR_EXIT_INSTR_OFFSETS
	.align		4
.L_2176:
        /*0154*/ 	.byte	0x04, 0x1c
        /*0156*/ 	.short	(.L_2178 - .L_2177)


	//   ....[0]....
.L_2177:
        /*0158*/ 	.word	0x00000600


	//   ....[1]....
        /*015c*/ 	.word	0x00003850


	//----- nvinfo : EIATTR_MAX_THREADS
	.align		4
.L_2178:
        /*0160*/ 	.byte	0x04, 0x05
        /*0162*/ 	.short	(.L_2180 - .L_2179)
.L_2179:
        /*0164*/ 	.word	0x00000100
        /*0168*/ 	.word	0x00000001
        /*016c*/ 	.word	0x00000001


	//----- nvinfo : EIATTR_CRS_STACK_SIZE
	.align		4
.L_2180:
        /*0170*/ 	.byte	0x04, 0x1e
        /*0172*/ 	.short	(.L_2182 - .L_2181)
.L_2181:
        /*0174*/ 	.word	0x00000000


	//----- nvinfo : EIATTR_CBANK_PARAM_SIZE
	.align		4
.L_2182:
        /*0178*/ 	.byte	0x03, 0x19
        /*017a*/ 	.short	0x00e8


	//----- nvinfo : EIATTR_PARAM_CBANK
	.align		4
        /*017c*/ 	.byte	0x04, 0x0a
        /*017e*/ 	.short	(.L_2184 - .L_2183)
	.align		4
.L_2183:
        /*0180*/ 	.word	index@(.nv.constant0._ZN10layer_norm13ln_fwd_kernelINS_13Kernel_traitsIf13__nv_bfloat16fS2_fjLj8192ELj1ELj1ELj8ELj16ENS_18Kernel_traits_baseILj8192EfS2_fS2_fjLj256EEEEELb0ELb0ELb1ELb0EEEvNS_9FwdParamsE)
        /*0184*/ 	.short	0x0210
        /*0186*/ 	.short	0x00e8


	//----- nvinfo : EIATTR_SW_WAR
	.align		4
.L_2184:
        /*0188*/ 	.byte	0x04, 0x36
        /*018a*/ 	.short	(.L_2186 - .L_2185)
.L_2185:
        /*018c*/ 	.word	0x00000008
.L_2186:


//--------------------- .nv.info._ZN10layer_norm13ln_fwd_kernelINS_13Kernel_traitsIf13__nv_bfloat16fS2_fjLj8192ELj1ELj1ELj8ELj16ENS_18Kernel_traits_baseILj8192EfS2_fS2_fjLj256EEEEELb0ELb0ELb1ELb1EEEvNS_9FwdParamsE --------------------------
	.section	.nv.info._ZN10layer_norm13ln_fwd_kernelINS_13Kernel_traitsIf13__nv_bfloat16fS2_fjLj8192ELj1ELj1ELj8ELj16ENS_18Kernel_traits_baseILj8192EfS2_fS2_fjLj256EEEEELb0ELb0ELb1ELb1EEEvNS_9FwdParamsE,"",@"SHT_CUDA_INFO"
	.sectionflags	@""
	.align	4


	//----- nvinfo : EIATTR_CUDA_API_VERSION
	.align		4
        /*0000*/ 	.byte	0x04, 0x37
        /*0002*/ 	.short	(.L_2188 - .L_2187)
.L_2187:
        /*0004*/ 	.word	0x00000082


	//----- nvinfo : EIATTR_KPARAM_INFO
	.align		4
.L_2188:
        /*0008*/ 	.byte	0x04, 0x17
        /*000a*/ 	.short	(.L_2190 - .L_2189)
.L_2189:
        /*000c*/ 	.word	0x00000000
        /*0010*/ 	.short	0x0000
        /*0012*/ 	.short	0x0000
        /*0014*/ 	.byte	0x00, 0xf0, 0xa1, 0x03


	//----- nvinfo : EIATTR_SPARSE_MMA_MASK
	.align		4
.L_2190:
        /*0018*/ 	.byte	0x03, 0x50
        /*001a*/ 	.short	0x0000


	//----- nvinfo : EIATTR_MAXREG_COUNT
	.align		4
        /*001c*/ 	.byte	0x03, 0x1b
        /*001e*/ 	.short	0x00ff


	//----- nvinfo : EIATTR_NUM_BARRIERS
	.align		4
        /*0020*/ 	.byte	0x02, 0x4c
        /*0022*/ 	.byte	0x01
	.zero		1


	//----- nvinfo : EIATTR_MERCURY_ISA_VERSION
	.align		4
        /*0024*/ 	.byte	0x03, 0x5f
        /*0026*/ 	.short	0x0101


	//----- nvinfo : EIATTR_COOP_GROUP_MASK_REGIDS
	.align		4
        /*0028*/ 	.byte	0x04, 0x29
        /*002a*/ 	.short	(.L_2192 - .L_2191)


	//   ....[0]....
.L_2191:
        /*002c*/ 	.word	0xffffffff


	//   ....[1]....
        /*0030*/ 	.word	0xffffffff


	//   ....[2]....
        /*0034*/ 	.word	0xffffffff


	//   ....[3]....
        /*0038*/ 	.word	0xffffffff


	//   ....[4]....
        /*003c*/ 	.word	0xffffffff


	//   ....[5]....
        /*0040*/ 	.word	0xffffffff


	//   ....[6]....
        /*0044*/ 	.word	0xffffffff


	//   ....[7]....
        /*0048*/ 	.word	0xffffffff


	//   ....[8]....
        /*004c*/ 	.word	0xffffffff


	//   ....[9]....
        /*0050*/ 	.word	0xffffffff


	//   ....[10]....
        /*0054*/ 	.word	0xffffffff


	//   ....[11]....
        /*0058*/ 	.word	0xffffffff


	//   ....[12]....
        /*005c*/ 	.word	0xffffffff


	//   ....[13]....
        /*0060*/ 	.word	0xffffffff


	//   ....[14]....
        /*0064*/ 	.word	0xffffffff


	//   ....[15]....
        /*0068*/ 	.word	0xffffffff


	//   ....[16]....
        /*006c*/ 	.word	0xffffffff


	//   ....[17]....
        /*0070*/ 	.word	0xffffffff


	//   ....[18]....
        /*0074*/ 	.word	0xffffffff


	//   ....[19]....
        /*0078*/ 	.word	0xffffffff


	//   ....[20]....
        /*007c*/ 	.word	0xffffffff


	//   ....[21]....
        /*0080*/ 	.word	0x05000073


	//   ....[22]....
        /*0084*/ 	.word	0x05000073


	//   ....[23]....
        /*0088*/ 	.word	0x05000073


	//   ....[24]....
        /*008c*/ 	.word	0x05000073


	//   ....[25]....
        /*0090*/ 	.word	0x05000073


	//   ....[26]....
        /*0094*/ 	.word	0x05000073


	//   ....[27]....
        /*0098*/ 	.word	0x05000073


	//   ....[28]....
        /*009c*/ 	.word	0x05000073


	//   ....[29]....
        /*00a0*/ 	.word	0x05000073


	//   ....[30]....
        /*00a4*/ 	.word	0x05000073


	//----- nvinfo : EIATTR_COOP_GROUP_INSTR_OFFSETS
	.align		4
.L_2192:
        /*00a8*/ 	.byte	0x04, 0x28
        /*00aa*/ 	.short	(.L_2194 - .L_2193)


	//   ....[0]....
.L_2193:
        /*00ac*/ 	.word	0x00001d60


	//   ....[1]....
        /*00b0*/ 	.word	0x00001d80


	//   ....[2]....
        /*00b4*/ 	.word	0x00001da0


	//   ....[3]....
        /*00b8*/ 	.word	0x00001dc0


	//   ....[4]....
        /*00bc*/ 	.word	0x00001de0


	//   ....[5]....
        /*00c0*/ 	.word	0x00002210


	//   ....[6]....
        /*00c4*/ 	.word	0x00002230


	//   ....[7]....
        /*00c8*/ 	.word	0x00002250


	//   ....[8]....
        /*00cc*/ 	.word	0x00002270


	//   ....[9]....
        /*00d0*/ 	.word	0x00002290


	//   ....[10]....
        /*00d4*/ 	.word	0x000023d0


	//   ....[11]....
        /*00d8*/ 	.word	0x00002450


	//   ....[12]....
        /*00dc*/ 	.word	0x000024b0


	//   ....[13]....
        /*00e0*/ 	.word	0x000024d0


	//   ....[14]....
        /*00e4*/ 	.word	0x00002550


	//   ....[15]....
        /*00e8*/ 	.word	0x000025b0


	//   ....[16]....
        /*00ec*/ 	.word	0x000025d0


	//   ....[17]....
        /*00f0*/ 	.word	0x00002660


	//   ....[18]....
        /*00f4*/ 	.word	0x000026c0


	//   ....[19]....
        /*00f8*/ 	.word	0x00002730


	//   ....[20]....
        /*00fc*/ 	.word	0x00002740


	//   ....[21]....
        /*0100*/ 	.word	0x00003130


	//   ....[22]....
        /*0104*/ 	.word	0x00003190


	//   ....[23]....
        /*0108*/ 	.word	0x000031f0


	//   ....[24]....
        /*010c*/ 	.word	0x00003250


	//   ....[25]....
        /*0110*/ 	.word	0x000032b0


	//   ....[26]....
        /*0114*/ 	.word	0x00003730


	//   ....[27]....
        /*0118*/ 	.word	0x00003790


	//   ....[28]....
        /*011c*/ 	.word	0x000037f0


	//   ....[29]....
        /*0120*/ 	.word	0x00003850


	//   ....[30]....
        /*0124*/ 	.word	0x000038b0


	//----- nvinfo : EIATTR_EXIT_INSTR_OFFSETS
	.align		4
.L_2194:
        /*0128*/ 	.byte	0x04, 0x1c
        /*012a*/ 	.short	(.L_2196 - .L_2195)


	//   ....[0]....
.L_2195:
        /*012c*/ 	.word	0x00000290


	//   ....[1]....
        /*0130*/ 	.word	0x000030d0


	//----- nvinfo : EIATTR_MAX_THREADS
	.align		4
.L_2196:
        /*0134*/ 	.byte	0x04, 0x05
        /*0136*/ 	.short	(.L_2198 - .L_2197)
.L_2197:
        /*0138*/ 	.word	0x00000100
        /*013c*/ 	.word	0x00000001
        /*0140*/ 	.word	0x00000001


	//----- nvinfo : EIATTR_CRS_STACK_SIZE
	.align		4
.L_2198:
        /*0144*/ 	.byte	0x04, 0x1e
        /*0146*/ 	.short	(.L_2200 - .L_2199)
.L_2199:
        /*0148*/ 	.word	0x00000000


	//----- nvinfo : EIATTR_CBANK_PARAM_SIZE
	.align		4
.L_2200:
        /*014c*/ 	.byte	0x03, 0x19
        /*014e*/ 	.short	0x00e8


	//----- nvinfo : EIATTR_PARAM_CBANK
	.align		4
        /*0150*/ 	.byte	0x04, 0x0a
        /*0152*/ 	.short	(.L_2202 - .L_2201)
	.align		4
.L_2201:
        /*0154*/ 	.word	index@(.nv.constant0._ZN10layer_norm13ln_fwd_kernelINS_13Kernel_traitsIf13__nv_bfloat16fS2_fjLj8192ELj1ELj1ELj8ELj16ENS_18Kernel_traits_baseILj8192EfS2_fS2_fjLj256EEEEELb0ELb0ELb1ELb1EEEvNS_9FwdParamsE)
        /*0158*/ 	.short	0x0210
        /*015a*/ 	.short	0x00e8


	//----- nvinfo : EIATTR_SW_WAR
	.align		4
.L_2202:
        /*015c*/ 	.byte	0x04, 0x36
        /*015e*/ 	.short	(.L_2204 - .L_2203)
.L_2203:
        /*0160*/ 	.word	0x00000008
.L_2204:


//--------------------- .nv.info._ZN10layer_norm13ln_fwd_kernelINS_13Kernel_traitsIf13__nv_bfloat16fS2_fjLj8192ELj1ELj1ELj8ELj16ENS_18Kernel_traits_baseILj8192EfS2_fS2_fjLj256EEEEELb0ELb1ELb0ELb0EEEvNS_9FwdParamsE --------------------------
	.section	.nv.info._ZN10layer_norm13ln_fwd_kernelINS_13Kernel_traitsIf13__nv_bfloat16fS2_fjLj8192ELj1ELj1ELj8ELj16ENS_18Kernel_traits_baseILj8192EfS2_fS2_fjLj256EEEEELb0ELb1ELb0ELb0EEEvNS_9FwdParamsE,"",@"SHT_CUDA_INFO"
	.sectionflags	@""
	.align	4


	//----- nvinfo : EIATTR_CUDA_API_VERSION
	.align		4
        /*0000*/ 	.byte	0x04, 0x37
        /*0002*/ 	.short	(.L_2206 - .L_2205)
.L_2205:
        /*0004*/ 	.word	0x00000082


	//----- nvinfo : EIATTR_KPARAM_INFO
	.align		4
.L_2206:
        /*0008*/ 	.byte	0x04, 0x17
        /*000a*/ 	.short	(.L_2208 - .L_2207)
.L_2207:
        /*000c*/ 	.word	0x00000000
        /*0010*/ 	.short	0x0000
        /*0012*/ 	.short	0x0000
        /*0014*/ 	.byte	0x00, 0xf0, 0xa1, 0x03


	//----- nvinfo : EIATTR_SPARSE_MMA_MASK
	.align		4
.L_2208:
        /*0018*/ 	.byte	0x03, 0x50
        /*001a*/ 	.short	0x0000


	//----- nvinfo : EIATTR_MAXREG_COUNT
	.align		4
        /*001c*/ 	.byte	0x03, 0x1b
        /*001e*/ 	.short	0x00ff


	//----- nvinfo : EIATTR_NUM_BARRIERS
	.align		4
        /*0020*/ 	.byte	0x02, 0x4c
        /*0022*/ 	.byte	0x01
	.zero		1


	//----- nvinfo : EIATTR_MERCURY_ISA_VERSION
	.align		4
        /*0024*/ 	.byte	0x03, 0x5f
        /*0026*/ 	.short	0x0101


	//----- nvinfo : EIATTR_COOP_GROUP_MASK_REGIDS
	.align		4
        /*0028*/ 	.byte	0x04, 0x29
        /*002a*/ 	.short	(.L_2210 - .L_2209)


	//   ....[0]....
.L_2209:
        /*002c*/ 	.word	0xffffffff


	//   ....[1]....
        /*0030*/ 	.word	0xffffffff


	//   ....[2]....
        /*0034*/ 	.word	0xffffffff


	//   ....[3]....
        /*0038*/ 	.word	0xffffffff


	//   ....[4]....
        /*003c*/ 	.word	0xffffffff


	//   ....[5]....
        /*0040*/ 	.word	0xffffffff


	//   ....[6]....
        /*0044*/ 	.word	0xffffffff


	//   ....[7]....
        /*0048*/ 	.word	0xffffffff


	//   ....[8]....
        /*004c*/ 	.word	0xffffffff


	//   ....[9]....
        /*0050*/ 	.word	0xffffffff


	//   ....[10]....
        /*0054*/ 	.word	0xffffffff


	//   ....[11]....
        /*0058*/ 	.word	0xffffffff


	//   ....[12]....
        /*005c*/ 	.word	0xffffffff


	//   ....[13]....
        /*0060*/ 	.word	0xffffffff


	//   ....[14]....
        /*0064*/ 	.word	0xffffffff


	//   ....[15]....
        /*0068*/ 	.word	0xffffffff


	//   ....[16]....
        /*006c*/ 	.word	0xffffffff


	//   ....[17]....
        /*0070*/ 	.word	0xffffffff


	//   ....[18]....
        /*0074*/ 	.word	0xffffffff


	//   ....[19]....
        /*0078*/ 	.word	0xffffffff


	//   ....[20]....
        /*007c*/ 	.word	0xffffffff


	//   ....[21]....
        /*0080*/ 	.word	0x05000098


	//   ....[22]....
        /*0084*/ 	.word	0x05000098


	//   ....[23]....
        /*0088*/ 	.word	0x05000098


	//   ....[24]....
        /*008c*/ 	.word	0x05000098


	//   ....[25]....
        /*0090*/ 	.word	0x05000098


	//   ....[26]....
        /*0094*/ 	.word	0x05000098


	//   ....[27]....
        /*0098*/ 	.word	0x05000098


	//   ....[28]....
        /*009c*/ 	.word	0x05000098


	//   ....[29]....
        /*00a0*/ 	.word	0x05000098


	//   ....[30]....
        /*00a4*/ 	.word	0x05000098


	//----- nvinfo : EIATTR_COOP_GROUP_INSTR_OFFSETS
	.align		4
.L_2210:
        /*00a8*/ 	.byte	0x04, 0x28
        /*00aa*/ 	.short	(.L_2212 - .L_2211)


	//   ....[0]....
.L_2211:
        /*00ac*/ 	.word	0x00001a60


	//   ....[1]....
        /*00b0*/ 	.word	0x00001a80


	//   ....[2]....
        /*00b4*/ 	.word	0x00001aa0


	//   ....[3]....
        /*00b8*/ 	.word	0x00001ac0


	//   ....[4]....
        /*00bc*/ 	.word	0x00001ae0


	//   ....[5]....
        /*00c0*/ 	.word	0x00001f20


	//   ....[6]....
        /*00c4*/ 	.word	0x00001f40


	//   ....[7]....
        /*00c8*/ 	.word	0x00001f60


	//   ....[8]....
        /*00cc*/ 	.word	0x00001f80


	//   ....[9]....
        /*00d0*/ 	.word	0x00001fa0


	//   ....[10]....
        /*00d4*/ 	.word	0x00002150


	//   ....[11]....
        /*00d8*/ 	.word	0x00002190


	//   ....[12]....
        /*00dc*/ 	.word	0x000021b0


	//   ....[13]....
        /*00e0*/ 	.word	0x000021c0


	//   ....[14]....
        /*00e4*/ 	.word	0x00002230


	//   ....[15]....
        /*00e8*/ 	.word	0x000022a0


	//   ....[16]....
        /*00ec*/ 	.word	0x000022c0


	//   ....[17]....
        /*00f0*/ 	.word	0x00002360


	//   ....[18]....
        /*00f4*/ 	.word	0x000023b0


	//   ....[19]....
        /*00f8*/ 	.word	0x00002440


	//   ....[20]....
        /*00fc*/ 	.word	0x00002480


	//   ....[21]....
        /*0100*/ 	.word	0x00002eb0


	//   ....[22]....
        /*0104*/ 	.word	0x00002f20


	//   ....[23]....
        /*0108*/ 	.word	0x00002f90


	//   ....[24]....
        /*010c*/ 	.word	0x00003000


	//   ....[25]....
        /*0110*/ 	.word	0x00003070


	//   ....[26]....
        /*0114*/ 	.word	0x00003500


	//   ....[27]....
        /*0118*/ 	.word	0x00003570


	//   ....[28]....
        /*011c*/ 	.word	0x000035e0


	//   ....[29]....
        /*0120*/ 	.word	0x00003650


	//   ....[30]....
        /*0124*/ 	.word	0x000036c0


	//----- nvinfo : EIATTR_EXIT_INSTR_OFFSETS
	.align		4
.L_2212:
        /*0128*/ 	.byte	0x04, 0x1c
        /*012a*/ 	.short	(.L_2214 - .L_2213)


	//   ....[0]....
.L_2213:
        /*012c*/ 	.word	0x00000730


	//   ....[1]....
        /*0130*/ 	.word	0x00002e50


	//----- nvinfo : EIATTR_MAX_THREADS
	.align		4
.L_2214:
        /*0134*/ 	.byte	0x04, 0x05
        /*0136*/ 	.short	(.L_2216 - .L_2215)
.L_2215:
        /*0138*/ 	.word	0x00000100
        /*013c*/ 	.word	0x00000001
        /*0140*/ 	.word	0x00000001


	//----- nvinfo : EIATTR_CRS_STACK_SIZE
	.align		4
.L_2216:
        /*0144*/ 	.byte	0x04, 0x1e
        /*0146*/ 	.short	(.L_2218 - .L_2217)
.L_2217:
        /*0148*/ 	.word	0x00000000


	//----- nvinfo : EIATTR_CBANK_PARAM_SIZE
	.align		4
.L_2218:
        /*014c*/ 	.byte	0x03, 0x19
        /*014e*/ 	.short	0x00e8


	//----- nvinfo : EIATTR_PARAM_CBANK
	.align		4
        /*0150*/ 	.byte	0x04, 0x0a
        /*0152*/ 	.short	(.L_2220 - .L_2219)
	.align		4
.L_2219:
        /*0154*/ 	.word	index@(.nv.constant0._ZN10layer_norm13ln_fwd_kernelINS_13Kernel_traitsIf13__nv_bfloat16fS2_fjLj8192ELj1ELj1ELj8ELj16ENS_18Kernel_traits_baseILj8192EfS2_fS2_fjLj256EEEEELb0ELb1ELb0ELb0EEEvNS_9FwdParamsE)
        /*0158*/ 	.short	0x0210
        /*015a*/ 	.short	0x00e8


	//----- nvinfo : EIATTR_SW_WAR
	.align		4
.L_2220:
        /*015c*/ 	.byte	0x04, 0x36
        /*015e*/ 	.short	(.L_2222 - .L_2221)
.L_2221:
        /*0160*/ 	.word	0x00000008
.L_2222:


//--------------------- .nv.info._ZN10layer_norm13ln_fwd_kernelINS_13Kernel_traitsIf13__nv_bfloat16fS2_fjLj8192ELj1ELj1ELj8ELj16ENS_18Kernel_traits_baseILj8192EfS2_fS2_fjLj256EEEEELb0ELb1ELb0ELb1EEEvNS_9FwdParamsE --------------------------
	.section	.nv.info._ZN10layer_norm13ln_fwd_kernelINS_13Kernel_traitsIf13__nv_bfloat16fS2_fjLj8192ELj1ELj1ELj8ELj16ENS_18Kernel_traits_baseILj8192EfS2_fS2_fjLj256EEEEELb0ELb1ELb0ELb1EEEvNS_9FwdParamsE,"",@"SHT_CUDA_INFO"
	.sectionflags	@""
	.align	4


	//----- nvinfo : EIATTR_CUDA_API_VERSION
	.align		4
        /*0000*/ 	.byte	0x04, 0x37
        /*0002*/ 	.short	(.L_2224 - .L_2223)
.L_2223:
        /*0004*/ 	.word	0x00000082


	//----- nvinfo : EIATTR_KPARAM_INFO
	.align		4
.L_2224:
        /*0008*/ 	.byte	0x04, 0x17
        /*000a*/ 	.short	(.L_2226 - .L_2225)
.L_2225:
        /*000c*/ 	.word	0x00000000
        /*0010*/ 	.short	0x0000
        /*0012*/ 	.short	0x0000
        /*0014*/ 	.byte	0x00, 0xf0, 0xa1, 0x03


	//----- nvinfo : EIATTR_SPARSE_MMA_MASK
	.align		4
.L_2226:
        /*0018*/ 	.byte	0x03, 0x50
        /*001a*/ 	.short	0x0000


	//----- nvinfo : EIATTR_MAXREG_COUNT
	.align		4
        /*001c*/ 	.byte	0x03, 0x1b
        /*001e*/ 	.short	0x00ff


	//----- nvinfo : EIATTR_NUM_BARRIERS
	.align		4
        /*0020*/ 	.byte	0x02, 0x4c
        /*0022*/ 	.byte	0x01
	.zero		1


	//----- nvinfo : EIATTR_MERCURY_ISA_VERSION
	.align		4
        /*0024*/ 	.byte	0x03, 0x5f
        /*0026*/ 	.short	0x0101


	//----- nvinfo : EIATTR_COOP_GROUP_MASK_REGIDS
	.align		4
        /*0028*/ 	.byte	0x04, 0x29
        /*002a*/ 	.short	(.L_2228 - .L_2227)


	//   ....[0]....
.L_2227:
        /*002c*/ 	.word	0xffffffff


	//   ....[1]....
        /*0030*/ 	.word	0xffffffff


	//   ....[2]....
        /*0034*/ 	.word	0xffffffff


	//   ....[3]....
        /*0038*/ 	.word	0xffffffff


	//   ....[4]....
        /*003c*/ 	.word	0xffffffff


	//   ....[5]....
        /*0040*/ 	.word	0xffffffff


	//   ....[6]....
        /*0044*/ 	.word	0xffffffff


	//   ....[7]....
        /*0048*/ 	.word	0xffffffff


	//   ....[8]....
        /*004c*/ 	.word	0xffffffff


	//   ....[9]....
        /*0050*/ 	.word	0xffffffff


	//   ....[10]....
        /*0054*/ 	.word	0xffffffff


	//   ....[11]....
        /*0058*/ 	.word	0xffffffff


	//   ....[12]....
        /*005c*/ 	.word	0xffffffff


	//   ....[13]....
        /*0060*/ 	.word	0xffffffff


	//   ....[14]....
        /*0064*/ 	.word	0xffffffff


	//   ....[15]....
        /*0068*/ 	.word	0xffffffff


	//   ....[16]....
        /*006c*/ 	.word	0xffffffff


	//   ....[17]....
        /*0070*/ 	.word	0xffffffff


	//   ....[18]....
        /*0074*/ 	.word	0xffffffff


	//   ....[19]....
        /*0078*/ 	.word	0xffffffff


	//   ....[20]....
        /*007c*/ 	.word	0xffffffff


	//   ....[21]....
        /*0080*/ 	.word	0x05000088


	//   ....[22]....
        /*0084*/ 	.word	0x05000088


	//   ....[23]....
        /*0088*/ 	.word	0x05000088


	//   ....[24]....
        /*008c*/ 	.word	0x05000088


	//   ....[25]....
        /*0090*/ 	.word	0x05000088


	//   ....[26]....
        /*0094*/ 	.word	0x05000088


	//   ....[27]....
        /*0098*/ 	.word	0x05000088


	//   ....[28]....
        /*009c*/ 	.word	0x05000088


	//   ....[29]....
        /*00a0*/ 	.word	0x05000088


	//   ....[30]....
        /*00a4*/ 	.word	0x05000088


	//----- nvinfo : EIATTR_COOP_GROUP_INSTR_OFFSETS
	.align		4
.L_2228:
        /*00a8*/ 	.byte	0x04, 0x28
        /*00aa*/ 	.short	(.L_2230 - .L_2229)


	//   ....[0]....
.L_2229:
        /*00ac*/ 	.word	0x00001560


	//   ....[1]....
        /*00b0*/ 	.word	0x00001580


	//   ....[2]....
        /*00b4*/ 	.word	0x000015a0


	//   ....[3]....
        /*00b8*/ 	.word	0x000015c0


	//   ....[4]....
        /*00bc*/ 	.word	0x000015e0


	//   ....[5]....
        /*00c0*/ 	.word	0x00001a10


	//   ....[6]....
        /*00c4*/ 	.word	0x00001a30


	//   ....[7]....
        /*00c8*/ 	.word	0x00001a50


	//   ....[8]....
        /*00cc*/ 	.word	0x00001a70


	//   ....[9]....
        /*00d0*/ 	.word	0x00001a90


	//   ....[10]....
        /*00d4*/ 	.word	0x00001be0


	//   ....[11]....
        /*00d8*/ 	.word	0x00001c50


	//   ....[12]....
        /*00dc*/ 	.word	0x00001c60


	//   ....[13]....
        /*00e0*/ 	.word	0x00001c70


	//   ....[14]....
        /*00e4*/ 	.word	0x00001d60


	//   ....[15]....
        /*00e8*/ 	.word	0x00001d70


	//   ....[16]....
        /*00ec*/ 	.word	0x00001d80


	//   ....[17]....
        /*00f0*/ 	.word	0x00001e40


	//   ....[18]....
        /*00f4*/ 	.word	0x00001e70


	//   ....[19]....
        /*00f8*/ 	.word	0x00001f00


	//   ....[20]....
        /*00fc*/ 	.word	0x00001f30


	//   ....[21]....
        /*0100*/ 	.word	0x00002830


	//   ....[22]....
        /*0104*/ 	.word	0x000028a0


	//   ....[23]....
        /*0108*/ 	.word	0x00002910


	//   ....[24]....
        /*010c*/ 	.word	0x00002980


	//   ....[25]....
        /*0110*/ 	.word	0x000029f0


	//   ....[26]....
        /*0114*/ 	.word	0x00002e60


	//   ....[27]....
        /*0118*/ 	.word	0x00002ed0


	//   ....[28]....
        /*011c*/ 	.word	0x00002f40


	//   ....[29]....
        /*0120*/ 	.word	0x00002fb0


	//   ....[30]....
        /*0124*/ 	.word	0x00003020


	//----- nvinfo : EIATTR_EXIT_INSTR_OFFSETS
	.align		4
.L_2230:
        /*0128*/ 	.byte	0x04, 0x1c
        /*012a*/ 	.short	(.L_2232 - .L_2231)


	//   ....[0]....
.L_2231:
        /*012c*/ 	.word	0x000002d0


	//   ....[1]....
        /*0130*/ 	.word	0x000027d0


	//----- nvinfo : EIATTR_MAX_THREADS
	.align		4
.L_2232:
        /*0134*/ 	.byte	0x04, 0x05
        /*0136*/ 	.short	(.L_2234 - .L_2233)
.L_2233:
        /*0138*/ 	.word	0x00000100
        /*013c*/ 	.word	0x00000001
        /*0140*/ 	.word	0x00000001


	//----- nvinfo : EIATTR_CRS_STACK_SIZE
	.align		4
.L_2234:
        /*0144*/ 	.byte	0x04, 0x1e
        /*0146*/ 	.short	(.L_2236 - .L_2235)
.L_2235:
        /*0148*/ 	.word	0x00000000


	//----- nvinfo : EIATTR_CBANK_PARAM_SIZE
	.align		4
.L_2236:
        /*014c*/ 	.byte	0x03, 0x19
        /*014e*/ 	.short	0x00e8


	//----- nvinfo : EIATTR_PARAM_CBANK
	.align		4
        /*0150*/ 	.byte	0x04, 0x0a
        /*0152*/ 	.short	(.L_2238 - .L_2237)
	.align		4
.L_2237:
        /*0154*/ 	.word	index@(.nv.constant0._ZN10layer_norm13ln_fwd_kernelINS_13Kernel_traitsIf13__nv_bfloat16fS2_fjLj8192ELj1ELj1ELj8ELj16ENS_18Kernel_traits_baseILj8192EfS2_fS2_fjLj256EEEEELb0ELb1ELb0ELb1EEEvNS_9FwdParamsE)
        /*0158*/ 	.short	0x0210
        /*015a*/ 	.short	0x00e8


	//----- nvinfo : EIATTR_SW_WAR
	.align		4
.L_2238:
        /*015c*/ 	.byte	0x04, 0x36
        /*015e*/ 	.short	(.L_2240 - .L_2239)
.L_2239:
        /*0160*/ 	.word	0x00000008
.L_2240:


//--------------------- .nv.info._ZN10layer_norm13ln_fwd_kernelINS_13Kernel_traitsIf13__nv_bfloat16fS2_fjLj8192ELj1ELj1ELj8ELj16ENS_18Kernel_traits_baseILj8192EfS2_fS2_fjLj256EEEEELb0ELb1ELb1ELb0EEEvNS_9FwdParamsE --------------------------
	.section	.nv.info._ZN10layer_norm13ln_fwd_kernelINS_13Kernel_traitsIf13__nv_bfloat16fS2_fjLj8192ELj1ELj1ELj8ELj16ENS_18Kernel_traits_baseILj8192EfS2_fS2_fjLj256EEEEELb0ELb1ELb1ELb0EEEvNS_9FwdParamsE,"",@"SHT_CUDA_INFO"
	.sectionflags	@""
	.align	4


	//----- nvinfo : EIATTR_CUDA_API_VERSION
	.align		4
        /*0000*/ 	.byte	0x04, 0x37
        /*0002*/ 	.short	(.L_2242 - .L_2241)
.L_2241:
        /*0004*/ 	.word	0x00000082


	//----- nvinfo : EIATTR_KPARAM_INFO
	.align		4
.L_2242:
        /*0008*/ 	.byte	0x04, 0x17
        /*000a*/ 	.short	(.L_2244 - .L_2243)
.L_2243:
        /*000c*/ 	.word	0x00000000
        /*0010*/ 	.short	0x0000
        /*0012*/ 	.short	0x0000
        /*0014*/ 	.byte	0x00, 0xf0, 0xa1, 0x03


	//----- nvinfo : EIATTR_SPARSE_MMA_MASK
	.align		4
.L_2244:
        /*0018*/ 	.byte	0x03, 0x50
        /*001a*/ 	.short	0x0000


	//----- nvinfo : EIATTR_MAXREG_COUNT
	.align		4
        /*001c*/ 	.byte	0x03, 0x1b
        /*001e*/ 	.short	0x00ff


	//----- nvinfo : EIATTR_NUM_BARRIERS
	.align		4
        /*0020*/ 	.byte	0x02, 0x4c
        /*0022*/ 	.byte	0x01
	.zero		1


	//----- nvinfo : EIATTR_MERCURY_ISA_VERSION
	.align		4
        /*0024*/ 	.byte	0x03, 0x5f
        /*0026*/ 	.short	0x0101


	//----- nvinfo : EIATTR_COOP_GROUP_MASK_REGIDS
	.align		4
        /*0028*/ 	.byte	0x04, 0x29
        /*002a*/ 	.short	(.L_2246 - .L_2245)


	//   ....[0]....
.L_2245:
        /*002c*/ 	.word	0xffffffff


	//   ....[1]....
        /*0030*/ 	.word	0xffffffff


	//   ....[2]....
        /*0034*/ 	.word	0xffffffff


	//   ....[3]....
        /*0038*/ 	.word	0xffffffff


	//   ....[4]....
        /*003c*/ 	.word	0xffffffff


	//   ....[5]....
        /*0040*/ 	.word	0xffffffff


	//   ....[6]....
        /*0044*/ 	.word	0xffffffff


	//   ....[7]....
        /*0048*/ 	.word	0xffffffff


	//   ....[8]....
        /*004c*/ 	.word	0xffffffff


	//   ....[9]....
        /*0050*/ 	.word	0xffffffff


	//   ....[10]....
        /*0054*/ 	.word	0xffffffff


	//   ....[11]....
        /*0058*/ 	.word	0xffffffff


	//   ....[12]....
        /*005c*/ 	.word	0xffffffff


	//   ....[13]....
        /*0060*/ 	.word	0xffffffff


	//   ....[14]....
        /*0064*/ 	.word	0xffffffff


	//   ....[15]....
        /*0068*/ 	.word	0xffffffff


	//   ....[16]....
        /*006c*/ 	.word	0xffffffff


	//   ....[17]....
        /*0070*/ 	.word	0xffffffff


	//   ....[18]....
        /*0074*/ 	.word	0xffffffff


	//   ....[19]....
        /*0078*/ 	.word	0xffffffff


	//   ....[20]....
        /*007c*/ 	.word	0xffffffff


	//   ....[21]....
        /*0080*/ 	.word	0x050000a3


	//   ....[22]....
        /*0084*/ 	.word	0x050000a3


	//   ....[23]....
        /*0088*/ 	.word	0x050000a3


	//   ....[24]....
        /*008c*/ 	.word	0x050000a3


	//   ....[25]....
        /*0090*/ 	.word	0x050000a3


	//   ....[26]....
        /*0094*/ 	.word	0x050000a3


	//   ....[27]....
        /*0098*/ 	.word	0x050000a3


	//   ....[28]....
        /*009c*/ 	.word	0x050000a3


	//   ....[29]....
        /*00a0*/ 	.word	0x050000a3


	//   ....[30]....
        /*00a4*/ 	.word	0x050000a3


	//----- nvinfo : EIATTR_COOP_GROUP_INSTR_OFFSETS
	.align		4
.L_2246:
        /*00a8*/ 	.byte	0x04, 0x28
        /*00aa*/ 	.short	(.L_2248 - .L_2247)


	//   ....[0]....
.L_2247:
        /*00ac*/ 	.word	0x000026c0


	//   ....[1]....
        /*00b0*/ 	.word	0x000026e0


	//   ....[2]....
        /*00b4*/ 	.word	0x00002700


	//   ....[3]....
        /*00b8*/ 	.word	0x00002720


	//   ....[4]....
        /*00bc*/ 	.word	0x00002740


	//   ....[5]....
        /*00c0*/ 	.word	0x00002b80


	//   ....[6]....
        /*00c4*/ 	.word	0x00002ba0


	//   ....[7]....
        /*00c8*/ 	.word	0x00002bc0


	//   ....[8]....
        /*00cc*/ 	.word	0x00002be0


	//   ....[9]....
        /*00d0*/ 	.word	0x00002c00


	//   ....[10]....
        /*00d4*/ 	.word	0x00002db0


	//   ....[11]....
        /*00d8*/ 	.word	0x00002e10


	//   ....[12]....
        /*00dc*/ 	.word	0x00002eb0


	//   ....[13]....
        /*00e0*/ 	.word	0x00002ed0


	//   ....[14]....
        /*00e4*/ 	.word	0x00002f40


	//   ....[15]....
        /*00e8*/ 	.word	0x00002fa0


	//   ....[16]....
        /*00ec*/ 	.word	0x00003010


	//   ....[17]....
        /*00f0*/ 	.word	0x00003020


	//   ....[18]....
        /*00f4*/ 	.word	0x00003090


	//   ....[19]....
        /*00f8*/ 	.word	0x00003110


	//   ....[20]....
        /*00fc*/ 	.word	0x00003130


	//   ....[21]....
        /*0100*/ 	.word	0x00003ba0


	//   ....[22]....
        /*0104*/ 	.word	0x00003c10


	//   ....[23]....
        /*0108*/ 	.word	0x00003c80


	//   ....[24]....
        /*010c*/ 	.word	0x00003cf0


	//   ....[25]....
        /*0110*/ 	.word	0x00003d60


	//   ....[26]....
        /*0114*/ 	.word	0x000041f0


	//   ....[27]....
        /*0118*/ 	.word	0x00004260


	//   ....[28]....
        /*011c*/ 	.word	0x000042d0


	//   ....[29]....
        /*0120*/ 	.word	0x00004340


	//   ....[30]....
        /*0124*/ 	.word	0x000043b0


	//----- nvinfo : EIATTR_EXIT_INSTR_OFFSETS
	.align		4
.L_2248:
        /*0128*/ 	.byte	0x04, 0x1c
        /*012a*/ 	.short	(.L_2250 - .L_2249)


	//   ....[0]....
.L_2249:
        /*012c*/ 	.word	0x00000730


	//   ....[1]....
        /*0130*/ 	.word	0x00003b40


	//----- nvinfo : EIATTR_MAX_THREADS
	.align		4
.L_2250:
        /*0134*/ 	.byte	0x04, 0x05
        /*0136*/ 	.short	(.L_2252 - .L_2251)
.L_2251:
        /*0138*/ 	.word	0x00000100
        /*013c*/ 	.word	0x00000001
        /*0140*/ 	.word	0x00000001


	//----- nvinfo : EIATTR_CRS_STACK_SIZE
	.align		4
.L_2252:
        /*0144*/ 	.byte	0x04, 0x1e
        /*0146*/ 	.short	(.L_2254 - .L_2253)
.L_2253:
        /*0148*/ 	.word	0x00000000


	//----- nvinfo : EIATTR_CBANK_PARAM_SIZE
	.align		4
.L_2254:
        /*014c*/ 	.byte	0x03, 0x19
        /*014e*/ 	.short	0x00e8


	//----- nvinfo : EIATTR_PARAM_CBANK
	.align		4
        /*0150*/ 	.byte	0x04, 0x0a
        /*0152*/ 	.short	(.L_2256 - .L_2255)
	.align		4
.L_2255:
        /*0154*/ 	.word	index@(.nv.constant0._ZN10layer_norm13ln_fwd_kernelINS_13Kernel_traitsIf13__nv_bfloat16fS2_fjLj8192ELj1ELj1ELj8ELj16ENS_18Kernel_traits_baseILj8192EfS2_fS2_fjLj256EEEEELb0ELb1ELb1ELb0EEEvNS_9FwdParamsE)
        /*0158*/ 	.short	0x0210
        /*015a*/ 	.short	0x00e8


	//----- nvinfo : EIATTR_SW_WAR
	.align		4
.L_2256:
        /*015c*/ 	.byte	0x04, 0x36
        /*015e*/ 	.short	(.L_2258 - .L_2257)
.L_2257:
        /*0160*/ 	.word	0x00000008
.L_2258:


//--------------------- .nv.info._ZN10layer_norm13ln_fwd_kernelINS_13Kernel_traitsIf13__nv_bfloat16fS2_fjLj8192ELj1ELj1ELj8ELj16ENS_18Kernel_traits_baseILj8192EfS2_fS2_fjLj256EEEEELb0ELb1ELb1ELb1EEEvNS_9FwdParamsE --------------------------
	.section	.nv.info._ZN10layer_norm13ln_fwd_kernelINS_13Kernel_traitsIf13__nv_bfloat16fS2_fjLj8192ELj1ELj1ELj8ELj16ENS_18Kernel_traits_baseILj8192EfS2_fS2_fjLj256EEEEELb0ELb1ELb1ELb1EEEvNS_9FwdParamsE,"",@"SHT_CUDA_INFO"
	.sectionflags	@""
	.align	4


	//----- nvinfo : EIATTR_CUDA_API_VERSION
	.align		4
        /*0000*/ 	.byte	0x04, 0x37
        /*0002*/ 	.short	(.L_2260 - .L_2259)
.L_2259:
        /*0004*/ 	.word	0x00000082


	//----- nvinfo : EIATTR_KPARAM_INFO
	.align		4
.L_2260:
        /*0008*/ 	.byte	0x04, 0x17
        /*000a*/ 	.short	(.L_2262 - .L_2261)
.L_2261:
        /*000c*/ 	.word	0x00000000
        /*0010*/ 	.short	0x0000
        /*0012*/ 	.short	0x0000
        /*0014*/ 	.byte	0x00, 0xf0, 0xa1, 0x03


	//----- nvinfo : EIATTR_SPARSE_MMA_MASK
	.align		4
.L_2262:
        /*0018*/ 	.byte	0x03, 0x50
        /*001a*/ 	.short	0x0000


	//----- nvinfo : EIATTR_MAXREG_COUNT
	.align		4
        /*001c*/ 	.byte	0x03, 0x1b
        /*001e*/ 	.short	0x00ff


	//----- nvinfo : EIATTR_NUM_BARRIERS
	.align		4
        /*0020*/ 	.byte	0x02, 0x4c
        /*0022*/ 	.byte	0x01
	.zero		1


	//----- nvinfo : EIATTR_MERCURY_ISA_VERSION
	.align		4
        /*0024*/ 	.byte	0x03, 0x5f
        /*0026*/ 	.short	0x0101


	//----- nvinfo : EIATTR_COOP_GROUP_MASK_REGIDS
	.align		4
        /*0028*/ 	.byte	0x04, 0x29
        /*002a*/ 	.short	(.L_2264 - .L_2263)


	//   ....[0]....
.L_2263:
        /*002c*/ 	.word	0xffffffff


	//   ....[1]....
        /*0030*/ 	.word	0xffffffff


	//   ....[2]....
        /*0034*/ 	.word	0xffffffff


	//   ....[3]....
        /*0038*/ 	.word	0xffffffff


	//   ....[4]....
        /*003c*/ 	.word	0xffffffff


	//   ....[5]....
        /*0040*/ 	.word	0xffffffff


	//   ....[6]....
        /*0044*/ 	.word	0xffffffff


	//   ....[7]....
        /*0048*/ 	.word	0xffffffff


	//   ....[8]....
        /*004c*/ 	.word	0xffffffff


	//   ....[9]....
        /*0050*/ 	.word	0xffffffff


	//   ....[10]....
        /*0054*/ 	.word	0xffffffff


	//   ....[11]....
        /*0058*/ 	.word	0xffffffff


	//   ....[12]....
        /*005c*/ 	.word	0xffffffff


	//   ....[13]....
        /*0060*/ 	.word	0xffffffff


	//   ....[14]....
        /*0064*/ 	.word	0xffffffff


	//   ....[15]....
        /*0068*/ 	.word	0xffffffff


	//   ....[16]....
        /*006c*/ 	.word	0xffffffff


	//   ....[17]....
        /*0070*/ 	.word	0xffffffff


	//   ....[18]....
        /*0074*/ 	.word	0xffffffff


	//   ....[19]....
        /*0078*/ 	.word	0xffffffff


	//   ....[20]....
        /*007c*/ 	.word	0xffffffff


	//   ....[21]....
        /*0080*/ 	.word	0x0500009f


	//   ....[22]....
        /*0084*/ 	.word	0x0500009f


	//   ....[23]....
        /*0088*/ 	.word	0x0500009f


	//   ....[24]....
        /*008c*/ 	.word	0x0500009f


	//   ....[25]....
        /*0090*/ 	.word	0x0500009f


	//   ....[26]....
        /*0094*/ 	.word	0x0500009f


	//   ....[27]....
        /*0098*/ 	.word	0x0500009f


	//   ....[28]....
        /*009c*/ 	.word	0x0500009f


	//   ....[29]....
        /*00a0*/ 	.word	0x0500009f


	//   ....[30]....
        /*00a4*/ 	.word	0x0500009f


	//----- nvinfo : EIATTR_COOP_GROUP_INSTR_OFFSETS
	.align		4
.L_2264:
        /*00a8*/ 	.byte	0x04, 0x28
        /*00aa*/ 	.short	(.L_2266 - .L_2265)


	//   ....[0]....
.L_2265:
        /*00ac*/ 	.word	0x00002040


	//   ....[1]....
        /*00b0*/ 	.word	0x00002060


	//   ....[2]....
        /*00b4*/ 	.word	0x00002080


	//   ....[3]....
        /*00b8*/ 	.word	0x000020a0


	//   ....[4]....
        /*00bc*/ 	.word	0x000020c0


	//   ....[5]....
        /*00c0*/ 	.word	0x000024f0


	//   ....[6]....
        /*00c4*/ 	.word	0x00002510


	//   ....[7]....
        /*00c8*/ 	.word	0x00002530


	//   ....[8]....
        /*00cc*/ 	.word	0x00002550


	//   ....[9]....
        /*00d0*/ 	.word	0x00002570


	//   ....[10]....
        /*00d4*/ 	.word	0x000026f0


	//   ....[11]....
        /*00d8*/ 	.word	0x00002730


	//   ....[12]....
        /*00dc*/ 	.word	0x00002740


	//   ....[13]....
        /*00e0*/ 	.word	0x000027a0


	//   ....[14]....
        /*00e4*/ 	.word	0x000027d0


	//   ....[15]....
        /*00e8*/ 	.word	0x00002810


	//   ....[16]....
        /*00ec*/ 	.word	0x00002860


	//   ....[17]....
        /*00f0*/ 	.word	0x000028f0


	//   ....[18]....
        /*00f4*/ 	.word	0x00002960


	//   ....[19]....
        /*00f8*/ 	.word	0x00002a10


	//   ....[20]....
        /*00fc*/ 	.word	0x00002a20


	//   ....[21]....
        /*0100*/ 	.word	0x000033e0


	//   ....[22]....
        /*0104*/ 	.word	0x00003450


	//   ....[23]....
        /*0108*/ 	.word	0x000034c0


	//   ....[24]....
        /*010c*/ 	.word	0x00003530


	//   ....[25]....
        /*0110*/ 	.word	0x000035a0


	//   ....[26]....
        /*0114*/ 	.word	0x00003a20


	//   ....[27]....
        /*0118*/ 	.word	0x00003a90


	//   ....[28]....
        /*011c*/ 	.word	0x00003b00


	//   ....[29]....
        /*0120*/ 	.word	0x00003b70


	//   ....[30]....
        /*0124*/ 	.word	0x00003be0


	//----- nvinfo : EIATTR_EXIT_INSTR_OFFSETS
	.align		4
.L_2266:
        /*0128*/ 	.byte	0x04, 0x1c
        /*012a*/ 	.short	(.L_2268 - .L_2267)


	//   ....[0]....
.L_2267:
        /*012c*/ 	.word	0x000002e0


	//   ....[1]....
        /*0130*/ 	.word	0x00003380


	//----- nvinfo : EIATTR_MAX_THREADS
	.align		4
.L_2268:
        /*0134*/ 	.byte	0x04, 0x05
        /*0136*/ 	.short	(.L_2270 - .L_2269)
.L_2269:
        /*0138*/ 	.word	0x00000100
        /*013c*/ 	.word	0x00000001
        /*0140*/ 	.word	0x00000001


	//----- nvinfo : EIATTR_CRS_STACK_SIZE
	.align		4
.L_2270:
        /*0144*/ 	.byte	0x04, 0x1e
        /*0146*/ 	.short	(.L_2272 - .L_2271)
.L_2271:
        /*0148*/ 	.word	0x00000000


	//----- nvinfo : EIATTR_CBANK_PARAM_SIZE
	.align		4
.L_2272:
        /*014c*/ 	.byte	0x03, 0x19
        /*014e*/ 	.short	0x00e8


	//----- nvinfo : EIATTR_PARAM_CBANK
	.align		4
        /*0150*/ 	.byte	0x04, 0x0a
        /*0152*/ 	.short	(.L_2274 - .L_2273)
	.align		4
.L_2273:
        /*0154*/ 	.word	index@(.nv.constant0._ZN10layer_norm13ln_fwd_kernelINS_13Kernel_traitsIf13__nv_bfloat16fS2_fjLj8192ELj1ELj1ELj8ELj16ENS_18Kernel_traits_baseILj8192EfS2_fS2_fjLj256EEEEELb0ELb1ELb1ELb1EEEvNS_9FwdParamsE)
        /*0158*/ 	.short	0x0210
        /*015a*/ 	.short	0x00e8


	//----- nvinfo : EIATTR_SW_WAR
	.align		4
.L_2274:
        /*015c*/ 	.byte	0x04, 0x36
        /*015e*/ 	.short	(.L_2276 - .L_2275)
.L_2275:
        /*0160*/ 	.word	0x00000008
.L_2276:


//--------------------- .nv.info._ZN10layer_norm13ln_fwd_kernelINS_13Kernel_traitsIf13__nv_bfloat16fS2_fjLj8192ELj1ELj1ELj8ELj16ENS_18Kernel_traits_baseILj8192EfS2_fS2_fjLj256EEEEELb1ELb0ELb0ELb0EEEvNS_9FwdParamsE --------------------------
	.section	.nv.info._ZN10layer_norm13ln_fwd_kernelINS_13Kernel_traitsIf13__nv_bfloat16fS2_fjLj8192ELj1ELj1ELj8ELj16ENS_18Kernel_traits_baseILj8192EfS2_fS2_fjLj256EEEEELb1ELb0ELb0ELb0EEEvNS_9FwdParamsE,"",@"SHT_CUDA_INFO"
	.sectionflags	@""
	.align	4


	//----- nvinfo : EIATTR_CUDA_API_VERSION
	.align		4
        /*0000*/ 	.byte	0x04, 0x37
        /*0002*/ 	.short	(.L_2278 - .L_2277)
.L_2277:
        /*0004*/ 	.word	0x00000082


	//----- nvinfo : EIATTR_KPARAM_INFO
	.align		4
.L_2278:
        /*0008*/ 	.byte	0x04, 0x17
        /*000a*/ 	.short	(.L_2280 - .L_2279)
.L_2279:
        /*000c*/ 	.word	0x00000000
        /*0010*/ 	.short	0x0000
        /*0012*/ 	.short	0x0000
        /*0014*/ 	.byte	0x00, 0xf0, 0xa1, 0x03


	//----- nvinfo : EIATTR_SPARSE_MMA_MASK
	.align		4
.L_2280:
        /*0018*/ 	.byte	0x03, 0x50
        /*001a*/ 	.short	0x0000


	//----- nvinfo : EIATTR_MAXREG_COUNT
	.align		4
        /*001c*/ 	.byte	0x03, 0x1b
        /*001e*/ 	.short	0x00ff


	//----- nvinfo : EIATTR_NUM_BARRIERS
	.align		4
        /*0020*/ 	.byte	0x02, 0x4c
        /*0022*/ 	.byte	0x01
	.zero		1


	//----- nvinfo : EIATTR_MERCURY_ISA_VERSION
	.align		4
        /*0024*/ 	.byte	0x03, 0x5f
        /*0026*/ 	.short	0x0101


	//----- nvinfo : EIATTR_COOP_GROUP_MASK_REGIDS
	.align		4
        /*0028*/ 	.byte	0x04, 0x29
        /*002a*/ 	.short	(.L_2282 - .L_2281)


	//   ....[0]....
.L_2281:
        /*002c*/ 	.word	0xffffffff


	//   ....[1]....
        /*0030*/ 	.word	0xffffffff


	//   ....[2]....
        /*0034*/ 	.word	0xffffffff


	//   ....[3]....
        /*0038*/ 	.word	0xffffffff


	//   ....[4]....
        /*003c*/ 	.word	0xffffffff


	//   ....[5]....
        /*0040*/ 	.word	0xffffffff


	//   ....[6]....
        /*0044*/ 	.word	0xffffffff


	//   ....[7]....
        /*0048*/ 	.word	0xffffffff


	//   ....[8]....
        /*004c*/ 	.word	0xffffffff


	//   ....[9]....
        /*0050*/ 	.word	0xffffffff


	//   ....[10]....
        /*0054*/ 	.word	0xffffffff


	//   ....[11]....
        /*0058*/ 	.word	0xffffffff


	//   ....[12]....
        /*005c*/ 	.word	0xffffffff


	//   ....[13]....
        /*0060*/ 	.word	0xffffffff


	//   ....[14]....
        /*0064*/ 	.word	0xffffffff


	//   ....[15]....
        /*0068*/ 	.word	0xffffffff


	//   ....[16]....
        /*006c*/ 	.word	0xffffffff


	//   ....[17]....
        /*0070*/ 	.word	0xffffffff


	//   ....[18]....
        /*0074*/ 	.word	0xffffffff


	//   ....[19]....
        /*0078*/ 	.word	0xffffffff


	//   ....[20]....
        /*007c*/ 	.word	0xffffffff


	//   ....[21]....
        /*0080*/ 	.word	0x05000096


	//   ....[22]....
        /*0084*/ 	.word	0x05000096


	//   ....[23]....
        /*0088*/ 	.word	0x05000096


	//   ....[24]....
        /*008c*/ 	.word	0x05000096


	//   ....[25]....
        /*0090*/ 	.word	0x05000096


	//   ....[26]....
        /*0094*/ 	.word	0x05000096


	//   ....[27]....
        /*0098*/ 	.word	0x05000096


	//   ....[28]....
        /*009c*/ 	.word	0x05000096


	//   ....[29]....
        /*00a0*/ 	.word	0x05000096


	//   ....[30]....
        /*00a4*/ 	.word	0x05000096


	//----- nvinfo : EIATTR_COOP_GROUP_INSTR_OFFSETS
	.align		4
.L_2282:
        /*00a8*/ 	.byte	0x04, 0x28
        /*00aa*/ 	.short	(.L_2284 - .L_2283)


	//   ....[0]....
.L_2283:
        /*00ac*/ 	.word	0x0000c590


	//   ....[1]....
        /*00b0*/ 	.word	0x0000c5b0


	//   ....[2]....
        /*00b4*/ 	.word	0x0000c5d0


	//   ....[3]....
        /*00b8*/ 	.word	0x0000c5f0


	//   ....[4]....
        /*00bc*/ 	.word	0x0000c610


	//   ....[5]....
        /*00c0*/ 	.word	0x0000ca50


	//   ....[6]....
        /*00c4*/ 	.word	0x0000ca70


	//   ....[7]....
        /*00c8*/ 	.word	0x0000ca90


	//   ....[8]....
        /*00cc*/ 	.word	0x0000cab0


	//   ....[9]....
        /*00d0*/ 	.word	0x0000cad0


	//   ....[10]....
        /*00d4*/ 	.word	0x0000cc60


	//   ....[11]....
        /*00d8*/ 	.word	0x0000ccb0


	//   ....[12]....
        /*00dc*/ 	.word	0x0000ccd0


	//   ....[13]....
        /*00e0*/ 	.word	0x0000cd10


	//   ....[14]....
        /*00e4*/ 	.word	0x0000cd40


	//   ....[15]....
        /*00e8*/ 	.word	0x0000cda0


	//   ....[16]....
        /*00ec*/ 	.word	0x0000cdf0


	//   ....[17]....
        /*00f0*/ 	.word	0x0000ce80


	//   ....[18]....
        /*00f4*/ 	.word	0x0000cee0


	//   ....[19]....
        /*00f8*/ 	.word	0x0000cf50


	//   ....[20]....
        /*00fc*/ 	.word	0x0000cfa0


	//   ....[21]....
        /*0100*/ 	.word	0x0000d9d0


	//   ....[22]....
        /*0104*/ 	.word	0x0000da40


	//   ....[23]....
        /*0108*/ 	.word	0x0000dab0


	//   ....[24]....
        /*010c*/ 	.word	0x0000db20


	//   ....[25]....
        /*0110*/ 	.word	0x0000db90


	//   ....[26]....
        /*0114*/ 	.word	0x0000e010


	//   ....[27]....
        /*0118*/ 	.word	0x0000e080


	//   ....[28]....
        /*011c*/ 	.word	0x0000e0f0


	//   ....[29]....
        /*0120*/ 	.word	0x0000e160


	//   ....[30]....
        /*0124*/ 	.word	0x0000e1d0


	//----- nvinfo : EIATTR_EXIT_INSTR_OFFSETS
	.align		4
.L_2284:
        /*0128*/ 	.byte	0x04, 0x1c
        /*012a*/ 	.short	(.L_2286 - .L_2285)


	//   ....[0]....
.L_2285:
        /*012c*/ 	.word	0x000009c0


	//   ....[1]....
        /*0130*/ 	.word	0x0000d970


	//----- nvinfo : EIATTR_MAX_THREADS
	.align		4
.L_2286:
        /*0134*/ 	.byte	0x04, 0x05
        /*0136*/ 	.short	(.L_2288 - .L_2287)
.L_2287:
        /*0138*/ 	.word	0x00000100
        /*013c*/ 	.word	0x00000001
        /*0140*/ 	.word	0x00000001


	//----- nvinfo : EIATTR_CRS_STACK_SIZE
	.align		4
.L_2288:
        /*0144*/ 	.byte	0x04, 0x1e
        /*0146*/ 	.short	(.L_2290 - .L_2289)
.L_2289:
        /*0148*/ 	.word	0x00000000


	//----- nvinfo : EIATTR_CBANK_PARAM_SIZE
	.align		4
.L_2290:
        /*014c*/ 	.byte	0x03, 0x19
        /*014e*/ 	.short	0x00e8


	//----- nvinfo : EIATTR_PARAM_CBANK
	.align		4
        /*0150*/ 	.byte	0x04, 0x0a
        /*0152*/ 	.short	(.L_2292 - .L_2291)
	.align		4
.L_2291:
        /*0154*/ 	.word	index@(.nv.constant0._ZN10layer_norm13ln_fwd_kernelINS_13Kernel_traitsIf13__nv_bfloat16fS2_fjLj8192ELj1ELj1ELj8ELj16ENS_18Kernel_traits_baseILj8192EfS2_fS2_fjLj256EEEEELb1ELb0ELb0ELb0EEEvNS_9FwdParamsE)
        /*0158*/ 	.short	0x0210
        /*015a*/ 	.short	0x00e8


	//----- nvinfo : EIATTR_SW_WAR
	.align		4
.L_2292:
        /*015c*/ 	.byte	0x04, 0x36
        /*015e*/ 	.short	(.L_2294 - .L_2293)
.L_2293:
        /*0160*/ 	.word	0x00000008
.L_2294:


//--------------------- .nv.info._ZN10layer_norm13ln_fwd_kernelINS_13Kernel_traitsIf13__nv_bfloat16fS2_fjLj8192ELj1ELj1ELj8ELj16ENS_18Kernel_traits_baseILj8192EfS2_fS2_fjLj256EEEEELb1ELb0ELb0ELb1EEEvNS_9FwdParamsE --------------------------
	.section	.nv.info._ZN10layer_norm13ln_fwd_kernelINS_13Kernel_traitsIf13__nv_bfloat16fS2_fjLj8192ELj1ELj1ELj8ELj16ENS_18Kernel_traits_baseILj8192EfS2_fS2_fjLj256EEEEELb1ELb0ELb0ELb1EEEvNS_9FwdParamsE,"",@"SHT_CUDA_INFO"
	.sectionflags	@""
	.align	4


	//----- nvinfo : EIATTR_CUDA_API_VERSION
	.align		4
        /*0000*/ 	.byte	0x04, 0x37
        /*0002*/ 	.short	(.L_2296 - .L_2295)
.L_2295:
        /*0004*/ 	.word	0x00000082


	//----- nvinfo : EIATTR_KPARAM_INFO
	.align		4
.L_2296:
        /*0008*/ 	.byte	0x04, 0x17
        /*000a*/ 	.short	(.L_2298 - .L_2297)
.L_2297:
        /*000c*/ 	.word	0x00000000
        /*0010*/ 	.short	0x0000
        /*0012*/ 	.short	0x0000
        /*0014*/ 	.byte	0x00, 0xf0, 0xa1, 0x03


	//----- nvinfo : EIATTR_SPARSE_MMA_MASK
	.align		4
.L_2298:
        /*0018*/ 	.byte	0x03, 0x50
        /*001a*/ 	.short	0x0000


	//----- nvinfo : EIATTR_MAXREG_COUNT
	.align		4
        /*001c*/ 	.byte	0x03, 0x1b
        /*001e*/ 	.short	0x00ff


	//----- nvinfo : EIATTR_NUM_BARRIERS
	.align		4
        /*0020*/ 	.byte	0x02, 0x4c
        /*0022*/ 	.byte	0x01
	.zero		1


	//----- nvinfo : EIATTR_MERCURY_ISA_VERSION
	.align		4
        /*0024*/ 	.byte	0x03, 0x5f
        /*0026*/ 	.short	0x0101


	//----- nvinfo : EIATTR_COOP_GROUP_MASK_REGIDS
	.align		4
        /*0028*/ 	.byte	0x04, 0x29
        /*002a*/ 	.short	(.L_2300 - .L_2299)


	//   ....[0]....
.L_2299:
        /*002c*/ 	.word	0xffffffff


	//   ....[1]....
        /*0030*/ 	.word	0xffffffff


	//   ....[2]....
        /*0034*/ 	.word	0xffffffff


	//   ....[3]....
        /*0038*/ 	.word	0xffffffff


	//   ....[4]....
        /*003c*/ 	.word	0xffffffff


	//   ....[5]....
        /*0040*/ 	.word	0xffffffff


	//   ....[6]....
        /*0044*/ 	.word	0xffffffff


	//   ....[7]....
        /*0048*/ 	.word	0xffffffff


	//   ....[8]....
        /*004c*/ 	.word	0xffffffff


	//   ....[9]....
        /*0050*/ 	.word	0xffffffff


	//   ....[10]....
        /*0054*/ 	.word	0xffffffff


	//   ....[11]....
        /*0058*/ 	.word	0xffffffff


	//   ....[12]....
        /*005c*/ 	.word	0xffffffff


	//   ....[13]....
        /*0060*/ 	.word	0xffffffff


	//   ....[14]....
        /*0064*/ 	.word	0xffffffff


	//   ....[15]....
        /*0068*/ 	.word	0xffffffff


	//   ....[16]....
        /*006c*/ 	.word	0xffffffff


	//   ....[17]....
        /*0070*/ 	.word	0xffffffff


	//   ....[18]....
        /*0074*/ 	.word	0xffffffff


	//   ....[19]....
        /*0078*/ 	.word	0xffffffff


	//   ....[20]....
        /*007c*/ 	.word	0xffffffff


	//   ....[21]....
        /*0080*/ 	.word	0x05000090


	//   ....[22]....
        /*0084*/ 	.word	0x05000090


	//   ....[23]....
        /*0088*/ 	.word	0x05000090


	//   ....[24]....
        /*008c*/ 	.word	0x05000090


	//   ....[25]....
        /*0090*/ 	.word	0x05000090


	//   ....[26]....
        /*0094*/ 	.word	0x05000090


	//   ....[27]....
        /*0098*/ 	.word	0x05000090


	//   ....[28]....
        /*009c*/ 	.word	0x05000090


	//   ....[29]....
        /*00a0*/ 	.word	0x05000090


	//   ....[30]....
        /*00a4*/ 	.word	0x05000090


	//----- nvinfo : EIATTR_COOP_GROUP_INSTR_OFFSETS
	.align		4
.L_2300:
        /*00a8*/ 	.byte	0x04, 0x28
        /*00aa*/ 	.short	(.L_2302 - .L_2301)


	//   ....[0]....
.L_2301:
        /*00ac*/ 	.word	0x0000bea0


	//   ....[1]....
        /*00b0*/ 	.word	0x0000bec0


	//   ....[2]....
        /*00b4*/ 	.word	0x0000bee0


	//   ....[3]....
        /*00b8*/ 	.word	0x0000bf00


	//   ....[4]....
        /*00bc*/ 	.word	0x0000bf20


	//   ....[5]....
        /*00c0*/ 	.word	0x0000c350


	//   ....[6]....
        /*00c4*/ 	.word	0x0000c370


	//   ....[7]....
        /*00c8*/ 	.word	0x0000c390


	//   ....[8]....
        /*00cc*/ 	.word	0x0000c3b0


	//   ....[9]....
        /*00d0*/ 	.word	0x0000c3d0


	//   ....[10]....
        /*00d4*/ 	.word	0x0000c550


	//   ....[11]....
        /*00d8*/ 	.word	0x0000c5a0


	//   ....[12]....
        /*00dc*/ 	.word	0x0000c5d0


	//   ....[13]....
        /*00e0*/ 	.word	0x0000c640


	//   ....[14]....
        /*00e4*/ 	.word	0x0000c670


	//   ....[15]....
        /*00e8*/ 	.word	0x0000c690


	//   ....[16]....
        /*00ec*/ 	.word	0x0000c6f0


	//   ....[17]....
        /*00f0*/ 	.word	0x0000c760


	//   ....[18]....
        /*00f4*/ 	.word	0x0000c7d0


	//   ....[19]....
        /*00f8*/ 	.word	0x0000c840


	//   ....[20]....
        /*00fc*/ 	.word	0x0000c880


	//   ....[21]....
        /*0100*/ 	.word	0x0000d1a0


	//   ....[22]....
        /*0104*/ 	.word	0x0000d210


	//   ....[23]....
        /*0108*/ 	.word	0x0000d280


	//   ....[24]....
        /*010c*/ 	.word	0x0000d2f0


	//   ....[25]....
        /*0110*/ 	.word	0x0000d360


	//   ....[26]....
        /*0114*/ 	.word	0x0000d7d0


	//   ....[27]....
        /*0118*/ 	.word	0x0000d840


	//   ....[28]....
        /*011c*/ 	.word	0x0000d8b0


	//   ....[29]....
        /*0120*/ 	.word	0x0000d920


	//   ....[30]....
        /*0124*/ 	.word	0x0000d990


	//----- nvinfo : EIATTR_EXIT_INSTR_OFFSETS
	.align		4
.L_2302:
        /*0128*/ 	.byte	0x04, 0x1c
        /*012a*/ 	.short	(.L_2304 - .L_2303)


	//   ....[0]....
.L_2303:
        /*012c*/ 	.word	0x00000360


	//   ....[1]....
        /*0130*/ 	.word	0x0000d140


	//----- nvinfo : EIATTR_MAX_THREADS
	.align		4
.L_2304:
        /*0134*/ 	.byte	0x04, 0x05
        /*0136*/ 	.short	(.L_2306 - .L_2305)
.L_2305:
        /*0138*/ 	.word	0x00000100
        /*013c*/ 	.word	0x00000001
        /*0140*/ 	.word	0x00000001


	//----- nvinfo : EIATTR_CRS_STACK_SIZE
	.align		4
.L_2306:
        /*0144*/ 	.byte	0x04, 0x1e
        /*0146*/ 	.short	(.L_2308 - .L_2307)
.L_2307:
        /*0148*/ 	.word	0x00000000


	//----- nvinfo : EIATTR_CBANK_PARAM_SIZE
	.align		4
.L_2308:
        /*014c*/ 	.byte	0x03, 0x19
        /*014e*/ 	.short	0x00e8


	//----- nvinfo : EIATTR_PARAM_CBANK
	.align		4
        /*0150*/ 	.byte	0x04, 0x0a
        /*0152*/ 	.short	(.L_2310 - .L_2309)
	.align		4
.L_2309:
        /*0154*/ 	.word	index@(.nv.constant0._ZN10layer_norm13ln_fwd_kernelINS_13Kernel_traitsIf13__nv_bfloat16fS2_fjLj8192ELj1ELj1ELj8ELj16ENS_18Kernel_traits_baseILj8192EfS2_fS2_fjLj256EEEEELb1ELb0ELb0ELb1EEEvNS_9FwdParamsE)
        /*0158*/ 	.short	0x0210
        /*015a*/ 	.short	0x00e8


	//----- nvinfo : EIATTR_SW_WAR
	.align		4
.L_2310:
        /*015c*/ 	.byte	0x04, 0x36
        /*015e*/ 	.short	(.L_2312 - .L_2311)
.L_2311:
        /*0160*/ 	.word	0x00000008
.L_2312:


//--------------------- .nv.info._ZN10layer_norm13ln_fwd_kernelINS_13Kernel_traitsIf13__nv_bfloat16fS2_fjLj8192ELj1ELj1ELj8ELj16ENS_18Kernel_traits_baseILj8192EfS2_fS2_fjLj256EEEEELb1ELb0ELb1ELb0EEEvNS_9FwdParamsE --------------------------
	.section	.nv.info._ZN10layer_norm13ln_fwd_kernelINS_13Kernel_traitsIf13__nv_bfloat16fS2_fjLj8192ELj1ELj1ELj8ELj16ENS_18Kernel_traits_baseILj8192EfS2_fS2_fjLj256EEEEELb1ELb0ELb1ELb0EEEvNS_9FwdParamsE,"",@"SHT_CUDA_INFO"
	.sectionflags	@""
	.align	4


	//----- nvinfo : EIATTR_CUDA_API_VERSION
	.align		4
        /*0000*/ 	.byte	0x04, 0x37
        /*0002*/ 	.short	(.L_2314 - .L_2313)
.L_2313:
        /*0004*/ 	.word	0x00000082


	//----- nvinfo : EIATTR_KPARAM_INFO
	.align		4
.L_2314:
        /*0008*/ 	.byte	0x04, 0x17
        /*000a*/ 	.short	(.L_2316 - .L_2315)
.L_2315:
        /*000c*/ 	.word	0x00000000
        /*0010*/ 	.short	0x0000
        /*0012*/ 	.short	0x0000
        /*0014*/ 	.byte	0x00, 0xf0, 0xa1, 0x03


	//----- nvinfo : EIATTR_SPARSE_MMA_MASK
	.align		4
.L_2316:
        /*0018*/ 	.byte	0x03, 0x50
        /*001a*/ 	.short	0x0000


	//----- nvinfo : EIATTR_MAXREG_COUNT
	.align		4
        /*001c*/ 	.byte	0x03, 0x1b
        /*001e*/ 	.short	0x00ff


	//----- nvinfo : EIATTR_NUM_BARRIERS
	.align		4
        /*0020*/ 	.byte	0x02, 0x4c
        /*0022*/ 	.byte	0x01
	.zero		1


	//----- nvinfo : EIATTR_MERCURY_ISA_VERSION
	.align		4
        /*0024*/ 	.byte	0x03, 0x5f
        /*0026*/ 	.short	0x0101


	//----- nvinfo : EIATTR_COOP_GROUP_MASK_REGIDS
	.align		4
        /*0028*/ 	.byte	0x04, 0x29
        /*002a*/ 	.short	(.L_2318 - .L_2317)


	//   ....[0]....
.L_2317:
        /*002c*/ 	.word	0xffffffff


	//   ....[1]....
        /*0030*/ 	.word	0xffffffff


	//   ....[2]....
        /*0034*/ 	.word	0xffffffff


	//   ....[3]....
        /*0038*/ 	.word	0xffffffff


	//   ....[4]....
        /*003c*/ 	.word	0xffffffff


	//   ....[5]....
        /*0040*/ 	.word	0xffffffff


	//   ....[6]....
        /*0044*/ 	.word	0xffffffff


	//   ....[7]....
        /*0048*/ 	.word	0xffffffff


	//   ....[8]....
        /*004c*/ 	.word	0xffffffff


	//   ....[9]....
        /*0050*/ 	.word	0xffffffff


	//   ....[10]....
        /*0054*/ 	.word	0xffffffff


	//   ....[11]....
        /*0058*/ 	.word	0xffffffff


	//   ....[12]....
        /*005c*/ 	.word	0xffffffff


	//   ....[13]....
        /*0060*/ 	.word	0xffffffff


	//   ....[14]....
        /*0064*/ 	.word	0xffffffff


	//   ....[15]....
        /*0068*/ 	.word	0xffffffff


	//   ....[16]....
        /*006c*/ 	.word	0xffffffff


	//   ....[17]....
        /*0070*/ 	.word	0xffffffff


	//   ....[18]....
        /*0074*/ 	.word	0xffffffff


	//   ....[19]....
        /*0078*/ 	.word	0xffffffff


	//   ....[20]....
        /*007c*/ 	.word	0xffffffff


	//   ....[21]....
        /*0080*/ 	.word	0x050000a4


	//   ....[22]....
        /*0084*/ 	.word	0x050000a4


	//   ....[23]....
        /*0088*/ 	.word	0x050000a4


	//   ....[24]....
        /*008c*/ 	.word	0x050000a4


	//   ....[25]....
        /*0090*/ 	.word	0x050000a4


	//   ....[26]....
        /*0094*/ 	.word	0x050000a4


	//   ....[27]....
        /*0098*/ 	.word	0x050000a4


	//   ....[28]....
        /*009c*/ 	.word	0x050000a4


	//   ....[29]....
        /*00a0*/ 	.word	0x050000a4


	//   ....[30]....
        /*00a4*/ 	.word	0x050000a4


	//----- nvinfo : EIATTR_COOP_GROUP_INSTR_OFFSETS
	.align		4
.L_2318:
        /*00a8*/ 	.byte	0x04, 0x28
        /*00aa*/ 	.short	(.L_2320 - .L_2319)


	//   ....[0]....
.L_2319:
        /*00ac*/ 	.word	0x0000d360


	//   ....[1]....
        /*00b0*/ 	.word	0x0000d380


	//   ....[2]....
        /*00b4*/ 	.word	0x0000d3a0


	//   ....[3]....
        /*00b8*/ 	.word	0x0000d3c0


	//   ....[4]....
        /*00bc*/ 	.word	0x0000d3e0


	//   ....[5]....
        /*00c0*/ 	.word	0x0000d820


	//   ....[6]....
        /*00c4*/ 	.word	0x0000d840


	//   ....[7]....
        /*00c8*/ 	.word	0x0000d860


	//   ....[8]....
        /*00cc*/ 	.word	0x0000d880


	//   ....[9]....
        /*00d0*/ 	.word	0x0000d8a0


	//   ....[10]....
        /*00d4*/ 	.word	0x0000da50


	//   ....[11]....
        /*00d8*/ 	.word	0x0000da60


	//   ....[12]....
        /*00dc*/ 	.word	0x0000dab0


	//   ....[13]....
        /*00e0*/ 	.word	0x0000db50


	//   ....[14]....
        /*00e4*/ 	.word	0x0000db60


	//   ....[15]....
        /*00e8*/ 	.word	0x0000dc00


	//   ....[16]....
        /*00ec*/ 	.word	0x0000dc50


	//   ....[17]....
        /*00f0*/ 	.word	0x0000dc60


	//   ....[18]....
        /*00f4*/ 	.word	0x0000dcf0


	//   ....[19]....
        /*00f8*/ 	.word	0x0000dda0


	//   ....[20]....
        /*00fc*/ 	.word	0x0000ddd0


	//   ....[21]....
        /*0100*/ 	.word	0x0000e840


	//   ....[22]....
        /*0104*/ 	.word	0x0000e8b0


	//   ....[23]....
        /*0108*/ 	.word	0x0000e920


	//   ....[24]....
        /*010c*/ 	.word	0x0000e990


	//   ....[25]....
        /*0110*/ 	.word	0x0000ea00


	//   ....[26]....
        /*0114*/ 	.word	0x0000ee90


	//   ....[27]....
        /*0118*/ 	.word	0x0000ef00


	//   ....[28]....
        /*011c*/ 	.word	0x0000ef70


	//   ....[29]....
        /*0120*/ 	.word	0x0000efe0


	//   ....[30]....
        /*0124*/ 	.word	0x0000f050


	//----- nvinfo : EIATTR_EXIT_INSTR_OFFSETS
	.align		4
.L_2320:
        /*0128*/ 	.byte	0x04, 0x1c
        /*012a*/ 	.short	(.L_2322 - .L_2321)


	//   ....[0]....
.L_2321:
        /*012c*/ 	.word	0x00000a10


	//   ....[1]....
        /*0130*/ 	.word	0x0000e7e0


	//----- nvinfo : EIATTR_MAX_THREADS
	.align		4
.L_2322:
        /*0134*/ 	.byte	0x04, 0x05
        /*0136*/ 	.short	(.L_2324 - .L_2323)
.L_2323:
        /*0138*/ 	.word	0x00000100
        /*013c*/ 	.word	0x00000001
        /*0140*/ 	.word	0x00000001


	//----- nvinfo : EIATTR_CRS_STACK_SIZE
	.align		4
.L_2324:
        /*0144*/ 	.byte	0x04, 0x1e
        /*0146*/ 	.short	(.L_2326 - .L_2325)
.L_2325:
        /*0148*/ 	.word	0x00000000


	//----- nvinfo : EIATTR_CBANK_PARAM_SIZE
	.align		4
.L_2326:
        /*014c*/ 	.byte	0x03, 0x19
        /*014e*/ 	.short	0x00e8


	//----- nvinfo : EIATTR_PARAM_CBANK
	.align		4
        /*0150*/ 	.byte	0x04, 0x0a
        /*0152*/ 	.short	(.L_2328 - .L_2327)
	.align		4
.L_2327:
        /*0154*/ 	.word	index@(.nv.constant0._ZN10layer_norm13ln_fwd_kernelINS_13Kernel_traitsIf13__nv_bfloat16fS2_fjLj8192ELj1ELj1ELj8ELj16ENS_18Kernel_traits_baseILj8192EfS2_fS2_fjLj256EEEEELb1ELb0ELb1ELb0EEEvNS_9FwdParamsE)
        /*0158*/ 	.short	0x0210
        /*015a*/ 	.short	0x00e8


	//----- nvinfo : EIATTR_SW_WAR
	.align		4
.L_2328:
        /*015c*/ 	.byte	0x04, 0x36
        /*015e*/ 	.short	(.L_2330 - .L_2329)
.L_2329:
        /*0160*/ 	.word	0x00000008
.L_2330:


//--------------------- .nv.info._ZN10layer_norm13ln_fwd_kernelINS_13Kernel_traitsIf13__nv_bfloat16fS2_fjLj8192ELj1ELj1ELj8ELj16ENS_18Kernel_traits_baseILj8192EfS2_fS2_fjLj256EEEEELb1ELb0ELb1ELb1EEEvNS_9FwdParamsE --------------------------
	.section	.nv.info._ZN10layer_norm13ln_fwd_kernelINS_13Kernel_traitsIf13__nv_bfloat16fS2_fjLj8192ELj1ELj1ELj8ELj16ENS_18Kernel_traits_baseILj8192EfS2_fS2_fjLj256EEEEELb1ELb0ELb1ELb1EEEvNS_9FwdParamsE,"",@"SHT_CUDA_INFO"
	.sectionflags	@""
	.align	4


	//----- nvinfo : EIATTR_CUDA_API_VERSION
	.align		4
        /*0000*/ 	.byte	0x04, 0x37
        /*0002*/ 	.short	(.L_2332 - .L_2331)
.L_2331:
        /*0004*/ 	.word	0x00000082


	//----- nvinfo : EIATTR_KPARAM_INFO
	.align		4
.L_2332:
        /*0008*/ 	.byte	0x04, 0x17
        /*000a*/ 	.short	(.L_2334 - .L_2333)
.L_2333:
        /*000c*/ 	.word	0x00000000
        /*0010*/ 	.short	0x0000
        /*0012*/ 	.short	0x0000
        /*0014*/ 	.byte	0x00, 0xf0, 0xa1, 0x03


	//----- nvinfo : EIATTR_SPARSE_MMA_MASK
	.align		4
.L_2334:
        /*0018*/ 	.byte	0x03, 0x50
        /*001a*/ 	.short	0x0000


	//----- nvinfo : EIATTR_MAXREG_COUNT
	.align		4
        /*001c*/ 	.byte	0x03, 0x1b
        /*001e*/ 	.short	0x00ff


	//----- nvinfo : EIATTR_NUM_BARRIERS
	.align		4
        /*0020*/ 	.byte	0x02, 0x4c
        /*0022*/ 	.byte	0x01
	.zero		1


	//----- nvinfo : EIATTR_MERCURY_ISA_VERSION
	.align		4
        /*0024*/ 	.byte	0x03, 0x5f
        /*0026*/ 	.short	0x0101


	//----- nvinfo : EIATTR_COOP_GROUP_MASK_REGIDS
	.align		4
        /*0028*/ 	.byte	0x04, 0x29
        /*002a*/ 	.short	(.L_2336 - .L_2335)


	//   ....[0]....
.L_2335:
        /*002c*/ 	.word	0xffffffff


	//   ....[1]....
        /*0030*/ 	.word	0xffffffff


	//   ....[2]....
        /*0034*/ 	.word	0xffffffff


	//   ....[3]....
        /*0038*/ 	.word	0xffffffff


	//   ....[4]....
        /*003c*/ 	.word	0xffffffff


	//   ....[5]....
        /*0040*/ 	.word	0xffffffff


	//   ....[6]....
        /*0044*/ 	.word	0xffffffff


	//   ....[7]....
        /*0048*/ 	.word	0xffffffff


	//   ....[8]....
        /*004c*/ 	.word	0xffffffff


	//   ....[9]....
        /*0050*/ 	.word	0xffffffff


	//   ....[10]....
        /*0054*/ 	.word	0xffffffff


	//   ....[11]....
        /*0058*/ 	.word	0xffffffff


	//   ....[12]....
        /*005c*/ 	.word	0xffffffff


	//   ....[13]....
        /*0060*/ 	.word	0xffffffff


	//   ....[14]....
        /*0064*/ 	.word	0xffffffff


	//   ....[15]....
        /*0068*/ 	.word	0xffffffff


	//   ....[16]....
        /*006c*/ 	.word	0xffffffff


	//   ....[17]....
        /*0070*/ 	.word	0xffffffff


	//   ....[18]....
        /*0074*/ 	.word	0xffffffff


	//   ....[19]....
        /*0078*/ 	.word	0xffffffff


	//   ....[20]....
        /*007c*/ 	.word	0xffffffff


	//   ....[21]....
        /*0080*/ 	.word	0x050000a1


	//   ....[22]....
        /*0084*/ 	.word	0x050000a1


	//   ....[23]....
        /*0088*/ 	.word	0x050000a1


	//   ....[24]....
        /*008c*/ 	.word	0x050000a1


	//   ....[25]....
        /*0090*/ 	.word	0x050000a1


	//   ....[26]....
        /*0094*/ 	.word	0x050000a1


	//   ....[27]....
        /*0098*/ 	.word	0x050000a1


	//   ....[28]....
        /*009c*/ 	.word	0x050000a1


	//   ....[29]....
        /*00a0*/ 	.word	0x050000a1


	//   ....[30]....
        /*00a4*/ 	.word	0x050000a1


	//----- nvinfo : EIATTR_COOP_GROUP_INSTR_OFFSETS
	.align		4
.L_2336:
        /*00a8*/ 	.byte	0x04, 0x28
        /*00aa*/ 	.short	(.L_2338 - .L_2337)


	//   ....[0]....
.L_2337:
        /*00ac*/ 	.word	0x0000cef0


	//   ....[1]....
        /*00b0*/ 	.word	0x0000cf10


	//   ....[2]....
        /*00b4*/ 	.word	0x0000cf30


	//   ....[3]....
        /*00b8*/ 	.word	0x0000cf50


	//   ....[4]....
        /*00bc*/ 	.word	0x0000cf70


	//   ....[5]....
        /*00c0*/ 	.word	0x0000d3a0


	//   ....[6]....
        /*00c4*/ 	.word	0x0000d3c0


	//   ....[7]....
        /*00c8*/ 	.word	0x0000d3e0


	//   ....[8]....
        /*00cc*/ 	.word	0x0000d400


	//   ....[9]....
        /*00d0*/ 	.word	0x0000d420


	//   ....[10]....
        /*00d4*/ 	.word	0x0000d5b0


	//   ....[11]....
        /*00d8*/ 	.word	0x0000d5f0


	//   ....[12]....
        /*00dc*/ 	.word	0x0000d660


	//   ....[13]....
        /*00e0*/ 	.word	0x0000d690


	//   ....[14]....
        /*00e4*/ 	.word	0x0000d6b0


	//   ....[15]....
        /*00e8*/ 	.word	0x0000d760


	//   ....[16]....
        /*00ec*/ 	.word	0x0000d780


	//   ....[17]....
        /*00f0*/ 	.word	0x0000d7a0


	//   ....[18]....
        /*00f4*/ 	.word	0x0000d7f0


	//   ....[19]....
        /*00f8*/ 	.word	0x0000d8b0


	//   ....[20]....
        /*00fc*/ 	.word	0x0000d8e0


	//   ....[21]....
        /*0100*/ 	.word	0x0000e2b0


	//   ....[22]....
        /*0104*/ 	.word	0x0000e320


	//   ....[23]....
        /*0108*/ 	.word	0x0000e390


	//   ....[24]....
        /*010c*/ 	.word	0x0000e400


	//   ....[25]....
        /*0110*/ 	.word	0x0000e470


	//   ....[26]....
        /*0114*/ 	.word	0x0000e8f0


	//   ....[27]....
        /*0118*/ 	.word	0x0000e960


	//   ....[28]....
        /*011c*/ 	.word	0x0000e9d0


	//   ....[29]....
        /*0120*/ 	.word	0x0000ea40


	//   ....[30]....
        /*0124*/ 	.word	0x0000eab0


	//----- nvinfo : EIATTR_EXIT_INSTR_OFFSETS
	.align		4
.L_2338:
        /*0128*/ 	.byte	0x04, 0x1c
        /*012a*/ 	.short	(.L_2340 - .L_2339)


	//   ....[0]....
.L_2339:
        /*012c*/ 	.word	0x00000360


	//   ....[1]....
        /*0130*/ 	.word	0x0000e250


	//----- nvinfo : EIATTR_MAX_THREADS
	.align		4
.L_2340:
        /*0134*/ 	.byte	0x04, 0x05
        /*0136*/ 	.short	(.L_2342 - .L_2341)
.L_2341:
        /*0138*/ 	.word	0x00000100
        /*013c*/ 	.word	0x00000001
        /*0140*/ 	.word	0x00000001


	//----- nvinfo : EIATTR_CRS_STACK_SIZE
	.align		4
.L_2342:
        /*0144*/ 	.byte	0x04, 0x1e
        /*0146*/ 	.short	(.L_2344 - .L_2343)
.L_2343:
        /*0148*/ 	.word	0x00000000


	//----- nvinfo : EIATTR_CBANK_PARAM_SIZE
	.align		4
.L_2344:
        /*014c*/ 	.byte	0x03, 0x19
        /*014e*/ 	.short	0x00e8


	//----- nvinfo : EIATTR_PARAM_CBANK
	.align		4
        /*0150*/ 	.byte	0x04, 0x0a
        /*0152*/ 	.short	(.L_2346 - .L_2345)
	.align		4
.L_2345:
        /*0154*/ 	.word	index@(.nv.constant0._ZN10layer_norm13ln_fwd_kernelINS_13Kernel_traitsIf13__nv_bfloat16fS2_fjLj8192ELj1ELj1ELj8ELj16ENS_18Kernel_traits_baseILj8192EfS2_fS2_fjLj256EEEEELb1ELb0ELb1ELb1EEEvNS_9FwdParamsE)
        /*0158*/ 	.short	0x0210
        /*015a*/ 	.short	0x00e8


	//----- nvinfo : EIATTR_SW_WAR
	.align		4
.L_2346:
        /*015c*/ 	.byte	0x04, 0x36
        /*015e*/ 	.short	(.L_2348 - .L_2347)
.L_2347:
        /*0160*/ 	.word	0x00000008
.L_2348:


//--------------------- .nv.info._ZN10layer_norm13ln_fwd_kernelINS_13Kernel_traitsIf13__nv_bfloat16fS2_fjLj8192ELj1ELj1ELj8ELj16ENS_18Kernel_traits_baseILj8192EfS2_fS2_fjLj256EEEEELb1ELb1ELb0ELb0EEEvNS_9FwdParamsE --------------------------
	.section	.nv.info._ZN10layer_norm13ln_fwd_kernelINS_13Kernel_traitsIf13__nv_bfloat16fS2_fjLj8192ELj1ELj1ELj8ELj16ENS_18Kernel_traits_baseILj8192EfS2_fS2_fjLj256EEEEELb1ELb1ELb0ELb0EEEvNS_9FwdParamsE,"",@"SHT_CUDA_INFO"
	.sectionflags	@""
	.align	4


	//----- nvinfo : EIATTR_CUDA_API_VERSION
	.align		4
        /*0000*/ 	.byte	0x04, 0x37
        /*0002*/ 	.short	(.L_2350 - .L_2349)
.L_2349:
        /*0004*/ 	.word	0x00000082


	//----- nvinfo : EIATTR_KPARAM_INFO
	.align		4
.L_2350:
        /*0008*/ 	.byte	0x04, 0x17
        /*000a*/ 	.short	(.L_2352 - .L_2351)
.L_2351:
        /*000c*/ 	.word	0x00000000
        /*0010*/ 	.short	0x0000
        /*0012*/ 	.short	0x0000
        /*0014*/ 	.byte	0x00, 0xf0, 0xa1, 0x03


	//----- nvinfo : EIATTR_SPARSE_MMA_MASK
	.align		4
.L_2352:
        /*0018*/ 	.byte	0x03, 0x50
        /*001a*/ 	.short	0x0000


	//----- nvinfo : EIATTR_MAXREG_COUNT
	.align		4
        /*001c*/ 	.byte	0x03, 0x1b
        /*001e*/ 	.short	0x00ff


	//----- nvinfo : EIATTR_NUM_BARRIERS
	.align		4
        /*0020*/ 	.byte	0x02, 0x4c
        /*0022*/ 	.byte	0x01
	.zero		1


	//----- nvinfo : EIATTR_MERCURY_ISA_VERSION
	.align		4
        /*0024*/ 	.byte	0x03, 0x5f
        /*0026*/ 	.short	0x0101


	//----- nvinfo : EIATTR_COOP_GROUP_MASK_REGIDS
	.align		4
        /*0028*/ 	.byte	0x04, 0x29
        /*002a*/ 	.short	(.L_2354 - .L_2353)


	//   ....[0]....
.L_2353:
        /*002c*/ 	.word	0xffffffff


	//   ....[1]....
        /*0030*/ 	.word	0xffffffff


	//   ....[2]....
        /*0034*/ 	.word	0xffffffff


	//   ....[3]....
        /*0038*/ 	.word	0xffffffff


	//   ....[4]....
        /*003c*/ 	.word	0xffffffff


	//   ....[5]....
        /*0040*/ 	.word	0xffffffff


	//   ....[6]....
        /*0044*/ 	.word	0xffffffff


	//   ....[7]....
        /*0048*/ 	.word	0xffffffff


	//   ....[8]....
        /*004c*/ 	.word	0xffffffff


	//   ....[9]....
        /*0050*/ 	.word	0xffffffff


	//   ....[10]....
        /*0054*/ 	.word	0xffffffff


	//   ....[11]....
        /*0058*/ 	.word	0xffffffff


	//   ....[12]....
        /*005c*/ 	.word	0xffffffff


	//   ....[13]....
        /*0060*/ 	.word	0xffffffff


	//   ....[14]....
        /*0064*/ 	.word	0xffffffff


	//   ....[15]....
        /*0068*/ 	.word	0xffffffff


	//   ....[16]....
        /*006c*/ 	.word	0xffffffff


	//   ....[17]....
        /*0070*/ 	.word	0xffffffff


	//   ....[18]....
        /*0074*/ 	.word	0xffffffff


	//   ....[19]....
        /*0078*/ 	.word	0xffffffff


	//   ....[20]....
        /*007c*/ 	.word	0xffffffff


	//   ....[21]....
        /*0080*/ 	.word	0x050000b7


	//   ....[22]....
        /*0084*/ 	.word	0x050000b7


	//   ....[23]....
        /*0088*/ 	.word	0x050000b7


	//   ....[24]....
        /*008c*/ 	.word	0x050000b7


	//   ....[25]....
        /*0090*/ 	.word	0x050000b7


	//   ....[26]....
        /*0094*/ 	.word	0x050000b7


	//   ....[27]....
        /*0098*/ 	.word	0x050000b7


	//   ....[28]....
        /*009c*/ 	.word	0x050000b7


	//   ....[29]....
        /*00a0*/ 	.word	0x050000b7


	//   ....[30]....
        /*00a4*/ 	.word	0x050000b7


	//----- nvinfo : EIATTR_COOP_GROUP_INSTR_OFFSETS
	.align		4
.L_2354:
        /*00a8*/ 	.byte	0x04, 0x28
        /*00aa*/ 	.short	(.L_2356 - .L_2355)


	//   ....[0]....
.L_2355:
        /*00ac*/ 	.word	0x0000c9b0


	//   ....[1]....
        /*00b0*/ 	.word	0x0000c9d0


	//   ....[2]....
        /*00b4*/ 	.word	0x0000c9f0


	//   ....[3]....
        /*00b8*/ 	.word	0x0000ca10


	//   ....[4]....
        /*00bc*/ 	.word	0x0000ca30


	//   ....[5]....
        /*00c0*/ 	.word	0x0000ce70


	//   ....[6]....
        /*00c4*/ 	.word	0x0000ce90


	//   ....[7]....
        /*00c8*/ 	.word	0x0000ceb0


	//   ....[8]....
        /*00cc*/ 	.word	0x0000ced0


	//   ....[9]....
        /*00d0*/ 	.word	0x0000cef0


	//   ....[10]....
        /*00d4*/ 	.word	0x0000d080


	//   ....[11]....
        /*00d8*/ 	.word	0x0000d0c0


	//   ....[12]....
        /*00dc*/ 	.word	0x0000d0f0


	//   ....[13]....
        /*00e0*/ 	.word	0x0000d100


	//   ....[14]....
        /*00e4*/ 	.word	0x0000d190


	//   ....[15]....
        /*00e8*/ 	.word	0x0000d1c0


	//   ....[16]....
        /*00ec*/ 	.word	0x0000d200


	//   ....[17]....
        /*00f0*/ 	.word	0x0000d2b0


	//   ....[18]....
        /*00f4*/ 	.word	0x0000d2f0


	//   ....[19]....
        /*00f8*/ 	.word	0x0000d370


	//   ....[20]....
        /*00fc*/ 	.word	0x0000d3c0


	//   ....[21]....
        /*0100*/ 	.word	0x0000ddf0


	//   ....[22]....
        /*0104*/ 	.word	0x0000de60


	//   ....[23]....
        /*0108*/ 	.word	0x0000ded0


	//   ....[24]....
        /*010c*/ 	.word	0x0000df40


	//   ....[25]....
        /*0110*/ 	.word	0x0000dfb0


	//   ....[26]....
        /*0114*/ 	.word	0x0000e440


	//   ....[27]....
        /*0118*/ 	.word	0x0000e4b0


	//   ....[28]....
        /*011c*/ 	.word	0x0000e520


	//   ....[29]....
        /*0120*/ 	.word	0x0000e590


	//   ....[30]....
        /*0124*/ 	.word	0x0000e600


	//----- nvinfo : EIATTR_EXIT_INSTR_OFFSETS
	.align		4
.L_2356:
        /*0128*/ 	.byte	0x04, 0x1c
        /*012a*/ 	.short	(.L_2358 - .L_2357)


	//   ....[0]....
.L_2357:
        /*012c*/ 	.word	0x00000b40


	//   ....[1]....
        /*0130*/ 	.word	0x0000dd90


	//----- nvinfo : EIATTR_MAX_THREADS
	.align		4
.L_2358:
        /*0134*/ 	.byte	0x04, 0x05
        /*0136*/ 	.short	(.L_2360 - .L_2359)
.L_2359:
        /*0138*/ 	.word	0x00000100
        /*013c*/ 	.word	0x00000001
        /*0140*/ 	.word	0x00000001


	//----- nvinfo : EIATTR_CRS_STACK_SIZE
	.align		4
.L_2360:
        /*0144*/ 	.byte	0x04, 0x1e
        /*0146*/ 	.short	(.L_2362 - .L_2361)
.L_2361:
        /*0148*/ 	.word	0x00000000


	//----- nvinfo : EIATTR_CBANK_PARAM_SIZE
	.align		4
.L_2362:
        /*014c*/ 	.byte	0x03, 0x19
        /*014e*/ 	.short	0x00e8


	//----- nvinfo : EIATTR_PARAM_CBANK
	.align		4
        /*0150*/ 	.byte	0x04, 0x0a
        /*0152*/ 	.short	(.L_2364 - .L_2363)
	.align		4
.L_2363:
        /*0154*/ 	.word	index@(.nv.constant0._ZN10layer_norm13ln_fwd_kernelINS_13Kernel_traitsIf13__nv_bfloat16fS2_fjLj8192ELj1ELj1ELj8ELj16ENS_18Kernel_traits_baseILj8192EfS2_fS2_fjLj256EEEEELb1ELb1ELb0ELb0EEEvNS_9FwdParamsE)
        /*0158*/ 	.short	0x0210
        /*015a*/ 	.short	0x00e8


	//----- nvinfo : EIATTR_SW_WAR
	.align		4
.L_2364:
        /*015c*/ 	.byte	0x04, 0x36
        /*015e*/ 	.short	(.L_2366 - .L_2365)
.L_2365:
        /*0160*/ 	.word	0x00000008
.L_2366:


//--------------------- .nv.info._ZN10layer_norm13ln_fwd_kernelINS_13Kernel_traitsIf13__nv_bfloat16fS2_fjLj8192ELj1ELj1ELj8ELj16ENS_18Kernel_traits_baseILj8192EfS2_fS2_fjLj256EEEEELb1ELb1ELb0ELb1EEEvNS_9FwdParamsE --------------------------
	.section	.nv.info._ZN10layer_norm13ln_fwd_kernelINS_13Kernel_traitsIf13__nv_bfloat16fS2_fjLj8192ELj1ELj1ELj8ELj16ENS_18Kernel_traits_baseILj8192EfS2_fS2_fjLj256EEEEELb1ELb1ELb0ELb1EEEvNS_9FwdParamsE,"",@"SHT_CUDA_INFO"
	.sectionflags	@""
	.align	4


	//----- nvinfo : EIATTR_CUDA_API_VERSION
	.align		4
        /*0000*/ 	.byte	0x04, 0x37
        /*0002*/ 	.short	(.L_2368 - .L_2367)
.L_2367:
        /*0004*/ 	.word	0x00000082


	//----- nvinfo : EIATTR_KPARAM_INFO
	.align		4
.L_2368:
        /*0008*/ 	.byte	0x04, 0x17
        /*000a*/ 	.short	(.L_2370 - .L_2369)
.L_2369:
        /*000c*/ 	.word	0x00000000
        /*0010*/ 	.short	0x0000
        /*0012*/ 	.short	0x0000
        /*0014*/ 	.byte	0x00, 0xf0, 0xa1, 0x03


	//----- nvinfo : EIATTR_SPARSE_MMA_MASK
	.align		4
.L_2370:
        /*0018*/ 	.byte	0x03, 0x50
        /*001a*/ 	.short	0x0000


	//----- nvinfo : EIATTR_MAXREG_COUNT
	.align		4
        /*001c*/ 	.byte	0x03, 0x1b
        /*001e*/ 	.short	0x00ff


	//----- nvinfo : EIATTR_NUM_BARRIERS
	.align		4
        /*0020*/ 	.byte	0x02, 0x4c
        /*0022*/ 	.byte	0x01
	.zero		1


	//----- nvinfo : EIATTR_MERCURY_ISA_VERSION
	.align		4
        /*0024*/ 	.byte	0x03, 0x5f
        /*0026*/ 	.short	0x0101


	//----- nvinfo : EIATTR_COOP_GROUP_MASK_REGIDS
	.align		4
        /*0028*/ 	.byte	0x04, 0x29
        /*002a*/ 	.short	(.L_2372 - .L_2371)


	//   ....[0]....
.L_2371:
        /*002c*/ 	.word	0xffffffff


	//   ....[1]....
        /*0030*/ 	.word	0xffffffff


	//   ....[2]....
        /*0034*/ 	.word	0xffffffff


	//   ....[3]....
        /*0038*/ 	.word	0xffffffff


	//   ....[4]....
        /*003c*/ 	.word	0xffffffff


	//   ....[5]....
        /*0040*/ 	.word	0xffffffff


	//   ....[6]....
        /*0044*/ 	.word	0xffffffff


	//   ....[7]....
        /*0048*/ 	.word	0xffffffff


	//   ....[8]....
        /*004c*/ 	.word	0xffffffff


	//   ....[9]....
        /*0050*/ 	.word	0xffffffff


	//   ....[10]....
        /*0054*/ 	.word	0xffffffff


	//   ....[11]....
        /*0058*/ 	.word	0xffffffff


	//   ....[12]....
        /*005c*/ 	.word	0xffffffff


	//   ....[13]....
        /*0060*/ 	.word	0xffffffff


	//   ....[14]....
        /*0064*/ 	.word	0xffffffff


	//   ....[15]....
        /*0068*/ 	.word	0xffffffff


	//   ....[16]....
        /*006c*/ 	.word	0xffffffff


	//   ....[17]....
        /*0070*/ 	.word	0xffffffff


	//   ....[18]....
        /*0074*/ 	.word	0xffffffff


	//   ....[19]....
        /*0078*/ 	.word	0xffffffff


	//   ....[20]....
        /*007c*/ 	.word	0xffffffff


	//   ....[21]....
        /*0080*/ 	.word	0x050000b6


	//   ....[22]....
        /*0084*/ 	.word	0x050000b6


	//   ....[23]....
        /*0088*/ 	.word	0x050000b6


	//   ....[24]....
        /*008c*/ 	.word	0x050000b6


	//   ....[25]....
        /*0090*/ 	.word	0x050000b6


	//   ....[26]....
        /*0094*/ 	.word	0x050000b6


	//   ....[27]....
        /*0098*/ 	.word	0x050000b6


	//   ....[28]....
        /*009c*/ 	.word	0x050000b6


	//   ....[29]....
        /*00a0*/ 	.word	0x050000b6


	//   ....[30]....
        /*00a4*/ 	.word	0x050000b6


	//----- nvinfo : EIATTR_COOP_GROUP_INSTR_OFFSETS
	.align		4
.L_2372:
        /*00a8*/ 	.byte	0x04, 0x28
        /*00aa*/ 	.short	(.L_2374 - .L_2373)


	//   ....[0]....
.L_2373:
        /*00ac*/ 	.word	0x0000c230


	//   ....[1]....
        /*00b0*/ 	.word	0x0000c250


	//   ....[2]....
        /*00b4*/ 	.word	0x0000c270


	//   ....[3]....
        /*00b8*/ 	.word	0x0000c290


	//   ....[4]....
        /*00bc*/ 	.word	0x0000c2b0


	//   ....[5]....
        /*00c0*/ 	.word	0x0000c6e0


	//   ....[6]....
        /*00c4*/ 	.word	0x0000c700


	//   ....[7]....
        /*00c8*/ 	.word	0x0000c720


	//   ....[8]....
        /*00cc*/ 	.word	0x0000c740


	//   ....[9]....
        /*00d0*/ 	.word	0x0000c760


	//   ....[10]....
        /*00d4*/ 	.word	0x0000c8d0


	//   ....[11]....
        /*00d8*/ 	.word	0x0000c920


	//   ....[12]....
        /*00dc*/ 	.word	0x0000c950


	//   ....[13]....
        /*00e0*/ 	.word	0x0000c960


	//   ....[14]....
        /*00e4*/ 	.word	0x0000c9f0


	//   ....[15]....
        /*00e8*/ 	.word	0x0000ca20


	//   ....[16]....
        /*00ec*/ 	.word	0x0000ca60


	//   ....[17]....
        /*00f0*/ 	.word	0x0000cb10


	//   ....[18]....
        /*00f4*/ 	.word	0x0000cb50


	//   ....[19]....
        /*00f8*/ 	.word	0x0000cbb0


	//   ....[20]....
        /*00fc*/ 	.word	0x0000cc10


	//   ....[21]....
        /*0100*/ 	.word	0x0000d530


	//   ....[22]....
        /*0104*/ 	.word	0x0000d5a0


	//   ....[23]....
        /*0108*/ 	.word	0x0000d610


	//   ....[24]....
        /*010c*/ 	.word	0x0000d680


	//   ....[25]....
        /*0110*/ 	.word	0x0000d6f0


	//   ....[26]....
        /*0114*/ 	.word	0x0000db60


	//   ....[27]....
        /*0118*/ 	.word	0x0000dbd0


	//   ....[28]....
        /*011c*/ 	.word	0x0000dc40


	//   ....[29]....
        /*0120*/ 	.word	0x0000dcb0


	//   ....[30]....
        /*0124*/ 	.word	0x0000dd20


	//----- nvinfo : EIATTR_EXIT_INSTR_OFFSETS
	.align		4
.L_2374:
        /*0128*/ 	.byte	0x04, 0x1c
        /*012a*/ 	.short	(.L_2376 - .L_2375)


	//   ....[0]....
.L_2375:
        /*012c*/ 	.word	0x000003a0


	//   ....[1]....
        /*0130*/ 	.word	0x0000d4d0


	//----- nvinfo : EIATTR_MAX_THREADS
	.align		4
.L_2376:
        /*0134*/ 	.byte	0x04, 0x05
        /*0136*/ 	.short	(.L_2378 - .L_2377)
.L_2377:
        /*0138*/ 	.word	0x00000100
        /*013c*/ 	.word	0x00000001
        /*0140*/ 	.word	0x00000001


	//----- nvinfo : EIATTR_CRS_STACK_SIZE
	.align		4
.L_2378:
        /*0144*/ 	.byte	0x04, 0x1e
        /*0146*/ 	.short	(.L_2380 - .L_2379)
.L_2379:
        /*0148*/ 	.word	0x00000000


	//----- nvinfo : EIATTR_CBANK_PARAM_SIZE
	.align		4
.L_2380:
        /*014c*/ 	.byte	0x03, 0x19
        /*014e*/ 	.short	0x00e8


	//----- nvinfo : EIATTR_PARAM_CBANK
	.align		4
        /*0150*/ 	.byte	0x04, 0x0a
        /*0152*/ 	.short	(.L_2382 - .L_2381)
	.align		4
.L_2381:
        /*0154*/ 	.word	index@(.nv.constant0._ZN10layer_norm13ln_fwd_kernelINS_13Kernel_traitsIf13__nv_bfloat16fS2_fjLj8192ELj1ELj1ELj8ELj16ENS_18Kernel_traits_baseILj8192EfS2_fS2_fjLj256EEEEELb1ELb1ELb0ELb1EEEvNS_9FwdParamsE)
        /*0158*/ 	.short	0x0210
        /*015a*/ 	.short	0x00e8


	//----- nvinfo : EIATTR_SW_WAR
	.align		4
.L_2382:
        /*015c*/ 	.byte	0x04, 0x36
        /*015e*/ 	.short	(.L_2384 - .L_2383)
.L_2383:
        /*0160*/ 	.word	0x00000008
.L_2384:


//--------------------- .nv.info._ZN10layer_norm13ln_fwd_kernelINS_13Kernel_traitsIf13__nv_bfloat16fS2_fjLj8192ELj1ELj1ELj8ELj16ENS_18Kernel_traits_baseILj8192EfS2_fS2_fjLj256EEEEELb1ELb1ELb1ELb0EEEvNS_9FwdParamsE --------------------------
	.section	.nv.info._ZN10layer_norm13ln_fwd_kernelINS_13Kernel_traitsIf13__nv_bfloat16fS2_fjLj8192ELj1ELj1ELj8ELj16ENS_18Kernel_traits_baseILj8192EfS2_fS2_fjLj256EEEEELb1ELb1ELb1ELb0EEEvNS_9FwdParamsE,"",@"SHT_CUDA_INFO"
	.sectionflags	@""
	.align	4


	//----- nvinfo : EIATTR_CUDA_API_VERSION
	.align		4
        /*0000*/ 	.byte	0x04, 0x37
        /*0002*/ 	.short	(.L_2386 - .L_2385)
.L_2385:
        /*0004*/ 	.word	0x00000082


	//----- nvinfo : EIATTR_KPARAM_INFO
	.align		4
.L_2386:
        /*0008*/ 	.byte	0x04, 0x17
        /*000a*/ 	.short	(.L_2388 - .L_2387)
.L_2387:
        /*000c*/ 	.word	0x00000000
        /*0010*/ 	.short	0x0000
        /*0012*/ 	.short	0x0000
        /*0014*/ 	.byte	0x00, 0xf0, 0xa1, 0x03


	//----- nvinfo : EIATTR_SPARSE_MMA_MASK
	.align		4
.L_2388:
        /*0018*/ 	.byte	0x03, 0x50
        /*001a*/ 	.short	0x0000


	//----- nvinfo : EIATTR_MAXREG_COUNT
	.align		4
        /*001c*/ 	.byte	0x03, 0x1b
        /*001e*/ 	.short	0x00ff


	//----- nvinfo : EIATTR_NUM_BARRIERS
	.align		4
        /*0020*/ 	.byte	0x02, 0x4c
        /*0022*/ 	.byte	0x01
	.zero		1


	//----- nvinfo : EIATTR_MERCURY_ISA_VERSION
	.align		4
        /*0024*/ 	.byte	0x03, 0x5f
        /*0026*/ 	.short	0x0101


	//----- nvinfo : EIATTR_COOP_GROUP_MASK_REGIDS
	.align		4
        /*0028*/ 	.byte	0x04, 0x29
        /*002a*/ 	.short	(.L_2390 - .L_2389)


	//   ....[0]....
.L_2389:
        /*002c*/ 	.word	0xffffffff


	//   ....[1]....
        /*0030*/ 	.word	0xffffffff


	//   ....[2]....
        /*0034*/ 	.word	0xffffffff


	//   ....[3]....
        /*0038*/ 	.word	0xffffffff


	//   ....[4]....
        /*003c*/ 	.word	0xffffffff


	//   ....[5]....
        /*0040*/ 	.word	0xffffffff


	//   ....[6]....
        /*0044*/ 	.word	0xffffffff


	//   ....[7]....
        /*0048*/ 	.word	0xffffffff


	//   ....[8]....
        /*004c*/ 	.word	0xffffffff


	//   ....[9]....
        /*0050*/ 	.word	0xffffffff


	//   ....[10]....
        /*0054*/ 	.word	0xffffffff


	//   ....[11]....
        /*0058*/ 	.word	0xffffffff


	//   ....[12]....
        /*005c*/ 	.word	0xffffffff


	//   ....[13]....
        /*0060*/ 	.word	0xffffffff


	//   ....[14]....
        /*0064*/ 	.word	0xffffffff


	//   ....[15]....
        /*0068*/ 	.word	0xffffffff


	//   ....[16]....
        /*006c*/ 	.word	0xffffffff


	//   ....[17]....
        /*0070*/ 	.word	0xffffffff


	//   ....[18]....
        /*0074*/ 	.word	0xffffffff


	//   ....[19]....
        /*0078*/ 	.word	0xffffffff


	//   ....[20]....
        /*007c*/ 	.word	0xffffffff


	//   ....[21]....
        /*0080*/ 	.word	0x050000c4


	//   ....[22]....
        /*0084*/ 	.word	0x050000c4


	//   ....[23]....
        /*0088*/ 	.word	0x050000c4


	//   ....[24]....
        /*008c*/ 	.word	0x050000c4


	//   ....[25]....
        /*0090*/ 	.word	0x050000c4


	//   ....[26]....
        /*0094*/ 	.word	0x050000c4


	//   ....[27]....
        /*0098*/ 	.word	0x050000c4


	//   ....[28]....
        /*009c*/ 	.word	0x050000c4


	//   ....[29]....
        /*00a0*/ 	.word	0x050000c4


	//   ....[30]....
        /*00a4*/ 	.word	0x050000c4


	//----- nvinfo : EIATTR_COOP_GROUP_INSTR_OFFSETS
	.align		4
.L_2390:
        /*00a8*/ 	.byte	0x04, 0x28
        /*00aa*/ 	.short	(.L_2392 - .L_2391)


	//   ....[0]....
.L_2391:
        /*00ac*/ 	.word	0x0000d950


	//   ....[1]....
        /*00b0*/ 	.word	0x0000d970


	//   ....[2]....
        /*00b4*/ 	.word	0x0000d990


	//   ....[3]....
        /*00b8*/ 	.word	0x0000d9b0


	//   ....[4]....
        /*00bc*/ 	.word	0x0000d9d0


	//   ....[5]....
        /*00c0*/ 	.word	0x0000de10


	//   ....[6]....
        /*00c4*/ 	.word	0x0000de30


	//   ....[7]....
        /*00c8*/ 	.word	0x0000de50


	//   ....[8]....
        /*00cc*/ 	.word	0x0000de70


	//   ....[9]....
        /*00d0*/ 	.word	0x0000de90


	//   ....[10]....
        /*00d4*/ 	.word	0x0000e070


	//   ....[11]....
        /*00d8*/ 	.word	0x0000e0f0


	//   ....[12]....
        /*00dc*/ 	.word	0x0000e110


	//   ....[13]....
        /*00e0*/ 	.word	0x0000e120


	//   ....[14]....
        /*00e4*/ 	.word	0x0000e150


	//   ....[15]....
        /*00e8*/ 	.word	0x0000e1e0


	//   ....[16]....
        /*00ec*/ 	.word	0x0000e220


	//   ....[17]....
        /*00f0*/ 	.word	0x0000e2e0


	//   ....[18]....
        /*00f4*/ 	.word	0x0000e310


	//   ....[19]....
        /*00f8*/ 	.word	0x0000e3b0


	//   ....[20]....
        /*00fc*/ 	.word	0x0000e3d0


	//   ....[21]....
        /*0100*/ 	.word	0x0000ee30


	//   ....[22]....
        /*0104*/ 	.word	0x0000eea0


	//   ....[23]....
        /*0108*/ 	.word	0x0000ef10


	//   ....[24]....
        /*010c*/ 	.word	0x0000ef80


	//   ....[25]....
        /*0110*/ 	.word	0x0000eff0


	//   ....[26]....
        /*0114*/ 	.word	0x0000f480


	//   ....[27]....
        /*0118*/ 	.word	0x0000f4f0


	//   ....[28]....
        /*011c*/ 	.word	0x0000f560


	//   ....[29]....
        /*0120*/ 	.word	0x0000f5d0


	//   ....[30]....
        /*0124*/ 	.word	0x0000f640


	//----- nvinfo : EIATTR_EXIT_INSTR_OFFSETS
	.align		4
.L_2392:
        /*0128*/ 	.byte	0x04, 0x1c
        /*012a*/ 	.short	(.L_2394 - .L_2393)


	//   ....[0]....
.L_2393:
        /*012c*/ 	.word	0x00000b50


	//   ....[1]....
        /*0130*/ 	.word	0x0000edd0


	//----- nvinfo : EIATTR_MAX_THREADS
	.align		4
.L_2394:
        /*0134*/ 	.byte	0x04, 0x05
        /*0136*/ 	.short	(.L_2396 - .L_2395)
.L_2395:
        /*0138*/ 	.word	0x00000100
        /*013c*/ 	.word	0x00000001
        /*0140*/ 	.word	0x00000001


	//----- nvinfo : EIATTR_CRS_STACK_SIZE
	.align		4
.L_2396:
        /*0144*/ 	.byte	0x04, 0x1e
        /*0146*/ 	.short	(.L_2398 - .L_2397)
.L_2397:
        /*0148*/ 	.word	0x00000000


	//----- nvinfo : EIATTR_CBANK_PARAM_SIZE
	.align		4
.L_2398:
        /*014c*/ 	.byte	0x03, 0x19
        /*014e*/ 	.short	0x00e8


	//----- nvinfo : EIATTR_PARAM_CBANK
	.align		4
        /*0150*/ 	.byte	0x04, 0x0a
        /*0152*/ 	.short	(.L_2400 - .L_2399)
	.align		4
.L_2399:
        /*0154*/ 	.word	index@(.nv.constant0._ZN10layer_norm13ln_fwd_kernelINS_13Kernel_traitsIf13__nv_bfloat16fS2_fjLj8192ELj1ELj1ELj8ELj16ENS_18Kernel_traits_baseILj8192EfS2_fS2_fjLj256EEEEELb1ELb1ELb1ELb0EEEvNS_9FwdParamsE)
        /*0158*/ 	.short	0x0210
        /*015a*/ 	.short	0x00e8


	//----- nvinfo : EIATTR_SW_WAR
	.align		4
.L_2400:
        /*015c*/ 	.byte	0x04, 0x36
        /*015e*/ 	.short	(.L_2402 - .L_2401)
.L_2401:
        /*0160*/ 	.word	0x00000008
.L_2402:


//--------------------- .nv.info._ZN10layer_norm13ln_fwd_kernelINS_13Kernel_traitsIf13__nv_bfloat16fS2_fjLj8192ELj1ELj1ELj8ELj16ENS_18Kernel_traits_baseILj8192EfS2_fS2_fjLj256EEEEELb1ELb1ELb1ELb1EEEvNS_9FwdParamsE --------------------------
	.section	.nv.info._ZN10layer_norm13ln_fwd_kernelINS_13Kernel_traitsIf13__nv_bfloat16fS2_fjLj8192ELj1ELj1ELj8ELj16ENS_18Kernel_traits_baseILj8192EfS2_fS2_fjLj256EEEEELb1ELb1ELb1ELb1EEEvNS_9FwdParamsE,"",@"SHT_CUDA_INFO"
	.sectionflags	@""
	.align	4


	//----- nvinfo : EIATTR_CUDA_API_VERSION
	.align		4
        /*0000*/ 	.byte	0x04, 0x37
        /*0002*/ 	.short	(.L_2404 - .L_2403)
.L_2403:
        /*0004*/ 	.word	0x00000082


	//----- nvinfo : EIATTR_KPARAM_INFO
	.align		4
.L_2404:
        /*0008*/ 	.byte	0x04, 0x17
        /*000a*/ 	.short	(.L_2406 - .L_2405)
.L_2405:
        /*000c*/ 	.word	0x00000000
        /*0010*/ 	.short	0x0000
        /*0012*/ 	.short	0x0000
        /*0014*/ 	.byte	0x00, 0xf0, 0xa1, 0x03


	//----- nvinfo : EIATTR_SPARSE_MMA_MASK
	.align		4
.L_2406:
        /*0018*/ 	.byte	0x03, 0x50
        /*001a*/ 	.short	0x0000


	//----- nvinfo : EIATTR_MAXREG_COUNT
	.align		4
        /*001c*/ 	.byte	0x03, 0x1b
        /*001e*/ 	.short	0x00ff


	//----- nvinfo : EIATTR_NUM_BARRIERS
	.align		4
        /*0020*/ 	.byte	0x02, 0x4c
        /*0022*/ 	.byte	0x01
	.zero		1


	//----- nvinfo : EIATTR_MERCURY_ISA_VERSION
	.align		4
        /*0024*/ 	.byte	0x03, 0x5f
        /*0026*/ 	.short	0x0101


	//----- nvinfo : EIATTR_COOP_GROUP_MASK_REGIDS
	.align		4
        /*0028*/ 	.byte	0x04, 0x29
        /*002a*/ 	.short	(.L_2408 - .L_2407)


	//   ....[0]....
.L_2407:
        /*002c*/ 	.word	0xffffffff


	//   ....[1]....
        /*0030*/ 	.word	0xffffffff


	//   ....[2]....
        /*0034*/ 	.word	0xffffffff


	//   ....[3]....
        /*0038*/ 	.word	0xffffffff


	//   ....[4]....
        /*003c*/ 	.word	0xffffffff


	//   ....[5]....
        /*0040*/ 	.word	0xffffffff


	//   ....[6]....
        /*0044*/ 	.word	0xffffffff


	//   ....[7]....
        /*0048*/ 	.word	0xffffffff


	//   ....[8]....
        /*004c*/ 	.word	0xffffffff


	//   ....[9]....
        /*0050*/ 	.word	0xffffffff


	//   ....[10]....
        /*0054*/ 	.word	0xffffffff


	//   ....[11]....
        /*0058*/ 	.word	0xffffffff


	//   ....[12]....
        /*005c*/ 	.word	0xffffffff


	//   ....[13]....
        /*0060*/ 	.word	0xffffffff


	//   ....[14]....
        /*0064*/ 	.word	0xffffffff


	//   ....[15]....
        /*0068*/ 	.word	0xffffffff


	//   ....[16]....
        /*006c*/ 	.word	0xffffffff


	//   ....[17]....
        /*0070*/ 	.word	0xffffffff


	//   ....[18]....
        /*0074*/ 	.word	0xffffffff


	//   ....[19]....
        /*0078*/ 	.word	0xffffffff


	//   ....[20]....
        /*007c*/ 	.word	0xffffffff


	//   ....[21]....
        /*0080*/ 	.word	0x050000c0


	//   ....[22]....
        /*0084*/ 	.word	0x050000c0


	//   ....[23]....
        /*0088*/ 	.word	0x050000c0


	//   ....[24]....
        /*008c*/ 	.word	0x050000c0


	//   ....[25]....
        /*0090*/ 	.word	0x050000c0


	//   ....[26]....
        /*0094*/ 	.word	0x050000c0


	//   ....[27]....
        /*0098*/ 	.word	0x050000c0


	//   ....[28]....
        /*009c*/ 	.word	0x050000c0


	//   ....[29]....
        /*00a0*/ 	.word	0x050000c0


	//   ....[30]....
        /*00a4*/ 	.word	0x050000c0


	//----- nvinfo : EIATTR_COOP_GROUP_INSTR_OFFSETS
	.align		4
.L_2408:
        /*00a8*/ 	.byte	0x04, 0x28
        /*00aa*/ 	.short	(.L_2410 - .L_2409)


	//   ....[0]....
.L_2409:
        /*00ac*/ 	.word	0x0000d310


	//   ....[1]....
        /*00b0*/ 	.word	0x0000d330


	//   ....[2]....
        /*00b4*/ 	.word	0x0000d350


	//   ....[3]....
        /*00b8*/ 	.word	0x0000d370


	//   ....[4]....
        /*00bc*/ 	.word	0x0000d390


	//   ....[5]....
        /*00c0*/ 	.word	0x0000d7c0


	//   ....[6]....
        /*00c4*/ 	.word	0x0000d7e0


	//   ....[7]....
        /*00c8*/ 	.word	0x0000d800


	//   ....[8]....
        /*00cc*/ 	.word	0x0000d820


	//   ....[9]....
        /*00d0*/ 	.word	0x0000d840


	//   ....[10]....
        /*00d4*/ 	.word	0x0000d9c0


	//   ....[11]....
        /*00d8*/ 	.word	0x0000da10


	//   ....[12]....
        /*00dc*/ 	.word	0x0000da30


	//   ....[13]....
        /*00e0*/ 	.word	0x0000da40


	//   ....[14]....
        /*00e4*/ 	.word	0x0000dae0


	//   ....[15]....
        /*00e8*/ 	.word	0x0000db20


	//   ....[16]....
        /*00ec*/ 	.word	0x0000db40


	//   ....[17]....
        /*00f0*/ 	.word	0x0000dbf0


	//   ....[18]....
        /*00f4*/ 	.word	0x0000dc30


	//   ....[19]....
        /*00f8*/ 	.word	0x0000dce0


	//   ....[20]....
        /*00fc*/ 	.word	0x0000dd10


	//   ....[21]....
        /*0100*/ 	.word	0x0000e6c0


	//   ....[22]....
        /*0104*/ 	.word	0x0000e730


	//   ....[23]....
        /*0108*/ 	.word	0x0000e7a0


	//   ....[24]....
        /*010c*/ 	.word	0x0000e810


	//   ....[25]....
        /*0110*/ 	.word	0x0000e880


	//   ....[26]....
        /*0114*/ 	.word	0x0000ecf0


	//   ....[27]....
        /*0118*/ 	.word	0x0000ed60


	//   ....[28]....
        /*011c*/ 	.word	0x0000edd0


	//   ....[29]....
        /*0120*/ 	.word	0x0000ee40


	//   ....[30]....
        /*0124*/ 	.word	0x0000eeb0


	//----- nvinfo : EIATTR_EXIT_INSTR_OFFSETS
	.align		4
.L_2410:
        /*0128*/ 	.byte	0x04, 0x1c
        /*012a*/ 	.short	(.L_2412 - .L_2411)


	//   ....[0]....
.L_2411:
        /*012c*/ 	.word	0x000003a0


	//   ....[1]....
        /*0130*/ 	.word	0x0000e660


	//----- nvinfo : EIATTR_MAX_THREADS
	.align		4
.L_2412:
        /*0134*/ 	.byte	0x04, 0x05
        /*0136*/ 	.short	(.L_2414 - .L_2413)
.L_2413:
        /*0138*/ 	.word	0x00000100
        /*013c*/ 	.word	0x00000001
        /*0140*/ 	.word	0x00000001


	//----- nvinfo : EIATTR_CRS_STACK_SIZE
	.align		4
.L_2414:
        /*0144*/ 	.byte	0x04, 0x1e
        /*0146*/ 	.short	(.L_2416 - .L_2415)
.L_2415:
        /*0148*/ 	.word	0x00000000


	//----- nvinfo : EIATTR_CBANK_PARAM_SIZE
	.align		4
.L_2416:
        /*014c*/ 	.byte	0x03, 0x19
        /*014e*/ 	.short	0x00e8


	//----- nvinfo : EIATTR_PARAM_CBANK
	.align		4
        /*0150*/ 	.byte	0x04, 0x0a
        /*0152*/ 	.short	(.L_2418 - .L_2417)
	.align		4
.L_2417:
        /*0154*/ 	.word	index@(.nv.constant0._ZN10layer_norm13ln_fwd_kernelINS_13Kernel_traitsIf13__nv_bfloat16fS2_fjLj8192ELj1ELj1ELj8ELj16ENS_18Kernel_traits_baseILj8192EfS2_fS2_fjLj256EEEEELb1ELb1ELb1ELb1EEEvNS_9FwdParamsE)
        /*0158*/ 	.short	0x0210
        /*015a*/ 	.short	0x00e8


	//----- nvinfo : EIATTR_SW_WAR
	.align		4
.L_2418:
        /*015c*/ 	.byte	0x04, 0x36
        /*015e*/ 	.short	(.L_2420 - .L_2419)
.L_2419:
        /*0160*/ 	.word	0x00000008
.L_2420:


//--------------------- .nv.info._ZN10layer_norm13ln_fwd_kernelINS_13Kernel_traitsIf6__halfS2_S2_fjLj8192ELj1ELj1ELj8ELj16ENS_18Kernel_traits_baseILj8192EfS2_S2_S2_fjLj256EEEEELb0ELb0ELb0ELb0EEEvNS_9FwdParamsE --------------------------
	.section	.nv.info._ZN10layer_norm13ln_fwd_kernelINS_13Kernel_traitsIf6__halfS2_S2_fjLj8192ELj1ELj1ELj8ELj16ENS_18Kernel_traits_baseILj8192EfS2_S2_S2_fjLj256EEEEELb0ELb0ELb0ELb0EEEvNS_9FwdParamsE,"",@"SHT_CUDA_INFO"
	.sectionflags	@""
	.align	4


	//----- nvinfo : EIATTR_CUDA_API_VERSION
	.align		4
        /*0000*/ 	.byte	0x04, 0x37
        /*0002*/ 	.short	(.L_2422 - .L_2421)
.L_2421:
        /*0004*/ 	.word	0x00000082


	//----- nvinfo : EIATTR_KPARAM_INFO
	.align		4
.L_2422:
        /*0008*/ 	.byte	0x04, 0x17
        /*000a*/ 	.short	(.L_2424 - .L_2423)
.L_2423:
        /*000c*/ 	.word	0x00000000
        /*0010*/ 	.short	0x0000
        /*0012*/ 	.short	0x0000
        /*0014*/ 	.byte	0x00, 0xf0, 0xa1, 0x03


	//----- nvinfo : EIATTR_SPARSE_MMA_MASK
	.align		4
.L_2424:
        /*0018*/ 	.byte	0x03, 0x50
        /*001a*/ 	.short	0x0000


	//----- nvinfo : EIATTR_MAXREG_COUNT
	.align		4
        /*001c*/ 	.byte	0x03, 0x1b
        /*001e*/ 	.short	0x00ff


	//----- nvinfo : EIATTR_NUM_BARRIERS
	.align		4
        /*0020*/ 	.byte	0x02, 0x4c
        /*0022*/ 	.byte	0x01
	.zero		1


	//----- nvinfo : EIATTR_MERCURY_ISA_VERSION
	.align		4
        /*0024*/ 	.byte	0x03, 0x5f
        /*0026*/ 	.short	0x0101


	//----- nvinfo : EIATTR_COOP_GROUP_MASK_REGIDS
	.align		4
        /*0028*/ 	.byte	0x04, 0x29
        /*002a*/ 	.short	(.L_2426 - .L_2425)


	//   ....[0]....
.L_2425:
        /*002c*/ 	.word	0xffffffff


	//   ....[1]....
        /*0030*/ 	.word	0xffffffff


	//   ....[2]....
        /*0034*/ 	.word	0xffffffff


	//   ....[3]....
        /*0038*/ 	.word	0xffffffff


	//   ....[4]....
        /*003c*/ 	.word	0xffffffff


	//   ....[5]....
        /*0040*/ 	.word	0xffffffff


	//   ....[6]....
        /*0044*/ 	.word	0xffffffff


	//   ....[7]....
        /*0048*/ 	.word	0xffffffff


	//   ....[8]....
        /*004c*/ 	.word	0xffffffff


	//   ....[9]....
        /*0050*/ 	.word	0xffffffff


	//   ....[10]....
        /*0054*/ 	.word	0xffffffff


	//   ....[11]....
        /*0058*/ 	.word	0xffffffff


	//   ....[12]....
        /*005c*/ 	.word	0xffffffff


	//   ....[13]....
        /*0060*/ 	.word	0xffffffff


	//   ....[14]....
        /*0064*/ 	.word	0xffffffff


	//   ....[15]....
        /*0068*/ 	.word	0xffffffff


	//   ....[16]....
        /*006c*/ 	.word	0xffffffff


	//   ....[17]....
        /*0070*/ 	.word	0xffffffff


	//   ....[18]....
        /*0074*/ 	.word	0xffffffff


	//   ....[19]....
        /*0078*/ 	.word	0xffffffff


	//   ....[20]....
        /*007c*/ 	.word	0xffffffff


	//   ....[21]....
        /*0080*/ 	.word	0x05000076


	//   ....[22]....
        /*0084*/ 	.word	0x05000076


	//   ....[23]....
        /*0088*/ 	.word	0x05000076


	//   ....[24]....
        /*008c*/ 	.word	0x05000076


	//   ....[25]....
        /*0090*/ 	.word	0x05000076


	//   ....[26]....
        /*0094*/ 	.word	0x05000076


	//   ....[27]....
        /*0098*/ 	.word	0x05000076


	//   ....[28]....
        /*009c*/ 	.word	0x05000076


	//   ....[29]....
        /*00a0*/ 	.word	0x05000076


	//   ....[30]....
        /*00a4*/ 	.word	0x05000076


	//----- nvinfo : EIATTR_COOP_GROUP_INSTR_OFFSETS
	.align		4
.L_2426:
        /*00a8*/ 	.byte	0x04, 0x28
        /*00aa*/ 	.short	(.L_2428 - .L_2427)


	//   ....[0]....
.L_2427:
        /*00ac*/ 	.word	0x00002200


	//   ....[1]....
        /*00b0*/ 	.word	0x00002220


	//   ....[2]....
        /*00b4*/ 	.word	0x00002240


	//   ....[3]....
        /*00b8*/ 	.word	0x00002260


	//   ....[4]....
        /*00bc*/ 	.word	0x00002280


	//   ....[5]....
        /*00c0*/ 	.word	0x000026c0


	//   ....[6]....
        /*00c4*/ 	.word	0x000026e0


	//   ....[7]....
        /*00c8*/ 	.word	0x00002700


	//   ....[8]....
        /*00cc*/ 	.word	0x00002720


	//   ....[9]....
        /*00d0*/ 	.word	0x00002740


	//   ....[10]....
        /*00d4*/ 	.word	0x00002890


	//   ....[11]....
        /*00d8*/ 	.word	0x00002910


	//   ....[12]....
        /*00dc*/ 	.word	0x00002930


	//   ....[13]....
        /*00e0*/ 	.word	0x00002940


	//   ....[14]....
        /*00e4*/ 	.word	0x00002a10


	//   ....[15]....
        /*00e8*/ 	.word	0x00002a30


	//   ....[16]....
        /*00ec*/ 	.word	0x00002ab0


	//   ....[17]....
        /*00f0*/ 	.word	0x00002b60


	//   ....[18]....
        /*00f4*/ 	.word	0x00002b80


	//   ....[19]....
        /*00f8*/ 	.word	0x00002bd0


	//   ....[20]....
        /*00fc*/ 	.word	0x00002c40


	//   ....[21]....
        /*0100*/ 	.word	0x00003670


	//   ....[22]....
        /*0104*/ 	.word	0x000036e0


	//   ....[23]....
        /*0108*/ 	.word	0x00003750


	//   ....[24]....
        /*010c*/ 	.word	0x000037c0


	//   ....[25]....
        /*0110*/ 	.word	0x00003830


	//   ....[26]....
        /*0114*/ 	.word	0x00003cc0


	//   ....[27]....
        /*0118*/ 	.word	0x00003d30


	//   ....[28]....
        /*011c*/ 	.word	0x00003da0


	//   ....[29]....
        /*0120*/ 	.word	0x00003e10


	//   ....[30]....
        /*0124*/ 	.word	0x00003e80


	//----- nvinfo : EIATTR_EXIT_INSTR_OFFSETS
	.align		4
.L_2428:
        /*0128*/ 	.byte	0x04, 0x1c
        /*012a*/ 	.short	(.L_2430 - .L_2429)


	//   ....[0]....
.L_2429:
        /*012c*/ 	.word	0x00000630


	//   ....[1]....
        /*0130*/ 	.word	0x00003610


	//----- nvinfo : EIATTR_MAX_THREADS
	.align		4
.L_2430:
        /*0134*/ 	.byte	0x04, 0x05
        /*0136*/ 	.short	(.L_2432 - .L_2431)
.L_2431:
        /*0138*/ 	.word	0x00000100
        /*013c*/ 	.word	0x00000001
        /*0140*/ 	.word	0x00000001


	//----- nvinfo : EIATTR_CRS_STACK_SIZE
	.align		4
.L_2432:
        /*0144*/ 	.byte	0x04, 0x1e
        /*0146*/ 	.short	(.L_2434 - .L_2433)
.L_2433:
        /*0148*/ 	.word	0x00000000


	//----- nvinfo : EIATTR_CBANK_PARAM_SIZE
	.align		4
.L_2434:
        /*014c*/ 	.byte	0x03, 0x19
        /*014e*/ 	.short	0x00e8


	//----- nvinfo : EIATTR_PARAM_CBANK
	.align		4
        /*0150*/ 	.byte	0x04, 0x0a
        /*0152*/ 	.short	(.L_2436 - .L_2435)
	.align		4
.L_2435:
        /*0154*/ 	.word	index@(.nv.constant0._ZN10layer_norm13ln_fwd_kernelINS_13Kernel_traitsIf6__halfS2_S2_fjLj8192ELj1ELj1ELj8ELj16ENS_18Kernel_traits_baseILj8192EfS2_S2_S2_fjLj256EEEEELb0ELb0ELb0ELb0EEEvNS_9FwdParamsE)
        /*0158*/ 	.short	0x0210
        /*015a*/ 	.short	0x00e8


	//----- nvinfo : EIATTR_SW_WAR
	.align		4
.L_2436:
        /*015c*/ 	.byte	0x04, 0x36
        /*015e*/ 	.short	(.L_2438 - .L_2437)
.L_2437:
        /*0160*/ 	.word	0x00000008
.L_2438:


//--------------------- .nv.info._ZN10layer_norm13ln_fwd_kernelINS_13Kernel_traitsIf6__halfS2_S2_fjLj8192ELj1ELj1ELj8ELj16ENS_18Kernel_traits_baseILj8192EfS2_S2_S2_fjLj256EEEEELb0ELb0ELb0ELb1EEEvNS_9FwdParamsE --------------------------
	.section	.nv.info._ZN10layer_norm13ln_fwd_kernelINS_13Kernel_traitsIf6__halfS2_S2_fjLj8192ELj1ELj1ELj8ELj16ENS_18Kernel_traits_baseILj8192EfS2_S2_S2_fjLj256EEEEELb0ELb0ELb0ELb1EEEvNS_9FwdParamsE,"",@"SHT_CUDA_INFO"
	.sectionflags	@""
	.align	4


	//----- nvinfo : EIATTR_CUDA_API_VERSION
	.align		4
        /*0000*/ 	.byte	0x04, 0x37
        /*0002*/ 	.short	(.L_2440 - .L_2439)
.L_2439:
        /*0004*/ 	.word	0x00000082


	//----- nvinfo : EIATTR_KPARAM_INFO
	.align		4
.L_2440:
        /*0008*/ 	.byte	0x04, 0x17
        /*000a*/ 	.short	(.L_2442 - .L_2441)
.L_2441:
        /*000c*/ 	.word	0x00000000
        /*0010*/ 	.short	0x0000
        /*0012*/ 	.short	0x0000
        /*0014*/ 	.byte	0x00, 0xf0, 0xa1, 0x03


	//----- nvinfo : EIATTR_SPARSE_MMA_MASK
	.align		4
.L_2442:
        /*0018*/ 	.byte	0x03, 0x50
        /*001a*/ 	.short	0x0000


	//----- nvinfo : EIATTR_MAXREG_COUNT
	.align		4
        /*001c*/ 	.byte	0x03, 0x1b
        /*001e*/ 	.short	0x00ff


	//----- nvinfo : EIATTR_NUM_BARRIERS
	.align		4
        /*0020*/ 	.byte	0x02, 0x4c
        /*0022*/ 	.byte	0x01
	.zero		1


	//----- nvinfo : EIATTR_MERCURY_ISA_VERSION
	.align		4
        /*0024*/ 	.byte	0x03, 0x5f
        /*0026*/ 	.short	0x0101


	//----- nvinfo : EIATTR_COOP_GROUP_MASK_REGIDS
	.align		4
        /*0028*/ 	.byte	0x04, 0x29
        /*002a*/ 	.short	(.L_2444 - .L_2443)


	//   ....[0]....
.L_2443:
        /*002c*/ 	.word	0xffffffff


	//   ....[1]....
        /*0030*/ 	.word	0xffffffff


	//   ....[2]....
        /*0034*/ 	.word	0xffffffff


	//   ....[3]....
        /*0038*/ 	.word	0xffffffff


	//   ....[4]....
        /*003c*/ 	.word	0xffffffff


	//   ....[5]....
        /*0040*/ 	.word	0xffffffff


	//   ....[6]....
        /*0044*/ 	.word	0xffffffff


	//   ....[7]....
        /*0048*/ 	.word	0xffffffff


	//   ....[8]....
        /*004c*/ 	.word	0xffffffff


	//   ....[9]....
        /*0050*/ 	.word	0xffffffff


	//   ....[10]....
        /*0054*/ 	.word	0xffffffff


	//   ....[11]....
        /*0058*/ 	.word	0xffffffff


	//   ....[12]....
        /*005c*/ 	.word	0xffffffff


	//   ....[13]....
        /*0060*/ 	.word	0xffffffff


	//   ....[14]....
        /*0064*/ 	.word	0xffffffff


	//   ....[15]....
        /*0068*/ 	.word	0xffffffff


	//   ....[16]....
        /*006c*/ 	.word	0xffffffff


	//   ....[17]....
        /*0070*/ 	.word	0xffffffff


	//   ....[18]....
        /*0074*/ 	.word	0xffffffff


	//   ....[19]....
        /*0078*/ 	.word	0xffffffff


	//   ....[20]....
        /*007c*/ 	.word	0xffffffff


	//   ....[21]....
        /*0080*/ 	.word	0x05000056


	//   ....[22]....
        /*0084*/ 	.word	0x05000056


	//   ....[23]....
        /*0088*/ 	.word	0x05000056


	//   ....[24]....
        /*008c*/ 	.word	0x05000056


	//   ....[25]....
        /*0090*/ 	.word	0x05000056


	//   ....[26]....
        /*0094*/ 	.word	0x05000056


	//   ....[27]....
        /*0098*/ 	.word	0x05000056


	//   ....[28]....
        /*009c*/ 	.word	0x05000056


	//   ....[29]....
        /*00a0*/ 	.word	0x05000056


	//   ....[30]....
        /*00a4*/ 	.word	0x05000056


	//----- nvinfo : EIATTR_COOP_GROUP_INSTR_OFFSETS
	.align		4
.L_2444:
        /*00a8*/ 	.byte	0x04, 0x28
        /*00aa*/ 	.short	(.L_2446 - .L_2445)


	//   ....[0]....
.L_2445:
        /*00ac*/ 	.word	0x00001c20


	//   ....[1]....
        /*00b0*/ 	.word	0x00001c40


	//   ....[2]....
        /*00b4*/ 	.word	0x00001c60


	//   ....[3]....
        /*00b8*/ 	.word	0x00001c80


	//   ....[4]....
        /*00bc*/ 	.word	0x00001ca0


	//   ....[5]....
        /*00c0*/ 	.word	0x000020d0


	//   ....[6]....
        /*00c4*/ 	.word	0x000020f0


	//   ....[7]....
        /*00c8*/ 	.word	0x00002110


	//   ....[8]....
        /*00cc*/ 	.word	0x00002130


	//   ....[9]....
        /*00d0*/ 	.word	0x00002150


	//   ....[10]....
        /*00d4*/ 	.word	0x000022a0


	//   ....[11]....
        /*00d8*/ 	.word	0x000022d0


	//   ....[12]....
        /*00dc*/ 	.word	0x00002330


	//   ....[13]....
        /*00e0*/ 	.word	0x00002350


	//   ....[14]....
        /*00e4*/ 	.word	0x000023c0


	//   ....[15]....
        /*00e8*/ 	.word	0x00002460


	//   ....[16]....
        /*00ec*/ 	.word	0x000024a0


	//   ....[17]....
        /*00f0*/ 	.word	0x000024c0


	//   ....[18]....
        /*00f4*/ 	.word	0x00002560


	//   ....[19]....
        /*00f8*/ 	.word	0x000025a0


	//   ....[20]....
        /*00fc*/ 	.word	0x000025d0


	//   ....[21]....
        /*0100*/ 	.word	0x00002f00


	//   ....[22]....
        /*0104*/ 	.word	0x00002f50


	//   ....[23]....
        /*0108*/ 	.word	0x00002fb0


	//   ....[24]....
        /*010c*/ 	.word	0x00003010


	//   ....[25]....
        /*0110*/ 	.word	0x00003070


	//   ....[26]....
        /*0114*/ 	.word	0x000034f0


	//   ....[27]....
        /*0118*/ 	.word	0x00003540


	//   ....[28]....
        /*011c*/ 	.word	0x000035a0


	//   ....[29]....
        /*0120*/ 	.word	0x00003600


	//   ....[30]....
        /*0124*/ 	.word	0x00003660


	//----- nvinfo : EIATTR_EXIT_INSTR_OFFSETS
	.align		4
.L_2446:
        /*0128*/ 	.byte	0x04, 0x1c
        /*012a*/ 	.short	(.L_2448 - .L_2447)


	//   ....[0]....
.L_2447:
        /*012c*/ 	.word	0x000002e0


	//   ....[1]....
        /*0130*/ 	.word	0x00002ea0


	//----- nvinfo : EIATTR_MAX_THREADS
	.align		4
.L_2448:
        /*0134*/ 	.byte	0x04, 0x05
        /*0136*/ 	.short	(.L_2450 - .L_2449)
.L_2449:
        /*0138*/ 	.word	0x00000100
        /*013c*/ 	.word	0x00000001
        /*0140*/ 	.word	0x00000001


	//----- nvinfo : EIATTR_CRS_STACK_SIZE
	.align		4
.L_2450:
        /*0144*/ 	.byte	0x04, 0x1e
        /*0146*/ 	.short	(.L_2452 - .L_2451)
.L_2451:
        /*0148*/ 	.word	0x00000000


	//----- nvinfo : EIATTR_CBANK_PARAM_SIZE
	.align		4
.L_2452:
        /*014c*/ 	.byte	0x03, 0x19
        /*014e*/ 	.short	0x00e8


	//----- nvinfo : EIATTR_PARAM_CBANK
	.align		4
        /*0150*/ 	.byte	0x04, 0x0a
        /*0152*/ 	.short	(.L_2454 - .L_2453)
	.align		4
.L_2453:
        /*0154*/ 	.word	index@(.nv.constant0._ZN10layer_norm13ln_fwd_kernelINS_13Kernel_traitsIf6__halfS2_S2_fjLj8192ELj1ELj1ELj8ELj16ENS_18Kernel_traits_baseILj8192EfS2_S2_S2_fjLj256EEEEELb0ELb0ELb0ELb1EEEvNS_9FwdParamsE)
        /*0158*/ 	.short	0x0210
        /*015a*/ 	.short	0x00e8


	//----- nvinfo : EIATTR_SW_WAR
	.align		4
.L_2454:
        /*015c*/ 	.byte	0x04, 0x36
        /*015e*/ 	.short	(.L_2456 - .L_2455)
.L_2455:
        /*0160*/ 	.word	0x00000008
.L_2456:


//--------------------- .nv.info._ZN10layer_norm13ln_fwd_kernelINS_13Kernel_traitsIf6__halfS2_S2_fjLj8192ELj1ELj1ELj8ELj16ENS_18Kernel_traits_baseILj8192EfS2_S2_S2_fjLj256EEEEELb0ELb0ELb1ELb0EEEvNS_9FwdParamsE --------------------------
	.section	.nv.info._ZN10layer_norm13ln_fwd_kernelINS_13Kernel_traitsIf6__halfS2_S2_fjLj8192ELj1ELj1ELj8ELj16ENS_18Kernel_traits_baseILj8192EfS2_S2_S2_fjLj256EEEEELb0ELb0ELb1ELb0EEEvNS_9FwdParamsE,"",@"SHT_CUDA_INFO"
	.sectionflags	@""
	.align	4


	//----- nvinfo : EIATTR_CUDA_API_VERSION
	.align		4
        /*0000*/ 	.byte	0x04, 0x37
        /*0002*/ 	.short	(.L_2458 - .L_2457)
.L_2457:
        /*0004*/ 	.word	0x00000082


	//----- nvinfo : EIATTR_KPARAM_INFO
	.align		4
.L_2458:
        /*0008*/ 	.byte	0x04, 0x17
        /*000a*/ 	.short	(.L_2460 - .L_2459)
.L_2459:
        /*000c*/ 	.word	0x00000000
        /*0010*/ 	.short	0x0000
        /*0012*/ 	.short	0x0000
        /*0014*/ 	.byte	0x00, 0xf0, 0xa1, 0x03


	//----- nvinfo : EIATTR_SPARSE_MMA_MASK
	.align		4
.L_2460:
        /*0018*/ 	.byte	0x03, 0x50
        /*001a*/ 	.short	0x0000


	//----- nvinfo : EIATTR_MAXREG_COUNT
	.align		4
        /*001c*/ 	.byte	0x03, 0x1b
        /*001e*/ 	.short	0x00ff


	//----- nvinfo : EIATTR_NUM_BARRIERS
	.align		4
        /*0020*/ 	.byte	0x02, 0x4c
        /*0022*/ 	.byte	0x01
	.zero		1


	//----- nvinfo : EIATTR_MERCURY_ISA_VERSION
	.align		4
        /*0024*/ 	.byte	0x03, 0x5f
        /*0026*/ 	.short	0x0101


	//----- nvinfo : EIATTR_COOP_GROUP_MASK_REGIDS
	.align		4
        /*0028*/ 	.byte	0x04, 0x29
        /*002a*/ 	.short	(.L_2462 - .L_2461)


	//   ....[0]....
.L_2461:
        /*002c*/ 	.word	0xffffffff


	//   ....[1]....
        /*0030*/ 	.word	0xffffffff


	//   ....[2]....
        /*0034*/ 	.word	0xffffffff


	//   ....[3]....
        /*0038*/ 	.word	0xffffffff


	//   ....[4]....
        /*003c*/ 	.word	0xffffffff


	//   ....[5]....
        /*0040*/ 	.word	0xffffffff


	//   ....[6]....
        /*0044*/ 	.word	0xffffffff


	//   ....[7]....
        /*0048*/ 	.word	0xffffffff


	//   ....[8]....
        /*004c*/ 	.word	0xffffffff


	//   ....[9]....
        /*0050*/ 	.word	0xffffffff


	//   ....[10]....
        /*0054*/ 	.word	0xffffffff


	//   ....[11]....
        /*0058*/ 	.word	0xffffffff


	//   ....[12]....
        /*005c*/ 	.word	0xffffffff


	//   ....[13]....
        /*0060*/ 	.word	0xffffffff


	//   ....[14]....
        /*0064*/ 	.word	0xffffffff


	//   ....[15]....
        /*0068*/ 	.word	0xffffffff


	//   ....[16]....
        /*006c*/ 	.word	0xffffffff


	//   ....[17]....
        /*0070*/ 	.word	0xffffffff


	//   ....[18]....
        /*0074*/ 	.word	0xffffffff


	//   ....[19]....
        /*0078*/ 	.word	0xffffffff


	//   ....[20]....
        /*007c*/ 	.word	0xffffffff


	//   ....[21]....
        /*0080*/ 	.word	0x0500007b


	//   ....[22]....
        /*0084*/ 	.word	0x0500007b


	//   ....[23]....
        /*0088*/ 	.word	0x0500007b


	//   ....[24]....
        /*008c*/ 	.word	0x0500007b


	//   ....[25]....
        /*0090*/ 	.word	0x0500007b


	//   ....[26]....
        /*0094*/ 	.word	0x0500007b


	//   ....[27]....
        /*0098*/ 	.word	0x0500007b


	//   ....[28]....
        /*009c*/ 	.word	0x0500007b


	//   ....[29]....
        /*00a0*/ 	.word	0x0500007b


	//   ....[30]....
        /*00a4*/ 	.word	0x0500007b


	//----- nvinfo : EIATTR_COOP_GROUP_INSTR_OFFSETS
	.align		4
.L_2462:
        /*00a8*/ 	.byte	0x04, 0x28
        /*00aa*/ 	.short	(.L_2464 - .L_2463)


	//   ....[0]....
.L_2463:
        /*00ac*/ 	.word	0x000026b0


	//   ....[1]....
        /*00b0*/ 	.word	0x000026d0


	//   ....[2]....
        /*00b4*/ 	.word	0x000026f0


	//   ....[3]....
        /*00b8*/ 	.word	0x00002710


	//   ....[4]....
        /*00bc*/ 	.word	0x00002730


	//   ....[5]....
        /*00c0*/ 	.word	0x00002b70


	//   ....[6]....
        /*00c4*/ 	.word	0x00002b90


	//   ....[7]....
        /*00c8*/ 	.word	0x00002bb0


	//   ....[8]....
        /*00cc*/ 	.word	0x00002bd0


	//   ....[9]....
        /*00d0*/ 	.word	0x00002bf0


	//   ....[10]....
        /*00d4*/ 	.word	0x00002d50


	//   ....[11]....
        /*00d8*/ 	.word	0x00002dd0


	//   ....[12]....
        /*00dc*/ 	.word	0x00002de0


	//   ....[13]....
        /*00e0*/ 	.word	0x00002e50


	//   ....[14]....
        /*00e4*/ 	.word	0x00002ed0


	//   ....[15]....
        /*00e8*/ 	.word	0x00002ee0


	//   ....[16]....
        /*00ec*/ 	.word	0x00002f70


	//   ....[17]....
        /*00f0*/ 	.word	0x00002fc0


	//   ....[18]....
        /*00f4*/ 	.word	0x00003050


	//   ....[19]....
        /*00f8*/ 	.word	0x000030d0


	//   ....[20]....
        /*00fc*/ 	.word	0x000030e0


	//   ....[21]....
        /*0100*/ 	.word	0x00003b90


	//   ....[22]....
        /*0104*/ 	.word	0x00003bf0


	//   ....[23]....
        /*0108*/ 	.word	0x00003c50


	//   ....[24]....
        /*010c*/ 	.word	0x00003cb0


	//   ....[25]....
        /*0110*/ 	.word	0x00003d10


	//   ....[26]....
        /*0114*/ 	.word	0x000041a0


	//   ....[27]....
        /*0118*/ 	.word	0x000041f0


	//   ....[28]....
        /*011c*/ 	.word	0x00004250


	//   ....[29]....
        /*0120*/ 	.word	0x000042b0


	//   ....[30]....
        /*0124*/ 	.word	0x00004310


	//----- nvinfo : EIATTR_EXIT_INSTR_OFFSETS
	.align		4
.L_2464:
        /*0128*/ 	.byte	0x04, 0x1c
        /*012a*/ 	.short	(.L_2466 - .L_2465)


	//   ....[0]....
.L_2465:
        /*012c*/ 	.word	0x000005f0


	//   ....[1]....
        /*0130*/ 	.word	0x00003b40


	//----- nvinfo : EIATTR_MAX_THREADS
	.align		4
.L_2466:
        /*0134*/ 	.byte	0x04, 0x05
        /*0136*/ 	.short	(.L_2468 - .L_2467)
.L_2467:
        /*0138*/ 	.word	0x00000100
        /*013c*/ 	.word	0x00000001
        /*0140*/ 	.word	0x00000001


	//----- nvinfo : EIATTR_CRS_STACK_SIZE
	.align		4
.L_2468:
        /*0144*/ 	.byte	0x04, 0x1e
        /*0146*/ 	.short	(.L_2470 - .L_2469)
.L_2469:
        /*0148*/ 	.word	0x00000000


	//----- nvinfo : EIATTR_CBANK_PARAM_SIZE
	.align		4
.L_2470:
        /*014c*/ 	.byte	0x03, 0x19
        /*014e*/ 	.short	0x00e8


	//----- nvinfo : EIATTR_PARAM_CBANK
	.align		4
        /*0150*/ 	.byte	0x04, 0x0a
        /*0152*/ 	.short	(.L_2472 - .L_2471)
	.align		4
.L_2471:
        /*0154*/ 	.word	index@(.nv.constant0._ZN10layer_norm13ln_fwd_kernelINS_13Kernel_traitsIf6__halfS2_S2_fjLj8192ELj1ELj1ELj8ELj16ENS_18Kernel_traits_baseILj8192EfS2_S2_S2_fjLj256EEEEELb0ELb0ELb1ELb0EEEvNS_9FwdParamsE)
        /*0158*/ 	.short	0x0210
        /*015a*/ 	.short	0x00e8


	//----- nvinfo : EIATTR_SW_WAR
	.align		4
.L_2472:
        /*015c*/ 	.byte	0x04, 0x36
        /*015e*/ 	.short	(.L_2474 - .L_2473)
.L_2473:
        /*0160*/ 	.word	0x00000008
.L_2474:


//--------------------- .nv.info._ZN10layer_norm13ln_fwd_kernelINS_13Kernel_traitsIf6__halfS2_S2_fjLj8192ELj1ELj1ELj8ELj16ENS_18Kernel_traits_baseILj8192EfS2_S2_S2_fjLj256EEEEELb0ELb0ELb1ELb1EEEvNS_9FwdParamsE --------------------------
	.section	.nv.info._ZN10layer_norm13ln_fwd_kernelINS_13Kernel_traitsIf6__halfS2_S2_fjLj8192ELj1ELj1ELj8ELj16ENS_18Kernel_traits_baseILj8192EfS2_S2_S2_fjLj256EEEEELb0ELb0ELb1ELb1EEEvNS_9FwdParamsE,"",@"SHT_CUDA_INFO"
	.sectionflags	@""
	.align	4


	//----- nvinfo : EIATTR_CUDA_API_VERSION
	.align		4
        /*0000*/ 	.byte	0x04, 0x37
        /*0002*/ 	.short	(.L_2476 - .L_2475)
.L_2475:
        /*0004*/ 	.word	0x00000082


	//----- nvinfo : EIATTR_KPARAM_INFO
	.align		4
.L_2476:
        /*0008*/ 	.byte	0x04, 0x17
        /*000a*/ 	.short	(.L_2478 - .L_2477)
.L_2477:
        /*000c*/ 	.word	0x00000000
        /*0010*/ 	.short	0x0000
        /*0012*/ 	.short	0x0000
        /*0014*/ 	.byte	0x00, 0xf0, 0xa1, 0x03


	//----- nvinfo : EIATTR_SPARSE_MMA_MASK
	.align		4
.L_2478:
        /*0018*/ 	.byte	0x03, 0x50
        /*001a*/ 	.short	0x0000


	//----- nvinfo : EIATTR_MAXREG_COUNT
	.align		4
        /*001c*/ 	.byte	0x03, 0x1b
        /*001e*/ 	.short	0x00ff


	//----- nvinfo : EIATTR_NUM_BARRIERS
	.align		4
        /*0020*/ 	.byte	0x02, 0x4c
        /*0022*/ 	.byte	0x01
	.zero		1


	//----- nvinfo : EIATTR_MERCURY_ISA_VERSION
	.align		4
        /*0024*/ 	.byte	0x03, 0x5f
        /*0026*/ 	.short	0x0101


	//----- nvinfo : EIATTR_COOP_GROUP_MASK_REGIDS
	.align		4
        /*0028*/ 	.byte	0x04, 0x29
        /*002a*/ 	.short	(.L_2480 - .L_2479)


	//   ....[0]....
.L_2479:
        /*002c*/ 	.word	0xffffffff


	//   ....[1]....
        /*0030*/ 	.word	0xffffffff


	//   ....[2]....
        /*0034*/ 	.word	0xffffffff


	//   ....[3]....
        /*0038*/ 	.word	0xffffffff


	//   ....[4]....
        /*003c*/ 	.word	0xffffffff


	//   ....[5]....
        /*0040*/ 	.word	0xffffffff


	//   ....[6]....
        /*0044*/ 	.word	0xffffffff


	//   ....[7]....
        /*0048*/ 	.word	0xffffffff


	//   ....[8]....
        /*004c*/ 	.word	0xffffffff


	//   ....[9]....
        /*0050*/ 	.word	0xffffffff


	//   ....[10]....
        /*0054*/ 	.word	0xffffffff


	//   ....[11]....
        /*0058*/ 	.word	0xffffffff


	//   ....[12]....
        /*005c*/ 	.word	0xffffffff


	//   ....[13]....
        /*0060*/ 	.word	0xffffffff


	//   ....[14]....
        /*0064*/ 	.word	0xffffffff


	//   ....[15]....
        /*0068*/ 	.word	0xffffffff


	//   ....[16]....
        /*006c*/ 	.word	0xffffffff


	//   ....[17]....
        /*0070*/ 	.word	0xffffffff


	//   ....[18]....
        /*0074*/ 	.word	0xffffffff


	//   ....[19]....
        /*0078*/ 	.word	0xffffffff


	//   ....[20]....
        /*007c*/ 	.word	0xffffffff


	//   ....[21]....
        /*0080*/ 	.word	0x05000060


	//   ....[22]....
        /*0084*/ 	.word	0x05000060


	//   ....[23]....
        /*0088*/ 	.word	0x05000060


	//   ....[24]....
        /*008c*/ 	.word	0x05000060


	//   ....[25]....
        /*0090*/ 	.word	0x05000060


	//   ....[26]....
        /*0094*/ 	.word	0x05000060


	//   ....[27]....
        /*0098*/ 	.word	0x05000060


	//   ....[28]....
        /*009c*/ 	.word	0x05000060


	//   ....[29]....
        /*00a0*/ 	.word	0x05000060


	//   ....[30]....
        /*00a4*/ 	.word	0x05000060


	//----- nvinfo : EIATTR_COOP_GROUP_INSTR_OFFSETS
	.align		4
.L_2480:
        /*00a8*/ 	.byte	0x04, 0x28
        /*00aa*/ 	.short	(.L_2482 - .L_2481)


	//   ....[0]....
.L_2481:
        /*00ac*/ 	.word	0x000020f0


	//   ....[1]....
        /*00b0*/ 	.word	0x00002110


	//   ....[2]....
        /*00b4*/ 	.word	0x00002130


	//   ....[3]....
        /*00b8*/ 	.word	0x00002150


	//   ....[4]....
        /*00bc*/ 	.word	0x00002170


	//   ....[5]....
        /*00c0*/ 	.word	0x000025a0


	//   ....[6]....
        /*00c4*/ 	.word	0x000025c0


	//   ....[7]....
        /*00c8*/ 	.word	0x000025e0


	//   ....[8]....
        /*00cc*/ 	.word	0x00002600


	//   ....[9]....
        /*00d0*/ 	.word	0x00002620


	//   ....[10]....
        /*00d4*/ 	.word	0x00002760


	//   ....[11]....
        /*00d8*/ 	.word	0x000027f0


	//   ....[12]....
        /*00dc*/ 	.word	0x00002800


	//   ....[13]....
        /*00e0*/ 	.word	0x00002860


	//   ....[14]....
        /*00e4*/ 	.word	0x000028c0


	//   ....[15]....
        /*00e8*/ 	.word	0x000028f0


	//   ....[16]....
        /*00ec*/ 	.word	0x00002940


	//   ....[17]....
        /*00f0*/ 	.word	0x000029b0


	//   ....[18]....
        /*00f4*/ 	.word	0x000029d0


	//   ....[19]....
        /*00f8*/ 	.word	0x00002ae0


	//   ....[20]....
        /*00fc*/ 	.word	0x00002af0


	//   ....[21]....
        /*0100*/ 	.word	0x000034b0


	//   ....[22]....
        /*0104*/ 	.word	0x00003520


	//   ....[23]....
        /*0108*/ 	.word	0x00003590


	//   ....[24]....
        /*010c*/ 	.word	0x00003600


	//   ....[25]....
        /*0110*/ 	.word	0x00003670


	//   ....[26]....
        /*0114*/ 	.word	0x00003b00


	//   ....[27]....
        /*0118*/ 	.word	0x00003b70


	//   ....[28]....
        /*011c*/ 	.word	0x00003be0


	//   ....[29]....
        /*0120*/ 	.word	0x00003c50


	//   ....[30]....
        /*0124*/ 	.word	0x00003cc0


	//----- nvinfo : EIATTR_EXIT_INSTR_OFFSETS
	.align		4
.L_2482:
        /*0128*/ 	.byte	0x04, 0x1c
        /*012a*/ 	.short	(.L_2484 - .L_2483)


	//   ....[0]....
.L_2483:
        /*012c*/ 	.word	0x00000290


	//   ....[1]....
        /*0130*/ 	.word	0x00003450


	//----- nvinfo : EIATTR_MAX_THREADS
	.align		4
.L_2484:
        /*0134*/ 	.byte	0x04, 0x05
        /*0136*/ 	.short	(.L_2486 - .L_2485)
.L_2485:
        /*0138*/ 	.word	0x00000100
        /*013c*/ 	.word	0x00000001
        /*0140*/ 	.word	0x00000001


	//----- nvinfo : EIATTR_CRS_STACK_SIZE
	.align		4
.L_2486:
        /*0144*/ 	.byte	0x04, 0x1e
        /*0146*/ 	.short	(.L_2488 - .L_2487)
.L_2487:
        /*0148*/ 	.word	0x00000000


	//----- nvinfo : EIATTR_CBANK_PARAM_SIZE
	.align		4
.L_2488:
        /*014c*/ 	.byte	0x03, 0x19
        /*014e*/ 	.short	0x00e8


	//----- nvinfo : EIATTR_PARAM_CBANK
	.align		4
        /*0150*/ 	.byte	0x04, 0x0a
        /*0152*/ 	.short	(.L_2490 - .L_2489)
	.align		4
.L_2489:
        /*0154*/ 	.word	index@(.nv.constant0._ZN10layer_norm13ln_fwd_kernelINS_13Kernel_traitsIf6__halfS2_S2_fjLj8192ELj1ELj1ELj8ELj16ENS_18Kernel_traits_baseILj8192EfS2_S2_S2_fjLj256EEEEELb0ELb0ELb1ELb1EEEvNS_9FwdParamsE)
        /*0158*/ 	.short	0x0210
        /*015a*/ 	.short	0x00e8


	//----- nvinfo : EIATTR_SW_WAR
	.align		4
.L_2490:
        /*015c*/ 	.byte	0x04, 0x36
        /*015e*/ 	.short	(.L_2492 - .L_2491)
.L_2491:
        /*0160*/ 	.word	0x00000008
.L_2492:


//--------------------- .nv.info._ZN10layer_norm13ln_fwd_kernelINS_13Kernel_traitsIf6__halfS2_S2_fjLj8192ELj1ELj1ELj8ELj16ENS_18Kernel_traits_baseILj8192EfS2_S2_S2_fjLj256EEEEELb0ELb1ELb0ELb0EEEvNS_9FwdParamsE --------------------------
	.section	.nv.info._ZN10layer_norm13ln_fwd_kernelINS_13Kernel_traitsIf6__halfS2_S2_fjLj8192ELj1ELj1ELj8ELj16ENS_18Kernel_traits_baseILj8192EfS2_S2_S2_fjLj256EEEEELb0ELb1ELb0ELb0EEEvNS_9FwdParamsE,"",@"SHT_CUDA_INFO"
	.sectionflags	@""
	.align	4


	//----- nvinfo : EIATTR_CUDA_API_VERSION
	.align		4
        /*0000*/ 	.byte	0x04, 0x37
        /*0002*/ 	.short	(.L_2494 - .L_2493)
.L_2493:
        /*0004*/ 	.word	0x00000082


	//----- nvinfo : EIATTR_KPARAM_INFO
	.align		4
.L_2494:
        /*0008*/ 	.byte	0x04, 0x17
        /*000a*/ 	.short	(.L_2496 - .L_2495)
.L_2495:
        /*000c*/ 	.word	0x00000000
        /*0010*/ 	.short	0x0000
        /*0012*/ 	.short	0x0000
        /*0014*/ 	.byte	0x00, 0xf0, 0xa1, 0x03


	//----- nvinfo : EIATTR_SPARSE_MMA_MASK
	.align		4
.L_2496:
        /*0018*/ 	.byte	0x03, 0x50
        /*001a*/ 	.short	0x0000


	//----- nvinfo : EIATTR_MAXREG_COUNT
	.align		4
        /*001c*/ 	.byte	0x03, 0x1b
        /*001e*/ 	.short	0x00ff


	//----- nvinfo : EIATTR_NUM_BARRIERS
	.align		4
        /*0020*/ 	.byte	0x02, 0x4c
        /*0022*/ 	.byte	0x01
	.zero		1


	//----- nvinfo : EIATTR_MERCURY_ISA_VERSION
	.align		4
        /*0024*/ 	.byte	0x03, 0x5f
        /*0026*/ 	.short	0x0101


	//----- nvinfo : EIATTR_COOP_GROUP_MASK_REGIDS
	.align		4
        /*0028*/ 	.byte	0x04, 0x29
        /*002a*/ 	.short	(.L_2498 - .L_2497)


	//   ....[0]....
.L_2497:
        /*002c*/ 	.word	0xffffffff


	//   ....[1]....
        /*0030*/ 	.word	0xffffffff


	//   ....[2]....
        /*0034*/ 	.word	0xffffffff


	//   ....[3]....
        /*0038*/ 	.word	0xffffffff


	//   ....[4]....
        /*003c*/ 	.word	0xffffffff


	//   ....[5]....
        /*0040*/ 	.word	0xffffffff


	//   ....[6]....
        /*0044*/ 	.word	0xffffffff


	//   ....[7]....
        /*0048*/ 	.word	0xffffffff


	//   ....[8]....
        /*004c*/ 	.word	0xffffffff


	//   ....[9]....
        /*0050*/ 	.word	0xffffffff


	//   ....[10]....
        /*0054*/ 	.word	0xffffffff


	//   ....[11]....
        /*0058*/ 	.word	0xffffffff


	//   ....[12]....
        /*005c*/ 	.word	0xffffffff


	//   ....[13]....
        /*0060*/ 	.word	0xffffffff


	//   ....[14]....
        /*0064*/ 	.word	0xffffffff


	//   ....[15]....
        /*0068*/ 	.word	0xffffffff


	//   ....[16]....
        /*006c*/ 	.word	0xffffffff


	//   ....[17]....
        /*0070*/ 	.word	0xffffffff


	//   ....[18]....
        /*0074*/ 	.word	0xffffffff


	//   ....[19]....
        /*0078*/ 	.word	0xffffffff


	//   ....[20]....
        /*007c*/ 	.word	0xffffffff


	//   ....[21]....
        /*0080*/ 	.word	0x0500007a


	//   ....[22]....
        /*0084*/ 	.word	0x0500007a


	//   ....[23]....
        /*0088*/ 	.word	0x0500007a


	//   ....[24]....
        /*008c*/ 	.word	0x0500007a


	//   ....[25]....
        /*0090*/ 	.word	0x0500007a


	//   ....[26]....
        /*0094*/ 	.word	0x0500007a


	//   ....[27]....
        /*0098*/ 	.word	0x0500007a


	//   ....[28]....
        /*009c*/ 	.word	0x0500007a


	//   ....[29]....
        /*00a0*/ 	.word	0x0500007a


	//   ....[30]....
        /*00a4*/ 	.word	0x0500007a


	//----- nvinfo : EIATTR_COOP_GROUP_INSTR_OFFSETS
	.align		4
.L_2498:
        /*00a8*/ 	.byte	0x04, 0x28
        /*00aa*/ 	.short	(.L_2500 - .L_2499)


	//   ....[0]....
.L_2499:
        /*00ac*/ 	.word	0x00001b60


	//   ....[1]....
        /*00b0*/ 	.word	0x00001b80


	//   ....[2]....
        /*00b4*/ 	.word	0x00001ba0


	//   ....[3]....
        /*00b8*/ 	.word	0x00001bc0


	//   ....[4]....
        /*00bc*/ 	.word	0x00001be0


	//   ....[5]....
        /*00c0*/ 	.word	0x00002020


	//   ....[6]....
        /*00c4*/ 	.word	0x00002040


	//   ....[7]....
        /*00c8*/ 	.word	0x00002060


	//   ....[8]....
        /*00cc*/ 	.word	0x00002080


	//   ....[9]....
        /*00d0*/ 	.word	0x000020a0


	//   ....[10]....
        /*00d4*/ 	.word	0x00002240


	//   ....[11]....
        /*00d8*/ 	.word	0x00002280


	//   ....[12]....
        /*00dc*/ 	.word	0x000022b0


	//   ....[13]....
        /*00e0*/ 	.word	0x000022c0


	//   ....[14]....
        /*00e4*/ 	.word	0x00002340


	//   ....[15]....
        /*00e8*/ 	.word	0x00002380


	//   ....[16]....
        /*00ec*/ 	.word	0x000023c0


	//   ....[17]....
        /*00f0*/ 	.word	0x00002450


	//   ....[18]....
        /*00f4*/ 	.word	0x000024b0


	//   ....[19]....
        /*00f8*/ 	.word	0x00002530


	//   ....[20]....
        /*00fc*/ 	.word	0x00002580


	//   ....[21]....
        /*0100*/ 	.word	0x00002fb0


	//   ....[22]....
        /*0104*/ 	.word	0x00003020


	//   ....[23]....
        /*0108*/ 	.word	0x00003090


	//   ....[24]....
        /*010c*/ 	.word	0x00003100


	//   ....[25]....
        /*0110*/ 	.word	0x00003170


	//   ....[26]....
        /*0114*/ 	.word	0x000035f0


	//   ....[27]....
        /*0118*/ 	.word	0x00003660


	//   ....[28]....
        /*011c*/ 	.word	0x000036d0


	//   ....[29]....
        /*0120*/ 	.word	0x00003740


	//   ....[30]....
        /*0124*/ 	.word	0x000037b0


	//----- nvinfo : EIATTR_EXIT_INSTR_OFFSETS
	.align		4
.L_2500:
        /*0128*/ 	.byte	0x04, 0x1c
        /*012a*/ 	.short	(.L_2502 - .L_2501)


	//   ....[0]....
.L_2501:
        /*012c*/ 	.word	0x00000730


	//   ....[1]....
        /*0130*/ 	.word	0x00002f50


	//----- nvinfo : EIATTR_MAX_THREADS
	.align		4
.L_2502:
        /*0134*/ 	.byte	0x04, 0x05
        /*0136*/ 	.short	(.L_2504 - .L_2503)
.L_2503:
        /*0138*/ 	.word	0x00000100
        /*013c*/ 	.word	0x00000001
        /*0140*/ 	.word	0x00000001


	//----- nvinfo : EIATTR_CRS_STACK_SIZE
	.align		4
.L_2504:
        /*0144*/ 	.byte	0x04, 0x1e
        /*0146*/ 	.short	(.L_2506 - .L_2505)
.L_2505:
        /*0148*/ 	.word	0x00000000


	//----- nvinfo : EIATTR_CBANK_PARAM_SIZE
	.align		4
.L_2506:
        /*014c*/ 	.byte	0x03, 0x19
        /*014e*/ 	.short	0x00e8


	//----- nvinfo : EIATTR_PARAM_CBANK
	.align		4
        /*0150*/ 	.byte	0x04, 0x0a
        /*0152*/ 	.short	(.L_2508 - .L_2507)
	.align		4
.L_2507:
        /*0154*/ 	.word	index@(.nv.constant0._ZN10layer_norm13ln_fwd_kernelINS_13Kernel_traitsIf6__halfS2_S2_fjLj8192ELj1ELj1ELj8ELj16ENS_18Kernel_traits_baseILj8192EfS2_S2_S2_fjLj256EEEEELb0ELb1ELb0ELb0EEEvNS_9FwdParamsE)
        /*0158*/ 	.short	0x0210
        /*015a*/ 	.short	0x00e8


	//----- nvinfo : EIATTR_SW_WAR
	.align		4
.L_2508:
        /*015c*/ 	.byte	0x04, 0x36
        /*015e*/ 	.short	(.L_2510 - .L_2509)
.L_2509:
        /*0160*/ 	.word	0x00000008
.L_2510:


//--------------------- .nv.info._ZN10layer_norm13ln_fwd_kernelINS_13Kernel_traitsIf6__halfS2_S2_fjLj8192ELj1ELj1ELj8ELj16ENS_18Kernel_traits_baseILj8192EfS2_S2_S2_fjLj256EEEEELb0ELb1ELb0ELb1EEEvNS_9FwdParamsE --------------------------
	.section	.nv.info._ZN10layer_norm13ln_fwd_kernelINS_13Kernel_traitsIf6__halfS2_S2_fjLj8192ELj1ELj1ELj8ELj16ENS_18Kernel_traits_baseILj8192EfS2_S2_S2_fjLj256EEEEELb0ELb1ELb0ELb1EEEvNS_9FwdParamsE,"",@"SHT_CUDA_INFO"
	.sectionflags	@""
	.align	4


	//----- nvinfo : EIATTR_CUDA_API_VERSION
	.align		4
        /*0000*/ 	.byte	0x04, 0x37
        /*0002*/ 	.short	(.L_2512 - .L_2511)
.L_2511:
        /*0004*/ 	.word	0x00000082


	//----- nvinfo : EIATTR_KPARAM_INFO
	.align		4
.L_2512:
        /*0008*/ 	.byte	0x04, 0x17
        /*000a*/ 	.short	(.L_2514 - .L_2513)
.L_2513:
        /*000c*/ 	.word	0x00000000
        /*0010*/ 	.short	0x0000
        /*0012*/ 	.short	0x0000
        /*0014*/ 	.byte	0x00, 0xf0, 0xa1, 0x03


	//----- nvinfo : EIATTR_SPARSE_MMA_MASK
	.align		4
.L_2514:
        /*0018*/ 	.byte	0x03, 0x50
        /*001a*/ 	.short	0x0000


	//----- nvinfo : EIATTR_MAXREG_COUNT
	.align		4
        /*001c*/ 	.byte	0x03, 0x1b
        /*001e*/ 	.short	0x00ff


	//----- nvinfo : EIATTR_NUM_BARRIERS
	.align		4
        /*0020*/ 	.byte	0x02, 0x4c
        /*0022*/ 	.byte	0x01
	.zero		1


	//----- nvinfo : EIATTR_MERCURY_ISA_VERSION
	.align		4
        /*0024*/ 	.byte	0x03, 0x5f
        /*0026*/ 	.short	0x0101


	//----- nvinfo : EIATTR_COOP_GROUP_MASK_REGIDS
	.align		4
        /*0028*/ 	.byte	0x04, 0x29
        /*002a*/ 	.short	(.L_2516 - .L_2515)


	//   ....[0]....
.L_2515:
        /*002c*/ 	.word	0xffffffff


	//   ....[1]....
        /*0030*/ 	.word	0xffffffff


	//   ....[2]....
        /*0034*/ 	.word	0xffffffff


	//   ....[3]....
        /*0038*/ 	.word	0xffffffff


	//   ....[4]....
        /*003c*/ 	.word	0xffffffff


	//   ....[5]....
        /*0040*/ 	.word	0xffffffff


	//   ....[6]....
        /*0044*/ 	.word	0xffffffff


	//   ....[7]....
        /*0048*/ 	.word	0xffffffff


	//   ....[8]....
        /*004c*/ 	.word	0xffffffff


	//   ....[9]....
        /*0050*/ 	.word	0xffffffff


	//   ....[10]....
        /*0054*/ 	.word	0xffffffff


	//   ....[11]....
        /*0058*/ 	.word	0xffffffff


	//   ....[12]....
        /*005c*/ 	.word	0xffffffff


	//   ....[13]....
        /*0060*/ 	.word	0xffffffff


	//   ....[14]....
        /*0064*/ 	.word	0xffffffff


	//   ....[15]....
        /*0068*/ 	.word	0xffffffff


	//   ....[16]....
        /*006c*/ 	.word	0xffffffff


	//   ....[17]....
        /*0070*/ 	.word	0xffffffff


	//   ....[18]....
        /*0074*/ 	.word	0xffffffff


	//   ....[19]....
        /*0078*/ 	.word	0xffffffff


	//   ....[20]....
        /*007c*/ 	.word	0xffffffff


	//   ....[21]....
        /*0080*/ 	.word	0x05000080


	//   ....[22]....
        /*0084*/ 	.word	0x05000080


	//   ....[23]....
        /*0088*/ 	.word	0x05000080


	//   ....[24]....
        /*008c*/ 	.word	0x05000080


	//   ....[25]....
        /*0090*/ 	.word	0x05000080


	//   ....[26]....
        /*0094*/ 	.word	0x05000080


	//   ....[27]....
        /*0098*/ 	.word	0x05000080


	//   ....[28]....
        /*009c*/ 	.word	0x05000080


	//   ....[29]....
        /*00a0*/ 	.word	0x05000080


	//   ....[30]....
        /*00a4*/ 	.word	0x05000080


	//----- nvinfo : EIATTR_COOP_GROUP_INSTR_OFFSETS
	.align		4
.L_2516:
        /*00a8*/ 	.byte	0x04, 0x28
        /*00aa*/ 	.short	(.L_2518 - .L_2517)


	//   ....[0]....
.L_2517:
        /*00ac*/ 	.word	0x000015b0


	//   ....[1]....
        /*00b0*/ 	.word	0x000015d0


	//   ....[2]....
        /*00b4*/ 	.word	0x000015f0


	//   ....[3]....
        /*00b8*/ 	.word	0x00001610


	//   ....[4]....
        /*00bc*/ 	.word	0x00001630


	//   ....[5]....
        /*00c0*/ 	.word	0x00001a60


	//   ....[6]....
        /*00c4*/ 	.word	0x00001a80


	//   ....[7]....
        /*00c8*/ 	.word	0x00001aa0


	//   ....[8]....
        /*00cc*/ 	.word	0x00001ac0


	//   ....[9]....
        /*00d0*/ 	.word	0x00001ae0


	//   ....[10]....
        /*00d4*/ 	.word	0x00001c40


	//   ....[11]....
        /*00d8*/ 	.word	0x00001c90


	//   ....[12]....
        /*00dc*/ 	.word	0x00001cb0


	//   ....[13]....
        /*00e0*/ 	.word	0x00001cc0


	//   ....[14]....
        /*00e4*/ 	.word	0x00001d40


	//   ....[15]....
        /*00e8*/ 	.word	0x00001db0


	//   ....[16]....
        /*00ec*/ 	.word	0x00001e00


	//   ....[17]....
        /*00f0*/ 	.word	0x00001e40


	//   ....[18]....
        /*00f4*/ 	.word	0x00001e70


	//   ....[19]....
        /*00f8*/ 	.word	0x00001f70


	//   ....[20]....
        /*00fc*/ 	.word	0x00001f80


	//   ....[21]....
        /*0100*/ 	.word	0x000028a0


	//   ....[22]....
        /*0104*/ 	.word	0x00002910


	//   ....[23]....
        /*0108*/ 	.word	0x00002980


	//   ....[24]....
        /*010c*/ 	.word	0x000029f0


	//   ....[25]....
        /*0110*/ 	.word	0x00002a60


	//   ....[26]....
        /*0114*/ 	.word	0x00002ee0


	//   ....[27]....
        /*0118*/ 	.word	0x00002f50


	//   ....[28]....
        /*011c*/ 	.word	0x00002fc0


	//   ....[29]....
        /*0120*/ 	.word	0x00003030


	//   ....[30]....
        /*0124*/ 	.word	0x000030a0


	//----- nvinfo : EIATTR_EXIT_INSTR_OFFSETS
	.align		4
.L_2518:
        /*0128*/ 	.byte	0x04, 0x1c
        /*012a*/ 	.short	(.L_2520 - .L_2519)


	//   ....[0]....
.L_2519:
        /*012c*/ 	.word	0x000002e0


	//   ....[1]....
        /*0130*/ 	.word	0x00002840


	//----- nvinfo : EIATTR_MAX_THREADS
	.align		4
.L_2520:
        /*0134*/ 	.byte	0x04, 0x05
        /*0136*/ 	.short	(.L_2522 - .L_2521)
.L_2521:
        /*0138*/ 	.word	0x00000100
        /*013c*/ 	.word	0x00000001
        /*0140*/ 	.word	0x00000001


	//----- nvinfo : EIATTR_CRS_STACK_SIZE
	.align		4
.L_2522:
        /*0144*/ 	.byte	0x04, 0x1e
        /*0146*/ 	.short	(.L_2524 - .L_2523)
.L_2523:
        /*0148*/ 	.word	0x00000000


	//----- nvinfo : EIATTR_CBANK_PARAM_SIZE
	.align		4
.L_2524:
        /*014c*/ 	.byte	0x03, 0x19
        /*014e*/ 	.short	0x00e8


	//----- nvinfo : EIATTR_PARAM_CBANK
	.align		4
        /*0150*/ 	.byte	0x04, 0x0a
        /*0152*/ 	.short	(.L_2526 - .L_2525)
	.align		4
.L_2525:
        /*0154*/ 	.word	index@(.nv.constant0._ZN10layer_norm13ln_fwd_kernelINS_13Kernel_traitsIf6__halfS2_S2_fjLj8192ELj1ELj1ELj8ELj16ENS_18Kernel_traits_baseILj8192EfS2_S2_S2_fjLj256EEEEELb0ELb1ELb0ELb1EEEvNS_9FwdParamsE)
        /*0158*/ 	.short	0x0210
        /*015a*/ 	.short	0x00e8


	//----- nvinfo : EIATTR_SW_WAR
	.align		4
.L_2526:
        /*015c*/ 	.byte	0x04, 0x36
        /*015e*/ 	.short	(.L_2528 - .L_2527)
.L_2527:
        /*0160*/ 	.word	0x00000008
.L_2528:


//--------------------- .nv.info._ZN10layer_norm13ln_fwd_kernelINS_13Kernel_traitsIf6__halfS2_S2_fjLj8192ELj1ELj1ELj8ELj16ENS_18Kernel_traits_baseILj8192EfS2_S2_S2_fjLj256EEEEELb0ELb1ELb1ELb0EEEvNS_9FwdParamsE --------------------------
	.section	.nv.info._ZN10layer_norm13ln_fwd_kernelINS_13Kernel_traitsIf6__halfS2_S2_fjLj8192ELj1ELj1ELj8ELj16ENS_18Kernel_traits_baseILj8192EfS2_S2_S2_fjLj256EEEEELb0ELb1ELb1ELb0EEEvNS_9FwdParamsE,"",@"SHT_CUDA_INFO"
	.sectionflags	@""
	.align	4


	//----- nvinfo : EIATTR_CUDA_API_VERSION
	.align		4
        /*0000*/ 	.byte	0x04, 0x37
        /*0002*/ 	.short	(.L_2530 - .L_2529)
.L_2529:
        /*0004*/ 	.word	0x00000082


	//----- nvinfo : EIATTR_KPARAM_INFO
	.align		4
.L_2530:
        /*0008*/ 	.byte	0x04, 0x17
        /*000a*/ 	.short	(.L_2532 - .L_2531)
.L_2531:
        /*000c*/ 	.word	0x00000000
        /*0010*/ 	.short	0x0000
        /*0012*/ 	.short	0x0000
        /*0014*/ 	.byte	0x00, 0xf0, 0xa1, 0x03


	//----- nvinfo : EIATTR_SPARSE_MMA_MASK
	.align		4
.L_2532:
        /*0018*/ 	.byte	0x03, 0x50
        /*001a*/ 	.short	0x0000


	//----- nvinfo : EIATTR_MAXREG_COUNT
	.align		4
        /*001c*/ 	.byte	0x03, 0x1b
        /*001e*/ 	.short	0x00ff


	//----- nvinfo : EIATTR_NUM_BARRIERS
	.align		4
        /*0020*/ 	.byte	0x02, 0x4c
        /*0022*/ 	.byte	0x01
	.zero		1


	//----- nvinfo : EIATTR_MERCURY_ISA_VERSION
	.align		4
        /*0024*/ 	.byte	0x03, 0x5f
        /*0026*/ 	.short	0x0101


	//----- nvinfo : EIATTR_COOP_GROUP_MASK_REGIDS
	.align		4
        /*0028*/ 	.byte	0x04, 0x29
        /*002a*/ 	.short	(.L_2534 - .L_2533)


	//   ....[0]....
.L_2533:
        /*002c*/ 	.word	0xffffffff


	//   ....[1]....
        /*0030*/ 	.word	0xffffffff


	//   ....[2]....
        /*0034*/ 	.word	0xffffffff


	//   ....[3]....
        /*0038*/ 	.word	0xffffffff


	//   ....[4]....
        /*003c*/ 	.word	0xffffffff


	//   ....[5]....
        /*0040*/ 	.word	0xffffffff


	//   ....[6]....
        /*0044*/ 	.word	0xffffffff


	//   ....[7]....
        /*0048*/ 	.word	0xffffffff


	//   ....[8]....
        /*004c*/ 	.word	0xffffffff


	//   ....[9]....
        /*0050*/ 	.word	0xffffffff


	//   ....[10]....
        /*0054*/ 	.word	0xffffffff


	//   ....[11]....
        /*0058*/ 	.word	0xffffffff


	//   ....[12]....
        /*005c*/ 	.word	0xffffffff


	//   ....[13]....
        /*0060*/ 	.word	0xffffffff


	//   ....[14]....
        /*0064*/ 	.word	0xffffffff


	//   ....[15]....
        /*0068*/ 	.word	0xffffffff


	//   ....[16]....
        /*006c*/ 	.word	0xffffffff


	//   ....[17]....
        /*0070*/ 	.word	0xffffffff


	//   ....[18]....
        /*0074*/ 	.word	0xffffffff


	//   ....[19]....
        /*0078*/ 	.word	0xffffffff


	//   ....[20]....
        /*007c*/ 	.word	0xffffffff


	//   ....[21]....
        /*0080*/ 	.word	0x05000080


	//   ....[22]....
        /*0084*/ 	.word	0x05000080


	//   ....[23]....
        /*0088*/ 	.word	0x05000080


	//   ....[24]....
        /*008c*/ 	.word	0x05000080


	//   ....[25]....
        /*0090*/ 	.word	0x05000080


	//   ....[26]....
        /*0094*/ 	.word	0x05000080


	//   ....[27]....
        /*0098*/ 	.word	0x05000080


	//   ....[28]....
        /*009c*/ 	.word	0x05000080


	//   ....[29]....
        /*00a0*/ 	.word	0x05000080


	//   ....[30]....
        /*00a4*/ 	.word	0x05000080


	//----- nvinfo : EIATTR_COOP_GROUP_INSTR_OFFSETS
	.align		4
.L_2534:
        /*00a8*/ 	.byte	0x04, 0x28
        /*00aa*/ 	.short	(.L_2536 - .L_2535)


	//   ....[0]....
.L_2535:
        /*00ac*/ 	.word	0x00002a00


	//   ....[1]....
        /*00b0*/ 	.word	0x00002a20


	//   ....[2]....
        /*00b4*/ 	.word	0x00002a40


	//   ....[3]....
        /*00b8*/ 	.word	0x00002a60


	//   ....[4]....
        /*00bc*/ 	.word	0x00002a80


	//   ....[5]....
        /*00c0*/ 	.word	0x00002ec0


	//   ....[6]....
        /*00c4*/ 	.word	0x00002ee0


	//   ....[7]....
        /*00c8*/ 	.word	0x00002f00


	//   ....[8]....
        /*00cc*/ 	.word	0x00002f20


	//   ....[9]....
        /*00d0*/ 	.word	0x00002f40


	//   ....[10]....
        /*00d4*/ 	.word	0x000030f0


	//   ....[11]....
        /*00d8*/ 	.word	0x00003150


	//   ....[12]....
        /*00dc*/ 	.word	0x00003180


	//   ....[13]....
        /*00e0*/ 	.word	0x000031c0


	//   ....[14]....
        /*00e4*/ 	.word	0x00003240


	//   ....[15]....
        /*00e8*/ 	.word	0x000032a0


	//   ....[16]....
        /*00ec*/ 	.word	0x000032c0


	//   ....[17]....
        /*00f0*/ 	.word	0x00003350


	//   ....[18]....
        /*00f4*/ 	.word	0x000033b0


	//   ....[19]....
        /*00f8*/ 	.word	0x00003440


	//   ....[20]....
        /*00fc*/ 	.word	0x00003470


	//   ....[21]....
        /*0100*/ 	.word	0x00003ee0


	//   ....[22]....
        /*0104*/ 	.word	0x00003f50


	//   ....[23]....
        /*0108*/ 	.word	0x00003fc0


	//   ....[24]....
        /*010c*/ 	.word	0x00004030


	//   ....[25]....
        /*0110*/ 	.word	0x000040a0


	//   ....[26]....
        /*0114*/ 	.word	0x00004520


	//   ....[27]....
        /*0118*/ 	.word	0x00004590


	//   ....[28]....
        /*011c*/ 	.word	0x00004600


	//   ....[29]....
        /*0120*/ 	.word	0x00004670


	//   ....[30]....
        /*0124*/ 	.word	0x000046e0


	//----- nvinfo : EIATTR_EXIT_INSTR_OFFSETS
	.align		4
.L_2536:
        /*0128*/ 	.byte	0x04, 0x1c
        /*012a*/ 	.short	(.L_2538 - .L_2537)


	//   ....[0]....
.L_2537:
        /*012c*/ 	.word	0x00000730


	//   ....[1]....
        /*0130*/ 	.word	0x00003e80


	//----- nvinfo : EIATTR_MAX_THREADS
	.align		4
.L_2538:
        /*0134*/ 	.byte	0x04, 0x05
        /*0136*/ 	.short	(.L_2540 - .L_2539)
.L_2539:
        /*0138*/ 	.word	0x00000100
        /*013c*/ 	.word	0x00000001
        /*0140*/ 	.word	0x00000001


	//----- nvinfo : EIATTR_CRS_STACK_SIZE
	.align		4
.L_2540:
        /*0144*/ 	.byte	0x04, 0x1e
        /*0146*/ 	.short	(.L_2542 - .L_2541)
.L_2541:
        /*0148*/ 	.word	0x00000000


	//----- nvinfo : EIATTR_CBANK_PARAM_SIZE
	.align		4
.L_2542:
        /*014c*/ 	.byte	0x03, 0x19
        /*014e*/ 	.short	0x00e8


	//----- nvinfo : EIATTR_PARAM_CBANK
	.align		4
        /*0150*/ 	.byte	0x04, 0x0a
        /*0152*/ 	.short	(.L_2544 - .L_2543)
	.align		4
.L_2543:
        /*0154*/ 	.word	index@(.nv.constant0._ZN10layer_norm13ln_fwd_kernelINS_13Kernel_traitsIf6__halfS2_S2_fjLj8192ELj1ELj1ELj8ELj16ENS_18Kernel_traits_baseILj8192EfS2_S2_S2_fjLj256EEEEELb0ELb1ELb1ELb0EEEvNS_9FwdParamsE)
        /*0158*/ 	.short	0x0210
        /*015a*/ 	.short	0x00e8


	//----- nvinfo : EIATTR_SW_WAR
	.align		4
.L_2544:
        /*015c*/ 	.byte	0x04, 0x36
        /*015e*/ 	.short	(.L_2546 - .L_2545)
.L_2545:
        /*0160*/ 	.word	0x00000008
.L_2546:


//--------------------- .nv.info._ZN10layer_norm13ln_fwd_kernelINS_13Kernel_traitsIf6__halfS2_S2_fjLj8192ELj1ELj1ELj8ELj16ENS_18Kernel_traits_baseILj8192EfS2_S2_S2_fjLj256EEEEELb0ELb1ELb1ELb1EEEvNS_9FwdParamsE --------------------------
	.section	.nv.info._ZN10layer_norm13ln_fwd_kernelINS_13Kernel_traitsIf6__halfS2_S2_fjLj8192ELj1ELj1ELj8ELj16ENS_18Kernel_traits_baseILj8192EfS2_S2_S2_fjLj256EEEEELb0ELb1ELb1ELb1EEEvNS_9FwdParamsE,"",@"SHT_CUDA_INFO"
	.sectionflags	@""
	.align	4


	//----- nvinfo : EIATTR_CUDA_API_VERSION
	.align		4
        /*0000*/ 	.byte	0x04, 0x37
        /*0002*/ 	.short	(.L_2548 - .L_2547)
.L_2547:
        /*0004*/ 	.word	0x00000082


	//----- nvinfo : EIATTR_KPARAM_INFO
	.align		4
.L_2548:
        /*0008*/ 	.byte	0x04, 0x17
        /*000a*/ 	.short	(.L_2550 - .L_2549)
.L_2549:
        /*000c*/ 	.word	0x00000000
        /*0010*/ 	.short	0x0000
        /*0012*/ 	.short	0x0000
        /*0014*/ 	.byte	0x00, 0xf0, 0xa1, 0x03


	//----- nvinfo : EIATTR_SPARSE_MMA_MASK
	.align		4
.L_2550:
        /*0018*/ 	.byte	0x03, 0x50
        /*001a*/ 	.short	0x0000


	//----- nvinfo : EIATTR_MAXREG_COUNT
	.align		4
        /*001c*/ 	.byte	0x03, 0x1b
        /*001e*/ 	.short	0x00ff


	//----- nvinfo : EIATTR_NUM_BARRIERS
	.align		4
        /*0020*/ 	.byte	0x02, 0x4c
        /*0022*/ 	.byte	0x01
	.zero		1


	//----- nvinfo : EIATTR_MERCURY_ISA_VERSION
	.align		4
        /*0024*/ 	.byte	0x03, 0x5f
        /*0026*/ 	.short	0x0101


	//----- nvinfo : EIATTR_COOP_GROUP_MASK_REGIDS
	.align		4
        /*0028*/ 	.byte	0x04, 0x29
        /*002a*/ 	.short	(.L_2552 - .L_2551)


	//   ....[0]....
.L_2551:
        /*002c*/ 	.word	0xffffffff


	//   ....[1]....
        /*0030*/ 	.word	0xffffffff


	//   ....[2]....
        /*0034*/ 	.word	0xffffffff


	//   ....[3]....
        /*0038*/ 	.word	0xffffffff


	//   ....[4]....
        /*003c*/ 	.word	0xffffffff


	//   ....[5]....
        /*0040*/ 	.word	0xffffffff


	//   ....[6]....
        /*0044*/ 	.word	0xffffffff


	//   ....[7]....
        /*0048*/ 	.word	0xffffffff


	//   ....[8]....
        /*004c*/ 	.word	0xffffffff


	//   ....[9]....
        /*0050*/ 	.word	0xffffffff


	//   ....[10]....
        /*0054*/ 	.word	0xffffffff


	//   ....[11]....
        /*0058*/ 	.word	0xffffffff


	//   ....[12]....
        /*005c*/ 	.word	0xffffffff


	//   ....[13]....
        /*0060*/ 	.word	0xffffffff


	//   ....[14]....
        /*0064*/ 	.word	0xffffffff


	//   ....[15]....
        /*0068*/ 	.word	0xffffffff


	//   ....[16]....
        /*006c*/ 	.word	0xffffffff


	//   ....[17]....
        /*0070*/ 	.word	0xffffffff


	//   ....[18]....
        /*0074*/ 	.word	0xffffffff


	//   ....[19]....
        /*0078*/ 	.word	0xffffffff


	//   ....[20]....
        /*007c*/ 	.word	0xffffffff


	//   ....[21]....
        /*0080*/ 	.word	0x0500007e


	//   ....[22]....
        /*0084*/ 	.word	0x0500007e


	//   ....[23]....
        /*0088*/ 	.word	0x0500007e


	//   ....[24]....
        /*008c*/ 	.word	0x0500007e


	//   ....[25]....
        /*0090*/ 	.word	0x0500007e


	//   ....[26]....
        /*0094*/ 	.word	0x0500007e


	//   ....[27]....
        /*0098*/ 	.word	0x0500007e


	//   ....[28]....
        /*009c*/ 	.word	0x0500007e


	//   ....[29]....
        /*00a0*/ 	.word	0x0500007e


	//   ....[30]....
        /*00a4*/ 	.word	0x0500007e


	//----- nvinfo : EIATTR_COOP_GROUP_INSTR_OFFSETS
	.align		4
.L_2552:
        /*00a8*/ 	.byte	0x04, 0x28
        /*00aa*/ 	.short	(.L_2554 - .L_2553)


	//   ....[0]....
.L_2553:
        /*00ac*/ 	.word	0x000023c0


	//   ....[1]....
        /*00b0*/ 	.word	0x000023e0


	//   ....[2]....
        /*00b4*/ 	.word	0x00002400


	//   ....[3]....
        /*00b8*/ 	.word	0x00002420


	//   ....[4]....
        /*00bc*/ 	.word	0x00002440


	//   ....[5]....
        /*00c0*/ 	.word	0x00002870


	//   ....[6]....
        /*00c4*/ 	.word	0x00002890


	//   ....[7]....
        /*00c8*/ 	.word	0x000028b0


	//   ....[8]....
        /*00cc*/ 	.word	0x000028d0


	//   ....[9]....
        /*00d0*/ 	.word	0x000028f0


	//   ....[10]....
        /*00d4*/ 	.word	0x00002a70


	//   ....[11]....
        /*00d8*/ 	.word	0x00002ab0


	//   ....[12]....
        /*00dc*/ 	.word	0x00002ad0


	//   ....[13]....
        /*00e0*/ 	.word	0x00002ae0


	//   ....[14]....
        /*00e4*/ 	.word	0x00002b60


	//   ....[15]....
        /*00e8*/ 	.word	0x00002bc0


	//   ....[16]....
        /*00ec*/ 	.word	0x00002be0


	//   ....[17]....
        /*00f0*/ 	.word	0x00002c70


	//   ....[18]....
        /*00f4*/ 	.word	0x00002cc0


	//   ....[19]....
        /*00f8*/ 	.word	0x00002d80


	//   ....[20]....
        /*00fc*/ 	.word	0x00002da0


	//   ....[21]....
        /*0100*/ 	.word	0x00003760


	//   ....[22]....
        /*0104*/ 	.word	0x000037d0


	//   ....[23]....
        /*0108*/ 	.word	0x00003840


	//   ....[24]....
        /*010c*/ 	.word	0x000038b0


	//   ....[25]....
        /*0110*/ 	.word	0x00003920


	//   ....[26]....
        /*0114*/ 	.word	0x00003da0


	//   ....[27]....
        /*0118*/ 	.word	0x00003e10


	//   ....[28]....
        /*011c*/ 	.word	0x00003e80


	//   ....[29]....
        /*0120*/ 	.word	0x00003ef0


	//   ....[30]....
        /*0124*/ 	.word	0x00003f60


	//----- nvinfo : EIATTR_EXIT_INSTR_OFFSETS
	.align		4
.L_2554:
        /*0128*/ 	.byte	0x04, 0x1c
        /*012a*/ 	.short	(.L_2556 - .L_2555)


	//   ....[0]....
.L_2555:
        /*012c*/ 	.word	0x000002e0


	//   ....[1]....
        /*0130*/ 	.word	0x00003700


	//----- nvinfo : EIATTR_MAX_THREADS
	.align		4
.L_2556:
        /*0134*/ 	.byte	0x04, 0x05
        /*0136*/ 	.short	(.L_2558 - .L_2557)
.L_2557:
        /*0138*/ 	.word	0x00000100
        /*013c*/ 	.word	0x00000001
        /*0140*/ 	.word	0x00000001


	//----- nvinfo : EIATTR_CRS_STACK_SIZE
	.align		4
.L_2558:
        /*0144*/ 	.byte	0x04, 0x1e
        /*0146*/ 	.short	(.L_2560 - .L_2559)
.L_2559:
        /*0148*/ 	.word	0x00000000


	//----- nvinfo : EIATTR_CBANK_PARAM_SIZE
	.align		4
.L_2560:
        /*014c*/ 	.byte	0x03, 0x19
        /*014e*/ 	.short	0x00e8


	//----- nvinfo : EIATTR_PARAM_CBANK
	.align		4
        /*0150*/ 	.byte	0x04, 0x0a
        /*0152*/ 	.short	(.L_2562 - .L_2561)
	.align		4
.L_2561:
        /*0154*/ 	.word	index@(.nv.constant0._ZN10layer_norm13ln_fwd_kernelINS_13Kernel_traitsIf6__halfS2_S2_fjLj8192ELj1ELj1ELj8ELj16ENS_18Kernel_traits_baseILj8192EfS2_S2_S2_fjLj256EEEEELb0ELb1ELb1ELb1EEEvNS_9FwdParamsE)
        /*0158*/ 	.short	0x0210
        /*015a*/ 	.short	0x00e8


	//----- nvinfo : EIATTR_SW_WAR
	.align		4
.L_2562:
        /*015c*/ 	.byte	0x04, 0x36
        /*015e*/ 	.short	(.L_2564 - .L_2563)
.L_2563:
        /*0160*/ 	.word	0x00000008
.L_2564:


//--------------------- .nv.info._ZN10layer_norm13ln_fwd_kernelINS_13Kernel_traitsIf6__halfS2_S2_fjLj8192ELj1ELj1ELj8ELj16ENS_18Kernel_traits_baseILj8192EfS2_S2_S2_fjLj256EEEEELb1ELb0ELb0ELb0EEEvNS_9FwdParamsE --------------------------
	.section	.nv.info._ZN10layer_norm13ln_fwd_kernelINS_13Kernel_traitsIf6__halfS2_S2_fjLj8192ELj1ELj1ELj8ELj16ENS_18Kernel_traits_baseILj8192EfS2_S2_S2_fjLj256EEEEELb1ELb0ELb0ELb0EEEvNS_9FwdParamsE,"",@"SHT_CUDA_INFO"
	.sectionflags	@""
	.align	4


	//----- nvinfo : EIATTR_CUDA_API_VERSION
	.align		4
        /*0000*/ 	.byte	0x04, 0x37
        /*0002*/ 	.short	(.L_2566 - .L_2565)
.L_2565:
        /*0004*/ 	.word	0x00000082


	//----- nvinfo : EIATTR_KPARAM_INFO
	.align		4
.L_2566:
        /*0008*/ 	.byte	0x04, 0x17
        /*000a*/ 	.short	(.L_2568 - .L_2567)
.L_2567:
        /*000c*/ 	.word	0x00000000
        /*0010*/ 	.short	0x0000
        /*0012*/ 	.short	0x0000
        /*0014*/ 	.byte	0x00, 0xf0, 0xa1, 0x03


	//----- nvinfo : EIATTR_SPARSE_MMA_MASK
	.align		4
.L_2568:
        /*0018*/ 	.byte	0x03, 0x50
        /*001a*/ 	.short	0x0000


	//----- nvinfo : EIATTR_MAXREG_COUNT
	.align		4
        /*001c*/ 	.byte	0x03, 0x1b
        /*001e*/ 	.short	0x00ff


	//----- nvinfo : EIATTR_NUM_BARRIERS
	.align		4
        /*0020*/ 	.byte	0x02, 0x4c
        /*0022*/ 	.byte	0x01
	.zero		1


	//----- nvinfo : EIATTR_MERCURY_ISA_VERSION
	.align		4
        /*0024*/ 	.byte	0x03, 0x5f
        /*0026*/ 	.short	0x0101


	//----- nvinfo : EIATTR_COOP_GROUP_MASK_REGIDS
	.align		4
        /*0028*/ 	.byte	0x04, 0x29
        /*002a*/ 	.short	(.L_2570 - .L_2569)


	//   ....[0]....
.L_2569:
        /*002c*/ 	.word	0xffffffff


	//   ....[1]....
        /*0030*/ 	.word	0xffffffff


	//   ....[2]....
        /*0034*/ 	.word	0xffffffff


	//   ....[3]....
        /*0038*/ 	.word	0xffffffff


	//   ....[4]....
        /*003c*/ 	.word	0xffffffff


	//   ....[5]....
        /*0040*/ 	.word	0xffffffff


	//   ....[6]....
        /*0044*/ 	.word	0xffffffff


	//   ....[7]....
        /*0048*/ 	.word	0xffffffff


	//   ....[8]....
        /*004c*/ 	.word	0xffffffff


	//   ....[9]....
        /*0050*/ 	.word	0xffffffff


	//   ....[10]....
        /*0054*/ 	.word	0xffffffff


	//   ....[11]....
        /*0058*/ 	.word	0xffffffff


	//   ....[12]....
        /*005c*/ 	.word	0xffffffff


	//   ....[13]....
        /*0060*/ 	.word	0xffffffff


	//   ....[14]....
        /*0064*/ 	.word	0xffffffff


	//   ....[15]....
        /*0068*/ 	.word	0xffffffff


	//   ....[16]....
        /*006c*/ 	.word	0xffffffff


	//   ....[17]....
        /*0070*/ 	.word	0xffffffff


	//   ....[18]....
        /*0074*/ 	.word	0xffffffff


	//   ....[19]....
        /*0078*/ 	.word	0xffffffff


	//   ....[20]....
        /*007c*/ 	.word	0xffffffff


	//   ....[21]....
        /*0080*/ 	.word	0x05000062


	//   ....[22]....
        /*0084*/ 	.word	0x05000062


	//   ....[23]....
        /*0088*/ 	.word	0x05000062


	//   ....[24]....
        /*008c*/ 	.word	0x05000062


	//   ....[25]....
        /*0090*/ 	.word	0x05000062


	//   ....[26]....
        /*0094*/ 	.word	0x05000062


	//   ....[27]....
        /*0098*/ 	.word	0x05000062


	//   ....[28]....
        /*009c*/ 	.word	0x05000062


	//   ....[29]....
        /*00a0*/ 	.word	0x05000062


	//   ....[30]....
        /*00a4*/ 	.word	0x05000062


	//----- nvinfo : EIATTR_COOP_GROUP_INSTR_OFFSETS
	.align		4
.L_2570:
        /*00a8*/ 	.byte	0x04, 0x28
        /*00aa*/ 	.short	(.L_2572 - .L_2571)


	//   ....[0]....
.L_2571:
        /*00ac*/ 	.word	0x0000c680


	//   ....[1]....
        /*00b0*/ 	.word	0x0000c6a0


	//   ....[2]....
        /*00b4*/ 	.word	0x0000c6c0


	//   ....[3]....
        /*00b8*/ 	.word	0x0000c6e0


	//   ....[4]....
        /*00bc*/ 	.word	0x0000c700


	//   ....[5]....
        /*00c0*/ 	.word	0x0000cb40


	//   ....[6]....
        /*00c4*/ 	.word	0x0000cb60


	//   ....[7]....
        /*00c8*/ 	.word	0x0000cb80


	//   ....[8]....
        /*00cc*/ 	.word	0x0000cba0


	//   ....[9]....
        /*00d0*/ 	.word	0x0000cbc0


	//   ....[10]....
        /*00d4*/ 	.word	0x0000cd40


	//   ....[11]....
        /*00d8*/ 	.word	0x0000cd70


	//   ....[12]....
        /*00dc*/ 	.word	0x0000cdb0


	//   ....[13]....
        /*00e0*/ 	.word	0x0000ce60


	//   ....[14]....
        /*00e4*/ 	.word	0x0000ce70


	//   ....[15]....
        /*00e8*/ 	.word	0x0000ced0


	//   ....[16]....
        /*00ec*/ 	.word	0x0000cf20


	//   ....[17]....
        /*00f0*/ 	.word	0x0000cf70


	//   ....[18]....
        /*00f4*/ 	.word	0x0000d020


	//   ....[19]....
        /*00f8*/ 	.word	0x0000d040


	//   ....[20]....
        /*00fc*/ 	.word	0x0000d080


	//   ....[21]....
        /*0100*/ 	.word	0x0000dad0


	//   ....[22]....
        /*0104*/ 	.word	0x0000db40


	//   ....[23]....
        /*0108*/ 	.word	0x0000dbb0


	//   ....[24]....
        /*010c*/ 	.word	0x0000dc20


	//   ....[25]....
        /*0110*/ 	.word	0x0000dc90


	//   ....[26]....
        /*0114*/ 	.word	0x0000e110


	//   ....[27]....
        /*0118*/ 	.word	0x0000e180


	//   ....[28]....
        /*011c*/ 	.word	0x0000e1f0


	//   ....[29]....
        /*0120*/ 	.word	0x0000e260


	//   ....[30]....
        /*0124*/ 	.word	0x0000e2d0


	//----- nvinfo : EIATTR_EXIT_INSTR_OFFSETS
	.align		4
.L_2572:
        /*0128*/ 	.byte	0x04, 0x1c
        /*012a*/ 	.short	(.L_2574 - .L_2573)


	//   ....[0]....
.L_2573:
        /*012c*/ 	.word	0x00000aa0


	//   ....[1]....
        /*0130*/ 	.word	0x0000da70


	//----- nvinfo : EIATTR_MAX_THREADS
	.align		4
.L_2574:
        /*0134*/ 	.byte	0x04, 0x05
        /*0136*/ 	.short	(.L_2576 - .L_2575)
.L_2575:
        /*0138*/ 	.word	0x00000100
        /*013c*/ 	.word	0x00000001
        /*0140*/ 	.word	0x00000001


	//----- nvinfo : EIATTR_CRS_STACK_SIZE
	.align		4
.L_2576:
        /*0144*/ 	.byte	0x04, 0x1e
        /*0146*/ 	.short	(.L_2578 - .L_2577)
.L_2577:
        /*0148*/ 	.word	0x00000000


	//----- nvinfo : EIATTR_CBANK_PARAM_SIZE
	.align		4
.L_2578:
        /*014c*/ 	.byte	0x03, 0x19
        /*014e*/ 	.short	0x00e8


	//----- nvinfo : EIATTR_PARAM_CBANK
	.align		4
        /*0150*/ 	.byte	0x04, 0x0a
        /*0152*/ 	.short	(.L_2580 - .L_2579)
	.align		4
.L_2579:
        /*0154*/ 	.word	index@(.nv.constant0._ZN10layer_norm13ln_fwd_kernelINS_13Kernel_traitsIf6__halfS2_S2_fjLj8192ELj1ELj1ELj8ELj16ENS_18Kernel_traits_baseILj8192EfS2_S2_S2_fjLj256EEEEELb1ELb0ELb0ELb0EEEvNS_9FwdParamsE)
        /*0158*/ 	.short	0x0210
        /*015a*/ 	.short	0x00e8


	//----- nvinfo : EIATTR_SW_WAR
	.align		4
.L_2580:
        /*015c*/ 	.byte	0x04, 0x36
        /*015e*/ 	.short	(.L_2582 - .L_2581)
.L_2581:
        /*0160*/ 	.word	0x00000008
.L_2582:


//--------------------- .nv.info._ZN10layer_norm13ln_fwd_kernelINS_13Kernel_traitsIf6__halfS2_S2_fjLj8192ELj1ELj1ELj8ELj16ENS_18Kernel_traits_baseILj8192EfS2_S2_S2_fjLj256EEEEELb1ELb0ELb0ELb1EEEvNS_9FwdParamsE --------------------------
	.section	.nv.info._ZN10layer_norm13ln_fwd_kernelINS_13Kernel_traitsIf6__halfS2_S2_fjLj8192ELj1ELj1ELj8ELj16ENS_18Kernel_traits_baseILj8192EfS2_S2_S2_fjLj256EEEEELb1ELb0ELb0ELb1EEEvNS_9FwdParamsE,"",@"SHT_CUDA_INFO"
	.sectionflags	@""
	.align	4


	//----- nvinfo : EIATTR_CUDA_API_VERSION
	.align		4
        /*0000*/ 	.byte	0x04, 0x37
        /*0002*/ 	.short	(.L_2584 - .L_2583)
.L_2583:
        /*0004*/ 	.word	0x00000082


	//----- nvinfo : EIATTR_KPARAM_INFO
	.align		4
.L_2584:
        /*0008*/ 	.byte	0x04, 0x17
        /*000a*/ 	.short	(.L_2586 - .L_2585)
.L_2585:
        /*000c*/ 	.word	0x00000000
        /*0010*/ 	.short	0x0000
        /*0012*/ 	.short	0x0000
        /*0014*/ 	.byte	0x00, 0xf0, 0xa1, 0x03


	//----- nvinfo : EIATTR_SPARSE_MMA_MASK
	.align		4
.L_2586:
        /*0018*/ 	.byte	0x03, 0x50
        /*001a*/ 	.short	0x0000


	//----- nvinfo : EIATTR_MAXREG_COUNT
	.align		4
        /*001c*/ 	.byte	0x03, 0x1b
        /*001e*/ 	.short	0x00ff


	//----- nvinfo : EIATTR_NUM_BARRIERS
	.align		4
        /*0020*/ 	.byte	0x02, 0x4c
        /*0022*/ 	.byte	0x01
	.zero		1


	//----- nvinfo : EIATTR_MERCURY_ISA_VERSION
	.align		4
        /*0024*/ 	.byte	0x03, 0x5f
        /*0026*/ 	.short	0x0101


	//----- nvinfo : EIATTR_COOP_GROUP_MASK_REGIDS
	.align		4
        /*0028*/ 	.byte	0x04, 0x29
        /*002a*/ 	.short	(.L_2588 - .L_2587)


	//   ....[0]....
.L_2587:
        /*002c*/ 	.word	0xffffffff


	//   ....[1]....
        /*0030*/ 	.word	0xffffffff


	//   ....[2]....
        /*0034*/ 	.word	0xffffffff


	//   ....[3]....
        /*0038*/ 	.word	0xffffffff


	//   ....[4]....
        /*003c*/ 	.word	0xffffffff


	//   ....[5]....
        /*0040*/ 	.word	0xffffffff


	//   ....[6]....
        /*0044*/ 	.word	0xffffffff


	//   ....[7]....
        /*0048*/ 	.word	0xffffffff


	//   ....[8]....
        /*004c*/ 	.word	0xffffffff


	//   ....[9]....
        /*0050*/ 	.word	0xffffffff


	//   ....[10]....
        /*0054*/ 	.word	0xffffffff


	//   ....[11]....
        /*0058*/ 	.word	0xffffffff


	//   ....[12]....
        /*005c*/ 	.word	0xffffffff


	//   ....[13]....
        /*0060*/ 	.word	0xffffffff


	//   ....[14]....
        /*0064*/ 	.word	0xffffffff


	//   ....[15]....
        /*0068*/ 	.word	0xffffffff


	//   ....[16]....
        /*006c*/ 	.word	0xffffffff


	//   ....[17]....
        /*0070*/ 	.word	0xffffffff


	//   ....[18]....
        /*0074*/ 	.word	0xffffffff


	//   ....[19]....
        /*0078*/ 	.word	0xffffffff


	//   ....[20]....
        /*007c*/ 	.word	0xffffffff


	//   ....[21]....
        /*0080*/ 	.word	0x05000058


	//   ....[22]....
        /*0084*/ 	.word	0x05000058


	//   ....[23]....
        /*0088*/ 	.word	0x05000058


	//   ....[24]....
        /*008c*/ 	.word	0x05000058


	//   ....[25]....
        /*0090*/ 	.word	0x05000058


	//   ....[26]....
        /*0094*/ 	.word	0x05000058


	//   ....[27]....
        /*0098*/ 	.word	0x05000058


	//   ....[28]....
        /*009c*/ 	.word	0x05000058


	//   ....[29]....
        /*00a0*/ 	.word	0x05000058


	//   ....[30]....
        /*00a4*/ 	.word	0x05000058


	//----- nvinfo : EIATTR_COOP_GROUP_INSTR_OFFSETS
	.align		4
.L_2588:
        /*00a8*/ 	.byte	0x04, 0x28
        /*00aa*/ 	.short	(.L_2590 - .L_2589)


	//   ....[0]....
.L_2589:
        /*00ac*/ 	.word	0x0000bf50


	//   ....[1]....
        /*00b0*/ 	.word	0x0000bf70


	//   ....[2]....
        /*00b4*/ 	.word	0x0000bf90


	//   ....[3]....
        /*00b8*/ 	.word	0x0000bfb0


	//   ....[4]....
        /*00bc*/ 	.word	0x0000bfd0


	//   ....[5]....
        /*00c0*/ 	.word	0x0000c400


	//   ....[6]....
        /*00c4*/ 	.word	0x0000c420


	//   ....[7]....
        /*00c8*/ 	.word	0x0000c440


	//   ....[8]....
        /*00cc*/ 	.word	0x0000c460


	//   ....[9]....
        /*00d0*/ 	.word	0x0000c480


	//   ....[10]....
        /*00d4*/ 	.word	0x0000c5f0


	//   ....[11]....
        /*00d8*/ 	.word	0x0000c660


	//   ....[12]....
        /*00dc*/ 	.word	0x0000c690


	//   ....[13]....
        /*00e0*/ 	.word	0x0000c6b0


	//   ....[14]....
        /*00e4*/ 	.word	0x0000c6c0


	//   ....[15]....
        /*00e8*/ 	.word	0x0000c780


	//   ....[16]....
        /*00ec*/ 	.word	0x0000c7d0


	//   ....[17]....
        /*00f0*/ 	.word	0x0000c850


	//   ....[18]....
        /*00f4*/ 	.word	0x0000c880


	//   ....[19]....
        /*00f8*/ 	.word	0x0000c920


	//   ....[20]....
        /*00fc*/ 	.word	0x0000c950


	//   ....[21]....
        /*0100*/ 	.word	0x0000d260


	//   ....[22]....
        /*0104*/ 	.word	0x0000d2d0


	//   ....[23]....
        /*0108*/ 	.word	0x0000d340


	//   ....[24]....
        /*010c*/ 	.word	0x0000d3b0


	//   ....[25]....
        /*0110*/ 	.word	0x0000d420


	//   ....[26]....
        /*0114*/ 	.word	0x0000d890


	//   ....[27]....
        /*0118*/ 	.word	0x0000d900


	//   ....[28]....
        /*011c*/ 	.word	0x0000d970


	//   ....[29]....
        /*0120*/ 	.word	0x0000d9e0


	//   ....[30]....
        /*0124*/ 	.word	0x0000da50


	//----- nvinfo : EIATTR_EXIT_INSTR_OFFSETS
	.align		4
.L_2590:
        /*0128*/ 	.byte	0x04, 0x1c
        /*012a*/ 	.short	(.L_2592 - .L_2591)


	//   ....[0]....
.L_2591:
        /*012c*/ 	.word	0x00000710


	//   ....[1]....
        /*0130*/ 	.word	0x0000d200


	//----- nvinfo : EIATTR_MAX_THREADS
	.align		4
.L_2592:
        /*0134*/ 	.byte	0x04, 0x05
        /*0136*/ 	.short	(.L_2594 - .L_2593)
.L_2593:
        /*0138*/ 	.word	0x00000100
        /*013c*/ 	.word	0x00000001
        /*0140*/ 	.word	0x00000001


	//----- nvinfo : EIATTR_CRS_STACK_SIZE
	.align		4
.L_2594:
        /*0144*/ 	.byte	0x04, 0x1e
        /*0146*/ 	.short	(.L_2596 - .L_2595)
.L_2595:
        /*0148*/ 	.word	0x00000000


	//----- nvinfo : EIATTR_CBANK_PARAM_SIZE
	.align		4
.L_2596:
        /*014c*/ 	.byte	0x03, 0x19
        /*014e*/ 	.short	0x00e8


	//----- nvinfo : EIATTR_PARAM_CBANK
	.align		4
        /*0150*/ 	.byte	0x04, 0x0a
        /*0152*/ 	.short	(.L_2598 - .L_2597)
	.align		4
.L_2597:
        /*0154*/ 	.word	index@(.nv.constant0._ZN10layer_norm13ln_fwd_kernelINS_13Kernel_traitsIf6__halfS2_S2_fjLj8192ELj1ELj1ELj8ELj16ENS_18Kernel_traits_baseILj8192EfS2_S2_S2_fjLj256EEEEELb1ELb0ELb0ELb1EEEvNS_9FwdParamsE)
        /*0158*/ 	.short	0x0210
        /*015a*/ 	.short	0x00e8


	//----- nvinfo : EIATTR_SW_WAR
	.align		4
.L_2598:
        /*015c*/ 	.byte	0x04, 0x36
        /*015e*/ 	.short	(.L_2600 - .L_2599)
.L_2599:
        /*0160*/ 	.word	0x00000008
.L_2600:


//--------------------- .nv.info._ZN10layer_norm13ln_fwd_kernelINS_13Kernel_traitsIf6__halfS2_S2_fjLj8192ELj1ELj1ELj8ELj16ENS_18Kernel_traits_baseILj8192EfS2_S2_S2_fjLj256EEEEELb1ELb0ELb1ELb0EEEvNS_9FwdParamsE --------------------------
	.section	.nv.info._ZN10layer_norm13ln_fwd_kernelINS_13Kernel_traitsIf6__halfS2_S2_fjLj8192ELj1ELj1ELj8ELj16ENS_18Kernel_traits_baseILj8192EfS2_S2_S2_fjLj256EEEEELb1ELb0ELb1ELb0EEEvNS_9FwdParamsE,"",@"SHT_CUDA_INFO"
	.sectionflags	@""
	.align	4


	//----- nvinfo : EIATTR_CUDA_API_VERSION
	.align		4
        /*0000*/ 	.byte	0x04, 0x37
        /*0002*/ 	.short	(.L_2602 - .L_2601)
.L_2601:
        /*0004*/ 	.word	0x00000082


	//----- nvinfo : EIATTR_KPARAM_INFO
	.align		4
.L_2602:
        /*0008*/ 	.byte	0x04, 0x17
        /*000a*/ 	.short	(.L_2604 - .L_2603)
.L_2603:
        /*000c*/ 	.word	0x00000000
        /*0010*/ 	.short	0x0000
        /*0012*/ 	.short	0x0000
        /*0014*/ 	.byte	0x00, 0xf0, 0xa1, 0x03


	//----- nvinfo : EIATTR_SPARSE_MMA_MASK
	.align		4
.L_2604:
        /*0018*/ 	.byte	0x03, 0x50
        /*001a*/ 	.short	0x0000


	//----- nvinfo : EIATTR_MAXREG_COUNT
	.align		4
        /*001c*/ 	.byte	0x03, 0x1b
        /*001e*/ 	.short	0x00ff


	//----- nvinfo : EIATTR_NUM_BARRIERS
	.align		4
        /*0020*/ 	.byte	0x02, 0x4c
        /*0022*/ 	.byte	0x01
	.zero		1


	//----- nvinfo : EIATTR_MERCURY_ISA_VERSION
	.align		4
        /*0024*/ 	.byte	0x03, 0x5f
        /*0026*/ 	.short	0x0101


	//----- nvinfo : EIATTR_COOP_GROUP_MASK_REGIDS
	.align		4
        /*0028*/ 	.byte	0x04, 0x29
        /*002a*/ 	.short	(.L_2606 - .L_2605)


	//   ....[0]....
.L_2605:
        /*002c*/ 	.word	0xffffffff


	//   ....[1]....
        /*0030*/ 	.word	0xffffffff


	//   ....[2]....
        /*0034*/ 	.word	0xffffffff


	//   ....[3]....
        /*0038*/ 	.word	0xffffffff


	//   ....[4]....
        /*003c*/ 	.word	0xffffffff


	//   ....[5]....
        /*0040*/ 	.word	0xffffffff


	//   ....[6]....
        /*0044*/ 	.word	0xffffffff


	//   ....[7]....
        /*0048*/ 	.word	0xffffffff


	//   ....[8]....
        /*004c*/ 	.word	0xffffffff


	//   ....[9]....
        /*0050*/ 	.word	0xffffffff


	//   ....[10]....
        /*0054*/ 	.word	0xffffffff


	//   ....[11]....
        /*0058*/ 	.word	0xffffffff


	//   ....[12]....
        /*005c*/ 	.word	0xffffffff


	//   ....[13]....
        /*0060*/ 	.word	0xffffffff


	//   ....[14]....
        /*0064*/ 	.word	0xffffffff


	//   ....[15]....
        /*0068*/ 	.word	0xffffffff


	//   ....[16]....
        /*006c*/ 	.word	0xffffffff


	//   ....[17]....
        /*0070*/ 	.word	0xffffffff


	//   ....[18]....
        /*0074*/ 	.word	0xffffffff


	//   ....[19]....
        /*0078*/ 	.word	0xffffffff


	//   ....[20]....
        /*007c*/ 	.word	0xffffffff


	//   ....[21]....
        /*0080*/ 	.word	0x0500008a


	//   ....[22]....
        /*0084*/ 	.word	0x0500008a


	//   ....[23]....
        /*0088*/ 	.word	0x0500008a


	//   ....[24]....
        /*008c*/ 	.word	0x0500008a


	//   ....[25]....
        /*0090*/ 	.word	0x0500008a


	//   ....[26]....
        /*0094*/ 	.word	0x0500008a


	//   ....[27]....
        /*0098*/ 	.word	0x0500008a


	//   ....[28]....
        /*009c*/ 	.word	0x0500008a


	//   ....[29]....
        /*00a0*/ 	.word	0x0500008a


	//   ....[30]....
        /*00a4*/ 	.word	0x0500008a


	//----- nvinfo : EIATTR_COOP_GROUP_INSTR_OFFSETS
	.align		4
.L_2606:
        /*00a8*/ 	.byte	0x04, 0x28
        /*00aa*/ 	.short	(.L_2608 - .L_2607)


	//   ....[0]....
.L_2607:
        /*00ac*/ 	.word	0x0000db60


	//   ....[1]....
        /*00b0*/ 	.word	0x0000db80


	//   ....[2]....
        /*00b4*/ 	.word	0x0000dba0


	//   ....[3]....
        /*00b8*/ 	.word	0x0000dbc0


	//   ....[4]....
        /*00bc*/ 	.word	0x0000dbe0


	//   ....[5]....
        /*00c0*/ 	.word	0x0000e020


	//   ....[6]....
        /*00c4*/ 	.word	0x0000e040


	//   ....[7]....
        /*00c8*/ 	.word	0x0000e060


	//   ....[8]....
        /*00cc*/ 	.word	0x0000e080


	//   ....[9]....
        /*00d0*/ 	.word	0x0000e0a0


	//   ....[10]....
        /*00d4*/ 	.word	0x0000e250


	//   ....[11]....
        /*00d8*/ 	.word	0x0000e2c0


	//   ....[12]....
        /*00dc*/ 	.word	0x0000e350


	//   ....[13]....
        /*00e0*/ 	.word	0x0000e3a0


	//   ....[14]....
        /*00e4*/ 	.word	0x0000e3c0


	//   ....[15]....
        /*00e8*/ 	.word	0x0000e400


	//   ....[16]....
        /*00ec*/ 	.word	0x0000e450


	//   ....[17]....
        /*00f0*/ 	.word	0x0000e500


	//   ....[18]....
        /*00f4*/ 	.word	0x0000e570


	//   ....[19]....
        /*00f8*/ 	.word	0x0000e590


	//   ....[20]....
        /*00fc*/ 	.word	0x0000e5f0


	//   ....[21]....
        /*0100*/ 	.word	0x0000f040


	//   ....[22]....
        /*0104*/ 	.word	0x0000f0b0


	//   ....[23]....
        /*0108*/ 	.word	0x0000f120


	//   ....[24]....
        /*010c*/ 	.word	0x0000f190


	//   ....[25]....
        /*0110*/ 	.word	0x0000f200


	//   ....[26]....
        /*0114*/ 	.word	0x0000f680


	//   ....[27]....
        /*0118*/ 	.word	0x0000f6f0


	//   ....[28]....
        /*011c*/ 	.word	0x0000f760


	//   ....[29]....
        /*0120*/ 	.word	0x0000f7d0


	//   ....[30]....
        /*0124*/ 	.word	0x0000f840


	//----- nvinfo : EIATTR_EXIT_INSTR_OFFSETS
	.align		4
.L_2608:
        /*0128*/ 	.byte	0x04, 0x1c
        /*012a*/ 	.short	(.L_2610 - .L_2609)


	//   ....[0]....
.L_2609:
        /*012c*/ 	.word	0x00000a10


	//   ....[1]....
        /*0130*/ 	.word	0x0000efe0


	//----- nvinfo : EIATTR_MAX_THREADS
	.align		4
.L_2610:
        /*0134*/ 	.byte	0x04, 0x05
        /*0136*/ 	.short	(.L_2612 - .L_2611)
.L_2611:
        /*0138*/ 	.word	0x00000100
        /*013c*/ 	.word	0x00000001
        /*0140*/ 	.word	0x00000001


	//----- nvinfo : EIATTR_CRS_STACK_SIZE
	.align		4
.L_2612:
        /*0144*/ 	.byte	0x04, 0x1e
        /*0146*/ 	.short	(.L_2614 - .L_2613)
.L_2613:
        /*0148*/ 	.word	0x00000000


	//----- nvinfo : EIATTR_CBANK_PARAM_SIZE
	.align		4
.L_2614:
        /*014c*/ 	.byte	0x03, 0x19
        /*014e*/ 	.short	0x00e8


	//----- nvinfo : EIATTR_PARAM_CBANK
	.align		4
        /*0150*/ 	.byte	0x04, 0x0a
        /*0152*/ 	.short	(.L_2616 - .L_2615)
	.align		4
.L_2615:
        /*0154*/ 	.word	index@(.nv.constant0._ZN10layer_norm13ln_fwd_kernelINS_13Kernel_traitsIf6__halfS2_S2_fjLj8192ELj1ELj1ELj8ELj16ENS_18Kernel_traits_baseILj8192EfS2_S2_S2_fjLj256EEEEELb1ELb0ELb1ELb0EEEvNS_9FwdParamsE)
        /*0158*/ 	.short	0x0210
        /*015a*/ 	.short	0x00e8


	//----- nvinfo : EIATTR_SW_WAR
	.align		4
.L_2616:
        /*015c*/ 	.byte	0x04, 0x36
        /*015e*/ 	.short	(.L_2618 - .L_2617)
.L_2617:
        /*0160*/ 	.word	0x00000008
.L_2618:


//--------------------- .nv.info._ZN10layer_norm13ln_fwd_kernelINS_13Kernel_traitsIf6__halfS2_S2_fjLj8192ELj1ELj1ELj8ELj16ENS_18Kernel_traits_baseILj8192EfS2_S2_S2_fjLj256EEEEELb1ELb0ELb1ELb1EEEvNS_9FwdParamsE --------------------------
	.section	.nv.info._ZN10layer_norm13ln_fwd_kernelINS_13Kernel_traitsIf6__halfS2_S2_fjLj8192ELj1ELj1ELj8ELj16ENS_18Kernel_traits_baseILj8192EfS2_S2_S2_fjLj256EEEEELb1ELb0ELb1ELb1EEEvNS_9FwdParamsE,"",@"SHT_CUDA_INFO"
	.sectionflags	@""
	.align	4


	//----- nvinfo : EIATTR_CUDA_API_VERSION
	.align		4
        /*0000*/ 	.byte	0x04, 0x37
        /*0002*/ 	.short	(.L_2620 - .L_2619)
.L_2619:
        /*0004*/ 	.word	0x00000082


	//----- nvinfo : EIATTR_KPARAM_INFO
	.align		4
.L_2620:
        /*0008*/ 	.byte	0x04, 0x17
        /*000a*/ 	.short	(.L_2622 - .L_2621)
.L_2621:
        /*000c*/ 	.word	0x00000000
        /*0010*/ 	.short	0x0000
        /*0012*/ 	.short	0x0000
        /*0014*/ 	.byte	0x00, 0xf0, 0xa1, 0x03


	//----- nvinfo : EIATTR_SPARSE_MMA_MASK
	.align		4
.L_2622:
        /*0018*/ 	.byte	0x03, 0x50
        /*001a*/ 	.short	0x0000


	//----- nvinfo : EIATTR_MAXREG_COUNT
	.align		4
        /*001c*/ 	.byte	0x03, 0x1b
        /*001e*/ 	.short	0x00ff


	//----- nvinfo : EIATTR_NUM_BARRIERS
	.align		4
        /*0020*/ 	.byte	0x02, 0x4c
        /*0022*/ 	.byte	0x01
	.zero		1


	//----- nvinfo : EIATTR_MERCURY_ISA_VERSION
	.align		4
        /*0024*/ 	.byte	0x03, 0x5f
        /*0026*/ 	.short	0x0101


	//----- nvinfo : EIATTR_COOP_GROUP_MASK_REGIDS
	.align		4
        /*0028*/ 	.byte	0x04, 0x29
        /*002a*/ 	.short	(.L_2624 - .L_2623)


	//   ....[0]....
.L_2623:
        /*002c*/ 	.word	0xffffffff


	//   ....[1]....
        /*0030*/ 	.word	0xffffffff


	//   ....[2]....
        /*0034*/ 	.word	0xffffffff


	//   ....[3]....
        /*0038*/ 	.word	0xffffffff


	//   ....[4]....
        /*003c*/ 	.word	0xffffffff


	//   ....[5]....
        /*0040*/ 	.word	0xffffffff


	//   ....[6]....
        /*0044*/ 	.word	0xffffffff


	//   ....[7]....
        /*0048*/ 	.word	0xffffffff


	//   ....[8]....
        /*004c*/ 	.word	0xffffffff


	//   ....[9]....
        /*0050*/ 	.word	0xffffffff


	//   ....[10]....
        /*0054*/ 	.word	0xffffffff


	//   ....[11]....
        /*0058*/ 	.word	0xffffffff


	//   ....[12]....
        /*005c*/ 	.word	0xffffffff


	//   ....[13]....
        /*0060*/ 	.word	0xffffffff


	//   ....[14]....
        /*0064*/ 	.word	0xffffffff


	//   ....[15]....
        /*0068*/ 	.word	0xffffffff


	//   ....[16]....
        /*006c*/ 	.word	0xffffffff


	//   ....[17]....
        /*0070*/ 	.word	0xffffffff


	//   ....[18]....
        /*0074*/ 	.word	0xffffffff


	//   ....[19]....
        /*0078*/ 	.word	0xffffffff


	//   ....[20]....
        /*007c*/ 	.word	0xffffffff


	//   ....[21]....
        /*0080*/ 	.word	0x0500005a


	//   ....[22]....
        /*0084*/ 	.word	0x0500005a


	//   ....[23]....
        /*0088*/ 	.word	0x0500005a


	//   ....[24]....
        /*008c*/ 	.word	0x0500005a


	//   ....[25]....
        /*0090*/ 	.word	0x0500005a


	//   ....[26]....
        /*0094*/ 	.word	0x0500005a


	//   ....[27]....
        /*0098*/ 	.word	0x0500005a


	//   ....[28]....
        /*009c*/ 	.word	0x0500005a


	//   ....[29]....
        /*00a0*/ 	.word	0x0500005a


	//   ....[30]....
        /*00a4*/ 	.word	0x0500005a


	//----- nvinfo : EIATTR_COOP_GROUP_INSTR_OFFSETS
	.align		4
.L_2624:
        /*00a8*/ 	.byte	0x04, 0x28
        /*00aa*/ 	.short	(.L_2626 - .L_2625)


	//   ....[0]....
.L_2625:
        /*00ac*/ 	.word	0x0000d540


	//   ....[1]....
        /*00b0*/ 	.word	0x0000d560


	//   ....[2]....
        /*00b4*/ 	.word	0x0000d580


	//   ....[3]....
        /*00b8*/ 	.word	0x0000d5a0


	//   ....[4]....
        /*00bc*/ 	.word	0x0000d5c0


	//   ....[5]....
        /*00c0*/ 	.word	0x0000d9f0


	//   ....[6]....
        /*00c4*/ 	.word	0x0000da10


	//   ....[7]....
        /*00c8*/ 	.word	0x0000da30


	//   ....[8]....
        /*00cc*/ 	.word	0x0000da50


	//   ....[9]....
        /*00d0*/ 	.word	0x0000da70


	//   ....[10]....
        /*00d4*/ 	.word	0x0000dbe0


	//   ....[11]....
        /*00d8*/ 	.word	0x0000dc30


	//   ....[12]....
        /*00dc*/ 	.word	0x0000dc40


	//   ....[13]....
        /*00e0*/ 	.word	0x0000dc50


	//   ....[14]....
        /*00e4*/ 	.word	0x0000dd40


	//   ....[15]....
        /*00e8*/ 	.word	0x0000dd60


	//   ....[16]....
        /*00ec*/ 	.word	0x0000dd80


	//   ....[17]....
        /*00f0*/ 	.word	0x0000de20


	//   ....[18]....
        /*00f4*/ 	.word	0x0000de70


	//   ....[19]....
        /*00f8*/ 	.word	0x0000df00


	//   ....[20]....
        /*00fc*/ 	.word	0x0000df30


	//   ....[21]....
        /*0100*/ 	.word	0x0000e900


	//   ....[22]....
        /*0104*/ 	.word	0x0000e970


	//   ....[23]....
        /*0108*/ 	.word	0x0000e9e0


	//   ....[24]....
        /*010c*/ 	.word	0x0000ea50


	//   ....[25]....
        /*0110*/ 	.word	0x0000eac0


	//   ....[26]....
        /*0114*/ 	.word	0x0000ef40


	//   ....[27]....
        /*0118*/ 	.word	0x0000efb0


	//   ....[28]....
        /*011c*/ 	.word	0x0000f020


	//   ....[29]....
        /*0120*/ 	.word	0x0000f090


	//   ....[30]....
        /*0124*/ 	.word	0x0000f100


	//----- nvinfo : EIATTR_EXIT_INSTR_OFFSETS
	.align		4
.L_2626:
        /*0128*/ 	.byte	0x04, 0x1c
        /*012a*/ 	.short	(.L_2628 - .L_2627)


	//   ....[0]....
.L_2627:
        /*012c*/ 	.word	0x00000360


	//   ....[1]....
        /*0130*/ 	.word	0x0000e8a0


	//----- nvinfo : EIATTR_MAX_THREADS
	.align		4
.L_2628:
        /*0134*/ 	.byte	0x04, 0x05
        /*0136*/ 	.short	(.L_2630 - .L_2629)
.L_2629:
        /*0138*/ 	.word	0x00000100
        /*013c*/ 	.word	0x00000001
        /*0140*/ 	.word	0x00000001


	//----- nvinfo : EIATTR_CRS_STACK_SIZE
	.align		4
.L_2630:
        /*0144*/ 	.byte	0x04, 0x1e
        /*0146*/ 	.short	(.L_2632 - .L_2631)
.L_2631:
        /*0148*/ 	.word	0x00000000


	//----- nvinfo : EIATTR_CBANK_PARAM_SIZE
	.align		4
.L_2632:
        /*014c*/ 	.byte	0x03, 0x19
        /*014e*/ 	.short	0x00e8


	//----- nvinfo : EIATTR_PARAM_CBANK
	.align		4
        /*0150*/ 	.byte	0x04, 0x0a
        /*0152*/ 	.short	(.L_2634 - .L_2633)
	.align		4
.L_2633:
        /*0154*/ 	.word	index@(.nv.constant0._ZN10layer_norm13ln_fwd_kernelINS_13Kernel_traitsIf6__halfS2_S2_fjLj8192ELj1ELj1ELj8ELj16ENS_18Kernel_traits_baseILj8192EfS2_S2_S2_fjLj256EEEEELb1ELb0ELb1ELb1EEEvNS_9FwdParamsE)
        /*0158*/ 	.short	0x0210
        /*015a*/ 	.short	0x00e8


	//----- nvinfo : EIATTR_SW_WAR
	.align		4
.L_2634:
        /*015c*/ 	.byte	0x04, 0x36
        /*015e*/ 	.short	(.L_2636 - .L_2635)
.L_2635:
        /*0160*/ 	.word	0x00000008
.L_2636:


//--------------------- .nv.info._ZN10layer_norm13ln_fwd_kernelINS_13Kernel_traitsIf6__halfS2_S2_fjLj8192ELj1ELj1ELj8ELj16ENS_18Kernel_traits_baseILj8192EfS2_S2_S2_fjLj256EEEEELb1ELb1ELb0ELb0EEEvNS_9FwdParamsE --------------------------
	.section	.nv.info._ZN10layer_norm13ln_fwd_kernelINS_13Kernel_traitsIf6__halfS2_S2_fjLj8192ELj1ELj1ELj8ELj16ENS_18Kernel_traits_baseILj8192EfS2_S2_S2_fjLj256EEEEELb1ELb1ELb0ELb0EEEvNS_9FwdParamsE,"",@"SHT_CUDA_INFO"
	.sectionflags	@""
	.align	4


	//----- nvinfo : EIATTR_CUDA_API_VERSION
	.align		4
        /*0000*/ 	.byte	0x04, 0x37
        /*0002*/ 	.short	(.L_2638 - .L_2637)
.L_2637:
        /*0004*/ 	.word	0x00000082


	//----- nvinfo : EIATTR_KPARAM_INFO
	.align		4
.L_2638:
        /*0008*/ 	.byte	0x04, 0x17
        /*000a*/ 	.short	(.L_2640 - .L_2639)
.L_2639:
        /*000c*/ 	.word	0x00000000
        /*0010*/ 	.short	0x0000
        /*0012*/ 	.short	0x0000
        /*0014*/ 	.byte	0x00, 0xf0, 0xa1, 0x03


	//----- nvinfo : EIATTR_SPARSE_MMA_MASK
	.align		4
.L_2640:
        /*0018*/ 	.byte	0x03, 0x50
        /*001a*/ 	.short	0x0000


	//----- nvinfo : EIATTR_MAXREG_COUNT
	.align		4
        /*001c*/ 	.byte	0x03, 0x1b
        /*001e*/ 	.short	0x00ff


	//----- nvinfo : EIATTR_NUM_BARRIERS
	.align		4
        /*0020*/ 	.byte	0x02, 0x4c
        /*0022*/ 	.byte	0x01
	.zero		1


	//----- nvinfo : EIATTR_MERCURY_ISA_VERSION
	.align		4
        /*0024*/ 	.byte	0x03, 0x5f
        /*0026*/ 	.short	0x0101


	//----- nvinfo : EIATTR_COOP_GROUP_MASK_REGIDS
	.align		4
        /*0028*/ 	.byte	0x04, 0x29
        /*002a*/ 	.short	(.L_2642 - .L_2641)


	//   ....[0]....
.L_2641:
        /*002c*/ 	.word	0xffffffff


	//   ....[1]....
        /*0030*/ 	.word	0xffffffff


	//   ....[2]....
        /*0034*/ 	.word	0xffffffff


	//   ....[3]....
        /*0038*/ 	.word	0xffffffff


	//   ....[4]....
        /*003c*/ 	.word	0xffffffff


	//   ....[5]....
        /*0040*/ 	.word	0xffffffff


	//   ....[6]....
        /*0044*/ 	.word	0xffffffff


	//   ....[7]....
        /*0048*/ 	.word	0xffffffff


	//   ....[8]....
        /*004c*/ 	.word	0xffffffff


	//   ....[9]....
        /*0050*/ 	.word	0xffffffff


	//   ....[10]....
        /*0054*/ 	.word	0xffffffff


	//   ....[11]....
        /*0058*/ 	.word	0xffffffff


	//   ....[12]....
        /*005c*/ 	.word	0xffffffff


	//   ....[13]....
        /*0060*/ 	.word	0xffffffff


	//   ....[14]....
        /*0064*/ 	.word	0xffffffff


	//   ....[15]....
        /*0068*/ 	.word	0xffffffff


	//   ....[16]....
        /*006c*/ 	.word	0xffffffff


	//   ....[17]....
        /*0070*/ 	.word	0xffffffff


	//   ....[18]....
        /*0074*/ 	.word	0xffffffff


	//   ....[19]....
        /*0078*/ 	.word	0xffffffff


	//   ....[20]....
        /*007c*/ 	.word	0xffffffff


	//   ....[21]....
        /*0080*/ 	.word	0x05000070


	//   ....[22]....
        /*0084*/ 	.word	0x05000070


	//   ....[23]....
        /*0088*/ 	.word	0x05000070


	//   ....[24]....
        /*008c*/ 	.word	0x05000070


	//   ....[25]....
        /*0090*/ 	.word	0x05000070


	//   ....[26]....
        /*0094*/ 	.word	0x05000070


	//   ....[27]....
        /*0098*/ 	.word	0x05000070


	//   ....[28]....
        /*009c*/ 	.word	0x05000070


	//   ....[29]....
        /*00a0*/ 	.word	0x05000070


	//   ....[30]....
        /*00a4*/ 	.word	0x05000070


	//----- nvinfo : EIATTR_COOP_GROUP_INSTR_OFFSETS
	.align		4
.L_2642:
        /*00a8*/ 	.byte	0x04, 0x28
        /*00aa*/ 	.short	(.L_2644 - .L_2643)


	//   ....[0]....
.L_2643:
        /*00ac*/ 	.word	0x0000ca90


	//   ....[1]....
        /*00b0*/ 	.word	0x0000cab0


	//   ....[2]....
        /*00b4*/ 	.word	0x0000cad0


	//   ....[3]....
        /*00b8*/ 	.word	0x0000caf0


	//   ....[4]....
        /*00bc*/ 	.word	0x0000cb10


	//   ....[5]....
        /*00c0*/ 	.word	0x0000cf50


	//   ....[6]....
        /*00c4*/ 	.word	0x0000cf70


	//   ....[7]....
        /*00c8*/ 	.word	0x0000cf90


	//   ....[8]....
        /*00cc*/ 	.word	0x0000cfb0


	//   ....[9]....
        /*00d0*/ 	.word	0x0000cfd0


	//   ....[10]....
        /*00d4*/ 	.word	0x0000d160


	//   ....[11]....
        /*00d8*/ 	.word	0x0000d1b0


	//   ....[12]....
        /*00dc*/ 	.word	0x0000d1d0


	//   ....[13]....
        /*00e0*/ 	.word	0x0000d1e0


	//   ....[14]....
        /*00e4*/ 	.word	0x0000d270


	//   ....[15]....
        /*00e8*/ 	.word	0x0000d2d0


	//   ....[16]....
        /*00ec*/ 	.word	0x0000d2e0


	//   ....[17]....
        /*00f0*/ 	.word	0x0000d350


	//   ....[18]....
        /*00f4*/ 	.word	0x0000d3e0


	//   ....[19]....
        /*00f8*/ 	.word	0x0000d470


	//   ....[20]....
        /*00fc*/ 	.word	0x0000d4c0


	//   ....[21]....
        /*0100*/ 	.word	0x0000ded0


	//   ....[22]....
        /*0104*/ 	.word	0x0000df40


	//   ....[23]....
        /*0108*/ 	.word	0x0000dfb0


	//   ....[24]....
        /*010c*/ 	.word	0x0000e020


	//   ....[25]....
        /*0110*/ 	.word	0x0000e090


	//   ....[26]....
        /*0114*/ 	.word	0x0000e520


	//   ....[27]....
        /*0118*/ 	.word	0x0000e590


	//   ....[28]....
        /*011c*/ 	.word	0x0000e600


	//   ....[29]....
        /*0120*/ 	.word	0x0000e670


	//   ....[30]....
        /*0124*/ 	.word	0x0000e6e0


	//----- nvinfo : EIATTR_EXIT_INSTR_OFFSETS
	.align		4
.L_2644:
        /*0128*/ 	.byte	0x04, 0x1c
        /*012a*/ 	.short	(.L_2646 - .L_2645)


	//   ....[0]....
.L_2645:
        /*012c*/ 	.word	0x00000b40


	//   ....[1]....
        /*0130*/ 	.word	0x0000de70


	//----- nvinfo : EIATTR_MAX_THREADS
	.align		4
.L_2646:
        /*0134*/ 	.byte	0x04, 0x05
        /*0136*/ 	.short	(.L_2648 - .L_2647)
.L_2647:
        /*0138*/ 	.word	0x00000100
        /*013c*/ 	.word	0x00000001
        /*0140*/ 	.word	0x00000001


	//----- nvinfo : EIATTR_CRS_STACK_SIZE
	.align		4
.L_2648:
        /*0144*/ 	.byte	0x04, 0x1e
        /*0146*/ 	.short	(.L_2650 - .L_2649)
.L_2649:
        /*0148*/ 	.word	0x00000000


	//----- nvinfo : EIATTR_CBANK_PARAM_SIZE
	.align		4
.L_2650:
        /*014c*/ 	.byte	0x03, 0x19
        /*014e*/ 	.short	0x00e8


	//----- nvinfo : EIATTR_PARAM_CBANK
	.align		4
        /*0150*/ 	.byte	0x04, 0x0a
        /*0152*/ 	.short	(.L_2652 - .L_2651)
	.align		4
.L_2651:
        /*0154*/ 	.word	index@(.nv.constant0._ZN10layer_norm13ln_fwd_kernelINS_13Kernel_traitsIf6__halfS2_S2_fjLj8192ELj1ELj1ELj8ELj16ENS_18Kernel_traits_baseILj8192EfS2_S2_S2_fjLj256EEEEELb1ELb1ELb0ELb0EEEvNS_9FwdParamsE)
        /*0158*/ 	.short	0x0210
        /*015a*/ 	.short	0x00e8


	//----- nvinfo : EIATTR_SW_WAR
	.align		4
.L_2652:
        /*015c*/ 	.byte	0x04, 0x36
        /*015e*/ 	.short	(.L_2654 - .L_2653)
.L_2653:
        /*0160*/ 	.word	0x00000008
.L_2654:


//--------------------- .nv.info._ZN10layer_norm13ln_fwd_kernelINS_13Kernel_traitsIf6__halfS2_S2_fjLj8192ELj1ELj1ELj8ELj16ENS_18Kernel_traits_baseILj8192EfS2_S2_S2_fjLj256EEEEELb1ELb1ELb0ELb1EEEvNS_9FwdParamsE --------------------------
	.section	.nv.info._ZN10layer_norm13ln_fwd_kernelINS_13Kernel_traitsIf6__halfS2_S2_fjLj8192ELj1ELj1ELj8ELj16ENS_18Kernel_traits_baseILj8192EfS2_S2_S2_fjLj256EEEEELb1ELb1ELb0ELb1EEEvNS_9FwdParamsE,"",@"SHT_CUDA_INFO"
	.sectionflags	@""
	.align	4


	//----- nvinfo : EIATTR_CUDA_API_VERSION
	.align		4
        /*0000*/ 	.byte	0x04, 0x37
        /*0002*/ 	.short	(.L_2656 - .L_2655)
.L_2655:
        /*0004*/ 	.word	0x00000082


	//----- nvinfo : EIATTR_KPARAM_INFO
	.align		4
.L_2656:
        /*0008*/ 	.byte	0x04, 0x17
        /*000a*/ 	.short	(.L_2658 - .L_2657)
.L_2657:
        /*000c*/ 	.word	0x00000000
        /*0010*/ 	.short	0x0000
        /*0012*/ 	.short	0x0000
        /*0014*/ 	.byte	0x00, 0xf0, 0xa1, 0x03


	//----- nvinfo : EIATTR_SPARSE_MMA_MASK
	.align		4
.L_2658:
        /*0018*/ 	.byte	0x03, 0x50
        /*001a*/ 	.short	0x0000


	//----- nvinfo : EIATTR_MAXREG_COUNT
	.align		4
        /*001c*/ 	.byte	0x03, 0x1b
        /*001e*/ 	.short	0x00ff


	//----- nvinfo : EIATTR_NUM_BARRIERS
	.align		4
        /*0020*/ 	.byte	0x02, 0x4c
        /*0022*/ 	.byte	0x01
	.zero		1


	//----- nvinfo : EIATTR_MERCURY_ISA_VERSION
	.align		4
        /*0024*/ 	.byte	0x03, 0x5f
        /*0026*/ 	.short	0x0101


	//----- nvinfo : EIATTR_COOP_GROUP_MASK_REGIDS
	.align		4
        /*0028*/ 	.byte	0x04, 0x29
        /*002a*/ 	.short	(.L_2660 - .L_2659)


	//   ....[0]....
.L_2659:
        /*002c*/ 	.word	0xffffffff


	//   ....[1]....
        /*0030*/ 	.word	0xffffffff


	//   ....[2]....
        /*0034*/ 	.word	0xffffffff


	//   ....[3]....
        /*0038*/ 	.word	0xffffffff


	//   ....[4]....
        /*003c*/ 	.word	0xffffffff


	//   ....[5]....
        /*0040*/ 	.word	0xffffffff


	//   ....[6]....
        /*0044*/ 	.word	0xffffffff


	//   ....[7]....
        /*0048*/ 	.word	0xffffffff


	//   ....[8]....
        /*004c*/ 	.word	0xffffffff


	//   ....[9]....
        /*0050*/ 	.word	0xffffffff


	//   ....[10]....
        /*0054*/ 	.word	0xffffffff


	//   ....[11]....
        /*0058*/ 	.word	0xffffffff


	//   ....[12]....
        /*005c*/ 	.word	0xffffffff


	//   ....[13]....
        /*0060*/ 	.word	0xffffffff


	//   ....[14]....
        /*0064*/ 	.word	0xffffffff


	//   ....[15]....
        /*0068*/ 	.word	0xffffffff


	//   ....[16]....
        /*006c*/ 	.word	0xffffffff


	//   ....[17]....
        /*0070*/ 	.word	0xffffffff


	//   ....[18]....
        /*0074*/ 	.word	0xffffffff


	//   ....[19]....
        /*0078*/ 	.word	0xffffffff


	//   ....[20]....
        /*007c*/ 	.word	0xffffffff


	//   ....[21]....
        /*0080*/ 	.word	0x05000070


	//   ....[22]....
        /*0084*/ 	.word	0x05000070


	//   ....[23]....
        /*0088*/ 	.word	0x05000070


	//   ....[24]....
        /*008c*/ 	.word	0x05000070


	//   ....[25]....
        /*0090*/ 	.word	0x05000070


	//   ....[26]....
        /*0094*/ 	.word	0x05000070


	//   ....[27]....
        /*0098*/ 	.word	0x05000070


	//   ....[28]....
        /*009c*/ 	.word	0x05000070


	//   ....[29]....
        /*00a0*/ 	.word	0x05000070


	//   ....[30]....
        /*00a4*/ 	.word	0x05000070


	//----- nvinfo : EIATTR_COOP_GROUP_INSTR_OFFSETS
	.align		4
.L_2660:
        /*00a8*/ 	.byte	0x04, 0x28
        /*00aa*/ 	.short	(.L_2662 - .L_2661)


	//   ....[0]....
.L_2661:
        /*00ac*/ 	.word	0x0000c2f0


	//   ....[1]....
        /*00b0*/ 	.word	0x0000c310


	//   ....[2]....
        /*00b4*/ 	.word	0x0000c330


	//   ....[3]....
        /*00b8*/ 	.word	0x0000c350


	//   ....[4]....
        /*00bc*/ 	.word	0x0000c370


	//   ....[5]....
        /*00c0*/ 	.word	0x0000c7a0


	//   ....[6]....
        /*00c4*/ 	.word	0x0000c7c0


	//   ....[7]....
        /*00c8*/ 	.word	0x0000c7e0


	//   ....[8]....
        /*00cc*/ 	.word	0x0000c800


	//   ....[9]....
        /*00d0*/ 	.word	0x0000c820


	//   ....[10]....
        /*00d4*/ 	.word	0x0000c990


	//   ....[11]....
        /*00d8*/ 	.word	0x0000c9e0


	//   ....[12]....
        /*00dc*/ 	.word	0x0000ca30


	//   ....[13]....
        /*00e0*/ 	.word	0x0000ca50


	//   ....[14]....
        /*00e4*/ 	.word	0x0000ca60


	//   ....[15]....
        /*00e8*/ 	.word	0x0000cb10


	//   ....[16]....
        /*00ec*/ 	.word	0x0000cb60


	//   ....[17]....
        /*00f0*/ 	.word	0x0000cbe0


	//   ....[18]....
        /*00f4*/ 	.word	0x0000cc10


	//   ....[19]....
        /*00f8*/ 	.word	0x0000ccb0


	//   ....[20]....
        /*00fc*/ 	.word	0x0000cce0


	//   ....[21]....
        /*0100*/ 	.word	0x0000d5f0


	//   ....[22]....
        /*0104*/ 	.word	0x0000d660


	//   ....[23]....
        /*0108*/ 	.word	0x0000d6d0


	//   ....[24]....
        /*010c*/ 	.word	0x0000d740


	//   ....[25]....
        /*0110*/ 	.word	0x0000d7b0


	//   ....[26]....
        /*0114*/ 	.word	0x0000dc20


	//   ....[27]....
        /*0118*/ 	.word	0x0000dc90


	//   ....[28]....
        /*011c*/ 	.word	0x0000dd00


	//   ....[29]....
        /*0120*/ 	.word	0x0000dd70


	//   ....[30]....
        /*0124*/ 	.word	0x0000dde0


	//----- nvinfo : EIATTR_EXIT_INSTR_OFFSETS
	.align		4
.L_2662:
        /*0128*/ 	.byte	0x04, 0x1c
        /*012a*/ 	.short	(.L_2664 - .L_2663)


	//   ....[0]....
.L_2663:
        /*012c*/ 	.word	0x000003a0


	//   ....[1]....
        /*0130*/ 	.word	0x0000d590


	//----- nvinfo : EIATTR_MAX_THREADS
	.align		4
.L_2664:
        /*0134*/ 	.byte	0x04, 0x05
        /*0136*/ 	.short	(.L_2666 - .L_2665)
.L_2665:
        /*0138*/ 	.word	0x00000100
        /*013c*/ 	.word	0x00000001
        /*0140*/ 	.word	0x00000001


	//----- nvinfo : EIATTR_CRS_STACK_SIZE
	.align		4
.L_2666:
        /*0144*/ 	.byte	0x04, 0x1e
        /*0146*/ 	.short	(.L_2668 - .L_2667)
.L_2667:
        /*0148*/ 	.word	0x00000000


	//----- nvinfo : EIATTR_CBANK_PARAM_SIZE
	.align		4
.L_2668:
        /*014c*/ 	.byte	0x03, 0x19
        /*014e*/ 	.short	0x00e8


	//----- nvinfo : EIATTR_PARAM_CBANK
	.align		4
        /*0150*/ 	.byte	0x04, 0x0a
        /*0152*/ 	.short	(.L_2670 - .L_2669)
	.align		4
.L_2669:
        /*0154*/ 	.word	index@(.nv.constant0._ZN10layer_norm13ln_fwd_kernelINS_13Kernel_traitsIf6__halfS2_S2_fjLj8192ELj1ELj1ELj8ELj16ENS_18Kernel_traits_baseILj8192EfS2_S2_S2_fjLj256EEEEELb1ELb1ELb0ELb1EEEvNS_9FwdParamsE)
        /*0158*/ 	.short	0x0210
        /*015a*/ 	.short	0x00e8


	//----- nvinfo : EIATTR_SW_WAR
	.align		4
.L_2670:
        /*015c*/ 	.byte	0x04, 0x36
        /*015e*/ 	.short	(.L_2672 - .L_2671)
.L_2671:
        /*0160*/ 	.word	0x00000008
.L_2672:


//--------------------- .nv.info._ZN10layer_norm13ln_fwd_kernelINS_13Kernel_traitsIf6__halfS2_S2_fjLj8192ELj1ELj1ELj8ELj16ENS_18Kernel_traits_baseILj8192EfS2_S2_S2_fjLj256EEEEELb1ELb1ELb1ELb0EEEvNS_9FwdParamsE --------------------------
	.section	.nv.info._ZN10layer_norm13ln_fwd_kernelINS_13Kernel_traitsIf6__halfS2_S2_fjLj8192ELj1ELj1ELj8ELj16ENS_18Kernel_traits_baseILj8192EfS2_S2_S2_fjLj256EEEEELb1ELb1ELb1ELb0EEEvNS_9FwdParamsE,"",@"SHT_CUDA_INFO"
	.sectionflags	@""
	.align	4


	//----- nvinfo : EIATTR_CUDA_API_VERSION
	.align		4
        /*0000*/ 	.byte	0x04, 0x37
        /*0002*/ 	.short	(.L_2674 - .L_2673)
.L_2673:
        /*0004*/ 	.word	0x00000082


	//----- nvinfo : EIATTR_KPARAM_INFO
	.align		4
.L_2674:
        /*0008*/ 	.byte	0x04, 0x17
        /*000a*/ 	.short	(.L_2676 - .L_2675)
.L_2675:
        /*000c*/ 	.word	0x00000000
        /*0010*/ 	.short	0x0000
        /*0012*/ 	.short	0x0000
        /*0014*/ 	.byte	0x00, 0xf0, 0xa1, 0x03


	//----- nvinfo : EIATTR_SPARSE_MMA_MASK
	.align		4
.L_2676:
        /*0018*/ 	.byte	0x03, 0x50
        /*001a*/ 	.short	0x0000


	//----- nvinfo : EIATTR_MAXREG_COUNT
	.align		4
        /*001c*/ 	.byte	0x03, 0x1b
        /*001e*/ 	.short	0x00ff


	//----- nvinfo : EIATTR_NUM_BARRIERS
	.align		4
        /*0020*/ 	.byte	0x02, 0x4c
        /*0022*/ 	.byte	0x01
	.zero		1


	//----- nvinfo : EIATTR_MERCURY_ISA_VERSION
	.align		4
        /*0024*/ 	.byte	0x03, 0x5f
        /*0026*/ 	.short	0x0101


	//----- nvinfo : EIATTR_COOP_GROUP_MASK_REGIDS
	.align		4
        /*0028*/ 	.byte	0x04, 0x29
        /*002a*/ 	.short	(.L_2678 - .L_2677)


	//   ....[0]....
.L_2677:
        /*002c*/ 	.word	0xffffffff


	//   ....[1]....
        /*0030*/ 	.word	0xffffffff


	//   ....[2]....
        /*0034*/ 	.word	0xffffffff


	//   ....[3]....
        /*0038*/ 	.word	0xffffffff


	//   ....[4]....
        /*003c*/ 	.word	0xffffffff


	//   ....[5]....
        /*0040*/ 	.word	0xffffffff


	//   ....[6]....
        /*0044*/ 	.word	0xffffffff


	//   ....[7]....
        /*0048*/ 	.word	0xffffffff


	//   ....[8]....
        /*004c*/ 	.word	0xffffffff


	//   ....[9]....
        /*0050*/ 	.word	0xffffffff


	//   ....[10]....
        /*0054*/ 	.word	0xffffffff


	//   ....[11]....
        /*0058*/ 	.word	0xffffffff


	//   ....[12]....
        /*005c*/ 	.word	0xffffffff


	//   ....[13]....
        /*0060*/ 	.word	0xffffffff


	//   ....[14]....
        /*0064*/ 	.word	0xffffffff


	//   ....[15]....
        /*0068*/ 	.word	0xffffffff


	//   ....[16]....
        /*006c*/ 	.word	0xffffffff


	//   ....[17]....
        /*0070*/ 	.word	0xffffffff


	//   ....[18]....
        /*0074*/ 	.word	0xffffffff


	//   ....[19]....
        /*0078*/ 	.word	0xffffffff


	//   ....[20]....
        /*007c*/ 	.word	0xffffffff


	//   ....[21]....
        /*0080*/ 	.word	0x050000b6


	//   ....[22]....
        /*0084*/ 	.word	0x050000b6


	//   ....[23]....
        /*0088*/ 	.word	0x050000b6


	//   ....[24]....
        /*008c*/ 	.word	0x050000b6


	//   ....[25]....
        /*0090*/ 	.word	0x050000b6


	//   ....[26]....
        /*0094*/ 	.word	0x050000b6


	//   ....[27]....
        /*0098*/ 	.word	0x050000b6


	//   ....[28]....
        /*009c*/ 	.word	0x050000b6


	//   ....[29]....
        /*00a0*/ 	.word	0x050000b6


	//   ....[30]....
        /*00a4*/ 	.word	0x050000b6


	//----- nvinfo : EIATTR_COOP_GROUP_INSTR_OFFSETS
	.align		4
.L_2678:
        /*00a8*/ 	.byte	0x04, 0x28
        /*00aa*/ 	.short	(.L_2680 - .L_2679)


	//   ....[0]....
.L_2679:
        /*00ac*/ 	.word	0x0000de90


	//   ....[1]....
        /*00b0*/ 	.word	0x0000deb0


	//   ....[2]....
        /*00b4*/ 	.word	0x0000ded0


	//   ....[3]....
        /*00b8*/ 	.word	0x0000def0


	//   ....[4]....
        /*00bc*/ 	.word	0x0000df10


	//   ....[5]....
        /*00c0*/ 	.word	0x0000e350


	//   ....[6]....
        /*00c4*/ 	.word	0x0000e370


	//   ....[7]....
        /*00c8*/ 	.word	0x0000e390


	//   ....[8]....
        /*00cc*/ 	.word	0x0000e3b0


	//   ....[9]....
        /*00d0*/ 	.word	0x0000e3d0


	//   ....[10]....
        /*00d4*/ 	.word	0x0000e510


	//   ....[11]....
        /*00d8*/ 	.word	0x0000e560


	//   ....[12]....
        /*00dc*/ 	.word	0x0000e5e0


	//   ....[13]....
        /*00e0*/ 	.word	0x0000e6d0


	//   ....[14]....
        /*00e4*/ 	.word	0x0000e6e0


	//   ....[15]....
        /*00e8*/ 	.word	0x0000e770


	//   ....[16]....
        /*00ec*/ 	.word	0x0000e7a0


	//   ....[17]....
        /*00f0*/ 	.word	0x0000e820


	//   ....[18]....
        /*00f4*/ 	.word	0x0000e850


	//   ....[19]....
        /*00f8*/ 	.word	0x0000e8f0


	//   ....[20]....
        /*00fc*/ 	.word	0x0000e910


	//   ....[21]....
        /*0100*/ 	.word	0x0000f370


	//   ....[22]....
        /*0104*/ 	.word	0x0000f3e0


	//   ....[23]....
        /*0108*/ 	.word	0x0000f450


	//   ....[24]....
        /*010c*/ 	.word	0x0000f4c0


	//   ....[25]....
        /*0110*/ 	.word	0x0000f530


	//   ....[26]....
        /*0114*/ 	.word	0x0000f9c0


	//   ....[27]....
        /*0118*/ 	.word	0x0000fa30


	//   ....[28]....
        /*011c*/ 	.word	0x0000faa0


	//   ....[29]....
        /*0120*/ 	.word	0x0000fb10


	//   ....[30]....
        /*0124*/ 	.word	0x0000fb80


	//----- nvinfo : EIATTR_EXIT_INSTR_OFFSETS
	.align		4
.L_2680:
        /*0128*/ 	.byte	0x04, 0x1c
        /*012a*/ 	.short	(.L_2682 - .L_2681)


	//   ....[0]....
.L_2681:
        /*012c*/ 	.word	0x00000b50


	//   ....[1]....
        /*0130*/ 	.word	0x0000f310


	//----- nvinfo : EIATTR_MAX_THREADS
	.align		4
.L_2682:
        /*0134*/ 	.byte	0x04, 0x05
        /*0136*/ 	.short	(.L_2684 - .L_2683)
.L_2683:
        /*0138*/ 	.word	0x00000100
        /*013c*/ 	.word	0x00000001
        /*0140*/ 	.word	0x00000001


	//----- nvinfo : EIATTR_CRS_STACK_SIZE
	.align		4
.L_2684:
        /*0144*/ 	.byte	0x04, 0x1e
        /*0146*/ 	.short	(.L_2686 - .L_2685)
.L_2685:
        /*0148*/ 	.word	0x00000000


	//----- nvinfo : EIATTR_CBANK_PARAM_SIZE
	.align		4
.L_2686:
        /*014c*/ 	.byte	0x03, 0x19
        /*014e*/ 	.short	0x00e8


	//----- nvinfo : EIATTR_PARAM_CBANK
	.align		4
        /*0150*/ 	.byte	0x04, 0x0a
        /*0152*/ 	.short	(.L_2688 - .L_2687)
	.align		4
.L_2687:
        /*0154*/ 	.word	index@(.nv.constant0._ZN10layer_norm13ln_fwd_kernelINS_13Kernel_traitsIf6__halfS2_S2_fjLj8192ELj1ELj1ELj8ELj16ENS_18Kernel_traits_baseILj8192EfS2_S2_S2_fjLj256EEEEELb1ELb1ELb1ELb0EEEvNS_9FwdParamsE)
        /*0158*/ 	.short	0x0210
        /*015a*/ 	.short	0x00e8


	//----- nvinfo : EIATTR_SW_WAR
	.align		4
.L_2688:
        /*015c*/ 	.byte	0x04, 0x36
        /*015e*/ 	.short	(.L_2690 - .L_2689)
.L_2689:
        /*0160*/ 	.word	0x00000008
.L_2690:


//--------------------- .nv.info._ZN10layer_norm13ln_fwd_kernelINS_13Kernel_traitsIf6__halfS2_S2_fjLj8192ELj1ELj1ELj8ELj16ENS_18Kernel_traits_baseILj8192EfS2_S2_S2_fjLj256EEEEELb1ELb1ELb1ELb1EEEvNS_9FwdParamsE --------------------------
	.section	.nv.info._ZN10layer_norm13ln_fwd_kernelINS_13Kernel_traitsIf6__halfS2_S2_fjLj8192ELj1ELj1ELj8ELj16ENS_18Kernel_traits_baseILj8192EfS2_S2_S2_fjLj256EEEEELb1ELb1ELb1ELb1EEEvNS_9FwdParamsE,"",@"SHT_CUDA_INFO"
	.sectionflags	@""
	.align	4


	//----- nvinfo : EIATTR_CUDA_API_VERSION
	.align		4
        /*0000*/ 	.byte	0x04, 0x37
        /*0002*/ 	.short	(.L_2692 - .L_2691)
.L_2691:
        /*0004*/ 	.word	0x00000082


	//----- nvinfo : EIATTR_KPARAM_INFO
	.align		4
.L_2692:
        /*0008*/ 	.byte	0x04, 0x17
        /*000a*/ 	.short	(.L_2694 - .L_2693)
.L_2693:
        /*000c*/ 	.word	0x00000000
        /*0010*/ 	.short	0x0000
        /*0012*/ 	.short	0x0000
        /*0014*/ 	.byte	0x00, 0xf0, 0xa1, 0x03


	//----- nvinfo : EIATTR_SPARSE_MMA_MASK
	.align		4
.L_2694:
        /*0018*/ 	.byte	0x03, 0x50
        /*001a*/ 	.short	0x0000


	//----- nvinfo : EIATTR_MAXREG_COUNT
	.align		4
        /*001c*/ 	.byte	0x03, 0x1b
        /*001e*/ 	.short	0x00ff


	//----- nvinfo : EIATTR_NUM_BARRIERS
	.align		4
        /*0020*/ 	.byte	0x02, 0x4c
        /*0022*/ 	.byte	0x01
	.zero		1


	//----- nvinfo : EIATTR_MERCURY_ISA_VERSION
	.align		4
        /*0024*/ 	.byte	0x03, 0x5f
        /*0026*/ 	.short	0x0101


	//----- nvinfo : EIATTR_COOP_GROUP_MASK_REGIDS
	.align		4
        /*0028*/ 	.byte	0x04, 0x29
        /*002a*/ 	.short	(.L_2696 - .L_2695)


	//   ....[0]....
.L_2695:
        /*002c*/ 	.word	0xffffffff


	//   ....[1]....
        /*0030*/ 	.word	0xffffffff


	//   ....[2]....
        /*0034*/ 	.word	0xffffffff


	//   ....[3]....
        /*0038*/ 	.word	0xffffffff


	//   ....[4]....
        /*003c*/ 	.word	0xffffffff


	//   ....[5]....
        /*0040*/ 	.word	0xffffffff


	//   ....[6]....
        /*0044*/ 	.word	0xffffffff


	//   ....[7]....
        /*0048*/ 	.word	0xffffffff


	//   ....[8]....
        /*004c*/ 	.word	0xffffffff


	//   ....[9]....
        /*0050*/ 	.word	0xffffffff


	//   ....[10]....
        /*0054*/ 	.word	0xffffffff


	//   ....[11]....
        /*0058*/ 	.word	0xffffffff


	//   ....[12]....
        /*005c*/ 	.word	0xffffffff


	//   ....[13]....
        /*0060*/ 	.word	0xffffffff


	//   ....[14]....
        /*0064*/ 	.word	0xffffffff


	//   ....[15]....
        /*0068*/ 	.word	0xffffffff


	//   ....[16]....
        /*006c*/ 	.word	0xffffffff


	//   ....[17]....
        /*0070*/ 	.word	0xffffffff


	//   ....[18]....
        /*0074*/ 	.word	0xffffffff


	//   ....[19]....
        /*0078*/ 	.word	0xffffffff


	//   ....[20]....
        /*007c*/ 	.word	0xffffffff


	//   ....[21]....
        /*0080*/ 	.word	0x05000072


	//   ....[22]....
        /*0084*/ 	.word	0x05000072


	//   ....[23]....
        /*0088*/ 	.word	0x05000072


	//   ....[24]....
        /*008c*/ 	.word	0x05000072


	//   ....[25]....
        /*0090*/ 	.word	0x05000072


	//   ....[26]....
        /*0094*/ 	.word	0x05000072


	//   ....[27]....
        /*0098*/ 	.word	0x05000072


	//   ....[28]....
        /*009c*/ 	.word	0x05000072


	//   ....[29]....
        /*00a0*/ 	.word	0x05000072


	//   ....[30]....
        /*00a4*/ 	.word	0x05000072


	//----- nvinfo : EIATTR_COOP_GROUP_INSTR_OFFSETS
	.align		4
.L_2696:
        /*00a8*/ 	.byte	0x04, 0x28
        /*00aa*/ 	.short	(.L_2698 - .L_2697)


	//   ....[0]....
.L_2697:
        /*00ac*/ 	.word	0x0000d7b0


	//   ....[1]....
        /*00b0*/ 	.word	0x0000d7d0


	//   ....[2]....
        /*00b4*/ 	.word	0x0000d7f0


	//   ....[3]....
        /*00b8*/ 	.word	0x0000d810


	//   ....[4]....
        /*00bc*/ 	.word	0x0000d830


	//   ....[5]....
        /*00c0*/ 	.word	0x0000dc60


	//   ....[6]....
        /*00c4*/ 	.word	0x0000dc80


	//   ....[7]....
        /*00c8*/ 	.word	0x0000dca0


	//   ....[8]....
        /*00cc*/ 	.word	0x0000dcc0


	//   ....[9]....
        /*00d0*/ 	.word	0x0000dce0


	//   ....[10]....
        /*00d4*/ 	.word	0x0000de60


	//   ....[11]....
        /*00d8*/ 	.word	0x0000deb0


	//   ....[12]....
        /*00dc*/ 	.word	0x0000ded0


	//   ....[13]....
        /*00e0*/ 	.word	0x0000dee0


	//   ....[14]....
        /*00e4*/ 	.word	0x0000dfa0


	//   ....[15]....
        /*00e8*/ 	.word	0x0000dfd0


	//   ....[16]....
        /*00ec*/ 	.word	0x0000dfe0


	//   ....[17]....
        /*00f0*/ 	.word	0x0000e090


	//   ....[18]....
        /*00f4*/ 	.word	0x0000e0d0


	//   ....[19]....
        /*00f8*/ 	.word	0x0000e170


	//   ....[20]....
        /*00fc*/ 	.word	0x0000e1a0


	//   ....[21]....
        /*0100*/ 	.word	0x0000eb60


	//   ....[22]....
        /*0104*/ 	.word	0x0000ebd0


	//   ....[23]....
        /*0108*/ 	.word	0x0000ec40


	//   ....[24]....
        /*010c*/ 	.word	0x0000ecb0


	//   ....[25]....
        /*0110*/ 	.word	0x0000ed20


	//   ....[26]....
        /*0114*/ 	.word	0x0000f190


	//   ....[27]....
        /*0118*/ 	.word	0x0000f200


	//   ....[28]....
        /*011c*/ 	.word	0x0000f270


	//   ....[29]....
        /*0120*/ 	.word	0x0000f2e0


	//   ....[30]....
        /*0124*/ 	.word	0x0000f350


	//----- nvinfo : EIATTR_EXIT_INSTR_OFFSETS
	.align		4
.L_2698:
        /*0128*/ 	.byte	0x04, 0x1c
        /*012a*/ 	.short	(.L_2700 - .L_2699)


	//   ....[0]....
.L_2699:
        /*012c*/ 	.word	0x000003a0


	//   ....[1]....
        /*0130*/ 	.word	0x0000eb00


	//----- nvinfo : EIATTR_MAX_THREADS
	.align		4
.L_2700:
        /*0134*/ 	.byte	0x04, 0x05
        /*0136*/ 	.short	(.L_2702 - .L_2701)
.L_2701:
        /*0138*/ 	.word	0x00000100
        /*013c*/ 	.word	0x00000001
        /*0140*/ 	.word	0x00000001


	//----- nvinfo : EIATTR_CRS_STACK_SIZE
	.align		4
.L_2702:
        /*0144*/ 	.byte	0x04, 0x1e
        /*0146*/ 	.short	(.L_2704 - .L_2703)
.L_2703:
        /*0148*/ 	.word	0x00000000


	//----- nvinfo : EIATTR_CBANK_PARAM_SIZE
	.align		4
.L_2704:
        /*014c*/ 	.byte	0x03, 0x19
        /*014e*/ 	.short	0x00e8


	//----- nvinfo : EIATTR_PARAM_CBANK
	.align		4
        /*0150*/ 	.byte	0x04, 0x0a
        /*0152*/ 	.short	(.L_2706 - .L_2705)
	.align		4
.L_2705:
        /*0154*/ 	.word	index@(.nv.constant0._ZN10layer_norm13ln_fwd_kernelINS_13Kernel_traitsIf6__halfS2_S2_fjLj8192ELj1ELj1ELj8ELj16ENS_18Kernel_traits_baseILj8192EfS2_S2_S2_fjLj256EEEEELb1ELb1ELb1ELb1EEEvNS_9FwdParamsE)
        /*0158*/ 	.short	0x0210
        /*015a*/ 	.short	0x00e8


	//----- nvinfo : EIATTR_SW_WAR
	.align		4
.L_2706:
        /*015c*/ 	.byte	0x04, 0x36
        /*015e*/ 	.short	(.L_2708 - .L_2707)
.L_2707:
        /*0160*/ 	.word	0x00000008
.L_2708:


//--------------------- .nv.info._ZN10layer_norm13ln_fwd_kernelINS_13Kernel_traitsI6__halfS2_fS2_fjLj8192ELj1ELj1ELj8ELj16ENS_18Kernel_traits_baseILj8192ES2_S2_fS2_fjLj256EEEEELb0ELb0ELb0ELb0EEEvNS_9FwdParamsE --------------------------
	.section	.nv.info._ZN10layer_norm13ln_fwd_kernelINS_13Kernel_traitsI6__halfS2_fS2_fjLj8192ELj1ELj1ELj8ELj16ENS_18Kernel_traits_baseILj8192ES2_S2_fS2_fjLj256EEEEELb0ELb0ELb0ELb0EEEvNS_9FwdParamsE,"",@"SHT_CUDA_INFO"
	.sectionflags	@""
	.align	4


	//----- nvinfo : EIATTR_CUDA_API_VERSION
	.align		4
        /*0000*/ 	.byte	0x04, 0x37
        /*0002*/ 	.short	(.L_2710 - .L_2709)
.L_2709:
        /*0004*/ 	.word	0x00000082


	//----- nvinfo : EIATTR_KPARAM_INFO
	.align		4
.L_2710:
        /*0008*/ 	.byte	0x04, 0x17
        /*000a*/ 	.short	(.L_2712 - .L_2711)
.L_2711:
        /*000c*/ 	.word	0x00000000
        /*0010*/ 	.short	0x0000
        /*0012*/ 	.short	0x0000
        /*0014*/ 	.byte	0x00, 0xf0, 0xa1, 0x03


	//----- nvinfo : EIATTR_SPARSE_MMA_MASK
	.align		4
.L_2712:
        /*0018*/ 	.byte	0x03, 0x50
        /*001a*/ 	.short	0x0000


	//----- nvinfo : EIATTR_MAXREG_COUNT
	.align		4
        /*001c*/ 	.byte	0x03, 0x1b
        /*001e*/ 	.short	0x00ff


	//----- nvinfo : EIATTR_NUM_BARRIERS
	.align		4
        /*0020*/ 	.byte	0x02, 0x4c
        /*0022*/ 	.byte	0x01
	.zero		1


	//----- nvinfo : EIATTR_MERCURY_ISA_VERSION
	.align		4
        /*0024*/ 	.byte	0x03, 0x5f
        /*0026*/ 	.short	0x0101


	//----- nvinfo : EIATTR_COOP_GROUP_MASK_REGIDS
	.align		4
        /*0028*/ 	.byte	0x04, 0x29
        /*002a*/ 	.short	(.L_2714 - .L_2713)


	//   ....[0]....
.L_2713:
        /*002c*/ 	.word	0xffffffff


	//   ....[1]....
        /*0030*/ 	.word	0xffffffff


	//   ....[2]....
        /*0034*/ 	.word	0xffffffff


	//   ....[3]....
        /*0038*/ 	.word	0xffffffff


	//   ....[4]....
        /*003c*/ 	.word	0xffffffff


	//   ....[5]....
        /*0040*/ 	.word	0xffffffff


	//   ....[6]....
        /*0044*/ 	.word	0xffffffff


	//   ....[7]....
        /*0048*/ 	.word	0xffffffff


	//   ....[8]....
        /*004c*/ 	.word	0xffffffff


	//   ....[9]....
        /*0050*/ 	.word	0xffffffff


	//   ....[10]....
        /*0054*/ 	.word	0xffffffff


	//   ....[11]....
        /*0058*/ 	.word	0xffffffff


	//   ....[12]....
        /*005c*/ 	.word	0xffffffff


	//   ....[13]....
        /*0060*/ 	.word	0xffffffff


	//   ....[14]....
        /*0064*/ 	.word	0xffffffff


	//   ....[15]....
        /*0068*/ 	.word	0xffffffff


	//   ....[16]....
        /*006c*/ 	.word	0xffffffff


	//   ....[17]....
        /*0070*/ 	.word	0xffffffff


	//   ....[18]....
        /*0074*/ 	.word	0xffffffff


	//   ....[19]....
        /*0078*/ 	.word	0xffffffff


	//   ....[20]....
        /*007c*/ 	.word	0xffffffff


	//   ....[21]....
        /*0080*/ 	.word	0x05000076


	//   ....[22]....
        /*0084*/ 	.word	0x05000076


	//   ....[23]....
        /*0088*/ 	.word	0x05000076


	//   ....[24]....
        /*008c*/ 	.word	0x05000076


	//   ....[25]....
        /*0090*/ 	.word	0x05000076


	//   ....[26]....
        /*0094*/ 	.word	0x05000076


	//   ....[27]....
        /*0098*/ 	.word	0x05000076


	//   ....[28]....
        /*009c*/ 	.word	0x05000076


	//   ....[29]....
        /*00a0*/ 	.word	0x05000076


	//   ....[30]....
        /*00a4*/ 	.word	0x05000076


	//----- nvinfo : EIATTR_COOP_GROUP_INSTR_OFFSETS
	.align		4
.L_2714:
        /*00a8*/ 	.byte	0x04, 0x28
        /*00aa*/ 	.short	(.L_2716 - .L_2715)


	//   ....[0]....
.L_2715:
        /*00ac*/ 	.word	0x00001930


	//   ....[1]....
        /*00b0*/ 	.word	0x00001950


	//   ....[2]....
        /*00b4*/ 	.word	0x00001970


	//   ....[3]....
        /*00b8*/ 	.word	0x00001990


	//   ....[4]....
        /*00bc*/ 	.word	0x000019b0


	//   ....[5]....
        /*00c0*/ 	.word	0x00001df0


	//   ....[6]....
        /*00c4*/ 	.word	0x00001e10


	//   ....[7]....
        /*00c8*/ 	.word	0x00001e30


	//   ....[8]....
        /*00cc*/ 	.word	0x00001e50


	//   ....[9]....
        /*00d0*/ 	.word	0x00001e70


	//   ....[10]....
        /*00d4*/ 	.word	0x00001fc0


	//   ....[11]....
        /*00d8*/ 	.word	0x00002050


	//   ....[12]....
        /*00dc*/ 	.word	0x00002070


	//   ....[13]....
        /*00e0*/ 	.word	0x000020d0


	//   ....[14]....
        /*00e4*/ 	.word	0x00002120


	//   ....[15]....
        /*00e8*/ 	.word	0x00002170


	//   ....[16]....
        /*00ec*/ 	.word	0x000021d0


	//   ....[17]....
        /*00f0*/ 	.word	0x00002220


	//   ....[18]....
        /*00f4*/ 	.word	0x00002240


	//   ....[19]....
        /*00f8*/ 	.word	0x00002340


	//   ....[20]....
        /*00fc*/ 	.word	0x00002350


	//   ....[21]....
        /*0100*/ 	.word	0x00002d90


	//   ....[22]....
        /*0104*/ 	.word	0x00002e00


	//   ....[23]....
        /*0108*/ 	.word	0x00002e70


	//   ....[24]....
        /*010c*/ 	.word	0x00002ee0


	//   ....[25]....
        /*0110*/ 	.word	0x00002f50


	//   ....[26]....
        /*0114*/ 	.word	0x000033e0


	//   ....[27]....
        /*0118*/ 	.word	0x00003450


	//   ....[28]....
        /*011c*/ 	.word	0x000034c0


	//   ....[29]....
        /*0120*/ 	.word	0x00003530


	//   ....[30]....
        /*0124*/ 	.word	0x000035a0


	//----- nvinfo : EIATTR_EXIT_INSTR_OFFSETS
	.align		4
.L_2716:
        /*0128*/ 	.byte	0x04, 0x1c
        /*012a*/ 	.short	(.L_2718 - .L_2717)


	//   ....[0]....
.L_2717:
        /*012c*/ 	.word	0x000004e0


	//   ....[1]....
        /*0130*/ 	.word	0x00002d30


	//----- nvinfo : EIATTR_MAX_THREADS
	.align		4
.L_2718:
        /*0134*/ 	.byte	0x04, 0x05
        /*0136*/ 	.short	(.L_2720 - .L_2719)
.L_2719:
        /*0138*/ 	.word	0x00000100
        /*013c*/ 	.word	0x00000001
        /*0140*/ 	.word	0x00000001


	//----- nvinfo : EIATTR_CRS_STACK_SIZE
	.align		4
.L_2720:
        /*0144*/ 	.byte	0x04, 0x1e
        /*0146*/ 	.short	(.L_2722 - .L_2721)
.L_2721:
        /*0148*/ 	.word	0x00000000


	//----- nvinfo : EIATTR_CBANK_PARAM_SIZE
	.align		4
.L_2722:
        /*014c*/ 	.byte	0x03, 0x19
        /*014e*/ 	.short	0x00e8


	//----- nvinfo : EIATTR_PARAM_CBANK
	.align		4
        /*0150*/ 	.byte	0x04, 0x0a
        /*0152*/ 	.short	(.L_2724 - .L_2723)
	.align		4
.L_2723:
        /*0154*/ 	.word	index@(.nv.constant0._ZN10layer_norm13ln_fwd_kernelINS_13Kernel_traitsI6__halfS2_fS2_fjLj8192ELj1ELj1ELj8ELj16ENS_18Kernel_traits_baseILj8192ES2_S2_fS2_fjLj256EEEEELb0ELb0ELb0ELb0EEEvNS_9FwdParamsE)
        /*0158*/ 	.short	0x0210
        /*015a*/ 	.short	0x00e8


	//----- nvinfo : EIATTR_SW_WAR
	.align		4
.L_2724:
        /*015c*/ 	.byte	0x04, 0x36
        /*015e*/ 	.short	(.L_2726 - .L_2725)
.L_2725:
        /*0160*/ 	.word	0x00000008
.L_2726:


//--------------------- .nv.info._ZN10layer_norm13ln_fwd_kernelINS_13Kernel_traitsI6__halfS2_fS2_fjLj8192ELj1ELj1ELj8ELj16ENS_18Kernel_traits_baseILj8192ES2_S2_fS2_fjLj256EEEEELb0ELb0ELb0ELb1EEEvNS_9FwdParamsE --------------------------
	.section	.nv.info._ZN10layer_norm13ln_fwd_kernelINS_13Kernel_traitsI6__halfS2_fS2_fjLj8192ELj1ELj1ELj8ELj16ENS_18Kernel_traits_baseILj8192ES2_S2_fS2_fjLj256EEEEELb0ELb0ELb0ELb1EEEvNS_9FwdParamsE,"",@"SHT_CUDA_INFO"
	.sectionflags	@""
	.align	4


	//----- nvinfo : EIATTR_CUDA_API_VERSION
	.align		4
        /*0000*/ 	.byte	0x04, 0x37
        /*0002*/ 	.short	(.L_2728 - .L_2727)
.L_2727:
        /*0004*/ 	.word	0x00000082


	//----- nvinfo : EIATTR_KPARAM_INFO
	.align		4
.L_2728:
        /*0008*/ 	.byte	0x04, 0x17
        /*000a*/ 	.short	(.L_2730 - .L_2729)
.L_2729:
        /*000c*/ 	.word	0x00000000
        /*0010*/ 	.short	0x0000
        /*0012*/ 	.short	0x0000
        /*0014*/ 	.byte	0x00, 0xf0, 0xa1, 0x03


	//----- nvinfo : EIATTR_SPARSE_MMA_MASK
	.align		4
.L_2730:
        /*0018*/ 	.byte	0x03, 0x50
        /*001a*/ 	.short	0x0000


	//----- nvinfo : EIATTR_MAXREG_COUNT
	.align		4
        /*001c*/ 	.byte	0x03, 0x1b
        /*001e*/ 	.short	0x00ff


	//----- nvinfo : EIATTR_NUM_BARRIERS
	.align		4
        /*0020*/ 	.byte	0x02, 0x4c
        /*0022*/ 	.byte	0x01
	.zero		1


	//----- nvinfo : EIATTR_MERCURY_ISA_VERSION
	.align		4
        /*0024*/ 	.byte	0x03, 0x5f
        /*0026*/ 	.short	0x0101


	//----- nvinfo : EIATTR_COOP_GROUP_MASK_REGIDS
	.align		4
        /*0028*/ 	.byte	0x04, 0x29
        /*002a*/ 	.short	(.L_2732 - .L_2731)


	//   ....[0]....
.L_2731:
        /*002c*/ 	.word	0xffffffff


	//   ....[1]....
        /*0030*/ 	.word	0xffffffff


	//   ....[2]....
        /*0034*/ 	.word	0xffffffff


	//   ....[3]....
        /*0038*/ 	.word	0xffffffff


	//   ....[4]....
        /*003c*/ 	.word	0xffffffff


	//   ....[5]....
        /*0040*/ 	.word	0xffffffff


	//   ....[6]....
        /*0044*/ 	.word	0xffffffff


	//   ....[7]....
        /*0048*/ 	.word	0xffffffff


	//   ....[8]....
        /*004c*/ 	.word	0xffffffff


	//   ....[9]....
        /*0050*/ 	.word	0xffffffff


	//   ....[10]....
        /*0054*/ 	.word	0xffffffff


	//   ....[11]....
        /*0058*/ 	.word	0xffffffff


	//   ....[12]....
        /*005c*/ 	.word	0xffffffff


	//   ....[13]....
        /*0060*/ 	.word	0xffffffff


	//   ....[14]....
        /*0064*/ 	.word	0xffffffff


	//   ....[15]....
        /*0068*/ 	.word	0xffffffff


	//   ....[16]....
        /*006c*/ 	.word	0xffffffff


	//   ....[17]....
        /*0070*/ 	.word	0xffffffff


	//   ....[18]....
        /*0074*/ 	.word	0xffffffff


	//   ....[19]....
        /*0078*/ 	.word	0xffffffff


	//   ....[20]....
        /*007c*/ 	.word	0xffffffff


	//   ....[21]....
        /*0080*/ 	.word	0x0500001b


	//   ....[22]....
        /*0084*/ 	.word	0x0500001b


	//   ....[23]....
        /*0088*/ 	.word	0x0500001b


	//   ....[24]....
        /*008c*/ 	.word	0x0500001b


	//   ....[25]....
        /*0090*/ 	.word	0x0500001b


	//   ....[26]....
        /*0094*/ 	.word	0x0500001b


	//   ....[27]....
        /*0098*/ 	.word	0x0500001b


	//   ....[28]....
        /*009c*/ 	.word	0x0500001b


	//   ....[29]....
        /*00a0*/ 	.word	0x0500001b


	//   ....[30]....
        /*00a4*/ 	.word	0x0500001b


	//----- nvinfo : EIATTR_COOP_GROUP_INSTR_OFFSETS
	.align		4
.L_2732:
        /*00a8*/ 	.byte	0x04, 0x28
        /*00aa*/ 	.short	(.L_2734 - .L_2733)


	//   ....[0]....
.L_2733:
        /*00ac*/ 	.word	0x00001530


	//   ....[1]....
        /*00b0*/ 	.word	0x00001550


	//   ....[2]....
        /*00b4*/ 	.word	0x00001570


	//   ....[3]....
        /*00b8*/ 	.word	0x00001590


	//   ....[4]....
        /*00bc*/ 	.word	0x000015b0


	//   ....[5]....
        /*00c0*/ 	.word	0x000019e0


	//   ....[6]....
        /*00c4*/ 	.word	0x00001a00


	//   ....[7]....
        /*00c8*/ 	.word	0x00001a20


	//   ....[8]....
        /*00cc*/ 	.word	0x00001a40


	//   ....[9]....
        /*00d0*/ 	.word	0x00001a60


	//   ....[10]....
        /*00d4*/ 	.word	0x00001bc0


	//   ....[11]....
        /*00d8*/ 	.word	0x00001c00


	//   ....[12]....
        /*00dc*/ 	.word	0x00001c10


	//   ....[13]....
        /*00e0*/ 	.word	0x00001cd0


	//   ....[14]....
        /*00e4*/ 	.word	0x00001ce0


	//   ....[15]....
        /*00e8*/ 	.word	0x00001d80


	//   ....[16]....
        /*00ec*/ 	.word	0x00001da0


	//   ....[17]....
        /*00f0*/ 	.word	0x00001df0


	//   ....[18]....
        /*00f4*/ 	.word	0x00001e60


	//   ....[19]....
        /*00f8*/ 	.word	0x00001ec0


	//   ....[20]....
        /*00fc*/ 	.word	0x00001ef0


	//   ....[21]....
        /*0100*/ 	.word	0x00002810


	//   ....[22]....
        /*0104*/ 	.word	0x00002870


	//   ....[23]....
        /*0108*/ 	.word	0x000028d0


	//   ....[24]....
        /*010c*/ 	.word	0x00002930


	//   ....[25]....
        /*0110*/ 	.word	0x00002990


	//   ....[26]....
        /*0114*/ 	.word	0x00002e00


	//   ....[27]....
        /*0118*/ 	.word	0x00002e60


	//   ....[28]....
        /*011c*/ 	.word	0x00002ec0


	//   ....[29]....
        /*0120*/ 	.word	0x00002f20


	//   ....[30]....
        /*0124*/ 	.word	0x00002f80


	//----- nvinfo : EIATTR_EXIT_INSTR_OFFSETS
	.align		4
.L_2734:
        /*0128*/ 	.byte	0x04, 0x1c
        /*012a*/ 	.short	(.L_2736 - .L_2735)


	//   ....[0]....
.L_2735:
        /*012c*/ 	.word	0x00000160


	//   ....[1]....
        /*0130*/ 	.word	0x000027c0


	//----- nvinfo : EIATTR_MAX_THREADS
	.align		4
.L_2736:
        /*0134*/ 	.byte	0x04, 0x05
        /*0136*/ 	.short	(.L_2738 - .L_2737)
.L_2737:
        /*0138*/ 	.word	0x00000100
        /*013c*/ 	.word	0x00000001
        /*0140*/ 	.word	0x00000001


	//----- nvinfo : EIATTR_CRS_STACK_SIZE
	.align		4
.L_2738:
        /*0144*/ 	.byte	0x04, 0x1e
        /*0146*/ 	.short	(.L_2740 - .L_2739)
.L_2739:
        /*0148*/ 	.word	0x00000000


	//----- nvinfo : EIATTR_CBANK_PARAM_SIZE
	.align		4
.L_2740:
        /*014c*/ 	.byte	0x03, 0x19
        /*014e*/ 	.short	0x00e8


	//----- nvinfo : EIATTR_PARAM_CBANK
	.align		4
        /*0150*/ 	.byte	0x04, 0x0a
        /*0152*/ 	.short	(.L_2742 - .L_2741)
	.align		4
.L_2741:
        /*0154*/ 	.word	index@(.nv.constant0._ZN10layer_norm13ln_fwd_kernelINS_13Kernel_traitsI6__halfS2_fS2_fjLj8192ELj1ELj1ELj8ELj16ENS_18Kernel_traits_baseILj8192ES2_S2_fS2_fjLj256EEEEELb0ELb0ELb0ELb1EEEvNS_9FwdParamsE)
        /*0158*/ 	.short	0x0210
        /*015a*/ 	.short	0x00e8


	//----- nvinfo : EIATTR_SW_WAR
	.align		4
.L_2742:
        /*015c*/ 	.byte	0x04, 0x36
        /*015e*/ 	.short	(.L_2744 - .L_2743)
.L_2743:
        /*0160*/ 	.word	0x00000008
.L_2744:


//--------------------- .nv.info._ZN10layer_norm13ln_fwd_kernelINS_13Kernel_traitsI6__halfS2_fS2_fjLj8192ELj1ELj1ELj8ELj16ENS_18Kernel_traits_baseILj8192ES2_S2_fS2_fjLj256EEEEELb0ELb0ELb1ELb0EEEvNS_9FwdParamsE --------------------------
	.section	.nv.info._ZN10layer_norm13ln_fwd_kernelINS_13Kernel_traitsI6__halfS2_fS2_fjLj8192ELj1ELj1ELj8ELj16ENS_18Kernel_traits_baseILj8192ES2_S2_fS2_fjLj256EEEEELb0ELb0ELb1ELb0EEEvNS_9FwdParamsE,"",@"SHT_CUDA_INFO"
	.sectionflags	@""
	.align	4


	//----- nvinfo : EIATTR_CUDA_API_VERSION
	.align		4
        /*0000*/ 	.byte	0x04, 0x37
        /*0002*/ 	.short	(.L_2746 - .L_2745)
.L_2745:
        /*0004*/ 	.word	0x00000082


	//----- nvinfo : EIATTR_KPARAM_INFO
	.align		4
.L_2746:
        /*0008*/ 	.byte	0x04, 0x17
        /*000a*/ 	.short	(.L_2748 - .L_2747)
.L_2747:
        /*000c*/ 	.word	0x00000000
        /*0010*/ 	.short	0x0000
        /*0012*/ 	.short	0x0000
        /*0014*/ 	.byte	0x00, 0xf0, 0xa1, 0x03


	//----- nvinfo : EIATTR_SPARSE_MMA_MASK
	.align		4
.L_2748:
        /*0018*/ 	.byte	0x03, 0x50
        /*001a*/ 	.short	0x0000


	//----- nvinfo : EIATTR_MAXREG_COUNT
	.align		4
        /*001c*/ 	.byte	0x03, 0x1b
        /*001e*/ 	.short	0x00ff


	//----- nvinfo : EIATTR_NUM_BARRIERS
	.align		4
        /*0020*/ 	.byte	0x02, 0x4c
        /*0022*/ 	.byte	0x01
	.zero		1


	//----- nvinfo : EIATTR_ANNOTATIONS
	.align		4
        /*0024*/ 	.byte	0x04, 0x55
        /*0026*/ 	.short	(.L_2750 - .L_2749)


	//   ....[0]....
.L_2749:
        /*0028*/ 	.word	0x00000001
        /*002c*/ 	.byte	0x60, 0x05, 0x00, 0x00, 0x01, 0x00, 0x00, 0x00, 0xa0, 0x05, 0x00, 0x00, 0x01, 0x00, 0x00, 0x00
        /*003c*/ 	.byte	0x40, 0x31, 0x00, 0x00, 0x01, 0x00, 0x00, 0x00, 0x50, 0x31, 0x00, 0x00


	//----- nvinfo : EIATTR_MERCURY_ISA_VERSION
	.align		4
.L_2750:
        /*0048*/ 	.byte	0x03, 0x5f
        /*004a*/ 	.short	0x0101


	//----- nvinfo : EIATTR_COOP_GROUP_MASK_REGIDS
	.align		4
        /*004c*/ 	.byte	0x04, 0x29
        /*004e*/ 	.short	(.L_2752 - .L_2751)


	//   ....[0]....
.L_2751:
        /*0050*/ 	.word	0xffffffff


	//   ....[1]....
        /*0054*/ 	.word	0xffffffff


	//   ....[2]....
        /*0058*/ 	.word	0xffffffff


	//   ....[3]....
        /*005c*/ 	.word	0xffffffff


	//   ....[4]....
        /*0060*/ 	.word	0xffffffff


	//   ....[5]....
        /*0064*/ 	.word	0xffffffff


	//   ....[6]....
        /*0068*/ 	.word	0xffffffff


	//   ....[7]....
        /*006c*/ 	.word	0xffffffff


	//   ....[8]....
        /*0070*/ 	.word	0xffffffff


	//   ....[9]....
        /*0074*/ 	.word	0xffffffff


	//   ....[10]....
        /*0078*/ 	.word	0xffffffff


	//   ....[11]....
        /*007c*/ 	.word	0xffffffff


	//   ....[12]....
        /*0080*/ 	.word	0xffffffff


	//   ....[13]....
        /*0084*/ 	.word	0xffffffff


	//   ....[14]....
        /*0088*/ 	.word	0xffffffff


	//   ....[15]....
        /*008c*/ 	.word	0xffffffff


	//   ....[16]....
        /*0090*/ 	.word	0xffffffff


	//   ....[17]....
        /*0094*/ 	.word	0xffffffff


	//   ....[18]....
        /*0098*/ 	.word	0xffffffff


	//   ....[19]....
        /*009c*/ 	.word	0xffffffff


	//   ....[20]....
        /*00a0*/ 	.word	0xffffffff


	//   ....[21]....
        /*00a4*/ 	.word	0x05000057


	//   ....[22]....
        /*00a8*/ 	.word	0x05000057


	//   ....[23]....
        /*00ac*/ 	.word	0x05000057


	//   ....[24]....
        /*00b0*/ 	.word	0x05000057


	//   ....[25]....
        /*00b4*/ 	.word	0x05000057


	//   ....[26]....
        /*00b8*/ 	.word	0x05000057


	//   ....[27]....
        /*00bc*/ 	.word	0x05000057


	//   ....[28]....
        /*00c0*/ 	.word	0x05000057


	//   ....[29]....
        /*00c4*/ 	.word	0x05000057


	//   ....[30]....
        /*00c8*/ 	.word	0x05000057


	//----- nvinfo : EIATTR_COOP_GROUP_INSTR_OFFSETS
	.align		4
.L_2752:
        /*00cc*/ 	.byte	0x04, 0x28
        /*00ce*/ 	.short	(.L_2754 - .L_2753)


	//   ....[0]....
.L_2753:
        /*00d0*/ 	.word	0x00002580


	//   ....[1]....
        /*00d4*/ 	.word	0x000025a0


	//   ....[2]....
        /*00d8*/ 	.word	0x000025c0


	//   ....[3]....
        /*00dc*/ 	.word	0x000025e0


	//   ....[4]....
        /*00e0*/ 	.word	0x00002600


	//   ....[5]....
        /*00e4*/ 	.word	0x00002a40


	//   ....[6]....
        /*00e8*/ 	.word	0x00002a60


	//   ....[7]....
        /*00ec*/ 	.word	0x00002a80


	//   ....[8]....
        /*00f0*/ 	.word	0x00002aa0


	//   ....[9]....
        /*00f4*/ 	.word	0x00002ac0


	//   ....[10]....
        /*00f8*/ 	.word	0x00002c60


	//   ....[11]....
        /*00fc*/ 	.word	0x00002c90


	//   ....[12]....
        /*0100*/ 	.word	0x00002cf0


	//   ....[13]....
        /*0104*/ 	.word	0x00002d10


	//   ....[14]....
        /*0108*/ 	.word	0x00002d90


	//   ....[15]....
        /*010c*/ 	.word	0x00002df0


	//   ....[16]....
        /*0110*/ 	.word	0x00002e10


	//   ....[17]....
        /*0114*/ 	.word	0x00002ea0


	//   ....[18]....
        /*0118*/ 	.word	0x00002f00


	//   ....[19]....
        /*011c*/ 	.word	0x00002f40


	//   ....[20]....
        /*0120*/ 	.word	0x00002f90


	//   ....[21]....
        /*0124*/ 	.word	0x00003aa0


	//   ....[22]....
        /*0128*/ 	.word	0x00003b00


	//   ....[23]....
        /*012c*/ 	.word	0x00003b60


	//   ....[24]....
        /*0130*/ 	.word	0x00003bc0


	//   ....[25]....
        /*0134*/ 	.word	0x00003c20


	//   ....[26]....
        /*0138*/ 	.word	0x000040b0


	//   ....[27]....
        /*013c*/ 	.word	0x00004110


	//   ....[28]....
        /*0140*/ 	.word	0x00004170


	//   ....[29]....
        /*0144*/ 	.word	0x000041d0


	//   ....[30]....
        /*0148*/ 	.word	0x00004230


	//----- nvinfo : EIATTR_EXIT_INSTR_OFFSETS
	.align		4
.L_2754:
        /*014c*/ 	.byte	0x04, 0x1c
        /*014e*/ 	.short	(.L_2756 - .L_2755)


	//   ....[0]....
.L_2755:
        /*0150*/ 	.word	0x00000500


	//   ....[1]....
        /*0154*/ 	.word	0x00003a40


	//----- nvinfo : EIATTR_MAX_THREADS
	.align		4
.L_2756:
        /*0158*/ 	.byte	0x04, 0x05
        /*015a*/ 	.short	(.L_2758 - .L_2757)
.L_2757:
        /*015c*/ 	.word	0x00000100
        /*0160*/ 	.word	0x00000001
        /*0164*/ 	.word	0x00000001


	//----- nvinfo : EIATTR_CRS_STACK_SIZE
	.align		4
.L_2758:
        /*0168*/ 	.byte	0x04, 0x1e
        /*016a*/ 	.short	(.L_2760 - .L_2759)
.L_2759:
        /*016c*/ 	.word	0x00000000


	//----- nvinfo : EIATTR_CBANK_PARAM_SIZE
	.align		4
.L_2760:
        /*0170*/ 	.byte	0x03, 0x19
        /*0172*/ 	.short	0x00e8


	//----- nvinfo : EIATTR_PARAM_CBANK
	.align		4
        /*0174*/ 	.byte	0x04, 0x0a
        /*0176*/ 	.short	(.L_2762 - .L_2761)
	.align		4
.L_2761:
        /*0178*/ 	.word	index@(.nv.constant0._ZN10layer_norm13ln_fwd_kernelINS_13Kernel_traitsI6__halfS2_fS2_fjLj8192ELj1ELj1ELj8ELj16ENS_18Kernel_traits_baseILj8192ES2_S2_fS2_fjLj256EEEEELb0ELb0ELb1ELb0EEEvNS_9FwdParamsE)
        /*017c*/ 	.short	0x0210
        /*017e*/ 	.short	0x00e8


	//----- nvinfo : EIATTR_SW_WAR
	.align		4
.L_2762:
        /*0180*/ 	.byte	0x04, 0x36
        /*0182*/ 	.short	(.L_2764 - .L_2763)
.L_2763:
        /*0184*/ 	.word	0x00000008
.L_2764:


//--------------------- .nv.info._ZN10layer_norm13ln_fwd_kernelINS_13Kernel_traitsI6__halfS2_fS2_fjLj8192ELj1ELj1ELj8ELj16ENS_18Kernel_traits_baseILj8192ES2_S2_fS2_fjLj256EEEEELb0ELb0ELb1ELb1EEEvNS_9FwdParamsE --------------------------
	.section	.nv.info._ZN10layer_norm13ln_fwd_kernelINS_13Kernel_traitsI6__halfS2_fS2_fjLj8192ELj1ELj1ELj8ELj16ENS_18Kernel_traits_baseILj8192ES2_S2_fS2_fjLj256EEEEELb0ELb0ELb1ELb1EEEvNS_9FwdParamsE,"",@"SHT_CUDA_INFO"
	.sectionflags	@""
	.align	4


	//----- nvinfo : EIATTR_CUDA_API_VERSION
	.align		4
        /*0000*/ 	.byte	0x04, 0x37
        /*0002*/ 	.short	(.L_2766 - .L_2765)
.L_2765:
        /*0004*/ 	.word	0x00000082


	//----- nvinfo : EIATTR_KPARAM_INFO
	.align		4
.L_2766:
        /*0008*/ 	.byte	0x04, 0x17
        /*000a*/ 	.short	(.L_2768 - .L_2767)
.L_2767:
        /*000c*/ 	.word	0x00000000
        /*0010*/ 	.short	0x0000
        /*0012*/ 	.short	0x0000
        /*0014*/ 	.byte	0x00, 0xf0, 0xa1, 0x03


	//----- nvinfo : EIATTR_SPARSE_MMA_MASK
	.align		4
.L_2768:
        /*0018*/ 	.byte	0x03, 0x50
        /*001a*/ 	.short	0x0000


	//----- nvinfo : EIATTR_MAXREG_COUNT
	.align		4
        /*001c*/ 	.byte	0x03, 0x1b
        /*001e*/ 	.short	0x00ff


	//----- nvinfo : EIATTR_NUM_BARRIERS
	.align		4
        /*0020*/ 	.byte	0x02, 0x4c
        /*0022*/ 	.byte	0x01
	.zero		1


	//----- nvinfo : EIATTR_MERCURY_ISA_VERSION
	.align		4
        /*0024*/ 	.byte	0x03, 0x5f
        /*0026*/ 	.short	0x0101


	//----- nvinfo : EIATTR_COOP_GROUP_MASK_REGIDS
	.align		4
        /*0028*/ 	.byte	0x04, 0x29
        /*002a*/ 	.short	(.L_2770 - .L_2769)


	//   ....[0]....
.L_2769:
        /*002c*/ 	.word	0xffffffff


	//   ....[1]....
        /*0030*/ 	.word	0xffffffff


	//   ....[2]....
        /*0034*/ 	.word	0xffffffff


	//   ....[3]....
        /*0038*/ 	.word	0xffffffff


	//   ....[4]....
        /*003c*/ 	.word	0xffffffff


	//   ....[5]....
        /*0040*/ 	.word	0xffffffff


	//   ....[6]....
        /*0044*/ 	.word	0xffffffff


	//   ....[7]....
        /*0048*/ 	.word	0xffffffff


	//   ....[8]....
        /*004c*/ 	.word	0xffffffff


	//   ....[9]....
        /*0050*/ 	.word	0xffffffff


	//   ....[10]....
        /*0054*/ 	.word	0xffffffff


	//   ....[11]....
        /*0058*/ 	.word	0xffffffff


	//   ....[12]....
        /*005c*/ 	.word	0xffffffff


	//   ....[13]....
        /*0060*/ 	.word	0xffffffff


	//   ....[14]....
        /*0064*/ 	.word	0xffffffff


	//   ....[15]....
        /*0068*/ 	.word	0xffffffff


	//   ....[16]....
        /*006c*/ 	.word	0xffffffff


	//   ....[17]....
        /*0070*/ 	.word	0xffffffff


	//   ....[18]....
        /*0074*/ 	.word	0xffffffff


	//   ....[19]....
        /*0078*/ 	.word	0xffffffff


	//   ....[20]....
        /*007c*/ 	.word	0xffffffff


	//   ....[21]....
        /*0080*/ 	.word	0x0500006d


	//   ....[22]....
        /*0084*/ 	.word	0x0500006d


	//   ....[23]....
        /*0088*/ 	.word	0x0500006d


	//   ....[24]....
        /*008c*/ 	.word	0x0500006d


	//   ....[25]....
        /*0090*/ 	.word	0x0500006d


	//   ....[26]....
        /*0094*/ 	.word	0x0500006d


	//   ....[27]....
        /*0098*/ 	.word	0x0500006d


	//   ....[28]....
        /*009c*/ 	.word	0x0500006d


	//   ....[29]....
        /*00a0*/ 	.word	0x0500006d


	//   ....[30]....
        /*00a4*/ 	.word	0x0500006d


	//----- nvinfo : EIATTR_COOP_GROUP_INSTR_OFFSETS
	.align		4
.L_2770:
        /*00a8*/ 	.byte	0x04, 0x28
        /*00aa*/ 	.short	(.L_2772 - .L_2771)


	//   ....[0]....
.L_2771:
        /*00ac*/ 	.word	0x00001d60


	//   ....[1]....
        /*00b0*/ 	.word	0x00001d80


	//   ....[2]....
        /*00b4*/ 	.word	0x00001da0


	//   ....[3]....
        /*00b8*/ 	.word	0x00001dc0


	//   ....[4]....
        /*00bc*/ 	.word	0x00001de0


	//   ....[5]....
        /*00c0*/ 	.word	0x00002210


	//   ....[6]....
        /*00c4*/ 	.word	0x00002230


	//   ....[7]....
        /*00c8*/ 	.word	0x00002250


	//   ....[8]....
        /*00cc*/ 	.word	0x00002270


	//   ....[9]....
        /*00d0*/ 	.word	0x00002290


	//   ....[10]....
        /*00d4*/ 	.word	0x00002410


	//   ....[11]....
        /*00d8*/ 	.word	0x00002460


	//   ....[12]....
        /*00dc*/ 	.word	0x00002480


	//   ....[13]....
        /*00e0*/ 	.word	0x00002490


	//   ....[14]....
        /*00e4*/ 	.word	0x00002550


	//   ....[15]....
        /*00e8*/ 	.word	0x00002580


	//   ....[16]....
        /*00ec*/ 	.word	0x00002590


	//   ....[17]....
        /*00f0*/ 	.word	0x00002640


	//   ....[18]....
        /*00f4*/ 	.word	0x00002680


	//   ....[19]....
        /*00f8*/ 	.word	0x00002720


	//   ....[20]....
        /*00fc*/ 	.word	0x00002750


	//   ....[21]....
        /*0100*/ 	.word	0x00003320


	//   ....[22]....
        /*0104*/ 	.word	0x00003390


	//   ....[23]....
        /*0108*/ 	.word	0x00003400


	//   ....[24]....
        /*010c*/ 	.word	0x00003470


	//   ....[25]....
        /*0110*/ 	.word	0x000034e0


	//   ....[26]....
        /*0114*/ 	.word	0x00003960


	//   ....[27]....
        /*0118*/ 	.word	0x000039d0


	//   ....[28]....
        /*011c*/ 	.word	0x00003a40


	//   ....[29]....
        /*0120*/ 	.word	0x00003ab0


	//   ....[30]....
        /*0124*/ 	.word	0x00003b20


	//----- nvinfo : EIATTR_EXIT_INSTR_OFFSETS
	.align		4
.L_2772:
        /*0128*/ 	.byte	0x04, 0x1c
        /*012a*/ 	.short	(.L_2774 - .L_2773)


	//   ....[0]....
.L_2773:
        /*012c*/ 	.word	0x00000150


	//   ....[1]....
        /*0130*/ 	.word	0x000032c0


	//----- nvinfo : EIATTR_MAX_THREADS
	.align		4
.L_2774:
        /*0134*/ 	.byte	0x04, 0x05
        /*0136*/ 	.short	(.L_2776 - .L_2775)
.L_2775:
        /*0138*/ 	.word	0x00000100
        /*013c*/ 	.word	0x00000001
        /*0140*/ 	.word	0x00000001


	//----- nvinfo : EIATTR_CRS_STACK_SIZE
	.align		4
.L_2776:
        /*0144*/ 	.byte	0x04, 0x1e
        /*0146*/ 	.short	(.L_2778 - .L_2777)
.L_2777:
        /*0148*/ 	.word	0x00000000


	//----- nvinfo : EIATTR_CBANK_PARAM_SIZE
	.align		4
.L_2778:
        /*014c*/ 	.byte	0x03, 0x19
        /*014e*/ 	.short	0x00e8


	//----- nvinfo : EIATTR_PARAM_CBANK
	.align		4
        /*0150*/ 	.byte	0x04, 0x0a
        /*0152*/ 	.short	(.L_2780 - .L_2779)
	.align		4
.L_2779:
        /*0154*/ 	.word	index@(.nv.constant0._ZN10layer_norm13ln_fwd_kernelINS_13Kernel_traitsI6__halfS2_fS2_fjLj8192ELj1ELj1ELj8ELj16ENS_18Kernel_traits_baseILj8192ES2_S2_fS2_fjLj256EEEEELb0ELb0ELb1ELb1EEEvNS_9FwdParamsE)
        /*0158*/ 	.short	0x0210
        /*015a*/ 	.short	0x00e8


	//----- nvinfo : EIATTR_SW_WAR
	.align		4
.L_2780:
        /*015c*/ 	.byte	0x04, 0x36
        /*015e*/ 	.short	(.L_2782 - .L_2781)
.L_2781:
        /*0160*/ 	.word	0x00000008
.L_2782:


//--------------------- .nv.info._ZN10layer_norm13ln_fwd_kernelINS_13Kernel_traitsI6__halfS2_fS2_fjLj8192ELj1ELj1ELj8ELj16ENS_18Kernel_traits_baseILj8192ES2_S2_fS2_fjLj256EEEEELb0ELb1ELb0ELb0EEEvNS_9FwdParamsE --------------------------
	.section	.nv.info._ZN10layer_norm13ln_fwd_kernelINS_13Kernel_traitsI6__halfS2_fS2_fjLj8192ELj1ELj1ELj8ELj16ENS_18Kernel_traits_baseILj8192ES2_S2_fS2_fjLj256EEEEELb0ELb1ELb0ELb0EEEvNS_9FwdParamsE,"",@"SHT_CUDA_INFO"
	.sectionflags	@""
	.align	4


	//----- nvinfo : EIATTR_CUDA_API_VERSION
	.align		4
        /*0000*/ 	.byte	0x04, 0x37
        /*0002*/ 	.short	(.L_2784 - .L_2783)
.L_2783:
        /*0004*/ 	.word	0x00000082


	//----- nvinfo : EIATTR_KPARAM_INFO
	.align		4
.L_2784:
        /*0008*/ 	.byte	0x04, 0x17
        /*000a*/ 	.short	(.L_2786 - .L_2785)
.L_2785:
        /*000c*/ 	.word	0x00000000
        /*0010*/ 	.short	0x0000
        /*0012*/ 	.short	0x0000
        /*0014*/ 	.byte	0x00, 0xf0, 0xa1, 0x03


	//----- nvinfo : EIATTR_SPARSE_MMA_MASK
	.align		4
.L_2786:
        /*0018*/ 	.byte	0x03, 0x50
        /*001a*/ 	.short	0x0000


	//----- nvinfo : EIATTR_MAXREG_COUNT
	.align		4
        /*001c*/ 	.byte	0x03, 0x1b
        /*001e*/ 	.short	0x00ff


	//----- nvinfo : EIATTR_NUM_BARRIERS
	.align		4
        /*0020*/ 	.byte	0x02, 0x4c
        /*0022*/ 	.byte	0x01
	.zero		1


	//----- nvinfo : EIATTR_MERCURY_ISA_VERSION
	.align		4
        /*0024*/ 	.byte	0x03, 0x5f
        /*0026*/ 	.short	0x0101


	//----- nvinfo : EIATTR_COOP_GROUP_MASK_REGIDS
	.align		4
        /*0028*/ 	.byte	0x04, 0x29
        /*002a*/ 	.short	(.L_2788 - .L_2787)


	//   ....[0]....
.L_2787:
        /*002c*/ 	.word	0xffffffff


	//   ....[1]....
        /*0030*/ 	.word	0xffffffff


	//   ....[2]....
        /*0034*/ 	.word	0xffffffff


	//   ....[3]....
        /*0038*/ 	.word	0xffffffff


	//   ....[4]....
        /*003c*/ 	.word	0xffffffff


	//   ....[5]....
        /*0040*/ 	.word	0xffffffff


	//   ....[6]....
        /*0044*/ 	.word	0xffffffff


	//   ....[7]....
        /*0048*/ 	.word	0xffffffff


	//   ....[8]....
        /*004c*/ 	.word	0xffffffff


	//   ....[9]....
        /*0050*/ 	.word	0xffffffff


	//   ....[10]....
        /*0054*/ 	.word	0xffffffff


	//   ....[11]....
        /*0058*/ 	.word	0xffffffff


	//   ....[12]....
        /*005c*/ 	.word	0xffffffff


	//   ....[13]....
        /*0060*/ 	.word	0xffffffff


	//   ....[14]....
        /*0064*/ 	.word	0xffffffff


	//   ....[15]....
        /*0068*/ 	.word	0xffffffff


	//   ....[16]....
        /*006c*/ 	.word	0xffffffff


	//   ....[17]....
        /*0070*/ 	.word	0xffffffff


	//   ....[18]....
        /*0074*/ 	.word	0xffffffff


	//   ....[19]....
        /*0078*/ 	.word	0xffffffff


	//   ....[20]....
        /*007c*/ 	.word	0xffffffff


	//   ....[21]....
        /*0080*/ 	.word	0x0500009a


	//   ....[22]....
        /*0084*/ 	.word	0x0500009a


	//   ....[23]....
        /*0088*/ 	.word	0x0500009a


	//   ....[24]....
        /*008c*/ 	.word	0x0500009a


	//   ....[25]....
        /*0090*/ 	.word	0x0500009a


	//   ....[26]....
        /*0094*/ 	.word	0x0500009a


	//   ....[27]....
        /*0098*/ 	.word	0x0500009a


	//   ....[28]....
        /*009c*/ 	.word	0x0500009a


	//   ....[29]....
        /*00a0*/ 	.word	0x0500009a


	//   ....[30]....
        /*00a4*/ 	.word	0x0500009a


	//----- nvinfo : EIATTR_COOP_GROUP_INSTR_OFFSETS
	.align		4
.L_2788:
        /*00a8*/ 	.byte	0x04, 0x28
        /*00aa*/ 	.short	(.L_2790 - .L_2789)


	//   ....[0]....
.L_2789:
        /*00ac*/ 	.word	0x00001e20


	//   ....[1]....
        /*00b0*/ 	.word	0x00001e40


	//   ....[2]....
        /*00b4*/ 	.word	0x00001e60


	//   ....[3]....
        /*00b8*/ 	.word	0x00001e80


	//   ....[4]....
        /*00bc*/ 	.word	0x00001ea0


	//   ....[5]....
        /*00c0*/ 	.word	0x000022e0


	//   ....[6]....
        /*00c4*/ 	.word	0x00002300


	//   ....[7]....
        /*00c8*/ 	.word	0x00002320


	//   ....[8]....
        /*00cc*/ 	.word	0x00002340


	//   ....[9]....
        /*00d0*/ 	.word	0x00002360


	//   ....[10]....
        /*00d4*/ 	.word	0x00002510


	//   ....[11]....
        /*00d8*/ 	.word	0x00002540


	//   ....[12]....
        /*00dc*/ 	.word	0x00002550


	//   ....[13]....
        /*00e0*/ 	.word	0x00002560


	//   ....[14]....
        /*00e4*/ 	.word	0x00002640


	//   ....[15]....
        /*00e8*/ 	.word	0x00002660


	//   ....[16]....
        /*00ec*/ 	.word	0x00002680


	//   ....[17]....
        /*00f0*/ 	.word	0x00002740


	//   ....[18]....
        /*00f4*/ 	.word	0x00002770


	//   ....[19]....
        /*00f8*/ 	.word	0x00002810


	//   ....[20]....
        /*00fc*/ 	.word	0x00002840


	//   ....[21]....
        /*0100*/ 	.word	0x00003270


	//   ....[22]....
        /*0104*/ 	.word	0x000032e0


	//   ....[23]....
        /*0108*/ 	.word	0x00003350


	//   ....[24]....
        /*010c*/ 	.word	0x000033c0


	//   ....[25]....
        /*0110*/ 	.word	0x00003430


	//   ....[26]....
        /*0114*/ 	.word	0x000038b0


	//   ....[27]....
        /*0118*/ 	.word	0x00003920


	//   ....[28]....
        /*011c*/ 	.word	0x00003990


	//   ....[29]....
        /*0120*/ 	.word	0x00003a00


	//   ....[30]....
        /*0124*/ 	.word	0x00003a70


	//----- nvinfo : EIATTR_EXIT_INSTR_OFFSETS
	.align		4
.L_2790:
        /*0128*/ 	.byte	0x04, 0x1c
        /*012a*/ 	.short	(.L_2792 - .L_2791)


	//   ....[0]....
.L_2791:
        /*012c*/ 	.word	0x000005f0


	//   ....[1]....
        /*0130*/ 	.word	0x00003210


	//----- nvinfo : EIATTR_MAX_THREADS
	.align		4
.L_2792:
        /*0134*/ 	.byte	0x04, 0x05
        /*0136*/ 	.short	(.L_2794 - .L_2793)
.L_2793:
        /*0138*/ 	.word	0x00000100
        /*013c*/ 	.word	0x00000001
        /*0140*/ 	.word	0x00000001


	//----- nvinfo : EIATTR_CRS_STACK_SIZE
	.align		4
.L_2794:
        /*0144*/ 	.byte	0x04, 0x1e
        /*0146*/ 	.short	(.L_2796 - .L_2795)
.L_2795:
        /*0148*/ 	.word	0x00000000


	//----- nvinfo : EIATTR_CBANK_PARAM_SIZE
	.align		4
.L_2796:
        /*014c*/ 	.byte	0x03, 0x19
        /*014e*/ 	.short	0x00e8


	//----- nvinfo : EIATTR_PARAM_CBANK
	.align		4
        /*0150*/ 	.byte	0x04, 0x0a
        /*0152*/ 	.short	(.L_2798 - .L_2797)
	.align		4
.L_2797:
        /*0154*/ 	.word	index@(.nv.constant0._ZN10layer_norm13ln_fwd_kernelINS_13Kernel_traitsI6__halfS2_fS2_fjLj8192ELj1ELj1ELj8ELj16ENS_18Kernel_traits_baseILj8192ES2_S2_fS2_fjLj256EEEEELb0ELb1ELb0ELb0EEEvNS_9FwdParamsE)
        /*0158*/ 	.short	0x0210
        /*015a*/ 	.short	0x00e8


	//----- nvinfo : EIATTR_SW_WAR
	.align		4
.L_2798:
        /*015c*/ 	.byte	0x04, 0x36
        /*015e*/ 	.short	(.L_2800 - .L_2799)
.L_2799:
        /*0160*/ 	.word	0x00000008
.L_2800:


//--------------------- .nv.info._ZN10layer_norm13ln_fwd_kernelINS_13Kernel_traitsI6__halfS2_fS2_fjLj8192ELj1ELj1ELj8ELj16ENS_18Kernel_traits_baseILj8192ES2_S2_fS2_fjLj256EEEEELb0ELb1ELb0ELb1EEEvNS_9FwdParamsE --------------------------
	.section	.nv.info._ZN10layer_norm13ln_fwd_kernelINS_13Kernel_traitsI6__halfS2_fS2_fjLj8192ELj1ELj1ELj8ELj16ENS_18Kernel_traits_baseILj8192ES2_S2_fS2_fjLj256EEEEELb0ELb1ELb0ELb1EEEvNS_9FwdParamsE,"",@"SHT_CUDA_INFO"
	.sectionflags	@""
	.align	4


	//----- nvinfo : EIATTR_CUDA_API_VERSION
	.align		4
        /*0000*/ 	.byte	0x04, 0x37
        /*0002*/ 	.short	(.L_2802 - .L_2801)
.L_2801:
        /*0004*/ 	.word	0x00000082


	//----- nvinfo : EIATTR_KPARAM_INFO
	.align		4
.L_2802:
        /*0008*/ 	.byte	0x04, 0x17
        /*000a*/ 	.short	(.L_2804 - .L_2803)
.L_2803:
        /*000c*/ 	.word	0x00000000
        /*0010*/ 	.short	0x0000
        /*0012*/ 	.short	0x0000
        /*0014*/ 	.byte	0x00, 0xf0, 0xa1, 0x03


	//----- nvinfo : EIATTR_SPARSE_MMA_MASK
	.align		4
.L_2804:
        /*0018*/ 	.byte	0x03, 0x50
        /*001a*/ 	.short	0x0000


	//----- nvinfo : EIATTR_MAXREG_COUNT
	.align		4
        /*001c*/ 	.byte	0x03, 0x1b
        /*001e*/ 	.short	0x00ff


	//----- nvinfo : EIATTR_NUM_BARRIERS
	.align		4
        /*0020*/ 	.byte	0x02, 0x4c
        /*0022*/ 	.byte	0x01
	.zero		1


	//----- nvinfo : EIATTR_MERCURY_ISA_VERSION
	.align		4
        /*0024*/ 	.byte	0x03, 0x5f
        /*0026*/ 	.short	0x0101


	//----- nvinfo : EIATTR_COOP_GROUP_MASK_REGIDS
	.align		4
        /*0028*/ 	.byte	0x04, 0x29
        /*002a*/ 	.short	(.L_2806 - .L_2805)


	//   ....[0]....
.L_2805:
        /*002c*/ 	.word	0xffffffff


	//   ....[1]....
        /*0030*/ 	.word	0xffffffff


	//   ....[2]....
        /*0034*/ 	.word	0xffffffff


	//   ....[3]....
        /*0038*/ 	.word	0xffffffff


	//   ....[4]....
        /*003c*/ 	.word	0xffffffff


	//   ....[5]....
        /*0040*/ 	.word	0xffffffff


	//   ....[6]....
        /*0044*/ 	.word	0xffffffff


	//   ....[7]....
        /*0048*/ 	.word	0xffffffff


	//   ....[8]....
        /*004c*/ 	.word	0xffffffff


	//   ....[9]....
        /*0050*/ 	.word	0xffffffff


	//   ....[10]....
        /*0054*/ 	.word	0xffffffff


	//   ....[11]....
        /*0058*/ 	.word	0xffffffff


	//   ....[12]....
        /*005c*/ 	.word	0xffffffff


	//   ....[13]....
        /*0060*/ 	.word	0xffffffff


	//   ....[14]....
        /*0064*/ 	.word	0xffffffff


	//   ....[15]....
        /*0068*/ 	.word	0xffffffff


	//   ....[16]....
        /*006c*/ 	.word	0xffffffff


	//   ....[17]....
        /*0070*/ 	.word	0xffffffff


	//   ....[18]....
        /*0074*/ 	.word	0xffffffff


	//   ....[19]....
        /*0078*/ 	.word	0xffffffff


	//   ....[20]....
        /*007c*/ 	.word	0xffffffff


	//   ....[21]....
        /*0080*/ 	.word	0x0500008a


	//   ....[22]....
        /*0084*/ 	.word	0x0500008a


	//   ....[23]....
        /*0088*/ 	.word	0x0500008a


	//   ....[24]....
        /*008c*/ 	.word	0x0500008a


	//   ....[25]....
        /*0090*/ 	.word	0x0500008a


	//   ....[26]....
        /*0094*/ 	.word	0x0500008a


	//   ....[27]....
        /*0098*/ 	.word	0x0500008a


	//   ....[28]....
        /*009c*/ 	.word	0x0500008a


	//   ....[29]....
        /*00a0*/ 	.word	0x0500008a


	//   ....[30]....
        /*00a4*/ 	.word	0x0500008a


	//----- nvinfo : EIATTR_COOP_GROUP_INSTR_OFFSETS
	.align		4
.L_2806:
        /*00a8*/ 	.byte	0x04, 0x28
        /*00aa*/ 	.short	(.L_2808 - .L_2807)


	//   ....[0]....
.L_2807:
        /*00ac*/ 	.word	0x00001990


	//   ....[1]....
        /*00b0*/ 	.word	0x000019b0


	//   ....[2]....
        /*00b4*/ 	.word	0x000019d0


	//   ....[3]....
        /*00b8*/ 	.word	0x000019f0


	//   ....[4]....
        /*00bc*/ 	.word	0x00001a10


	//   ....[5]....
        /*00c0*/ 	.word	0x00001e40


	//   ....[6]....
        /*00c4*/ 	.word	0x00001e60


	//   ....[7]....
        /*00c8*/ 	.word	0x00001e80


	//   ....[8]....
        /*00cc*/ 	.word	0x00001ea0


	//   ....[9]....
        /*00d0*/ 	.word	0x00001ec0


	//   ....[10]....
        /*00d4*/ 	.word	0x00002010


	//   ....[11]....
        /*00d8*/ 	.word	0x00002070


	//   ....[12]....
        /*00dc*/ 	.word	0x00002090


	//   ....[13]....
        /*00e0*/ 	.word	0x000020a0


	//   ....[14]....
        /*00e4*/ 	.word	0x00002120


	//   ....[15]....
        /*00e8*/ 	.word	0x00002160


	//   ....[16]....
        /*00ec*/ 	.word	0x000021a0


	//   ....[17]....
        /*00f0*/ 	.word	0x00002260


	//   ....[18]....
        /*00f4*/ 	.word	0x00002290


	//   ....[19]....
        /*00f8*/ 	.word	0x00002320


	//   ....[20]....
        /*00fc*/ 	.word	0x00002350


	//   ....[21]....
        /*0100*/ 	.word	0x00002c80


	//   ....[22]....
        /*0104*/ 	.word	0x00002cf0


	//   ....[23]....
        /*0108*/ 	.word	0x00002d60


	//   ....[24]....
        /*010c*/ 	.word	0x00002dd0


	//   ....[25]....
        /*0110*/ 	.word	0x00002e40


	//   ....[26]....
        /*0114*/ 	.word	0x000032b0


	//   ....[27]....
        /*0118*/ 	.word	0x00003320


	//   ....[28]....
        /*011c*/ 	.word	0x00003390


	//   ....[29]....
        /*0120*/ 	.word	0x00003400


	//   ....[30]....
        /*0124*/ 	.word	0x00003470


	//----- nvinfo : EIATTR_EXIT_INSTR_OFFSETS
	.align		4
.L_2808:
        /*0128*/ 	.byte	0x04, 0x1c
        /*012a*/ 	.short	(.L_2810 - .L_2809)


	//   ....[0]....
.L_2809:
        /*012c*/ 	.word	0x000001a0


	//   ....[1]....
        /*0130*/ 	.word	0x00002c20


	//----- nvinfo : EIATTR_MAX_THREADS
	.align		4
.L_2810:
        /*0134*/ 	.byte	0x04, 0x05
        /*0136*/ 	.short	(.L_2812 - .L_2811)
.L_2811:
        /*0138*/ 	.word	0x00000100
        /*013c*/ 	.word	0x00000001
        /*0140*/ 	.word	0x00000001


	//----- nvinfo : EIATTR_CRS_STACK_SIZE
	.align		4
.L_2812:
        /*0144*/ 	.byte	0x04, 0x1e
        /*0146*/ 	.short	(.L_2814 - .L_2813)
.L_2813:
        /*0148*/ 	.word	0x00000000


	//----- nvinfo : EIATTR_CBANK_PARAM_SIZE
	.align		4
.L_2814:
        /*014c*/ 	.byte	0x03, 0x19
        /*014e*/ 	.short	0x00e8


	//----- nvinfo : EIATTR_PARAM_CBANK
	.align		4
        /*0150*/ 	.byte	0x04, 0x0a
        /*0152*/ 	.short	(.L_2816 - .L_2815)
	.align		4
.L_2815:
        /*0154*/ 	.word	index@(.nv.constant0._ZN10layer_norm13ln_fwd_kernelINS_13Kernel_traitsI6__halfS2_fS2_fjLj8192ELj1ELj1ELj8ELj16ENS_18Kernel_traits_baseILj8192ES2_S2_fS2_fjLj256EEEEELb0ELb1ELb0ELb1EEEvNS_9FwdParamsE)
        /*0158*/ 	.short	0x0210
        /*015a*/ 	.short	0x00e8


	//----- nvinfo : EIATTR_SW_WAR
	.align		4
.L_2816:
        /*015c*/ 	.byte	0x04, 0x36
        /*015e*/ 	.short	(.L_2818 - .L_2817)
.L_2817:
        /*0160*/ 	.word	0x00000008
.L_2818:


//--------------------- .nv.info._ZN10layer_norm13ln_fwd_kernelINS_13Kernel_traitsI6__halfS2_fS2_fjLj8192ELj1ELj1ELj8ELj16ENS_18Kernel_traits_baseILj8192ES2_S2_fS2_fjLj256EEEEELb0ELb1ELb1ELb0EEEvNS_9FwdParamsE --------------------------
	.section	.nv.info._ZN10layer_norm13ln_fwd_kernelINS_13Kernel_traitsI6__halfS2_fS2_fjLj8192ELj1ELj1ELj8ELj16ENS_18Kernel_traits_baseILj8192ES2_S2_fS2_fjLj256EEEEELb0ELb1ELb1ELb0EEEvNS_9FwdParamsE,"",@"SHT_CUDA_INFO"
	.sectionflags	@""
	.align	4


	//----- nvinfo : EIATTR_CUDA_API_VERSION
	.align		4
        /*0000*/ 	.byte	0x04, 0x37
        /*0002*/ 	.short	(.L_2820 - .L_2819)
.L_2819:
        /*0004*/ 	.word	0x00000082


	//----- nvinfo : EIATTR_KPARAM_INFO
	.align		4
.L_2820:
        /*0008*/ 	.byte	0x04, 0x17
        /*000a*/ 	.short	(.L_2822 - .L_2821)
.L_2821:
        /*000c*/ 	.word	0x00000000
        /*0010*/ 	.short	0x0000
        /*0012*/ 	.short	0x0000
        /*0014*/ 	.byte	0x00, 0xf0, 0xa1, 0x03


	//----- nvinfo : EIATTR_SPARSE_MMA_MASK
	.align		4
.L_2822:
        /*0018*/ 	.byte	0x03, 0x50
        /*001a*/ 	.short	0x0000


	//----- nvinfo : EIATTR_MAXREG_COUNT
	.align		4
        /*001c*/ 	.byte	0x03, 0x1b
        /*001e*/ 	.short	0x00ff


	//----- nvinfo : EIATTR_NUM_BARRIERS
	.align		4
        /*0020*/ 	.byte	0x02, 0x4c
        /*0022*/ 	.byte	0x01
	.zero		1


	//----- nvinfo : EIATTR_MERCURY_ISA_VERSION
	.align		4
        /*0024*/ 	.byte	0x03, 0x5f
        /*0026*/ 	.short	0x0101


	//----- nvinfo : EIATTR_COOP_GROUP_MASK_REGIDS
	.align		4
        /*0028*/ 	.byte	0x04, 0x29
        /*002a*/ 	.short	(.L_2824 - .L_2823)


	//   ....[0]....
.L_2823:
        /*002c*/ 	.word	0xffffffff


	//   ....[1]....
        /*0030*/ 	.word	0xffffffff


	//   ....[2]....
        /*0034*/ 	.word	0xffffffff


	//   ....[3]....
        /*0038*/ 	.word	0xffffffff


	//   ....[4]....
        /*003c*/ 	.word	0xffffffff


	//   ....[5]....
        /*0040*/ 	.word	0xffffffff


	//   ....[6]....
        /*0044*/ 	.word	0xffffffff


	//   ....[7]....
        /*0048*/ 	.word	0xffffffff


	//   ....[8]....
        /*004c*/ 	.word	0xffffffff


	//   ....[9]....
        /*0050*/ 	.word	0xffffffff


	//   ....[10]....
        /*0054*/ 	.word	0xffffffff


	//   ....[11]....
        /*0058*/ 	.word	0xffffffff


	//   ....[12]....
        /*005c*/ 	.word	0xffffffff


	//   ....[13]....
        /*0060*/ 	.word	0xffffffff


	//   ....[14]....
        /*0064*/ 	.word	0xffffffff


	//   ....[15]....
        /*0068*/ 	.word	0xffffffff


	//   ....[16]....
        /*006c*/ 	.word	0xffffffff


	//   ....[17]....
        /*0070*/ 	.word	0xffffffff


	//   ....[18]....
        /*0074*/ 	.word	0xffffffff


	//   ....[19]....
        /*0078*/ 	.word	0xffffffff


	//   ....[20]....
        /*007c*/ 	.word	0xffffffff


	//   ....[21]....
        /*0080*/ 	.word	0x050000a3


	//   ....[22]....
        /*0084*/ 	.word	0x050000a3


	//   ....[23]....
        /*0088*/ 	.word	0x050000a3


	//   ....[24]....
        /*008c*/ 	.word	0x050000a3


	//   ....[25]....
        /*0090*/ 	.word	0x050000a3


	//   ....[26]....
        /*0094*/ 	.word	0x050000a3


	//   ....[27]....
        /*0098*/ 	.word	0x050000a3


	//   ....[28]....
        /*009c*/ 	.word	0x050000a3


	//   ....[29]....
        /*00a0*/ 	.word	0x050000a3


	//   ....[30]....
        /*00a4*/ 	.word	0x050000a3


	//----- nvinfo : EIATTR_COOP_GROUP_INSTR_OFFSETS
	.align		4
.L_2824:
        /*00a8*/ 	.byte	0x04, 0x28
        /*00aa*/ 	.short	(.L_2826 - .L_2825)


	//   ....[0]....
.L_2825:
        /*00ac*/ 	.word	0x00002a80


	//   ....[1]....
        /*00b0*/ 	.word	0x00002aa0


	//   ....[2]....
        /*00b4*/ 	.word	0x00002ac0


	//   ....[3]....
        /*00b8*/ 	.word	0x00002ae0


	//   ....[4]....
        /*00bc*/ 	.word	0x00002b00


	//   ....[5]....
        /*00c0*/ 	.word	0x00002f40


	//   ....[6]....
        /*00c4*/ 	.word	0x00002f60


	//   ....[7]....
        /*00c8*/ 	.word	0x00002f80


	//   ....[8]....
        /*00cc*/ 	.word	0x00002fa0


	//   ....[9]....
        /*00d0*/ 	.word	0x00002fc0


	//   ....[10]....
        /*00d4*/ 	.word	0x00003170


	//   ....[11]....
        /*00d8*/ 	.word	0x000031e0


	//   ....[12]....
        /*00dc*/ 	.word	0x00003280


	//   ....[13]....
        /*00e0*/ 	.word	0x000032c0


	//   ....[14]....
        /*00e4*/ 	.word	0x000032e0


	//   ....[15]....
        /*00e8*/ 	.word	0x00003320


	//   ....[16]....
        /*00ec*/ 	.word	0x00003380


	//   ....[17]....
        /*00f0*/ 	.word	0x00003420


	//   ....[18]....
        /*00f4*/ 	.word	0x00003470


	//   ....[19]....
        /*00f8*/ 	.word	0x000034e0


	//   ....[20]....
        /*00fc*/ 	.word	0x000034f0


	//   ....[21]....
        /*0100*/ 	.word	0x00003f60


	//   ....[22]....
        /*0104*/ 	.word	0x00003fd0


	//   ....[23]....
        /*0108*/ 	.word	0x00004040


	//   ....[24]....
        /*010c*/ 	.word	0x000040b0


	//   ....[25]....
        /*0110*/ 	.word	0x00004120


	//   ....[26]....
        /*0114*/ 	.word	0x000045b0


	//   ....[27]....
        /*0118*/ 	.word	0x00004620


	//   ....[28]....
        /*011c*/ 	.word	0x00004690


	//   ....[29]....
        /*0120*/ 	.word	0x00004700


	//   ....[30]....
        /*0124*/ 	.word	0x00004770


	//----- nvinfo : EIATTR_EXIT_INSTR_OFFSETS
	.align		4
.L_2826:
        /*0128*/ 	.byte	0x04, 0x1c
        /*012a*/ 	.short	(.L_2828 - .L_2827)


	//   ....[0]....
.L_2827:
        /*012c*/ 	.word	0x000005f0


	//   ....[1]....
        /*0130*/ 	.word	0x00003f00


	//----- nvinfo : EIATTR_MAX_THREADS
	.align		4
.L_2828:
        /*0134*/ 	.byte	0x04, 0x05
        /*0136*/ 	.short	(.L_2830 - .L_2829)
.L_2829:
        /*0138*/ 	.word	0x00000100
        /*013c*/ 	.word	0x00000001
        /*0140*/ 	.word	0x00000001


	//----- nvinfo : EIATTR_CRS_STACK_SIZE
	.align		4
.L_2830:
        /*0144*/ 	.byte	0x04, 0x1e
        /*0146*/ 	.short	(.L_2832 - .L_2831)
.L_2831:
        /*0148*/ 	.word	0x00000000


	//----- nvinfo : EIATTR_CBANK_PARAM_SIZE
	.align		4
.L_2832:
        /*014c*/ 	.byte	0x03, 0x19
        /*014e*/ 	.short	0x00e8


	//----- nvinfo : EIATTR_PARAM_CBANK
	.align		4
        /*0150*/ 	.byte	0x04, 0x0a
        /*0152*/ 	.short	(.L_2834 - .L_2833)
	.align		4
.L_2833:
        /*0154*/ 	.word	index@(.nv.constant0._ZN10layer_norm13ln_fwd_kernelINS_13Kernel_traitsI6__halfS2_fS2_fjLj8192ELj1ELj1ELj8ELj16ENS_18Kernel_traits_baseILj8192ES2_S2_fS2_fjLj256EEEEELb0ELb1ELb1ELb0EEEvNS_9FwdParamsE)
        /*0158*/ 	.short	0x0210
        /*015a*/ 	.short	0x00e8


	//----- nvinfo : EIATTR_SW_WAR
	.align		4
.L_2834:
        /*015c*/ 	.byte	0x04, 0x36
        /*015e*/ 	.short	(.L_2836 - .L_2835)
.L_2835:
        /*0160*/ 	.word	0x00000008
.L_2836:


//--------------------- .nv.info._ZN10layer_norm13ln_fwd_kernelINS_13Kernel_traitsI6__halfS2_fS2_fjLj8192ELj1ELj1ELj8ELj16ENS_18Kernel_traits_baseILj8192ES2_S2_fS2_fjLj256EEEEELb0ELb1ELb1ELb1EEEvNS_9FwdParamsE --------------------------
	.section	.nv.info._ZN10layer_norm13ln_fwd_kernelINS_13Kernel_traitsI6__halfS2_fS2_fjLj8192ELj1ELj1ELj8ELj16ENS_18Kernel_traits_baseILj8192ES2_S2_fS2_fjLj256EEEEELb0ELb1ELb1ELb1EEEvNS_9FwdParamsE,"",@"SHT_CUDA_INFO"
	.sectionflags	@""
	.align	4


	//----- nvinfo : EIATTR_CUDA_API_VERSION
	.align		4
        /*0000*/ 	.byte	0x04, 0x37
        /*0002*/ 	.short	(.L_2838 - .L_2837)
.L_2837:
        /*0004*/ 	.word	0x00000082


	//----- nvinfo : EIATTR_KPARAM_INFO
	.align		4
.L_2838:
        /*0008*/ 	.byte	0x04, 0x17
        /*000a*/ 	.short	(.L_2840 - .L_2839)
.L_2839:
        /*000c*/ 	.word	0x00000000
        /*0010*/ 	.short	0x0000
        /*0012*/ 	.short	0x0000
        /*0014*/ 	.byte	0x00, 0xf0, 0xa1, 0x03


	//----- nvinfo : EIATTR_SPARSE_MMA_MASK
	.align		4
.L_2840:
        /*0018*/ 	.byte	0x03, 0x50
        /*001a*/ 	.short	0x0000


	//----- nvinfo : EIATTR_MAXREG_COUNT
	.align		4
        /*001c*/ 	.byte	0x03, 0x1b
        /*001e*/ 	.short	0x00ff


	//----- nvinfo : EIATTR_NUM_BARRIERS
	.align		4
        /*0020*/ 	.byte	0x02, 0x4c
        /*0022*/ 	.byte	0x01
	.zero		1


	//----- nvinfo : EIATTR_MERCURY_ISA_VERSION
	.align		4
        /*0024*/ 	.byte	0x03, 0x5f
        /*0026*/ 	.short	0x0101


	//----- nvinfo : EIATTR_COOP_GROUP_MASK_REGIDS
	.align		4
        /*0028*/ 	.byte	0x04, 0x29
        /*002a*/ 	.short	(.L_2842 - .L_2841)


	//   ....[0]....
.L_2841:
        /*002c*/ 	.word	0xffffffff


	//   ....[1]....
        /*0030*/ 	.word	0xffffffff


	//   ....[2]....
        /*0034*/ 	.word	0xffffffff


	//   ....[3]....
        /*0038*/ 	.word	0xffffffff


	//   ....[4]....
        /*003c*/ 	.word	0xffffffff


	//   ....[5]....
        /*0040*/ 	.word	0xffffffff


	//   ....[6]....
        /*0044*/ 	.word	0xffffffff


	//   ....[7]....
        /*0048*/ 	.word	0xffffffff


	//   ....[8]....
        /*004c*/ 	.word	0xffffffff


	//   ....[9]....
        /*0050*/ 	.word	0xffffffff


	//   ....[10]....
        /*0054*/ 	.word	0xffffffff


	//   ....[11]....
        /*0058*/ 	.word	0xffffffff


	//   ....[12]....
        /*005c*/ 	.word	0xffffffff


	//   ....[13]....
        /*0060*/ 	.word	0xffffffff


	//   ....[14]....
        /*0064*/ 	.word	0xffffffff


	//   ....[15]....
        /*0068*/ 	.word	0xffffffff


	//   ....[16]....
        /*006c*/ 	.word	0xffffffff


	//   ....[17]....
        /*0070*/ 	.word	0xffffffff


	//   ....[18]....
        /*0074*/ 	.word	0xffffffff


	//   ....[19]....
        /*0078*/ 	.word	0xffffffff


	//   ....[20]....
        /*007c*/ 	.word	0xffffffff


	//   ....[21]....
        /*0080*/ 	.word	0x0500009f


	//   ....[22]....
        /*0084*/ 	.word	0x0500009f


	//   ....[23]....
        /*0088*/ 	.word	0x0500009f


	//   ....[24]....
        /*008c*/ 	.word	0x0500009f


	//   ....[25]....
        /*0090*/ 	.word	0x0500009f


	//   ....[26]....
        /*0094*/ 	.word	0x0500009f


	//   ....[27]....
        /*0098*/ 	.word	0x0500009f


	//   ....[28]....
        /*009c*/ 	.word	0x0500009f


	//   ....[29]....
        /*00a0*/ 	.word	0x0500009f


	//   ....[30]....
        /*00a4*/ 	.word	0x0500009f


	//----- nvinfo : EIATTR_COOP_GROUP_INSTR_OFFSETS
	.align		4
.L_2842:
        /*00a8*/ 	.byte	0x04, 0x28
        /*00aa*/ 	.short	(.L_2844 - .L_2843)


	//   ....[0]....
.L_2843:
        /*00ac*/ 	.word	0x00002400


	//   ....[1]....
        /*00b0*/ 	.word	0x00002420


	//   ....[2]....
        /*00b4*/ 	.word	0x00002440


	//   ....[3]....
        /*00b8*/ 	.word	0x00002460


	//   ....[4]....
        /*00bc*/ 	.word	0x00002480


	//   ....[5]....
        /*00c0*/ 	.word	0x000028b0


	//   ....[6]....
        /*00c4*/ 	.word	0x000028d0


	//   ....[7]....
        /*00c8*/ 	.word	0x000028f0


	//   ....[8]....
        /*00cc*/ 	.word	0x00002910


	//   ....[9]....
        /*00d0*/ 	.word	0x00002930


	//   ....[10]....
        /*00d4*/ 	.word	0x00002ab0


	//   ....[11]....
        /*00d8*/ 	.word	0x00002af0


	//   ....[12]....
        /*00dc*/ 	.word	0x00002b00


	//   ....[13]....
        /*00e0*/ 	.word	0x00002b60


	//   ....[14]....
        /*00e4*/ 	.word	0x00002b90


	//   ....[15]....
        /*00e8*/ 	.word	0x00002bd0


	//   ....[16]....
        /*00ec*/ 	.word	0x00002c20


	//   ....[17]....
        /*00f0*/ 	.word	0x00002ca0


	//   ....[18]....
        /*00f4*/ 	.word	0x00002d10


	//   ....[19]....
        /*00f8*/ 	.word	0x00002dd0


	//   ....[20]....
        /*00fc*/ 	.word	0x00002de0


	//   ....[21]....
        /*0100*/ 	.word	0x000037a0


	//   ....[22]....
        /*0104*/ 	.word	0x00003810


	//   ....[23]....
        /*0108*/ 	.word	0x00003880


	//   ....[24]....
        /*010c*/ 	.word	0x000038f0


	//   ....[25]....
        /*0110*/ 	.word	0x00003960


	//   ....[26]....
        /*0114*/ 	.word	0x00003de0


	//   ....[27]....
        /*0118*/ 	.word	0x00003e50


	//   ....[28]....
        /*011c*/ 	.word	0x00003ec0


	//   ....[29]....
        /*0120*/ 	.word	0x00003f30


	//   ....[30]....
        /*0124*/ 	.word	0x00003fa0


	//----- nvinfo : EIATTR_EXIT_INSTR_OFFSETS
	.align		4
.L_2844:
        /*0128*/ 	.byte	0x04, 0x1c
        /*012a*/ 	.short	(.L_2846 - .L_2845)


	//   ....[0]....
.L_2845:
        /*012c*/ 	.word	0x000001a0


	//   ....[1]....
        /*0130*/ 	.word	0x00003740


	//----- nvinfo : EIATTR_MAX_THREADS
	.align		4
.L_2846:
        /*0134*/ 	.byte	0x04, 0x05
        /*0136*/ 	.short	(.L_2848 - .L_2847)
.L_2847:
        /*0138*/ 	.word	0x00000100
        /*013c*/ 	.word	0x00000001
        /*0140*/ 	.word	0x00000001


	//----- nvinfo : EIATTR_CRS_STACK_SIZE
	.align		4
.L_2848:
        /*0144*/ 	.byte	0x04, 0x1e
        /*0146*/ 	.short	(.L_2850 - .L_2849)
.L_2849:
        /*0148*/ 	.word	0x00000000


	//----- nvinfo : EIATTR_CBANK_PARAM_SIZE
	.align		4
.L_2850:
        /*014c*/ 	.byte	0x03, 0x19
        /*014e*/ 	.short	0x00e8


	//----- nvinfo : EIATTR_PARAM_CBANK
	.align		4
        /*0150*/ 	.byte	0x04, 0x0a
        /*0152*/ 	.short	(.L_2852 - .L_2851)
	.align		4
.L_2851:
        /*0154*/ 	.word	index@(.nv.constant0._ZN10layer_norm13ln_fwd_kernelINS_13Kernel_traitsI6__halfS2_fS2_fjLj8192ELj1ELj1ELj8ELj16ENS_18Kernel_traits_baseILj8192ES2_S2_fS2_fjLj256EEEEELb0ELb1ELb1ELb1EEEvNS_9FwdParamsE)
        /*0158*/ 	.short	0x0210
        /*015a*/ 	.short	0x00e8


	//----- nvinfo : EIATTR_SW_WAR
	.align		4
.L_2852:
        /*015c*/ 	.byte	0x04, 0x36
        /*015e*/ 	.short	(.L_2854 - .L_2853)
.L_2853:
        /*0160*/ 	.word	0x00000008
.L_2854:


//--------------------- .nv.info._ZN10layer_norm13ln_fwd_kernelINS_13Kernel_traitsI6__halfS2_fS2_fjLj8192ELj1ELj1ELj8ELj16ENS_18Kernel_traits_baseILj8192ES2_S2_fS2_fjLj256EEEEELb1ELb0ELb0ELb0EEEvNS_9FwdParamsE --------------------------
	.section	.nv.info._ZN10layer_norm13ln_fwd_kernelINS_13Kernel_traitsI6__halfS2_fS2_fjLj8192ELj1ELj1ELj8ELj16ENS_18Kernel_traits_baseILj8192ES2_S2_fS2_fjLj256EEEEELb1ELb0ELb0ELb0EEEvNS_9FwdParamsE,"",@"SHT_CUDA_INFO"
	.sectionflags	@""
	.align	4


	//----- nvinfo : EIATTR_CUDA_API_VERSION
	.align		4
        /*0000*/ 	.byte	0x04, 0x37
        /*0002*/ 	.short	(.L_2856 - .L_2855)
.L_2855:
        /*0004*/ 	.word	0x00000082


	//----- nvinfo : EIATTR_KPARAM_INFO
	.align		4
.L_2856:
        /*0008*/ 	.byte	0x04, 0x17
        /*000a*/ 	.short	(.L_2858 - .L_2857)
.L_2857:
        /*000c*/ 	.word	0x00000000
        /*0010*/ 	.short	0x0000
        /*0012*/ 	.short	0x0000
        /*0014*/ 	.byte	0x00, 0xf0, 0xa1, 0x03


	//----- nvinfo : EIATTR_SPARSE_MMA_MASK
	.align		4
.L_2858:
        /*0018*/ 	.byte	0x03, 0x50
        /*001a*/ 	.short	0x0000


	//----- nvinfo : EIATTR_MAXREG_COUNT
	.align		4
        /*001c*/ 	.byte	0x03, 0x1b
        /*001e*/ 	.short	0x00ff


	//----- nvinfo : EIATTR_NUM_BARRIERS
	.align		4
        /*0020*/ 	.byte	0x02, 0x4c
        /*0022*/ 	.byte	0x01
	.zero		1


	//----- nvinfo : EIATTR_MERCURY_ISA_VERSION
	.align		4
        /*0024*/ 	.byte	0x03, 0x5f
        /*0026*/ 	.short	0x0101


	//----- nvinfo : EIATTR_COOP_GROUP_MASK_REGIDS
	.align		4
        /*0028*/ 	.byte	0x04, 0x29
        /*002a*/ 	.short	(.L_2860 - .L_2859)


	//   ....[0]....
.L_2859:
        /*002c*/ 	.word	0xffffffff


	//   ....[1]....
        /*0030*/ 	.word	0xffffffff


	//   ....[2]....
        /*0034*/ 	.word	0xffffffff


	//   ....[3]....
        /*0038*/ 	.word	0xffffffff


	//   ....[4]....
        /*003c*/ 	.word	0xffffffff


	//   ....[5]....
        /*0040*/ 	.word	0xffffffff


	//   ....[6]....
        /*0044*/ 	.word	0xffffffff


	//   ....[7]....
        /*0048*/ 	.word	0xffffffff


	//   ....[8]....
        /*004c*/ 	.word	0xffffffff


	//   ....[9]....
        /*0050*/ 	.word	0xffffffff


	//   ....[10]....
        /*0054*/ 	.word	0xffffffff


	//   ....[11]....
        /*0058*/ 	.word	0xffffffff


	//   ....[12]....
        /*005c*/ 	.word	0xffffffff


	//   ....[13]....
        /*0060*/ 	.word	0xffffffff


	//   ....[14]....
        /*0064*/ 	.word	0xffffffff


	//   ....[15]....
        /*0068*/ 	.word	0xffffffff


	//   ....[16]....
        /*006c*/ 	.word	0xffffffff


	//   ....[17]....
        /*0070*/ 	.word	0xffffffff


	//   ....[18]....
        /*0074*/ 	.word	0xffffffff


	//   ....[19]....
        /*0078*/ 	.word	0xffffffff


	//   ....[20]....
        /*007c*/ 	.word	0xffffffff


	//   ....[21]....
        /*0080*/ 	.word	0x05000099


	//   ....[22]....
        /*0084*/ 	.word	0x05000099


	//   ....[23]....
        /*0088*/ 	.word	0x05000099


	//   ....[24]....
        /*008c*/ 	.word	0x05000099


	//   ....[25]....
        /*0090*/ 	.word	0x05000099


	//   ....[26]....
        /*0094*/ 	.word	0x05000099


	//   ....[27]....
        /*0098*/ 	.word	0x05000099


	//   ....[28]....
        /*009c*/ 	.word	0x05000099


	//   ....[29]....
        /*00a0*/ 	.word	0x05000099


	//   ....[30]....
        /*00a4*/ 	.word	0x05000099


	//----- nvinfo : EIATTR_COOP_GROUP_INSTR_OFFSETS
	.align		4
.L_2860:
        /*00a8*/ 	.byte	0x04, 0x28
        /*00aa*/ 	.short	(.L_2862 - .L_2861)


	//   ....[0]....
.L_2861:
        /*00ac*/ 	.word	0x0000c640


	//   ....[1]....
        /*00b0*/ 	.word	0x0000c660


	//   ....[2]....
        /*00b4*/ 	.word	0x0000c680


	//   ....[3]....
        /*00b8*/ 	.word	0x0000c6a0


	//   ....[4]....
        /*00bc*/ 	.word	0x0000c6c0


	//   ....[5]....
        /*00c0*/ 	.word	0x0000cb00


	//   ....[6]....
        /*00c4*/ 	.word	0x0000cb20


	//   ....[7]....
        /*00c8*/ 	.word	0x0000cb40


	//   ....[8]....
        /*00cc*/ 	.word	0x0000cb60


	//   ....[9]....
        /*00d0*/ 	.word	0x0000cb80


	//   ....[10]....
        /*00d4*/ 	.word	0x0000cd10


	//   ....[11]....
        /*00d8*/ 	.word	0x0000cd50


	//   ....[12]....
        /*00dc*/ 	.word	0x0000cd80


	//   ....[13]....
        /*00e0*/ 	.word	0x0000cdc0


	//   ....[14]....
        /*00e4*/ 	.word	0x0000cdf0


	//   ....[15]....
        /*00e8*/ 	.word	0x0000ce50


	//   ....[16]....
        /*00ec*/ 	.word	0x0000ceb0


	//   ....[17]....
        /*00f0*/ 	.word	0x0000cf40


	//   ....[18]....
        /*00f4*/ 	.word	0x0000cf90


	//   ....[19]....
        /*00f8*/ 	.word	0x0000d000


	//   ....[20]....
        /*00fc*/ 	.word	0x0000d050


	//   ....[21]....
        /*0100*/ 	.word	0x0000da80


	//   ....[22]....
        /*0104*/ 	.word	0x0000daf0


	//   ....[23]....
        /*0108*/ 	.word	0x0000db60


	//   ....[24]....
        /*010c*/ 	.word	0x0000dbd0


	//   ....[25]....
        /*0110*/ 	.word	0x0000dc40


	//   ....[26]....
        /*0114*/ 	.word	0x0000e0c0


	//   ....[27]....
        /*0118*/ 	.word	0x0000e130


	//   ....[28]....
        /*011c*/ 	.word	0x0000e1a0


	//   ....[29]....
        /*0120*/ 	.word	0x0000e210


	//   ....[30]....
        /*0124*/ 	.word	0x0000e280


	//----- nvinfo : EIATTR_EXIT_INSTR_OFFSETS
	.align		4
.L_2862:
        /*0128*/ 	.byte	0x04, 0x1c
        /*012a*/ 	.short	(.L_2864 - .L_2863)


	//   ....[0]....
.L_2863:
        /*012c*/ 	.word	0x00000950


	//   ....[1]....
        /*0130*/ 	.word	0x0000da20


	//----- nvinfo : EIATTR_MAX_THREADS
	.align		4
.L_2864:
        /*0134*/ 	.byte	0x04, 0x05
        /*0136*/ 	.short	(.L_2866 - .L_2865)
.L_2865:
        /*0138*/ 	.word	0x00000100
        /*013c*/ 	.word	0x00000001
        /*0140*/ 	.word	0x00000001


	//----- nvinfo : EIATTR_CRS_STACK_SIZE
	.align		4
.L_2866:
        /*0144*/ 	.byte	0x04, 0x1e
        /*0146*/ 	.short	(.L_2868 - .L_2867)
.L_2867:
        /*0148*/ 	.word	0x00000000


	//----- nvinfo : EIATTR_CBANK_PARAM_SIZE
	.align		4
.L_2868:
        /*014c*/ 	.byte	0x03, 0x19
        /*014e*/ 	.short	0x00e8


	//----- nvinfo : EIATTR_PARAM_CBANK
	.align		4
        /*0150*/ 	.byte	0x04, 0x0a
        /*0152*/ 	.short	(.L_2870 - .L_2869)
	.align		4
.L_2869:
        /*0154*/ 	.word	index@(.nv.constant0._ZN10layer_norm13ln_fwd_kernelINS_13Kernel_traitsI6__halfS2_fS2_fjLj8192ELj1ELj1ELj8ELj16ENS_18Kernel_traits_baseILj8192ES2_S2_fS2_fjLj256EEEEELb1ELb0ELb0ELb0EEEvNS_9FwdParamsE)
        /*0158*/ 	.short	0x0210
        /*015a*/ 	.short	0x00e8


	//----- nvinfo : EIATTR_SW_WAR
	.align		4
.L_2870:
        /*015c*/ 	.byte	0x04, 0x36
        /*015e*/ 	.short	(.L_2872 - .L_2871)
.L_2871:
        /*0160*/ 	.word	0x00000008
.L_2872:


//--------------------- .nv.info._ZN10layer_norm13ln_fwd_kernelINS_13Kernel_traitsI6__halfS2_fS2_fjLj8192ELj1ELj1ELj8ELj16ENS_18Kernel_traits_baseILj8192ES2_S2_fS2_fjLj256EEEEELb1ELb0ELb0ELb1EEEvNS_9FwdParamsE --------------------------
	.section	.nv.info._ZN10layer_norm13ln_fwd_kernelINS_13Kernel_traitsI6__halfS2_fS2_fjLj8192ELj1ELj1ELj8ELj16ENS_18Kernel_traits_baseILj8192ES2_S2_fS2_fjLj256EEEEELb1ELb0ELb0ELb1EEEvNS_9FwdParamsE,"",@"SHT_CUDA_INFO"
	.sectionflags	@""
	.align	4


	//----- nvinfo : EIATTR_CUDA_API_VERSION
	.align		4
        /*0000*/ 	.byte	0x04, 0x37
        /*0002*/ 	.short	(.L_2874 - .L_2873)
.L_2873:
        /*0004*/ 	.word	0x00000082


	//----- nvinfo : EIATTR_KPARAM_INFO
	.align		4
.L_2874:
        /*0008*/ 	.byte	0x04, 0x17
        /*000a*/ 	.short	(.L_2876 - .L_2875)
.L_2875:
        /*000c*/ 	.word	0x00000000
        /*0010*/ 	.short	0x0000
        /*0012*/ 	.short	0x0000
        /*0014*/ 	.byte	0x00, 0xf0, 0xa1, 0x03


	//----- nvinfo : EIATTR_SPARSE_MMA_MASK
	.align		4
.L_2876:
        /*0018*/ 	.byte	0x03, 0x50
        /*001a*/ 	.short	0x0000


	//----- nvinfo : EIATTR_MAXREG_COUNT
	.align		4
        /*001c*/ 	.byte	0x03, 0x1b
        /*001e*/ 	.short	0x00ff


	//----- nvinfo : EIATTR_NUM_BARRIERS
	.align		4
        /*0020*/ 	.byte	0x02, 0x4c
        /*0022*/ 	.byte	0x01
	.zero		1


	//----- nvinfo : EIATTR_MERCURY_ISA_VERSION
	.align		4
        /*0024*/ 	.byte	0x03, 0x5f
        /*0026*/ 	.short	0x0101


	//----- nvinfo : EIATTR_COOP_GROUP_MASK_REGIDS
	.align		4
        /*0028*/ 	.byte	0x04, 0x29
        /*002a*/ 	.short	(.L_2878 - .L_2877)


	//   ....[0]....
.L_2877:
        /*002c*/ 	.word	0xffffffff


	//   ....[1]....
        /*0030*/ 	.word	0xffffffff


	//   ....[2]....
        /*0034*/ 	.word	0xffffffff


	//   ....[3]....
        /*0038*/ 	.word	0xffffffff


	//   ....[4]....
        /*003c*/ 	.word	0xffffffff


	//   ....[5]....
        /*0040*/ 	.word	0xffffffff


	//   ....[6]....
        /*0044*/ 	.word	0xffffffff


	//   ....[7]....
        /*0048*/ 	.word	0xffffffff


	//   ....[8]....
        /*004c*/ 	.word	0xffffffff


	//   ....[9]....
        /*0050*/ 	.word	0xffffffff


	//   ....[10]....
        /*0054*/ 	.word	0xffffffff


	//   ....[11]....
        /*0058*/ 	.word	0xffffffff


	//   ....[12]....
        /*005c*/ 	.word	0xffffffff


	//   ....[13]....
        /*0060*/ 	.word	0xffffffff


	//   ....[14]....
        /*0064*/ 	.word	0xffffffff


	//   ....[15]....
        /*0068*/ 	.word	0xffffffff


	//   ....[16]....
        /*006c*/ 	.word	0xffffffff


	//   ....[17]....
        /*0070*/ 	.word	0xffffffff


	//   ....[18]....
        /*0074*/ 	.word	0xffffffff


	//   ....[19]....
        /*0078*/ 	.word	0xffffffff


	//   ....[20]....
        /*007c*/ 	.word	0xffffffff


	//   ....[21]....
        /*0080*/ 	.word	0x05000092


	//   ....[22]....
        /*0084*/ 	.word	0x05000092


	//   ....[23]....
        /*0088*/ 	.word	0x05000092


	//   ....[24]....
        /*008c*/ 	.word	0x05000092


	//   ....[25]....
        /*0090*/ 	.word	0x05000092


	//   ....[26]....
        /*0094*/ 	.word	0x05000092


	//   ....[27]....
        /*0098*/ 	.word	0x05000092


	//   ....[28]....
        /*009c*/ 	.word	0x05000092


	//   ....[29]....
        /*00a0*/ 	.word	0x05000092


	//   ....[30]....
        /*00a4*/ 	.word	0x05000092


	//----- nvinfo : EIATTR_COOP_GROUP_INSTR_OFFSETS
	.align		4
.L_2878:
        /*00a8*/ 	.byte	0x04, 0x28
        /*00aa*/ 	.short	(.L_2880 - .L_2879)


	//   ....[0]....
.L_2879:
        /*00ac*/ 	.word	0x0000be00


	//   ....[1]....
        /*00b0*/ 	.word	0x0000be20


	//   ....[2]....
        /*00b4*/ 	.word	0x0000be40


	//   ....[3]....
        /*00b8*/ 	.word	0x0000be60


	//   ....[4]....
        /*00bc*/ 	.word	0x0000be80


	//   ....[5]....
        /*00c0*/ 	.word	0x0000c2b0


	//   ....[6]....
        /*00c4*/ 	.word	0x0000c2d0


	//   ....[7]....
        /*00c8*/ 	.word	0x0000c2f0


	//   ....[8]....
        /*00cc*/ 	.word	0x0000c310


	//   ....[9]....
        /*00d0*/ 	.word	0x0000c330


	//   ....[10]....
        /*00d4*/ 	.word	0x0000c4a0


	//   ....[11]....
        /*00d8*/ 	.word	0x0000c500


	//   ....[12]....
        /*00dc*/ 	.word	0x0000c520


	//   ....[13]....
        /*00e0*/ 	.word	0x0000c570


	//   ....[14]....
        /*00e4*/ 	.word	0x0000c5b0


	//   ....[15]....
        /*00e8*/ 	.word	0x0000c620


	//   ....[16]....
        /*00ec*/ 	.word	0x0000c650


	//   ....[17]....
        /*00f0*/ 	.word	0x0000c690


	//   ....[18]....
        /*00f4*/ 	.word	0x0000c730


	//   ....[19]....
        /*00f8*/ 	.word	0x0000c7b0


	//   ....[20]....
        /*00fc*/ 	.word	0x0000c7e0


	//   ....[21]....
        /*0100*/ 	.word	0x0000d100


	//   ....[22]....
        /*0104*/ 	.word	0x0000d170


	//   ....[23]....
        /*0108*/ 	.word	0x0000d1e0


	//   ....[24]....
        /*010c*/ 	.word	0x0000d250


	//   ....[25]....
        /*0110*/ 	.word	0x0000d2c0


	//   ....[26]....
        /*0114*/ 	.word	0x0000d730


	//   ....[27]....
        /*0118*/ 	.word	0x0000d7a0


	//   ....[28]....
        /*011c*/ 	.word	0x0000d810


	//   ....[29]....
        /*0120*/ 	.word	0x0000d880


	//   ....[30]....
        /*0124*/ 	.word	0x0000d8f0


	//----- nvinfo : EIATTR_EXIT_INSTR_OFFSETS
	.align		4
.L_2880:
        /*0128*/ 	.byte	0x04, 0x1c
        /*012a*/ 	.short	(.L_2882 - .L_2881)


	//   ....[0]....
.L_2881:
        /*012c*/ 	.word	0x00000210


	//   ....[1]....
        /*0130*/ 	.word	0x0000d0a0


	//----- nvinfo : EIATTR_MAX_THREADS
	.align		4
.L_2882:
        /*0134*/ 	.byte	0x04, 0x05
        /*0136*/ 	.short	(.L_2884 - .L_2883)
.L_2883:
        /*0138*/ 	.word	0x00000100
        /*013c*/ 	.word	0x00000001
        /*0140*/ 	.word	0x00000001


	//----- nvinfo : EIATTR_CRS_STACK_SIZE
	.align		4
.L_2884:
        /*0144*/ 	.byte	0x04, 0x1e
        /*0146*/ 	.short	(.L_2886 - .L_2885)
.L_2885:
        /*0148*/ 	.word	0x00000000


	//----- nvinfo : EIATTR_CBANK_PARAM_SIZE
	.align		4
.L_2886:
        /*014c*/ 	.byte	0x03, 0x19
        /*014e*/ 	.short	0x00e8


	//----- nvinfo : EIATTR_PARAM_CBANK
	.align		4
        /*0150*/ 	.byte	0x04, 0x0a
        /*0152*/ 	.short	(.L_2888 - .L_2887)
	.align		4
.L_2887:
        /*0154*/ 	.word	index@(.nv.constant0._ZN10layer_norm13ln_fwd_kernelINS_13Kernel_traitsI6__halfS2_fS2_fjLj8192ELj1ELj1ELj8ELj16ENS_18Kernel_traits_baseILj8192ES2_S2_fS2_fjLj256EEEEELb1ELb0ELb0ELb1EEEvNS_9FwdParamsE)
        /*0158*/ 	.short	0x0210
        /*015a*/ 	.short	0x00e8


	//----- nvinfo : EIATTR_SW_WAR
	.align		4
.L_2888:
        /*015c*/ 	.byte	0x04, 0x36
        /*015e*/ 	.short	(.L_2890 - .L_2889)
.L_2889:
        /*0160*/ 	.word	0x00000008
.L_2890:


//--------------------- .nv.info._ZN10layer_norm13ln_fwd_kernelINS_13Kernel_traitsI6__halfS2_fS2_fjLj8192ELj1ELj1ELj8ELj16ENS_18Kernel_traits_baseILj8192ES2_S2_fS2_fjLj256EEEEELb1ELb0ELb1ELb0EEEvNS_9FwdParamsE --------------------------
	.section	.nv.info._ZN10layer_norm13ln_fwd_kernelINS_13Kernel_traitsI6__halfS2_fS2_fjLj8192ELj1ELj1ELj8ELj16ENS_18Kernel_traits_baseILj8192ES2_S2_fS2_fjLj256EEEEELb1ELb0ELb1ELb0EEEvNS_9FwdParamsE,"",@"SHT_CUDA_INFO"
	.sectionflags	@""
	.align	4


	//----- nvinfo : EIATTR_CUDA_API_VERSION
	.align		4
        /*0000*/ 	.byte	0x04, 0x37
        /*0002*/ 	.short	(.L_2892 - .L_2891)
.L_2891:
        /*0004*/ 	.word	0x00000082


	//----- nvinfo : EIATTR_KPARAM_INFO
	.align		4
.L_2892:
        /*0008*/ 	.byte	0x04, 0x17
        /*000a*/ 	.short	(.L_2894 - .L_2893)
.L_2893:
        /*000c*/ 	.word	0x00000000
        /*0010*/ 	.short	0x0000
        /*0012*/ 	.short	0x0000
        /*0014*/ 	.byte	0x00, 0xf0, 0xa1, 0x03


	//----- nvinfo : EIATTR_SPARSE_MMA_MASK
	.align		4
.L_2894:
        /*0018*/ 	.byte	0x03, 0x50
        /*001a*/ 	.short	0x0000


	//----- nvinfo : EIATTR_MAXREG_COUNT
	.align		4
        /*001c*/ 	.byte	0x03, 0x1b
        /*001e*/ 	.short	0x00ff


	//----- nvinfo : EIATTR_NUM_BARRIERS
	.align		4
        /*0020*/ 	.byte	0x02, 0x4c
        /*0022*/ 	.byte	0x01
	.zero		1


	//----- nvinfo : EIATTR_MERCURY_ISA_VERSION
	.align		4
        /*0024*/ 	.byte	0x03, 0x5f
        /*0026*/ 	.short	0x0101


	//----- nvinfo : EIATTR_COOP_GROUP_MASK_REGIDS
	.align		4
        /*0028*/ 	.byte	0x04, 0x29
        /*002a*/ 	.short	(.L_2896 - .L_2895)


	//   ....[0]....
.L_2895:
        /*002c*/ 	.word	0xffffffff


	//   ....[1]....
        /*0030*/ 	.word	0xffffffff


	//   ....[2]....
        /*0034*/ 	.word	0xffffffff


	//   ....[3]....
        /*0038*/ 	.word	0xffffffff


	//   ....[4]....
        /*003c*/ 	.word	0xffffffff


	//   ....[5]....
        /*0040*/ 	.word	0xffffffff


	//   ....[6]....
        /*0044*/ 	.word	0xffffffff


	//   ....[7]....
        /*0048*/ 	.word	0xffffffff


	//   ....[8]....
        /*004c*/ 	.word	0xffffffff


	//   ....[9]....
        /*0050*/ 	.word	0xffffffff


	//   ....[10]....
        /*0054*/ 	.word	0xffffffff


	//   ....[11]....
        /*0058*/ 	.word	0xffffffff


	//   ....[12]....
        /*005c*/ 	.word	0xffffffff


	//   ....[13]....
        /*0060*/ 	.word	0xffffffff


	//   ....[14]....
        /*0064*/ 	.word	0xffffffff


	//   ....[15]....
        /*0068*/ 	.word	0xffffffff


	//   ....[16]....
        /*006c*/ 	.word	0xffffffff


	//   ....[17]....
        /*0070*/ 	.word	0xffffffff


	//   ....[18]....
        /*0074*/ 	.word	0xffffffff


	//   ....[19]....
        /*0078*/ 	.word	0xffffffff


	//   ....[20]....
        /*007c*/ 	.word	0xffffffff


	//   ....[21]....
        /*0080*/ 	.word	0x050000a7


	//   ....[22]....
        /*0084*/ 	.word	0x050000a7


	//   ....[23]....
        /*0088*/ 	.word	0x050000a7


	//   ....[24]....
        /*008c*/ 	.word	0x050000a7


	//   ....[25]....
        /*0090*/ 	.word	0x050000a7


	//   ....[26]....
        /*0094*/ 	.word	0x050000a7


	//   ....[27]....
        /*0098*/ 	.word	0x050000a7


	//   ....[28]....
        /*009c*/ 	.word	0x050000a7


	//   ....[29]....
        /*00a0*/ 	.word	0x050000a7


	//   ....[30]....
        /*00a4*/ 	.word	0x050000a7


	//----- nvinfo : EIATTR_COOP_GROUP_INSTR_OFFSETS
	.align		4
.L_2896:
        /*00a8*/ 	.byte	0x04, 0x28
        /*00aa*/ 	.short	(.L_2898 - .L_2897)


	//   ....[0]....
.L_2897:
        /*00ac*/ 	.word	0x0000d810


	//   ....[1]....
        /*00b0*/ 	.word	0x0000d830


	//   ....[2]....
        /*00b4*/ 	.word	0x0000d850


	//   ....[3]....
        /*00b8*/ 	.word	0x0000d870


	//   ....[4]....
        /*00bc*/ 	.word	0x0000d890


	//   ....[5]....
        /*00c0*/ 	.word	0x0000dcd0


	//   ....[6]....
        /*00c4*/ 	.word	0x0000dcf0


	//   ....[7]....
        /*00c8*/ 	.word	0x0000dd10


	//   ....[8]....
        /*00cc*/ 	.word	0x0000dd30


	//   ....[9]....
        /*00d0*/ 	.word	0x0000dd50


	//   ....[10]....
        /*00d4*/ 	.word	0x0000def0


	//   ....[11]....
        /*00d8*/ 	.word	0x0000df10


	//   ....[12]....
        /*00dc*/ 	.word	0x0000dfa0


	//   ....[13]....
        /*00e0*/ 	.word	0x0000e000


	//   ....[14]....
        /*00e4*/ 	.word	0x0000e010


	//   ....[15]....
        /*00e8*/ 	.word	0x0000e0a0


	//   ....[16]....
        /*00ec*/ 	.word	0x0000e100


	//   ....[17]....
        /*00f0*/ 	.word	0x0000e110


	//   ....[18]....
        /*00f4*/ 	.word	0x0000e1c0


	//   ....[19]....
        /*00f8*/ 	.word	0x0000e1e0


	//   ....[20]....
        /*00fc*/ 	.word	0x0000e230


	//   ....[21]....
        /*0100*/ 	.word	0x0000ecf0


	//   ....[22]....
        /*0104*/ 	.word	0x0000ed60


	//   ....[23]....
        /*0108*/ 	.word	0x0000edd0


	//   ....[24]....
        /*010c*/ 	.word	0x0000ee40


	//   ....[25]....
        /*0110*/ 	.word	0x0000eeb0


	//   ....[26]....
        /*0114*/ 	.word	0x0000f340


	//   ....[27]....
        /*0118*/ 	.word	0x0000f3b0


	//   ....[28]....
        /*011c*/ 	.word	0x0000f420


	//   ....[29]....
        /*0120*/ 	.word	0x0000f490


	//   ....[30]....
        /*0124*/ 	.word	0x0000f500


	//----- nvinfo : EIATTR_EXIT_INSTR_OFFSETS
	.align		4
.L_2898:
        /*0128*/ 	.byte	0x04, 0x1c
        /*012a*/ 	.short	(.L_2900 - .L_2899)


	//   ....[0]....
.L_2899:
        /*012c*/ 	.word	0x00000940


	//   ....[1]....
        /*0130*/ 	.word	0x0000ec90


	//----- nvinfo : EIATTR_MAX_THREADS
	.align		4
.L_2900:
        /*0134*/ 	.byte	0x04, 0x05
        /*0136*/ 	.short	(.L_2902 - .L_2901)
.L_2901:
        /*0138*/ 	.word	0x00000100
        /*013c*/ 	.word	0x00000001
        /*0140*/ 	.word	0x00000001


	//----- nvinfo : EIATTR_CRS_STACK_SIZE
	.align		4
.L_2902:
        /*0144*/ 	.byte	0x04, 0x1e
        /*0146*/ 	.short	(.L_2904 - .L_2903)
.L_2903:
        /*0148*/ 	.word	0x00000000


	//----- nvinfo : EIATTR_CBANK_PARAM_SIZE
	.align		4
.L_2904:
        /*014c*/ 	.byte	0x03, 0x19
        /*014e*/ 	.short	0x00e8


	//----- nvinfo : EIATTR_PARAM_CBANK
	.align		4
        /*0150*/ 	.byte	0x04, 0x0a
        /*0152*/ 	.short	(.L_2906 - .L_2905)
	.align		4
.L_2905:
        /*0154*/ 	.word	index@(.nv.constant0._ZN10layer_norm13ln_fwd_kernelINS_13Kernel_traitsI6__halfS2_fS2_fjLj8192ELj1ELj1ELj8ELj16ENS_18Kernel_traits_baseILj8192ES2_S2_fS2_fjLj256EEEEELb1ELb0ELb1ELb0EEEvNS_9FwdParamsE)
        /*0158*/ 	.short	0x0210
        /*015a*/ 	.short	0x00e8


	//----- nvinfo : EIATTR_SW_WAR
	.align		4
.L_2906:
        /*015c*/ 	.byte	0x04, 0x36
        /*015e*/ 	.short	(.L_2908 - .L_2907)
.L_2907:
        /*0160*/ 	.word	0x00000008
.L_2908:


//--------------------- .nv.info._ZN10layer_norm13ln_fwd_kernelINS_13Kernel_traitsI6__halfS2_fS2_fjLj8192ELj1ELj1ELj8ELj16ENS_18Kernel_traits_baseILj8192ES2_S2_fS2_fjLj256EEEEELb1ELb0ELb1ELb1EEEvNS_9FwdParamsE --------------------------
	.section	.nv.info._ZN10layer_norm13ln_fwd_kernelINS_13Kernel_traitsI6__halfS2_fS2_fjLj8192ELj1ELj1ELj8ELj16ENS_18Kernel_traits_baseILj8192ES2_S2_fS2_fjLj256EEEEELb1ELb0ELb1ELb1EEEvNS_9FwdParamsE,"",@"SHT_CUDA_INFO"
	.sectionflags	@""
	.align	4


	//----- nvinfo : EIATTR_CUDA_API_VERSION
	.align		4
        /*0000*/ 	.byte	0x04, 0x37
        /*0002*/ 	.short	(.L_2910 - .L_2909)
.L_2909:
        /*0004*/ 	.word	0x00000082


	//----- nvinfo : EIATTR_KPARAM_INFO
	.align		4
.L_2910:
        /*0008*/ 	.byte	0x04, 0x17
        /*000a*/ 	.short	(.L_2912 - .L_2911)
.L_2911:
        /*000c*/ 	.word	0x00000000
        /*0010*/ 	.short	0x0000
        /*0012*/ 	.short	0x0000
        /*0014*/ 	.byte	0x00, 0xf0, 0xa1, 0x03


	//----- nvinfo : EIATTR_SPARSE_MMA_MASK
	.align		4
.L_2912:
        /*0018*/ 	.byte	0x03, 0x50
        /*001a*/ 	.short	0x0000


	//----- nvinfo : EIATTR_MAXREG_COUNT
	.align		4
        /*001c*/ 	.byte	0x03, 0x1b
        /*001e*/ 	.short	0x00ff


	//----- nvinfo : EIATTR_NUM_BARRIERS
	.align		4
        /*0020*/ 	.byte	0x02, 0x4c
        /*0022*/ 	.byte	0x01
	.zero		1


	//----- nvinfo : EIATTR_MERCURY_ISA_VERSION
	.align		4
        /*0024*/ 	.byte	0x03, 0x5f
        /*0026*/ 	.short	0x0101


	//----- nvinfo : EIATTR_COOP_GROUP_MASK_REGIDS
	.align		4
        /*0028*/ 	.byte	0x04, 0x29
        /*002a*/ 	.short	(.L_2914 - .L_2913)


	//   ....[0]....
.L_2913:
        /*002c*/ 	.word	0xffffffff


	//   ....[1]....
        /*0030*/ 	.word	0xffffffff


	//   ....[2]....
        /*0034*/ 	.word	0xffffffff


	//   ....[3]....
        /*0038*/ 	.word	0xffffffff


	//   ....[4]....
        /*003c*/ 	.word	0xffffffff


	//   ....[5]....
        /*0040*/ 	.word	0xffffffff


	//   ....[6]....
        /*0044*/ 	.word	0xffffffff


	//   ....[7]....
        /*0048*/ 	.word	0xffffffff


	//   ....[8]....
        /*004c*/ 	.word	0xffffffff


	//   ....[9]....
        /*0050*/ 	.word	0xffffffff


	//   ....[10]....
        /*0054*/ 	.word	0xffffffff


	//   ....[11]....
        /*0058*/ 	.word	0xffffffff


	//   ....[12]....
        /*005c*/ 	.word	0xffffffff


	//   ....[13]....
        /*0060*/ 	.word	0xffffffff


	//   ....[14]....
        /*0064*/ 	.word	0xffffffff


	//   ....[15]....
        /*0068*/ 	.word	0xffffffff


	//   ....[16]....
        /*006c*/ 	.word	0xffffffff


	//   ....[17]....
        /*0070*/ 	.word	0xffffffff


	//   ....[18]....
        /*0074*/ 	.word	0xffffffff


	//   ....[19]....
        /*0078*/ 	.word	0xffffffff


	//   ....[20]....
        /*007c*/ 	.word	0xffffffff


	//   ....[21]....
        /*0080*/ 	.word	0x05000078


	//   ....[22]....
        /*0084*/ 	.word	0x05000078


	//   ....[23]....
        /*0088*/ 	.word	0x05000078


	//   ....[24]....
        /*008c*/ 	.word	0x05000078


	//   ....[25]....
        /*0090*/ 	.word	0x05000078


	//   ....[26]....
        /*0094*/ 	.word	0x05000078


	//   ....[27]....
        /*0098*/ 	.word	0x05000078


	//   ....[28]....
        /*009c*/ 	.word	0x05000078


	//   ....[29]....
        /*00a0*/ 	.word	0x05000078


	//   ....[30]....
        /*00a4*/ 	.word	0x05000078


	//----- nvinfo : EIATTR_COOP_GROUP_INSTR_OFFSETS
	.align		4
.L_2914:
        /*00a8*/ 	.byte	0x04, 0x28
        /*00aa*/ 	.short	(.L_2916 - .L_2915)


	//   ....[0]....
.L_2915:
        /*00ac*/ 	.word	0x0000d050


	//   ....[1]....
        /*00b0*/ 	.word	0x0000d070


	//   ....[2]....
        /*00b4*/ 	.word	0x0000d090


	//   ....[3]....
        /*00b8*/ 	.word	0x0000d0b0


	//   ....[4]....
        /*00bc*/ 	.word	0x0000d0d0


	//   ....[5]....
        /*00c0*/ 	.word	0x0000d500


	//   ....[6]....
        /*00c4*/ 	.word	0x0000d520


	//   ....[7]....
        /*00c8*/ 	.word	0x0000d540


	//   ....[8]....
        /*00cc*/ 	.word	0x0000d560


	//   ....[9]....
        /*00d0*/ 	.word	0x0000d580


	//   ....[10]....
        /*00d4*/ 	.word	0x0000d6c0


	//   ....[11]....
        /*00d8*/ 	.word	0x0000d720


	//   ....[12]....
        /*00dc*/ 	.word	0x0000d7b0


	//   ....[13]....
        /*00e0*/ 	.word	0x0000d810


	//   ....[14]....
        /*00e4*/ 	.word	0x0000d820


	//   ....[15]....
        /*00e8*/ 	.word	0x0000d880


	//   ....[16]....
        /*00ec*/ 	.word	0x0000d8d0


	//   ....[17]....
        /*00f0*/ 	.word	0x0000d930


	//   ....[18]....
        /*00f4*/ 	.word	0x0000d9d0


	//   ....[19]....
        /*00f8*/ 	.word	0x0000d9f0


	//   ....[20]....
        /*00fc*/ 	.word	0x0000da30


	//   ....[21]....
        /*0100*/ 	.word	0x0000e600


	//   ....[22]....
        /*0104*/ 	.word	0x0000e660


	//   ....[23]....
        /*0108*/ 	.word	0x0000e6c0


	//   ....[24]....
        /*010c*/ 	.word	0x0000e720


	//   ....[25]....
        /*0110*/ 	.word	0x0000e780


	//   ....[26]....
        /*0114*/ 	.word	0x0000ebf0


	//   ....[27]....
        /*0118*/ 	.word	0x0000ec50


	//   ....[28]....
        /*011c*/ 	.word	0x0000ecb0


	//   ....[29]....
        /*0120*/ 	.word	0x0000ed10


	//   ....[30]....
        /*0124*/ 	.word	0x0000ed60


	//----- nvinfo : EIATTR_EXIT_INSTR_OFFSETS
	.align		4
.L_2916:
        /*0128*/ 	.byte	0x04, 0x1c
        /*012a*/ 	.short	(.L_2918 - .L_2917)


	//   ....[0]....
.L_2917:
        /*012c*/ 	.word	0x000005d0


	//   ....[1]....
        /*0130*/ 	.word	0x0000e5b0


	//----- nvinfo : EIATTR_MAX_THREADS
	.align		4
.L_2918:
        /*0134*/ 	.byte	0x04, 0x05
        /*0136*/ 	.short	(.L_2920 - .L_2919)
.L_2919:
        /*0138*/ 	.word	0x00000100
        /*013c*/ 	.word	0x00000001
        /*0140*/ 	.word	0x00000001


	//----- nvinfo : EIATTR_CRS_STACK_SIZE
	.align		4
.L_2920:
        /*0144*/ 	.byte	0x04, 0x1e
        /*0146*/ 	.short	(.L_2922 - .L_2921)
.L_2921:
        /*0148*/ 	.word	0x00000000


	//----- nvinfo : EIATTR_CBANK_PARAM_SIZE
	.align		4
.L_2922:
        /*014c*/ 	.byte	0x03, 0x19
        /*014e*/ 	.short	0x00e8


	//----- nvinfo : EIATTR_PARAM_CBANK
	.align		4
        /*0150*/ 	.byte	0x04, 0x0a
        /*0152*/ 	.short	(.L_2924 - .L_2923)
	.align		4
.L_2923:
        /*0154*/ 	.word	index@(.nv.constant0._ZN10layer_norm13ln_fwd_kernelINS_13Kernel_traitsI6__halfS2_fS2_fjLj8192ELj1ELj1ELj8ELj16ENS_18Kernel_traits_baseILj8192ES2_S2_fS2_fjLj256EEEEELb1ELb0ELb1ELb1EEEvNS_9FwdParamsE)
        /*0158*/ 	.short	0x0210
        /*015a*/ 	.short	0x00e8


	//----- nvinfo : EIATTR_SW_WAR
	.align		4
.L_2924:
        /*015c*/ 	.byte	0x04, 0x36
        /*015e*/ 	.short	(.L_2926 - .L_2925)
.L_2925:
        /*0160*/ 	.word	0x00000008
.L_2926:


//--------------------- .nv.info._ZN10layer_norm13ln_fwd_kernelINS_13Kernel_traitsI6__halfS2_fS2_fjLj8192ELj1ELj1ELj8ELj16ENS_18Kernel_traits_baseILj8192ES2_S2_fS2_fjLj256EEEEELb1ELb1ELb0ELb0EEEvNS_9FwdParamsE --------------------------
	.section	.nv.info._ZN10layer_norm13ln_fwd_kernelINS_13Kernel_traitsI6__halfS2_fS2_fjLj8192ELj1ELj1ELj8ELj16ENS_18Kernel_traits_baseILj8192ES2_S2_fS2_fjLj256EEEEELb1ELb1ELb0ELb0EEEvNS_9FwdParamsE,"",@"SHT_CUDA_INFO"
	.sectionflags	@""
	.align	4


	//----- nvinfo : EIATTR_CUDA_API_VERSION
	.align		4
        /*0000*/ 	.byte	0x04, 0x37
        /*0002*/ 	.short	(.L_2928 - .L_2927)
.L_2927:
        /*0004*/ 	.word	0x00000082


	//----- nvinfo : EIATTR_KPARAM_INFO
	.align		4
.L_2928:
        /*0008*/ 	.byte	0x04, 0x17
        /*000a*/ 	.short	(.L_2930 - .L_2929)
.L_2929:
        /*000c*/ 	.word	0x00000000
        /*0010*/ 	.short	0x0000
        /*0012*/ 	.short	0x0000
        /*0014*/ 	.byte	0x00, 0xf0, 0xa1, 0x03


	//----- nvinfo : EIATTR_SPARSE_MMA_MASK
	.align		4
.L_2930:
        /*0018*/ 	.byte	0x03, 0x50
        /*001a*/ 	.short	0x0000


	//----- nvinfo : EIATTR_MAXREG_COUNT
	.align		4
        /*001c*/ 	.byte	0x03, 0x1b
        /*001e*/ 	.short	0x00ff


	//----- nvinfo : EIATTR_NUM_BARRIERS
	.align		4
        /*0020*/ 	.byte	0x02, 0x4c
        /*0022*/ 	.byte	0x01
	.zero		1


	//----- nvinfo : EIATTR_MERCURY_ISA_VERSION
	.align		4
        /*0024*/ 	.byte	0x03, 0x5f
        /*0026*/ 	.short	0x0101


	//----- nvinfo : EIATTR_COOP_GROUP_MASK_REGIDS
	.align		4
        /*0028*/ 	.byte	0x04, 0x29
        /*002a*/ 	.short	(.L_2932 - .L_2931)


	//   ....[0]....
.L_2931:
        /*002c*/ 	.word	0xffffffff


	//   ....[1]....
        /*0030*/ 	.word	0xffffffff


	//   ....[2]....
        /*0034*/ 	.word	0xffffffff


	//   ....[3]....
        /*0038*/ 	.word	0xffffffff


	//   ....[4]....
        /*003c*/ 	.word	0xffffffff


	//   ....[5]....
        /*0040*/ 	.word	0xffffffff


	//   ....[6]....
        /*0044*/ 	.word	0xffffffff


	//   ....[7]....
        /*0048*/ 	.word	0xffffffff


	//   ....[8]....
        /*004c*/ 	.word	0xffffffff


	//   ....[9]....
        /*0050*/ 	.word	0xffffffff


	//   ....[10]....
        /*0054*/ 	.word	0xffffffff


	//   ....[11]....
        /*0058*/ 	.word	0xffffffff


	//   ....[12]....
        /*005c*/ 	.word	0xffffffff


	//   ....[13]....
        /*0060*/ 	.word	0xffffffff


	//   ....[14]....
        /*0064*/ 	.word	0xffffffff


	//   ....[15]....
        /*0068*/ 	.word	0xffffffff


	//   ....[16]....
        /*006c*/ 	.word	0xffffffff


	//   ....[17]....
        /*0070*/ 	.word	0xffffffff


	//   ....[18]....
        /*0074*/ 	.word	0xffffffff


	//   ....[19]....
        /*0078*/ 	.word	0xffffffff


	//   ....[20]....
        /*007c*/ 	.word	0xffffffff


	//   ....[21]....
        /*0080*/ 	.word	0x050000b5


	//   ....[22]....
        /*0084*/ 	.word	0x050000b5


	//   ....[23]....
        /*0088*/ 	.word	0x050000b5


	//   ....[24]....
        /*008c*/ 	.word	0x050000b5


	//   ....[25]....
        /*0090*/ 	.word	0x050000b5


	//   ....[26]....
        /*0094*/ 	.word	0x050000b5


	//   ....[27]....
        /*0098*/ 	.word	0x050000b5


	//   ....[28]....
        /*009c*/ 	.word	0x050000b5


	//   ....[29]....
        /*00a0*/ 	.word	0x050000b5


	//   ....[30]....
        /*00a4*/ 	.word	0x050000b5


	//----- nvinfo : EIATTR_COOP_GROUP_INSTR_OFFSETS
	.align		4
.L_2932:
        /*00a8*/ 	.byte	0x04, 0x28
        /*00aa*/ 	.short	(.L_2934 - .L_2933)


	//   ....[0]....
.L_2933:
        /*00ac*/ 	.word	0x0000cba0


	//   ....[1]....
        /*00b0*/ 	.word	0x0000cbc0


	//   ....[2]....
        /*00b4*/ 	.word	0x0000cbe0


	//   ....[3]....
        /*00b8*/ 	.word	0x0000cc00


	//   ....[4]....
        /*00bc*/ 	.word	0x0000cc20


	//   ....[5]....
        /*00c0*/ 	.word	0x0000d060


	//   ....[6]....
        /*00c4*/ 	.word	0x0000d080


	//   ....[7]....
        /*00c8*/ 	.word	0x0000d0a0


	//   ....[8]....
        /*00cc*/ 	.word	0x0000d0c0


	//   ....[9]....
        /*00d0*/ 	.word	0x0000d0e0


	//   ....[10]....
        /*00d4*/ 	.word	0x0000d270


	//   ....[11]....
        /*00d8*/ 	.word	0x0000d2c0


	//   ....[12]....
        /*00dc*/ 	.word	0x0000d2e0


	//   ....[13]....
        /*00e0*/ 	.word	0x0000d2f0


	//   ....[14]....
        /*00e4*/ 	.word	0x0000d390


	//   ....[15]....
        /*00e8*/ 	.word	0x0000d3e0


	//   ....[16]....
        /*00ec*/ 	.word	0x0000d3f0


	//   ....[17]....
        /*00f0*/ 	.word	0x0000d470


	//   ....[18]....
        /*00f4*/ 	.word	0x0000d4e0


	//   ....[19]....
        /*00f8*/ 	.word	0x0000d570


	//   ....[20]....
        /*00fc*/ 	.word	0x0000d5b0


	//   ....[21]....
        /*0100*/ 	.word	0x0000dfe0


	//   ....[22]....
        /*0104*/ 	.word	0x0000e050


	//   ....[23]....
        /*0108*/ 	.word	0x0000e0c0


	//   ....[24]....
        /*010c*/ 	.word	0x0000e130


	//   ....[25]....
        /*0110*/ 	.word	0x0000e1a0


	//   ....[26]....
        /*0114*/ 	.word	0x0000e630


	//   ....[27]....
        /*0118*/ 	.word	0x0000e6a0


	//   ....[28]....
        /*011c*/ 	.word	0x0000e710


	//   ....[29]....
        /*0120*/ 	.word	0x0000e780


	//   ....[30]....
        /*0124*/ 	.word	0x0000e7f0


	//----- nvinfo : EIATTR_EXIT_INSTR_OFFSETS
	.align		4
.L_2934:
        /*0128*/ 	.byte	0x04, 0x1c
        /*012a*/ 	.short	(.L_2936 - .L_2935)


	//   ....[0]....
.L_2935:
        /*012c*/ 	.word	0x00000a90


	//   ....[1]....
        /*0130*/ 	.word	0x0000df80


	//----- nvinfo : EIATTR_MAX_THREADS
	.align		4
.L_2936:
        /*0134*/ 	.byte	0x04, 0x05
        /*0136*/ 	.short	(.L_2938 - .L_2937)
.L_2937:
        /*0138*/ 	.word	0x00000100
        /*013c*/ 	.word	0x00000001
        /*0140*/ 	.word	0x00000001


	//----- nvinfo : EIATTR_CRS_STACK_SIZE
	.align		4
.L_2938:
        /*0144*/ 	.byte	0x04, 0x1e
        /*0146*/ 	.short	(.L_2940 - .L_2939)
.L_2939:
        /*0148*/ 	.word	0x00000000


	//----- nvinfo : EIATTR_CBANK_PARAM_SIZE
	.align		4
.L_2940:
        /*014c*/ 	.byte	0x03, 0x19
        /*014e*/ 	.short	0x00e8


	//----- nvinfo : EIATTR_PARAM_CBANK
	.align		4
        /*0150*/ 	.byte	0x04, 0x0a
        /*0152*/ 	.short	(.L_2942 - .L_2941)
	.align		4
.L_2941:
        /*0154*/ 	.word	index@(.nv.constant0._ZN10layer_norm13ln_fwd_kernelINS_13Kernel_traitsI6__halfS2_fS2_fjLj8192ELj1ELj1ELj8ELj16ENS_18Kernel_traits_baseILj8192ES2_S2_fS2_fjLj256EEEEELb1ELb1ELb0ELb0EEEvNS_9FwdParamsE)
        /*0158*/ 	.short	0x0210
        /*015a*/ 	.short	0x00e8


	//----- nvinfo : EIATTR_SW_WAR
	.align		4
.L_2942:
        /*015c*/ 	.byte	0x04, 0x36
        /*015e*/ 	.short	(.L_2944 - .L_2943)
.L_2943:
        /*0160*/ 	.word	0x00000008
.L_2944:


//--------------------- .nv.info._ZN10layer_norm13ln_fwd_kernelINS_13Kernel_traitsI6__halfS2_fS2_fjLj8192ELj1ELj1ELj8ELj16ENS_18Kernel_traits_baseILj8192ES2_S2_fS2_fjLj256EEEEELb1ELb1ELb0ELb1EEEvNS_9FwdParamsE --------------------------
	.section	.nv.info._ZN10layer_norm13ln_fwd_kernelINS_13Kernel_traitsI6__halfS2_fS2_fjLj8192ELj1ELj1ELj8ELj16ENS_18Kernel_traits_baseILj8192ES2_S2_fS2_fjLj256EEEEELb1ELb1ELb0ELb1EEEvNS_9FwdParamsE,"",@"SHT_CUDA_INFO"
	.sectionflags	@""
	.align	4


	//----- nvinfo : EIATTR_CUDA_API_VERSION
	.align		4
        /*0000*/ 	.byte	0x04, 0x37
        /*0002*/ 	.short	(.L_2946 - .L_2945)
.L_2945:
        /*0004*/ 	.word	0x00000082


	//----- nvinfo : EIATTR_KPARAM_INFO
	.align		4
.L_2946:
        /*0008*/ 	.byte	0x04, 0x17
        /*000a*/ 	.short	(.L_2948 - .L_2947)
.L_2947:
        /*000c*/ 	.word	0x00000000
        /*0010*/ 	.short	0x0000
        /*0012*/ 	.short	0x0000
        /*0014*/ 	.byte	0x00, 0xf0, 0xa1, 0x03


	//----- nvinfo : EIATTR_SPARSE_MMA_MASK
	.align		4
.L_2948:
        /*0018*/ 	.byte	0x03, 0x50
        /*001a*/ 	.short	0x0000


	//----- nvinfo : EIATTR_MAXREG_COUNT
	.align		4
        /*001c*/ 	.byte	0x03, 0x1b
        /*001e*/ 	.short	0x00ff


	//----- nvinfo : EIATTR_NUM_BARRIERS
	.align		4
        /*0020*/ 	.byte	0x02, 0x4c
        /*0022*/ 	.byte	0x01
	.zero		1


	//----- nvinfo : EIATTR_MERCURY_ISA_VERSION
	.align		4
        /*0024*/ 	.byte	0x03, 0x5f
        /*0026*/ 	.short	0x0101


	//----- nvinfo : EIATTR_COOP_GROUP_MASK_REGIDS
	.align		4
        /*0028*/ 	.byte	0x04, 0x29
        /*002a*/ 	.short	(.L_2950 - .L_2949)


	//   ....[0]....
.L_2949:
        /*002c*/ 	.word	0xffffffff


	//   ....[1]....
        /*0030*/ 	.word	0xffffffff


	//   ....[2]....
        /*0034*/ 	.word	0xffffffff


	//   ....[3]....
        /*0038*/ 	.word	0xffffffff


	//   ....[4]....
        /*003c*/ 	.word	0xffffffff


	//   ....[5]....
        /*0040*/ 	.word	0xffffffff


	//   ....[6]....
        /*0044*/ 	.word	0xffffffff


	//   ....[7]....
        /*0048*/ 	.word	0xffffffff


	//   ....[8]....
        /*004c*/ 	.word	0xffffffff


	//   ....[9]....
        /*0050*/ 	.word	0xffffffff


	//   ....[10]....
        /*0054*/ 	.word	0xffffffff


	//   ....[11]....
        /*0058*/ 	.word	0xffffffff


	//   ....[12]....
        /*005c*/ 	.word	0xffffffff


	//   ....[13]....
        /*0060*/ 	.word	0xffffffff


	//   ....[14]....
        /*0064*/ 	.word	0xffffffff


	//   ....[15]....
        /*0068*/ 	.word	0xffffffff


	//   ....[16]....
        /*006c*/ 	.word	0xffffffff


	//   ....[17]....
        /*0070*/ 	.word	0xffffffff


	//   ....[18]....
        /*0074*/ 	.word	0xffffffff


	//   ....[19]....
        /*0078*/ 	.word	0xffffffff


	//   ....[20]....
        /*007c*/ 	.word	0xffffffff


	//   ....[21]....
        /*0080*/ 	.word	0x050000a6


	//   ....[22]....
        /*0084*/ 	.word	0x050000a6


	//   ....[23]....
        /*0088*/ 	.word	0x050000a6


	//   ....[24]....
        /*008c*/ 	.word	0x050000a6


	//   ....[25]....
        /*0090*/ 	.word	0x050000a6


	//   ....[26]....
        /*0094*/ 	.word	0x050000a6


	//   ....[27]....
        /*0098*/ 	.word	0x050000a6


	//   ....[28]....
        /*009c*/ 	.word	0x050000a6


	//   ....[29]....
        /*00a0*/ 	.word	0x050000a6


	//   ....[30]....
        /*00a4*/ 	.word	0x050000a6


	//----- nvinfo : EIATTR_COOP_GROUP_INSTR_OFFSETS
	.align		4
.L_2950:
        /*00a8*/ 	.byte	0x04, 0x28
        /*00aa*/ 	.short	(.L_2952 - .L_2951)


	//   ....[0]....
.L_2951:
        /*00ac*/ 	.word	0x0000c300


	//   ....[1]....
        /*00b0*/ 	.word	0x0000c320


	//   ....[2]....
        /*00b4*/ 	.word	0x0000c340


	//   ....[3]....
        /*00b8*/ 	.word	0x0000c360


	//   ....[4]....
        /*00bc*/ 	.word	0x0000c380


	//   ....[5]....
        /*00c0*/ 	.word	0x0000c7b0


	//   ....[6]....
        /*00c4*/ 	.word	0x0000c7d0


	//   ....[7]....
        /*00c8*/ 	.word	0x0000c7f0


	//   ....[8]....
        /*00cc*/ 	.word	0x0000c810


	//   ....[9]....
        /*00d0*/ 	.word	0x0000c830


	//   ....[10]....
        /*00d4*/ 	.word	0x0000c990


	//   ....[11]....
        /*00d8*/ 	.word	0x0000ca00


	//   ....[12]....
        /*00dc*/ 	.word	0x0000ca30


	//   ....[13]....
        /*00e0*/ 	.word	0x0000ca60


	//   ....[14]....
        /*00e4*/ 	.word	0x0000cae0


	//   ....[15]....
        /*00e8*/ 	.word	0x0000cb10


	//   ....[16]....
        /*00ec*/ 	.word	0x0000cb40


	//   ....[17]....
        /*00f0*/ 	.word	0x0000cbe0


	//   ....[18]....
        /*00f4*/ 	.word	0x0000cc30


	//   ....[19]....
        /*00f8*/ 	.word	0x0000ccb0


	//   ....[20]....
        /*00fc*/ 	.word	0x0000cce0


	//   ....[21]....
        /*0100*/ 	.word	0x0000d600


	//   ....[22]....
        /*0104*/ 	.word	0x0000d670


	//   ....[23]....
        /*0108*/ 	.word	0x0000d6e0


	//   ....[24]....
        /*010c*/ 	.word	0x0000d750


	//   ....[25]....
        /*0110*/ 	.word	0x0000d7c0


	//   ....[26]....
        /*0114*/ 	.word	0x0000dc40


	//   ....[27]....
        /*0118*/ 	.word	0x0000dcb0


	//   ....[28]....
        /*011c*/ 	.word	0x0000dd20


	//   ....[29]....
        /*0120*/ 	.word	0x0000dd90


	//   ....[30]....
        /*0124*/ 	.word	0x0000de00


	//----- nvinfo : EIATTR_EXIT_INSTR_OFFSETS
	.align		4
.L_2952:
        /*0128*/ 	.byte	0x04, 0x1c
        /*012a*/ 	.short	(.L_2954 - .L_2953)


	//   ....[0]....
.L_2953:
        /*012c*/ 	.word	0x00000260


	//   ....[1]....
        /*0130*/ 	.word	0x0000d5a0


	//----- nvinfo : EIATTR_MAX_THREADS
	.align		4
.L_2954:
        /*0134*/ 	.byte	0x04, 0x05
        /*0136*/ 	.short	(.L_2956 - .L_2955)
.L_2955:
        /*0138*/ 	.word	0x00000100
        /*013c*/ 	.word	0x00000001
        /*0140*/ 	.word	0x00000001


	//----- nvinfo : EIATTR_CRS_STACK_SIZE
	.align		4
.L_2956:
        /*0144*/ 	.byte	0x04, 0x1e
        /*0146*/ 	.short	(.L_2958 - .L_2957)
.L_2957:
        /*0148*/ 	.word	0x00000000


	//----- nvinfo : EIATTR_CBANK_PARAM_SIZE
	.align		4
.L_2958:
        /*014c*/ 	.byte	0x03, 0x19
        /*014e*/ 	.short	0x00e8


	//----- nvinfo : EIATTR_PARAM_CBANK
	.align		4
        /*0150*/ 	.byte	0x04, 0x0a
        /*0152*/ 	.short	(.L_2960 - .L_2959)
	.align		4
.L_2959:
        /*0154*/ 	.word	index@(.nv.constant0._ZN10layer_norm13ln_fwd_kernelINS_13Kernel_traitsI6__halfS2_fS2_fjLj8192ELj1ELj1ELj8ELj16ENS_18Kernel_traits_baseILj8192ES2_S2_fS2_fjLj256EEEEELb1ELb1ELb0ELb1EEEvNS_9FwdParamsE)
        /*0158*/ 	.short	0x0210
        /*015a*/ 	.short	0x00e8


	//----- nvinfo : EIATTR_SW_WAR
	.align		4
.L_2960:
        /*015c*/ 	.byte	0x04, 0x36
        /*015e*/ 	.short	(.L_2962 - .L_2961)
.L_2961:
        /*0160*/ 	.word	0x00000008
.L_2962:


//--------------------- .nv.info._ZN10layer_norm13ln_fwd_kernelINS_13Kernel_traitsI6__halfS2_fS2_fjLj8192ELj1ELj1ELj8ELj16ENS_18Kernel_traits_baseILj8192ES2_S2_fS2_fjLj256EEEEELb1ELb1ELb1ELb0EEEvNS_9FwdParamsE --------------------------
	.section	.nv.info._ZN10layer_norm13ln_fwd_kernelINS_13Kernel_traitsI6__halfS2_fS2_fjLj8192ELj1ELj1ELj8ELj16ENS_18Kernel_traits_baseILj8192ES2_S2_fS2_fjLj256EEEEELb1ELb1ELb1ELb0EEEvNS_9FwdParamsE,"",@"SHT_CUDA_INFO"
	.sectionflags	@""
	.align	4


	//----- nvinfo : EIATTR_CUDA_API_VERSION
	.align		4
        /*0000*/ 	.byte	0x04, 0x37
        /*0002*/ 	.short	(.L_2964 - .L_2963)
.L_2963:
        /*0004*/ 	.word	0x00000082


	//----- nvinfo : EIATTR_KPARAM_INFO
	.align		4
.L_2964:
        /*0008*/ 	.byte	0x04, 0x17
        /*000a*/ 	.short	(.L_2966 - .L_2965)
.L_2965:
        /*000c*/ 	.word	0x00000000
        /*0010*/ 	.short	0x0000
        /*0012*/ 	.short	0x0000
        /*0014*/ 	.byte	0x00, 0xf0, 0xa1, 0x03


	//----- nvinfo : EIATTR_SPARSE_MMA_MASK
	.align		4
.L_2966:
        /*0018*/ 	.byte	0x03, 0x50
        /*001a*/ 	.short	0x0000


	//----- nvinfo : EIATTR_MAXREG_COUNT
	.align		4
        /*001c*/ 	.byte	0x03, 0x1b
        /*001e*/ 	.short	0x00ff


	//----- nvinfo : EIATTR_NUM_BARRIERS
	.align		4
        /*0020*/ 	.byte	0x02, 0x4c
        /*0022*/ 	.byte	0x01
	.zero		1


	//----- nvinfo : EIATTR_MERCURY_ISA_VERSION
	.align		4
        /*0024*/ 	.byte	0x03, 0x5f
        /*0026*/ 	.short	0x0101


	//----- nvinfo : EIATTR_COOP_GROUP_MASK_REGIDS
	.align		4
        /*0028*/ 	.byte	0x04, 0x29
        /*002a*/ 	.short	(.L_2968 - .L_2967)


	//   ....[0]....
.L_2967:
        /*002c*/ 	.word	0xffffffff


	//   ....[1]....
        /*0030*/ 	.word	0xffffffff


	//   ....[2]....
        /*0034*/ 	.word	0xffffffff


	//   ....[3]....
        /*0038*/ 	.word	0xffffffff


	//   ....[4]....
        /*003c*/ 	.word	0xffffffff


	//   ....[5]....
        /*0040*/ 	.word	0xffffffff


	//   ....[6]....
        /*0044*/ 	.word	0xffffffff


	//   ....[7]....
        /*0048*/ 	.word	0xffffffff


	//   ....[8]....
        /*004c*/ 	.word	0xffffffff


	//   ....[9]....
        /*0050*/ 	.word	0xffffffff


	//   ....[10]....
        /*0054*/ 	.word	0xffffffff


	//   ....[11]....
        /*0058*/ 	.word	0xffffffff


	//   ....[12]....
        /*005c*/ 	.word	0xffffffff


	//   ....[13]....
        /*0060*/ 	.word	0xffffffff


	//   ....[14]....
        /*0064*/ 	.word	0xffffffff


	//   ....[15]....
        /*0068*/ 	.word	0xffffffff


	//   ....[16]....
        /*006c*/ 	.word	0xffffffff


	//   ....[17]....
        /*0070*/ 	.word	0xffffffff


	//   ....[18]....
        /*0074*/ 	.word	0xffffffff


	//   ....[19]....
        /*0078*/ 	.word	0xffffffff


	//   ....[20]....
        /*007c*/ 	.word	0xffffffff


	//   ....[21]....
        /*0080*/ 	.word	0x050000c5


	//   ....[22]....
        /*0084*/ 	.word	0x050000c5


	//   ....[23]....
        /*0088*/ 	.word	0x050000c5


	//   ....[24]....
        /*008c*/ 	.word	0x050000c5


	//   ....[25]....
        /*0090*/ 	.word	0x050000c5


	//   ....[26]....
        /*0094*/ 	.word	0x050000c5


	//   ....[27]....
        /*0098*/ 	.word	0x050000c5


	//   ....[28]....
        /*009c*/ 	.word	0x050000c5


	//   ....[29]....
        /*00a0*/ 	.word	0x050000c5


	//   ....[30]....
        /*00a4*/ 	.word	0x050000c5


	//----- nvinfo : EIATTR_COOP_GROUP_INSTR_OFFSETS
	.align		4
.L_2968:
        /*00a8*/ 	.byte	0x04, 0x28
        /*00aa*/ 	.short	(.L_2970 - .L_2969)


	//   ....[0]....
.L_2969:
        /*00ac*/ 	.word	0x0000dd10


	//   ....[1]....
        /*00b0*/ 	.word	0x0000dd30


	//   ....[2]....
        /*00b4*/ 	.word	0x0000dd50


	//   ....[3]....
        /*00b8*/ 	.word	0x0000dd70


	//   ....[4]....
        /*00bc*/ 	.word	0x0000dd90


	//   ....[5]....
        /*00c0*/ 	.word	0x0000e1d0


	//   ....[6]....
        /*00c4*/ 	.word	0x0000e1f0


	//   ....[7]....
        /*00c8*/ 	.word	0x0000e210


	//   ....[8]....
        /*00cc*/ 	.word	0x0000e230


	//   ....[9]....
        /*00d0*/ 	.word	0x0000e250


	//   ....[10]....
        /*00d4*/ 	.word	0x0000e390


	//   ....[11]....
        /*00d8*/ 	.word	0x0000e3e0


	//   ....[12]....
        /*00dc*/ 	.word	0x0000e460


	//   ....[13]....
        /*00e0*/ 	.word	0x0000e500


	//   ....[14]....
        /*00e4*/ 	.word	0x0000e510


	//   ....[15]....
        /*00e8*/ 	.word	0x0000e5b0


	//   ....[16]....
        /*00ec*/ 	.word	0x0000e610


	//   ....[17]....
        /*00f0*/ 	.word	0x0000e6a0


	//   ....[18]....
        /*00f4*/ 	.word	0x0000e6d0


	//   ....[19]....
        /*00f8*/ 	.word	0x0000e760


	//   ....[20]....
        /*00fc*/ 	.word	0x0000e790


	//   ....[21]....
        /*0100*/ 	.word	0x0000f1f0


	//   ....[22]....
        /*0104*/ 	.word	0x0000f260


	//   ....[23]....
        /*0108*/ 	.word	0x0000f2d0


	//   ....[24]....
        /*010c*/ 	.word	0x0000f340


	//   ....[25]....
        /*0110*/ 	.word	0x0000f3b0


	//   ....[26]....
        /*0114*/ 	.word	0x0000f840


	//   ....[27]....
        /*0118*/ 	.word	0x0000f8b0


	//   ....[28]....
        /*011c*/ 	.word	0x0000f920


	//   ....[29]....
        /*0120*/ 	.word	0x0000f990


	//   ....[30]....
        /*0124*/ 	.word	0x0000fa00


	//----- nvinfo : EIATTR_EXIT_INSTR_OFFSETS
	.align		4
.L_2970:
        /*0128*/ 	.byte	0x04, 0x1c
        /*012a*/ 	.short	(.L_2972 - .L_2971)


	//   ....[0]....
.L_2971:
        /*012c*/ 	.word	0x00000a40


	//   ....[1]....
        /*0130*/ 	.word	0x0000f190


	//----- nvinfo : EIATTR_MAX_THREADS
	.align		4
.L_2972:
        /*0134*/ 	.byte	0x04, 0x05
        /*0136*/ 	.short	(.L_2974 - .L_2973)
.L_2973:
        /*0138*/ 	.word	0x00000100
        /*013c*/ 	.word	0x00000001
        /*0140*/ 	.word	0x00000001


	//----- nvinfo : EIATTR_CRS_STACK_SIZE
	.align		4
.L_2974:
        /*0144*/ 	.byte	0x04, 0x1e
        /*0146*/ 	.short	(.L_2976 - .L_2975)
.L_2975:
        /*0148*/ 	.word	0x00000000


	//----- nvinfo : EIATTR_CBANK_PARAM_SIZE
	.align		4
.L_2976:
        /*014c*/ 	.byte	0x03, 0x19
        /*014e*/ 	.short	0x00e8


	//----- nvinfo : EIATTR_PARAM_CBANK
	.align		4
        /*0150*/ 	.byte	0x04, 0x0a
        /*0152*/ 	.short	(.L_2978 - .L_2977)
	.align		4
.L_2977:
        /*0154*/ 	.word	index@(.nv.constant0._ZN10layer_norm13ln_fwd_kernelINS_13Kernel_traitsI6__halfS2_fS2_fjLj8192ELj1ELj1ELj8ELj16ENS_18Kernel_traits_baseILj8192ES2_S2_fS2_fjLj256EEEEELb1ELb1ELb1ELb0EEEvNS_9FwdParamsE)
        /*0158*/ 	.short	0x0210
        /*015a*/ 	.short	0x00e8


	//----- nvinfo : EIATTR_SW_WAR
	.align		4
.L_2978:
        /*015c*/ 	.byte	0x04, 0x36
        /*015e*/ 	.short	(.L_2980 - .L_2979)
.L_2979:
        /*0160*/ 	.word	0x00000008
.L_2980:


//--------------------- .nv.info._ZN10layer_norm13ln_fwd_kernelINS_13Kernel_traitsI6__halfS2_fS2_fjLj8192ELj1ELj1ELj8ELj16ENS_18Kernel_traits_baseILj8192ES2_S2_fS2_fjLj256EEEEELb1ELb1ELb1ELb1EEEvNS_9FwdParamsE --------------------------
	.section	.nv.info._ZN10layer_norm13ln_fwd_kernelINS_13Kernel_traitsI6__halfS2_fS2_fjLj8192ELj1ELj1ELj8ELj16ENS_18Kernel_traits_baseILj8192ES2_S2_fS2_fjLj256EEEEELb1ELb1ELb1ELb1EEEvNS_9FwdParamsE,"",@"SHT_CUDA_INFO"
	.sectionflags	@""
	.align	4


	//----- nvinfo : EIATTR_CUDA_API_VERSION
	.align		4
        /*0000*/ 	.byte	0x04, 0x37
        /*0002*/ 	.short	(.L_2982 - .L_2981)
.L_2981:
        /*0004*/ 	.word	0x00000082


	//----- nvinfo : EIATTR_KPARAM_INFO
	.align		4
.L_2982:
        /*0008*/ 	.byte	0x04, 0x17
        /*000a*/ 	.short	(.L_2984 - .L_2983)
.L_2983:
        /*000c*/ 	.word	0x00000000
        /*0010*/ 	.short	0x0000
        /*0012*/ 	.short	0x0000
        /*0014*/ 	.byte	0x00, 0xf0, 0xa1, 0x03


	//----- nvinfo : EIATTR_SPARSE_MMA_MASK
	.align		4
.L_2984:
        /*0018*/ 	.byte	0x03, 0x50
        /*001a*/ 	.short	0x0000


	//----- nvinfo : EIATTR_MAXREG_COUNT
	.align		4
        /*001c*/ 	.byte	0x03, 0x1b
        /*001e*/ 	.short	0x00ff


	//----- nvinfo : EIATTR_NUM_BARRIERS
	.align		4
        /*0020*/ 	.byte	0x02, 0x4c
        /*0022*/ 	.byte	0x01
	.zero		1


	//----- nvinfo : EIATTR_MERCURY_ISA_VERSION
	.align		4
        /*0024*/ 	.byte	0x03, 0x5f
        /*0026*/ 	.short	0x0101


	//----- nvinfo : EIATTR_COOP_GROUP_MASK_REGIDS
	.align		4
        /*0028*/ 	.byte	0x04, 0x29
        /*002a*/ 	.short	(.L_2986 - .L_2985)


	//   ....[0]....
.L_2985:
        /*002c*/ 	.word	0xffffffff


	//   ....[1]....
        /*0030*/ 	.word	0xffffffff


	//   ....[2]....
        /*0034*/ 	.word	0xffffffff


	//   ....[3]....
        /*0038*/ 	.word	0xffffffff


	//   ....[4]....
        /*003c*/ 	.word	0xffffffff


	//   ....[5]....
        /*0040*/ 	.word	0xffffffff


	//   ....[6]....
        /*0044*/ 	.word	0xffffffff


	//   ....[7]....
        /*0048*/ 	.word	0xffffffff


	//   ....[8]....
        /*004c*/ 	.word	0xffffffff


	//   ....[9]....
        /*0050*/ 	.word	0xffffffff


	//   ....[10]....
        /*0054*/ 	.word	0xffffffff


	//   ....[11]....
        /*0058*/ 	.word	0xffffffff


	//   ....[12]....
        /*005c*/ 	.word	0xffffffff


	//   ....[13]....
        /*0060*/ 	.word	0xffffffff


	//   ....[14]....
        /*0064*/ 	.word	0xffffffff


	//   ....[15]....
        /*0068*/ 	.word	0xffffffff


	//   ....[16]....
        /*006c*/ 	.word	0xffffffff


	//   ....[17]....
        /*0070*/ 	.word	0xffffffff


	//   ....[18]....
        /*0074*/ 	.word	0xffffffff


	//   ....[19]....
        /*0078*/ 	.word	0xffffffff


	//   ....[20]....
        /*007c*/ 	.word	0xffffffff


	//   ....[21]....
        /*0080*/ 	.word	0x050000a0


	//   ....[22]....
        /*0084*/ 	.word	0x050000a0


	//   ....[23]....
        /*0088*/ 	.word	0x050000a0


	//   ....[24]....
        /*008c*/ 	.word	0x050000a0


	//   ....[25]....
        /*0090*/ 	.word	0x050000a0


	//   ....[26]....
        /*0094*/ 	.word	0x050000a0


	//   ....[27]....
        /*0098*/ 	.word	0x050000a0


	//   ....[28]....
        /*009c*/ 	.word	0x050000a0


	//   ....[29]....
        /*00a0*/ 	.word	0x050000a0


	//   ....[30]....
        /*00a4*/ 	.word	0x050000a0


	//----- nvinfo : EIATTR_COOP_GROUP_INSTR_OFFSETS
	.align		4
.L_2986:
        /*00a8*/ 	.byte	0x04, 0x28
        /*00aa*/ 	.short	(.L_2988 - .L_2987)


	//   ....[0]....
.L_2987:
        /*00ac*/ 	.word	0x0000d290


	//   ....[1]....
        /*00b0*/ 	.word	0x0000d2b0


	//   ....[2]....
        /*00b4*/ 	.word	0x0000d2d0


	//   ....[3]....
        /*00b8*/ 	.word	0x0000d2f0


	//   ....[4]....
        /*00bc*/ 	.word	0x0000d310


	//   ....[5]....
        /*00c0*/ 	.word	0x0000d740


	//   ....[6]....
        /*00c4*/ 	.word	0x0000d760


	//   ....[7]....
        /*00c8*/ 	.word	0x0000d780


	//   ....[8]....
        /*00cc*/ 	.word	0x0000d7a0


	//   ....[9]....
        /*00d0*/ 	.word	0x0000d7c0


	//   ....[10]....
        /*00d4*/ 	.word	0x0000d940


	//   ....[11]....
        /*00d8*/ 	.word	0x0000d990


	//   ....[12]....
        /*00dc*/ 	.word	0x0000da00


	//   ....[13]....
        /*00e0*/ 	.word	0x0000da30


	//   ....[14]....
        /*00e4*/ 	.word	0x0000da50


	//   ....[15]....
        /*00e8*/ 	.word	0x0000db10


	//   ....[16]....
        /*00ec*/ 	.word	0x0000db20


	//   ....[17]....
        /*00f0*/ 	.word	0x0000db40


	//   ....[18]....
        /*00f4*/ 	.word	0x0000db90


	//   ....[19]....
        /*00f8*/ 	.word	0x0000dc70


	//   ....[20]....
        /*00fc*/ 	.word	0x0000dc90


	//   ....[21]....
        /*0100*/ 	.word	0x0000e840


	//   ....[22]....
        /*0104*/ 	.word	0x0000e8b0


	//   ....[23]....
        /*0108*/ 	.word	0x0000e920


	//   ....[24]....
        /*010c*/ 	.word	0x0000e990


	//   ....[25]....
        /*0110*/ 	.word	0x0000ea00


	//   ....[26]....
        /*0114*/ 	.word	0x0000ee70


	//   ....[27]....
        /*0118*/ 	.word	0x0000eee0


	//   ....[28]....
        /*011c*/ 	.word	0x0000ef50


	//   ....[29]....
        /*0120*/ 	.word	0x0000efc0


	//   ....[30]....
        /*0124*/ 	.word	0x0000f030


	//----- nvinfo : EIATTR_EXIT_INSTR_OFFSETS
	.align		4
.L_2988:
        /*0128*/ 	.byte	0x04, 0x1c
        /*012a*/ 	.short	(.L_2990 - .L_2989)


	//   ....[0]....
.L_2989:
        /*012c*/ 	.word	0x00000260


	//   ....[1]....
        /*0130*/ 	.word	0x0000e7e0


	//----- nvinfo : EIATTR_MAX_THREADS
	.align		4
.L_2990:
        /*0134*/ 	.byte	0x04, 0x05
        /*0136*/ 	.short	(.L_2992 - .L_2991)
.L_2991:
        /*0138*/ 	.word	0x00000100
        /*013c*/ 	.word	0x00000001
        /*0140*/ 	.word	0x00000001


	//----- nvinfo : EIATTR_CRS_STACK_SIZE
	.align		4
.L_2992:
        /*0144*/ 	.byte	0x04, 0x1e
        /*0146*/ 	.short	(.L_2994 - .L_2993)
.L_2993:
        /*0148*/ 	.word	0x00000000


	//----- nvinfo : EIATTR_CBANK_PARAM_SIZE
	.align		4
.L_2994:
        /*014c*/ 	.byte	0x03, 0x19
        /*014e*/ 	.short	0x00e8


	//----- nvinfo : EIATTR_PARAM_CBANK
	.align		4
        /*0150*/ 	.byte	0x04, 0x0a
        /*0152*/ 	.short	(.L_2996 - .L_2995)
	.align		4
.L_2995:
        /*0154*/ 	.word	index@(.nv.constant0._ZN10layer_norm13ln_fwd_kernelINS_13Kernel_traitsI6__halfS2_fS2_fjLj8192ELj1ELj1ELj8ELj16ENS_18Kernel_traits_baseILj8192ES2_S2_fS2_fjLj256EEEEELb1ELb1ELb1ELb1EEEvNS_9FwdParamsE)
        /*0158*/ 	.short	0x0210
        /*015a*/ 	.short	0x00e8


	//----- nvinfo : EIATTR_SW_WAR
	.align		4
.L_2996:
        /*015c*/ 	.byte	0x04, 0x36
        /*015e*/ 	.short	(.L_2998 - .L_2997)
.L_2997:
        /*0160*/ 	.word	0x00000008
.L_2998:


//--------------------- .nv.info._ZN10layer_norm13ln_fwd_kernelINS_13Kernel_traitsIf6__halffS2_fjLj8192ELj1ELj1ELj8ELj16ENS_18Kernel_traits_baseILj8192EfS2_fS2_fjLj256EEEEELb0ELb0ELb0ELb0EEEvNS_9FwdParamsE --------------------------
	.section	.nv.info._ZN10layer_norm13ln_fwd_kernelINS_13Kernel_traitsIf6__halffS2_fjLj8192ELj1ELj1ELj8ELj16ENS_18Kernel_traits_baseILj8192EfS2_fS2_fjLj256EEEEELb0ELb0ELb0ELb0EEEvNS_9FwdParamsE,"",@"SHT_CUDA_INFO"
	.sectionflags	@""
	.align	4


	//----- nvinfo : EIATTR_CUDA_API_VERSION
	.align		4
        /*0000*/ 	.byte	0x04, 0x37
        /*0002*/ 	.short	(.L_3000 - .L_2999)
.L_2999:
        /*0004*/ 	.word	0x00000082


	//----- nvinfo : EIATTR_KPARAM_INFO
	.align		4
.L_3000:
        /*0008*/ 	.byte	0x04, 0x17
        /*000a*/ 	.short	(.L_3002 - .L_3001)
.L_3001:
        /*000c*/ 	.word	0x00000000
        /*0010*/ 	.short	0x0000
        /*0012*/ 	.short	0x0000
        /*0014*/ 	.byte	0x00, 0xf0, 0xa1, 0x03


	//----- nvinfo : EIATTR_SPARSE_MMA_MASK
	.align		4
.L_3002:
        /*0018*/ 	.byte	0x03, 0x50
        /*001a*/ 	.short	0x0000


	//----- nvinfo : EIATTR_MAXREG_COUNT
	.align		4
        /*001c*/ 	.byte	0x03, 0x1b
        /*001e*/ 	.short	0x00ff


	//----- nvinfo : EIATTR_NUM_BARRIERS
	.align		4
        /*0020*/ 	.byte	0x02, 0x4c
        /*0022*/ 	.byte	0x01
	.zero		1


	//----- nvinfo : EIATTR_MERCURY_ISA_VERSION
	.align		4
        /*0024*/ 	.byte	0x03, 0x5f
        /*0026*/ 	.short	0x0101


	//----- nvinfo : EIATTR_COOP_GROUP_MASK_REGIDS
	.align		4
        /*0028*/ 	.byte	0x04, 0x29
        /*002a*/ 	.short	(.L_3004 - .L_3003)


	//   ....[0]....
.L_3003:
        /*002c*/ 	.word	0xffffffff


	//   ....[1]....
        /*0030*/ 	.word	0xffffffff


	//   ....[2]....
        /*0034*/ 	.word	0xffffffff


	//   ....[3]....
        /*0038*/ 	.word	0xffffffff


	//   ....[4]....
        /*003c*/ 	.word	0xffffffff


	//   ....[5]....
        /*0040*/ 	.word	0xffffffff


	//   ....[6]....
        /*0044*/ 	.word	0xffffffff


	//   ....[7]....
        /*0048*/ 	.word	0xffffffff


	//   ....[8]....
        /*004c*/ 	.word	0xffffffff


	//   ....[9]....
        /*0050*/ 	.word	0xffffffff


	//   ....[10]....
        /*0054*/ 	.word	0xffffffff


	//   ....[11]....
        /*0058*/ 	.word	0xffffffff


	//   ....[12]....
        /*005c*/ 	.word	0xffffffff


	//   ....[13]....
        /*0060*/ 	.word	0xffffffff


	//   ....[14]....
        /*0064*/ 	.word	0xffffffff


	//   ....[15]....
        /*0068*/ 	.word	0xffffffff


	//   ....[16]....
        /*006c*/ 	.word	0xffffffff


	//   ....[17]....
        /*0070*/ 	.word	0xffffffff


	//   ....[18]....
        /*0074*/ 	.word	0xffffffff


	//   ....[19]....
        /*0078*/ 	.word	0xffffffff


	//   ....[20]....
        /*007c*/ 	.word	0xffffffff


	//   ....[21]....
        /*0080*/ 	.word	0x05000075


	//   ....[22]....
        /*0084*/ 	.word	0x05000075


	//   ....[23]....
        /*0088*/ 	.word	0x05000075


	//   ....[24]....
        /*008c*/ 	.word	0x05000075


	//   ....[25]....
        /*0090*/ 	.word	0x05000075


	//   ....[26]....
        /*0094*/ 	.word	0x05000075


	//   ....[27]....
        /*0098*/ 	.word	0x05000075


	//   ....[28]....
        /*009c*/ 	.word	0x05000075


	//   ....[29]....
        /*00a0*/ 	.word	0x05000075


	//   ....[30]....
        /*00a4*/ 	.word	0x05000075


	//----- nvinfo : EIATTR_COOP_GROUP_INSTR_OFFSETS
	.align		4
.L_3004:
        /*00a8*/ 	.byte	0x04, 0x28
        /*00aa*/ 	.short	(.L_3006 - .L_3005)


	//   ....[0]....
.L_3005:
        /*00ac*/ 	.word	0x00001630


	//   ....[1]....
        /*00b0*/ 	.word	0x00001650


	//   ....[2]....
        /*00b4*/ 	.word	0x00001670


	//   ....[3]....
        /*00b8*/ 	.word	0x00001690


	//   ....[4]....
        /*00bc*/ 	.word	0x000016b0


	//   ....[5]....
        /*00c0*/ 	.word	0x00001af0


	//   ....[6]....
        /*00c4*/ 	.word	0x00001b10


	//   ....[7]....
        /*00c8*/ 	.word	0x00001b30


	//   ....[8]....
        /*00cc*/ 	.word	0x00001b50


	//   ....[9]....
        /*00d0*/ 	.word	0x00001b70


	//   ....[10]....
        /*00d4*/ 	.word	0x00001d20


	//   ....[11]....
        /*00d8*/ 	.word	0x00001d60


	//   ....[12]....
        /*00dc*/ 	.word	0x00001d70


	//   ....[13]....
        /*00e0*/ 	.word	0x00001dd0


	//   ....[14]....
        /*00e4*/ 	.word	0x00001e10


	//   ....[15]....
        /*00e8*/ 	.word	0x00001e70


	//   ....[16]....
        /*00ec*/ 	.word	0x00001eb0


	//   ....[17]....
        /*00f0*/ 	.word	0x00001f20


	//   ....[18]....
        /*00f4*/ 	.word	0x00001f40


	//   ....[19]....
        /*00f8*/ 	.word	0x00002040


	//   ....[20]....
        /*00fc*/ 	.word	0x00002050


	//   ....[21]....
        /*0100*/ 	.word	0x00002a90


	//   ....[22]....
        /*0104*/ 	.word	0x00002b00


	//   ....[23]....
        /*0108*/ 	.word	0x00002b70


	//   ....[24]....
        /*010c*/ 	.word	0x00002be0


	//   ....[25]....
        /*0110*/ 	.word	0x00002c50


	//   ....[26]....
        /*0114*/ 	.word	0x000030e0


	//   ....[27]....
        /*0118*/ 	.word	0x00003150


	//   ....[28]....
        /*011c*/ 	.word	0x000031c0


	//   ....[29]....
        /*0120*/ 	.word	0x00003230


	//   ....[30]....
        /*0124*/ 	.word	0x000032a0


	//----- nvinfo : EIATTR_EXIT_INSTR_OFFSETS
	.align		4
.L_3006:
        /*0128*/ 	.byte	0x04, 0x1c
        /*012a*/ 	.short	(.L_3008 - .L_3007)


	//   ....[0]....
.L_3007:
        /*012c*/ 	.word	0x000005e0


	//   ....[1]....
        /*0130*/ 	.word	0x00002a30


	//----- nvinfo : EIATTR_MAX_THREADS
	.align		4
.L_3008:
        /*0134*/ 	.byte	0x04, 0x05
        /*0136*/ 	.short	(.L_3010 - .L_3009)
.L_3009:
        /*0138*/ 	.word	0x00000100
        /*013c*/ 	.word	0x00000001
        /*0140*/ 	.word	0x00000001


	//----- nvinfo : EIATTR_CRS_STACK_SIZE
	.align		4
.L_3010:
        /*0144*/ 	.byte	0x04, 0x1e
        /*0146*/ 	.short	(.L_3012 - .L_3011)
.L_3011:
        /*0148*/ 	.word	0x00000000


	//----- nvinfo : EIATTR_CBANK_PARAM_SIZE
	.align		4
.L_3012:
        /*014c*/ 	.byte	0x03, 0x19
        /*014e*/ 	.short	0x00e8


	//----- nvinfo : EIATTR_PARAM_CBANK
	.align		4
        /*0150*/ 	.byte	0x04, 0x0a
        /*0152*/ 	.short	(.L_3014 - .L_3013)
	.align		4
.L_3013:
        /*0154*/ 	.word	index@(.nv.constant0._ZN10layer_norm13ln_fwd_kernelINS_13Kernel_traitsIf6__halffS2_fjLj8192ELj1ELj1ELj8ELj16ENS_18Kernel_traits_baseILj8192EfS2_fS2_fjLj256EEEEELb0ELb0ELb0ELb0EEEvNS_9FwdParamsE)
        /*0158*/ 	.short	0x0210
        /*015a*/ 	.short	0x00e8


	//----- nvinfo : EIATTR_SW_WAR
	.align		4
.L_3014:
        /*015c*/ 	.byte	0x04, 0x36
        /*015e*/ 	.short	(.L_3016 - .L_3015)
.L_3015:
        /*0160*/ 	.word	0x00000008
.L_3016:


//--------------------- .nv.info._ZN10layer_norm13ln_fwd_kernelINS_13Kernel_traitsIf6__halffS2_fjLj8192ELj1ELj1ELj8ELj16ENS_18Kernel_traits_baseILj8192EfS2_fS2_fjLj256EEEEELb0ELb0ELb0ELb1EEEvNS_9FwdParamsE --------------------------
	.section	.nv.info._ZN10layer_norm13ln_fwd_kernelINS_13Kernel_traitsIf6__halffS2_fjLj8192ELj1ELj1ELj8ELj16ENS_18Kernel_traits_baseILj8192EfS2_fS2_fjLj256EEEEELb0ELb0ELb0ELb1EEEvNS_9FwdParamsE,"",@"SHT_CUDA_INFO"
	.sectionflags	@""
	.align	4


	//----- nvinfo : EIATTR_CUDA_API_VERSION
	.align		4
        /*0000*/ 	.byte	0x04, 0x37
        /*0002*/ 	.short	(.L_3018 - .L_3017)
.L_3017:
        /*0004*/ 	.word	0x00000082


	//----- nvinfo : EIATTR_KPARAM_INFO
	.align		4
.L_3018:
        /*0008*/ 	.byte	0x04, 0x17
        /*000a*/ 	.short	(.L_3020 - .L_3019)
.L_3019:
        /*000c*/ 	.word	0x00000000
        /*0010*/ 	.short	0x0000
        /*0012*/ 	.short	0x0000
        /*0014*/ 	.byte	0x00, 0xf0, 0xa1, 0x03


	//----- nvinfo : EIATTR_SPARSE_MMA_MASK
	.align		4
.L_3020:
        /*0018*/ 	.byte	0x03, 0x50
        /*001a*/ 	.short	0x0000


	//----- nvinfo : EIATTR_MAXREG_COUNT
	.align		4
        /*001c*/ 	.byte	0x03, 0x1b
        /*001e*/ 	.short	0x00ff


	//----- nvinfo : EIATTR_NUM_BARRIERS
	.align		4
        /*0020*/ 	.byte	0x02, 0x4c
        /*0022*/ 	.byte	0x01
	.zero		1


	//----- nvinfo : EIATTR_MERCURY_ISA_VERSION
	.align		4
        /*0024*/ 	.byte	0x03, 0x5f
        /*0026*/ 	.short	0x0101


	//----- nvinfo : EIATTR_COOP_GROUP_MASK_REGIDS
	.align		4
        /*0028*/ 	.byte	0x04, 0x29
        /*002a*/ 	.short	(.L_3022 - .L_3021)


	//   ....[0]....
.L_3021:
        /*002c*/ 	.word	0xffffffff


	//   ....[1]....
        /*0030*/ 	.word	0xffffffff


	//   ....[2]....
        /*0034*/ 	.word	0xffffffff


	//   ....[3]....
        /*0038*/ 	.word	0xffffffff


	//   ....[4]....
        /*003c*/ 	.word	0xffffffff


	//   ....[5]....
        /*0040*/ 	.word	0xffffffff


	//   ....[6]....
        /*0044*/ 	.word	0xffffffff


	//   ....[7]....
        /*0048*/ 	.word	0xffffffff


	//   ....[8]....
        /*004c*/ 	.word	0xffffffff


	//   ....[9]....
        /*0050*/ 	.word	0xffffffff


	//   ....[10]....
        /*0054*/ 	.word	0xffffffff


	//   ....[11]....
        /*0058*/ 	.word	0xffffffff


	//   ....[12]....
        /*005c*/ 	.word	0xffffffff


	//   ....[13]....
        /*0060*/ 	.word	0xffffffff


	//   ....[14]....
        /*0064*/ 	.word	0xffffffff


	//   ....[15]....
        /*0068*/ 	.word	0xffffffff


	//   ....[16]....
        /*006c*/ 	.word	0xffffffff


	//   ....[17]....
        /*0070*/ 	.word	0xffffffff


	//   ....[18]....
        /*0074*/ 	.word	0xffffffff


	//   ....[19]....
        /*0078*/ 	.word	0xffffffff


	//   ....[20]....
        /*007c*/ 	.word	0xffffffff


	//   ....[21]....
        /*0080*/ 	.word	0x05000054


	//   ....[22]....
        /*0084*/ 	.word	0x05000054


	//   ....[23]....
        /*0088*/ 	.word	0x05000054


	//   ....[24]....
        /*008c*/ 	.word	0x05000054


	//   ....[25]....
        /*0090*/ 	.word	0x05000054


	//   ....[26]....
        /*0094*/ 	.word	0x05000054


	//   ....[27]....
        /*0098*/ 	.word	0x05000054


	//   ....[28]....
        /*009c*/ 	.word	0x05000054


	//   ....[29]....
        /*00a0*/ 	.word	0x05000054


	//   ....[30]....
        /*00a4*/ 	.word	0x05000054


	//----- nvinfo : EIATTR_COOP_GROUP_INSTR_OFFSETS
	.align		4
.L_3022:
        /*00a8*/ 	.byte	0x04, 0x28
        /*00aa*/ 	.short	(.L_3024 - .L_3023)


	//   ....[0]....
.L_3023:
        /*00ac*/ 	.word	0x00001200


	//   ....[1]....
        /*00b0*/ 	.word	0x00001220


	//   ....[2]....
        /*00b4*/ 	.word	0x00001240


	//   ....[3]....
        /*00b8*/ 	.word	0x00001260


	//   ....[4]....
        /*00bc*/ 	.word	0x00001280


	//   ....[5]....
        /*00c0*/ 	.word	0x000016b0


	//   ....[6]....
        /*00c4*/ 	.word	0x000016d0


	//   ....[7]....
        /*00c8*/ 	.word	0x000016f0


	//   ....[8]....
        /*00cc*/ 	.word	0x00001710


	//   ....[9]....
        /*00d0*/ 	.word	0x00001730


	//   ....[10]....
        /*00d4*/ 	.word	0x00001880


	//   ....[11]....
        /*00d8*/ 	.word	0x000018e0


	//   ....[12]....
        /*00dc*/ 	.word	0x000018f0


	//   ....[13]....
        /*00e0*/ 	.word	0x00001900


	//   ....[14]....
        /*00e4*/ 	.word	0x000019e0


	//   ....[15]....
        /*00e8*/ 	.word	0x00001a00


	//   ....[16]....
        /*00ec*/ 	.word	0x00001a60


	//   ....[17]....
        /*00f0*/ 	.word	0x00001ab0


	//   ....[18]....
        /*00f4*/ 	.word	0x00001ad0


	//   ....[19]....
        /*00f8*/ 	.word	0x00001bd0


	//   ....[20]....
        /*00fc*/ 	.word	0x00001be0


	//   ....[21]....
        /*0100*/ 	.word	0x000024f0


	//   ....[22]....
        /*0104*/ 	.word	0x00002560


	//   ....[23]....
        /*0108*/ 	.word	0x000025d0


	//   ....[24]....
        /*010c*/ 	.word	0x00002640


	//   ....[25]....
        /*0110*/ 	.word	0x000026b0


	//   ....[26]....
        /*0114*/ 	.word	0x00002b30


	//   ....[27]....
        /*0118*/ 	.word	0x00002ba0


	//   ....[28]....
        /*011c*/ 	.word	0x00002c10


	//   ....[29]....
        /*0120*/ 	.word	0x00002c80


	//   ....[30]....
        /*0124*/ 	.word	0x00002cf0


	//----- nvinfo : EIATTR_EXIT_INSTR_OFFSETS
	.align		4
.L_3024:
        /*0128*/ 	.byte	0x04, 0x1c
        /*012a*/ 	.short	(.L_3026 - .L_3025)


	//   ....[0]....
.L_3025:
        /*012c*/ 	.word	0x00000290


	//   ....[1]....
        /*0130*/ 	.word	0x00002490


	//----- nvinfo : EIATTR_MAX_THREADS
	.align		4
.L_3026:
        /*0134*/ 	.byte	0x04, 0x05
        /*0136*/ 	.short	(.L_3028 - .L_3027)
.L_3027:
        /*0138*/ 	.word	0x00000100
        /*013c*/ 	.word	0x00000001
        /*0140*/ 	.word	0x00000001


	//----- nvinfo : EIATTR_CRS_STACK_SIZE
	.align		4
.L_3028:
        /*0144*/ 	.byte	0x04, 0x1e
        /*0146*/ 	.short	(.L_3030 - .L_3029)
.L_3029:
        /*0148*/ 	.word	0x00000000


	//----- nvinfo : EIATTR_CBANK_PARAM_SIZE
	.align		4
.L_3030:
        /*014c*/ 	.byte	0x03, 0x19
        /*014e*/ 	.short	0x00e8


	//----- nvinfo : EIATTR_PARAM_CBANK
	.align		4
        /*0150*/ 	.byte	0x04, 0x0a
        /*0152*/ 	.short	(.L_3032 - .L_3031)
	.align		4
.L_3031:
        /*0154*/ 	.word	index@(.nv.constant0._ZN10layer_norm13ln_fwd_kernelINS_13Kernel_traitsIf6__halffS2_fjLj8192ELj1ELj1ELj8ELj16ENS_18Kernel_traits_baseILj8192EfS2_fS2_fjLj256EEEEELb0ELb0ELb0ELb1EEEvNS_9FwdParamsE)
        /*0158*/ 	.short	0x0210
        /*015a*/ 	.short	0x00e8


	//----- nvinfo : EIATTR_SW_WAR
	.align		4
.L_3032:
        /*015c*/ 	.byte	0x04, 0x36
        /*015e*/ 	.short	(.L_3034 - .L_3033)
.L_3033:
        /*0160*/ 	.word	0x00000008
.L_3034:


//--------------------- .nv.info._ZN10layer_norm13ln_fwd_kernelINS_13Kernel_traitsIf6__halffS2_fjLj8192ELj1ELj1ELj8ELj16ENS_18Kernel_traits_baseILj8192EfS2_fS2_fjLj256EEEEELb0ELb0ELb1ELb0EEEvNS_9FwdParamsE --------------------------
	.section	.nv.info._ZN10layer_norm13ln_fwd_kernelINS_13Kernel_traitsIf6__halffS2_fjLj8192ELj1ELj1ELj8ELj16ENS_18Kernel_traits_baseILj8192EfS2_fS2_fjLj256EEEEELb0ELb0ELb1ELb0EEEvNS_9FwdParamsE,"",@"SHT_CUDA_INFO"
	.sectionflags	@""
	.align	4


	//----- nvinfo : EIATTR_CUDA_API_VERSION
	.align		4
        /*0000*/ 	.byte	0x04, 0x37
        /*0002*/ 	.short	(.L_3036 - .L_3035)
.L_3035:
        /*0004*/ 	.word	0x00000082


	//----- nvinfo : EIATTR_KPARAM_INFO
	.align		4
.L_3036:
        /*0008*/ 	.byte	0x04, 0x17
        /*000a*/ 	.short	(.L_3038 - .L_3037)
.L_3037:
        /*000c*/ 	.word	0x00000000
        /*0010*/ 	.short	0x0000
        /*0012*/ 	.short	0x0000
        /*0014*/ 	.byte	0x00, 0xf0, 0xa1, 0x03


	//----- nvinfo : EIATTR_SPARSE_MMA_MASK
	.align		4
.L_3038:
        /*0018*/ 	.byte	0x03, 0x50
        /*001a*/ 	.short	0x0000


	//----- nvinfo : EIATTR_MAXREG_COUNT
	.align		4
        /*001c*/ 	.byte	0x03, 0x1b
        /*001e*/ 	.short	0x00ff


	//----- nvinfo : EIATTR_NUM_BARRIERS
	.align		4
        /*0020*/ 	.byte	0x02, 0x4c
        /*0022*/ 	.byte	0x01
	.zero		1


	//----- nvinfo : EIATTR_ANNOTATIONS
	.align		4
        /*0024*/ 	.byte	0x04, 0x55
        /*0026*/ 	.short	(.L_3040 - .L_3039)


	//   ....[0]....
.L_3039:
        /*0028*/ 	.word	0x00000001
        /*002c*/ 	.byte	0x90, 0x07, 0x00, 0x00, 0x01, 0x00, 0x00, 0x00, 0xa0, 0x07, 0x00, 0x00, 0x01, 0x00, 0x00, 0x00
        /*003c*/ 	.byte	0x90, 0x22, 0x00, 0x00, 0x01, 0x00, 0x00, 0x00, 0xb0, 0x28, 0x00, 0x00, 0x01, 0x00, 0x00, 0x00
        /*004c*/ 	.byte	0x60, 0x37, 0x00, 0x00


	//----- nvinfo : EIATTR_MERCURY_ISA_VERSION
	.align		4
.L_3040:
        /*0050*/ 	.byte	0x03, 0x5f
        /*0052*/ 	.short	0x0101


	//----- nvinfo : EIATTR_COOP_GROUP_MASK_REGIDS
	.align		4
        /*0054*/ 	.byte	0x04, 0x29
        /*0056*/ 	.short	(.L_3042 - .L_3041)


	//   ....[0]....
.L_3041:
        /*0058*/ 	.word	0xffffffff


	//   ....[1]....
        /*005c*/ 	.word	0xffffffff


	//   ....[2]....
        /*0060*/ 	.word	0xffffffff


	//   ....[3]....
        /*0064*/ 	.word	0xffffffff


	//   ....[4]....
        /*0068*/ 	.word	0xffffffff


	//   ....[5]....
        /*006c*/ 	.word	0xffffffff


	//   ....[6]....
        /*0070*/ 	.word	0xffffffff


	//   ....[7]....
        /*0074*/ 	.word	0xffffffff


	//   ....[8]....
        /*0078*/ 	.word	0xffffffff


	//   ....[9]....
        /*007c*/ 	.word	0xffffffff


	//   ....[10]....
        /*0080*/ 	.word	0xffffffff


	//   ....[11]....
        /*0084*/ 	.word	0xffffffff


	//   ....[12]....
        /*0088*/ 	.word	0xffffffff


	//   ....[13]....
        /*008c*/ 	.word	0xffffffff


	//   ....[14]....
        /*0090*/ 	.word	0xffffffff


	//   ....[15]....
        /*0094*/ 	.word	0xffffffff


	//   ....[16]....
        /*0098*/ 	.word	0xffffffff


	//   ....[17]....
        /*009c*/ 	.word	0xffffffff


	//   ....[18]....
        /*00a0*/ 	.word	0xffffffff


	//   ....[19]....
        /*00a4*/ 	.word	0xffffffff


	//   ....[20]....
        /*00a8*/ 	.word	0xffffffff


	//   ....[21]....
        /*00ac*/ 	.word	0x05000075


	//   ....[22]....
        /*00b0*/ 	.word	0x05000075


	//   ....[23]....
        /*00b4*/ 	.word	0x05000075


	//   ....[24]....
        /*00b8*/ 	.word	0x05000075


	//   ....[25]....
        /*00bc*/ 	.word	0x05000075


	//   ....[26]....
        /*00c0*/ 	.word	0x05000075


	//   ....[27]....
        /*00c4*/ 	.word	0x05000075


	//   ....[28]....
        /*00c8*/ 	.word	0x05000075


	//   ....[29]....
        /*00cc*/ 	.word	0x05000075


	//   ....[30]....
        /*00d0*/ 	.word	0x05000075


	//----- nvinfo : EIATTR_COOP_GROUP_INSTR_OFFSETS
	.align		4
.L_3042:
        /*00d4*/ 	.byte	0x04, 0x28
        /*00d6*/ 	.short	(.L_3044 - .L_3043)


	//   ....[0]....
.L_3043:
        /*00d8*/ 	.word	0x000022a0


	//   ....[1]....
        /*00dc*/ 	.word	0x000022c0


	//   ....[2]....
        /*00e0*/ 	.word	0x000022e0


	//   ....[3]....
        /*00e4*/ 	.word	0x00002300


	//   ....[4]....
        /*00e8*/ 	.word	0x00002320


	//   ....[5]....
        /*00ec*/ 	.word	0x00002760


	//   ....[6]....
        /*00f0*/ 	.word	0x00002780


	//   ....[7]....
        /*00f4*/ 	.word	0x000027a0


	//   ....[8]....
        /*00f8*/ 	.word	0x000027c0


	//   ....[9]....
        /*00fc*/ 	.word	0x000027e0


	//   ....[10]....
        /*0100*/ 	.word	0x00002970


	//   ....[11]....
        /*0104*/ 	.word	0x000029c0


	//   ....[12]....
        /*0108*/ 	.word	0x00002a30


	//   ....[13]....
        /*010c*/ 	.word	0x00002a90


	//   ....[14]....
        /*0110*/ 	.word	0x00002aa0


	//   ....[15]....
        /*0114*/ 	.word	0x00002b30


	//   ....[16]....
        /*0118*/ 	.word	0x00002b90


	//   ....[17]....
        /*011c*/ 	.word	0x00002ba0


	//   ....[18]....
        /*0120*/ 	.word	0x00002c40


	//   ....[19]....
        /*0124*/ 	.word	0x00002ca0


	//   ....[20]....
        /*0128*/ 	.word	0x00002cc0


	//   ....[21]....
        /*012c*/ 	.word	0x000037c0


	//   ....[22]....
        /*0130*/ 	.word	0x00003820


	//   ....[23]....
        /*0134*/ 	.word	0x00003880


	//   ....[24]....
        /*0138*/ 	.word	0x000038e0


	//   ....[25]....
        /*013c*/ 	.word	0x00003940


	//   ....[26]....
        /*0140*/ 	.word	0x00003dd0


	//   ....[27]....
        /*0144*/ 	.word	0x00003e30


	//   ....[28]....
        /*0148*/ 	.word	0x00003e90


	//   ....[29]....
        /*014c*/ 	.word	0x00003ef0


	//   ....[30]....
        /*0150*/ 	.word	0x00003f50


	//----- nvinfo : EIATTR_EXIT_INSTR_OFFSETS
	.align		4
.L_3044:
        /*0154*/ 	.byte	0x04, 0x1c
        /*0156*/ 	.short	(.L_3046 - .L_3045)


	//   ....[0]....
.L_3045:
        /*0158*/ 	.word	0x00000600


	//   ....[1]....
        /*015c*/ 	.word	0x00003750


	//----- nvinfo : EIATTR_MAX_THREADS
	.align		4
.L_3046:
        /*0160*/ 	.byte	0x04, 0x05
        /*0162*/ 	.short	(.L_3048 - .L_3047)
.L_3047:
        /*0164*/ 	.word	0x00000100
        /*0168*/ 	.word	0x00000001
        /*016c*/ 	.word	0x00000001


	//----- nvinfo : EIATTR_CRS_STACK_SIZE
	.align		4
.L_3048:
        /*0170*/ 	.byte	0x04, 0x1e
        /*0172*/ 	.short	(.L_3050 - .L_3049)
.L_3049:
        /*0174*/ 	.word	0x00000000


	//----- nvinfo : EIATTR_CBANK_PARAM_SIZE
	.align		4
.L_3050:
        /*0178*/ 	.byte	0x03, 0x19
        /*017a*/ 	.short	0x00e8


	//----- nvinfo : EIATTR_PARAM_CBANK
	.align		4
        /*017c*/ 	.byte	0x04, 0x0a
        /*017e*/ 	.short	(.L_3052 - .L_3051)
	.align		4
.L_3051:
        /*0180*/ 	.word	index@(.nv.constant0._ZN10layer_norm13ln_fwd_kernelINS_13Kernel_traitsIf6__halffS2_fjLj8192ELj1ELj1ELj8ELj16ENS_18Kernel_traits_baseILj8192EfS2_fS2_fjLj256EEEEELb0ELb0ELb1ELb0EEEvNS_9FwdParamsE)
        /*0184*/ 	.short	0x0210
        /*0186*/ 	.short	0x00e8


	//----- nvinfo : EIATTR_SW_WAR
	.align		4
.L_3052:
        /*0188*/ 	.byte	0x04, 0x36
        /*018a*/ 	.short	(.L_3054 - .L_3053)
.L_3053:
        /*018c*/ 	.word	0x00000008
.L_3054:


//--------------------- .nv.info._ZN10layer_norm13ln_fwd_kernelINS_13Kernel_traitsIf6__halffS2_fjLj8192ELj1ELj1ELj8ELj16ENS_18Kernel_traits_baseILj8192EfS2_fS2_fjLj256EEEEELb0ELb0ELb1ELb1EEEvNS_9FwdParamsE --------------------------
	.section	.nv.info._ZN10layer_norm13ln_fwd_kernelINS_13Kernel_traitsIf6__halffS2_fjLj8192ELj1ELj1ELj8ELj16ENS_18Kernel_traits_baseILj8192EfS2_fS2_fjLj256EEEEELb0ELb0ELb1ELb1EEEvNS_9FwdParamsE,"",@"SHT_CUDA_INFO"
	.sectionflags	@""
	.align	4


	//----- nvinfo : EIATTR_CUDA_API_VERSION
	.align		4
        /*0000*/ 	.byte	0x04, 0x37
        /*0002*/ 	.short	(.L_3056 - .L_3055)
.L_3055:
        /*0004*/ 	.word	0x00000082


	//----- nvinfo : EIATTR_KPARAM_INFO
	.align		4
.L_3056:
        /*0008*/ 	.byte	0x04, 0x17
        /*000a*/ 	.short	(.L_3058 - .L_3057)
.L_3057:
        /*000c*/ 	.word	0x00000000
        /*0010*/ 	.short	0x0000
        /*0012*/ 	.short	0x0000
        /*0014*/ 	.byte	0x00, 0xf0, 0xa1, 0x03


	//----- nvinfo : EIATTR_SPARSE_MMA_MASK
	.align		4
.L_3058:
        /*0018*/ 	.byte	0x03, 0x50
        /*001a*/ 	.short	0x0000


	//----- nvinfo : EIATTR_MAXREG_COUNT
	.align		4
        /*001c*/ 	.byte	0x03, 0x1b
        /*001e*/ 	.short	0x00ff


	//----- nvinfo : EIATTR_NUM_BARRIERS
	.align		4
        /*0020*/ 	.byte	0x02, 0x4c
        /*0022*/ 	.byte	0x01
	.zero		1


	//----- nvinfo : EIATTR_MERCURY_ISA_VERSION
	.align		4
        /*0024*/ 	.byte	0x03, 0x5f
        /*0026*/ 	.short	0x0101


	//----- nvinfo : EIATTR_COOP_GROUP_MASK_REGIDS
	.align		4
        /*0028*/ 	.byte	0x04, 0x29
        /*002a*/ 	.short	(.L_3060 - .L_3059)


	//   ....[0]....
.L_3059:
        /*002c*/ 	.word	0xffffffff


	//   ....[1]....
        /*0030*/ 	.word	0xffffffff


	//   ....[2]....
        /*0034*/ 	.word	0xffffffff


	//   ....[3]....
        /*0038*/ 	.word	0xffffffff


	//   ....[4]....
        /*003c*/ 	.word	0xffffffff


	//   ....[5]....
        /*0040*/ 	.word	0xffffffff


	//   ....[6]....
        /*0044*/ 	.word	0xffffffff


	//   ....[7]....
        /*0048*/ 	.word	0xffffffff


	//   ....[8]....
        /*004c*/ 	.word	0xffffffff


	//   ....[9]....
        /*0050*/ 	.word	0xffffffff


	//   ....[10]....
        /*0054*/ 	.word	0xffffffff


	//   ....[11]....
        /*0058*/ 	.word	0xffffffff


	//   ....[12]....
        /*005c*/ 	.word	0xffffffff


	//   ....[13]....
        /*0060*/ 	.word	0xffffffff


	//   ....[14]....
        /*0064*/ 	.word	0xffffffff


	//   ....[15]....
        /*0068*/ 	.word	0xffffffff


	//   ....[16]....
        /*006c*/ 	.word	0xffffffff


	//   ....[17]....
        /*0070*/ 	.word	0xffffffff


	//   ....[18]....
        /*0074*/ 	.word	0xffffffff


	//   ....[19]....
        /*0078*/ 	.word	0xffffffff


	//   ....[20]....
        /*007c*/ 	.word	0xffffffff


	//   ....[21]....
        /*0080*/ 	.word	0x05000073


	//   ....[22]....
        /*0084*/ 	.word	0x05000073


	//   ....[23]....
        /*0088*/ 	.word	0x05000073


	//   ....[24]....
        /*008c*/ 	.word	0x05000073


	//   ....[25]....
        /*0090*/ 	.word	0x05000073


	//   ....[26]....
        /*0094*/ 	.word	0x05000073


	//   ....[27]....
        /*0098*/ 	.word	0x05000073


	//   ....[28]....
        /*009c*/ 	.word	0x05000073


	//   ....[29]....
        /*00a0*/ 	.word	0x05000073


	//   ....[30]....
        /*00a4*/ 	.word	0x05000073


	//----- nvinfo : EIATTR_COOP_GROUP_INSTR_OFFSETS
	.align		4
.L_3060:
        /*00a8*/ 	.byte	0x04, 0x28
        /*00aa*/ 	.short	(.L_3062 - .L_3061)


	//   ....[0]....
.L_3061:
        /*00ac*/ 	.word	0x00001c60


	//   ....[1]....
        /*00b0*/ 	.word	0x00001c80


	//   ....[2]....
        /*00b4*/ 	.word	0x00001ca0


	//   ....[3]....
        /*00b8*/ 	.word	0x00001cc0


	//   ....[4]....
        /*00bc*/ 	.word	0x00001ce0


	//   ....[5]....
        /*00c0*/ 	.word	0x00002110


	//   ....[6]....
        /*00c4*/ 	.word	0x00002130


	//   ....[7]....
        /*00c8*/ 	.word	0x00002150


	//   ....[8]....
        /*00cc*/ 	.word	0x00002170


	//   ....[9]....
        /*00d0*/ 	.word	0x00002190


	//   ....[10]....
        /*00d4*/ 	.word	0x000022d0


	//   ....[11]....
        /*00d8*/ 	.word	0x00002350


	//   ....[12]....
        /*00dc*/ 	.word	0x000023b0


	//   ....[13]....
        /*00e0*/ 	.word	0x000023e0


	//   ....[14]....
        /*00e4*/ 	.word	0x00002450


	//   ....[15]....
        /*00e8*/ 	.word	0x000024c0


	//   ....[16]....
        /*00ec*/ 	.word	0x00002510


	//   ....[17]....
        /*00f0*/ 	.word	0x00002530


	//   ....[18]....
        /*00f4*/ 	.word	0x000025b0


	//   ....[19]....
        /*00f8*/ 	.word	0x00002610


	//   ....[20]....
        /*00fc*/ 	.word	0x00002650


	//   ....[21]....
        /*0100*/ 	.word	0x00003030


	//   ....[22]....
        /*0104*/ 	.word	0x00003090


	//   ....[23]....
        /*0108*/ 	.word	0x000030f0


	//   ....[24]....
        /*010c*/ 	.word	0x00003150


	//   ....[25]....
        /*0110*/ 	.word	0x000031b0


	//   ....[26]....
        /*0114*/ 	.word	0x00003630


	//   ....[27]....
        /*0118*/ 	.word	0x00003690


	//   ....[28]....
        /*011c*/ 	.word	0x000036f0


	//   ....[29]....
        /*0120*/ 	.word	0x00003750


	//   ....[30]....
        /*0124*/ 	.word	0x000037b0


	//----- nvinfo : EIATTR_EXIT_INSTR_OFFSETS
	.align		4
.L_3062:
        /*0128*/ 	.byte	0x04, 0x1c
        /*012a*/ 	.short	(.L_3064 - .L_3063)


	//   ....[0]....
.L_3063:
        /*012c*/ 	.word	0x00000290


	//   ....[1]....
        /*0130*/ 	.word	0x00002fd0


	//----- nvinfo : EIATTR_MAX_THREADS
	.align		4
.L_3064:
        /*0134*/ 	.byte	0x04, 0x05
        /*0136*/ 	.short	(.L_3066 - .L_3065)
.L_3065:
        /*0138*/ 	.word	0x00000100
        /*013c*/ 	.word	0x00000001
        /*0140*/ 	.word	0x00000001


	//----- nvinfo : EIATTR_CRS_STACK_SIZE
	.align		4
.L_3066:
        /*0144*/ 	.byte	0x04, 0x1e
        /*0146*/ 	.short	(.L_3068 - .L_3067)
.L_3067:
        /*0148*/ 	.word	0x00000000


	//----- nvinfo : EIATTR_CBANK_PARAM_SIZE
	.align		4
.L_3068:
        /*014c*/ 	.byte	0x03, 0x19
        /*014e*/ 	.short	0x00e8


	//----- nvinfo : EIATTR_PARAM_CBANK
	.align		4
        /*0150*/ 	.byte	0x04, 0x0a
        /*0152*/ 	.short	(.L_3070 - .L_3069)
	.align		4
.L_3069:
        /*0154*/ 	.word	index@(.nv.constant0._ZN10layer_norm13ln_fwd_kernelINS_13Kernel_traitsIf6__halffS2_fjLj8192ELj1ELj1ELj8ELj16ENS_18Kernel_traits_baseILj8192EfS2_fS2_fjLj256EEEEELb0ELb0ELb1ELb1EEEvNS_9FwdParamsE)
        /*0158*/ 	.short	0x0210
        /*015a*/ 	.short	0x00e8


	//----- nvinfo : EIATTR_SW_WAR
	.align		4
.L_3070:
        /*015c*/ 	.byte	0x04, 0x36
        /*015e*/ 	.short	(.L_3072 - .L_3071)
.L_3071:
        /*0160*/ 	.word	0x00000008
.L_3072:


//--------------------- .nv.info._ZN10layer_norm13ln_fwd_kernelINS_13Kernel_traitsIf6__halffS2_fjLj8192ELj1ELj1ELj8ELj16ENS_18Kernel_traits_baseILj8192EfS2_fS2_fjLj256EEEEELb0ELb1ELb0ELb0EEEvNS_9FwdParamsE --------------------------
	.section	.nv.info._ZN10layer_norm13ln_fwd_kernelINS_13Kernel_traitsIf6__halffS2_fjLj8192ELj1ELj1ELj8ELj16ENS_18Kernel_traits_baseILj8192EfS2_fS2_fjLj256EEEEELb0ELb1ELb0ELb0EEEvNS_9FwdParamsE,"",@"SHT_CUDA_INFO"
	.sectionflags	@""
	.align	4


	//----- nvinfo : EIATTR_CUDA_API_VERSION
	.align		4
        /*0000*/ 	.byte	0x04, 0x37
        /*0002*/ 	.short	(.L_3074 - .L_3073)
.L_3073:
        /*0004*/ 	.word	0x00000082


	//----- nvinfo : EIATTR_KPARAM_INFO
	.align		4
.L_3074:
        /*0008*/ 	.byte	0x04, 0x17
        /*000a*/ 	.short	(.L_3076 - .L_3075)
.L_3075:
        /*000c*/ 	.word	0x00000000
        /*0010*/ 	.short	0x0000
        /*0012*/ 	.short	0x0000
        /*0014*/ 	.byte	0x00, 0xf0, 0xa1, 0x03


	//----- nvinfo : EIATTR_SPARSE_MMA_MASK
	.align		4
.L_3076:
        /*0018*/ 	.byte	0x03, 0x50
        /*001a*/ 	.short	0x0000


	//----- nvinfo : EIATTR_MAXREG_COUNT
	.align		4
        /*001c*/ 	.byte	0x03, 0x1b
        /*001e*/ 	.short	0x00ff


	//----- nvinfo : EIATTR_NUM_BARRIERS
	.align		4
        /*0020*/ 	.byte	0x02, 0x4c
        /*0022*/ 	.byte	0x01
	.zero		1


	//----- nvinfo : EIATTR_MERCURY_ISA_VERSION
	.align		4
        /*0024*/ 	.byte	0x03, 0x5f
        /*0026*/ 	.short	0x0101


	//----- nvinfo : EIATTR_COOP_GROUP_MASK_REGIDS
	.align		4
        /*0028*/ 	.byte	0x04, 0x29
        /*002a*/ 	.short	(.L_3078 - .L_3077)


	//   ....[0]....
.L_3077:
        /*002c*/ 	.word	0xffffffff


	//   ....[1]....
        /*0030*/ 	.word	0xffffffff


	//   ....[2]....
        /*0034*/ 	.word	0xffffffff


	//   ....[3]....
        /*0038*/ 	.word	0xffffffff


	//   ....[4]....
        /*003c*/ 	.word	0xffffffff


	//   ....[5]....
        /*0040*/ 	.word	0xffffffff


	//   ....[6]....
        /*0044*/ 	.word	0xffffffff


	//   ....[7]....
        /*0048*/ 	.word	0xffffffff


	//   ....[8]....
        /*004c*/ 	.word	0xffffffff


	//   ....[9]....
        /*0050*/ 	.word	0xffffffff


	//   ....[10]....
        /*0054*/ 	.word	0xffffffff


	//   ....[11]....
        /*0058*/ 	.word	0xffffffff


	//   ....[12]....
        /*005c*/ 	.word	0xffffffff


	//   ....[13]....
        /*0060*/ 	.word	0xffffffff


	//   ....[14]....
        /*0064*/ 	.word	0xffffffff


	//   ....[15]....
        /*0068*/ 	.word	0xffffffff


	//   ....[16]....
        /*006c*/ 	.word	0xffffffff


	//   ....[17]....
        /*0070*/ 	.word	0xffffffff


	//   ....[18]....
        /*0074*/ 	.word	0xffffffff


	//   ....[19]....
        /*0078*/ 	.word	0xffffffff


	//   ....[20]....
        /*007c*/ 	.word	0xffffffff


	//   ....[21]....
        /*0080*/ 	.word	0x0500009a


	//   ....[22]....
        /*0084*/ 	.word	0x0500009a


	//   ....[23]....
        /*0088*/ 	.word	0x0500009a


	//   ....[24]....
        /*008c*/ 	.word	0x0500009a


	//   ....[25]....
        /*0090*/ 	.word	0x0500009a


	//   ....[26]....
        /*0094*/ 	.word	0x0500009a


	//   ....[27]....
        /*0098*/ 	.word	0x0500009a


	//   ....[28]....
        /*009c*/ 	.word	0x0500009a


	//   ....[29]....
        /*00a0*/ 	.word	0x0500009a


	//   ....[30]....
        /*00a4*/ 	.word	0x0500009a


	//----- nvinfo : EIATTR_COOP_GROUP_INSTR_OFFSETS
	.align		4
.L_3078:
        /*00a8*/ 	.byte	0x04, 0x28
        /*00aa*/ 	.short	(.L_3080 - .L_3079)


	//   ....[0]....
.L_3079:
        /*00ac*/ 	.word	0x00001960


	//   ....[1]....
        /*00b0*/ 	.word	0x00001980


	//   ....[2]....
        /*00b4*/ 	.word	0x000019a0


	//   ....[3]....
        /*00b8*/ 	.word	0x000019c0


	//   ....[4]....
        /*00bc*/ 	.word	0x000019e0


	//   ....[5]....
        /*00c0*/ 	.word	0x00001e20


	//   ....[6]....
        /*00c4*/ 	.word	0x00001e40


	//   ....[7]....
        /*00c8*/ 	.word	0x00001e60


	//   ....[8]....
        /*00cc*/ 	.word	0x00001e80


	//   ....[9]....
        /*00d0*/ 	.word	0x00001ea0


	//   ....[10]....
        /*00d4*/ 	.word	0x00002050


	//   ....[11]....
        /*00d8*/ 	.word	0x00002080


	//   ....[12]....
        /*00dc*/ 	.word	0x00002090


	//   ....[13]....
        /*00e0*/ 	.word	0x000020a0


	//   ....[14]....
        /*00e4*/ 	.word	0x00002180


	//   ....[15]....
        /*00e8*/ 	.word	0x000021a0


	//   ....[16]....
        /*00ec*/ 	.word	0x000021c0


	//   ....[17]....
        /*00f0*/ 	.word	0x00002280


	//   ....[18]....
        /*00f4*/ 	.word	0x000022b0


	//   ....[19]....
        /*00f8*/ 	.word	0x00002350


	//   ....[20]....
        /*00fc*/ 	.word	0x00002380


	//   ....[21]....
        /*0100*/ 	.word	0x00002db0


	//   ....[22]....
        /*0104*/ 	.word	0x00002e20


	//   ....[23]....
        /*0108*/ 	.word	0x00002e90


	//   ....[24]....
        /*010c*/ 	.word	0x00002f00


	//   ....[25]....
        /*0110*/ 	.word	0x00002f70


	//   ....[26]....
        /*0114*/ 	.word	0x000033f0


	//   ....[27]....
        /*0118*/ 	.word	0x00003460


	//   ....[28]....
        /*011c*/ 	.word	0x000034d0


	//   ....[29]....
        /*0120*/ 	.word	0x00003540


	//   ....[30]....
        /*0124*/ 	.word	0x000035b0


	//----- nvinfo : EIATTR_EXIT_INSTR_OFFSETS
	.align		4
.L_3080:
        /*0128*/ 	.byte	0x04, 0x1c
        /*012a*/ 	.short	(.L_3082 - .L_3081)


	//   ....[0]....
.L_3081:
        /*012c*/ 	.word	0x00000730


	//   ....[1]....
        /*0130*/ 	.word	0x00002d50


	//----- nvinfo : EIATTR_MAX_THREADS
	.align		4
.L_3082:
        /*0134*/ 	.byte	0x04, 0x05
        /*0136*/ 	.short	(.L_3084 - .L_3083)
.L_3083:
        /*0138*/ 	.word	0x00000100
        /*013c*/ 	.word	0x00000001
        /*0140*/ 	.word	0x00000001


	//----- nvinfo : EIATTR_CRS_STACK_SIZE
	.align		4
.L_3084:
        /*0144*/ 	.byte	0x04, 0x1e
        /*0146*/ 	.short	(.L_3086 - .L_3085)
.L_3085:
        /*0148*/ 	.word	0x00000000


	//----- nvinfo : EIATTR_CBANK_PARAM_SIZE
	.align		4
.L_3086:
        /*014c*/ 	.byte	0x03, 0x19
        /*014e*/ 	.short	0x00e8


	//----- nvinfo : EIATTR_PARAM_CBANK
	.align		4
        /*0150*/ 	.byte	0x04, 0x0a
        /*0152*/ 	.short	(.L_3088 - .L_3087)
	.align		4
.L_3087:
        /*0154*/ 	.word	index@(.nv.constant0._ZN10layer_norm13ln_fwd_kernelINS_13Kernel_traitsIf6__halffS2_fjLj8192ELj1ELj1ELj8ELj16ENS_18Kernel_traits_baseILj8192EfS2_fS2_fjLj256EEEEELb0ELb1ELb0ELb0EEEvNS_9FwdParamsE)
        /*0158*/ 	.short	0x0210
        /*015a*/ 	.short	0x00e8


	//----- nvinfo : EIATTR_SW_WAR
	.align		4
.L_3088:
        /*015c*/ 	.byte	0x04, 0x36
        /*015e*/ 	.short	(.L_3090 - .L_3089)
.L_3089:
        /*0160*/ 	.word	0x00000008
.L_3090:


//--------------------- .nv.info._ZN10layer_norm13ln_fwd_kernelINS_13Kernel_traitsIf6__halffS2_fjLj8192ELj1ELj1ELj8ELj16ENS_18Kernel_traits_baseILj8192EfS2_fS2_fjLj256EEEEELb0ELb1ELb0ELb1EEEvNS_9FwdParamsE --------------------------
	.section	.nv.info._ZN10layer_norm13ln_fwd_kernelINS_13Kernel_traitsIf6__halffS2_fjLj8192ELj1ELj1ELj8ELj16ENS_18Kernel_traits_baseILj8192EfS2_fS2_fjLj256EEEEELb0ELb1ELb0ELb1EEEvNS_9FwdParamsE,"",@"SHT_CUDA_INFO"
	.sectionflags	@""
	.align	4


	//----- nvinfo : EIATTR_CUDA_API_VERSION
	.align		4
        /*0000*/ 	.byte	0x04, 0x37
        /*0002*/ 	.short	(.L_3092 - .L_3091)
.L_3091:
        /*0004*/ 	.word	0x00000082


	//----- nvinfo : EIATTR_KPARAM_INFO
	.align		4
.L_3092:
        /*0008*/ 	.byte	0x04, 0x17
        /*000a*/ 	.short	(.L_3094 - .L_3093)
.L_3093:
        /*000c*/ 	.word	0x00000000
        /*0010*/ 	.short	0x0000
        /*0012*/ 	.short	0x0000
        /*0014*/ 	.byte	0x00, 0xf0, 0xa1, 0x03


	//----- nvinfo : EIATTR_SPARSE_MMA_MASK
	.align		4
.L_3094:
        /*0018*/ 	.byte	0x03, 0x50
        /*001a*/ 	.short	0x0000


	//----- nvinfo : EIATTR_MAXREG_COUNT
	.align		4
        /*001c*/ 	.byte	0x03, 0x1b
        /*001e*/ 	.short	0x00ff


	//----- nvinfo : EIATTR_NUM_BARRIERS
	.align		4
        /*0020*/ 	.byte	0x02, 0x4c
        /*0022*/ 	.byte	0x01
	.zero		1


	//----- nvinfo : EIATTR_MERCURY_ISA_VERSION
	.align		4
        /*0024*/ 	.byte	0x03, 0x5f
        /*0026*/ 	.short	0x0101


	//----- nvinfo : EIATTR_COOP_GROUP_MASK_REGIDS
	.align		4
        /*0028*/ 	.byte	0x04, 0x29
        /*002a*/ 	.short	(.L_3096 - .L_3095)


	//   ....[0]....
.L_3095:
        /*002c*/ 	.word	0xffffffff


	//   ....[1]....
        /*0030*/ 	.word	0xffffffff


	//   ....[2]....
        /*0034*/ 	.word	0xffffffff


	//   ....[3]....
        /*0038*/ 	.word	0xffffffff


	//   ....[4]....
        /*003c*/ 	.word	0xffffffff


	//   ....[5]....
        /*0040*/ 	.word	0xffffffff


	//   ....[6]....
        /*0044*/ 	.word	0xffffffff


	//   ....[7]....
        /*0048*/ 	.word	0xffffffff


	//   ....[8]....
        /*004c*/ 	.word	0xffffffff


	//   ....[9]....
        /*0050*/ 	.word	0xffffffff


	//   ....[10]....
        /*0054*/ 	.word	0xffffffff


	//   ....[11]....
        /*0058*/ 	.word	0xffffffff


	//   ....[12]....
        /*005c*/ 	.word	0xffffffff


	//   ....[13]....
        /*0060*/ 	.word	0xffffffff


	//   ....[14]....
        /*0064*/ 	.word	0xffffffff


	//   ....[15]....
        /*0068*/ 	.word	0xffffffff


	//   ....[16]....
        /*006c*/ 	.word	0xffffffff


	//   ....[17]....
        /*0070*/ 	.word	0xffffffff


	//   ....[18]....
        /*0074*/ 	.word	0xffffffff


	//   ....[19]....
        /*0078*/ 	.word	0xffffffff


	//   ....[20]....
        /*007c*/ 	.word	0xffffffff


	//   ....[21]....
        /*0080*/ 	.word	0x0500008e


	//   ....[22]....
        /*0084*/ 	.word	0x0500008e


	//   ....[23]....
        /*0088*/ 	.word	0x0500008e


	//   ....[24]....
        /*008c*/ 	.word	0x0500008e


	//   ....[25]....
        /*0090*/ 	.word	0x0500008e


	//   ....[26]....
        /*0094*/ 	.word	0x0500008e


	//   ....[27]....
        /*0098*/ 	.word	0x0500008e


	//   ....[28]....
        /*009c*/ 	.word	0x0500008e


	//   ....[29]....
        /*00a0*/ 	.word	0x0500008e


	//   ....[30]....
        /*00a4*/ 	.word	0x0500008e


	//----- nvinfo : EIATTR_COOP_GROUP_INSTR_OFFSETS
	.align		4
.L_3096:
        /*00a8*/ 	.byte	0x04, 0x28
        /*00aa*/ 	.short	(.L_3098 - .L_3097)


	//   ....[0]....
.L_3097:
        /*00ac*/ 	.word	0x00001460


	//   ....[1]....
        /*00b0*/ 	.word	0x00001480


	//   ....[2]....
        /*00b4*/ 	.word	0x000014a0


	//   ....[3]....
        /*00b8*/ 	.word	0x000014c0


	//   ....[4]....
        /*00bc*/ 	.word	0x000014e0


	//   ....[5]....
        /*00c0*/ 	.word	0x00001910


	//   ....[6]....
        /*00c4*/ 	.word	0x00001930


	//   ....[7]....
        /*00c8*/ 	.word	0x00001950


	//   ....[8]....
        /*00cc*/ 	.word	0x00001970


	//   ....[9]....
        /*00d0*/ 	.word	0x00001990


	//   ....[10]....
        /*00d4*/ 	.word	0x00001b00


	//   ....[11]....
        /*00d8*/ 	.word	0x00001b50


	//   ....[12]....
        /*00dc*/ 	.word	0x00001b60


	//   ....[13]....
        /*00e0*/ 	.word	0x00001b70


	//   ....[14]....
        /*00e4*/ 	.word	0x00001c30


	//   ....[15]....
        /*00e8*/ 	.word	0x00001c70


	//   ....[16]....
        /*00ec*/ 	.word	0x00001c80


	//   ....[17]....
        /*00f0*/ 	.word	0x00001d40


	//   ....[18]....
        /*00f4*/ 	.word	0x00001d70


	//   ....[19]....
        /*00f8*/ 	.word	0x00001e00


	//   ....[20]....
        /*00fc*/ 	.word	0x00001e30


	//   ....[21]....
        /*0100*/ 	.word	0x00002730


	//   ....[22]....
        /*0104*/ 	.word	0x000027a0


	//   ....[23]....
        /*0108*/ 	.word	0x00002810


	//   ....[24]....
        /*010c*/ 	.word	0x00002880


	//   ....[25]....
        /*0110*/ 	.word	0x000028f0


	//   ....[26]....
        /*0114*/ 	.word	0x00002d70


	//   ....[27]....
        /*0118*/ 	.word	0x00002de0


	//   ....[28]....
        /*011c*/ 	.word	0x00002e50


	//   ....[29]....
        /*0120*/ 	.word	0x00002ec0


	//   ....[30]....
        /*0124*/ 	.word	0x00002f30


	//----- nvinfo : EIATTR_EXIT_INSTR_OFFSETS
	.align		4
.L_3098:
        /*0128*/ 	.byte	0x04, 0x1c
        /*012a*/ 	.short	(.L_3100 - .L_3099)


	//   ....[0]....
.L_3099:
        /*012c*/ 	.word	0x000002d0


	//   ....[1]....
        /*0130*/ 	.word	0x000026d0


	//----- nvinfo : EIATTR_MAX_THREADS
	.align		4
.L_3100:
        /*0134*/ 	.byte	0x04, 0x05
        /*0136*/ 	.short	(.L_3102 - .L_3101)
.L_3101:
        /*0138*/ 	.word	0x00000100
        /*013c*/ 	.word	0x00000001
        /*0140*/ 	.word	0x00000001


	//----- nvinfo : EIATTR_CRS_STACK_SIZE
	.align		4
.L_3102:
        /*0144*/ 	.byte	0x04, 0x1e
        /*0146*/ 	.short	(.L_3104 - .L_3103)
.L_3103:
        /*0148*/ 	.word	0x00000000


	//----- nvinfo : EIATTR_CBANK_PARAM_SIZE
	.align		4
.L_3104:
        /*014c*/ 	.byte	0x03, 0x19
        /*014e*/ 	.short	0x00e8


	//----- nvinfo : EIATTR_PARAM_CBANK
	.align		4
        /*0150*/ 	.byte	0x04, 0x0a
        /*0152*/ 	.short	(.L_3106 - .L_3105)
	.align		4
.L_3105:
        /*0154*/ 	.word	index@(.nv.constant0._ZN10layer_norm13ln_fwd_kernelINS_13Kernel_traitsIf6__halffS2_fjLj8192ELj1ELj1ELj8ELj16ENS_18Kernel_traits_baseILj8192EfS2_fS2_fjLj256EEEEELb0ELb1ELb0ELb1EEEvNS_9FwdParamsE)
        /*0158*/ 	.short	0x0210
        /*015a*/ 	.short	0x00e8


	//----- nvinfo : EIATTR_SW_WAR
	.align		4
.L_3106:
        /*015c*/ 	.byte	0x04, 0x36
        /*015e*/ 	.short	(.L_3108 - .L_3107)
.L_3107:
        /*0160*/ 	.word	0x00000008
.L_3108:


//--------------------- .nv.info._ZN10layer_norm13ln_fwd_kernelINS_13Kernel_traitsIf6__halffS2_fjLj8192ELj1ELj1ELj8ELj16ENS_18Kernel_traits_baseILj8192EfS2_fS2_fjLj256EEEEELb0ELb1ELb1ELb0EEEvNS_9FwdParamsE --------------------------
	.section	.nv.info._ZN10layer_norm13ln_fwd_kernelINS_13Kernel_traitsIf6__halffS2_fjLj8192ELj1ELj1ELj8ELj16ENS_18Kernel_traits_baseILj8192EfS2_fS2_fjLj256EEEEELb0ELb1ELb1ELb0EEEvNS_9FwdParamsE,"",@"SHT_CUDA_INFO"
	.sectionflags	@""
	.align	4


	//----- nvinfo : EIATTR_CUDA_API_VERSION
	.align		4
        /*0000*/ 	.byte	0x04, 0x37
        /*0002*/ 	.short	(.L_3110 - .L_3109)
.L_3109:
        /*0004*/ 	.word	0x00000082


	//----- nvinfo : EIATTR_KPARAM_INFO
	.align		4
.L_3110:
        /*0008*/ 	.byte	0x04, 0x17
        /*000a*/ 	.short	(.L_3112 - .L_3111)
.L_3111:
        /*000c*/ 	.word	0x00000000
        /*0010*/ 	.short	0x0000
        /*0012*/ 	.short	0x0000
        /*0014*/ 	.byte	0x00, 0xf0, 0xa1, 0x03


	//----- nvinfo : EIATTR_SPARSE_MMA_MASK
	.align		4
.L_3112:
        /*0018*/ 	.byte	0x03, 0x50
        /*001a*/ 	.short	0x0000


	//----- nvinfo : EIATTR_MAXREG_COUNT
	.align		4
        /*001c*/ 	.byte	0x03, 0x1b
        /*001e*/ 	.short	0x00ff


	//----- nvinfo : EIATTR_NUM_BARRIERS
	.align		4
        /*0020*/ 	.byte	0x02, 0x4c
        /*0022*/ 	.byte	0x01
	.zero		1


	//----- nvinfo : EIATTR_MERCURY_ISA_VERSION
	.align		4
        /*0024*/ 	.byte	0x03, 0x5f
        /*0026*/ 	.short	0x0101


	//----- nvinfo : EIATTR_COOP_GROUP_MASK_REGIDS
	.align		4
        /*0028*/ 	.byte	0x04, 0x29
        /*002a*/ 	.short	(.L_3114 - .L_3113)


	//   ....[0]....
.L_3113:
        /*002c*/ 	.word	0xffffffff


	//   ....[1]....
        /*0030*/ 	.word	0xffffffff


	//   ....[2]....
        /*0034*/ 	.word	0xffffffff


	//   ....[3]....
        /*0038*/ 	.word	0xffffffff


	//   ....[4]....
        /*003c*/ 	.word	0xffffffff


	//   ....[5]....
        /*0040*/ 	.word	0xffffffff


	//   ....[6]....
        /*0044*/ 	.word	0xffffffff


	//   ....[7]....
        /*0048*/ 	.word	0xffffffff


	//   ....[8]....
        /*004c*/ 	.word	0xffffffff


	//   ....[9]....
        /*0050*/ 	.word	0xffffffff


	//   ....[10]....
        /*0054*/ 	.word	0xffffffff


	//   ....[11]....
        /*0058*/ 	.word	0xffffffff


	//   ....[12]....
        /*005c*/ 	.word	0xffffffff


	//   ....[13]....
        /*0060*/ 	.word	0xffffffff


	//   ....[14]....
        /*0064*/ 	.word	0xffffffff


	//   ....[15]....
        /*0068*/ 	.word	0xffffffff


	//   ....[16]....
        /*006c*/ 	.word	0xffffffff


	//   ....[17]....
        /*0070*/ 	.word	0xffffffff


	//   ....[18]....
        /*0074*/ 	.word	0xffffffff


	//   ....[19]....
        /*0078*/ 	.word	0xffffffff


	//   ....[20]....
        /*007c*/ 	.word	0xffffffff


	//   ....[21]....
        /*0080*/ 	.word	0x050000a3


	//   ....[22]....
        /*0084*/ 	.word	0x050000a3


	//   ....[23]....
        /*0088*/ 	.word	0x050000a3


	//   ....[24]....
        /*008c*/ 	.word	0x050000a3


	//   ....[25]....
        /*0090*/ 	.word	0x050000a3


	//   ....[26]....
        /*0094*/ 	.word	0x050000a3


	//   ....[27]....
        /*0098*/ 	.word	0x050000a3


	//   ....[28]....
        /*009c*/ 	.word	0x050000a3


	//   ....[29]....
        /*00a0*/ 	.word	0x050000a3


	//   ....[30]....
        /*00a4*/ 	.word	0x050000a3


	//----- nvinfo : EIATTR_COOP_GROUP_INSTR_OFFSETS
	.align		4
.L_3114:
        /*00a8*/ 	.byte	0x04, 0x28
        /*00aa*/ 	.short	(.L_3116 - .L_3115)


	//   ....[0]....
.L_3115:
        /*00ac*/ 	.word	0x000025c0


	//   ....[1]....
        /*00b0*/ 	.word	0x000025e0


	//   ....[2]....
        /*00b4*/ 	.word	0x00002600


	//   ....[3]....
        /*00b8*/ 	.word	0x00002620


	//   ....[4]....
        /*00bc*/ 	.word	0x00002640


	//   ....[5]....
        /*00c0*/ 	.word	0x00002a80


	//   ....[6]....
        /*00c4*/ 	.word	0x00002aa0


	//   ....[7]....
        /*00c8*/ 	.word	0x00002ac0


	//   ....[8]....
        /*00cc*/ 	.word	0x00002ae0


	//   ....[9]....
        /*00d0*/ 	.word	0x00002b00


	//   ....[10]....
        /*00d4*/ 	.word	0x00002cb0


	//   ....[11]....
        /*00d8*/ 	.word	0x00002d10


	//   ....[12]....
        /*00dc*/ 	.word	0x00002db0


	//   ....[13]....
        /*00e0*/ 	.word	0x00002dd0


	//   ....[14]....
        /*00e4*/ 	.word	0x00002e40


	//   ....[15]....
        /*00e8*/ 	.word	0x00002ea0


	//   ....[16]....
        /*00ec*/ 	.word	0x00002f10


	//   ....[17]....
        /*00f0*/ 	.word	0x00002f20


	//   ....[18]....
        /*00f4*/ 	.word	0x00002f90


	//   ....[19]....
        /*00f8*/ 	.word	0x00003010


	//   ....[20]....
        /*00fc*/ 	.word	0x00003030


	//   ....[21]....
        /*0100*/ 	.word	0x00003aa0


	//   ....[22]....
        /*0104*/ 	.word	0x00003b10


	//   ....[23]....
        /*0108*/ 	.word	0x00003b80


	//   ....[24]....
        /*010c*/ 	.word	0x00003bf0


	//   ....[25]....
        /*0110*/ 	.word	0x00003c60


	//   ....[26]....
        /*0114*/ 	.word	0x000040f0


	//   ....[27]....
        /*0118*/ 	.word	0x00004160


	//   ....[28]....
        /*011c*/ 	.word	0x000041d0


	//   ....[29]....
        /*0120*/ 	.word	0x00004240


	//   ....[30]....
        /*0124*/ 	.word	0x000042b0


	//----- nvinfo : EIATTR_EXIT_INSTR_OFFSETS
	.align		4
.L_3116:
        /*0128*/ 	.byte	0x04, 0x1c
        /*012a*/ 	.short	(.L_3118 - .L_3117)


	//   ....[0]....
.L_3117:
        /*012c*/ 	.word	0x00000730


	//   ....[1]....
        /*0130*/ 	.word	0x00003a40


	//----- nvinfo : EIATTR_MAX_THREADS
	.align		4
.L_3118:
        /*0134*/ 	.byte	0x04, 0x05
        /*0136*/ 	.short	(.L_3120 - .L_3119)
.L_3119:
        /*0138*/ 	.word	0x00000100
        /*013c*/ 	.word	0x00000001
        /*0140*/ 	.word	0x00000001


	//----- nvinfo : EIATTR_CRS_STACK_SIZE
	.align		4
.L_3120:
        /*0144*/ 	.byte	0x04, 0x1e
        /*0146*/ 	.short	(.L_3122 - .L_3121)
.L_3121:
        /*0148*/ 	.word	0x00000000


	//----- nvinfo : EIATTR_CBANK_PARAM_SIZE
	.align		4
.L_3122:
        /*014c*/ 	.byte	0x03, 0x19
        /*014e*/ 	.short	0x00e8


	//----- nvinfo : EIATTR_PARAM_CBANK
	.align		4
        /*0150*/ 	.byte	0x04, 0x0a
        /*0152*/ 	.short	(.L_3124 - .L_3123)
	.align		4
.L_3123:
        /*0154*/ 	.word	index@(.nv.constant0._ZN10layer_norm13ln_fwd_kernelINS_13Kernel_traitsIf6__halffS2_fjLj8192ELj1ELj1ELj8ELj16ENS_18Kernel_traits_baseILj8192EfS2_fS2_fjLj256EEEEELb0ELb1ELb1ELb0EEEvNS_9FwdParamsE)
        /*0158*/ 	.short	0x0210
        /*015a*/ 	.short	0x00e8


	//----- nvinfo : EIATTR_SW_WAR
	.align		4
.L_3124:
        /*015c*/ 	.byte	0x04, 0x36
        /*015e*/ 	.short	(.L_3126 - .L_3125)
.L_3125:
        /*0160*/ 	.word	0x00000008
.L_3126:


//--------------------- .nv.info._ZN10layer_norm13ln_fwd_kernelINS_13Kernel_traitsIf6__halffS2_fjLj8192ELj1ELj1ELj8ELj16ENS_18Kernel_traits_baseILj8192EfS2_fS2_fjLj256EEEEELb0ELb1ELb1ELb1EEEvNS_9FwdParamsE --------------------------
	.section	.nv.info._ZN10layer_norm13ln_fwd_kernelINS_13Kernel_traitsIf6__halffS2_fjLj8192ELj1ELj1ELj8ELj16ENS_18Kernel_traits_baseILj8192EfS2_fS2_fjLj256EEEEELb0ELb1ELb1ELb1EEEvNS_9FwdParamsE,"",@"SHT_CUDA_INFO"
	.sectionflags	@""
	.align	4


	//----- nvinfo : EIATTR_CUDA_API_VERSION
	.align		4
        /*0000*/ 	.byte	0x04, 0x37
        /*0002*/ 	.short	(.L_3128 - .L_3127)
.L_3127:
        /*0004*/ 	.word	0x00000082


	//----- nvinfo : EIATTR_KPARAM_INFO
	.align		4
.L_3128:
        /*0008*/ 	.byte	0x04, 0x17
        /*000a*/ 	.short	(.L_3130 - .L_3129)
.L_3129:
        /*000c*/ 	.word	0x00000000
        /*0010*/ 	.short	0x0000
        /*0012*/ 	.short	0x0000
        /*0014*/ 	.byte	0x00, 0xf0, 0xa1, 0x03


	//----- nvinfo : EIATTR_SPARSE_MMA_MASK
	.align		4
.L_3130:
        /*0018*/ 	.byte	0x03, 0x50
        /*001a*/ 	.short	0x0000


	//----- nvinfo : EIATTR_MAXREG_COUNT
	.align		4
        /*001c*/ 	.byte	0x03, 0x1b
        /*001e*/ 	.short	0x00ff


	//----- nvinfo : EIATTR_NUM_BARRIERS
	.align		4
        /*0020*/ 	.byte	0x02, 0x4c
        /*0022*/ 	.byte	0x01
	.zero		1


	//----- nvinfo : EIATTR_MERCURY_ISA_VERSION
	.align		4
        /*0024*/ 	.byte	0x03, 0x5f
        /*0026*/ 	.short	0x0101


	//----- nvinfo : EIATTR_COOP_GROUP_MASK_REGIDS
	.align		4
        /*0028*/ 	.byte	0x04, 0x29
        /*002a*/ 	.short	(.L_3132 - .L_3131)


	//   ....[0]....
.L_3131:
        /*002c*/ 	.word	0xffffffff


	//   ....[1]....
        /*0030*/ 	.word	0xffffffff


	//   ....[2]....
        /*0034*/ 	.word	0xffffffff


	//   ....[3]....
        /*0038*/ 	.word	0xffffffff


	//   ....[4]....
        /*003c*/ 	.word	0xffffffff


	//   ....[5]....
        /*0040*/ 	.word	0xffffffff


	//   ....[6]....
        /*0044*/ 	.word	0xffffffff


	//   ....[7]....
        /*0048*/ 	.word	0xffffffff


	//   ....[8]....
        /*004c*/ 	.word	0xffffffff


	//   ....[9]....
        /*0050*/ 	.word	0xffffffff


	//   ....[10]....
        /*0054*/ 	.word	0xffffffff


	//   ....[11]....
        /*0058*/ 	.word	0xffffffff


	//   ....[12]....
        /*005c*/ 	.word	0xffffffff


	//   ....[13]....
        /*0060*/ 	.word	0xffffffff


	//   ....[14]....
        /*0064*/ 	.word	0xffffffff


	//   ....[15]....
        /*0068*/ 	.word	0xffffffff


	//   ....[16]....
        /*006c*/ 	.word	0xffffffff


	//   ....[17]....
        /*0070*/ 	.word	0xffffffff


	//   ....[18]....
        /*0074*/ 	.word	0xffffffff


	//   ....[19]....
        /*0078*/ 	.word	0xffffffff


	//   ....[20]....
        /*007c*/ 	.word	0xffffffff


	//   ....[21]....
        /*0080*/ 	.word	0x0500009f


	//   ....[22]....
        /*0084*/ 	.word	0x0500009f


	//   ....[23]....
        /*0088*/ 	.word	0x0500009f


	//   ....[24]....
        /*008c*/ 	.word	0x0500009f


	//   ....[25]....
        /*0090*/ 	.word	0x0500009f


	//   ....[26]....
        /*0094*/ 	.word	0x0500009f


	//   ....[27]....
        /*0098*/ 	.word	0x0500009f


	//   ....[28]....
        /*009c*/ 	.word	0x0500009f


	//   ....[29]....
        /*00a0*/ 	.word	0x0500009f


	//   ....[30]....
        /*00a4*/ 	.word	0x0500009f


	//----- nvinfo : EIATTR_COOP_GROUP_INSTR_OFFSETS
	.align		4
.L_3132:
        /*00a8*/ 	.byte	0x04, 0x28
        /*00aa*/ 	.short	(.L_3134 - .L_3133)


	//   ....[0]....
.L_3133:
        /*00ac*/ 	.word	0x00001f40


	//   ....[1]....
        /*00b0*/ 	.word	0x00001f60


	//   ....[2]....
        /*00b4*/ 	.word	0x00001f80


	//   ....[3]....
        /*00b8*/ 	.word	0x00001fa0


	//   ....[4]....
        /*00bc*/ 	.word	0x00001fc0


	//   ....[5]....
        /*00c0*/ 	.word	0x000023f0


	//   ....[6]....
        /*00c4*/ 	.word	0x00002410


	//   ....[7]....
        /*00c8*/ 	.word	0x00002430


	//   ....[8]....
        /*00cc*/ 	.word	0x00002450


	//   ....[9]....
        /*00d0*/ 	.word	0x00002470


	//   ....[10]....
        /*00d4*/ 	.word	0x000025f0


	//   ....[11]....
        /*00d8*/ 	.word	0x00002630


	//   ....[12]....
        /*00dc*/ 	.word	0x00002640


	//   ....[13]....
        /*00e0*/ 	.word	0x000026a0


	//   ....[14]....
        /*00e4*/ 	.word	0x000026d0


	//   ....[15]....
        /*00e8*/ 	.word	0x00002710


	//   ....[16]....
        /*00ec*/ 	.word	0x00002760


	//   ....[17]....
        /*00f0*/ 	.word	0x000027f0


	//   ....[18]....
        /*00f4*/ 	.word	0x00002860


	//   ....[19]....
        /*00f8*/ 	.word	0x00002920


	//   ....[20]....
        /*00fc*/ 	.word	0x00002930


	//   ....[21]....
        /*0100*/ 	.word	0x000032e0


	//   ....[22]....
        /*0104*/ 	.word	0x00003350


	//   ....[23]....
        /*0108*/ 	.word	0x000033c0


	//   ....[24]....
        /*010c*/ 	.word	0x00003430


	//   ....[25]....
        /*0110*/ 	.word	0x000034a0


	//   ....[26]....
        /*0114*/ 	.word	0x00003920


	//   ....[27]....
        /*0118*/ 	.word	0x00003990


	//   ....[28]....
        /*011c*/ 	.word	0x00003a00


	//   ....[29]....
        /*0120*/ 	.word	0x00003a70


	//   ....[30]....
        /*0124*/ 	.word	0x00003ae0


	//----- nvinfo : EIATTR_EXIT_INSTR_OFFSETS
	.align		4
.L_3134:
        /*0128*/ 	.byte	0x04, 0x1c
        /*012a*/ 	.short	(.L_3136 - .L_3135)


	//   ....[0]....
.L_3135:
        /*012c*/ 	.word	0x000002e0


	//   ....[1]....
        /*0130*/ 	.word	0x00003280


	//----- nvinfo : EIATTR_MAX_THREADS
	.align		4
.L_3136:
        /*0134*/ 	.byte	0x04, 0x05
        /*0136*/ 	.short	(.L_3138 - .L_3137)
.L_3137:
        /*0138*/ 	.word	0x00000100
        /*013c*/ 	.word	0x00000001
        /*0140*/ 	.word	0x00000001


	//----- nvinfo : EIATTR_CRS_STACK_SIZE
	.align		4
.L_3138:
        /*0144*/ 	.byte	0x04, 0x1e
        /*0146*/ 	.short	(.L_3140 - .L_3139)
.L_3139:
        /*0148*/ 	.word	0x00000000


	//----- nvinfo : EIATTR_CBANK_PARAM_SIZE
	.align		4
.L_3140:
        /*014c*/ 	.byte	0x03, 0x19
        /*014e*/ 	.short	0x00e8


	//----- nvinfo : EIATTR_PARAM_CBANK
	.align		4
        /*0150*/ 	.byte	0x04, 0x0a
        /*0152*/ 	.short	(.L_3142 - .L_3141)
	.align		4
.L_3141:
        /*0154*/ 	.word	index@(.nv.constant0._ZN10layer_norm13ln_fwd_kernelINS_13Kernel_traitsIf6__halffS2_fjLj8192ELj1ELj1ELj8ELj16ENS_18Kernel_traits_baseILj8192EfS2_fS2_fjLj256EEEEELb0ELb1ELb1ELb1EEEvNS_9FwdParamsE)
        /*0158*/ 	.short	0x0210
        /*015a*/ 	.short	0x00e8


	//----- nvinfo : EIATTR_SW_WAR
	.align		4
.L_3142:
        /*015c*/ 	.byte	0x04, 0x36
        /*015e*/ 	.short	(.L_3144 - .L_3143)
.L_3143:
        /*0160*/ 	.word	0x00000008
.L_3144:


//--------------------- .nv.info._ZN10layer_norm13ln_fwd_kernelINS_13Kernel_traitsIf6__halffS2_fjLj8192ELj1ELj1ELj8ELj16ENS_18Kernel_traits_baseILj8192EfS2_fS2_fjLj256EEEEELb1ELb0ELb0ELb0EEEvNS_9FwdParamsE --------------------------
	.section	.nv.info._ZN10layer_norm13ln_fwd_kernelINS_13Kernel_traitsIf6__halffS2_fjLj8192ELj1ELj1ELj8ELj16ENS_18Kernel_traits_baseILj8192EfS2_fS2_fjLj256EEEEELb1ELb0ELb0ELb0EEEvNS_9FwdParamsE,"",@"SHT_CUDA_INFO"
	.sectionflags	@""
	.align	4


	//----- nvinfo : EIATTR_CUDA_API_VERSION
	.align		4
        /*0000*/ 	.byte	0x04, 0x37
        /*0002*/ 	.short	(.L_3146 - .L_3145)
.L_3145:
        /*0004*/ 	.word	0x00000082


	//----- nvinfo : EIATTR_KPARAM_INFO
	.align		4
.L_3146:
        /*0008*/ 	.byte	0x04, 0x17
        /*000a*/ 	.short	(.L_3148 - .L_3147)
.L_3147:
        /*000c*/ 	.word	0x00000000
        /*0010*/ 	.short	0x0000
        /*0012*/ 	.short	0x0000
        /*0014*/ 	.byte	0x00, 0xf0, 0xa1, 0x03


	//----- nvinfo : EIATTR_SPARSE_MMA_MASK
	.align		4
.L_3148:
        /*0018*/ 	.byte	0x03, 0x50
        /*001a*/ 	.short	0x0000


	//----- nvinfo : EIATTR_MAXREG_COUNT
	.align		4
        /*001c*/ 	.byte	0x03, 0x1b
        /*001e*/ 	.short	0x00ff


	//----- nvinfo : EIATTR_NUM_BARRIERS
	.align		4
        /*0020*/ 	.byte	0x02, 0x4c
        /*0022*/ 	.byte	0x01
	.zero		1


	//----- nvinfo : EIATTR_MERCURY_ISA_VERSION
	.align		4
        /*0024*/ 	.byte	0x03, 0x5f
        /*0026*/ 	.short	0x0101


	//----- nvinfo : EIATTR_COOP_GROUP_MASK_REGIDS
	.align		4
        /*0028*/ 	.byte	0x04, 0x29
        /*002a*/ 	.short	(.L_3150 - .L_3149)


	//   ....[0]....
.L_3149:
        /*002c*/ 	.word	0xffffffff


	//   ....[1]....
        /*0030*/ 	.word	0xffffffff


	//   ....[2]....
        /*0034*/ 	.word	0xffffffff


	//   ....[3]....
        /*0038*/ 	.word	0xffffffff


	//   ....[4]....
        /*003c*/ 	.word	0xffffffff


	//   ....[5]....
        /*0040*/ 	.word	0xffffffff


	//   ....[6]....
        /*0044*/ 	.word	0xffffffff


	//   ....[7]....
        /*0048*/ 	.word	0xffffffff


	//   ....[8]....
        /*004c*/ 	.word	0xffffffff


	//   ....[9]....
        /*0050*/ 	.word	0xffffffff


	//   ....[10]....
        /*0054*/ 	.word	0xffffffff


	//   ....[11]....
        /*0058*/ 	.word	0xffffffff


	//   ....[12]....
        /*005c*/ 	.word	0xffffffff


	//   ....[13]....
        /*0060*/ 	.word	0xffffffff


	//   ....[14]....
        /*0064*/ 	.word	0xffffffff


	//   ....[15]....
        /*0068*/ 	.word	0xffffffff


	//   ....[16]....
        /*006c*/ 	.word	0xffffffff


	//   ....[17]....
        /*0070*/ 	.word	0xffffffff


	//   ....[18]....
        /*0074*/ 	.word	0xffffffff


	//   ....[19]....
        /*0078*/ 	.word	0xffffffff


	//   ....[20]....
        /*007c*/ 	.word	0xffffffff


	//   ....[21]....
        /*0080*/ 	.word	0x05000096


	//   ....[22]....
        /*0084*/ 	.word	0x05000096


	//   ....[23]....
        /*0088*/ 	.word	0x05000096


	//   ....[24]....
        /*008c*/ 	.word	0x05000096


	//   ....[25]....
        /*0090*/ 	.word	0x05000096


	//   ....[26]....
        /*0094*/ 	.word	0x05000096


	//   ....[27]....
        /*0098*/ 	.word	0x05000096


	//   ....[28]....
        /*009c*/ 	.word	0x05000096


	//   ....[29]....
        /*00a0*/ 	.word	0x05000096


	//   ....[30]....
        /*00a4*/ 	.word	0x05000096


	//----- nvinfo : EIATTR_COOP_GROUP_INSTR_OFFSETS
	.align		4
.L_3150:
        /*00a8*/ 	.byte	0x04, 0x28
        /*00aa*/ 	.short	(.L_3152 - .L_3151)


	//   ....[0]....
.L_3151:
        /*00ac*/ 	.word	0x0000c480


	//   ....[1]....
        /*00b0*/ 	.word	0x0000c4a0


	//   ....[2]....
        /*00b4*/ 	.word	0x0000c4c0


	//   ....[3]....
        /*00b8*/ 	.word	0x0000c4e0


	//   ....[4]....
        /*00bc*/ 	.word	0x0000c500


	//   ....[5]....
        /*00c0*/ 	.word	0x0000c940


	//   ....[6]....
        /*00c4*/ 	.word	0x0000c960


	//   ....[7]....
        /*00c8*/ 	.word	0x0000c980


	//   ....[8]....
        /*00cc*/ 	.word	0x0000c9a0


	//   ....[9]....
        /*00d0*/ 	.word	0x0000c9c0


	//   ....[10]....
        /*00d4*/ 	.word	0x0000cb50


	//   ....[11]....
        /*00d8*/ 	.word	0x0000cb90


	//   ....[12]....
        /*00dc*/ 	.word	0x0000cbc0


	//   ....[13]....
        /*00e0*/ 	.word	0x0000cc00


	//   ....[14]....
        /*00e4*/ 	.word	0x0000cc30


	//   ....[15]....
        /*00e8*/ 	.word	0x0000cc90


	//   ....[16]....
        /*00ec*/ 	.word	0x0000cce0


	//   ....[17]....
        /*00f0*/ 	.word	0x0000cd70


	//   ....[18]....
        /*00f4*/ 	.word	0x0000cdd0


	//   ....[19]....
        /*00f8*/ 	.word	0x0000ce40


	//   ....[20]....
        /*00fc*/ 	.word	0x0000ce90


	//   ....[21]....
        /*0100*/ 	.word	0x0000d8c0


	//   ....[22]....
        /*0104*/ 	.word	0x0000d930


	//   ....[23]....
        /*0108*/ 	.word	0x0000d9a0


	//   ....[24]....
        /*010c*/ 	.word	0x0000da10


	//   ....[25]....
        /*0110*/ 	.word	0x0000da80


	//   ....[26]....
        /*0114*/ 	.word	0x0000df00


	//   ....[27]....
        /*0118*/ 	.word	0x0000df70


	//   ....[28]....
        /*011c*/ 	.word	0x0000dfe0


	//   ....[29]....
        /*0120*/ 	.word	0x0000e050


	//   ....[30]....
        /*0124*/ 	.word	0x0000e0c0


	//----- nvinfo : EIATTR_EXIT_INSTR_OFFSETS
	.align		4
.L_3152:
        /*0128*/ 	.byte	0x04, 0x1c
        /*012a*/ 	.short	(.L_3154 - .L_3153)


	//   ....[0]....
.L_3153:
        /*012c*/ 	.word	0x000009c0


	//   ....[1]....
        /*0130*/ 	.word	0x0000d860


	//----- nvinfo : EIATTR_MAX_THREADS
	.align		4
.L_3154:
        /*0134*/ 	.byte	0x04, 0x05
        /*0136*/ 	.short	(.L_3156 - .L_3155)
.L_3155:
        /*0138*/ 	.word	0x00000100
        /*013c*/ 	.word	0x00000001
        /*0140*/ 	.word	0x00000001


	//----- nvinfo : EIATTR_CRS_STACK_SIZE
	.align		4
.L_3156:
        /*0144*/ 	.byte	0x04, 0x1e
        /*0146*/ 	.short	(.L_3158 - .L_3157)
.L_3157:
        /*0148*/ 	.word	0x00000000


	//----- nvinfo : EIATTR_CBANK_PARAM_SIZE
	.align		4
.L_3158:
        /*014c*/ 	.byte	0x03, 0x19
        /*014e*/ 	.short	0x00e8


	//----- nvinfo : EIATTR_PARAM_CBANK
	.align		4
        /*0150*/ 	.byte	0x04, 0x0a
        /*0152*/ 	.short	(.L_3160 - .L_3159)
	.align		4
.L_3159:
        /*0154*/ 	.word	index@(.nv.constant0._ZN10layer_norm13ln_fwd_kernelINS_13Kernel_traitsIf6__halffS2_fjLj8192ELj1ELj1ELj8ELj16ENS_18Kernel_traits_baseILj8192EfS2_fS2_fjLj256EEEEELb1ELb0ELb0ELb0EEEvNS_9FwdParamsE)
        /*0158*/ 	.short	0x0210
        /*015a*/ 	.short	0x00e8


	//----- nvinfo : EIATTR_SW_WAR
	.align		4
.L_3160:
        /*015c*/ 	.byte	0x04, 0x36
        /*015e*/ 	.short	(.L_3162 - .L_3161)
.L_3161:
        /*0160*/ 	.word	0x00000008
.L_3162:


//--------------------- .nv.info._ZN10layer_norm13ln_fwd_kernelINS_13Kernel_traitsIf6__halffS2_fjLj8192ELj1ELj1ELj8ELj16ENS_18Kernel_traits_baseILj8192EfS2_fS2_fjLj256EEEEELb1ELb0ELb0ELb1EEEvNS_9FwdParamsE --------------------------
	.section	.nv.info._ZN10layer_norm13ln_fwd_kernelINS_13Kernel_traitsIf6__halffS2_fjLj8192ELj1ELj1ELj8ELj16ENS_18Kernel_traits_baseILj8192EfS2_fS2_fjLj256EEEEELb1ELb0ELb0ELb1EEEvNS_9FwdParamsE,"",@"SHT_CUDA_INFO"
	.sectionflags	@""
	.align	4


	//----- nvinfo : EIATTR_CUDA_API_VERSION
	.align		4
        /*0000*/ 	.byte	0x04, 0x37
        /*0002*/ 	.short	(.L_3164 - .L_3163)
.L_3163:
        /*0004*/ 	.word	0x00000082


	//----- nvinfo : EIATTR_KPARAM_INFO
	.align		4
.L_3164:
        /*0008*/ 	.byte	0x04, 0x17
        /*000a*/ 	.short	(.L_3166 - .L_3165)
.L_3165:
        /*000c*/ 	.word	0x00000000
        /*0010*/ 	.short	0x0000
        /*0012*/ 	.short	0x0000
        /*0014*/ 	.byte	0x00, 0xf0, 0xa1, 0x03


	//----- nvinfo : EIATTR_SPARSE_MMA_MASK
	.align		4
.L_3166:
        /*0018*/ 	.byte	0x03, 0x50
        /*001a*/ 	.short	0x0000


	//----- nvinfo : EIATTR_MAXREG_COUNT
	.align		4
        /*001c*/ 	.byte	0x03, 0x1b
        /*001e*/ 	.short	0x00ff


	//----- nvinfo : EIATTR_NUM_BARRIERS
	.align		4
        /*0020*/ 	.byte	0x02, 0x4c
        /*0022*/ 	.byte	0x01
	.zero		1


	//----- nvinfo : EIATTR_MERCURY_ISA_VERSION
	.align		4
        /*0024*/ 	.byte	0x03, 0x5f
        /*0026*/ 	.short	0x0101


	//----- nvinfo : EIATTR_COOP_GROUP_MASK_REGIDS
	.align		4
        /*0028*/ 	.byte	0x04, 0x29
        /*002a*/ 	.short	(.L_3168 - .L_3167)


	//   ....[0]....
.L_3167:
        /*002c*/ 	.word	0xffffffff


	//   ....[1]....
        /*0030*/ 	.word	0xffffffff


	//   ....[2]....
        /*0034*/ 	.word	0xffffffff


	//   ....[3]....
        /*0038*/ 	.word	0xffffffff


	//   ....[4]....
        /*003c*/ 	.word	0xffffffff


	//   ....[5]....
        /*0040*/ 	.word	0xffffffff


	//   ....[6]....
        /*0044*/ 	.word	0xffffffff


	//   ....[7]....
        /*0048*/ 	.word	0xffffffff


	//   ....[8]....
        /*004c*/ 	.word	0xffffffff


	//   ....[9]....
        /*0050*/ 	.word	0xffffffff


	//   ....[10]....
        /*0054*/ 	.word	0xffffffff


	//   ....[11]....
        /*0058*/ 	.word	0xffffffff


	//   ....[12]....
        /*005c*/ 	.word	0xffffffff


	//   ....[13]....
        /*0060*/ 	.word	0xffffffff


	//   ....[14]....
        /*0064*/ 	.word	0xffffffff


	//   ....[15]....
        /*0068*/ 	.word	0xffffffff


	//   ....[16]....
        /*006c*/ 	.word	0xffffffff


	//   ....[17]....
        /*0070*/ 	.word	0xffffffff


	//   ....[18]....
        /*0074*/ 	.word	0xffffffff


	//   ....[19]....
        /*0078*/ 	.word	0xffffffff


	//   ....[20]....
        /*007c*/ 	.word	0xffffffff


	//   ....[21]....
        /*0080*/ 	.word	0x05000090


	//   ....[22]....
        /*0084*/ 	.word	0x05000090


	//   ....[23]....
        /*0088*/ 	.word	0x05000090


	//   ....[24]....
        /*008c*/ 	.word	0x05000090


	//   ....[25]....
        /*0090*/ 	.word	0x05000090


	//   ....[26]....
        /*0094*/ 	.word	0x05000090


	//   ....[27]....
        /*0098*/ 	.word	0x05000090


	//   ....[28]....
        /*009c*/ 	.word	0x05000090


	//   ....[29]....
        /*00a0*/ 	.word	0x05000090


	//   ....[30]....
        /*00a4*/ 	.word	0x05000090


	//----- nvinfo : EIATTR_COOP_GROUP_INSTR_OFFSETS
	.align		4
.L_3168:
        /*00a8*/ 	.byte	0x04, 0x28
        /*00aa*/ 	.short	(.L_3170 - .L_3169)


	//   ....[0]....
.L_3169:
        /*00ac*/ 	.word	0x0000bda0


	//   ....[1]....
        /*00b0*/ 	.word	0x0000bdc0


	//   ....[2]....
        /*00b4*/ 	.word	0x0000bde0


	//   ....[3]....
        /*00b8*/ 	.word	0x0000be00


	//   ....[4]....
        /*00bc*/ 	.word	0x0000be20


	//   ....[5]....
        /*00c0*/ 	.word	0x0000c250


	//   ....[6]....
        /*00c4*/ 	.word	0x0000c270


	//   ....[7]....
        /*00c8*/ 	.word	0x0000c290


	//   ....[8]....
        /*00cc*/ 	.word	0x0000c2b0


	//   ....[9]....
        /*00d0*/ 	.word	0x0000c2d0


	//   ....[10]....
        /*00d4*/ 	.word	0x0000c450


	//   ....[11]....
        /*00d8*/ 	.word	0x0000c4a0


	//   ....[12]....
        /*00dc*/ 	.word	0x0000c4d0


	//   ....[13]....
        /*00e0*/ 	.word	0x0000c540


	//   ....[14]....
        /*00e4*/ 	.word	0x0000c570


	//   ....[15]....
        /*00e8*/ 	.word	0x0000c590


	//   ....[16]....
        /*00ec*/ 	.word	0x0000c5f0


	//   ....[17]....
        /*00f0*/ 	.word	0x0000c660


	//   ....[18]....
        /*00f4*/ 	.word	0x0000c6d0


	//   ....[19]....
        /*00f8*/ 	.word	0x0000c740


	//   ....[20]....
        /*00fc*/ 	.word	0x0000c780


	//   ....[21]....
        /*0100*/ 	.word	0x0000d0a0


	//   ....[22]....
        /*0104*/ 	.word	0x0000d110


	//   ....[23]....
        /*0108*/ 	.word	0x0000d180


	//   ....[24]....
        /*010c*/ 	.word	0x0000d1f0


	//   ....[25]....
        /*0110*/ 	.word	0x0000d260


	//   ....[26]....
        /*0114*/ 	.word	0x0000d6d0


	//   ....[27]....
        /*0118*/ 	.word	0x0000d740


	//   ....[28]....
        /*011c*/ 	.word	0x0000d7b0


	//   ....[29]....
        /*0120*/ 	.word	0x0000d820


	//   ....[30]....
        /*0124*/ 	.word	0x0000d890


	//----- nvinfo : EIATTR_EXIT_INSTR_OFFSETS
	.align		4
.L_3170:
        /*0128*/ 	.byte	0x04, 0x1c
        /*012a*/ 	.short	(.L_3172 - .L_3171)


	//   ....[0]....
.L_3171:
        /*012c*/ 	.word	0x00000360


	//   ....[1]....
        /*0130*/ 	.word	0x0000d040


	//----- nvinfo : EIATTR_MAX_THREADS
	.align		4
.L_3172:
        /*0134*/ 	.byte	0x04, 0x05
        /*0136*/ 	.short	(.L_3174 - .L_3173)
.L_3173:
        /*0138*/ 	.word	0x00000100
        /*013c*/ 	.word	0x00000001
        /*0140*/ 	.word	0x00000001


	//----- nvinfo : EIATTR_CRS_STACK_SIZE
	.align		4
.L_3174:
        /*0144*/ 	.byte	0x04, 0x1e
        /*0146*/ 	.short	(.L_3176 - .L_3175)
.L_3175:
        /*0148*/ 	.word	0x00000000


	//----- nvinfo : EIATTR_CBANK_PARAM_SIZE
	.align		4
.L_3176:
        /*014c*/ 	.byte	0x03, 0x19
        /*014e*/ 	.short	0x00e8


	//----- nvinfo : EIATTR_PARAM_CBANK
	.align		4
        /*0150*/ 	.byte	0x04, 0x0a
        /*0152*/ 	.short	(.L_3178 - .L_3177)
	.align		4
.L_3177:
        /*0154*/ 	.word	index@(.nv.constant0._ZN10layer_norm13ln_fwd_kernelINS_13Kernel_traitsIf6__halffS2_fjLj8192ELj1ELj1ELj8ELj16ENS_18Kernel_traits_baseILj8192EfS2_fS2_fjLj256EEEEELb1ELb0ELb0ELb1EEEvNS_9FwdParamsE)
        /*0158*/ 	.short	0x0210
        /*015a*/ 	.short	0x00e8


	//----- nvinfo : EIATTR_SW_WAR
	.align		4
.L_3178:
        /*015c*/ 	.byte	0x04, 0x36
        /*015e*/ 	.short	(.L_3180 - .L_3179)
.L_3179:
        /*0160*/ 	.word	0x00000008
.L_3180:


//--------------------- .nv.info._ZN10layer_norm13ln_fwd_kernelINS_13Kernel_traitsIf6__halffS2_fjLj8192ELj1ELj1ELj8ELj16ENS_18Kernel_traits_baseILj8192EfS2_fS2_fjLj256EEEEELb1ELb0ELb1ELb0EEEvNS_9FwdParamsE --------------------------
	.section	.nv.info._ZN10layer_norm13ln_fwd_kernelINS_13Kernel_traitsIf6__halffS2_fjLj8192ELj1ELj1ELj8ELj16ENS_18Kernel_traits_baseILj8192EfS2_fS2_fjLj256EEEEELb1ELb0ELb1ELb0EEEvNS_9FwdParamsE,"",@"SHT_CUDA_INFO"
	.sectionflags	@""
	.align	4


	//----- nvinfo : EIATTR_CUDA_API_VERSION
	.align		4
        /*0000*/ 	.byte	0x04, 0x37
        /*0002*/ 	.short	(.L_3182 - .L_3181)
.L_3181:
        /*0004*/ 	.word	0x00000082


	//----- nvinfo : EIATTR_KPARAM_INFO
	.align		4
.L_3182:
        /*0008*/ 	.byte	0x04, 0x17
        /*000a*/ 	.short	(.L_3184 - .L_3183)
.L_3183:
        /*000c*/ 	.word	0x00000000
        /*0010*/ 	.short	0x0000
        /*0012*/ 	.short	0x0000
        /*0014*/ 	.byte	0x00, 0xf0, 0xa1, 0x03


	//----- nvinfo : EIATTR_SPARSE_MMA_MASK
	.align		4
.L_3184:
        /*0018*/ 	.byte	0x03, 0x50
        /*001a*/ 	.short	0x0000


	//----- nvinfo : EIATTR_MAXREG_COUNT
	.align		4
        /*001c*/ 	.byte	0x03, 0x1b
        /*001e*/ 	.short	0x00ff


	//----- nvinfo : EIATTR_NUM_BARRIERS
	.align		4
        /*0020*/ 	.byte	0x02, 0x4c
        /*0022*/ 	.byte	0x01
	.zero		1


	//----- nvinfo : EIATTR_MERCURY_ISA_VERSION
	.align		4
        /*0024*/ 	.byte	0x03, 0x5f
        /*0026*/ 	.short	0x0101


	//----- nvinfo : EIATTR_COOP_GROUP_MASK_REGIDS
	.align		4
        /*0028*/ 	.byte	0x04, 0x29
        /*002a*/ 	.short	(.L_3186 - .L_3185)


	//   ....[0]....
.L_3185:
        /*002c*/ 	.word	0xffffffff


	//   ....[1]....
        /*0030*/ 	.word	0xffffffff


	//   ....[2]....
        /*0034*/ 	.word	0xffffffff


	//   ....[3]....
        /*0038*/ 	.word	0xffffffff


	//   ....[4]....
        /*003c*/ 	.word	0xffffffff


	//   ....[5]....
        /*0040*/ 	.word	0xffffffff


	//   ....[6]....
        /*0044*/ 	.word	0xffffffff


	//   ....[7]....
        /*0048*/ 	.word	0xffffffff


	//   ....[8]....
        /*004c*/ 	.word	0xffffffff


	//   ....[9]....
        /*0050*/ 	.word	0xffffffff


	//   ....[10]....
        /*0054*/ 	.word	0xffffffff


	//   ....[11]....
        /*0058*/ 	.word	0xffffffff


	//   ....[12]....
        /*005c*/ 	.word	0xffffffff


	//   ....[13]....
        /*0060*/ 	.word	0xffffffff


	//   ....[14]....
        /*0064*/ 	.word	0xffffffff


	//   ....[15]....
        /*0068*/ 	.word	0xffffffff


	//   ....[16]....
        /*006c*/ 	.word	0xffffffff


	//   ....[17]....
        /*0070*/ 	.word	0xffffffff


	//   ....[18]....
        /*0074*/ 	.word	0xffffffff


	//   ....[19]....
        /*0078*/ 	.word	0xffffffff


	//   ....[20]....
        /*007c*/ 	.word	0xffffffff


	//   ....[21]....
        /*0080*/ 	.word	0x050000a4


	//   ....[22]....
        /*0084*/ 	.word	0x050000a4


	//   ....[23]....
        /*0088*/ 	.word	0x050000a4


	//   ....[24]....
        /*008c*/ 	.word	0x050000a4


	//   ....[25]....
        /*0090*/ 	.word	0x050000a4


	//   ....[26]....
        /*0094*/ 	.word	0x050000a4


	//   ....[27]....
        /*0098*/ 	.word	0x050000a4


	//   ....[28]....
        /*009c*/ 	.word	0x050000a4


	//   ....[29]....
        /*00a0*/ 	.word	0x050000a4


	//   ....[30]....
        /*00a4*/ 	.word	0x050000a4


	//----- nvinfo : EIATTR_COOP_GROUP_INSTR_OFFSETS
	.align		4
.L_3186:
        /*00a8*/ 	.byte	0x04, 0x28
        /*00aa*/ 	.short	(.L_3188 - .L_3187)


	//   ....[0]....
.L_3187:
        /*00ac*/ 	.word	0x0000d260


	//   ....[1]....
        /*00b0*/ 	.word	0x0000d280


	//   ....[2]....
        /*00b4*/ 	.word	0x0000d2a0


	//   ....[3]....
        /*00b8*/ 	.word	0x0000d2c0


	//   ....[4]....
        /*00bc*/ 	.word	0x0000d2e0


	//   ....[5]....
        /*00c0*/ 	.word	0x0000d720


	//   ....[6]....
        /*00c4*/ 	.word	0x0000d740


	//   ....[7]....
        /*00c8*/ 	.word	0x0000d760


	//   ....[8]....
        /*00cc*/ 	.word	0x0000d780


	//   ....[9]....
        /*00d0*/ 	.word	0x0000d7a0


	//   ....[10]....
        /*00d4*/ 	.word	0x0000d950


	//   ....[11]....
        /*00d8*/ 	.word	0x0000d960


	//   ....[12]....
        /*00dc*/ 	.word	0x0000d9b0


	//   ....[13]....
        /*00e0*/ 	.word	0x0000da50


	//   ....[14]....
        /*00e4*/ 	.word	0x0000da60


	//   ....[15]....
        /*00e8*/ 	.word	0x0000db00


	//   ....[16]....
        /*00ec*/ 	.word	0x0000db50


	//   ....[17]....
        /*00f0*/ 	.word	0x0000db60


	//   ....[18]....
        /*00f4*/ 	.word	0x0000dbf0


	//   ....[19]....
        /*00f8*/ 	.word	0x0000dca0


	//   ....[20]....
        /*00fc*/ 	.word	0x0000dcd0


	//   ....[21]....
        /*0100*/ 	.word	0x0000e740


	//   ....[22]....
        /*0104*/ 	.word	0x0000e7b0


	//   ....[23]....
        /*0108*/ 	.word	0x0000e820


	//   ....[24]....
        /*010c*/ 	.word	0x0000e890


	//   ....[25]....
        /*0110*/ 	.word	0x0000e900


	//   ....[26]....
        /*0114*/ 	.word	0x0000ed90


	//   ....[27]....
        /*0118*/ 	.word	0x0000ee00


	//   ....[28]....
        /*011c*/ 	.word	0x0000ee70


	//   ....[29]....
        /*0120*/ 	.word	0x0000eee0


	//   ....[30]....
        /*0124*/ 	.word	0x0000ef50


	//----- nvinfo : EIATTR_EXIT_INSTR_OFFSETS
	.align		4
.L_3188:
        /*0128*/ 	.byte	0x04, 0x1c
        /*012a*/ 	.short	(.L_3190 - .L_3189)


	//   ....[0]....
.L_3189:
        /*012c*/ 	.word	0x00000a10


	//   ....[1]....
        /*0130*/ 	.word	0x0000e6e0


	//----- nvinfo : EIATTR_MAX_THREADS
	.align		4
.L_3190:
        /*0134*/ 	.byte	0x04, 0x05
        /*0136*/ 	.short	(.L_3192 - .L_3191)
.L_3191:
        /*0138*/ 	.word	0x00000100
        /*013c*/ 	.word	0x00000001
        /*0140*/ 	.word	0x00000001


	//----- nvinfo : EIATTR_CRS_STACK_SIZE
	.align		4
.L_3192:
        /*0144*/ 	.byte	0x04, 0x1e
        /*0146*/ 	.short	(.L_3194 - .L_3193)
.L_3193:
        /*0148*/ 	.word	0x00000000


	//----- nvinfo : EIATTR_CBANK_PARAM_SIZE
	.align		4
.L_3194:
        /*014c*/ 	.byte	0x03, 0x19
        /*014e*/ 	.short	0x00e8


	//----- nvinfo : EIATTR_PARAM_CBANK
	.align		4
        /*0150*/ 	.byte	0x04, 0x0a
        /*0152*/ 	.short	(.L_3196 - .L_3195)
	.align		4
.L_3195:
        /*0154*/ 	.word	index@(.nv.constant0._ZN10layer_norm13ln_fwd_kernelINS_13Kernel_traitsIf6__halffS2_fjLj8192ELj1ELj1ELj8ELj16ENS_18Kernel_traits_baseILj8192EfS2_fS2_fjLj256EEEEELb1ELb0ELb1ELb0EEEvNS_9FwdParamsE)
        /*0158*/ 	.short	0x0210
        /*015a*/ 	.short	0x00e8


	//----- nvinfo : EIATTR_SW_WAR
	.align		4
.L_3196:
        /*015c*/ 	.byte	0x04, 0x36
        /*015e*/ 	.short	(.L_3198 - .L_3197)
.L_3197:
        /*0160*/ 	.word	0x00000008
.L_3198:


//--------------------- .nv.info._ZN10layer_norm13ln_fwd_kernelINS_13Kernel_traitsIf6__halffS2_fjLj8192ELj1ELj1ELj8ELj16ENS_18Kernel_traits_baseILj8192EfS2_fS2_fjLj256EEEEELb1ELb0ELb1ELb1EEEvNS_9FwdParamsE --------------------------
	.section	.nv.info._ZN10layer_norm13ln_fwd_kernelINS_13Kernel_traitsIf6__halffS2_fjLj8192ELj1ELj1ELj8ELj16ENS_18Kernel_traits_baseILj8192EfS2_fS2_fjLj256EEEEELb1ELb0ELb1ELb1EEEvNS_9FwdParamsE,"",@"SHT_CUDA_INFO"
	.sectionflags	@""
	.align	4


	//----- nvinfo : EIATTR_CUDA_API_VERSION
	.align		4
        /*0000*/ 	.byte	0x04, 0x37
        /*0002*/ 	.short	(.L_3200 - .L_3199)
.L_3199:
        /*0004*/ 	.word	0x00000082


	//----- nvinfo : EIATTR_KPARAM_INFO
	.align		4
.L_3200:
        /*0008*/ 	.byte	0x04, 0x17
        /*000a*/ 	.short	(.L_3202 - .L_3201)
.L_3201:
        /*000c*/ 	.word	0x00000000
        /*0010*/ 	.short	0x0000
        /*0012*/ 	.short	0x0000
        /*0014*/ 	.byte	0x00, 0xf0, 0xa1, 0x03


	//----- nvinfo : EIATTR_SPARSE_MMA_MASK
	.align		4
.L_3202:
        /*0018*/ 	.byte	0x03, 0x50
        /*001a*/ 	.short	0x0000


	//----- nvinfo : EIATTR_MAXREG_COUNT
	.align		4
        /*001c*/ 	.byte	0x03, 0x1b
        /*001e*/ 	.short	0x00ff


	//----- nvinfo : EIATTR_NUM_BARRIERS
	.align		4
        /*0020*/ 	.byte	0x02, 0x4c
        /*0022*/ 	.byte	0x01
	.zero		1


	//----- nvinfo : EIATTR_MERCURY_ISA_VERSION
	.align		4
        /*0024*/ 	.byte	0x03, 0x5f
        /*0026*/ 	.short	0x0101


	//----- nvinfo : EIATTR_COOP_GROUP_MASK_REGIDS
	.align		4
        /*0028*/ 	.byte	0x04, 0x29
        /*002a*/ 	.short	(.L_3204 - .L_3203)


	//   ....[0]....
.L_3203:
        /*002c*/ 	.word	0xffffffff


	//   ....[1]....
        /*0030*/ 	.word	0xffffffff


	//   ....[2]....
        /*0034*/ 	.word	0xffffffff


	//   ....[3]....
        /*0038*/ 	.word	0xffffffff


	//   ....[4]....
        /*003c*/ 	.word	0xffffffff


	//   ....[5]....
        /*0040*/ 	.word	0xffffffff


	//   ....[6]....
        /*0044*/ 	.word	0xffffffff


	//   ....[7]....
        /*0048*/ 	.word	0xffffffff


	//   ....[8]....
        /*004c*/ 	.word	0xffffffff


	//   ....[9]....
        /*0050*/ 	.word	0xffffffff


	//   ....[10]....
        /*0054*/ 	.word	0xffffffff


	//   ....[11]....
        /*0058*/ 	.word	0xffffffff


	//   ....[12]....
        /*005c*/ 	.word	0xffffffff


	//   ....[13]....
        /*0060*/ 	.word	0xffffffff


	//   ....[14]....
        /*0064*/ 	.word	0xffffffff


	//   ....[15]....
        /*0068*/ 	.word	0xffffffff


	//   ....[16]....
        /*006c*/ 	.word	0xffffffff


	//   ....[17]....
        /*0070*/ 	.word	0xffffffff


	//   ....[18]....
        /*0074*/ 	.word	0xffffffff


	//   ....[19]....
        /*0078*/ 	.word	0xffffffff


	//   ....[20]....
        /*007c*/ 	.word	0xffffffff


	//   ....[21]....
        /*0080*/ 	.word	0x050000a1


	//   ....[22]....
        /*0084*/ 	.word	0x050000a1


	//   ....[23]....
        /*0088*/ 	.word	0x050000a1


	//   ....[24]....
        /*008c*/ 	.word	0x050000a1


	//   ....[25]....
        /*0090*/ 	.word	0x050000a1


	//   ....[26]....
        /*0094*/ 	.word	0x050000a1


	//   ....[27]....
        /*0098*/ 	.word	0x050000a1


	//   ....[28]....
        /*009c*/ 	.word	0x050000a1


	//   ....[29]....
        /*00a0*/ 	.word	0x050000a1


	//   ....[30]....
        /*00a4*/ 	.word	0x050000a1


	//----- nvinfo : EIATTR_COOP_GROUP_INSTR_OFFSETS
	.align		4
.L_3204:
        /*00a8*/ 	.byte	0x04, 0x28
        /*00aa*/ 	.short	(.L_3206 - .L_3205)


	//   ....[0]....
.L_3205:
        /*00ac*/ 	.word	0x0000cdf0


	//   ....[1]....
        /*00b0*/ 	.word	0x0000ce10


	//   ....[2]....
        /*00b4*/ 	.word	0x0000ce30


	//   ....[3]....
        /*00b8*/ 	.word	0x0000ce50


	//   ....[4]....
        /*00bc*/ 	.word	0x0000ce70


	//   ....[5]....
        /*00c0*/ 	.word	0x0000d2a0


	//   ....[6]....
        /*00c4*/ 	.word	0x0000d2c0


	//   ....[7]....
        /*00c8*/ 	.word	0x0000d2e0


	//   ....[8]....
        /*00cc*/ 	.word	0x0000d300


	//   ....[9]....
        /*00d0*/ 	.word	0x0000d320


	//   ....[10]....
        /*00d4*/ 	.word	0x0000d4b0


	//   ....[11]....
        /*00d8*/ 	.word	0x0000d4f0


	//   ....[12]....
        /*00dc*/ 	.word	0x0000d560


	//   ....[13]....
        /*00e0*/ 	.word	0x0000d590


	//   ....[14]....
        /*00e4*/ 	.word	0x0000d5b0


	//   ....[15]....
        /*00e8*/ 	.word	0x0000d660


	//   ....[16]....
        /*00ec*/ 	.word	0x0000d680


	//   ....[17]....
        /*00f0*/ 	.word	0x0000d6a0


	//   ....[18]....
        /*00f4*/ 	.word	0x0000d6f0


	//   ....[19]....
        /*00f8*/ 	.word	0x0000d7b0


	//   ....[20]....
        /*00fc*/ 	.word	0x0000d7e0


	//   ....[21]....
        /*0100*/ 	.word	0x0000e1b0


	//   ....[22]....
        /*0104*/ 	.word	0x0000e220


	//   ....[23]....
        /*0108*/ 	.word	0x0000e290


	//   ....[24]....
        /*010c*/ 	.word	0x0000e300


	//   ....[25]....
        /*0110*/ 	.word	0x0000e370


	//   ....[26]....
        /*0114*/ 	.word	0x0000e7f0


	//   ....[27]....
        /*0118*/ 	.word	0x0000e860


	//   ....[28]....
        /*011c*/ 	.word	0x0000e8d0


	//   ....[29]....
        /*0120*/ 	.word	0x0000e940


	//   ....[30]....
        /*0124*/ 	.word	0x0000e9b0


	//----- nvinfo : EIATTR_EXIT_INSTR_OFFSETS
	.align		4
.L_3206:
        /*0128*/ 	.byte	0x04, 0x1c
        /*012a*/ 	.short	(.L_3208 - .L_3207)


	//   ....[0]....
.L_3207:
        /*012c*/ 	.word	0x00000360


	//   ....[1]....
        /*0130*/ 	.word	0x0000e150


	//----- nvinfo : EIATTR_MAX_THREADS
	.align		4
.L_3208:
        /*0134*/ 	.byte	0x04, 0x05
        /*0136*/ 	.short	(.L_3210 - .L_3209)
.L_3209:
        /*0138*/ 	.word	0x00000100
        /*013c*/ 	.word	0x00000001
        /*0140*/ 	.word	0x00000001


	//----- nvinfo : EIATTR_CRS_STACK_SIZE
	.align		4
.L_3210:
        /*0144*/ 	.byte	0x04, 0x1e
        /*0146*/ 	.short	(.L_3212 - .L_3211)
.L_3211:
        /*0148*/ 	.word	0x00000000


	//----- nvinfo : EIATTR_CBANK_PARAM_SIZE
	.align		4
.L_3212:
        /*014c*/ 	.byte	0x03, 0x19
        /*014e*/ 	.short	0x00e8


	//----- nvinfo : EIATTR_PARAM_CBANK
	.align		4
        /*0150*/ 	.byte	0x04, 0x0a
        /*0152*/ 	.short	(.L_3214 - .L_3213)
	.align		4
.L_3213:
        /*0154*/ 	.word	index@(.nv.constant0._ZN10layer_norm13ln_fwd_kernelINS_13Kernel_traitsIf6__halffS2_fjLj8192ELj1ELj1ELj8ELj16ENS_18Kernel_traits_baseILj8192EfS2_fS2_fjLj256EEEEELb1ELb0ELb1ELb1EEEvNS_9FwdParamsE)
        /*0158*/ 	.short	0x0210
        /*015a*/ 	.short	0x00e8


	//----- nvinfo : EIATTR_SW_WAR
	.align		4
.L_3214:
        /*015c*/ 	.byte	0x04, 0x36
        /*015e*/ 	.short	(.L_3216 - .L_3215)
.L_3215:
        /*0160*/ 	.word	0x00000008
.L_3216:


//--------------------- .nv.info._ZN10layer_norm13ln_fwd_kernelINS_13Kernel_traitsIf6__halffS2_fjLj8192ELj1ELj1ELj8ELj16ENS_18Kernel_traits_baseILj8192EfS2_fS2_fjLj256EEEEELb1ELb1ELb0ELb0EEEvNS_9FwdParamsE --------------------------
	.section	.nv.info._ZN10layer_norm13ln_fwd_kernelINS_13Kernel_traitsIf6__halffS2_fjLj8192ELj1ELj1ELj8ELj16ENS_18Kernel_traits_baseILj8192EfS2_fS2_fjLj256EEEEELb1ELb1ELb0ELb0EEEvNS_9FwdParamsE,"",@"SHT_CUDA_INFO"
	.sectionflags	@""
	.align	4


	//----- nvinfo : EIATTR_CUDA_API_VERSION
	.align		4
        /*0000*/ 	.byte	0x04, 0x37
        /*0002*/ 	.short	(.L_3218 - .L_3217)
.L_3217:
        /*0004*/ 	.word	0x00000082


	//----- nvinfo : EIATTR_KPARAM_INFO
	.align		4
.L_3218:
        /*0008*/ 	.byte	0x04, 0x17
        /*000a*/ 	.short	(.L_3220 - .L_3219)
.L_3219:
        /*000c*/ 	.word	0x00000000
        /*0010*/ 	.short	0x0000
        /*0012*/ 	.short	0x0000
        /*0014*/ 	.byte	0x00, 0xf0, 0xa1, 0x03


	//----- nvinfo : EIATTR_SPARSE_MMA_MASK
	.align		4
.L_3220:
        /*0018*/ 	.byte	0x03, 0x50
        /*001a*/ 	.short	0x0000


	//----- nvinfo : EIATTR_MAXREG_COUNT
	.align		4
        /*001c*/ 	.byte	0x03, 0x1b
        /*001e*/ 	.short	0x00ff


	//----- nvinfo : EIATTR_NUM_BARRIERS
	.align		4
        /*0020*/ 	.byte	0x02, 0x4c
        /*0022*/ 	.byte	0x01
	.zero		1


	//----- nvinfo : EIATTR_MERCURY_ISA_VERSION
	.align		4
        /*0024*/ 	.byte	0x03, 0x5f
        /*0026*/ 	.short	0x0101


	//----- nvinfo : EIATTR_COOP_GROUP_MASK_REGIDS
	.align		4
        /*0028*/ 	.byte	0x04, 0x29
        /*002a*/ 	.short	(.L_3222 - .L_3221)


	//   ....[0]....
.L_3221:
        /*002c*/ 	.word	0xffffffff


	//   ....[1]....
        /*0030*/ 	.word	0xffffffff


	//   ....[2]....
        /*0034*/ 	.word	0xffffffff


	//   ....[3]....
        /*0038*/ 	.word	0xffffffff


	//   ....[4]....
        /*003c*/ 	.word	0xffffffff


	//   ....[5]....
        /*0040*/ 	.word	0xffffffff


	//   ....[6]....
        /*0044*/ 	.word	0xffffffff


	//   ....[7]....
        /*0048*/ 	.word	0xffffffff


	//   ....[8]....
        /*004c*/ 	.word	0xffffffff


	//   ....[9]....
        /*0050*/ 	.word	0xffffffff


	//   ....[10]....
        /*0054*/ 	.word	0xffffffff


	//   ....[11]....
        /*0058*/ 	.word	0xffffffff


	//   ....[12]....
        /*005c*/ 	.word	0xffffffff


	//   ....[13]....
        /*0060*/ 	.word	0xffffffff


	//   ....[14]....
        /*0064*/ 	.word	0xffffffff


	//   ....[15]....
        /*0068*/ 	.word	0xffffffff


	//   ....[16]....
        /*006c*/ 	.word	0xffffffff


	//   ....[17]....
        /*0070*/ 	.word	0xffffffff


	//   ....[18]....
        /*0074*/ 	.word	0xffffffff


	//   ....[19]....
        /*0078*/ 	.word	0xffffffff


	//   ....[20]....
        /*007c*/ 	.word	0xffffffff


	//   ....[21]....
        /*0080*/ 	.word	0x050000b7


	//   ....[22]....
        /*0084*/ 	.word	0x050000b7


	//   ....[23]....
        /*0088*/ 	.word	0x050000b7


	//   ....[24]....
        /*008c*/ 	.word	0x050000b7


	//   ....[25]....
        /*0090*/ 	.word	0x050000b7


	//   ....[26]....
        /*0094*/ 	.word	0x050000b7


	//   ....[27]....
        /*0098*/ 	.word	0x050000b7


	//   ....[28]....
        /*009c*/ 	.word	0x050000b7


	//   ....[29]....
        /*00a0*/ 	.word	0x050000b7


	//   ....[30]....
        /*00a4*/ 	.word	0x050000b7


	//----- nvinfo : EIATTR_COOP_GROUP_INSTR_OFFSETS
	.align		4
.L_3222:
        /*00a8*/ 	.byte	0x04, 0x28
        /*00aa*/ 	.short	(.L_3224 - .L_3223)


	//   ....[0]....
.L_3223:
        /*00ac*/ 	.word	0x0000c8a0


	//   ....[1]....
        /*00b0*/ 	.word	0x0000c8c0


	//   ....[2]....
        /*00b4*/ 	.word	0x0000c8e0


	//   ....[3]....
        /*00b8*/ 	.word	0x0000c900


	//   ....[4]....
        /*00bc*/ 	.word	0x0000c920


	//   ....[5]....
        /*00c0*/ 	.word	0x0000cd60


	//   ....[6]....
        /*00c4*/ 	.word	0x0000cd80


	//   ....[7]....
        /*00c8*/ 	.word	0x0000cda0


	//   ....[8]....
        /*00cc*/ 	.word	0x0000cdc0


	//   ....[9]....
        /*00d0*/ 	.word	0x0000cde0


	//   ....[10]....
        /*00d4*/ 	.word	0x0000cf70


	//   ....[11]....
        /*00d8*/ 	.word	0x0000cfb0


	//   ....[12]....
        /*00dc*/ 	.word	0x0000cfe0


	//   ....[13]....
        /*00e0*/ 	.word	0x0000cff0


	//   ....[14]....
        /*00e4*/ 	.word	0x0000d080


	//   ....[15]....
        /*00e8*/ 	.word	0x0000d0b0


	//   ....[16]....
        /*00ec*/ 	.word	0x0000d0f0


	//   ....[17]....
        /*00f0*/ 	.word	0x0000d1a0


	//   ....[18]....
        /*00f4*/ 	.word	0x0000d1e0


	//   ....[19]....
        /*00f8*/ 	.word	0x0000d260


	//   ....[20]....
        /*00fc*/ 	.word	0x0000d2b0


	//   ....[21]....
        /*0100*/ 	.word	0x0000dce0


	//   ....[22]....
        /*0104*/ 	.word	0x0000dd50


	//   ....[23]....
        /*0108*/ 	.word	0x0000ddc0


	//   ....[24]....
        /*010c*/ 	.word	0x0000de30


	//   ....[25]....
        /*0110*/ 	.word	0x0000dea0


	//   ....[26]....
        /*0114*/ 	.word	0x0000e330


	//   ....[27]....
        /*0118*/ 	.word	0x0000e3a0


	//   ....[28]....
        /*011c*/ 	.word	0x0000e410


	//   ....[29]....
        /*0120*/ 	.word	0x0000e480


	//   ....[30]....
        /*0124*/ 	.word	0x0000e4f0


	//----- nvinfo : EIATTR_EXIT_INSTR_OFFSETS
	.align		4
.L_3224:
        /*0128*/ 	.byte	0x04, 0x1c
        /*012a*/ 	.short	(.L_3226 - .L_3225)


	//   ....[0]....
.L_3225:
        /*012c*/ 	.word	0x00000b40


	//   ....[1]....
        /*0130*/ 	.word	0x0000dc80


	//----- nvinfo : EIATTR_MAX_THREADS
	.align		4
.L_3226:
        /*0134*/ 	.byte	0x04, 0x05
        /*0136*/ 	.short	(.L_3228 - .L_3227)
.L_3227:
        /*0138*/ 	.word	0x00000100
        /*013c*/ 	.word	0x00000001
        /*0140*/ 	.word	0x00000001


	//----- nvinfo : EIATTR_CRS_STACK_SIZE
	.align		4
.L_3228:
        /*0144*/ 	.byte	0x04, 0x1e
        /*0146*/ 	.short	(.L_3230 - .L_3229)
.L_3229:
        /*0148*/ 	.word	0x00000000


	//----- nvinfo : EIATTR_CBANK_PARAM_SIZE
	.align		4
.L_3230:
        /*014c*/ 	.byte	0x03, 0x19
        /*014e*/ 	.short	0x00e8


	//----- nvinfo : EIATTR_PARAM_CBANK
	.align		4
        /*0150*/ 	.byte	0x04, 0x0a
        /*0152*/ 	.short	(.L_3232 - .L_3231)
	.align		4
.L_3231:
        /*0154*/ 	.word	index@(.nv.constant0._ZN10layer_norm13ln_fwd_kernelINS_13Kernel_traitsIf6__halffS2_fjLj8192ELj1ELj1ELj8ELj16ENS_18Kernel_traits_baseILj8192EfS2_fS2_fjLj256EEEEELb1ELb1ELb0ELb0EEEvNS_9FwdParamsE)
        /*0158*/ 	.short	0x0210
        /*015a*/ 	.short	0x00e8


	//----- nvinfo : EIATTR_SW_WAR
	.align		4
.L_3232:
        /*015c*/ 	.byte	0x04, 0x36
        /*015e*/ 	.short	(.L_3234 - .L_3233)
.L_3233:
        /*0160*/ 	.word	0x00000008
.L_3234:


//--------------------- .nv.info._ZN10layer_norm13ln_fwd_kernelINS_13Kernel_traitsIf6__halffS2_fjLj8192ELj1ELj1ELj8ELj16ENS_18Kernel_traits_baseILj8192EfS2_fS2_fjLj256EEEEELb1ELb1ELb0ELb1EEEvNS_9FwdParamsE --------------------------
	.section	.nv.info._ZN10layer_norm13ln_fwd_kernelINS_13Kernel_traitsIf6__halffS2_fjLj8192ELj1ELj1ELj8ELj16ENS_18Kernel_traits_baseILj8192EfS2_fS2_fjLj256EEEEELb1ELb1ELb0ELb1EEEvNS_9FwdParamsE,"",@"SHT_CUDA_INFO"
	.sectionflags	@""
	.align	4


	//----- nvinfo : EIATTR_CUDA_API_VERSION
	.align		4
        /*0000*/ 	.byte	0x04, 0x37
        /*0002*/ 	.short	(.L_3236 - .L_3235)
.L_3235:
        /*0004*/ 	.word	0x00000082


	//----- nvinfo : EIATTR_KPARAM_INFO
	.align		4
.L_3236:
        /*0008*/ 	.byte	0x04, 0x17
        /*000a*/ 	.short	(.L_3238 - .L_3237)
.L_3237:
        /*000c*/ 	.word	0x00000000
        /*0010*/ 	.short	0x0000
        /*0012*/ 	.short	0x0000
        /*0014*/ 	.byte	0x00, 0xf0, 0xa1, 0x03


	//----- nvinfo : EIATTR_SPARSE_MMA_MASK
	.align		4
.L_3238:
        /*0018*/ 	.byte	0x03, 0x50
        /*001a*/ 	.short	0x0000


	//----- nvinfo : EIATTR_MAXREG_COUNT
	.align		4
        /*001c*/ 	.byte	0x03, 0x1b
        /*001e*/ 	.short	0x00ff


	//----- nvinfo : EIATTR_NUM_BARRIERS
	.align		4
        /*0020*/ 	.byte	0x02, 0x4c
        /*0022*/ 	.byte	0x01
	.zero		1


	//----- nvinfo : EIATTR_MERCURY_ISA_VERSION
	.align		4
        /*0024*/ 	.byte	0x03, 0x5f
        /*0026*/ 	.short	0x0101


	//----- nvinfo : EIATTR_COOP_GROUP_MASK_REGIDS
	.align		4
        /*0028*/ 	.byte	0x04, 0x29
        /*002a*/ 	.short	(.L_3240 - .L_3239)


	//   ....[0]....
.L_3239:
        /*002c*/ 	.word	0xffffffff


	//   ....[1]....
        /*0030*/ 	.word	0xffffffff


	//   ....[2]....
        /*0034*/ 	.word	0xffffffff


	//   ....[3]....
        /*0038*/ 	.word	0xffffffff


	//   ....[4]....
        /*003c*/ 	.word	0xffffffff


	//   ....[5]....
        /*0040*/ 	.word	0xffffffff


	//   ....[6]....
        /*0044*/ 	.word	0xffffffff


	//   ....[7]....
        /*0048*/ 	.word	0xffffffff


	//   ....[8]....
        /*004c*/ 	.word	0xffffffff


	//   ....[9]....
        /*0050*/ 	.word	0xffffffff


	//   ....[10]....
        /*0054*/ 	.word	0xffffffff


	//   ....[11]....
        /*0058*/ 	.word	0xffffffff


	//   ....[12]....
        /*005c*/ 	.word	0xffffffff


	//   ....[13]....
        /*0060*/ 	.word	0xffffffff


	//   ....[14]....
        /*0064*/ 	.word	0xffffffff


	//   ....[15]....
        /*0068*/ 	.word	0xffffffff


	//   ....[16]....
        /*006c*/ 	.word	0xffffffff


	//   ....[17]....
        /*0070*/ 	.word	0xffffffff


	//   ....[18]....
        /*0074*/ 	.word	0xffffffff


	//   ....[19]....
        /*0078*/ 	.word	0xffffffff


	//   ....[20]....
        /*007c*/ 	.word	0xffffffff


	//   ....[21]....
        /*0080*/ 	.word	0x050000b6


	//   ....[22]....
        /*0084*/ 	.word	0x050000b6


	//   ....[23]....
        /*0088*/ 	.word	0x050000b6


	//   ....[24]....
        /*008c*/ 	.word	0x050000b6


	//   ....[25]....
        /*0090*/ 	.word	0x050000b6


	//   ....[26]....
        /*0094*/ 	.word	0x050000b6


	//   ....[27]....
        /*0098*/ 	.word	0x050000b6


	//   ....[28]....
        /*009c*/ 	.word	0x050000b6


	//   ....[29]....
        /*00a0*/ 	.word	0x050000b6


	//   ....[30]....
        /*00a4*/ 	.word	0x050000b6


	//----- nvinfo : EIATTR_COOP_GROUP_INSTR_OFFSETS
	.align		4
.L_3240:
        /*00a8*/ 	.byte	0x04, 0x28
        /*00aa*/ 	.short	(.L_3242 - .L_3241)


	//   ....[0]....
.L_3241:
        /*00ac*/ 	.word	0x0000c130


	//   ....[1]....
        /*00b0*/ 	.word	0x0000c150


	//   ....[2]....
        /*00b4*/ 	.word	0x0000c170


	//   ....[3]....
        /*00b8*/ 	.word	0x0000c190


	//   ....[4]....
        /*00bc*/ 	.word	0x0000c1b0


	//   ....[5]....
        /*00c0*/ 	.word	0x0000c5e0


	//   ....[6]....
        /*00c4*/ 	.word	0x0000c600


	//   ....[7]....
        /*00c8*/ 	.word	0x0000c620


	//   ....[8]....
        /*00cc*/ 	.word	0x0000c640


	//   ....[9]....
        /*00d0*/ 	.word	0x0000c660


	//   ....[10]....
        /*00d4*/ 	.word	0x0000c7d0


	//   ....[11]....
        /*00d8*/ 	.word	0x0000c820


	//   ....[12]....
        /*00dc*/ 	.word	0x0000c850


	//   ....[13]....
        /*00e0*/ 	.word	0x0000c860


	//   ....[14]....
        /*00e4*/ 	.word	0x0000c8f0


	//   ....[15]....
        /*00e8*/ 	.word	0x0000c920


	//   ....[16]....
        /*00ec*/ 	.word	0x0000c960


	//   ....[17]....
        /*00f0*/ 	.word	0x0000ca10


	//   ....[18]....
        /*00f4*/ 	.word	0x0000ca50


	//   ....[19]....
        /*00f8*/ 	.word	0x0000cab0


	//   ....[20]....
        /*00fc*/ 	.word	0x0000cb10


	//   ....[21]....
        /*0100*/ 	.word	0x0000d430


	//   ....[22]....
        /*0104*/ 	.word	0x0000d4a0


	//   ....[23]....
        /*0108*/ 	.word	0x0000d510


	//   ....[24]....
        /*010c*/ 	.word	0x0000d580


	//   ....[25]....
        /*0110*/ 	.word	0x0000d5f0


	//   ....[26]....
        /*0114*/ 	.word	0x0000da60


	//   ....[27]....
        /*0118*/ 	.word	0x0000dad0


	//   ....[28]....
        /*011c*/ 	.word	0x0000db40


	//   ....[29]....
        /*0120*/ 	.word	0x0000dbb0


	//   ....[30]....
        /*0124*/ 	.word	0x0000dc20


	//----- nvinfo : EIATTR_EXIT_INSTR_OFFSETS
	.align		4
.L_3242:
        /*0128*/ 	.byte	0x04, 0x1c
        /*012a*/ 	.short	(.L_3244 - .L_3243)


	//   ....[0]....
.L_3243:
        /*012c*/ 	.word	0x000003a0


	//   ....[1]....
        /*0130*/ 	.word	0x0000d3d0


	//----- nvinfo : EIATTR_MAX_THREADS
	.align		4
.L_3244:
        /*0134*/ 	.byte	0x04, 0x05
        /*0136*/ 	.short	(.L_3246 - .L_3245)
.L_3245:
        /*0138*/ 	.word	0x00000100
        /*013c*/ 	.word	0x00000001
        /*0140*/ 	.word	0x00000001


	//----- nvinfo : EIATTR_CRS_STACK_SIZE
	.align		4
.L_3246:
        /*0144*/ 	.byte	0x04, 0x1e
        /*0146*/ 	.short	(.L_3248 - .L_3247)
.L_3247:
        /*0148*/ 	.word	0x00000000


	//----- nvinfo : EIATTR_CBANK_PARAM_SIZE
	.align		4
.L_3248:
        /*014c*/ 	.byte	0x03, 0x19
        /*014e*/ 	.short	0x00e8


	//----- nvinfo : EIATTR_PARAM_CBANK
	.align		4
        /*0150*/ 	.byte	0x04, 0x0a
        /*0152*/ 	.short	(.L_3250 - .L_3249)
	.align		4
.L_3249:
        /*0154*/ 	.word	index@(.nv.constant0._ZN10layer_norm13ln_fwd_kernelINS_13Kernel_traitsIf6__halffS2_fjLj8192ELj1ELj1ELj8ELj16ENS_18Kernel_traits_baseILj8192EfS2_fS2_fjLj256EEEEELb1ELb1ELb0ELb1EEEvNS_9FwdParamsE)
        /*0158*/ 	.short	0x0210
        /*015a*/ 	.short	0x00e8


	//----- nvinfo : EIATTR_SW_WAR
	.align		4
.L_3250:
        /*015c*/ 	.byte	0x04, 0x36
        /*015e*/ 	.short	(.L_3252 - .L_3251)
.L_3251:
        /*0160*/ 	.word	0x00000008
.L_3252:


//--------------------- .nv.info._ZN10layer_norm13ln_fwd_kernelINS_13Kernel_traitsIf6__halffS2_fjLj8192ELj1ELj1ELj8ELj16ENS_18Kernel_traits_baseILj8192EfS2_fS2_fjLj256EEEEELb1ELb1ELb1ELb0EEEvNS_9FwdParamsE --------------------------
	.section	.nv.info._ZN10layer_norm13ln_fwd_kernelINS_13Kernel_traitsIf6__halffS2_fjLj8192ELj1ELj1ELj8ELj16ENS_18Kernel_traits_baseILj8192EfS2_fS2_fjLj256EEEEELb1ELb1ELb1ELb0EEEvNS_9FwdParamsE,"",@"SHT_CUDA_INFO"
	.sectionflags	@""
	.align	4


	//----- nvinfo : EIATTR_CUDA_API_VERSION
	.align		4
        /*0000*/ 	.byte	0x04, 0x37
        /*0002*/ 	.short	(.L_3254 - .L_3253)
.L_3253:
        /*0004*/ 	.word	0x00000082


	//----- nvinfo : EIATTR_KPARAM_INFO
	.align		4
.L_3254:
        /*0008*/ 	.byte	0x04, 0x17
        /*000a*/ 	.short	(.L_3256 - .L_3255)
.L_3255:
        /*000c*/ 	.word	0x00000000
        /*0010*/ 	.short	0x0000
        /*0012*/ 	.short	0x0000
        /*0014*/ 	.byte	0x00, 0xf0, 0xa1, 0x03


	//----- nvinfo : EIATTR_SPARSE_MMA_MASK
	.align		4
.L_3256:
        /*0018*/ 	.byte	0x03, 0x50
        /*001a*/ 	.short	0x0000


	//----- nvinfo : EIATTR_MAXREG_COUNT
	.align		4
        /*001c*/ 	.byte	0x03, 0x1b
        /*001e*/ 	.short	0x00ff


	//----- nvinfo : EIATTR_NUM_BARRIERS
	.align		4
        /*0020*/ 	.byte	0x02, 0x4c
        /*0022*/ 	.byte	0x01
	.zero		1


	//----- nvinfo : EIATTR_MERCURY_ISA_VERSION
	.align		4
        /*0024*/ 	.byte	0x03, 0x5f
        /*0026*/ 	.short	0x0101


	//----- nvinfo : EIATTR_COOP_GROUP_MASK_REGIDS
	.align		4
        /*0028*/ 	.byte	0x04, 0x29
        /*002a*/ 	.short	(.L_3258 - .L_3257)


	//   ....[0]....
.L_3257:
        /*002c*/ 	.word	0xffffffff


	//   ....[1]....
        /*0030*/ 	.word	0xffffffff


	//   ....[2]....
        /*0034*/ 	.word	0xffffffff


	//   ....[3]....
        /*0038*/ 	.word	0xffffffff


	//   ....[4]....
        /*003c*/ 	.word	0xffffffff


	//   ....[5]....
        /*0040*/ 	.word	0xffffffff


	//   ....[6]....
        /*0044*/ 	.word	0xffffffff


	//   ....[7]....
        /*0048*/ 	.word	0xffffffff


	//   ....[8]....
        /*004c*/ 	.word	0xffffffff


	//   ....[9]....
        /*0050*/ 	.word	0xffffffff


	//   ....[10]....
        /*0054*/ 	.word	0xffffffff


	//   ....[11]....
        /*0058*/ 	.word	0xffffffff


	//   ....[12]....
        /*005c*/ 	.word	0xffffffff


	//   ....[13]....
        /*0060*/ 	.word	0xffffffff


	//   ....[14]....
        /*0064*/ 	.word	0xffffffff


	//   ....[15]....
        /*0068*/ 	.word	0xffffffff


	//   ....[16]....
        /*006c*/ 	.word	0xffffffff


	//   ....[17]....
        /*0070*/ 	.word	0xffffffff


	//   ....[18]....
        /*0074*/ 	.word	0xffffffff


	//   ....[19]....
        /*0078*/ 	.word	0xffffffff


	//   ....[20]....
        /*007c*/ 	.word	0xffffffff


	//   ....[21]....
        /*0080*/ 	.word	0x050000c4


	//   ....[22]....
        /*0084*/ 	.word	0x050000c4


	//   ....[23]....
        /*0088*/ 	.word	0x050000c4


	//   ....[24]....
        /*008c*/ 	.word	0x050000c4


	//   ....[25]....
        /*0090*/ 	.word	0x050000c4


	//   ....[26]....
        /*0094*/ 	.word	0x050000c4


	//   ....[27]....
        /*0098*/ 	.word	0x050000c4


	//   ....[28]....
        /*009c*/ 	.word	0x050000c4


	//   ....[29]....
        /*00a0*/ 	.word	0x050000c4


	//   ....[30]....
        /*00a4*/ 	.word	0x050000c4


	//----- nvinfo : EIATTR_COOP_GROUP_INSTR_OFFSETS
	.align		4
.L_3258:
        /*00a8*/ 	.byte	0x04, 0x28
        /*00aa*/ 	.short	(.L_3260 - .L_3259)


	//   ....[0]....
.L_3259:
        /*00ac*/ 	.word	0x0000d850


	//   ....[1]....
        /*00b0*/ 	.word	0x0000d870


	//   ....[2]....
        /*00b4*/ 	.word	0x0000d890


	//   ....[3]....
        /*00b8*/ 	.word	0x0000d8b0


	//   ....[4]....
        /*00bc*/ 	.word	0x0000d8d0


	//   ....[5]....
        /*00c0*/ 	.word	0x0000dd10


	//   ....[6]....
        /*00c4*/ 	.word	0x0000dd30


	//   ....[7]....
        /*00c8*/ 	.word	0x0000dd50


	//   ....[8]....
        /*00cc*/ 	.word	0x0000dd70


	//   ....[9]....
        /*00d0*/ 	.word	0x0000dd90


	//   ....[10]....
        /*00d4*/ 	.word	0x0000df70


	//   ....[11]....
        /*00d8*/ 	.word	0x0000dff0


	//   ....[12]....
        /*00dc*/ 	.word	0x0000e010


	//   ....[13]....
        /*00e0*/ 	.word	0x0000e020


	//   ....[14]....
        /*00e4*/ 	.word	0x0000e050


	//   ....[15]....
        /*00e8*/ 	.word	0x0000e0e0


	//   ....[16]....
        /*00ec*/ 	.word	0x0000e120


	//   ....[17]....
        /*00f0*/ 	.word	0x0000e1e0


	//   ....[18]....
        /*00f4*/ 	.word	0x0000e210


	//   ....[19]....
        /*00f8*/ 	.word	0x0000e2b0


	//   ....[20]....
        /*00fc*/ 	.word	0x0000e2d0


	//   ....[21]....
        /*0100*/ 	.word	0x0000ed30


	//   ....[22]....
        /*0104*/ 	.word	0x0000eda0


	//   ....[23]....
        /*0108*/ 	.word	0x0000ee10


	//   ....[24]....
        /*010c*/ 	.word	0x0000ee80


	//   ....[25]....
        /*0110*/ 	.word	0x0000eef0


	//   ....[26]....
        /*0114*/ 	.word	0x0000f380


	//   ....[27]....
        /*0118*/ 	.word	0x0000f3f0


	//   ....[28]....
        /*011c*/ 	.word	0x0000f460


	//   ....[29]....
        /*0120*/ 	.word	0x0000f4d0


	//   ....[30]....
        /*0124*/ 	.word	0x0000f540


	//----- nvinfo : EIATTR_EXIT_INSTR_OFFSETS
	.align		4
.L_3260:
        /*0128*/ 	.byte	0x04, 0x1c
        /*012a*/ 	.short	(.L_3262 - .L_3261)


	//   ....[0]....
.L_3261:
        /*012c*/ 	.word	0x00000b50


	//   ....[1]....
        /*0130*/ 	.word	0x0000ecd0


	//----- nvinfo : EIATTR_MAX_THREADS
	.align		4
.L_3262:
        /*0134*/ 	.byte	0x04, 0x05
        /*0136*/ 	.short	(.L_3264 - .L_3263)
.L_3263:
        /*0138*/ 	.word	0x00000100
        /*013c*/ 	.word	0x00000001
        /*0140*/ 	.word	0x00000001


	//----- nvinfo : EIATTR_CRS_STACK_SIZE
	.align		4
.L_3264:
        /*0144*/ 	.byte	0x04, 0x1e
        /*0146*/ 	.short	(.L_3266 - .L_3265)
.L_3265:
        /*0148*/ 	.word	0x00000000


	//----- nvinfo : EIATTR_CBANK_PARAM_SIZE
	.align		4
.L_3266:
        /*014c*/ 	.byte	0x03, 0x19
        /*014e*/ 	.short	0x00e8


	//----- nvinfo : EIATTR_PARAM_CBANK
	.align		4
        /*0150*/ 	.byte	0x04, 0x0a
        /*0152*/ 	.short	(.L_3268 - .L_3267)
	.align		4
.L_3267:
        /*0154*/ 	.word	index@(.nv.constant0._ZN10layer_norm13ln_fwd_kernelINS_13Kernel_traitsIf6__halffS2_fjLj8192ELj1ELj1ELj8ELj16ENS_18Kernel_traits_baseILj8192EfS2_fS2_fjLj256EEEEELb1ELb1ELb1ELb0EEEvNS_9FwdParamsE)
        /*0158*/ 	.short	0x0210
        /*015a*/ 	.short	0x00e8


	//----- nvinfo : EIATTR_SW_WAR
	.align		4
.L_3268:
        /*015c*/ 	.byte	0x04, 0x36
        /*015e*/ 	.short	(.L_3270 - .L_3269)
.L_3269:
        /*0160*/ 	.word	0x00000008
.L_3270:


//--------------------- .nv.info._ZN10layer_norm13ln_fwd_kernelINS_13Kernel_traitsIf6__halffS2_fjLj8192ELj1ELj1ELj8ELj16ENS_18Kernel_traits_baseILj8192EfS2_fS2_fjLj256EEEEELb1ELb1ELb1ELb1EEEvNS_9FwdParamsE --------------------------
	.section	.nv.info._ZN10layer_norm13ln_fwd_kernelINS_13Kernel_traitsIf6__halffS2_fjLj8192ELj1ELj1ELj8ELj16ENS_18Kernel_traits_baseILj8192EfS2_fS2_fjLj256EEEEELb1ELb1ELb1ELb1EEEvNS_9FwdParamsE,"",@"SHT_CUDA_INFO"
	.sectionflags	@""
	.align	4


	//----- nvinfo : EIATTR_CUDA_API_VERSION
	.align		4
        /*0000*/ 	.byte	0x04, 0x37
        /*0002*/ 	.short	(.L_3272 - .L_3271)
.L_3271:
        /*0004*/ 	.word	0x00000082


	//----- nvinfo : EIATTR_KPARAM_INFO
	.align		4
.L_3272:
        /*0008*/ 	.byte	0x04, 0x17
        /*000a*/ 	.short	(.L_3274 - .L_3273)
.L_3273:
        /*000c*/ 	.word	0x00000000
        /*0010*/ 	.short	0x0000
        /*0012*/ 	.short	0x0000
        /*0014*/ 	.byte	0x00, 0xf0, 0xa1, 0x03


	//----- nvinfo : EIATTR_SPARSE_MMA_MASK
	.align		4
.L_3274:
        /*0018*/ 	.byte	0x03, 0x50
        /*001a*/ 	.short	0x0000


	//----- nvinfo : EIATTR_MAXREG_COUNT
	.align		4
        /*001c*/ 	.byte	0x03, 0x1b
        /*001e*/ 	.short	0x00ff


	//----- nvinfo : EIATTR_NUM_BARRIERS
	.align		4
        /*0020*/ 	.byte	0x02, 0x4c
        /*0022*/ 	.byte	0x01
	.zero		1


	//----- nvinfo : EIATTR_MERCURY_ISA_VERSION
	.align		4
        /*0024*/ 	.byte	0x03, 0x5f
        /*0026*/ 	.short	0x0101


	//----- nvinfo : EIATTR_COOP_GROUP_MASK_REGIDS
	.align		4
        /*0028*/ 	.byte	0x04, 0x29
        /*002a*/ 	.short	(.L_3276 - .L_3275)


	//   ....[0]....
.L_3275:
        /*002c*/ 	.word	0xffffffff


	//   ....[1]....
        /*0030*/ 	.word	0xffffffff


	//   ....[2]....
        /*0034*/ 	.word	0xffffffff


	//   ....[3]....
        /*0038*/ 	.word	0xffffffff


	//   ....[4]....
        /*003c*/ 	.word	0xffffffff


	//   ....[5]....
        /*0040*/ 	.word	0xffffffff


	//   ....[6]....
        /*0044*/ 	.word	0xffffffff


	//   ....[7]....
        /*0048*/ 	.word	0xffffffff


	//   ....[8]....
        /*004c*/ 	.word	0xffffffff


	//   ....[9]....
        /*0050*/ 	.word	0xffffffff


	//   ....[10]....
        /*0054*/ 	.word	0xffffffff


	//   ....[11]....
        /*0058*/ 	.word	0xffffffff


	//   ....[12]....
        /*005c*/ 	.word	0xffffffff


	//   ....[13]....
        /*0060*/ 	.word	0xffffffff


	//   ....[14]....
        /*0064*/ 	.word	0xffffffff


	//   ....[15]....
        /*0068*/ 	.word	0xffffffff


	//   ....[16]....
        /*006c*/ 	.word	0xffffffff


	//   ....[17]....
        /*0070*/ 	.word	0xffffffff


	//   ....[18]....
        /*0074*/ 	.word	0xffffffff


	//   ....[19]....
        /*0078*/ 	.word	0xffffffff


	//   ....[20]....
        /*007c*/ 	.word	0xffffffff


	//   ....[21]....
        /*0080*/ 	.word	0x050000c0


	//   ....[22]....
        /*0084*/ 	.word	0x050000c0


	//   ....[23]....
        /*0088*/ 	.word	0x050000c0


	//   ....[24]....
        /*008c*/ 	.word	0x050000c0


	//   ....[25]....
        /*0090*/ 	.word	0x050000c0


	//   ....[26]....
        /*0094*/ 	.word	0x050000c0


	//   ....[27]....
        /*0098*/ 	.word	0x050000c0


	//   ....[28]....
        /*009c*/ 	.word	0x050000c0


	//   ....[29]....
        /*00a0*/ 	.word	0x050000c0


	//   ....[30]....
        /*00a4*/ 	.word	0x050000c0


	//----- nvinfo : EIATTR_COOP_GROUP_INSTR_OFFSETS
	.align		4
.L_3276:
        /*00a8*/ 	.byte	0x04, 0x28
        /*00aa*/ 	.short	(.L_3278 - .L_3277)


	//   ....[0]....
.L_3277:
        /*00ac*/ 	.word	0x0000d210


	//   ....[1]....
        /*00b0*/ 	.word	0x0000d230


	//   ....[2]....
        /*00b4*/ 	.word	0x0000d250


	//   ....[3]....
        /*00b8*/ 	.word	0x0000d270


	//   ....[4]....
        /*00bc*/ 	.word	0x0000d290


	//   ....[5]....
        /*00c0*/ 	.word	0x0000d6c0


	//   ....[6]....
        /*00c4*/ 	.word	0x0000d6e0


	//   ....[7]....
        /*00c8*/ 	.word	0x0000d700


	//   ....[8]....
        /*00cc*/ 	.word	0x0000d720


	//   ....[9]....
        /*00d0*/ 	.word	0x0000d740


	//   ....[10]....
        /*00d4*/ 	.word	0x0000d8c0


	//   ....[11]....
        /*00d8*/ 	.word	0x0000d910


	//   ....[12]....
        /*00dc*/ 	.word	0x0000d930


	//   ....[13]....
        /*00e0*/ 	.word	0x0000d940


	//   ....[14]....
        /*00e4*/ 	.word	0x0000d9e0


	//   ....[15]....
        /*00e8*/ 	.word	0x0000da20


	//   ....[16]....
        /*00ec*/ 	.word	0x0000da40


	//   ....[17]....
        /*00f0*/ 	.word	0x0000daf0


	//   ....[18]....
        /*00f4*/ 	.word	0x0000db30


	//   ....[19]....
        /*00f8*/ 	.word	0x0000dbe0


	//   ....[20]....
        /*00fc*/ 	.word	0x0000dc10


	//   ....[21]....
        /*0100*/ 	.word	0x0000e5c0


	//   ....[22]....
        /*0104*/ 	.word	0x0000e630


	//   ....[23]....
        /*0108*/ 	.word	0x0000e6a0


	//   ....[24]....
        /*010c*/ 	.word	0x0000e710


	//   ....[25]....
        /*0110*/ 	.word	0x0000e780


	//   ....[26]....
        /*0114*/ 	.word	0x0000ebf0


	//   ....[27]....
        /*0118*/ 	.word	0x0000ec60


	//   ....[28]....
        /*011c*/ 	.word	0x0000ecd0


	//   ....[29]....
        /*0120*/ 	.word	0x0000ed40


	//   ....[30]....
        /*0124*/ 	.word	0x0000edb0


	//----- nvinfo : EIATTR_EXIT_INSTR_OFFSETS
	.align		4
.L_3278:
        /*0128*/ 	.byte	0x04, 0x1c
        /*012a*/ 	.short	(.L_3280 - .L_3279)


	//   ....[0]....
.L_3279:
        /*012c*/ 	.word	0x000003a0


	//   ....[1]....
        /*0130*/ 	.word	0x0000e560


	//----- nvinfo : EIATTR_MAX_THREADS
	.align		4
.L_3280:
        /*0134*/ 	.byte	0x04, 0x05
        /*0136*/ 	.short	(.L_3282 - .L_3281)
.L_3281:
        /*0138*/ 	.word	0x00000100
        /*013c*/ 	.word	0x00000001
        /*0140*/ 	.word	0x00000001


	//----- nvinfo : EIATTR_CRS_STACK_SIZE
	.align		4
.L_3282:
        /*0144*/ 	.byte	0x04, 0x1e
        /*0146*/ 	.short	(.L_3284 - .L_3283)
.L_3283:
        /*0148*/ 	.word	0x00000000


	//----- nvinfo : EIATTR_CBANK_PARAM_SIZE
	.align		4
.L_3284:
        /*014c*/ 	.byte	0x03, 0x19
        /*014e*/ 	.short	0x00e8


	//----- nvinfo : EIATTR_PARAM_CBANK
	.align		4
        /*0150*/ 	.byte	0x04, 0x0a
        /*0152*/ 	.short	(.L_3286 - .L_3285)
	.align		4
.L_3285:
        /*0154*/ 	.word	index@(.nv.constant0._ZN10layer_norm13ln_fwd_kernelINS_13Kernel_traitsIf6__halffS2_fjLj8192ELj1ELj1ELj8ELj16ENS_18Kernel_traits_baseILj8192EfS2_fS2_fjLj256EEEEELb1ELb1ELb1ELb1EEEvNS_9FwdParamsE)
        /*0158*/ 	.short	0x0210
        /*015a*/ 	.short	0x00e8


	//----- nvinfo : EIATTR_SW_WAR
	.align		4
.L_3286:
        /*015c*/ 	.byte	0x04, 0x36
        /*015e*/ 	.short	(.L_3288 - .L_3287)
.L_3287:
        /*0160*/ 	.word	0x00000008
.L_3288:


//--------------------- .nv.info._ZN10layer_norm13ln_fwd_kernelINS_13Kernel_traitsI6__halfffffjLj8192ELj1ELj1ELj8ELj16ENS_18Kernel_traits_baseILj8192ES2_ffffjLj256EEEEELb0ELb0ELb0ELb0EEEvNS_9FwdParamsE --------------------------
	.section	.nv.info._ZN10layer_norm13ln_fwd_kernelINS_13Kernel_traitsI6__halfffffjLj8192ELj1ELj1ELj8ELj16ENS_18Kernel_traits_baseILj8192ES2_ffffjLj256EEEEELb0ELb0ELb0ELb0EEEvNS_9FwdParamsE,"",@"SHT_CUDA_INFO"
	.sectionflags	@""
	.align	4


	//----- nvinfo : EIATTR_CUDA_API_VERSION
	.align		4
        /*0000*/ 	.byte	0x04, 0x37
        /*0002*/ 	.short	(.L_3290 - .L_3289)
.L_3289:
        /*0004*/ 	.word	0x00000082


	//----- nvinfo : EIATTR_KPARAM_INFO
	.align		4
.L_3290:
        /*0008*/ 	.byte	0x04, 0x17
        /*000a*/ 	.short	(.L_3292 - .L_3291)
.L_3291:
        /*000c*/ 	.word	0x00000000
        /*0010*/ 	.short	0x0000
        /*0012*/ 	.short	0x0000
        /*0014*/ 	.byte	0x00, 0xf0, 0xa1, 0x03


	//----- nvinfo : EIATTR_SPARSE_MMA_MASK
	.align		4
.L_3292:
        /*0018*/ 	.byte	0x03, 0x50
        /*001a*/ 	.short	0x0000


	//----- nvinfo : EIATTR_MAXREG_COUNT
	.align		4
        /*001c*/ 	.byte	0x03, 0x1b
        /*001e*/ 	.short	0x00ff


	//----- nvinfo : EIATTR_NUM_BARRIERS
	.align		4
        /*0020*/ 	.byte	0x02, 0x4c
        /*0022*/ 	.byte	0x01
	.zero		1


	//----- nvinfo : EIATTR_MERCURY_ISA_VERSION
	.align		4
        /*0024*/ 	.byte	0x03, 0x5f
        /*0026*/ 	.short	0x0101


	//----- nvinfo : EIATTR_COOP_GROUP_MASK_REGIDS
	.align		4
        /*0028*/ 	.byte	0x04, 0x29
        /*002a*/ 	.short	(.L_3294 - .L_3293)


	//   ....[0]....
.L_3293:
        /*002c*/ 	.word	0xffffffff


	//   ....[1]....
        /*0030*/ 	.word	0xffffffff


	//   ....[2]....
        /*0034*/ 	.word	0xffffffff


	//   ....[3]....
        /*0038*/ 	.word	0xffffffff


	//   ....[4]....
        /*003c*/ 	.word	0xffffffff


	//   ....[5]....
        /*0040*/ 	.word	0xffffffff


	//   ....[6]....
        /*0044*/ 	.word	0xffffffff


	//   ....[7]....
        /*0048*/ 	.word	0xffffffff


	//   ....[8]....
        /*004c*/ 	.word	0xffffffff


	//   ....[9]....
        /*0050*/ 	.word	0xffffffff


	//   ....[10]....
        /*0054*/ 	.word	0xffffffff


	//   ....[11]....
        /*0058*/ 	.word	0xffffffff


	//   ....[12]....
        /*005c*/ 	.word	0xffffffff


	//   ....[13]....
        /*0060*/ 	.word	0xffffffff


	//   ....[14]....
        /*0064*/ 	.word	0xffffffff


	//   ....[15]....
        /*0068*/ 	.word	0xffffffff


	//   ....[16]....
        /*006c*/ 	.word	0xffffffff


	//   ....[17]....
        /*0070*/ 	.word	0xffffffff


	//   ....[18]....
        /*0074*/ 	.word	0xffffffff


	//   ....[19]....
        /*0078*/ 	.word	0xffffffff


	//   ....[20]....
        /*007c*/ 	.word	0xffffffff


	//   ....[21]....
        /*0080*/ 	.word	0x05000077


	//   ....[22]....
        /*0084*/ 	.word	0x05000077


	//   ....[23]....
        /*0088*/ 	.word	0x05000077


	//   ....[24]....
        /*008c*/ 	.word	0x05000077


	//   ....[25]....
        /*0090*/ 	.word	0x05000077


	//   ....[26]....
        /*0094*/ 	.word	0x05000077


	//   ....[27]....
        /*0098*/ 	.word	0x05000077


	//   ....[28]....
        /*009c*/ 	.word	0x05000077


	//   ....[29]....
        /*00a0*/ 	.word	0x05000077


	//   ....[30]....
        /*00a4*/ 	.word	0x05000077


	//----- nvinfo : EIATTR_COOP_GROUP_INSTR_OFFSETS
	.align		4
.L_3294:
        /*00a8*/ 	.byte	0x04, 0x28
        /*00aa*/ 	.short	(.L_3296 - .L_3295)


	//   ....[0]....
.L_3295:
        /*00ac*/ 	.word	0x00002af0


	//   ....[1]....
        /*00b0*/ 	.word	0x00002b20


	//   ....[2]....
        /*00b4*/ 	.word	0x00002b40


	//   ....[3]....
        /*00b8*/ 	.word	0x00002b60


	//   ....[4]....
        /*00bc*/ 	.word	0x00002b80


	//   ....[5]....
        /*00c0*/ 	.word	0x00002ff0


	//   ....[6]....
        /*00c4*/ 	.word	0x00003010


	//   ....[7]....
        /*00c8*/ 	.word	0x00003030


	//   ....[8]....
        /*00cc*/ 	.word	0x00003050


	//   ....[9]....
        /*00d0*/ 	.word	0x00003070


	//   ....[10]....
        /*00d4*/ 	.word	0x000031c0


	//   ....[11]....
        /*00d8*/ 	.word	0x00003240


	//   ....[12]....
        /*00dc*/ 	.word	0x00003260


	//   ....[13]....
        /*00e0*/ 	.word	0x00003270


	//   ....[14]....
        /*00e4*/ 	.word	0x00003340


	//   ....[15]....
        /*00e8*/ 	.word	0x00003360


	//   ....[16]....
        /*00ec*/ 	.word	0x000033e0


	//   ....[17]....
        /*00f0*/ 	.word	0x00003490


	//   ....[18]....
        /*00f4*/ 	.word	0x000034b0


	//   ....[19]....
        /*00f8*/ 	.word	0x00003500


	//   ....[20]....
        /*00fc*/ 	.word	0x00003570


	//   ....[21]....
        /*0100*/ 	.word	0x000040a0


	//   ....[22]....
        /*0104*/ 	.word	0x00004110


	//   ....[23]....
        /*0108*/ 	.word	0x00004180


	//   ....[24]....
        /*010c*/ 	.word	0x000041f0


	//   ....[25]....
        /*0110*/ 	.word	0x00004260


	//   ....[26]....
        /*0114*/ 	.word	0x00004730


	//   ....[27]....
        /*0118*/ 	.word	0x000047a0


	//   ....[28]....
        /*011c*/ 	.word	0x00004810


	//   ....[29]....
        /*0120*/ 	.word	0x00004880


	//   ....[30]....
        /*0124*/ 	.word	0x000048f0


	//----- nvinfo : EIATTR_EXIT_INSTR_OFFSETS
	.align		4
.L_3296:
        /*0128*/ 	.byte	0x04, 0x1c
        /*012a*/ 	.short	(.L_3298 - .L_3297)


	//   ....[0]....
.L_3297:
        /*012c*/ 	.word	0x000008f0


	//   ....[1]....
        /*0130*/ 	.word	0x00004040


	//----- nvinfo : EIATTR_MAX_THREADS
	.align		4
.L_3298:
        /*0134*/ 	.byte	0x04, 0x05
        /*0136*/ 	.short	(.L_3300 - .L_3299)
.L_3299:
        /*0138*/ 	.word	0x00000100
        /*013c*/ 	.word	0x00000001
        /*0140*/ 	.word	0x00000001


	//----- nvinfo : EIATTR_CRS_STACK_SIZE
	.align		4
.L_3300:
        /*0144*/ 	.byte	0x04, 0x1e
        /*0146*/ 	.short	(.L_3302 - .L_3301)
.L_3301:
        /*0148*/ 	.word	0x00000000


	//----- nvinfo : EIATTR_CBANK_PARAM_SIZE
	.align		4
.L_3302:
        /*014c*/ 	.byte	0x03, 0x19
        /*014e*/ 	.short	0x00e8


	//----- nvinfo : EIATTR_PARAM_CBANK
	.align		4
        /*0150*/ 	.byte	0x04, 0x0a
        /*0152*/ 	.short	(.L_3304 - .L_3303)
	.align		4
.L_3303:
        /*0154*/ 	.word	index@(.nv.constant0._ZN10layer_norm13ln_fwd_kernelINS_13Kernel_traitsI6__halfffffjLj8192ELj1ELj1ELj8ELj16ENS_18Kernel_traits_baseILj8192ES2_ffffjLj256EEEEELb0ELb0ELb0ELb0EEEvNS_9FwdParamsE)
        /*0158*/ 	.short	0x0210
        /*015a*/ 	.short	0x00e8


	//----- nvinfo : EIATTR_SW_WAR
	.align		4
.L_3304:
        /*015c*/ 	.byte	0x04, 0x36
        /*015e*/ 	.short	(.L_3306 - .L_3305)
.L_3305:
        /*0160*/ 	.word	0x00000008
.L_3306:


//--------------------- .nv.info._ZN10layer_norm13ln_fwd_kernelINS_13Kernel_traitsI6__halfffffjLj8192ELj1ELj1ELj8ELj16ENS_18Kernel_traits_baseILj8192ES2_ffffjLj256EEEEELb0ELb0ELb0ELb1EEEvNS_9FwdParamsE --------------------------
	.section	.nv.info._ZN10layer_norm13ln_fwd_kernelINS_13Kernel_traitsI6__halfffffjLj8192ELj1ELj1ELj8ELj16ENS_18Kernel_traits_baseILj8192ES2_ffffjLj256EEEEELb0ELb0ELb0ELb1EEEvNS_9FwdParamsE,"",@"SHT_CUDA_INFO"
	.sectionflags	@""
	.align	4


	//----- nvinfo : EIATTR_CUDA_API_VERSION
	.align		4
        /*0000*/ 	.byte	0x04, 0x37
        /*0002*/ 	.short	(.L_3308 - .L_3307)
.L_3307:
        /*0004*/ 	.word	0x00000082


	//----- nvinfo : EIATTR_KPARAM_INFO
	.align		4
.L_3308:
        /*0008*/ 	.byte	0x04, 0x17
        /*000a*/ 	.short	(.L_3310 - .L_3309)
.L_3309:
        /*000c*/ 	.word	0x00000000
        /*0010*/ 	.short	0x0000
        /*0012*/ 	.short	0x0000
        /*0014*/ 	.byte	0x00, 0xf0, 0xa1, 0x03


	//----- nvinfo : EIATTR_SPARSE_MMA_MASK
	.align		4
.L_3310:
        /*0018*/ 	.byte	0x03, 0x50
        /*001a*/ 	.short	0x0000


	//----- nvinfo : EIATTR_MAXREG_COUNT
	.align		4
        /*001c*/ 	.byte	0x03, 0x1b
        /*001e*/ 	.short	0x00ff


	//----- nvinfo : EIATTR_NUM_BARRIERS
	.align		4
        /*0020*/ 	.byte	0x02, 0x4c
        /*0022*/ 	.byte	0x01
	.zero		1


	//----- nvinfo : EIATTR_MERCURY_ISA_VERSION
	.align		4
        /*0024*/ 	.byte	0x03, 0x5f
        /*0026*/ 	.short	0x0101


	//----- nvinfo : EIATTR_COOP_GROUP_MASK_REGIDS
	.align		4
        /*0028*/ 	.byte	0x04, 0x29
        /*002a*/ 	.short	(.L_3312 - .L_3311)


	//   ....[0]....
.L_3311:
        /*002c*/ 	.word	0xffffffff


	//   ....[1]....
        /*0030*/ 	.word	0xffffffff


	//   ....[2]....
        /*0034*/ 	.word	0xffffffff


	//   ....[3]....
        /*0038*/ 	.word	0xffffffff


	//   ....[4]....
        /*003c*/ 	.word	0xffffffff


	//   ....[5]....
        /*0040*/ 	.word	0xffffffff


	//   ....[6]....
        /*0044*/ 	.word	0xffffffff


	//   ....[7]....
        /*0048*/ 	.word	0xffffffff


	//   ....[8]....
        /*004c*/ 	.word	0xffffffff


	//   ....[9]....
        /*0050*/ 	.word	0xffffffff


	//   ....[10]....
        /*0054*/ 	.word	0xffffffff


	//   ....[11]....
        /*0058*/ 	.word	0xffffffff


	//   ....[12]....
        /*005c*/ 	.word	0xffffffff


	//   ....[13]....
        /*0060*/ 	.word	0xffffffff


	//   ....[14]....
        /*0064*/ 	.word	0xffffffff


	//   ....[15]....
        /*0068*/ 	.word	0xffffffff


	//   ....[16]....
        /*006c*/ 	.word	0xffffffff


	//   ....[17]....
        /*0070*/ 	.word	0xffffffff


	//   ....[18]....
        /*0074*/ 	.word	0xffffffff


	//   ....[19]....
        /*0078*/ 	.word	0xffffffff


	//   ....[20]....
        /*007c*/ 	.word	0xffffffff


	//   ....[21]....
        /*0080*/ 	.word	0x0500002e


	//   ....[22]....
        /*0084*/ 	.word	0x0500002e


	//   ....[23]....
        /*0088*/ 	.word	0x0500002e


	//   ....[24]....
        /*008c*/ 	.word	0x0500002e


	//   ....[25]....
        /*0090*/ 	.word	0x0500002e


	//   ....[26]....
        /*0094*/ 	.word	0x0500002e


	//   ....[27]....
        /*0098*/ 	.word	0x0500002e


	//   ....[28]....
        /*009c*/ 	.word	0x0500002e


	//   ....[29]....
        /*00a0*/ 	.word	0x0500002e


	//   ....[30]....
        /*00a4*/ 	.word	0x0500002e


	//----- nvinfo : EIATTR_COOP_GROUP_INSTR_OFFSETS
	.align		4
.L_3312:
        /*00a8*/ 	.byte	0x04, 0x28
        /*00aa*/ 	.short	(.L_3314 - .L_3313)


	//   ....[0]....
.L_3313:
        /*00ac*/ 	.word	0x00001d50


	//   ....[1]....
        /*00b0*/ 	.word	0x00001d70


	//   ....[2]....
        /*00b4*/ 	.word	0x00001d90


	//   ....[3]....
        /*00b8*/ 	.word	0x00001db0


	//   ....[4]....
        /*00bc*/ 	.word	0x00001dd0


	//   ....[5]....
        /*00c0*/ 	.word	0x00002200


	//   ....[6]....
        /*00c4*/ 	.word	0x00002220


	//   ....[7]....
        /*00c8*/ 	.word	0x00002240


	//   ....[8]....
        /*00cc*/ 	.word	0x00002260


	//   ....[9]....
        /*00d0*/ 	.word	0x00002280


	//   ....[10]....
        /*00d4*/ 	.word	0x000023f0


	//   ....[11]....
        /*00d8*/ 	.word	0x00002430


	//   ....[12]....
        /*00dc*/ 	.word	0x00002440


	//   ....[13]....
        /*00e0*/ 	.word	0x000024d0


	//   ....[14]....
        /*00e4*/ 	.word	0x00002510


	//   ....[15]....
        /*00e8*/ 	.word	0x00002560


	//   ....[16]....
        /*00ec*/ 	.word	0x00002600


	//   ....[17]....
        /*00f0*/ 	.word	0x00002610


	//   ....[18]....
        /*00f4*/ 	.word	0x00002670


	//   ....[19]....
        /*00f8*/ 	.word	0x00002710


	//   ....[20]....
        /*00fc*/ 	.word	0x00002730


	//   ....[21]....
        /*0100*/ 	.word	0x00002fc0


	//   ....[22]....
        /*0104*/ 	.word	0x00003010


	//   ....[23]....
        /*0108*/ 	.word	0x00003070


	//   ....[24]....
        /*010c*/ 	.word	0x000030d0


	//   ....[25]....
        /*0110*/ 	.word	0x00003130


	//   ....[26]....
        /*0114*/ 	.word	0x000035b0


	//   ....[27]....
        /*0118*/ 	.word	0x00003600


	//   ....[28]....
        /*011c*/ 	.word	0x00003660


	//   ....[29]....
        /*0120*/ 	.word	0x000036c0


	//   ....[30]....
        /*0124*/ 	.word	0x00003720


	//----- nvinfo : EIATTR_EXIT_INSTR_OFFSETS
	.align		4
.L_3314:
        /*0128*/ 	.byte	0x04, 0x1c
        /*012a*/ 	.short	(.L_3316 - .L_3315)


	//   ....[0]....
.L_3315:
        /*012c*/ 	.word	0x000001d0


	//   ....[1]....
        /*0130*/ 	.word	0x00002f60


	//----- nvinfo : EIATTR_MAX_THREADS
	.align		4
.L_3316:
        /*0134*/ 	.byte	0x04, 0x05
        /*0136*/ 	.short	(.L_3318 - .L_3317)
.L_3317:
        /*0138*/ 	.word	0x00000100
        /*013c*/ 	.word	0x00000001
        /*0140*/ 	.word	0x00000001


	//----- nvinfo : EIATTR_CRS_STACK_SIZE
	.align		4
.L_3318:
        /*0144*/ 	.byte	0x04, 0x1e
        /*0146*/ 	.short	(.L_3320 - .L_3319)
.L_3319:
        /*0148*/ 	.word	0x00000000


	//----- nvinfo : EIATTR_CBANK_PARAM_SIZE
	.align		4
.L_3320:
        /*014c*/ 	.byte	0x03, 0x19
        /*014e*/ 	.short	0x00e8


	//----- nvinfo : EIATTR_PARAM_CBANK
	.align		4
        /*0150*/ 	.byte	0x04, 0x0a
        /*0152*/ 	.short	(.L_3322 - .L_3321)
	.align		4
.L_3321:
        /*0154*/ 	.word	index@(.nv.constant0._ZN10layer_norm13ln_fwd_kernelINS_13Kernel_traitsI6__halfffffjLj8192ELj1ELj1ELj8ELj16ENS_18Kernel_traits_baseILj8192ES2_ffffjLj256EEEEELb0ELb0ELb0ELb1EEEvNS_9FwdParamsE)
        /*0158*/ 	.short	0x0210
        /*015a*/ 	.short	0x00e8


	//----- nvinfo : EIATTR_SW_WAR
	.align		4
.L_3322:
        /*015c*/ 	.byte	0x04, 0x36
        /*015e*/ 	.short	(.L_3324 - .L_3323)
.L_3323:
        /*0160*/ 	.word	0x00000008
.L_3324:


//--------------------- .nv.info._ZN10layer_norm13ln_fwd_kernelINS_13Kernel_traitsI6__halfffffjLj8192ELj1ELj1ELj8ELj16ENS_18Kernel_traits_baseILj8192ES2_ffffjLj256EEEEELb0ELb0ELb1ELb0EEEvNS_9FwdParamsE --------------------------
	.section	.nv.info._ZN10layer_norm13ln_fwd_kernelINS_13Kernel_traitsI6__halfffffjLj8192ELj1ELj1ELj8ELj16ENS_18Kernel_traits_baseILj8192ES2_ffffjLj256EEEEELb0ELb0ELb1ELb0EEEvNS_9FwdParamsE,"",@"SHT_CUDA_INFO"
	.sectionflags	@""
	.align	4


	//----- nvinfo : EIATTR_CUDA_API_VERSION
	.align		4
        /*0000*/ 	.byte	0x04, 0x37
        /*0002*/ 	.short	(.L_3326 - .L_3325)
.L_3325:
        /*0004*/ 	.word	0x00000082


	//----- nvinfo : EIATTR_KPARAM_INFO
	.align		4
.L_3326:
        /*0008*/ 	.byte	0x04, 0x17
        /*000a*/ 	.short	(.L_3328 - .L_3327)
.L_3327:
        /*000c*/ 	.word	0x00000000
        /*0010*/ 	.short	0x0000
        /*0012*/ 	.short	0x0000
        /*0014*/ 	.byte	0x00, 0xf0, 0xa1, 0x03


	//----- nvinfo : EIATTR_SPARSE_MMA_MASK
	.align		4
.L_3328:
        /*0018*/ 	.byte	0x03, 0x50
        /*001a*/ 	.short	0x0000


	//----- nvinfo : EIATTR_MAXREG_COUNT
	.align		4
        /*001c*/ 	.byte	0x03, 0x1b
        /*001e*/ 	.short	0x00ff


	//----- nvinfo : EIATTR_NUM_BARRIERS
	.align		4
        /*0020*/ 	.byte	0x02, 0x4c
        /*0022*/ 	.byte	0x01
	.zero		1


	//----- nvinfo : EIATTR_MERCURY_ISA_VERSION
	.align		4
        /*0024*/ 	.byte	0x03, 0x5f
        /*0026*/ 	.short	0x0101


	//----- nvinfo : EIATTR_COOP_GROUP_MASK_REGIDS
	.align		4
        /*0028*/ 	.byte	0x04, 0x29
        /*002a*/ 	.short	(.L_3330 - .L_3329)


	//   ....[0]....
.L_3329:
        /*002c*/ 	.word	0xffffffff


	//   ....[1]....
        /*0030*/ 	.word	0xffffffff


	//   ....[2]....
        /*0034*/ 	.word	0xffffffff


	//   ....[3]....
        /*0038*/ 	.word	0xffffffff


	//   ....[4]....
        /*003c*/ 	.word	0xffffffff


	//   ....[5]....
        /*0040*/ 	.word	0xffffffff


	//   ....[6]....
        /*0044*/ 	.word	0xffffffff


	//   ....[7]....
        /*0048*/ 	.word	0xffffffff


	//   ....[8]....
        /*004c*/ 	.word	0xffffffff


	//   ....[9]....
        /*0050*/ 	.word	0xffffffff


	//   ....[10]....
        /*0054*/ 	.word	0xffffffff


	//   ....[11]....
        /*0058*/ 	.word	0xffffffff


	//   ....[12]....
        /*005c*/ 	.word	0xffffffff


	//   ....[13]....
        /*0060*/ 	.word	0xffffffff


	//   ....[14]....
        /*0064*/ 	.word	0xffffffff


	//   ....[15]....
        /*0068*/ 	.word	0xffffffff


	//   ....[16]....
        /*006c*/ 	.word	0xffffffff


	//   ....[17]....
        /*0070*/ 	.word	0xffffffff


	//   ....[18]....
        /*0074*/ 	.word	0xffffffff


	//   ....[19]....
        /*0078*/ 	.word	0xffffffff


	//   ....[20]....
        /*007c*/ 	.word	0xffffffff


	//   ....[21]....
        /*0080*/ 	.word	0x05000083


	//   ....[22]....
        /*0084*/ 	.word	0x05000083


	//   ....[23]....
        /*0088*/ 	.word	0x05000083


	//   ....[24]....
        /*008c*/ 	.word	0x05000083


	//   ....[25]....
        /*0090*/ 	.word	0x05000083


	//   ....[26]....
        /*0094*/ 	.word	0x05000083


	//   ....[27]....
        /*0098*/ 	.word	0x05000083


	//   ....[28]....
        /*009c*/ 	.word	0x05000083


	//   ....[29]....
        /*00a0*/ 	.word	0x05000083


	//   ....[30]....
        /*00a4*/ 	.word	0x05000083


	//----- nvinfo : EIATTR_COOP_GROUP_INSTR_OFFSETS
	.align		4
.L_3330:
        /*00a8*/ 	.byte	0x04, 0x28
        /*00aa*/ 	.short	(.L_3332 - .L_3331)


	//   ....[0]....
.L_3331:
        /*00ac*/ 	.word	0x00002ef0


	//   ....[1]....
        /*00b0*/ 	.word	0x00002f40


	//   ....[2]....
        /*00b4*/ 	.word	0x00002f60


	//   ....[3]....
        /*00b8*/ 	.word	0x00002f80


	//   ....[4]....
        /*00bc*/ 	.word	0x00002fa0


	//   ....[5]....
        /*00c0*/ 	.word	0x000033f0


	//   ....[6]....
        /*00c4*/ 	.word	0x00003410


	//   ....[7]....
        /*00c8*/ 	.word	0x00003430


	//   ....[8]....
        /*00cc*/ 	.word	0x00003450


	//   ....[9]....
        /*00d0*/ 	.word	0x00003470


	//   ....[10]....
        /*00d4*/ 	.word	0x00003610


	//   ....[11]....
        /*00d8*/ 	.word	0x00003650


	//   ....[12]....
        /*00dc*/ 	.word	0x000036b0


	//   ....[13]....
        /*00e0*/ 	.word	0x000036d0


	//   ....[14]....
        /*00e4*/ 	.word	0x00003740


	//   ....[15]....
        /*00e8*/ 	.word	0x000037a0


	//   ....[16]....
        /*00ec*/ 	.word	0x00003810


	//   ....[17]....
        /*00f0*/ 	.word	0x00003820


	//   ....[18]....
        /*00f4*/ 	.word	0x000038e0


	//   ....[19]....
        /*00f8*/ 	.word	0x00003910


	//   ....[20]....
        /*00fc*/ 	.word	0x000039a0


	//   ....[21]....
        /*0100*/ 	.word	0x00004560


	//   ....[22]....
        /*0104*/ 	.word	0x000045d0


	//   ....[23]....
        /*0108*/ 	.word	0x00004640


	//   ....[24]....
        /*010c*/ 	.word	0x000046b0


	//   ....[25]....
        /*0110*/ 	.word	0x00004720


	//   ....[26]....
        /*0114*/ 	.word	0x00004bd0


	//   ....[27]....
        /*0118*/ 	.word	0x00004c40


	//   ....[28]....
        /*011c*/ 	.word	0x00004cb0


	//   ....[29]....
        /*0120*/ 	.word	0x00004d20


	//   ....[30]....
        /*0124*/ 	.word	0x00004d90


	//----- nvinfo : EIATTR_EXIT_INSTR_OFFSETS
	.align		4
.L_3332:
        /*0128*/ 	.byte	0x04, 0x1c
        /*012a*/ 	.short	(.L_3334 - .L_3333)


	//   ....[0]....
.L_3333:
        /*012c*/ 	.word	0x000008c0


	//   ....[1]....
        /*0130*/ 	.word	0x000044e0


	//----- nvinfo : EIATTR_MAX_THREADS
	.align		4
.L_3334:
        /*0134*/ 	.byte	0x04, 0x05
        /*0136*/ 	.short	(.L_3336 - .L_3335)
.L_3335:
        /*0138*/ 	.word	0x00000100
        /*013c*/ 	.word	0x00000001
        /*0140*/ 	.word	0x00000001


	//----- nvinfo : EIATTR_CRS_STACK_SIZE
	.align		4
.L_3336:
        /*0144*/ 	.byte	0x04, 0x1e
        /*0146*/ 	.short	(.L_3338 - .L_3337)
.L_3337:
        /*0148*/ 	.word	0x00000000


	//----- nvinfo : EIATTR_CBANK_PARAM_SIZE
	.align		4
.L_3338:
        /*014c*/ 	.byte	0x03, 0x19
        /*014e*/ 	.short	0x00e8


	//----- nvinfo : EIATTR_PARAM_CBANK
	.align		4
        /*0150*/ 	.byte	0x04, 0x0a
        /*0152*/ 	.short	(.L_3340 - .L_3339)
	.align		4
.L_3339:
        /*0154*/ 	.word	index@(.nv.constant0._ZN10layer_norm13ln_fwd_kernelINS_13Kernel_traitsI6__halfffffjLj8192ELj1ELj1ELj8ELj16ENS_18Kernel_traits_baseILj8192ES2_ffffjLj256EEEEELb0ELb0ELb1ELb0EEEvNS_9FwdParamsE)
        /*0158*/ 	.short	0x0210
        /*015a*/ 	.short	0x00e8


	//----- nvinfo : EIATTR_SW_WAR
	.align		4
.L_3340:
        /*015c*/ 	.byte	0x04, 0x36
        /*015e*/ 	.short	(.L_3342 - .L_3341)
.L_3341:
        /*0160*/ 	.word	0x00000008
.L_3342:


//--------------------- .nv.info._ZN10layer_norm13ln_fwd_kernelINS_13Kernel_traitsI6__halfffffjLj8192ELj1ELj1ELj8ELj16ENS_18Kernel_traits_baseILj8192ES2_ffffjLj256EEEEELb0ELb0ELb1ELb1EEEvNS_9FwdParamsE --------------------------
	.section	.nv.info._ZN10layer_norm13ln_fwd_kernelINS_13Kernel_traitsI6__halfffffjLj8192ELj1ELj1ELj8ELj16ENS_18Kernel_traits_baseILj8192ES2_ffffjLj256EEEEELb0ELb0ELb1ELb1EEEvNS_9FwdParamsE,"",@"SHT_CUDA_INFO"
	.sectionflags	@""
	.align	4


	//----- nvinfo : EIATTR_CUDA_API_VERSION
	.align		4
        /*0000*/ 	.byte	0x04, 0x37
        /*0002*/ 	.short	(.L_3344 - .L_3343)
.L_3343:
        /*0004*/ 	.word	0x00000082


	//----- nvinfo : EIATTR_KPARAM_INFO
	.align		4
.L_3344:
        /*0008*/ 	.byte	0x04, 0x17
        /*000a*/ 	.short	(.L_3346 - .L_3345)
.L_3345:
        /*000c*/ 	.word	0x00000000
        /*0010*/ 	.short	0x0000
        /*0012*/ 	.short	0x0000
        /*0014*/ 	.byte	0x00, 0xf0, 0xa1, 0x03


	//----- nvinfo : EIATTR_SPARSE_MMA_MASK
	.align		4
.L_3346:
        /*0018*/ 	.byte	0x03, 0x50
        /*001a*/ 	.short	0x0000


	//----- nvinfo : EIATTR_MAXREG_COUNT
	.align		4
        /*001c*/ 	.byte	0x03, 0x1b
        /*001e*/ 	.short	0x00ff


	//----- nvinfo : EIATTR_NUM_BARRIERS
	.align		4
        /*0020*/ 	.byte	0x02, 0x4c
        /*0022*/ 	.byte	0x01
	.zero		1


	//----- nvinfo : EIATTR_MERCURY_ISA_VERSION
	.align		4
        /*0024*/ 	.byte	0x03, 0x5f
        /*0026*/ 	.short	0x0101


	//----- nvinfo : EIATTR_COOP_GROUP_MASK_REGIDS
	.align		4
        /*0028*/ 	.byte	0x04, 0x29
        /*002a*/ 	.short	(.L_3348 - .L_3347)


	//   ....[0]....
.L_3347:
        /*002c*/ 	.word	0xffffffff


	//   ....[1]....
        /*0030*/ 	.word	0xffffffff


	//   ....[2]....
        /*0034*/ 	.word	0xffffffff


	//   ....[3]....
        /*0038*/ 	.word	0xffffffff


	//   ....[4]....
        /*003c*/ 	.word	0xffffffff


	//   ....[5]....
        /*0040*/ 	.word	0xffffffff


	//   ....[6]....
        /*0044*/ 	.word	0xffffffff


	//   ....[7]....
        /*0048*/ 	.word	0xffffffff


	//   ....[8]....
        /*004c*/ 	.word	0xffffffff


	//   ....[9]....
        /*0050*/ 	.word	0xffffffff


	//   ....[10]....
        /*0054*/ 	.word	0xffffffff


	//   ....[11]....
        /*0058*/ 	.word	0xffffffff


	//   ....[12]....
        /*005c*/ 	.word	0xffffffff


	//   ....[13]....
        /*0060*/ 	.word	0xffffffff


	//   ....[14]....
        /*0064*/ 	.word	0xffffffff


	//   ....[15]....
        /*0068*/ 	.word	0xffffffff


	//   ....[16]....
        /*006c*/ 	.word	0xffffffff


	//   ....[17]....
        /*0070*/ 	.word	0xffffffff


	//   ....[18]....
        /*0074*/ 	.word	0xffffffff


	//   ....[19]....
        /*0078*/ 	.word	0xffffffff


	//   ....[20]....
        /*007c*/ 	.word	0xffffffff


	//   ....[21]....
        /*0080*/ 	.word	0x05000070


	//   ....[22]....
        /*0084*/ 	.word	0x05000070


	//   ....[23]....
        /*0088*/ 	.word	0x05000070


	//   ....[24]....
        /*008c*/ 	.word	0x05000070


	//   ....[25]....
        /*0090*/ 	.word	0x05000070


	//   ....[26]....
        /*0094*/ 	.word	0x05000070


	//   ....[27]....
        /*0098*/ 	.word	0x05000070


	//   ....[28]....
        /*009c*/ 	.word	0x05000070


	//   ....[29]....
        /*00a0*/ 	.word	0x05000070


	//   ....[30]....
        /*00a4*/ 	.word	0x05000070


	//----- nvinfo : EIATTR_COOP_GROUP_INSTR_OFFSETS
	.align		4
.L_3348:
        /*00a8*/ 	.byte	0x04, 0x28
        /*00aa*/ 	.short	(.L_3350 - .L_3349)


	//   ....[0]....
.L_3349:
        /*00ac*/ 	.word	0x000021e0


	//   ....[1]....
        /*00b0*/ 	.word	0x00002200


	//   ....[2]....
        /*00b4*/ 	.word	0x00002220


	//   ....[3]....
        /*00b8*/ 	.word	0x00002240


	//   ....[4]....
        /*00bc*/ 	.word	0x00002260


	//   ....[5]....
        /*00c0*/ 	.word	0x00002690


	//   ....[6]....
        /*00c4*/ 	.word	0x000026b0


	//   ....[7]....
        /*00c8*/ 	.word	0x000026d0


	//   ....[8]....
        /*00cc*/ 	.word	0x000026f0


	//   ....[9]....
        /*00d0*/ 	.word	0x00002710


	//   ....[10]....
        /*00d4*/ 	.word	0x00002850


	//   ....[11]....
        /*00d8*/ 	.word	0x000028d0


	//   ....[12]....
        /*00dc*/ 	.word	0x000028f0


	//   ....[13]....
        /*00e0*/ 	.word	0x00002950


	//   ....[14]....
        /*00e4*/ 	.word	0x00002990


	//   ....[15]....
        /*00e8*/ 	.word	0x000029f0


	//   ....[16]....
        /*00ec*/ 	.word	0x00002a50


	//   ....[17]....
        /*00f0*/ 	.word	0x00002aa0


	//   ....[18]....
        /*00f4*/ 	.word	0x00002ac0


	//   ....[19]....
        /*00f8*/ 	.word	0x00002bc0


	//   ....[20]....
        /*00fc*/ 	.word	0x00002bd0


	//   ....[21]....
        /*0100*/ 	.word	0x00003560


	//   ....[22]....
        /*0104*/ 	.word	0x000035d0


	//   ....[23]....
        /*0108*/ 	.word	0x00003640


	//   ....[24]....
        /*010c*/ 	.word	0x000036b0


	//   ....[25]....
        /*0110*/ 	.word	0x00003720


	//   ....[26]....
        /*0114*/ 	.word	0x00003bb0


	//   ....[27]....
        /*0118*/ 	.word	0x00003c20


	//   ....[28]....
        /*011c*/ 	.word	0x00003c90


	//   ....[29]....
        /*0120*/ 	.word	0x00003d00


	//   ....[30]....
        /*0124*/ 	.word	0x00003d70


	//----- nvinfo : EIATTR_EXIT_INSTR_OFFSETS
	.align		4
.L_3350:
        /*0128*/ 	.byte	0x04, 0x1c
        /*012a*/ 	.short	(.L_3352 - .L_3351)


	//   ....[0]....
.L_3351:
        /*012c*/ 	.word	0x00000190


	//   ....[1]....
        /*0130*/ 	.word	0x00003500


	//----- nvinfo : EIATTR_MAX_THREADS
	.align		4
.L_3352:
        /*0134*/ 	.byte	0x04, 0x05
        /*0136*/ 	.short	(.L_3354 - .L_3353)
.L_3353:
        /*0138*/ 	.word	0x00000100
        /*013c*/ 	.word	0x00000001
        /*0140*/ 	.word	0x00000001


	//----- nvinfo : EIATTR_CRS_STACK_SIZE
	.align		4
.L_3354:
        /*0144*/ 	.byte	0x04, 0x1e
        /*0146*/ 	.short	(.L_3356 - .L_3355)
.L_3355:
        /*0148*/ 	.word	0x00000000


	//----- nvinfo : EIATTR_CBANK_PARAM_SIZE
	.align		4
.L_3356:
        /*014c*/ 	.byte	0x03, 0x19
        /*014e*/ 	.short	0x00e8


	//----- nvinfo : EIATTR_PARAM_CBANK
	.align		4
        /*0150*/ 	.byte	0x04, 0x0a
        /*0152*/ 	.short	(.L_3358 - .L_3357)
	.align		4
.L_3357:
        /*0154*/ 	.word	index@(.nv.constant0._ZN10layer_norm13ln_fwd_kernelINS_13Kernel_traitsI6__halfffffjLj8192ELj1ELj1ELj8ELj16ENS_18Kernel_traits_baseILj8192ES2_ffffjLj256EEEEELb0ELb0ELb1ELb1EEEvNS_9FwdParamsE)
        /*0158*/ 	.short	0x0210
        /*015a*/ 	.short	0x00e8


	//----- nvinfo : EIATTR_SW_WAR
	.align		4
.L_3358:
        /*015c*/ 	.byte	0x04, 0x36
        /*015e*/ 	.short	(.L_3360 - .L_3359)
.L_3359:
        /*0160*/ 	.word	0x00000008
.L_3360:


//--------------------- .nv.info._ZN10layer_norm13ln_fwd_kernelINS_13Kernel_traitsI6__halfffffjLj8192ELj1ELj1ELj8ELj16ENS_18Kernel_traits_baseILj8192ES2_ffffjLj256EEEEELb0ELb1ELb0ELb0EEEvNS_9FwdParamsE --------------------------
	.section	.nv.info._ZN10layer_norm13ln_fwd_kernelINS_13Kernel_traitsI6__halfffffjLj8192ELj1ELj1ELj8ELj16ENS_18Kernel_traits_baseILj8192ES2_ffffjLj256EEEEELb0ELb1ELb0ELb0EEEvNS_9FwdParamsE,"",@"SHT_CUDA_INFO"
	.sectionflags	@""
	.align	4


	//----- nvinfo : EIATTR_CUDA_API_VERSION
	.align		4
        /*0000*/ 	.byte	0x04, 0x37
        /*0002*/ 	.short	(.L_3362 - .L_3361)
.L_3361:
        /*0004*/ 	.word	0x00000082


	//----- nvinfo : EIATTR_KPARAM_INFO
	.align		4
.L_3362:
        /*0008*/ 	.byte	0x04, 0x17
        /*000a*/ 	.short	(.L_3364 - .L_3363)
.L_3363:
        /*000c*/ 	.word	0x00000000
        /*0010*/ 	.short	0x0000
        /*0012*/ 	.short	0x0000
        /*0014*/ 	.byte	0x00, 0xf0, 0xa1, 0x03


	//----- nvinfo : EIATTR_SPARSE_MMA_MASK
	.align		4
.L_3364:
        /*0018*/ 	.byte	0x03, 0x50
        /*001a*/ 	.short	0x0000


	//----- nvinfo : EIATTR_MAXREG_COUNT
	.align		4
        /*001c*/ 	.byte	0x03, 0x1b
        /*001e*/ 	.short	0x00ff


	//----- nvinfo : EIATTR_NUM_BARRIERS
	.align		4
        /*0020*/ 	.byte	0x02, 0x4c
        /*0022*/ 	.byte	0x01
	.zero		1


	//----- nvinfo : EIATTR_MERCURY_ISA_VERSION
	.align		4
        /*0024*/ 	.byte	0x03, 0x5f
        /*0026*/ 	.short	0x0101


	//----- nvinfo : EIATTR_COOP_GROUP_MASK_REGIDS
	.align		4
        /*0028*/ 	.byte	0x04, 0x29
        /*002a*/ 	.short	(.L_3366 - .L_3365)


	//   ....[0]....
.L_3365:
        /*002c*/ 	.word	0xffffffff


	//   ....[1]....
        /*0030*/ 	.word	0xffffffff


	//   ....[2]....
        /*0034*/ 	.word	0xffffffff


	//   ....[3]....
        /*0038*/ 	.word	0xffffffff


	//   ....[4]....
        /*003c*/ 	.word	0xffffffff


	//   ....[5]....
        /*0040*/ 	.word	0xffffffff


	//   ....[6]....
        /*0044*/ 	.word	0xffffffff


	//   ....[7]....
        /*0048*/ 	.word	0xffffffff


	//   ....[8]....
        /*004c*/ 	.word	0xffffffff


	//   ....[9]....
        /*0050*/ 	.word	0xffffffff


	//   ....[10]....
        /*0054*/ 	.word	0xffffffff


	//   ....[11]....
        /*0058*/ 	.word	0xffffffff


	//   ....[12]....
        /*005c*/ 	.word	0xffffffff


	//   ....[13]....
        /*0060*/ 	.word	0xffffffff


	//   ....[14]....
        /*0064*/ 	.word	0xffffffff


	//   ....[15]....
        /*0068*/ 	.word	0xffffffff


	//   ....[16]....
        /*006c*/ 	.word	0xffffffff


	//   ....[17]....
        /*0070*/ 	.word	0xffffffff


	//   ....[18]....
        /*0074*/ 	.word	0xffffffff


	//   ....[19]....
        /*0078*/ 	.word	0xffffffff


	//   ....[20]....
        /*007c*/ 	.word	0xffffffff


	//   ....[21]....
        /*0080*/ 	.word	0x05000097


	//   ....[22]....
        /*0084*/ 	.word	0x05000097


	//   ....[23]....
        /*0088*/ 	.word	0x05000097


	//   ....[24]....
        /*008c*/ 	.word	0x05000097


	//   ....[25]....
        /*0090*/ 	.word	0x05000097


	//   ....[26]....
        /*0094*/ 	.word	0x05000097


	//   ....[27]....
        /*0098*/ 	.word	0x05000097


	//   ....[28]....
        /*009c*/ 	.word	0x05000097


	//   ....[29]....
        /*00a0*/ 	.word	0x05000097


	//   ....[30]....
        /*00a4*/ 	.word	0x05000097


	//----- nvinfo : EIATTR_COOP_GROUP_INSTR_OFFSETS
	.align		4
.L_3366:
        /*00a8*/ 	.byte	0x04, 0x28
        /*00aa*/ 	.short	(.L_3368 - .L_3367)


	//   ....[0]....
.L_3367:
        /*00ac*/ 	.word	0x00002a50


	//   ....[1]....
        /*00b0*/ 	.word	0x00002a80


	//   ....[2]....
        /*00b4*/ 	.word	0x00002aa0


	//   ....[3]....
        /*00b8*/ 	.word	0x00002ac0


	//   ....[4]....
        /*00bc*/ 	.word	0x00002ae0


	//   ....[5]....
        /*00c0*/ 	.word	0x00002f40


	//   ....[6]....
        /*00c4*/ 	.word	0x00002f60


	//   ....[7]....
        /*00c8*/ 	.word	0x00002f80


	//   ....[8]....
        /*00cc*/ 	.word	0x00002fa0


	//   ....[9]....
        /*00d0*/ 	.word	0x00002fc0


	//   ....[10]....
        /*00d4*/ 	.word	0x00003160


	//   ....[11]....
        /*00d8*/ 	.word	0x000031a0


	//   ....[12]....
        /*00dc*/ 	.word	0x000031d0


	//   ....[13]....
        /*00e0*/ 	.word	0x000031e0


	//   ....[14]....
        /*00e4*/ 	.word	0x00003270


	//   ....[15]....
        /*00e8*/ 	.word	0x000032a0


	//   ....[16]....
        /*00ec*/ 	.word	0x000032e0


	//   ....[17]....
        /*00f0*/ 	.word	0x00003390


	//   ....[18]....
        /*00f4*/ 	.word	0x000033d0


	//   ....[19]....
        /*00f8*/ 	.word	0x00003460


	//   ....[20]....
        /*00fc*/ 	.word	0x000034a0


	//   ....[21]....
        /*0100*/ 	.word	0x00003fe0


	//   ....[22]....
        /*0104*/ 	.word	0x00004050


	//   ....[23]....
        /*0108*/ 	.word	0x000040c0


	//   ....[24]....
        /*010c*/ 	.word	0x00004130


	//   ....[25]....
        /*0110*/ 	.word	0x000041a0


	//   ....[26]....
        /*0114*/ 	.word	0x00004650


	//   ....[27]....
        /*0118*/ 	.word	0x000046c0


	//   ....[28]....
        /*011c*/ 	.word	0x00004730


	//   ....[29]....
        /*0120*/ 	.word	0x000047a0


	//   ....[30]....
        /*0124*/ 	.word	0x00004810


	//----- nvinfo : EIATTR_EXIT_INSTR_OFFSETS
	.align		4
.L_3368:
        /*0128*/ 	.byte	0x04, 0x1c
        /*012a*/ 	.short	(.L_3370 - .L_3369)


	//   ....[0]....
.L_3369:
        /*012c*/ 	.word	0x00000ab0


	//   ....[1]....
        /*0130*/ 	.word	0x00003f80


	//----- nvinfo : EIATTR_MAX_THREADS
	.align		4
.L_3370:
        /*0134*/ 	.byte	0x04, 0x05
        /*0136*/ 	.short	(.L_3372 - .L_3371)
.L_3371:
        /*0138*/ 	.word	0x00000100
        /*013c*/ 	.word	0x00000001
        /*0140*/ 	.word	0x00000001


	//----- nvinfo : EIATTR_CRS_STACK_SIZE
	.align		4
.L_3372:
        /*0144*/ 	.byte	0x04, 0x1e
        /*0146*/ 	.short	(.L_3374 - .L_3373)
.L_3373:
        /*0148*/ 	.word	0x00000000


	//----- nvinfo : EIATTR_CBANK_PARAM_SIZE
	.align		4
.L_3374:
        /*014c*/ 	.byte	0x03, 0x19
        /*014e*/ 	.short	0x00e8


	//----- nvinfo : EIATTR_PARAM_CBANK
	.align		4
        /*0150*/ 	.byte	0x04, 0x0a
        /*0152*/ 	.short	(.L_3376 - .L_3375)
	.align		4
.L_3375:
        /*0154*/ 	.word	index@(.nv.constant0._ZN10layer_norm13ln_fwd_kernelINS_13Kernel_traitsI6__halfffffjLj8192ELj1ELj1ELj8ELj16ENS_18Kernel_traits_baseILj8192ES2_ffffjLj256EEEEELb0ELb1ELb0ELb0EEEvNS_9FwdParamsE)
        /*0158*/ 	.short	0x0210
        /*015a*/ 	.short	0x00e8


	//----- nvinfo : EIATTR_SW_WAR
	.align		4
.L_3376:
        /*015c*/ 	.byte	0x04, 0x36
        /*015e*/ 	.short	(.L_3378 - .L_3377)
.L_3377:
        /*0160*/ 	.word	0x00000008
.L_3378:


//--------------------- .nv.info._ZN10layer_norm13ln_fwd_kernelINS_13Kernel_traitsI6__halfffffjLj8192ELj1ELj1ELj8ELj16ENS_18Kernel_traits_baseILj8192ES2_ffffjLj256EEEEELb0ELb1ELb0ELb1EEEvNS_9FwdParamsE --------------------------
	.section	.nv.info._ZN10layer_norm13ln_fwd_kernelINS_13Kernel_traitsI6__halfffffjLj8192ELj1ELj1ELj8ELj16ENS_18Kernel_traits_baseILj8192ES2_ffffjLj256EEEEELb0ELb1ELb0ELb1EEEvNS_9FwdParamsE,"",@"SHT_CUDA_INFO"
	.sectionflags	@""
	.align	4


	//----- nvinfo : EIATTR_CUDA_API_VERSION
	.align		4
        /*0000*/ 	.byte	0x04, 0x37
        /*0002*/ 	.short	(.L_3380 - .L_3379)
.L_3379:
        /*0004*/ 	.word	0x00000082


	//----- nvinfo : EIATTR_KPARAM_INFO
	.align		4
.L_3380:
        /*0008*/ 	.byte	0x04, 0x17
        /*000a*/ 	.short	(.L_3382 - .L_3381)
.L_3381:
        /*000c*/ 	.word	0x00000000
        /*0010*/ 	.short	0x0000
        /*0012*/ 	.short	0x0000
        /*0014*/ 	.byte	0x00, 0xf0, 0xa1, 0x03


	//----- nvinfo : EIATTR_SPARSE_MMA_MASK
	.align		4
.L_3382:
        /*0018*/ 	.byte	0x03, 0x50
        /*001a*/ 	.short	0x0000


	//----- nvinfo : EIATTR_MAXREG_COUNT
	.align		4
        /*001c*/ 	.byte	0x03, 0x1b
        /*001e*/ 	.short	0x00ff


	//----- nvinfo : EIATTR_NUM_BARRIERS
	.align		4
        /*0020*/ 	.byte	0x02, 0x4c
        /*0022*/ 	.byte	0x01
	.zero		1


	//----- nvinfo : EIATTR_MERCURY_ISA_VERSION
	.align		4
        /*0024*/ 	.byte	0x03, 0x5f
        /*0026*/ 	.short	0x0101


	//----- nvinfo : EIATTR_COOP_GROUP_MASK_REGIDS
	.align		4
        /*0028*/ 	.byte	0x04, 0x29
        /*002a*/ 	.short	(.L_3384 - .L_3383)


	//   ....[0]....
.L_3383:
        /*002c*/ 	.word	0xffffffff


	//   ....[1]....
        /*0030*/ 	.word	0xffffffff


	//   ....[2]....
        /*0034*/ 	.word	0xffffffff


	//   ....[3]....
        /*0038*/ 	.word	0xffffffff


	//   ....[4]....
        /*003c*/ 	.word	0xffffffff


	//   ....[5]....
        /*0040*/ 	.word	0xffffffff


	//   ....[6]....
        /*0044*/ 	.word	0xffffffff


	//   ....[7]....
        /*0048*/ 	.word	0xffffffff


	//   ....[8]....
        /*004c*/ 	.word	0xffffffff


	//   ....[9]....
        /*0050*/ 	.word	0xffffffff


	//   ....[10]....
        /*0054*/ 	.word	0xffffffff


	//   ....[11]....
        /*0058*/ 	.word	0xffffffff


	//   ....[12]....
        /*005c*/ 	.word	0xffffffff


	//   ....[13]....
        /*0060*/ 	.word	0xffffffff


	//   ....[14]....
        /*0064*/ 	.word	0xffffffff


	//   ....[15]....
        /*0068*/ 	.word	0xffffffff


	//   ....[16]....
        /*006c*/ 	.word	0xffffffff


	//   ....[17]....
        /*0070*/ 	.word	0xffffffff


	//   ....[18]....
        /*0074*/ 	.word	0xffffffff


	//   ....[19]....
        /*0078*/ 	.word	0xffffffff


	//   ....[20]....
        /*007c*/ 	.word	0xffffffff


	//   ....[21]....
        /*0080*/ 	.word	0x0500002f


	//   ....[22]....
        /*0084*/ 	.word	0x0500002f


	//   ....[23]....
        /*0088*/ 	.word	0x0500002f


	//   ....[24]....
        /*008c*/ 	.word	0x0500002f


	//   ....[25]....
        /*0090*/ 	.word	0x0500002f


	//   ....[26]....
        /*0094*/ 	.word	0x0500002f


	//   ....[27]....
        /*0098*/ 	.word	0x0500002f


	//   ....[28]....
        /*009c*/ 	.word	0x0500002f


	//   ....[29]....
        /*00a0*/ 	.word	0x0500002f


	//   ....[30]....
        /*00a4*/ 	.word	0x0500002f


	//----- nvinfo : EIATTR_COOP_GROUP_INSTR_OFFSETS
	.align		4
.L_3384:
        /*00a8*/ 	.byte	0x04, 0x28
        /*00aa*/ 	.short	(.L_3386 - .L_3385)


	//   ....[0]....
.L_3385:
        /*00ac*/ 	.word	0x00001c50


	//   ....[1]....
        /*00b0*/ 	.word	0x00001c70


	//   ....[2]....
        /*00b4*/ 	.word	0x00001c90


	//   ....[3]....
        /*00b8*/ 	.word	0x00001cb0


	//   ....[4]....
        /*00bc*/ 	.word	0x00001cd0


	//   ....[5]....
        /*00c0*/ 	.word	0x00002100


	//   ....[6]....
        /*00c4*/ 	.word	0x00002120


	//   ....[7]....
        /*00c8*/ 	.word	0x00002140


	//   ....[8]....
        /*00cc*/ 	.word	0x00002160


	//   ....[9]....
        /*00d0*/ 	.word	0x00002180


	//   ....[10]....
        /*00d4*/ 	.word	0x00002300


	//   ....[11]....
        /*00d8*/ 	.word	0x00002350


	//   ....[12]....
        /*00dc*/ 	.word	0x00002360


	//   ....[13]....
        /*00e0*/ 	.word	0x00002370


	//   ....[14]....
        /*00e4*/ 	.word	0x00002460


	//   ....[15]....
        /*00e8*/ 	.word	0x00002470


	//   ....[16]....
        /*00ec*/ 	.word	0x00002480


	//   ....[17]....
        /*00f0*/ 	.word	0x00002540


	//   ....[18]....
        /*00f4*/ 	.word	0x00002570


	//   ....[19]....
        /*00f8*/ 	.word	0x000025f0


	//   ....[20]....
        /*00fc*/ 	.word	0x00002630


	//   ....[21]....
        /*0100*/ 	.word	0x00002ea0


	//   ....[22]....
        /*0104*/ 	.word	0x00002f10


	//   ....[23]....
        /*0108*/ 	.word	0x00002f80


	//   ....[24]....
        /*010c*/ 	.word	0x00002ff0


	//   ....[25]....
        /*0110*/ 	.word	0x00003060


	//   ....[26]....
        /*0114*/ 	.word	0x000034e0


	//   ....[27]....
        /*0118*/ 	.word	0x00003550


	//   ....[28]....
        /*011c*/ 	.word	0x000035c0


	//   ....[29]....
        /*0120*/ 	.word	0x00003630


	//   ....[30]....
        /*0124*/ 	.word	0x000036a0


	//----- nvinfo : EIATTR_EXIT_INSTR_OFFSETS
	.align		4
.L_3386:
        /*0128*/ 	.byte	0x04, 0x1c
        /*012a*/ 	.short	(.L_3388 - .L_3387)


	//   ....[0]....
.L_3387:
        /*012c*/ 	.word	0x000001d0


	//   ....[1]....
        /*0130*/ 	.word	0x00002e40


	//----- nvinfo : EIATTR_MAX_THREADS
	.align		4
.L_3388:
        /*0134*/ 	.byte	0x04, 0x05
        /*0136*/ 	.short	(.L_3390 - .L_3389)
.L_3389:
        /*0138*/ 	.word	0x00000100
        /*013c*/ 	.word	0x00000001
        /*0140*/ 	.word	0x00000001


	//----- nvinfo : EIATTR_CRS_STACK_SIZE
	.align		4
.L_3390:
        /*0144*/ 	.byte	0x04, 0x1e
        /*0146*/ 	.short	(.L_3392 - .L_3391)
.L_3391:
        /*0148*/ 	.word	0x00000000


	//----- nvinfo : EIATTR_CBANK_PARAM_SIZE
	.align		4
.L_3392:
        /*014c*/ 	.byte	0x03, 0x19
        /*014e*/ 	.short	0x00e8


	//----- nvinfo : EIATTR_PARAM_CBANK
	.align		4
        /*0150*/ 	.byte	0x04, 0x0a
        /*0152*/ 	.short	(.L_3394 - .L_3393)
	.align		4
.L_3393:
        /*0154*/ 	.word	index@(.nv.constant0._ZN10layer_norm13ln_fwd_kernelINS_13Kernel_traitsI6__halfffffjLj8192ELj1ELj1ELj8ELj16ENS_18Kernel_traits_baseILj8192ES2_ffffjLj256EEEEELb0ELb1ELb0ELb1EEEvNS_9FwdParamsE)
        /*0158*/ 	.short	0x0210
        /*015a*/ 	.short	0x00e8


	//----- nvinfo : EIATTR_SW_WAR
	.align		4
.L_3394:
        /*015c*/ 	.byte	0x04, 0x36
        /*015e*/ 	.short	(.L_3396 - .L_3395)
.L_3395:
        /*0160*/ 	.word	0x00000008
.L_3396:


//--------------------- .nv.info._ZN10layer_norm13ln_fwd_kernelINS_13Kernel_traitsI6__halfffffjLj8192ELj1ELj1ELj8ELj16ENS_18Kernel_traits_baseILj8192ES2_ffffjLj256EEEEELb0ELb1ELb1ELb0EEEvNS_9FwdParamsE --------------------------
	.section	.nv.info._ZN10layer_norm13ln_fwd_kernelINS_13Kernel_traitsI6__halfffffjLj8192ELj1ELj1ELj8ELj16ENS_18Kernel_traits_baseILj8192ES2_ffffjLj256EEEEELb0ELb1ELb1ELb0EEEvNS_9FwdParamsE,"",@"SHT_CUDA_INFO"
	.sectionflags	@""
	.align	4


	//----- nvinfo : EIATTR_CUDA_API_VERSION
	.align		4
        /*0000*/ 	.byte	0x04, 0x37
        /*0002*/ 	.short	(.L_3398 - .L_3397)
.L_3397:
        /*0004*/ 	.word	0x00000082


	//----- nvinfo : EIATTR_KPARAM_INFO
	.align		4
.L_3398:
        /*0008*/ 	.byte	0x04, 0x17
        /*000a*/ 	.short	(.L_3400 - .L_3399)
.L_3399:
        /*000c*/ 	.word	0x00000000
        /*0010*/ 	.short	0x0000
        /*0012*/ 	.short	0x0000
        /*0014*/ 	.byte	0x00, 0xf0, 0xa1, 0x03


	//----- nvinfo : EIATTR_SPARSE_MMA_MASK
	.align		4
.L_3400:
        /*0018*/ 	.byte	0x03, 0x50
        /*001a*/ 	.short	0x0000


	//----- nvinfo : EIATTR_MAXREG_COUNT
	.align		4
        /*001c*/ 	.byte	0x03, 0x1b
        /*001e*/ 	.short	0x00ff


	//----- nvinfo : EIATTR_NUM_BARRIERS
	.align		4
        /*0020*/ 	.byte	0x02, 0x4c
        /*0022*/ 	.byte	0x01
	.zero		1


	//----- nvinfo : EIATTR_MERCURY_ISA_VERSION
	.align		4
        /*0024*/ 	.byte	0x03, 0x5f
        /*0026*/ 	.short	0x0101


	//----- nvinfo : EIATTR_COOP_GROUP_MASK_REGIDS
	.align		4
        /*0028*/ 	.byte	0x04, 0x29
        /*002a*/ 	.short	(.L_3402 - .L_3401)


	//   ....[0]....
.L_3401:
        /*002c*/ 	.word	0xffffffff


	//   ....[1]....
        /*0030*/ 	.word	0xffffffff


	//   ....[2]....
        /*0034*/ 	.word	0xffffffff


	//   ....[3]....
        /*0038*/ 	.word	0xffffffff


	//   ....[4]....
        /*003c*/ 	.word	0xffffffff


	//   ....[5]....
        /*0040*/ 	.word	0xffffffff


	//   ....[6]....
        /*0044*/ 	.word	0xffffffff


	//   ....[7]....
        /*0048*/ 	.word	0xffffffff


	//   ....[8]....
        /*004c*/ 	.word	0xffffffff


	//   ....[9]....
        /*0050*/ 	.word	0xffffffff


	//   ....[10]....
        /*0054*/ 	.word	0xffffffff


	//   ....[11]....
        /*0058*/ 	.word	0xffffffff


	//   ....[12]....
        /*005c*/ 	.word	0xffffffff


	//   ....[13]....
        /*0060*/ 	.word	0xffffffff


	//   ....[14]....
        /*0064*/ 	.word	0xffffffff


	//   ....[15]....
        /*0068*/ 	.word	0xffffffff


	//   ....[16]....
        /*006c*/ 	.word	0xffffffff


	//   ....[17]....
        /*0070*/ 	.word	0xffffffff


	//   ....[18]....
        /*0074*/ 	.word	0xffffffff


	//   ....[19]....
        /*0078*/ 	.word	0xffffffff


	//   ....[20]....
        /*007c*/ 	.word	0xffffffff


	//   ....[21]....
        /*0080*/ 	.word	0x050000a3


	//   ....[22]....
        /*0084*/ 	.word	0x050000a3


	//   ....[23]....
        /*0088*/ 	.word	0x050000a3


	//   ....[24]....
        /*008c*/ 	.word	0x050000a3


	//   ....[25]....
        /*0090*/ 	.word	0x050000a3


	//   ....[26]....
        /*0094*/ 	.word	0x050000a3


	//   ....[27]....
        /*0098*/ 	.word	0x050000a3


	//   ....[28]....
        /*009c*/ 	.word	0x050000a3


	//   ....[29]....
        /*00a0*/ 	.word	0x050000a3


	//   ....[30]....
        /*00a4*/ 	.word	0x050000a3


	//----- nvinfo : EIATTR_COOP_GROUP_INSTR_OFFSETS
	.align		4
.L_3402:
        /*00a8*/ 	.byte	0x04, 0x28
        /*00aa*/ 	.short	(.L_3404 - .L_3403)


	//   ....[0]....
.L_3403:
        /*00ac*/ 	.word	0x00003710


	//   ....[1]....
        /*00b0*/ 	.word	0x00003760


	//   ....[2]....
        /*00b4*/ 	.word	0x00003780


	//   ....[3]....
        /*00b8*/ 	.word	0x000037a0


	//   ....[4]....
        /*00bc*/ 	.word	0x000037c0


	//   ....[5]....
        /*00c0*/ 	.word	0x00003c10


	//   ....[6]....
        /*00c4*/ 	.word	0x00003c30


	//   ....[7]....
        /*00c8*/ 	.word	0x00003c50


	//   ....[8]....
        /*00cc*/ 	.word	0x00003c70


	//   ....[9]....
        /*00d0*/ 	.word	0x00003c90


	//   ....[10]....
        /*00d4*/ 	.word	0x00003df0


	//   ....[11]....
        /*00d8*/ 	.word	0x00003e70


	//   ....[12]....
        /*00dc*/ 	.word	0x00003ea0


	//   ....[13]....
        /*00e0*/ 	.word	0x00003f60


	//   ....[14]....
        /*00e4*/ 	.word	0x00003f90


	//   ....[15]....
        /*00e8*/ 	.word	0x00003ff0


	//   ....[16]....
        /*00ec*/ 	.word	0x00004010


	//   ....[17]....
        /*00f0*/ 	.word	0x000040a0


	//   ....[18]....
        /*00f4*/ 	.word	0x000040f0


	//   ....[19]....
        /*00f8*/ 	.word	0x000041a0


	//   ....[20]....
        /*00fc*/ 	.word	0x000041c0


	//   ....[21]....
        /*0100*/ 	.word	0x00004d70


	//   ....[22]....
        /*0104*/ 	.word	0x00004de0


	//   ....[23]....
        /*0108*/ 	.word	0x00004e50


	//   ....[24]....
        /*010c*/ 	.word	0x00004ec0


	//   ....[25]....
        /*0110*/ 	.word	0x00004f30


	//   ....[26]....
        /*0114*/ 	.word	0x000053e0


	//   ....[27]....
        /*0118*/ 	.word	0x00005450


	//   ....[28]....
        /*011c*/ 	.word	0x000054c0


	//   ....[29]....
        /*0120*/ 	.word	0x00005530


	//   ....[30]....
        /*0124*/ 	.word	0x000055a0


	//----- nvinfo : EIATTR_EXIT_INSTR_OFFSETS
	.align		4
.L_3404:
        /*0128*/ 	.byte	0x04, 0x1c
        /*012a*/ 	.short	(.L_3406 - .L_3405)


	//   ....[0]....
.L_3405:
        /*012c*/ 	.word	0x00000ac0


	//   ....[1]....
        /*0130*/ 	.word	0x00004cf0


	//----- nvinfo : EIATTR_MAX_THREADS
	.align		4
.L_3406:
        /*0134*/ 	.byte	0x04, 0x05
        /*0136*/ 	.short	(.L_3408 - .L_3407)
.L_3407:
        /*0138*/ 	.word	0x00000100
        /*013c*/ 	.word	0x00000001
        /*0140*/ 	.word	0x00000001


	//----- nvinfo : EIATTR_CRS_STACK_SIZE
	.align		4
.L_3408:
        /*0144*/ 	.byte	0x04, 0x1e
        /*0146*/ 	.short	(.L_3410 - .L_3409)
.L_3409:
        /*0148*/ 	.word	0x00000000


	//----- nvinfo : EIATTR_CBANK_PARAM_SIZE
	.align		4
.L_3410:
        /*014c*/ 	.byte	0x03, 0x19
        /*014e*/ 	.short	0x00e8


	//----- nvinfo : EIATTR_PARAM_CBANK
	.align		4
        /*0150*/ 	.byte	0x04, 0x0a
        /*0152*/ 	.short	(.L_3412 - .L_3411)
	.align		4
.L_3411:
        /*0154*/ 	.word	index@(.nv.constant0._ZN10layer_norm13ln_fwd_kernelINS_13Kernel_traitsI6__halfffffjLj8192ELj1ELj1ELj8ELj16ENS_18Kernel_traits_baseILj8192ES2_ffffjLj256EEEEELb0ELb1ELb1ELb0EEEvNS_9FwdParamsE)
        /*0158*/ 	.short	0x0210
        /*015a*/ 	.short	0x00e8


	//----- nvinfo : EIATTR_SW_WAR
	.align		4
.L_3412:
        /*015c*/ 	.byte	0x04, 0x36
        /*015e*/ 	.short	(.L_3414 - .L_3413)
.L_3413:
        /*0160*/ 	.word	0x00000008
.L_3414:


//--------------------- .nv.info._ZN10layer_norm13ln_fwd_kernelINS_13Kernel_traitsI6__halfffffjLj8192ELj1ELj1ELj8ELj16ENS_18Kernel_traits_baseILj8192ES2_ffffjLj256EEEEELb0ELb1ELb1ELb1EEEvNS_9FwdParamsE --------------------------
	.section	.nv.info._ZN10layer_norm13ln_fwd_kernelINS_13Kernel_traitsI6__halfffffjLj8192ELj1ELj1ELj8ELj16ENS_18Kernel_traits_baseILj8192ES2_ffffjLj256EEEEELb0ELb1ELb1ELb1EEEvNS_9FwdParamsE,"",@"SHT_CUDA_INFO"
	.sectionflags	@""
	.align	4


	//----- nvinfo : EIATTR_CUDA_API_VERSION
	.align		4
        /*0000*/ 	.byte	0x04, 0x37
        /*0002*/ 	.short	(.L_3416 - .L_3415)
.L_3415:
        /*0004*/ 	.word	0x00000082


	//----- nvinfo : EIATTR_KPARAM_INFO
	.align		4
.L_3416:
        /*0008*/ 	.byte	0x04, 0x17
        /*000a*/ 	.short	(.L_3418 - .L_3417)
.L_3417:
        /*000c*/ 	.word	0x00000000
        /*0010*/ 	.short	0x0000
        /*0012*/ 	.short	0x0000
        /*0014*/ 	.byte	0x00, 0xf0, 0xa1, 0x03


	//----- nvinfo : EIATTR_SPARSE_MMA_MASK
	.align		4
.L_3418:
        /*0018*/ 	.byte	0x03, 0x50
        /*001a*/ 	.short	0x0000


	//----- nvinfo : EIATTR_MAXREG_COUNT
	.align		4
        /*001c*/ 	.byte	0x03, 0x1b
        /*001e*/ 	.short	0x00ff


	//----- nvinfo : EIATTR_NUM_BARRIERS
	.align		4
        /*0020*/ 	.byte	0x02, 0x4c
        /*0022*/ 	.byte	0x01
	.zero		1


	//----- nvinfo : EIATTR_MERCURY_ISA_VERSION
	.align		4
        /*0024*/ 	.byte	0x03, 0x5f
        /*0026*/ 	.short	0x0101


	//----- nvinfo : EIATTR_COOP_GROUP_MASK_REGIDS
	.align		4
        /*0028*/ 	.byte	0x04, 0x29
        /*002a*/ 	.short	(.L_3420 - .L_3419)


	//   ....[0]....
.L_3419:
        /*002c*/ 	.word	0xffffffff


	//   ....[1]....
        /*0030*/ 	.word	0xffffffff


	//   ....[2]....
        /*0034*/ 	.word	0xffffffff


	//   ....[3]....
        /*0038*/ 	.word	0xffffffff


	//   ....[4]....
        /*003c*/ 	.word	0xffffffff


	//   ....[5]....
        /*0040*/ 	.word	0xffffffff


	//   ....[6]....
        /*0044*/ 	.word	0xffffffff


	//   ....[7]....
        /*0048*/ 	.word	0xffffffff


	//   ....[8]....
        /*004c*/ 	.word	0xffffffff


	//   ....[9]....
        /*0050*/ 	.word	0xffffffff


	//   ....[10]....
        /*0054*/ 	.word	0xffffffff


	//   ....[11]....
        /*0058*/ 	.word	0xffffffff


	//   ....[12]....
        /*005c*/ 	.word	0xffffffff


	//   ....[13]....
        /*0060*/ 	.word	0xffffffff


	//   ....[14]....
        /*0064*/ 	.word	0xffffffff


	//   ....[15]....
        /*0068*/ 	.word	0xffffffff


	//   ....[16]....
        /*006c*/ 	.word	0xffffffff


	//   ....[17]....
        /*0070*/ 	.word	0xffffffff


	//   ....[18]....
        /*0074*/ 	.word	0xffffffff


	//   ....[19]....
        /*0078*/ 	.word	0xffffffff


	//   ....[20]....
        /*007c*/ 	.word	0xffffffff


	//   ....[21]....
        /*0080*/ 	.word	0x05000098


	//   ....[22]....
        /*0084*/ 	.word	0x05000098


	//   ....[23]....
        /*0088*/ 	.word	0x05000098


	//   ....[24]....
        /*008c*/ 	.word	0x05000098


	//   ....[25]....
        /*0090*/ 	.word	0x05000098


	//   ....[26]....
        /*0094*/ 	.word	0x05000098


	//   ....[27]....
        /*0098*/ 	.word	0x05000098


	//   ....[28]....
        /*009c*/ 	.word	0x05000098


	//   ....[29]....
        /*00a0*/ 	.word	0x05000098


	//   ....[30]....
        /*00a4*/ 	.word	0x05000098


	//----- nvinfo : EIATTR_COOP_GROUP_INSTR_OFFSETS
	.align		4
.L_3420:
        /*00a8*/ 	.byte	0x04, 0x28
        /*00aa*/ 	.short	(.L_3422 - .L_3421)


	//   ....[0]....
.L_3421:
        /*00ac*/ 	.word	0x000027a0


	//   ....[1]....
        /*00b0*/ 	.word	0x000027c0


	//   ....[2]....
        /*00b4*/ 	.word	0x000027e0


	//   ....[3]....
        /*00b8*/ 	.word	0x00002800


	//   ....[4]....
        /*00bc*/ 	.word	0x00002820


	//   ....[5]....
        /*00c0*/ 	.word	0x00002c50


	//   ....[6]....
        /*00c4*/ 	.word	0x00002c70


	//   ....[7]....
        /*00c8*/ 	.word	0x00002c90


	//   ....[8]....
        /*00cc*/ 	.word	0x00002cb0


	//   ....[9]....
        /*00d0*/ 	.word	0x00002cd0


	//   ....[10]....
        /*00d4*/ 	.word	0x00002e60


	//   ....[11]....
        /*00d8*/ 	.word	0x00002ea0


	//   ....[12]....
        /*00dc*/ 	.word	0x00002ec0


	//   ....[13]....
        /*00e0*/ 	.word	0x00002f10


	//   ....[14]....
        /*00e4*/ 	.word	0x00002f40


	//   ....[15]....
        /*00e8*/ 	.word	0x00002fb0


	//   ....[16]....
        /*00ec*/ 	.word	0x00002fe0


	//   ....[17]....
        /*00f0*/ 	.word	0x00003060


	//   ....[18]....
        /*00f4*/ 	.word	0x000030b0


	//   ....[19]....
        /*00f8*/ 	.word	0x00003160


	//   ....[20]....
        /*00fc*/ 	.word	0x000031a0


	//   ....[21]....
        /*0100*/ 	.word	0x00003b10


	//   ....[22]....
        /*0104*/ 	.word	0x00003b80


	//   ....[23]....
        /*0108*/ 	.word	0x00003bf0


	//   ....[24]....
        /*010c*/ 	.word	0x00003c60


	//   ....[25]....
        /*0110*/ 	.word	0x00003cd0


	//   ....[26]....
        /*0114*/ 	.word	0x00004140


	//   ....[27]....
        /*0118*/ 	.word	0x000041b0


	//   ....[28]....
        /*011c*/ 	.word	0x00004220


	//   ....[29]....
        /*0120*/ 	.word	0x00004290


	//   ....[30]....
        /*0124*/ 	.word	0x00004300


	//----- nvinfo : EIATTR_EXIT_INSTR_OFFSETS
	.align		4
.L_3422:
        /*0128*/ 	.byte	0x04, 0x1c
        /*012a*/ 	.short	(.L_3424 - .L_3423)


	//   ....[0]....
.L_3423:
        /*012c*/ 	.word	0x000001d0


	//   ....[1]....
        /*0130*/ 	.word	0x00003ab0


	//----- nvinfo : EIATTR_MAX_THREADS
	.align		4
.L_3424:
        /*0134*/ 	.byte	0x04, 0x05
        /*0136*/ 	.short	(.L_3426 - .L_3425)
.L_3425:
        /*0138*/ 	.word	0x00000100
        /*013c*/ 	.word	0x00000001
        /*0140*/ 	.word	0x00000001


	//----- nvinfo : EIATTR_CRS_STACK_SIZE
	.align		4
.L_3426:
        /*0144*/ 	.byte	0x04, 0x1e
        /*0146*/ 	.short	(.L_3428 - .L_3427)
.L_3427:
        /*0148*/ 	.word	0x00000000


	//----- nvinfo : EIATTR_CBANK_PARAM_SIZE
	.align		4
.L_3428:
        /*014c*/ 	.byte	0x03, 0x19
        /*014e*/ 	.short	0x00e8


	//----- nvinfo : EIATTR_PARAM_CBANK
	.align		4
        /*0150*/ 	.byte	0x04, 0x0a
        /*0152*/ 	.short	(.L_3430 - .L_3429)
	.align		4
.L_3429:
        /*0154*/ 	.word	index@(.nv.constant0._ZN10layer_norm13ln_fwd_kernelINS_13Kernel_traitsI6__halfffffjLj8192ELj1ELj1ELj8ELj16ENS_18Kernel_traits_baseILj8192ES2_ffffjLj256EEEEELb0ELb1ELb1ELb1EEEvNS_9FwdParamsE)
        /*0158*/ 	.short	0x0210
        /*015a*/ 	.short	0x00e8


	//----- nvinfo : EIATTR_SW_WAR
	.align		4
.L_3430:
        /*015c*/ 	.byte	0x04, 0x36
        /*015e*/ 	.short	(.L_3432 - .L_3431)
.L_3431:
        /*0160*/ 	.word	0x00000008
.L_3432:


//--------------------- .nv.info._ZN10layer_norm13ln_fwd_kernelINS_13Kernel_traitsI6__halfffffjLj8192ELj1ELj1ELj8ELj16ENS_18Kernel_traits_baseILj8192ES2_ffffjLj256EEEEELb1ELb0ELb0ELb0EEEvNS_9FwdParamsE --------------------------
	.section	.nv.info._ZN10layer_norm13ln_fwd_kernelINS_13Kernel_traitsI6__halfffffjLj8192ELj1ELj1ELj8ELj16ENS_18Kernel_traits_baseILj8192ES2_ffffjLj256EEEEELb1ELb0ELb0ELb0EEEvNS_9FwdParamsE,"",@"SHT_CUDA_INFO"
	.sectionflags	@""
	.align	4


	//----- nvinfo : EIATTR_CUDA_API_VERSION
	.align		4
        /*0000*/ 	.byte	0x04, 0x37
        /*0002*/ 	.short	(.L_3434 - .L_3433)
.L_3433:
        /*0004*/ 	.word	0x00000082


	//----- nvinfo : EIATTR_KPARAM_INFO
	.align		4
.L_3434:
        /*0008*/ 	.byte	0x04, 0x17
        /*000a*/ 	.short	(.L_3436 - .L_3435)
.L_3435:
        /*000c*/ 	.word	0x00000000
        /*0010*/ 	.short	0x0000
        /*0012*/ 	.short	0x0000
        /*0014*/ 	.byte	0x00, 0xf0, 0xa1, 0x03


	//----- nvinfo : EIATTR_SPARSE_MMA_MASK
	.align		4
.L_3436:
        /*0018*/ 	.byte	0x03, 0x50
        /*001a*/ 	.short	0x0000


	//----- nvinfo : EIATTR_MAXREG_COUNT
	.align		4
        /*001c*/ 	.byte	0x03, 0x1b
        /*001e*/ 	.short	0x00ff


	//----- nvinfo : EIATTR_NUM_BARRIERS
	.align		4
        /*0020*/ 	.byte	0x02, 0x4c
        /*0022*/ 	.byte	0x01
	.zero		1


	//----- nvinfo : EIATTR_MERCURY_ISA_VERSION
	.align		4
        /*0024*/ 	.byte	0x03, 0x5f
        /*0026*/ 	.short	0x0101


	//----- nvinfo : EIATTR_COOP_GROUP_MASK_REGIDS
	.align		4
        /*0028*/ 	.byte	0x04, 0x29
        /*002a*/ 	.short	(.L_3438 - .L_3437)


	//   ....[0]....
.L_3437:
        /*002c*/ 	.word	0xffffffff


	//   ....[1]....
        /*0030*/ 	.word	0xffffffff


	//   ....[2]....
        /*0034*/ 	.word	0xffffffff


	//   ....[3]....
        /*0038*/ 	.word	0xffffffff


	//   ....[4]....
        /*003c*/ 	.word	0xffffffff


	//   ....[5]....
        /*0040*/ 	.word	0xffffffff


	//   ....[6]....
        /*0044*/ 	.word	0xffffffff


	//   ....[7]....
        /*0048*/ 	.word	0xffffffff


	//   ....[8]....
        /*004c*/ 	.word	0xffffffff


	//   ....[9]....
        /*0050*/ 	.word	0xffffffff


	//   ....[10]....
        /*0054*/ 	.word	0xffffffff


	//   ....[11]....
        /*0058*/ 	.word	0xffffffff


	//   ....[12]....
        /*005c*/ 	.word	0xffffffff


	//   ....[13]....
        /*0060*/ 	.word	0xffffffff


	//   ....[14]....
        /*0064*/ 	.word	0xffffffff


	//   ....[15]....
        /*0068*/ 	.word	0xffffffff


	//   ....[16]....
        /*006c*/ 	.word	0xffffffff


	//   ....[17]....
        /*0070*/ 	.word	0xffffffff


	//   ....[18]....
        /*0074*/ 	.word	0xffffffff


	//   ....[19]....
        /*0078*/ 	.word	0xffffffff


	//   ....[20]....
        /*007c*/ 	.word	0xffffffff


	//   ....[21]....
        /*0080*/ 	.word	0x05000085


	//   ....[22]....
        /*0084*/ 	.word	0x05000085


	//   ....[23]....
        /*0088*/ 	.word	0x05000085


	//   ....[24]....
        /*008c*/ 	.word	0x05000085


	//   ....[25]....
        /*0090*/ 	.word	0x05000085


	//   ....[26]....
        /*0094*/ 	.word	0x05000085


	//   ....[27]....
        /*0098*/ 	.word	0x05000085


	//   ....[28]....
        /*009c*/ 	.word	0x05000085


	//   ....[29]....
        /*00a0*/ 	.word	0x05000085


	//   ....[30]....
        /*00a4*/ 	.word	0x05000085


	//----- nvinfo : EIATTR_COOP_GROUP_INSTR_OFFSETS
	.align		4
.L_3438:
        /*00a8*/ 	.byte	0x04, 0x28
        /*00aa*/ 	.short	(.L_3440 - .L_3439)


	//   ....[0]....
.L_3439:
        /*00ac*/ 	.word	0x0000cd70


	//   ....[1]....
        /*00b0*/ 	.word	0x0000cdc0


	//   ....[2]....
        /*00b4*/ 	.word	0x0000cde0


	//   ....[3]....
        /*00b8*/ 	.word	0x0000ce00


	//   ....[4]....
        /*00bc*/ 	.word	0x0000ce20


	//   ....[5]....
        /*00c0*/ 	.word	0x0000d270


	//   ....[6]....
        /*00c4*/ 	.word	0x0000d290


	//   ....[7]....
        /*00c8*/ 	.word	0x0000d2b0


	//   ....[8]....
        /*00cc*/ 	.word	0x0000d2d0


	//   ....[9]....
        /*00d0*/ 	.word	0x0000d2f0


	//   ....[10]....
        /*00d4*/ 	.word	0x0000d490


	//   ....[11]....
        /*00d8*/ 	.word	0x0000d4b0


	//   ....[12]....
        /*00dc*/ 	.word	0x0000d530


	//   ....[13]....
        /*00e0*/ 	.word	0x0000d550


	//   ....[14]....
        /*00e4*/ 	.word	0x0000d5a0


	//   ....[15]....
        /*00e8*/ 	.word	0x0000d630


	//   ....[16]....
        /*00ec*/ 	.word	0x0000d690


	//   ....[17]....
        /*00f0*/ 	.word	0x0000d6a0


	//   ....[18]....
        /*00f4*/ 	.word	0x0000d750


	//   ....[19]....
        /*00f8*/ 	.word	0x0000d770


	//   ....[20]....
        /*00fc*/ 	.word	0x0000d7b0


	//   ....[21]....
        /*0100*/ 	.word	0x0000e340


	//   ....[22]....
        /*0104*/ 	.word	0x0000e3b0


	//   ....[23]....
        /*0108*/ 	.word	0x0000e420


	//   ....[24]....
        /*010c*/ 	.word	0x0000e490


	//   ....[25]....
        /*0110*/ 	.word	0x0000e500


	//   ....[26]....
        /*0114*/ 	.word	0x0000e9b0


	//   ....[27]....
        /*0118*/ 	.word	0x0000ea20


	//   ....[28]....
        /*011c*/ 	.word	0x0000ea90


	//   ....[29]....
        /*0120*/ 	.word	0x0000eb00


	//   ....[30]....
        /*0124*/ 	.word	0x0000eb70


	//----- nvinfo : EIATTR_EXIT_INSTR_OFFSETS
	.align		4
.L_3440:
        /*0128*/ 	.byte	0x04, 0x1c
        /*012a*/ 	.short	(.L_3442 - .L_3441)


	//   ....[0]....
.L_3441:
        /*012c*/ 	.word	0x00000d50


	//   ....[1]....
        /*0130*/ 	.word	0x0000e2c0


	//----- nvinfo : EIATTR_MAX_THREADS
	.align		4
.L_3442:
        /*0134*/ 	.byte	0x04, 0x05
        /*0136*/ 	.short	(.L_3444 - .L_3443)
.L_3443:
        /*0138*/ 	.word	0x00000100
        /*013c*/ 	.word	0x00000001
        /*0140*/ 	.word	0x00000001


	//----- nvinfo : EIATTR_CRS_STACK_SIZE
	.align		4
.L_3444:
        /*0144*/ 	.byte	0x04, 0x1e
        /*0146*/ 	.short	(.L_3446 - .L_3445)
.L_3445:
        /*0148*/ 	.word	0x00000000


	//----- nvinfo : EIATTR_CBANK_PARAM_SIZE
	.align		4
.L_3446:
        /*014c*/ 	.byte	0x03, 0x19
        /*014e*/ 	.short	0x00e8


	//----- nvinfo : EIATTR_PARAM_CBANK
	.align		4
        /*0150*/ 	.byte	0x04, 0x0a
        /*0152*/ 	.short	(.L_3448 - .L_3447)
	.align		4
.L_3447:
        /*0154*/ 	.word	index@(.nv.constant0._ZN10layer_norm13ln_fwd_kernelINS_13Kernel_traitsI6__halfffffjLj8192ELj1ELj1ELj8ELj16ENS_18Kernel_traits_baseILj8192ES2_ffffjLj256EEEEELb1ELb0ELb0ELb0EEEvNS_9FwdParamsE)
        /*0158*/ 	.short	0x0210
        /*015a*/ 	.short	0x00e8


	//----- nvinfo : EIATTR_SW_WAR
	.align		4
.L_3448:
        /*015c*/ 	.byte	0x04, 0x36
        /*015e*/ 	.short	(.L_3450 - .L_3449)
.L_3449:
        /*0160*/ 	.word	0x00000008
.L_3450:


//--------------------- .nv.info._ZN10layer_norm13ln_fwd_kernelINS_13Kernel_traitsI6__halfffffjLj8192ELj1ELj1ELj8ELj16ENS_18Kernel_traits_baseILj8192ES2_ffffjLj256EEEEELb1ELb0ELb0ELb1EEEvNS_9FwdParamsE --------------------------
	.section	.nv.info._ZN10layer_norm13ln_fwd_kernelINS_13Kernel_traitsI6__halfffffjLj8192ELj1ELj1ELj8ELj16ENS_18Kernel_traits_baseILj8192ES2_ffffjLj256EEEEELb1ELb0ELb0ELb1EEEvNS_9FwdParamsE,"",@"SHT_CUDA_INFO"
	.sectionflags	@""
	.align	4


	//----- nvinfo : EIATTR_CUDA_API_VERSION
	.align		4
        /*0000*/ 	.byte	0x04, 0x37
        /*0002*/ 	.short	(.L_3452 - .L_3451)
.L_3451:
        /*0004*/ 	.word	0x00000082


	//----- nvinfo : EIATTR_KPARAM_INFO
	.align		4
.L_3452:
        /*0008*/ 	.byte	0x04, 0x17
        /*000a*/ 	.short	(.L_3454 - .L_3453)
.L_3453:
        /*000c*/ 	.word	0x00000000
        /*0010*/ 	.short	0x0000
        /*0012*/ 	.short	0x0000
        /*0014*/ 	.byte	0x00, 0xf0, 0xa1, 0x03


	//----- nvinfo : EIATTR_SPARSE_MMA_MASK
	.align		4
.L_3454:
        /*0018*/ 	.byte	0x03, 0x50
        /*001a*/ 	.short	0x0000


	//----- nvinfo : EIATTR_MAXREG_COUNT
	.align		4
        /*001c*/ 	.byte	0x03, 0x1b
        /*001e*/ 	.short	0x00ff


	//----- nvinfo : EIATTR_NUM_BARRIERS
	.align		4
        /*0020*/ 	.byte	0x02, 0x4c
        /*0022*/ 	.byte	0x01
	.zero		1


	//----- nvinfo : EIATTR_MERCURY_ISA_VERSION
	.align		4
        /*0024*/ 	.byte	0x03, 0x5f
        /*0026*/ 	.short	0x0101


	//----- nvinfo : EIATTR_COOP_GROUP_MASK_REGIDS
	.align		4
        /*0028*/ 	.byte	0x04, 0x29
        /*002a*/ 	.short	(.L_3456 - .L_3455)


	//   ....[0]....
.L_3455:
        /*002c*/ 	.word	0xffffffff


	//   ....[1]....
        /*0030*/ 	.word	0xffffffff


	//   ....[2]....
        /*0034*/ 	.word	0xffffffff


	//   ....[3]....
        /*0038*/ 	.word	0xffffffff


	//   ....[4]....
        /*003c*/ 	.word	0xffffffff


	//   ....[5]....
        /*0040*/ 	.word	0xffffffff


	//   ....[6]....
        /*0044*/ 	.word	0xffffffff


	//   ....[7]....
        /*0048*/ 	.word	0xffffffff


	//   ....[8]....
        /*004c*/ 	.word	0xffffffff


	//   ....[9]....
        /*0050*/ 	.word	0xffffffff


	//   ....[10]....
        /*0054*/ 	.word	0xffffffff


	//   ....[11]....
        /*0058*/ 	.word	0xffffffff


	//   ....[12]....
        /*005c*/ 	.word	0xffffffff


	//   ....[13]....
        /*0060*/ 	.word	0xffffffff


	//   ....[14]....
        /*0064*/ 	.word	0xffffffff


	//   ....[15]....
        /*0068*/ 	.word	0xffffffff


	//   ....[16]....
        /*006c*/ 	.word	0xffffffff


	//   ....[17]....
        /*0070*/ 	.word	0xffffffff


	//   ....[18]....
        /*0074*/ 	.word	0xffffffff


	//   ....[19]....
        /*0078*/ 	.word	0xffffffff


	//   ....[20]....
        /*007c*/ 	.word	0xffffffff


	//   ....[21]....
        /*0080*/ 	.word	0x05000079


	//   ....[22]....
        /*0084*/ 	.word	0x05000079


	//   ....[23]....
        /*0088*/ 	.word	0x05000079


	//   ....[24]....
        /*008c*/ 	.word	0x05000079


	//   ....[25]....
        /*0090*/ 	.word	0x05000079


	//   ....[26]....
        /*0094*/ 	.word	0x05000079


	//   ....[27]....
        /*0098*/ 	.word	0x05000079


	//   ....[28]....
        /*009c*/ 	.word	0x05000079


	//   ....[29]....
        /*00a0*/ 	.word	0x05000079


	//   ....[30]....
        /*00a4*/ 	.word	0x05000079


	//----- nvinfo : EIATTR_COOP_GROUP_INSTR_OFFSETS
	.align		4
.L_3456:
        /*00a8*/ 	.byte	0x04, 0x28
        /*00aa*/ 	.short	(.L_3458 - .L_3457)


	//   ....[0]....
.L_3457:
        /*00ac*/ 	.word	0x0000c050


	//   ....[1]....
        /*00b0*/ 	.word	0x0000c070


	//   ....[2]....
        /*00b4*/ 	.word	0x0000c090


	//   ....[3]....
        /*00b8*/ 	.word	0x0000c0b0


	//   ....[4]....
        /*00bc*/ 	.word	0x0000c0d0


	//   ....[5]....
        /*00c0*/ 	.word	0x0000c500


	//   ....[6]....
        /*00c4*/ 	.word	0x0000c520


	//   ....[7]....
        /*00c8*/ 	.word	0x0000c540


	//   ....[8]....
        /*00cc*/ 	.word	0x0000c560


	//   ....[9]....
        /*00d0*/ 	.word	0x0000c580


	//   ....[10]....
        /*00d4*/ 	.word	0x0000c6e0


	//   ....[11]....
        /*00d8*/ 	.word	0x0000c740


	//   ....[12]....
        /*00dc*/ 	.word	0x0000c770


	//   ....[13]....
        /*00e0*/ 	.word	0x0000c7f0


	//   ....[14]....
        /*00e4*/ 	.word	0x0000c820


	//   ....[15]....
        /*00e8*/ 	.word	0x0000c840


	//   ....[16]....
        /*00ec*/ 	.word	0x0000c890


	//   ....[17]....
        /*00f0*/ 	.word	0x0000c910


	//   ....[18]....
        /*00f4*/ 	.word	0x0000c970


	//   ....[19]....
        /*00f8*/ 	.word	0x0000c9e0


	//   ....[20]....
        /*00fc*/ 	.word	0x0000ca30


	//   ....[21]....
        /*0100*/ 	.word	0x0000d2d0


	//   ....[22]....
        /*0104*/ 	.word	0x0000d340


	//   ....[23]....
        /*0108*/ 	.word	0x0000d3b0


	//   ....[24]....
        /*010c*/ 	.word	0x0000d420


	//   ....[25]....
        /*0110*/ 	.word	0x0000d490


	//   ....[26]....
        /*0114*/ 	.word	0x0000d910


	//   ....[27]....
        /*0118*/ 	.word	0x0000d980


	//   ....[28]....
        /*011c*/ 	.word	0x0000d9f0


	//   ....[29]....
        /*0120*/ 	.word	0x0000da60


	//   ....[30]....
        /*0124*/ 	.word	0x0000dad0


	//----- nvinfo : EIATTR_EXIT_INSTR_OFFSETS
	.align		4
.L_3458:
        /*0128*/ 	.byte	0x04, 0x1c
        /*012a*/ 	.short	(.L_3460 - .L_3459)


	//   ....[0]....
.L_3459:
        /*012c*/ 	.word	0x00000610


	//   ....[1]....
        /*0130*/ 	.word	0x0000d270


	//----- nvinfo : EIATTR_MAX_THREADS
	.align		4
.L_3460:
        /*0134*/ 	.byte	0x04, 0x05
        /*0136*/ 	.short	(.L_3462 - .L_3461)
.L_3461:
        /*0138*/ 	.word	0x00000100
        /*013c*/ 	.word	0x00000001
        /*0140*/ 	.word	0x00000001


	//----- nvinfo : EIATTR_CRS_STACK_SIZE
	.align		4
.L_3462:
        /*0144*/ 	.byte	0x04, 0x1e
        /*0146*/ 	.short	(.L_3464 - .L_3463)
.L_3463:
        /*0148*/ 	.word	0x00000000


	//----- nvinfo : EIATTR_CBANK_PARAM_SIZE
	.align		4
.L_3464:
        /*014c*/ 	.byte	0x03, 0x19
        /*014e*/ 	.short	0x00e8


	//----- nvinfo : EIATTR_PARAM_CBANK
	.align		4
        /*0150*/ 	.byte	0x04, 0x0a
        /*0152*/ 	.short	(.L_3466 - .L_3465)
	.align		4
.L_3465:
        /*0154*/ 	.word	index@(.nv.constant0._ZN10layer_norm13ln_fwd_kernelINS_13Kernel_traitsI6__halfffffjLj8192ELj1ELj1ELj8ELj16ENS_18Kernel_traits_baseILj8192ES2_ffffjLj256EEEEELb1ELb0ELb0ELb1EEEvNS_9FwdParamsE)
        /*0158*/ 	.short	0x0210
        /*015a*/ 	.short	0x00e8


	//----- nvinfo : EIATTR_SW_WAR
	.align		4
.L_3466:
        /*015c*/ 	.byte	0x04, 0x36
        /*015e*/ 	.short	(.L_3468 - .L_3467)
.L_3467:
        /*0160*/ 	.word	0x00000008
.L_3468:


//--------------------- .nv.info._ZN10layer_norm13ln_fwd_kernelINS_13Kernel_traitsI6__halfffffjLj8192ELj1ELj1ELj8ELj16ENS_18Kernel_traits_baseILj8192ES2_ffffjLj256EEEEELb1ELb0ELb1ELb0EEEvNS_9FwdParamsE --------------------------
	.section	.nv.info._ZN10layer_norm13ln_fwd_kernelINS_13Kernel_traitsI6__halfffffjLj8192ELj1ELj1ELj8ELj16ENS_18Kernel_traits_baseILj8192ES2_ffffjLj256EEEEELb1ELb0ELb1ELb0EEEvNS_9FwdParamsE,"",@"SHT_CUDA_INFO"
	.sectionflags	@""
	.align	4


	//----- nvinfo : EIATTR_CUDA_API_VERSION
	.align		4
        /*0000*/ 	.byte	0x04, 0x37
        /*0002*/ 	.short	(.L_3470 - .L_3469)
.L_3469:
        /*0004*/ 	.word	0x00000082


	//----- nvinfo : EIATTR_KPARAM_INFO
	.align		4
.L_3470:
        /*0008*/ 	.byte	0x04, 0x17
        /*000a*/ 	.short	(.L_3472 - .L_3471)
.L_3471:
        /*000c*/ 	.word	0x00000000
        /*0010*/ 	.short	0x0000
        /*0012*/ 	.short	0x0000
        /*0014*/ 	.byte	0x00, 0xf0, 0xa1, 0x03


	//----- nvinfo : EIATTR_SPARSE_MMA_MASK
	.align		4
.L_3472:
        /*0018*/ 	.byte	0x03, 0x50
        /*001a*/ 	.short	0x0000


	//----- nvinfo : EIATTR_MAXREG_COUNT
	.align		4
        /*001c*/ 	.byte	0x03, 0x1b
        /*001e*/ 	.short	0x00ff


	//----- nvinfo : EIATTR_NUM_BARRIERS
	.align		4
        /*0020*/ 	.byte	0x02, 0x4c
        /*0022*/ 	.byte	0x01
	.zero		1


	//----- nvinfo : EIATTR_MERCURY_ISA_VERSION
	.align		4
        /*0024*/ 	.byte	0x03, 0x5f
        /*0026*/ 	.short	0x0101


	//----- nvinfo : EIATTR_COOP_GROUP_MASK_REGIDS
	.align		4
        /*0028*/ 	.byte	0x04, 0x29
        /*002a*/ 	.short	(.L_3474 - .L_3473)


	//   ....[0]....
.L_3473:
        /*002c*/ 	.word	0xffffffff


	//   ....[1]....
        /*0030*/ 	.word	0xffffffff


	//   ....[2]....
        /*0034*/ 	.word	0xffffffff


	//   ....[3]....
        /*0038*/ 	.word	0xffffffff


	//   ....[4]....
        /*003c*/ 	.word	0xffffffff


	//   ....[5]....
        /*0040*/ 	.word	0xffffffff


	//   ....[6]....
        /*0044*/ 	.word	0xffffffff


	//   ....[7]....
        /*0048*/ 	.word	0xffffffff


	//   ....[8]....
        /*004c*/ 	.word	0xffffffff


	//   ....[9]....
        /*0050*/ 	.word	0xffffffff


	//   ....[10]....
        /*0054*/ 	.word	0xffffffff


	//   ....[11]....
        /*0058*/ 	.word	0xffffffff


	//   ....[12]....
        /*005c*/ 	.word	0xffffffff


	//   ....[13]....
        /*0060*/ 	.word	0xffffffff


	//   ....[14]....
        /*0064*/ 	.word	0xffffffff


	//   ....[15]....
        /*0068*/ 	.word	0xffffffff


	//   ....[16]....
        /*006c*/ 	.word	0xffffffff


	//   ....[17]....
        /*0070*/ 	.word	0xffffffff


	//   ....[18]....
        /*0074*/ 	.word	0xffffffff


	//   ....[19]....
        /*0078*/ 	.word	0xffffffff


	//   ....[20]....
        /*007c*/ 	.word	0xffffffff


	//   ....[21]....
        /*0080*/ 	.word	0x050000a5


	//   ....[22]....
        /*0084*/ 	.word	0x050000a5


	//   ....[23]....
        /*0088*/ 	.word	0x050000a5


	//   ....[24]....
        /*008c*/ 	.word	0x050000a5


	//   ....[25]....
        /*0090*/ 	.word	0x050000a5


	//   ....[26]....
        /*0094*/ 	.word	0x050000a5


	//   ....[27]....
        /*0098*/ 	.word	0x050000a5


	//   ....[28]....
        /*009c*/ 	.word	0x050000a5


	//   ....[29]....
        /*00a0*/ 	.word	0x050000a5


	//   ....[30]....
        /*00a4*/ 	.word	0x050000a5


	//----- nvinfo : EIATTR_COOP_GROUP_INSTR_OFFSETS
	.align		4
.L_3474:
        /*00a8*/ 	.byte	0x04, 0x28
        /*00aa*/ 	.short	(.L_3476 - .L_3475)


	//   ....[0]....
.L_3475:
        /*00ac*/ 	.word	0x0000e320


	//   ....[1]....
        /*00b0*/ 	.word	0x0000e370


	//   ....[2]....
        /*00b4*/ 	.word	0x0000e390


	//   ....[3]....
        /*00b8*/ 	.word	0x0000e3b0


	//   ....[4]....
        /*00bc*/ 	.word	0x0000e3d0


	//   ....[5]....
        /*00c0*/ 	.word	0x0000e820


	//   ....[6]....
        /*00c4*/ 	.word	0x0000e840


	//   ....[7]....
        /*00c8*/ 	.word	0x0000e860


	//   ....[8]....
        /*00cc*/ 	.word	0x0000e880


	//   ....[9]....
        /*00d0*/ 	.word	0x0000e8a0


	//   ....[10]....
        /*00d4*/ 	.word	0x0000ea70


	//   ....[11]....
        /*00d8*/ 	.word	0x0000eaf0


	//   ....[12]....
        /*00dc*/ 	.word	0x0000eb40


	//   ....[13]....
        /*00e0*/ 	.word	0x0000eb80


	//   ....[14]....
        /*00e4*/ 	.word	0x0000ebb0


	//   ....[15]....
        /*00e8*/ 	.word	0x0000ebe0


	//   ....[16]....
        /*00ec*/ 	.word	0x0000ec20


	//   ....[17]....
        /*00f0*/ 	.word	0x0000ecc0


	//   ....[18]....
        /*00f4*/ 	.word	0x0000ed10


	//   ....[19]....
        /*00f8*/ 	.word	0x0000eda0


	//   ....[20]....
        /*00fc*/ 	.word	0x0000edd0


	//   ....[21]....
        /*0100*/ 	.word	0x0000f980


	//   ....[22]....
        /*0104*/ 	.word	0x0000f9f0


	//   ....[23]....
        /*0108*/ 	.word	0x0000fa60


	//   ....[24]....
        /*010c*/ 	.word	0x0000fad0


	//   ....[25]....
        /*0110*/ 	.word	0x0000fb40


	//   ....[26]....
        /*0114*/ 	.word	0x0000ffe0


	//   ....[27]....
        /*0118*/ 	.word	0x00010050


	//   ....[28]....
        /*011c*/ 	.word	0x000100c0


	//   ....[29]....
        /*0120*/ 	.word	0x00010130


	//   ....[30]....
        /*0124*/ 	.word	0x000101a0


	//----- nvinfo : EIATTR_EXIT_INSTR_OFFSETS
	.align		4
.L_3476:
        /*0128*/ 	.byte	0x04, 0x1c
        /*012a*/ 	.short	(.L_3478 - .L_3477)


	//   ....[0]....
.L_3477:
        /*012c*/ 	.word	0x00000d20


	//   ....[1]....
        /*0130*/ 	.word	0x0000f900


	//----- nvinfo : EIATTR_MAX_THREADS
	.align		4
.L_3478:
        /*0134*/ 	.byte	0x04, 0x05
        /*0136*/ 	.short	(.L_3480 - .L_3479)
.L_3479:
        /*0138*/ 	.word	0x00000100
        /*013c*/ 	.word	0x00000001
        /*0140*/ 	.word	0x00000001


	//----- nvinfo : EIATTR_CRS_STACK_SIZE
	.align		4
.L_3480:
        /*0144*/ 	.byte	0x04, 0x1e
        /*0146*/ 	.short	(.L_3482 - .L_3481)
.L_3481:
        /*0148*/ 	.word	0x00000000


	//----- nvinfo : EIATTR_CBANK_PARAM_SIZE
	.align		4
.L_3482:
        /*014c*/ 	.byte	0x03, 0x19
        /*014e*/ 	.short	0x00e8


	//----- nvinfo : EIATTR_PARAM_CBANK
	.align		4
        /*0150*/ 	.byte	0x04, 0x0a
        /*0152*/ 	.short	(.L_3484 - .L_3483)
	.align		4
.L_3483:
        /*0154*/ 	.word	index@(.nv.constant0._ZN10layer_norm13ln_fwd_kernelINS_13Kernel_traitsI6__halfffffjLj8192ELj1ELj1ELj8ELj16ENS_18Kernel_traits_baseILj8192ES2_ffffjLj256EEEEELb1ELb0ELb1ELb0EEEvNS_9FwdParamsE)
        /*0158*/ 	.short	0x0210
        /*015a*/ 	.short	0x00e8


	//----- nvinfo : EIATTR_SW_WAR
	.align		4
.L_3484:
        /*015c*/ 	.byte	0x04, 0x36
        /*015e*/ 	.short	(.L_3486 - .L_3485)
.L_3485:
        /*0160*/ 	.word	0x00000008
.L_3486:


//--------------------- .nv.info._ZN10layer_norm13ln_fwd_kernelINS_13Kernel_traitsI6__halfffffjLj8192ELj1ELj1ELj8ELj16ENS_18Kernel_traits_baseILj8192ES2_ffffjLj256EEEEELb1ELb0ELb1ELb1EEEvNS_9FwdParamsE --------------------------
	.section	.nv.info._ZN10layer_norm13ln_fwd_kernelINS_13Kernel_traitsI6__halfffffjLj8192ELj1ELj1ELj8ELj16ENS_18Kernel_traits_baseILj8192ES2_ffffjLj256EEEEELb1ELb0ELb1ELb1EEEvNS_9FwdParamsE,"",@"SHT_CUDA_INFO"
	.sectionflags	@""
	.align	4


	//----- nvinfo : EIATTR_CUDA_API_VERSION
	.align		4
        /*0000*/ 	.byte	0x04, 0x37
        /*0002*/ 	.short	(.L_3488 - .L_3487)
.L_3487:
        /*0004*/ 	.word	0x00000082


	//----- nvinfo : EIATTR_KPARAM_INFO
	.align		4
.L_3488:
        /*0008*/ 	.byte	0x04, 0x17
        /*000a*/ 	.short	(.L_3490 - .L_3489)
.L_3489:
        /*000c*/ 	.word	0x00000000
        /*0010*/ 	.short	0x0000
        /*0012*/ 	.short	0x0000
        /*0014*/ 	.byte	0x00, 0xf0, 0xa1, 0x03


	//----- nvinfo : EIATTR_SPARSE_MMA_MASK
	.align		4
.L_3490:
        /*0018*/ 	.byte	0x03, 0x50
        /*001a*/ 	.short	0x0000


	//----- nvinfo : EIATTR_MAXREG_COUNT
	.align		4
        /*001c*/ 	.byte	0x03, 0x1b
        /*001e*/ 	.short	0x00ff


	//----- nvinfo : EIATTR_NUM_BARRIERS
	.align		4
        /*0020*/ 	.byte	0x02, 0x4c
        /*0022*/ 	.byte	0x01
	.zero		1


	//----- nvinfo : EIATTR_MERCURY_ISA_VERSION
	.align		4
        /*0024*/ 	.byte	0x03, 0x5f
        /*0026*/ 	.short	0x0101


	//----- nvinfo : EIATTR_COOP_GROUP_MASK_REGIDS
	.align		4
        /*0028*/ 	.byte	0x04, 0x29
        /*002a*/ 	.short	(.L_3492 - .L_3491)


	//   ....[0]....
.L_3491:
        /*002c*/ 	.word	0xffffffff


	//   ....[1]....
        /*0030*/ 	.word	0xffffffff


	//   ....[2]....
        /*0034*/ 	.word	0xffffffff


	//   ....[3]....
        /*0038*/ 	.word	0xffffffff


	//   ....[4]....
        /*003c*/ 	.word	0xffffffff


	//   ....[5]....
        /*0040*/ 	.word	0xffffffff


	//   ....[6]....
        /*0044*/ 	.word	0xffffffff


	//   ....[7]....
        /*0048*/ 	.word	0xffffffff


	//   ....[8]....
        /*004c*/ 	.word	0xffffffff


	//   ....[9]....
        /*0050*/ 	.word	0xffffffff


	//   ....[10]....
        /*0054*/ 	.word	0xffffffff


	//   ....[11]....
        /*0058*/ 	.word	0xffffffff


	//   ....[12]....
        /*005c*/ 	.word	0xffffffff


	//   ....[13]....
        /*0060*/ 	.word	0xffffffff


	//   ....[14]....
        /*0064*/ 	.word	0xffffffff


	//   ....[15]....
        /*0068*/ 	.word	0xffffffff


	//   ....[16]....
        /*006c*/ 	.word	0xffffffff


	//   ....[17]....
        /*0070*/ 	.word	0xffffffff


	//   ....[18]....
        /*0074*/ 	.word	0xffffffff


	//   ....[19]....
        /*0078*/ 	.word	0xffffffff


	//   ....[20]....
        /*007c*/ 	.word	0xffffffff


	//   ....[21]....
        /*0080*/ 	.word	0x05000097


	//   ....[22]....
        /*0084*/ 	.word	0x05000097


	//   ....[23]....
        /*0088*/ 	.word	0x05000097


	//   ....[24]....
        /*008c*/ 	.word	0x05000097


	//   ....[25]....
        /*0090*/ 	.word	0x05000097


	//   ....[26]....
        /*0094*/ 	.word	0x05000097


	//   ....[27]....
        /*0098*/ 	.word	0x05000097


	//   ....[28]....
        /*009c*/ 	.word	0x05000097


	//   ....[29]....
        /*00a0*/ 	.word	0x05000097


	//   ....[30]....
        /*00a4*/ 	.word	0x05000097


	//----- nvinfo : EIATTR_COOP_GROUP_INSTR_OFFSETS
	.align		4
.L_3492:
        /*00a8*/ 	.byte	0x04, 0x28
        /*00aa*/ 	.short	(.L_3494 - .L_3493)


	//   ....[0]....
.L_3493:
        /*00ac*/ 	.word	0x0000d2a0


	//   ....[1]....
        /*00b0*/ 	.word	0x0000d2c0


	//   ....[2]....
        /*00b4*/ 	.word	0x0000d2e0


	//   ....[3]....
        /*00b8*/ 	.word	0x0000d300


	//   ....[4]....
        /*00bc*/ 	.word	0x0000d320


	//   ....[5]....
        /*00c0*/ 	.word	0x0000d750


	//   ....[6]....
        /*00c4*/ 	.word	0x0000d770


	//   ....[7]....
        /*00c8*/ 	.word	0x0000d790


	//   ....[8]....
        /*00cc*/ 	.word	0x0000d7b0


	//   ....[9]....
        /*00d0*/ 	.word	0x0000d7d0


	//   ....[10]....
        /*00d4*/ 	.word	0x0000d950


	//   ....[11]....
        /*00d8*/ 	.word	0x0000d9b0


	//   ....[12]....
        /*00dc*/ 	.word	0x0000d9c0


	//   ....[13]....
        /*00e0*/ 	.word	0x0000d9d0


	//   ....[14]....
        /*00e4*/ 	.word	0x0000da60


	//   ....[15]....
        /*00e8*/ 	.word	0x0000dab0


	//   ....[16]....
        /*00ec*/ 	.word	0x0000db10


	//   ....[17]....
        /*00f0*/ 	.word	0x0000db70


	//   ....[18]....
        /*00f4*/ 	.word	0x0000db80


	//   ....[19]....
        /*00f8*/ 	.word	0x0000dc80


	//   ....[20]....
        /*00fc*/ 	.word	0x0000dc90


	//   ....[21]....
        /*0100*/ 	.word	0x0000e620


	//   ....[22]....
        /*0104*/ 	.word	0x0000e690


	//   ....[23]....
        /*0108*/ 	.word	0x0000e700


	//   ....[24]....
        /*010c*/ 	.word	0x0000e770


	//   ....[25]....
        /*0110*/ 	.word	0x0000e7e0


	//   ....[26]....
        /*0114*/ 	.word	0x0000ec60


	//   ....[27]....
        /*0118*/ 	.word	0x0000ecd0


	//   ....[28]....
        /*011c*/ 	.word	0x0000ed40


	//   ....[29]....
        /*0120*/ 	.word	0x0000edb0


	//   ....[30]....
        /*0124*/ 	.word	0x0000ee20


	//----- nvinfo : EIATTR_EXIT_INSTR_OFFSETS
	.align		4
.L_3494:
        /*0128*/ 	.byte	0x04, 0x1c
        /*012a*/ 	.short	(.L_3496 - .L_3495)


	//   ....[0]....
.L_3495:
        /*012c*/ 	.word	0x00000260


	//   ....[1]....
        /*0130*/ 	.word	0x0000e5c0


	//----- nvinfo : EIATTR_MAX_THREADS
	.align		4
.L_3496:
        /*0134*/ 	.byte	0x04, 0x05
        /*0136*/ 	.short	(.L_3498 - .L_3497)
.L_3497:
        /*0138*/ 	.word	0x00000100
        /*013c*/ 	.word	0x00000001
        /*0140*/ 	.word	0x00000001


	//----- nvinfo : EIATTR_CRS_STACK_SIZE
	.align		4
.L_3498:
        /*0144*/ 	.byte	0x04, 0x1e
        /*0146*/ 	.short	(.L_3500 - .L_3499)
.L_3499:
        /*0148*/ 	.word	0x00000000


	//----- nvinfo : EIATTR_CBANK_PARAM_SIZE
	.align		4
.L_3500:
        /*014c*/ 	.byte	0x03, 0x19
        /*014e*/ 	.short	0x00e8


	//----- nvinfo : EIATTR_PARAM_CBANK
	.align		4
        /*0150*/ 	.byte	0x04, 0x0a
        /*0152*/ 	.short	(.L_3502 - .L_3501)
	.align		4
.L_3501:
        /*0154*/ 	.word	index@(.nv.constant0._ZN10layer_norm13ln_fwd_kernelINS_13Kernel_traitsI6__halfffffjLj8192ELj1ELj1ELj8ELj16ENS_18Kernel_traits_baseILj8192ES2_ffffjLj256EEEEELb1ELb0ELb1ELb1EEEvNS_9FwdParamsE)
        /*0158*/ 	.short	0x0210
        /*015a*/ 	.short	0x00e8


	//----- nvinfo : EIATTR_SW_WAR
	.align		4
.L_3502:
        /*015c*/ 	.byte	0x04, 0x36
        /*015e*/ 	.short	(.L_3504 - .L_3503)
.L_3503:
        /*0160*/ 	.word	0x00000008
.L_3504:


//--------------------- .nv.info._ZN10layer_norm13ln_fwd_kernelINS_13Kernel_traitsI6__halfffffjLj8192ELj1ELj1ELj8ELj16ENS_18Kernel_traits_baseILj8192ES2_ffffjLj256EEEEELb1ELb1ELb0ELb0EEEvNS_9FwdParamsE --------------------------
	.section	.nv.info._ZN10layer_norm13ln_fwd_kernelINS_13Kernel_traitsI6__halfffffjLj8192ELj1ELj1ELj8ELj16ENS_18Kernel_traits_baseILj8192ES2_ffffjLj256EEEEELb1ELb1ELb0ELb0EEEvNS_9FwdParamsE,"",@"SHT_CUDA_INFO"
	.sectionflags	@""
	.align	4


	//----- nvinfo : EIATTR_CUDA_API_VERSION
	.align		4
        /*0000*/ 	.byte	0x04, 0x37
        /*0002*/ 	.short	(.L_3506 - .L_3505)
.L_3505:
        /*0004*/ 	.word	0x00000082


	//----- nvinfo : EIATTR_KPARAM_INFO
	.align		4
.L_3506:
        /*0008*/ 	.byte	0x04, 0x17
        /*000a*/ 	.short	(.L_3508 - .L_3507)
.L_3507:
        /*000c*/ 	.word	0x00000000
        /*0010*/ 	.short	0x0000
        /*0012*/ 	.short	0x0000
        /*0014*/ 	.byte	0x00, 0xf0, 0xa1, 0x03


	//----- nvinfo : EIATTR_SPARSE_MMA_MASK
	.align		4
.L_3508:
        /*0018*/ 	.byte	0x03, 0x50
        /*001a*/ 	.short	0x0000


	//----- nvinfo : EIATTR_MAXREG_COUNT
	.align		4
        /*001c*/ 	.byte	0x03, 0x1b
        /*001e*/ 	.short	0x00ff


	//----- nvinfo : EIATTR_NUM_BARRIERS
	.align		4
        /*0020*/ 	.byte	0x02, 0x4c
        /*0022*/ 	.byte	0x01
	.zero		1


	//----- nvinfo : EIATTR_MERCURY_ISA_VERSION
	.align		4
        /*0024*/ 	.byte	0x03, 0x5f
        /*0026*/ 	.short	0x0101


	//----- nvinfo : EIATTR_COOP_GROUP_MASK_REGIDS
	.align		4
        /*0028*/ 	.byte	0x04, 0x29
        /*002a*/ 	.short	(.L_3510 - .L_3509)


	//   ....[0]....
.L_3509:
        /*002c*/ 	.word	0xffffffff


	//   ....[1]....
        /*0030*/ 	.word	0xffffffff


	//   ....[2]....
        /*0034*/ 	.word	0xffffffff


	//   ....[3]....
        /*0038*/ 	.word	0xffffffff


	//   ....[4]....
        /*003c*/ 	.word	0xffffffff


	//   ....[5]....
        /*0040*/ 	.word	0xffffffff


	//   ....[6]....
        /*0044*/ 	.word	0xffffffff


	//   ....[7]....
        /*0048*/ 	.word	0xffffffff


	//   ....[8]....
        /*004c*/ 	.word	0xffffffff


	//   ....[9]....
        /*0050*/ 	.word	0xffffffff


	//   ....[10]....
        /*0054*/ 	.word	0xffffffff


	//   ....[11]....
        /*0058*/ 	.word	0xffffffff


	//   ....[12]....
        /*005c*/ 	.word	0xffffffff


	//   ....[13]....
        /*0060*/ 	.word	0xffffffff


	//   ....[14]....
        /*0064*/ 	.word	0xffffffff


	//   ....[15]....
        /*0068*/ 	.word	0xffffffff


	//   ....[16]....
        /*006c*/ 	.word	0xffffffff


	//   ....[17]....
        /*0070*/ 	.word	0xffffffff


	//   ....[18]....
        /*0074*/ 	.word	0xffffffff


	//   ....[19]....
        /*0078*/ 	.word	0xffffffff


	//   ....[20]....
        /*007c*/ 	.word	0xffffffff


	//   ....[21]....
        /*0080*/ 	.word	0x050000bb


	//   ....[22]....
        /*0084*/ 	.word	0x050000bb


	//   ....[23]....
        /*0088*/ 	.word	0x050000bb


	//   ....[24]....
        /*008c*/ 	.word	0x050000bb


	//   ....[25]....
        /*0090*/ 	.word	0x050000bb


	//   ....[26]....
        /*0094*/ 	.word	0x050000bb


	//   ....[27]....
        /*0098*/ 	.word	0x050000bb


	//   ....[28]....
        /*009c*/ 	.word	0x050000bb


	//   ....[29]....
        /*00a0*/ 	.word	0x050000bb


	//   ....[30]....
        /*00a4*/ 	.word	0x050000bb


	//----- nvinfo : EIATTR_COOP_GROUP_INSTR_OFFSETS
	.align		4
.L_3510:
        /*00a8*/ 	.byte	0x04, 0x28
        /*00aa*/ 	.short	(.L_3512 - .L_3511)


	//   ....[0]....
.L_3511:
        /*00ac*/ 	.word	0x0000d600


	//   ....[1]....
        /*00b0*/ 	.word	0x0000d650


	//   ....[2]....
        /*00b4*/ 	.word	0x0000d670


	//   ....[3]....
        /*00b8*/ 	.word	0x0000d690


	//   ....[4]....
        /*00bc*/ 	.word	0x0000d6b0


	//   ....[5]....
        /*00c0*/ 	.word	0x0000db00


	//   ....[6]....
        /*00c4*/ 	.word	0x0000db20


	//   ....[7]....
        /*00c8*/ 	.word	0x0000db40


	//   ....[8]....
        /*00cc*/ 	.word	0x0000db60


	//   ....[9]....
        /*00d0*/ 	.word	0x0000db80


	//   ....[10]....
        /*00d4*/ 	.word	0x0000dd20


	//   ....[11]....
        /*00d8*/ 	.word	0x0000dd60


	//   ....[12]....
        /*00dc*/ 	.word	0x0000dd90


	//   ....[13]....
        /*00e0*/ 	.word	0x0000dda0


	//   ....[14]....
        /*00e4*/ 	.word	0x0000de30


	//   ....[15]....
        /*00e8*/ 	.word	0x0000de90


	//   ....[16]....
        /*00ec*/ 	.word	0x0000dea0


	//   ....[17]....
        /*00f0*/ 	.word	0x0000df10


	//   ....[18]....
        /*00f4*/ 	.word	0x0000df90


	//   ....[19]....
        /*00f8*/ 	.word	0x0000e010


	//   ....[20]....
        /*00fc*/ 	.word	0x0000e060


	//   ....[21]....
        /*0100*/ 	.word	0x0000ebc0


	//   ....[22]....
        /*0104*/ 	.word	0x0000ec30


	//   ....[23]....
        /*0108*/ 	.word	0x0000eca0


	//   ....[24]....
        /*010c*/ 	.word	0x0000ed10


	//   ....[25]....
        /*0110*/ 	.word	0x0000ed80


	//   ....[26]....
        /*0114*/ 	.word	0x0000f230


	//   ....[27]....
        /*0118*/ 	.word	0x0000f2a0


	//   ....[28]....
        /*011c*/ 	.word	0x0000f310


	//   ....[29]....
        /*0120*/ 	.word	0x0000f380


	//   ....[30]....
        /*0124*/ 	.word	0x0000f3f0


	//----- nvinfo : EIATTR_EXIT_INSTR_OFFSETS
	.align		4
.L_3512:
        /*0128*/ 	.byte	0x04, 0x1c
        /*012a*/ 	.short	(.L_3514 - .L_3513)


	//   ....[0]....
.L_3513:
        /*012c*/ 	.word	0x00000f10


	//   ....[1]....
        /*0130*/ 	.word	0x0000eb40


	//----- nvinfo : EIATTR_MAX_THREADS
	.align		4
.L_3514:
        /*0134*/ 	.byte	0x04, 0x05
        /*0136*/ 	.short	(.L_3516 - .L_3515)
.L_3515:
        /*0138*/ 	.word	0x00000100
        /*013c*/ 	.word	0x00000001
        /*0140*/ 	.word	0x00000001


	//----- nvinfo : EIATTR_CRS_STACK_SIZE
	.align		4
.L_3516:
        /*0144*/ 	.byte	0x04, 0x1e
        /*0146*/ 	.short	(.L_3518 - .L_3517)
.L_3517:
        /*0148*/ 	.word	0x00000000


	//----- nvinfo : EIATTR_CBANK_PARAM_SIZE
	.align		4
.L_3518:
        /*014c*/ 	.byte	0x03, 0x19
        /*014e*/ 	.short	0x00e8


	//----- nvinfo : EIATTR_PARAM_CBANK
	.align		4
        /*0150*/ 	.byte	0x04, 0x0a
        /*0152*/ 	.short	(.L_3520 - .L_3519)
	.align		4
.L_3519:
        /*0154*/ 	.word	index@(.nv.constant0._ZN10layer_norm13ln_fwd_kernelINS_13Kernel_traitsI6__halfffffjLj8192ELj1ELj1ELj8ELj16ENS_18Kernel_traits_baseILj8192ES2_ffffjLj256EEEEELb1ELb1ELb0ELb0EEEvNS_9FwdParamsE)
        /*0158*/ 	.short	0x0210
        /*015a*/ 	.short	0x00e8


	//----- nvinfo : EIATTR_SW_WAR
	.align		4
.L_3520:
        /*015c*/ 	.byte	0x04, 0x36
        /*015e*/ 	.short	(.L_3522 - .L_3521)
.L_3521:
        /*0160*/ 	.word	0x00000008
.L_3522:


//--------------------- .nv.info._ZN10layer_norm13ln_fwd_kernelINS_13Kernel_traitsI6__halfffffjLj8192ELj1ELj1ELj8ELj16ENS_18Kernel_traits_baseILj8192ES2_ffffjLj256EEEEELb1ELb1ELb0ELb1EEEvNS_9FwdParamsE --------------------------
	.section	.nv.info._ZN10layer_norm13ln_fwd_kernelINS_13Kernel_traitsI6__halfffffjLj8192ELj1ELj1ELj8ELj16ENS_18Kernel_traits_baseILj8192ES2_ffffjLj256EEEEELb1ELb1ELb0ELb1EEEvNS_9FwdParamsE,"",@"SHT_CUDA_INFO"
	.sectionflags	@""
	.align	4


	//----- nvinfo : EIATTR_CUDA_API_VERSION
	.align		4
        /*0000*/ 	.byte	0x04, 0x37
        /*0002*/ 	.short	(.L_3524 - .L_3523)
.L_3523:
        /*0004*/ 	.word	0x00000082


	//----- nvinfo : EIATTR_KPARAM_INFO
	.align		4
.L_3524:
        /*0008*/ 	.byte	0x04, 0x17
        /*000a*/ 	.short	(.L_3526 - .L_3525)
.L_3525:
        /*000c*/ 	.word	0x00000000
        /*0010*/ 	.short	0x0000
        /*0012*/ 	.short	0x0000
        /*0014*/ 	.byte	0x00, 0xf0, 0xa1, 0x03


	//----- nvinfo : EIATTR_SPARSE_MMA_MASK
	.align		4
.L_3526:
        /*0018*/ 	.byte	0x03, 0x50
        /*001a*/ 	.short	0x0000


	//----- nvinfo : EIATTR_MAXREG_COUNT
	.align		4
        /*001c*/ 	.byte	0x03, 0x1b
        /*001e*/ 	.short	0x00ff


	//----- nvinfo : EIATTR_NUM_BARRIERS
	.align		4
        /*0020*/ 	.byte	0x02, 0x4c
        /*0022*/ 	.byte	0x01
	.zero		1


	//----- nvinfo : EIATTR_MERCURY_ISA_VERSION
	.align		4
        /*0024*/ 	.byte	0x03, 0x5f
        /*0026*/ 	.short	0x0101


	//----- nvinfo : EIATTR_COOP_GROUP_MASK_REGIDS
	.align		4
        /*0028*/ 	.byte	0x04, 0x29
        /*002a*/ 	.short	(.L_3528 - .L_3527)


	//   ....[0]....
.L_3527:
        /*002c*/ 	.word	0xffffffff


	//   ....[1]....
        /*0030*/ 	.word	0xffffffff


	//   ....[2]....
        /*0034*/ 	.word	0xffffffff


	//   ....[3]....
        /*0038*/ 	.word	0xffffffff


	//   ....[4]....
        /*003c*/ 	.word	0xffffffff


	//   ....[5]....
        /*0040*/ 	.word	0xffffffff


	//   ....[6]....
        /*0044*/ 	.word	0xffffffff


	//   ....[7]....
        /*0048*/ 	.word	0xffffffff


	//   ....[8]....
        /*004c*/ 	.word	0xffffffff


	//   ....[9]....
        /*0050*/ 	.word	0xffffffff


	//   ....[10]....
        /*0054*/ 	.word	0xffffffff


	//   ....[11]....
        /*0058*/ 	.word	0xffffffff


	//   ....[12]....
        /*005c*/ 	.word	0xffffffff


	//   ....[13]....
        /*0060*/ 	.word	0xffffffff


	//   ....[14]....
        /*0064*/ 	.word	0xffffffff


	//   ....[15]....
        /*0068*/ 	.word	0xffffffff


	//   ....[16]....
        /*006c*/ 	.word	0xffffffff


	//   ....[17]....
        /*0070*/ 	.word	0xffffffff


	//   ....[18]....
        /*0074*/ 	.word	0xffffffff


	//   ....[19]....
        /*0078*/ 	.word	0xffffffff


	//   ....[20]....
        /*007c*/ 	.word	0xffffffff


	//   ....[21]....
        /*0080*/ 	.word	0x050000af


	//   ....[22]....
        /*0084*/ 	.word	0x050000af


	//   ....[23]....
        /*0088*/ 	.word	0x050000af


	//   ....[24]....
        /*008c*/ 	.word	0x050000af


	//   ....[25]....
        /*0090*/ 	.word	0x050000af


	//   ....[26]....
        /*0094*/ 	.word	0x050000af


	//   ....[27]....
        /*0098*/ 	.word	0x050000af


	//   ....[28]....
        /*009c*/ 	.word	0x050000af


	//   ....[29]....
        /*00a0*/ 	.word	0x050000af


	//   ....[30]....
        /*00a4*/ 	.word	0x050000af


	//----- nvinfo : EIATTR_COOP_GROUP_INSTR_OFFSETS
	.align		4
.L_3528:
        /*00a8*/ 	.byte	0x04, 0x28
        /*00aa*/ 	.short	(.L_3530 - .L_3529)


	//   ....[0]....
.L_3529:
        /*00ac*/ 	.word	0x0000c640


	//   ....[1]....
        /*00b0*/ 	.word	0x0000c660


	//   ....[2]....
        /*00b4*/ 	.word	0x0000c680


	//   ....[3]....
        /*00b8*/ 	.word	0x0000c6a0


	//   ....[4]....
        /*00bc*/ 	.word	0x0000c6c0


	//   ....[5]....
        /*00c0*/ 	.word	0x0000caf0


	//   ....[6]....
        /*00c4*/ 	.word	0x0000cb10


	//   ....[7]....
        /*00c8*/ 	.word	0x0000cb30


	//   ....[8]....
        /*00cc*/ 	.word	0x0000cb50


	//   ....[9]....
        /*00d0*/ 	.word	0x0000cb70


	//   ....[10]....
        /*00d4*/ 	.word	0x0000cce0


	//   ....[11]....
        /*00d8*/ 	.word	0x0000cd40


	//   ....[12]....
        /*00dc*/ 	.word	0x0000cd60


	//   ....[13]....
        /*00e0*/ 	.word	0x0000cd70


	//   ....[14]....
        /*00e4*/ 	.word	0x0000ce00


	//   ....[15]....
        /*00e8*/ 	.word	0x0000ce30


	//   ....[16]....
        /*00ec*/ 	.word	0x0000ce70


	//   ....[17]....
        /*00f0*/ 	.word	0x0000cf00


	//   ....[18]....
        /*00f4*/ 	.word	0x0000cf60


	//   ....[19]....
        /*00f8*/ 	.word	0x0000cff0


	//   ....[20]....
        /*00fc*/ 	.word	0x0000d020


	//   ....[21]....
        /*0100*/ 	.word	0x0000d8b0


	//   ....[22]....
        /*0104*/ 	.word	0x0000d920


	//   ....[23]....
        /*0108*/ 	.word	0x0000d990


	//   ....[24]....
        /*010c*/ 	.word	0x0000da00


	//   ....[25]....
        /*0110*/ 	.word	0x0000da70


	//   ....[26]....
        /*0114*/ 	.word	0x0000def0


	//   ....[27]....
        /*0118*/ 	.word	0x0000df60


	//   ....[28]....
        /*011c*/ 	.word	0x0000dfd0


	//   ....[29]....
        /*0120*/ 	.word	0x0000e040


	//   ....[30]....
        /*0124*/ 	.word	0x0000e0b0


	//----- nvinfo : EIATTR_EXIT_INSTR_OFFSETS
	.align		4
.L_3530:
        /*0128*/ 	.byte	0x04, 0x1c
        /*012a*/ 	.short	(.L_3532 - .L_3531)


	//   ....[0]....
.L_3531:
        /*012c*/ 	.word	0x000002a0


	//   ....[1]....
        /*0130*/ 	.word	0x0000d850


	//----- nvinfo : EIATTR_MAX_THREADS
	.align		4
.L_3532:
        /*0134*/ 	.byte	0x04, 0x05
        /*0136*/ 	.short	(.L_3534 - .L_3533)
.L_3533:
        /*0138*/ 	.word	0x00000100
        /*013c*/ 	.word	0x00000001
        /*0140*/ 	.word	0x00000001


	//----- nvinfo : EIATTR_CRS_STACK_SIZE
	.align		4
.L_3534:
        /*0144*/ 	.byte	0x04, 0x1e
        /*0146*/ 	.short	(.L_3536 - .L_3535)
.L_3535:
        /*0148*/ 	.word	0x00000000


	//----- nvinfo : EIATTR_CBANK_PARAM_SIZE
	.align		4
.L_3536:
        /*014c*/ 	.byte	0x03, 0x19
        /*014e*/ 	.short	0x00e8


	//----- nvinfo : EIATTR_PARAM_CBANK
	.align		4
        /*0150*/ 	.byte	0x04, 0x0a
        /*0152*/ 	.short	(.L_3538 - .L_3537)
	.align		4
.L_3537:
        /*0154*/ 	.word	index@(.nv.constant0._ZN10layer_norm13ln_fwd_kernelINS_13Kernel_traitsI6__halfffffjLj8192ELj1ELj1ELj8ELj16ENS_18Kernel_traits_baseILj8192ES2_ffffjLj256EEEEELb1ELb1ELb0ELb1EEEvNS_9FwdParamsE)
        /*0158*/ 	.short	0x0210
        /*015a*/ 	.short	0x00e8


	//----- nvinfo : EIATTR_SW_WAR
	.align		4
.L_3538:
        /*015c*/ 	.byte	0x04, 0x36
        /*015e*/ 	.short	(.L_3540 - .L_3539)
.L_3539:
        /*0160*/ 	.word	0x00000008
.L_3540:


//--------------------- .nv.info._ZN10layer_norm13ln_fwd_kernelINS_13Kernel_traitsI6__halfffffjLj8192ELj1ELj1ELj8ELj16ENS_18Kernel_traits_baseILj8192ES2_ffffjLj256EEEEELb1ELb1ELb1ELb0EEEvNS_9FwdParamsE --------------------------
	.section	.nv.info._ZN10layer_norm13ln_fwd_kernelINS_13Kernel_traitsI6__halfffffjLj8192ELj1ELj1ELj8ELj16ENS_18Kernel_traits_baseILj8192ES2_ffffjLj256EEEEELb1ELb1ELb1ELb0EEEvNS_9FwdParamsE,"",@"SHT_CUDA_INFO"
	.sectionflags	@""
	.align	4


	//----- nvinfo : EIATTR_CUDA_API_VERSION
	.align		4
        /*0000*/ 	.byte	0x04, 0x37
        /*0002*/ 	.short	(.L_3542 - .L_3541)
.L_3541:
        /*0004*/ 	.word	0x00000082


	//----- nvinfo : EIATTR_KPARAM_INFO
	.align		4
.L_3542:
        /*0008*/ 	.byte	0x04, 0x17
        /*000a*/ 	.short	(.L_3544 - .L_3543)
.L_3543:
        /*000c*/ 	.word	0x00000000
        /*0010*/ 	.short	0x0000
        /*0012*/ 	.short	0x0000
        /*0014*/ 	.byte	0x00, 0xf0, 0xa1, 0x03


	//----- nvinfo : EIATTR_SPARSE_MMA_MASK
	.align		4
.L_3544:
        /*0018*/ 	.byte	0x03, 0x50
        /*001a*/ 	.short	0x0000


	//----- nvinfo : EIATTR_MAXREG_COUNT
	.align		4
        /*001c*/ 	.byte	0x03, 0x1b
        /*001e*/ 	.short	0x00ff


	//----- nvinfo : EIATTR_NUM_BARRIERS
	.align		4
        /*0020*/ 	.byte	0x02, 0x4c
        /*0022*/ 	.byte	0x01
	.zero		1


	//----- nvinfo : EIATTR_MERCURY_ISA_VERSION
	.align		4
        /*0024*/ 	.byte	0x03, 0x5f
        /*0026*/ 	.short	0x0101


	//----- nvinfo : EIATTR_COOP_GROUP_MASK_REGIDS
	.align		4
        /*0028*/ 	.byte	0x04, 0x29
        /*002a*/ 	.short	(.L_3546 - .L_3545)


	//   ....[0]....
.L_3545:
        /*002c*/ 	.word	0xffffffff


	//   ....[1]....
        /*0030*/ 	.word	0xffffffff


	//   ....[2]....
        /*0034*/ 	.word	0xffffffff


	//   ....[3]....
        /*0038*/ 	.word	0xffffffff


	//   ....[4]....
        /*003c*/ 	.word	0xffffffff


	//   ....[5]....
        /*0040*/ 	.word	0xffffffff


	//   ....[6]....
        /*0044*/ 	.word	0xffffffff


	//   ....[7]....
        /*0048*/ 	.word	0xffffffff


	//   ....[8]....
        /*004c*/ 	.word	0xffffffff


	//   ....[9]....
        /*0050*/ 	.word	0xffffffff


	//   ....[10]....
        /*0054*/ 	.word	0xffffffff


	//   ....[11]....
        /*0058*/ 	.word	0xffffffff


	//   ....[12]....
        /*005c*/ 	.word	0xffffffff


	//   ....[13]....
        /*0060*/ 	.word	0xffffffff


	//   ....[14]....
        /*0064*/ 	.word	0xffffffff


	//   ....[15]....
        /*0068*/ 	.word	0xffffffff


	//   ....[16]....
        /*006c*/ 	.word	0xffffffff


	//   ....[17]....
        /*0070*/ 	.word	0xffffffff


	//   ....[18]....
        /*0074*/ 	.word	0xffffffff


	//   ....[19]....
        /*0078*/ 	.word	0xffffffff


	//   ....[20]....
        /*007c*/ 	.word	0xffffffff


	//   ....[21]....
        /*0080*/ 	.word	0x050000bd


	//   ....[22]....
        /*0084*/ 	.word	0x050000bd


	//   ....[23]....
        /*0088*/ 	.word	0x050000bd


	//   ....[24]....
        /*008c*/ 	.word	0x050000bd


	//   ....[25]....
        /*0090*/ 	.word	0x050000bd


	//   ....[26]....
        /*0094*/ 	.word	0x050000bd


	//   ....[27]....
        /*0098*/ 	.word	0x050000bd


	//   ....[28]....
        /*009c*/ 	.word	0x050000bd


	//   ....[29]....
        /*00a0*/ 	.word	0x050000bd


	//   ....[30]....
        /*00a4*/ 	.word	0x050000bd


	//----- nvinfo : EIATTR_COOP_GROUP_INSTR_OFFSETS
	.align		4
.L_3546:
        /*00a8*/ 	.byte	0x04, 0x28
        /*00aa*/ 	.short	(.L_3548 - .L_3547)


	//   ....[0]....
.L_3547:
        /*00ac*/ 	.word	0x0000ebe0


	//   ....[1]....
        /*00b0*/ 	.word	0x0000ec30


	//   ....[2]....
        /*00b4*/ 	.word	0x0000ec50


	//   ....[3]....
        /*00b8*/ 	.word	0x0000ec70


	//   ....[4]....
        /*00bc*/ 	.word	0x0000ec90


	//   ....[5]....
        /*00c0*/ 	.word	0x0000f0e0


	//   ....[6]....
        /*00c4*/ 	.word	0x0000f100


	//   ....[7]....
        /*00c8*/ 	.word	0x0000f120


	//   ....[8]....
        /*00cc*/ 	.word	0x0000f140


	//   ....[9]....
        /*00d0*/ 	.word	0x0000f160


	//   ....[10]....
        /*00d4*/ 	.word	0x0000f360


	//   ....[11]....
        /*00d8*/ 	.word	0x0000f380


	//   ....[12]....
        /*00dc*/ 	.word	0x0000f390


	//   ....[13]....
        /*00e0*/ 	.word	0x0000f3d0


	//   ....[14]....
        /*00e4*/ 	.word	0x0000f490


	//   ....[15]....
        /*00e8*/ 	.word	0x0000f4d0


	//   ....[16]....
        /*00ec*/ 	.word	0x0000f4f0


	//   ....[17]....
        /*00f0*/ 	.word	0x0000f590


	//   ....[18]....
        /*00f4*/ 	.word	0x0000f5e0


	//   ....[19]....
        /*00f8*/ 	.word	0x0000f670


	//   ....[20]....
        /*00fc*/ 	.word	0x0000f6a0


	//   ....[21]....
        /*0100*/ 	.word	0x00010240


	//   ....[22]....
        /*0104*/ 	.word	0x000102b0


	//   ....[23]....
        /*0108*/ 	.word	0x00010320


	//   ....[24]....
        /*010c*/ 	.word	0x00010390


	//   ....[25]....
        /*0110*/ 	.word	0x00010400


	//   ....[26]....
        /*0114*/ 	.word	0x000108b0


	//   ....[27]....
        /*0118*/ 	.word	0x00010920


	//   ....[28]....
        /*011c*/ 	.word	0x00010990


	//   ....[29]....
        /*0120*/ 	.word	0x00010a00


	//   ....[30]....
        /*0124*/ 	.word	0x00010a70


	//----- nvinfo : EIATTR_EXIT_INSTR_OFFSETS
	.align		4
.L_3548:
        /*0128*/ 	.byte	0x04, 0x1c
        /*012a*/ 	.short	(.L_3550 - .L_3549)


	//   ....[0]....
.L_3549:
        /*012c*/ 	.word	0x00000f90


	//   ....[1]....
        /*0130*/ 	.word	0x000101c0


	//----- nvinfo : EIATTR_MAX_THREADS
	.align		4
.L_3550:
        /*0134*/ 	.byte	0x04, 0x05
        /*0136*/ 	.short	(.L_3552 - .L_3551)
.L_3551:
        /*0138*/ 	.word	0x00000100
        /*013c*/ 	.word	0x00000001
        /*0140*/ 	.word	0x00000001


	//----- nvinfo : EIATTR_CRS_STACK_SIZE
	.align		4
.L_3552:
        /*0144*/ 	.byte	0x04, 0x1e
        /*0146*/ 	.short	(.L_3554 - .L_3553)
.L_3553:
        /*0148*/ 	.word	0x00000000


	//----- nvinfo : EIATTR_CBANK_PARAM_SIZE
	.align		4
.L_3554:
        /*014c*/ 	.byte	0x03, 0x19
        /*014e*/ 	.short	0x00e8


	//----- nvinfo : EIATTR_PARAM_CBANK
	.align		4
        /*0150*/ 	.byte	0x04, 0x0a
        /*0152*/ 	.short	(.L_3556 - .L_3555)
	.align		4
.L_3555:
        /*0154*/ 	.word	index@(.nv.constant0._ZN10layer_norm13ln_fwd_kernelINS_13Kernel_traitsI6__halfffffjLj8192ELj1ELj1ELj8ELj16ENS_18Kernel_traits_baseILj8192ES2_ffffjLj256EEEEELb1ELb1ELb1ELb0EEEvNS_9FwdParamsE)
        /*0158*/ 	.short	0x0210
        /*015a*/ 	.short	0x00e8


	//----- nvinfo : EIATTR_SW_WAR
	.align		4
.L_3556:
        /*015c*/ 	.byte	0x04, 0x36
        /*015e*/ 	.short	(.L_3558 - .L_3557)
.L_3557:
        /*0160*/ 	.word	0x00000008
.L_3558:


//--------------------- .nv.info._ZN10layer_norm13ln_fwd_kernelINS_13Kernel_traitsI6__halfffffjLj8192ELj1ELj1ELj8ELj16ENS_18Kernel_traits_baseILj8192ES2_ffffjLj256EEEEELb1ELb1ELb1ELb1EEEvNS_9FwdParamsE --------------------------
	.section	.nv.info._ZN10layer_norm13ln_fwd_kernelINS_13Kernel_traitsI6__halfffffjLj8192ELj1ELj1ELj8ELj16ENS_18Kernel_traits_baseILj8192ES2_ffffjLj256EEEEELb1ELb1ELb1ELb1EEEvNS_9FwdParamsE,"",@"SHT_CUDA_INFO"
	.sectionflags	@""
	.align	4


	//----- nvinfo : EIATTR_CUDA_API_VERSION
	.align		4
        /*0000*/ 	.byte	0x04, 0x37
        /*0002*/ 	.short	(.L_3560 - .L_3559)
.L_3559:
        /*0004*/ 	.word	0x00000082


	//----- nvinfo : EIATTR_KPARAM_INFO
	.align		4
.L_3560:
        /*0008*/ 	.byte	0x04, 0x17
        /*000a*/ 	.short	(.L_3562 - .L_3561)
.L_3561:
        /*000c*/ 	.word	0x00000000
        /*0010*/ 	.short	0x0000
        /*0012*/ 	.short	0x0000
        /*0014*/ 	.byte	0x00, 0xf0, 0xa1, 0x03


	//----- nvinfo : EIATTR_SPARSE_MMA_MASK
	.align		4
.L_3562:
        /*0018*/ 	.byte	0x03, 0x50
        /*001a*/ 	.short	0x0000


	//----- nvinfo : EIATTR_MAXREG_COUNT
	.align		4
        /*001c*/ 	.byte	0x03, 0x1b
        /*001e*/ 	.short	0x00ff


	//----- nvinfo : EIATTR_NUM_BARRIERS
	.align		4
        /*0020*/ 	.byte	0x02, 0x4c
        /*0022*/ 	.byte	0x01
	.zero		1


	//----- nvinfo : EIATTR_MERCURY_ISA_VERSION
	.align		4
        /*0024*/ 	.byte	0x03, 0x5f
        /*0026*/ 	.short	0x0101


	//----- nvinfo : EIATTR_COOP_GROUP_MASK_REGIDS
	.align		4
        /*0028*/ 	.byte	0x04, 0x29
        /*002a*/ 	.short	(.L_3564 - .L_3563)


	//   ....[0]....
.L_3563:
        /*002c*/ 	.word	0xffffffff


	//   ....[1]....
        /*0030*/ 	.word	0xffffffff


	//   ....[2]....
        /*0034*/ 	.word	0xffffffff


	//   ....[3]....
        /*0038*/ 	.word	0xffffffff


	//   ....[4]....
        /*003c*/ 	.word	0xffffffff


	//   ....[5]....
        /*0040*/ 	.word	0xffffffff


	//   ....[6]....
        /*0044*/ 	.word	0xffffffff


	//   ....[7]....
        /*0048*/ 	.word	0xffffffff


	//   ....[8]....
        /*004c*/ 	.word	0xffffffff


	//   ....[9]....
        /*0050*/ 	.word	0xffffffff


	//   ....[10]....
        /*0054*/ 	.word	0xffffffff


	//   ....[11]....
        /*0058*/ 	.word	0xffffffff


	//   ....[12]....
        /*005c*/ 	.word	0xffffffff


	//   ....[13]....
        /*0060*/ 	.word	0xffffffff


	//   ....[14]....
        /*0064*/ 	.word	0xffffffff


	//   ....[15]....
        /*0068*/ 	.word	0xffffffff


	//   ....[16]....
        /*006c*/ 	.word	0xffffffff


	//   ....[17]....
        /*0070*/ 	.word	0xffffffff


	//   ....[18]....
        /*0074*/ 	.word	0xffffffff


	//   ....[19]....
        /*0078*/ 	.word	0xffffffff


	//   ....[20]....
        /*007c*/ 	.word	0xffffffff


	//   ....[21]....
        /*0080*/ 	.word	0x050000b9


	//   ....[22]....
        /*0084*/ 	.word	0x050000b9


	//   ....[23]....
        /*0088*/ 	.word	0x050000b9


	//   ....[24]....
        /*008c*/ 	.word	0x050000b9


	//   ....[25]....
        /*0090*/ 	.word	0x050000b9


	//   ....[26]....
        /*0094*/ 	.word	0x050000b9


	//   ....[27]....
        /*0098*/ 	.word	0x050000b9


	//   ....[28]....
        /*009c*/ 	.word	0x050000b9


	//   ....[29]....
        /*00a0*/ 	.word	0x050000b9


	//   ....[30]....
        /*00a4*/ 	.word	0x050000b9


	//----- nvinfo : EIATTR_COOP_GROUP_INSTR_OFFSETS
	.align		4
.L_3564:
        /*00a8*/ 	.byte	0x04, 0x28
        /*00aa*/ 	.short	(.L_3566 - .L_3565)


	//   ....[0]....
.L_3565:
        /*00ac*/ 	.word	0x0000d830


	//   ....[1]....
        /*00b0*/ 	.word	0x0000d850


	//   ....[2]....
        /*00b4*/ 	.word	0x0000d870


	//   ....[3]....
        /*00b8*/ 	.word	0x0000d890


	//   ....[4]....
        /*00bc*/ 	.word	0x0000d8b0


	//   ....[5]....
        /*00c0*/ 	.word	0x0000dce0


	//   ....[6]....
        /*00c4*/ 	.word	0x0000dd00


	//   ....[7]....
        /*00c8*/ 	.word	0x0000dd20


	//   ....[8]....
        /*00cc*/ 	.word	0x0000dd40


	//   ....[9]....
        /*00d0*/ 	.word	0x0000dd60


	//   ....[10]....
        /*00d4*/ 	.word	0x0000dee0


	//   ....[11]....
        /*00d8*/ 	.word	0x0000df20


	//   ....[12]....
        /*00dc*/ 	.word	0x0000df50


	//   ....[13]....
        /*00e0*/ 	.word	0x0000df60


	//   ....[14]....
        /*00e4*/ 	.word	0x0000dfb0


	//   ....[15]....
        /*00e8*/ 	.word	0x0000e020


	//   ....[16]....
        /*00ec*/ 	.word	0x0000e060


	//   ....[17]....
        /*00f0*/ 	.word	0x0000e120


	//   ....[18]....
        /*00f4*/ 	.word	0x0000e150


	//   ....[19]....
        /*00f8*/ 	.word	0x0000e1f0


	//   ....[20]....
        /*00fc*/ 	.word	0x0000e220


	//   ....[21]....
        /*0100*/ 	.word	0x0000eba0


	//   ....[22]....
        /*0104*/ 	.word	0x0000ec10


	//   ....[23]....
        /*0108*/ 	.word	0x0000ec80


	//   ....[24]....
        /*010c*/ 	.word	0x0000ecf0


	//   ....[25]....
        /*0110*/ 	.word	0x0000ed60


	//   ....[26]....
        /*0114*/ 	.word	0x0000f1e0


	//   ....[27]....
        /*0118*/ 	.word	0x0000f250


	//   ....[28]....
        /*011c*/ 	.word	0x0000f2c0


	//   ....[29]....
        /*0120*/ 	.word	0x0000f330


	//   ....[30]....
        /*0124*/ 	.word	0x0000f3a0


	//----- nvinfo : EIATTR_EXIT_INSTR_OFFSETS
	.align		4
.L_3566:
        /*0128*/ 	.byte	0x04, 0x1c
        /*012a*/ 	.short	(.L_3568 - .L_3567)


	//   ....[0]....
.L_3567:
        /*012c*/ 	.word	0x00000290


	//   ....[1]....
        /*0130*/ 	.word	0x0000eb40


	//----- nvinfo : EIATTR_MAX_THREADS
	.align		4
.L_3568:
        /*0134*/ 	.byte	0x04, 0x05
        /*0136*/ 	.short	(.L_3570 - .L_3569)
.L_3569:
        /*0138*/ 	.word	0x00000100
        /*013c*/ 	.word	0x00000001
        /*0140*/ 	.word	0x00000001


	//----- nvinfo : EIATTR_CRS_STACK_SIZE
	.align		4
.L_3570:
        /*0144*/ 	.byte	0x04, 0x1e
        /*0146*/ 	.short	(.L_3572 - .L_3571)
.L_3571:
        /*0148*/ 	.word	0x00000000


	//----- nvinfo : EIATTR_CBANK_PARAM_SIZE
	.align		4
.L_3572:
        /*014c*/ 	.byte	0x03, 0x19
        /*014e*/ 	.short	0x00e8


	//----- nvinfo : EIATTR_PARAM_CBANK
	.align		4
        /*0150*/ 	.byte	0x04, 0x0a
        /*0152*/ 	.short	(.L_3574 - .L_3573)
	.align		4
.L_3573:
        /*0154*/ 	.word	index@(.nv.constant0._ZN10layer_norm13ln_fwd_kernelINS_13Kernel_traitsI6__halfffffjLj8192ELj1ELj1ELj8ELj16ENS_18Kernel_traits_baseILj8192ES2_ffffjLj256EEEEELb1ELb1ELb1ELb1EEEvNS_9FwdParamsE)
        /*0158*/ 	.short	0x0210
        /*015a*/ 	.short	0x00e8


	//----- nvinfo : EIATTR_SW_WAR
	.align		4
.L_3574:
        /*015c*/ 	.byte	0x04, 0x36
        /*015e*/ 	.short	(.L_3576 - .L_3575)
.L_3575:
        /*0160*/ 	.word	0x00000008
.L_3576:


//--------------------- .nv.info._ZN10layer_norm13ln_fwd_kernelINS_13Kernel_traitsIfffffjLj8192ELj1ELj1ELj8ELj16ENS_18Kernel_traits_baseILj8192EfffffjLj256EEEEELb0ELb0ELb0ELb0EEEvNS_9FwdParamsE --------------------------
	.section	.nv.info._ZN10layer_norm13ln_fwd_kernelINS_13Kernel_traitsIfffffjLj8192ELj1ELj1ELj8ELj16ENS_18Kernel_traits_baseILj8192EfffffjLj256EEEEELb0ELb0ELb0ELb0EEEvNS_9FwdParamsE,"",@"SHT_CUDA_INFO"
	.sectionflags	@""
	.align	4


	//----- nvinfo : EIATTR_CUDA_API_VERSION
	.align		4
        /*0000*/ 	.byte	0x04, 0x37
        /*0002*/ 	.short	(.L_3578 - .L_3577)
.L_3577:
        /*0004*/ 	.word	0x00000082


	//----- nvinfo : EIATTR_KPARAM_INFO
	.align		4
.L_3578:
        /*0008*/ 	.byte	0x04, 0x17
        /*000a*/ 	.short	(.L_3580 - .L_3579)
.L_3579:
        /*000c*/ 	.word	0x00000000
        /*0010*/ 	.short	0x0000
        /*0012*/ 	.short	0x0000
        /*0014*/ 	.byte	0x00, 0xf0, 0xa1, 0x03


	//----- nvinfo : EIATTR_SPARSE_MMA_MASK
	.align		4
.L_3580:
        /*0018*/ 	.byte	0x03, 0x50
        /*001a*/ 	.short	0x0000


	//----- nvinfo : EIATTR_MAXREG_COUNT
	.align		4
        /*001c*/ 	.byte	0x03, 0x1b
        /*001e*/ 	.short	0x00ff


	//----- nvinfo : EIATTR_NUM_BARRIERS
	.align		4
        /*0020*/ 	.byte	0x02, 0x4c
        /*0022*/ 	.byte	0x01
	.zero		1


	//----- nvinfo : EIATTR_MERCURY_ISA_VERSION
	.align		4
        /*0024*/ 	.byte	0x03, 0x5f
        /*0026*/ 	.short	0x0101


	//----- nvinfo : EIATTR_COOP_GROUP_MASK_REGIDS
	.align		4
        /*0028*/ 	.byte	0x04, 0x29
        /*002a*/ 	.short	(.L_3582 - .L_3581)


	//   ....[0]....
.L_3581:
        /*002c*/ 	.word	0xffffffff


	//   ....[1]....
        /*0030*/ 	.word	0xffffffff


	//   ....[2]....
        /*0034*/ 	.word	0xffffffff


	//   ....[3]....
        /*0038*/ 	.word	0xffffffff


	//   ....[4]....
        /*003c*/ 	.word	0xffffffff


	//   ....[5]....
        /*0040*/ 	.word	0xffffffff


	//   ....[6]....
        /*0044*/ 	.word	0xffffffff


	//   ....[7]....
        /*0048*/ 	.word	0xffffffff


	//   ....[8]....
        /*004c*/ 	.word	0xffffffff


	//   ....[9]....
        /*0050*/ 	.word	0xffffffff


	//   ....[10]....
        /*0054*/ 	.word	0xffffffff


	//   ....[11]....
        /*0058*/ 	.word	0xffffffff


	//   ....[12]....
        /*005c*/ 	.word	0xffffffff


	//   ....[13]....
        /*0060*/ 	.word	0xffffffff


	//   ....[14]....
        /*0064*/ 	.word	0xffffffff


	//   ....[15]....
        /*0068*/ 	.word	0xffffffff


	//   ....[16]....
        /*006c*/ 	.word	0xffffffff


	//   ....[17]....
        /*0070*/ 	.word	0xffffffff


	//   ....[18]....
        /*0074*/ 	.word	0xffffffff


	//   ....[19]....
        /*0078*/ 	.word	0xffffffff


	//   ....[20]....
        /*007c*/ 	.word	0xffffffff


	//   ....[21]....
        /*0080*/ 	.word	0x05000077


	//   ....[22]....
        /*0084*/ 	.word	0x05000077


	//   ....[23]....
        /*0088*/ 	.word	0x05000077


	//   ....[24]....
        /*008c*/ 	.word	0x05000077


	//   ....[25]....
        /*0090*/ 	.word	0x05000077


	//   ....[26]....
        /*0094*/ 	.word	0x05000077


	//   ....[27]....
        /*0098*/ 	.word	0x05000077


	//   ....[28]....
        /*009c*/ 	.word	0x05000077


	//   ....[29]....
        /*00a0*/ 	.word	0x05000077


	//   ....[30]....
        /*00a4*/ 	.word	0x05000077


	//----- nvinfo : EIATTR_COOP_GROUP_INSTR_OFFSETS
	.align		4
.L_3582:
        /*00a8*/ 	.byte	0x04, 0x28
        /*00aa*/ 	.short	(.L_3584 - .L_3583)


	//   ....[0]....
.L_3583:
        /*00ac*/ 	.word	0x00002470


	//   ....[1]....
        /*00b0*/ 	.word	0x000024a0


	//   ....[2]....
        /*00b4*/ 	.word	0x000024c0


	//   ....[3]....
        /*00b8*/ 	.word	0x000024e0


	//   ....[4]....
        /*00bc*/ 	.word	0x00002500


	//   ....[5]....
        /*00c0*/ 	.word	0x00002970


	//   ....[6]....
        /*00c4*/ 	.word	0x00002990


	//   ....[7]....
        /*00c8*/ 	.word	0x000029b0


	//   ....[8]....
        /*00cc*/ 	.word	0x000029d0


	//   ....[9]....
        /*00d0*/ 	.word	0x000029f0


	//   ....[10]....
        /*00d4*/ 	.word	0x00002b40


	//   ....[11]....
        /*00d8*/ 	.word	0x00002bc0


	//   ....[12]....
        /*00dc*/ 	.word	0x00002be0


	//   ....[13]....
        /*00e0*/ 	.word	0x00002bf0


	//   ....[14]....
        /*00e4*/ 	.word	0x00002cb0


	//   ....[15]....
        /*00e8*/ 	.word	0x00002cf0


	//   ....[16]....
        /*00ec*/ 	.word	0x00002d80


	//   ....[17]....
        /*00f0*/ 	.word	0x00002dc0


	//   ....[18]....
        /*00f4*/ 	.word	0x00002e50


	//   ....[19]....
        /*00f8*/ 	.word	0x00002e80


	//   ....[20]....
        /*00fc*/ 	.word	0x00002ee0


	//   ....[21]....
        /*0100*/ 	.word	0x00003a20


	//   ....[22]....
        /*0104*/ 	.word	0x00003a90


	//   ....[23]....
        /*0108*/ 	.word	0x00003b00


	//   ....[24]....
        /*010c*/ 	.word	0x00003b70


	//   ....[25]....
        /*0110*/ 	.word	0x00003be0


	//   ....[26]....
        /*0114*/ 	.word	0x000040b0


	//   ....[27]....
        /*0118*/ 	.word	0x00004120


	//   ....[28]....
        /*011c*/ 	.word	0x00004190


	//   ....[29]....
        /*0120*/ 	.word	0x00004200


	//   ....[30]....
        /*0124*/ 	.word	0x00004270


	//----- nvinfo : EIATTR_EXIT_INSTR_OFFSETS
	.align		4
.L_3584:
        /*0128*/ 	.byte	0x04, 0x1c
        /*012a*/ 	.short	(.L_3586 - .L_3585)


	//   ....[0]....
.L_3585:
        /*012c*/ 	.word	0x00000970


	//   ....[1]....
        /*0130*/ 	.word	0x000039c0


	//----- nvinfo : EIATTR_MAX_THREADS
	.align		4
.L_3586:
        /*0134*/ 	.byte	0x04, 0x05
        /*0136*/ 	.short	(.L_3588 - .L_3587)
.L_3587:
        /*0138*/ 	.word	0x00000100
        /*013c*/ 	.word	0x00000001
        /*0140*/ 	.word	0x00000001


	//----- nvinfo : EIATTR_CRS_STACK_SIZE
	.align		4
.L_3588:
        /*0144*/ 	.byte	0x04, 0x1e
        /*0146*/ 	.short	(.L_3590 - .L_3589)
.L_3589:
        /*0148*/ 	.word	0x00000000


	//----- nvinfo : EIATTR_CBANK_PARAM_SIZE
	.align		4
.L_3590:
        /*014c*/ 	.byte	0x03, 0x19
        /*014e*/ 	.short	0x00e8


	//----- nvinfo : EIATTR_PARAM_CBANK
	.align		4
        /*0150*/ 	.byte	0x04, 0x0a
        /*0152*/ 	.short	(.L_3592 - .L_3591)
	.align		4
.L_3591:
        /*0154*/ 	.word	index@(.nv.constant0._ZN10layer_norm13ln_fwd_kernelINS_13Kernel_traitsIfffffjLj8192ELj1ELj1ELj8ELj16ENS_18Kernel_traits_baseILj8192EfffffjLj256EEEEELb0ELb0ELb0ELb0EEEvNS_9FwdParamsE)
        /*0158*/ 	.short	0x0210
        /*015a*/ 	.short	0x00e8


	//----- nvinfo : EIATTR_SW_WAR
	.align		4
.L_3592:
        /*015c*/ 	.byte	0x04, 0x36
        /*015e*/ 	.short	(.L_3594 - .L_3593)
.L_3593:
        /*0160*/ 	.word	0x00000008
.L_3594:


//--------------------- .nv.info._ZN10layer_norm13ln_fwd_kernelINS_13Kernel_traitsIfffffjLj8192ELj1ELj1ELj8ELj16ENS_18Kernel_traits_baseILj8192EfffffjLj256EEEEELb0ELb0ELb0ELb1EEEvNS_9FwdParamsE --------------------------
	.section	.nv.info._ZN10layer_norm13ln_fwd_kernelINS_13Kernel_traitsIfffffjLj8192ELj1ELj1ELj8ELj16ENS_18Kernel_traits_baseILj8192EfffffjLj256EEEEELb0ELb0ELb0ELb1EEEvNS_9FwdParamsE,"",@"SHT_CUDA_INFO"
	.sectionflags	@""
	.align	4


	//----- nvinfo : EIATTR_CUDA_API_VERSION
	.align		4
        /*0000*/ 	.byte	0x04, 0x37
        /*0002*/ 	.short	(.L_3596 - .L_3595)
.L_3595:
        /*0004*/ 	.word	0x00000082


	//----- nvinfo : EIATTR_KPARAM_INFO
	.align		4
.L_3596:
        /*0008*/ 	.byte	0x04, 0x17
        /*000a*/ 	.short	(.L_3598 - .L_3597)
.L_3597:
        /*000c*/ 	.word	0x00000000
        /*0010*/ 	.short	0x0000
        /*0012*/ 	.short	0x0000
        /*0014*/ 	.byte	0x00, 0xf0, 0xa1, 0x03


	//----- nvinfo : EIATTR_SPARSE_MMA_MASK
	.align		4
.L_3598:
        /*0018*/ 	.byte	0x03, 0x50
        /*001a*/ 	.short	0x0000


	//----- nvinfo : EIATTR_MAXREG_COUNT
	.align		4
        /*001c*/ 	.byte	0x03, 0x1b
        /*001e*/ 	.short	0x00ff


	//----- nvinfo : EIATTR_NUM_BARRIERS
	.align		4
        /*0020*/ 	.byte	0x02, 0x4c
        /*0022*/ 	.byte	0x01
	.zero		1


	//----- nvinfo : EIATTR_MERCURY_ISA_VERSION
	.align		4
        /*0024*/ 	.byte	0x03, 0x5f
        /*0026*/ 	.short	0x0101


	//----- nvinfo : EIATTR_COOP_GROUP_MASK_REGIDS
	.align		4
        /*0028*/ 	.byte	0x04, 0x29
        /*002a*/ 	.short	(.L_3600 - .L_3599)


	//   ....[0]....
.L_3599:
        /*002c*/ 	.word	0xffffffff


	//   ....[1]....
        /*0030*/ 	.word	0xffffffff


	//   ....[2]....
        /*0034*/ 	.word	0xffffffff


	//   ....[3]....
        /*0038*/ 	.word	0xffffffff


	//   ....[4]....
        /*003c*/ 	.word	0xffffffff


	//   ....[5]....
        /*0040*/ 	.word	0xffffffff


	//   ....[6]....
        /*0044*/ 	.word	0xffffffff


	//   ....[7]....
        /*0048*/ 	.word	0xffffffff


	//   ....[8]....
        /*004c*/ 	.word	0xffffffff


	//   ....[9]....
        /*0050*/ 	.word	0xffffffff


	//   ....[10]....
        /*0054*/ 	.word	0xffffffff


	//   ....[11]....
        /*0058*/ 	.word	0xffffffff


	//   ....[12]....
        /*005c*/ 	.word	0xffffffff


	//   ....[13]....
        /*0060*/ 	.word	0xffffffff


	//   ....[14]....
        /*0064*/ 	.word	0xffffffff


	//   ....[15]....
        /*0068*/ 	.word	0xffffffff


	//   ....[16]....
        /*006c*/ 	.word	0xffffffff


	//   ....[17]....
        /*0070*/ 	.word	0xffffffff


	//   ....[18]....
        /*0074*/ 	.word	0xffffffff


	//   ....[19]....
        /*0078*/ 	.word	0xffffffff


	//   ....[20]....
        /*007c*/ 	.word	0xffffffff


	//   ....[21]....
        /*0080*/ 	.word	0x05000064


	//   ....[22]....
        /*0084*/ 	.word	0x05000064


	//   ....[23]....
        /*0088*/ 	.word	0x05000064


	//   ....[24]....
        /*008c*/ 	.word	0x05000064


	//   ....[25]....
        /*0090*/ 	.word	0x05000064


	//   ....[26]....
        /*0094*/ 	.word	0x05000064


	//   ....[27]....
        /*0098*/ 	.word	0x05000064


	//   ....[28]....
        /*009c*/ 	.word	0x05000064


	//   ....[29]....
        /*00a0*/ 	.word	0x05000064


	//   ....[30]....
        /*00a4*/ 	.word	0x05000064


	//----- nvinfo : EIATTR_COOP_GROUP_INSTR_OFFSETS
	.align		4
.L_3600:
        /*00a8*/ 	.byte	0x04, 0x28
        /*00aa*/ 	.short	(.L_3602 - .L_3601)


	//   ....[0]....
.L_3601:
        /*00ac*/ 	.word	0x00001880


	//   ....[1]....
        /*00b0*/ 	.word	0x000018a0


	//   ....[2]....
        /*00b4*/ 	.word	0x000018c0


	//   ....[3]....
        /*00b8*/ 	.word	0x000018e0


	//   ....[4]....
        /*00bc*/ 	.word	0x00001900


	//   ....[5]....
        /*00c0*/ 	.word	0x00001d30


	//   ....[6]....
        /*00c4*/ 	.word	0x00001d50


	//   ....[7]....
        /*00c8*/ 	.word	0x00001d70


	//   ....[8]....
        /*00cc*/ 	.word	0x00001d90


	//   ....[9]....
        /*00d0*/ 	.word	0x00001db0


	//   ....[10]....
        /*00d4*/ 	.word	0x00001ef0


	//   ....[11]....
        /*00d8*/ 	.word	0x00001f50


	//   ....[12]....
        /*00dc*/ 	.word	0x00001f70


	//   ....[13]....
        /*00e0*/ 	.word	0x00001f80


	//   ....[14]....
        /*00e4*/ 	.word	0x00001fb0


	//   ....[15]....
        /*00e8*/ 	.word	0x00002050


	//   ....[16]....
        /*00ec*/ 	.word	0x000020b0


	//   ....[17]....
        /*00f0*/ 	.word	0x00002140


	//   ....[18]....
        /*00f4*/ 	.word	0x00002170


	//   ....[19]....
        /*00f8*/ 	.word	0x00002210


	//   ....[20]....
        /*00fc*/ 	.word	0x00002230


	//   ....[21]....
        /*0100*/ 	.word	0x00002b20


	//   ....[22]....
        /*0104*/ 	.word	0x00002b90


	//   ....[23]....
        /*0108*/ 	.word	0x00002c00


	//   ....[24]....
        /*010c*/ 	.word	0x00002c70


	//   ....[25]....
        /*0110*/ 	.word	0x00002ce0


	//   ....[26]....
        /*0114*/ 	.word	0x00003150


	//   ....[27]....
        /*0118*/ 	.word	0x000031c0


	//   ....[28]....
        /*011c*/ 	.word	0x00003230


	//   ....[29]....
        /*0120*/ 	.word	0x000032a0


	//   ....[30]....
        /*0124*/ 	.word	0x00003310


	//----- nvinfo : EIATTR_EXIT_INSTR_OFFSETS
	.align		4
.L_3602:
        /*0128*/ 	.byte	0x04, 0x1c
        /*012a*/ 	.short	(.L_3604 - .L_3603)


	//   ....[0]....
.L_3603:
        /*012c*/ 	.word	0x000002e0


	//   ....[1]....
        /*0130*/ 	.word	0x00002ac0


	//----- nvinfo : EIATTR_MAX_THREADS
	.align		4
.L_3604:
        /*0134*/ 	.byte	0x04, 0x05
        /*0136*/ 	.short	(.L_3606 - .L_3605)
.L_3605:
        /*0138*/ 	.word	0x00000100
        /*013c*/ 	.word	0x00000001
        /*0140*/ 	.word	0x00000001


	//----- nvinfo : EIATTR_CRS_STACK_SIZE
	.align		4
.L_3606:
        /*0144*/ 	.byte	0x04, 0x1e
        /*0146*/ 	.short	(.L_3608 - .L_3607)
.L_3607:
        /*0148*/ 	.word	0x00000000


	//----- nvinfo : EIATTR_CBANK_PARAM_SIZE
	.align		4
.L_3608:
        /*014c*/ 	.byte	0x03, 0x19
        /*014e*/ 	.short	0x00e8


	//----- nvinfo : EIATTR_PARAM_CBANK
	.align		4
        /*0150*/ 	.byte	0x04, 0x0a
        /*0152*/ 	.short	(.L_3610 - .L_3609)
	.align		4
.L_3609:
        /*0154*/ 	.word	index@(.nv.constant0._ZN10layer_norm13ln_fwd_kernelINS_13Kernel_traitsIfffffjLj8192ELj1ELj1ELj8ELj16ENS_18Kernel_traits_baseILj8192EfffffjLj256EEEEELb0ELb0ELb0ELb1EEEvNS_9FwdParamsE)
        /*0158*/ 	.short	0x0210
        /*015a*/ 	.short	0x00e8


	//----- nvinfo : EIATTR_SW_WAR
	.align		4
.L_3610:
        /*015c*/ 	.byte	0x04, 0x36
        /*015e*/ 	.short	(.L_3612 - .L_3611)
.L_3611:
        /*0160*/ 	.word	0x00000008
.L_3612:


//--------------------- .nv.info._ZN10layer_norm13ln_fwd_kernelINS_13Kernel_traitsIfffffjLj8192ELj1ELj1ELj8ELj16ENS_18Kernel_traits_baseILj8192EfffffjLj256EEEEELb0ELb0ELb1ELb0EEEvNS_9FwdParamsE --------------------------
	.section	.nv.info._ZN10layer_norm13ln_fwd_kernelINS_13Kernel_traitsIfffffjLj8192ELj1ELj1ELj8ELj16ENS_18Kernel_traits_baseILj8192EfffffjLj256EEEEELb0ELb0ELb1ELb0EEEvNS_9FwdParamsE,"",@"SHT_CUDA_INFO"
	.sectionflags	@""
	.align	4


	//----- nvinfo : EIATTR_CUDA_API_VERSION
	.align		4
        /*0000*/ 	.byte	0x04, 0x37
        /*0002*/ 	.short	(.L_3614 - .L_3613)
.L_3613:
        /*0004*/ 	.word	0x00000082


	//----- nvinfo : EIATTR_KPARAM_INFO
	.align		4
.L_3614:
        /*0008*/ 	.byte	0x04, 0x17
        /*000a*/ 	.short	(.L_3616 - .L_3615)
.L_3615:
        /*000c*/ 	.word	0x00000000
        /*0010*/ 	.short	0x0000
        /*0012*/ 	.short	0x0000
        /*0014*/ 	.byte	0x00, 0xf0, 0xa1, 0x03


	//----- nvinfo : EIATTR_SPARSE_MMA_MASK
	.align		4
.L_3616:
        /*0018*/ 	.byte	0x03, 0x50
        /*001a*/ 	.short	0x0000


	//----- nvinfo : EIATTR_MAXREG_COUNT
	.align		4
        /*001c*/ 	.byte	0x03, 0x1b
        /*001e*/ 	.short	0x00ff


	//----- nvinfo : EIATTR_NUM_BARRIERS
	.align		4
        /*0020*/ 	.byte	0x02, 0x4c
        /*0022*/ 	.byte	0x01
	.zero		1


	//----- nvinfo : EIATTR_MERCURY_ISA_VERSION
	.align		4
        /*0024*/ 	.byte	0x03, 0x5f
        /*0026*/ 	.short	0x0101


	//----- nvinfo : EIATTR_COOP_GROUP_MASK_REGIDS
	.align		4
        /*0028*/ 	.byte	0x04, 0x29
        /*002a*/ 	.short	(.L_3618 - .L_3617)


	//   ....[0]....
.L_3617:
        /*002c*/ 	.word	0xffffffff


	//   ....[1]....
        /*0030*/ 	.word	0xffffffff


	//   ....[2]....
        /*0034*/ 	.word	0xffffffff


	//   ....[3]....
        /*0038*/ 	.word	0xffffffff


	//   ....[4]....
        /*003c*/ 	.word	0xffffffff


	//   ....[5]....
        /*0040*/ 	.word	0xffffffff


	//   ....[6]....
        /*0044*/ 	.word	0xffffffff


	//   ....[7]....
        /*0048*/ 	.word	0xffffffff


	//   ....[8]....
        /*004c*/ 	.word	0xffffffff


	//   ....[9]....
        /*0050*/ 	.word	0xffffffff


	//   ....[10]....
        /*0054*/ 	.word	0xffffffff


	//   ....[11]....
        /*0058*/ 	.word	0xffffffff


	//   ....[12]....
        /*005c*/ 	.word	0xffffffff


	//   ....[13]....
        /*0060*/ 	.word	0xffffffff


	//   ....[14]....
        /*0064*/ 	.word	0xffffffff


	//   ....[15]....
        /*0068*/ 	.word	0xffffffff


	//   ....[16]....
        /*006c*/ 	.word	0xffffffff


	//   ....[17]....
        /*0070*/ 	.word	0xffffffff


	//   ....[18]....
        /*0074*/ 	.word	0xffffffff


	//   ....[19]....
        /*0078*/ 	.word	0xffffffff


	//   ....[20]....
        /*007c*/ 	.word	0xffffffff


	//   ....[21]....
        /*0080*/ 	.word	0x05000084


	//   ....[22]....
        /*0084*/ 	.word	0x05000084


	//   ....[23]....
        /*0088*/ 	.word	0x05000084


	//   ....[24]....
        /*008c*/ 	.word	0x05000084


	//   ....[25]....
        /*0090*/ 	.word	0x05000084


	//   ....[26]....
        /*0094*/ 	.word	0x05000084


	//   ....[27]....
        /*0098*/ 	.word	0x05000084


	//   ....[28]....
        /*009c*/ 	.word	0x05000084


	//   ....[29]....
        /*00a0*/ 	.word	0x05000084


	//   ....[30]....
        /*00a4*/ 	.word	0x05000084


	//----- nvinfo : EIATTR_COOP_GROUP_INSTR_OFFSETS
	.align		4
.L_3618:
        /*00a8*/ 	.byte	0x04, 0x28
        /*00aa*/ 	.short	(.L_3620 - .L_3619)


	//   ....[0]....
.L_3619:
        /*00ac*/ 	.word	0x00002870


	//   ....[1]....
        /*00b0*/ 	.word	0x000028c0


	//   ....[2]....
        /*00b4*/ 	.word	0x000028e0


	//   ....[3]....
        /*00b8*/ 	.word	0x00002900


	//   ....[4]....
        /*00bc*/ 	.word	0x00002920


	//   ....[5]....
        /*00c0*/ 	.word	0x00002d70


	//   ....[6]....
        /*00c4*/ 	.word	0x00002d90


	//   ....[7]....
        /*00c8*/ 	.word	0x00002db0


	//   ....[8]....
        /*00cc*/ 	.word	0x00002dd0


	//   ....[9]....
        /*00d0*/ 	.word	0x00002df0


	//   ....[10]....
        /*00d4*/ 	.word	0x00002f90


	//   ....[11]....
        /*00d8*/ 	.word	0x00002fd0


	//   ....[12]....
        /*00dc*/ 	.word	0x00003030


	//   ....[13]....
        /*00e0*/ 	.word	0x00003050


	//   ....[14]....
        /*00e4*/ 	.word	0x000030c0


	//   ....[15]....
        /*00e8*/ 	.word	0x00003120


	//   ....[16]....
        /*00ec*/ 	.word	0x00003190


	//   ....[17]....
        /*00f0*/ 	.word	0x000031a0


	//   ....[18]....
        /*00f4*/ 	.word	0x00003270


	//   ....[19]....
        /*00f8*/ 	.word	0x00003290


	//   ....[20]....
        /*00fc*/ 	.word	0x00003310


	//   ....[21]....
        /*0100*/ 	.word	0x00003ee0


	//   ....[22]....
        /*0104*/ 	.word	0x00003f50


	//   ....[23]....
        /*0108*/ 	.word	0x00003fc0


	//   ....[24]....
        /*010c*/ 	.word	0x00004030


	//   ....[25]....
        /*0110*/ 	.word	0x000040a0


	//   ....[26]....
        /*0114*/ 	.word	0x00004550


	//   ....[27]....
        /*0118*/ 	.word	0x000045c0


	//   ....[28]....
        /*011c*/ 	.word	0x00004630


	//   ....[29]....
        /*0120*/ 	.word	0x000046a0


	//   ....[30]....
        /*0124*/ 	.word	0x00004710


	//----- nvinfo : EIATTR_EXIT_INSTR_OFFSETS
	.align		4
.L_3620:
        /*0128*/ 	.byte	0x04, 0x1c
        /*012a*/ 	.short	(.L_3622 - .L_3621)


	//   ....[0]....
.L_3621:
        /*012c*/ 	.word	0x00000940


	//   ....[1]....
        /*0130*/ 	.word	0x00003e60


	//----- nvinfo : EIATTR_MAX_THREADS
	.align		4
.L_3622:
        /*0134*/ 	.byte	0x04, 0x05
        /*0136*/ 	.short	(.L_3624 - .L_3623)
.L_3623:
        /*0138*/ 	.word	0x00000100
        /*013c*/ 	.word	0x00000001
        /*0140*/ 	.word	0x00000001


	//----- nvinfo : EIATTR_CRS_STACK_SIZE
	.align		4
.L_3624:
        /*0144*/ 	.byte	0x04, 0x1e
        /*0146*/ 	.short	(.L_3626 - .L_3625)
.L_3625:
        /*0148*/ 	.word	0x00000000


	//----- nvinfo : EIATTR_CBANK_PARAM_SIZE
	.align		4
.L_3626:
        /*014c*/ 	.byte	0x03, 0x19
        /*014e*/ 	.short	0x00e8


	//----- nvinfo : EIATTR_PARAM_CBANK
	.align		4
        /*0150*/ 	.byte	0x04, 0x0a
        /*0152*/ 	.short	(.L_3628 - .L_3627)
	.align		4
.L_3627:
        /*0154*/ 	.word	index@(.nv.constant0._ZN10layer_norm13ln_fwd_kernelINS_13Kernel_traitsIfffffjLj8192ELj1ELj1ELj8ELj16ENS_18Kernel_traits_baseILj8192EfffffjLj256EEEEELb0ELb0ELb1ELb0EEEvNS_9FwdParamsE)
        /*0158*/ 	.short	0x0210
        /*015a*/ 	.short	0x00e8


	//----- nvinfo : EIATTR_SW_WAR
	.align		4
.L_3628:
        /*015c*/ 	.byte	0x04, 0x36
        /*015e*/ 	.short	(.L_3630 - .L_3629)
.L_3629:
        /*0160*/ 	.word	0x00000008
.L_3630:


//--------------------- .nv.info._ZN10layer_norm13ln_fwd_kernelINS_13Kernel_traitsIfffffjLj8192ELj1ELj1ELj8ELj16ENS_18Kernel_traits_baseILj8192EfffffjLj256EEEEELb0ELb0ELb1ELb1EEEvNS_9FwdParamsE --------------------------
	.section	.nv.info._ZN10layer_norm13ln_fwd_kernelINS_13Kernel_traitsIfffffjLj8192ELj1ELj1ELj8ELj16ENS_18Kernel_traits_baseILj8192EfffffjLj256EEEEELb0ELb0ELb1ELb1EEEvNS_9FwdParamsE,"",@"SHT_CUDA_INFO"
	.sectionflags	@""
	.align	4


	//----- nvinfo : EIATTR_CUDA_API_VERSION
	.align		4
        /*0000*/ 	.byte	0x04, 0x37
        /*0002*/ 	.short	(.L_3632 - .L_3631)
.L_3631:
        /*0004*/ 	.word	0x00000082


	//----- nvinfo : EIATTR_KPARAM_INFO
	.align		4
.L_3632:
        /*0008*/ 	.byte	0x04, 0x17
        /*000a*/ 	.short	(.L_3634 - .L_3633)
.L_3633:
        /*000c*/ 	.word	0x00000000
        /*0010*/ 	.short	0x0000
        /*0012*/ 	.short	0x0000
        /*0014*/ 	.byte	0x00, 0xf0, 0xa1, 0x03


	//----- nvinfo : EIATTR_SPARSE_MMA_MASK
	.align		4
.L_3634:
        /*0018*/ 	.byte	0x03, 0x50
        /*001a*/ 	.short	0x0000


	//----- nvinfo : EIATTR_MAXREG_COUNT
	.align		4
        /*001c*/ 	.byte	0x03, 0x1b
        /*001e*/ 	.short	0x00ff


	//----- nvinfo : EIATTR_NUM_BARRIERS
	.align		4
        /*0020*/ 	.byte	0x02, 0x4c
        /*0022*/ 	.byte	0x01
	.zero		1


	//----- nvinfo : EIATTR_MERCURY_ISA_VERSION
	.align		4
        /*0024*/ 	.byte	0x03, 0x5f
        /*0026*/ 	.short	0x0101


	//----- nvinfo : EIATTR_COOP_GROUP_MASK_REGIDS
	.align		4
        /*0028*/ 	.byte	0x04, 0x29
        /*002a*/ 	.short	(.L_3636 - .L_3635)


	//   ....[0]....
.L_3635:
        /*002c*/ 	.word	0xffffffff


	//   ....[1]....
        /*0030*/ 	.word	0xffffffff


	//   ....[2]....
        /*0034*/ 	.word	0xffffffff


	//   ....[3]....
        /*0038*/ 	.word	0xffffffff


	//   ....[4]....
        /*003c*/ 	.word	0xffffffff


	//   ....[5]....
        /*0040*/ 	.word	0xffffffff


	//   ....[6]....
        /*0044*/ 	.word	0xffffffff


	//   ....[7]....
        /*0048*/ 	.word	0xffffffff


	//   ....[8]....
        /*004c*/ 	.word	0xffffffff


	//   ....[9]....
        /*0050*/ 	.word	0xffffffff


	//   ....[10]....
        /*0054*/ 	.word	0xffffffff


	//   ....[11]....
        /*0058*/ 	.word	0xffffffff


	//   ....[12]....
        /*005c*/ 	.word	0xffffffff


	//   ....[13]....
        /*0060*/ 	.word	0xffffffff


	//   ....[14]....
        /*0064*/ 	.word	0xffffffff


	//   ....[15]....
        /*0068*/ 	.word	0xffffffff


	//   ....[16]....
        /*006c*/ 	.word	0xffffffff


	//   ....[17]....
        /*0070*/ 	.word	0xffffffff


	//   ....[18]....
        /*0074*/ 	.word	0xffffffff


	//   ....[19]....
        /*0078*/ 	.word	0xffffffff


	//   ....[20]....
        /*007c*/ 	.word	0xffffffff


	//   ....[21]....
        /*0080*/ 	.word	0x05000007


	//   ....[22]....
        /*0084*/ 	.word	0x05000007


	//   ....[23]....
        /*0088*/ 	.word	0x05000007


	//   ....[24]....
        /*008c*/ 	.word	0x05000007


	//   ....[25]....
        /*0090*/ 	.word	0x05000007


	//   ....[26]....
        /*0094*/ 	.word	0x05000007


	//   ....[27]....
        /*0098*/ 	.word	0x05000007


	//   ....[28]....
        /*009c*/ 	.word	0x05000007


	//   ....[29]....
        /*00a0*/ 	.word	0x05000007


	//   ....[30]....
        /*00a4*/ 	.word	0x05000007


	//----- nvinfo : EIATTR_COOP_GROUP_INSTR_OFFSETS
	.align		4
.L_3636:
        /*00a8*/ 	.byte	0x04, 0x28
        /*00aa*/ 	.short	(.L_3638 - .L_3637)


	//   ....[0]....
.L_3637:
        /*00ac*/ 	.word	0x00001c70


	//   ....[1]....
        /*00b0*/ 	.word	0x00001c90


	//   ....[2]....
        /*00b4*/ 	.word	0x00001cb0


	//   ....[3]....
        /*00b8*/ 	.word	0x00001cd0


	//   ....[4]....
        /*00bc*/ 	.word	0x00001cf0


	//   ....[5]....
        /*00c0*/ 	.word	0x00002120


	//   ....[6]....
        /*00c4*/ 	.word	0x00002140


	//   ....[7]....
        /*00c8*/ 	.word	0x00002160


	//   ....[8]....
        /*00cc*/ 	.word	0x00002180


	//   ....[9]....
        /*00d0*/ 	.word	0x000021a0


	//   ....[10]....
        /*00d4*/ 	.word	0x000022e0


	//   ....[11]....
        /*00d8*/ 	.word	0x00002370


	//   ....[12]....
        /*00dc*/ 	.word	0x00002380


	//   ....[13]....
        /*00e0*/ 	.word	0x000023e0


	//   ....[14]....
        /*00e4*/ 	.word	0x00002440


	//   ....[15]....
        /*00e8*/ 	.word	0x00002470


	//   ....[16]....
        /*00ec*/ 	.word	0x000024c0


	//   ....[17]....
        /*00f0*/ 	.word	0x00002530


	//   ....[18]....
        /*00f4*/ 	.word	0x00002550


	//   ....[19]....
        /*00f8*/ 	.word	0x00002650


	//   ....[20]....
        /*00fc*/ 	.word	0x00002660


	//   ....[21]....
        /*0100*/ 	.word	0x00002ff0


	//   ....[22]....
        /*0104*/ 	.word	0x00003060


	//   ....[23]....
        /*0108*/ 	.word	0x000030d0


	//   ....[24]....
        /*010c*/ 	.word	0x00003140


	//   ....[25]....
        /*0110*/ 	.word	0x000031b0


	//   ....[26]....
        /*0114*/ 	.word	0x00003640


	//   ....[27]....
        /*0118*/ 	.word	0x000036b0


	//   ....[28]....
        /*011c*/ 	.word	0x00003720


	//   ....[29]....
        /*0120*/ 	.word	0x00003790


	//   ....[30]....
        /*0124*/ 	.word	0x00003800


	//----- nvinfo : EIATTR_EXIT_INSTR_OFFSETS
	.align		4
.L_3638:
        /*0128*/ 	.byte	0x04, 0x1c
        /*012a*/ 	.short	(.L_3640 - .L_3639)


	//   ....[0]....
.L_3639:
        /*012c*/ 	.word	0x00000290


	//   ....[1]....
        /*0130*/ 	.word	0x00002f90


	//----- nvinfo : EIATTR_MAX_THREADS
	.align		4
.L_3640:
        /*0134*/ 	.byte	0x04, 0x05
        /*0136*/ 	.short	(.L_3642 - .L_3641)
.L_3641:
        /*0138*/ 	.word	0x00000100
        /*013c*/ 	.word	0x00000001
        /*0140*/ 	.word	0x00000001


	//----- nvinfo : EIATTR_CRS_STACK_SIZE
	.align		4
.L_3642:
        /*0144*/ 	.byte	0x04, 0x1e
        /*0146*/ 	.short	(.L_3644 - .L_3643)
.L_3643:
        /*0148*/ 	.word	0x00000000


	//----- nvinfo : EIATTR_CBANK_PARAM_SIZE
	.align		4
.L_3644:
        /*014c*/ 	.byte	0x03, 0x19
        /*014e*/ 	.short	0x00e8


	//----- nvinfo : EIATTR_PARAM_CBANK
	.align		4
        /*0150*/ 	.byte	0x04, 0x0a
        /*0152*/ 	.short	(.L_3646 - .L_3645)
	.align		4
.L_3645:
        /*0154*/ 	.word	index@(.nv.constant0._ZN10layer_norm13ln_fwd_kernelINS_13Kernel_traitsIfffffjLj8192ELj1ELj1ELj8ELj16ENS_18Kernel_traits_baseILj8192EfffffjLj256EEEEELb0ELb0ELb1ELb1EEEvNS_9FwdParamsE)
        /*0158*/ 	.short	0x0210
        /*015a*/ 	.short	0x00e8


	//----- nvinfo : EIATTR_SW_WAR
	.align		4
.L_3646:
        /*015c*/ 	.byte	0x04, 0x36
        /*015e*/ 	.short	(.L_3648 - .L_3647)
.L_3647:
        /*0160*/ 	.word	0x00000008
.L_3648:


//--------------------- .nv.info._ZN10layer_norm13ln_fwd_kernelINS_13Kernel_traitsIfffffjLj8192ELj1ELj1ELj8ELj16ENS_18Kernel_traits_baseILj8192EfffffjLj256EEEEELb0ELb1ELb0ELb0EEEvNS_9FwdParamsE --------------------------
	.section	.nv.info._ZN10layer_norm13ln_fwd_kernelINS_13Kernel_traitsIfffffjLj8192ELj1ELj1ELj8ELj16ENS_18Kernel_traits_baseILj8192EfffffjLj256EEEEELb0ELb1ELb0ELb0EEEvNS_9FwdParamsE,"",@"SHT_CUDA_INFO"
	.sectionflags	@""
	.align	4


	//----- nvinfo : EIATTR_CUDA_API_VERSION
	.align		4
        /*0000*/ 	.byte	0x04, 0x37
        /*0002*/ 	.short	(.L_3650 - .L_3649)
.L_3649:
        /*0004*/ 	.word	0x00000082


	//----- nvinfo : EIATTR_KPARAM_INFO
	.align		4
.L_3650:
        /*0008*/ 	.byte	0x04, 0x17
        /*000a*/ 	.short	(.L_3652 - .L_3651)
.L_3651:
        /*000c*/ 	.word	0x00000000
        /*0010*/ 	.short	0x0000
        /*0012*/ 	.short	0x0000
        /*0014*/ 	.byte	0x00, 0xf0, 0xa1, 0x03


	//----- nvinfo : EIATTR_SPARSE_MMA_MASK
	.align		4
.L_3652:
        /*0018*/ 	.byte	0x03, 0x50
        /*001a*/ 	.short	0x0000


	//----- nvinfo : EIATTR_MAXREG_COUNT
	.align		4
        /*001c*/ 	.byte	0x03, 0x1b
        /*001e*/ 	.short	0x00ff


	//----- nvinfo : EIATTR_NUM_BARRIERS
	.align		4
        /*0020*/ 	.byte	0x02, 0x4c
        /*0022*/ 	.byte	0x01
	.zero		1


	//----- nvinfo : EIATTR_MERCURY_ISA_VERSION
	.align		4
        /*0024*/ 	.byte	0x03, 0x5f
        /*0026*/ 	.short	0x0101


	//----- nvinfo : EIATTR_COOP_GROUP_MASK_REGIDS
	.align		4
        /*0028*/ 	.byte	0x04, 0x29
        /*002a*/ 	.short	(.L_3654 - .L_3653)


	//   ....[0]....
.L_3653:
        /*002c*/ 	.word	0xffffffff


	//   ....[1]....
        /*0030*/ 	.word	0xffffffff


	//   ....[2]....
        /*0034*/ 	.word	0xffffffff


	//   ....[3]....
        /*0038*/ 	.word	0xffffffff


	//   ....[4]....
        /*003c*/ 	.word	0xffffffff


	//   ....[5]....
        /*0040*/ 	.word	0xffffffff


	//   ....[6]....
        /*0044*/ 	.word	0xffffffff


	//   ....[7]....
        /*0048*/ 	.word	0xffffffff


	//   ....[8]....
        /*004c*/ 	.word	0xffffffff


	//   ....[9]....
        /*0050*/ 	.word	0xffffffff


	//   ....[10]....
        /*0054*/ 	.word	0xffffffff


	//   ....[11]....
        /*0058*/ 	.word	0xffffffff


	//   ....[12]....
        /*005c*/ 	.word	0xffffffff


	//   ....[13]....
        /*0060*/ 	.word	0xffffffff


	//   ....[14]....
        /*0064*/ 	.word	0xffffffff


	//   ....[15]....
        /*0068*/ 	.word	0xffffffff


	//   ....[16]....
        /*006c*/ 	.word	0xffffffff


	//   ....[17]....
        /*0070*/ 	.word	0xffffffff


	//   ....[18]....
        /*0074*/ 	.word	0xffffffff


	//   ....[19]....
        /*0078*/ 	.word	0xffffffff


	//   ....[20]....
        /*007c*/ 	.word	0xffffffff


	//   ....[21]....
        /*0080*/ 	.word	0x05000097


	//   ....[22]....
        /*0084*/ 	.word	0x05000097


	//   ....[23]....
        /*0088*/ 	.word	0x05000097


	//   ....[24]....
        /*008c*/ 	.word	0x05000097


	//   ....[25]....
        /*0090*/ 	.word	0x05000097


	//   ....[26]....
        /*0094*/ 	.word	0x05000097


	//   ....[27]....
        /*0098*/ 	.word	0x05000097


	//   ....[28]....
        /*009c*/ 	.word	0x05000097


	//   ....[29]....
        /*00a0*/ 	.word	0x05000097


	//   ....[30]....
        /*00a4*/ 	.word	0x05000097


	//----- nvinfo : EIATTR_COOP_GROUP_INSTR_OFFSETS
	.align		4
.L_3654:
        /*00a8*/ 	.byte	0x04, 0x28
        /*00aa*/ 	.short	(.L_3656 - .L_3655)


	//   ....[0]....
.L_3655:
        /*00ac*/ 	.word	0x00001fd0


	//   ....[1]....
        /*00b0*/ 	.word	0x00002000


	//   ....[2]....
        /*00b4*/ 	.word	0x00002020


	//   ....[3]....
        /*00b8*/ 	.word	0x00002040


	//   ....[4]....
        /*00bc*/ 	.word	0x00002060


	//   ....[5]....
        /*00c0*/ 	.word	0x000024c0


	//   ....[6]....
        /*00c4*/ 	.word	0x000024e0


	//   ....[7]....
        /*00c8*/ 	.word	0x00002500


	//   ....[8]....
        /*00cc*/ 	.word	0x00002520


	//   ....[9]....
        /*00d0*/ 	.word	0x00002540


	//   ....[10]....
        /*00d4*/ 	.word	0x000026e0


	//   ....[11]....
        /*00d8*/ 	.word	0x00002720


	//   ....[12]....
        /*00dc*/ 	.word	0x00002750


	//   ....[13]....
        /*00e0*/ 	.word	0x00002760


	//   ....[14]....
        /*00e4*/ 	.word	0x000027f0


	//   ....[15]....
        /*00e8*/ 	.word	0x00002820


	//   ....[16]....
        /*00ec*/ 	.word	0x00002860


	//   ....[17]....
        /*00f0*/ 	.word	0x00002910


	//   ....[18]....
        /*00f4*/ 	.word	0x00002950


	//   ....[19]....
        /*00f8*/ 	.word	0x000029e0


	//   ....[20]....
        /*00fc*/ 	.word	0x00002a20


	//   ....[21]....
        /*0100*/ 	.word	0x00003560


	//   ....[22]....
        /*0104*/ 	.word	0x000035d0


	//   ....[23]....
        /*0108*/ 	.word	0x00003640


	//   ....[24]....
        /*010c*/ 	.word	0x000036b0


	//   ....[25]....
        /*0110*/ 	.word	0x00003720


	//   ....[26]....
        /*0114*/ 	.word	0x00003bd0


	//   ....[27]....
        /*0118*/ 	.word	0x00003c40


	//   ....[28]....
        /*011c*/ 	.word	0x00003cb0


	//   ....[29]....
        /*0120*/ 	.word	0x00003d20


	//   ....[30]....
        /*0124*/ 	.word	0x00003d90


	//----- nvinfo : EIATTR_EXIT_INSTR_OFFSETS
	.align		4
.L_3656:
        /*0128*/ 	.byte	0x04, 0x1c
        /*012a*/ 	.short	(.L_3658 - .L_3657)


	//   ....[0]....
.L_3657:
        /*012c*/ 	.word	0x00000b30


	//   ....[1]....
        /*0130*/ 	.word	0x00003500


	//----- nvinfo : EIATTR_MAX_THREADS
	.align		4
.L_3658:
        /*0134*/ 	.byte	0x04, 0x05
        /*0136*/ 	.short	(.L_3660 - .L_3659)
.L_3659:
        /*0138*/ 	.word	0x00000100
        /*013c*/ 	.word	0x00000001
        /*0140*/ 	.word	0x00000001


	//----- nvinfo : EIATTR_CRS_STACK_SIZE
	.align		4
.L_3660:
        /*0144*/ 	.byte	0x04, 0x1e
        /*0146*/ 	.short	(.L_3662 - .L_3661)
.L_3661:
        /*0148*/ 	.word	0x00000000


	//----- nvinfo : EIATTR_CBANK_PARAM_SIZE
	.align		4
.L_3662:
        /*014c*/ 	.byte	0x03, 0x19
        /*014e*/ 	.short	0x00e8


	//----- nvinfo : EIATTR_PARAM_CBANK
	.align		4
        /*0150*/ 	.byte	0x04, 0x0a
        /*0152*/ 	.short	(.L_3664 - .L_3663)
	.align		4
.L_3663:
        /*0154*/ 	.word	index@(.nv.constant0._ZN10layer_norm13ln_fwd_kernelINS_13Kernel_traitsIfffffjLj8192ELj1ELj1ELj8ELj16ENS_18Kernel_traits_baseILj8192EfffffjLj256EEEEELb0ELb1ELb0ELb0EEEvNS_9FwdParamsE)
        /*0158*/ 	.short	0x0210
        /*015a*/ 	.short	0x00e8


	//----- nvinfo : EIATTR_SW_WAR
	.align		4
.L_3664:
        /*015c*/ 	.byte	0x04, 0x36
        /*015e*/ 	.short	(.L_3666 - .L_3665)
.L_3665:
        /*0160*/ 	.word	0x00000008
.L_3666:


//--------------------- .nv.info._ZN10layer_norm13ln_fwd_kernelINS_13Kernel_traitsIfffffjLj8192ELj1ELj1ELj8ELj16ENS_18Kernel_traits_baseILj8192EfffffjLj256EEEEELb0ELb1ELb0ELb1EEEvNS_9FwdParamsE --------------------------
	.section	.nv.info._ZN10layer_norm13ln_fwd_kernelINS_13Kernel_traitsIfffffjLj8192ELj1ELj1ELj8ELj16ENS_18Kernel_traits_baseILj8192EfffffjLj256EEEEELb0ELb1ELb0ELb1EEEvNS_9FwdParamsE,"",@"SHT_CUDA_INFO"
	.sectionflags	@""
	.align	4


	//----- nvinfo : EIATTR_CUDA_API_VERSION
	.align		4
        /*0000*/ 	.byte	0x04, 0x37
        /*0002*/ 	.short	(.L_3668 - .L_3667)
.L_3667:
        /*0004*/ 	.word	0x00000082


	//----- nvinfo : EIATTR_KPARAM_INFO
	.align		4
.L_3668:
        /*0008*/ 	.byte	0x04, 0x17
        /*000a*/ 	.short	(.L_3670 - .L_3669)
.L_3669:
        /*000c*/ 	.word	0x00000000
        /*0010*/ 	.short	0x0000
        /*0012*/ 	.short	0x0000
        /*0014*/ 	.byte	0x00, 0xf0, 0xa1, 0x03


	//----- nvinfo : EIATTR_SPARSE_MMA_MASK
	.align		4
.L_3670:
        /*0018*/ 	.byte	0x03, 0x50
        /*001a*/ 	.short	0x0000


	//----- nvinfo : EIATTR_MAXREG_COUNT
	.align		4
        /*001c*/ 	.byte	0x03, 0x1b
        /*001e*/ 	.short	0x00ff


	//----- nvinfo : EIATTR_NUM_BARRIERS
	.align		4
        /*0020*/ 	.byte	0x02, 0x4c
        /*0022*/ 	.byte	0x01
	.zero		1


	//----- nvinfo : EIATTR_MERCURY_ISA_VERSION
	.align		4
        /*0024*/ 	.byte	0x03, 0x5f
        /*0026*/ 	.short	0x0101


	//----- nvinfo : EIATTR_COOP_GROUP_MASK_REGIDS
	.align		4
        /*0028*/ 	.byte	0x04, 0x29
        /*002a*/ 	.short	(.L_3672 - .L_3671)


	//   ....[0]....
.L_3671:
        /*002c*/ 	.word	0xffffffff


	//   ....[1]....
        /*0030*/ 	.word	0xffffffff


	//   ....[2]....
        /*0034*/ 	.word	0xffffffff


	//   ....[3]....
        /*0038*/ 	.word	0xffffffff


	//   ....[4]....
        /*003c*/ 	.word	0xffffffff


	//   ....[5]....
        /*0040*/ 	.word	0xffffffff


	//   ....[6]....
        /*0044*/ 	.word	0xffffffff


	//   ....[7]....
        /*0048*/ 	.word	0xffffffff


	//   ....[8]....
        /*004c*/ 	.word	0xffffffff


	//   ....[9]....
        /*0050*/ 	.word	0xffffffff


	//   ....[10]....
        /*0054*/ 	.word	0xffffffff


	//   ....[11]....
        /*0058*/ 	.word	0xffffffff


	//   ....[12]....
        /*005c*/ 	.word	0xffffffff


	//   ....[13]....
        /*0060*/ 	.word	0xffffffff


	//   ....[14]....
        /*0064*/ 	.word	0xffffffff


	//   ....[15]....
        /*0068*/ 	.word	0xffffffff


	//   ....[16]....
        /*006c*/ 	.word	0xffffffff


	//   ....[17]....
        /*0070*/ 	.word	0xffffffff


	//   ....[18]....
        /*0074*/ 	.word	0xffffffff


	//   ....[19]....
        /*0078*/ 	.word	0xffffffff


	//   ....[20]....
        /*007c*/ 	.word	0xffffffff


	//   ....[21]....
        /*0080*/ 	.word	0x0500008e


	//   ....[22]....
        /*0084*/ 	.word	0x0500008e


	//   ....[23]....
        /*0088*/ 	.word	0x0500008e


	//   ....[24]....
        /*008c*/ 	.word	0x0500008e


	//   ....[25]....
        /*0090*/ 	.word	0x0500008e


	//   ....[26]....
        /*0094*/ 	.word	0x0500008e


	//   ....[27]....
        /*0098*/ 	.word	0x0500008e


	//   ....[28]....
        /*009c*/ 	.word	0x0500008e


	//   ....[29]....
        /*00a0*/ 	.word	0x0500008e


	//   ....[30]....
        /*00a4*/ 	.word	0x0500008e


	//----- nvinfo : EIATTR_COOP_GROUP_INSTR_OFFSETS
	.align		4
.L_3672:
        /*00a8*/ 	.byte	0x04, 0x28
        /*00aa*/ 	.short	(.L_3674 - .L_3673)


	//   ....[0]....
.L_3673:
        /*00ac*/ 	.word	0x000013d0


	//   ....[1]....
        /*00b0*/ 	.word	0x000013f0


	//   ....[2]....
        /*00b4*/ 	.word	0x00001410


	//   ....[3]....
        /*00b8*/ 	.word	0x00001430


	//   ....[4]....
        /*00bc*/ 	.word	0x00001450


	//   ....[5]....
        /*00c0*/ 	.word	0x00001880


	//   ....[6]....
        /*00c4*/ 	.word	0x000018a0


	//   ....[7]....
        /*00c8*/ 	.word	0x000018c0


	//   ....[8]....
        /*00cc*/ 	.word	0x000018e0


	//   ....[9]....
        /*00d0*/ 	.word	0x00001900


	//   ....[10]....
        /*00d4*/ 	.word	0x00001a70


	//   ....[11]....
        /*00d8*/ 	.word	0x00001ac0


	//   ....[12]....
        /*00dc*/ 	.word	0x00001ad0


	//   ....[13]....
        /*00e0*/ 	.word	0x00001ae0


	//   ....[14]....
        /*00e4*/ 	.word	0x00001ba0


	//   ....[15]....
        /*00e8*/ 	.word	0x00001bf0


	//   ....[16]....
        /*00ec*/ 	.word	0x00001c00


	//   ....[17]....
        /*00f0*/ 	.word	0x00001cc0


	//   ....[18]....
        /*00f4*/ 	.word	0x00001cf0


	//   ....[19]....
        /*00f8*/ 	.word	0x00001d70


	//   ....[20]....
        /*00fc*/ 	.word	0x00001db0


	//   ....[21]....
        /*0100*/ 	.word	0x00002620


	//   ....[22]....
        /*0104*/ 	.word	0x00002690


	//   ....[23]....
        /*0108*/ 	.word	0x00002700


	//   ....[24]....
        /*010c*/ 	.word	0x00002770


	//   ....[25]....
        /*0110*/ 	.word	0x000027e0


	//   ....[26]....
        /*0114*/ 	.word	0x00002c60


	//   ....[27]....
        /*0118*/ 	.word	0x00002cd0


	//   ....[28]....
        /*011c*/ 	.word	0x00002d40


	//   ....[29]....
        /*0120*/ 	.word	0x00002db0


	//   ....[30]....
        /*0124*/ 	.word	0x00002e20


	//----- nvinfo : EIATTR_EXIT_INSTR_OFFSETS
	.align		4
.L_3674:
        /*0128*/ 	.byte	0x04, 0x1c
        /*012a*/ 	.short	(.L_3676 - .L_3675)


	//   ....[0]....
.L_3675:
        /*012c*/ 	.word	0x000002d0


	//   ....[1]....
        /*0130*/ 	.word	0x000025c0


	//----- nvinfo : EIATTR_MAX_THREADS
	.align		4
.L_3676:
        /*0134*/ 	.byte	0x04, 0x05
        /*0136*/ 	.short	(.L_3678 - .L_3677)
.L_3677:
        /*0138*/ 	.word	0x00000100
        /*013c*/ 	.word	0x00000001
        /*0140*/ 	.word	0x00000001


	//----- nvinfo : EIATTR_CRS_STACK_SIZE
	.align		4
.L_3678:
        /*0144*/ 	.byte	0x04, 0x1e
        /*0146*/ 	.short	(.L_3680 - .L_3679)
.L_3679:
        /*0148*/ 	.word	0x00000000


	//----- nvinfo : EIATTR_CBANK_PARAM_SIZE
	.align		4
.L_3680:
        /*014c*/ 	.byte	0x03, 0x19
        /*014e*/ 	.short	0x00e8


	//----- nvinfo : EIATTR_PARAM_CBANK
	.align		4
        /*0150*/ 	.byte	0x04, 0x0a
        /*0152*/ 	.short	(.L_3682 - .L_3681)
	.align		4
.L_3681:
        /*0154*/ 	.word	index@(.nv.constant0._ZN10layer_norm13ln_fwd_kernelINS_13Kernel_traitsIfffffjLj8192ELj1ELj1ELj8ELj16ENS_18Kernel_traits_baseILj8192EfffffjLj256EEEEELb0ELb1ELb0ELb1EEEvNS_9FwdParamsE)
        /*0158*/ 	.short	0x0210
        /*015a*/ 	.short	0x00e8


	//----- nvinfo : EIATTR_SW_WAR
	.align		4
.L_3682:
        /*015c*/ 	.byte	0x04, 0x36
        /*015e*/ 	.short	(.L_3684 - .L_3683)
.L_3683:
        /*0160*/ 	.word	0x00000008
.L_3684:


//--------------------- .nv.info._ZN10layer_norm13ln_fwd_kernelINS_13Kernel_traitsIfffffjLj8192ELj1ELj1ELj8ELj16ENS_18Kernel_traits_baseILj8192EfffffjLj256EEEEELb0ELb1ELb1ELb0EEEvNS_9FwdParamsE --------------------------
	.section	.nv.info._ZN10layer_norm13ln_fwd_kernelINS_13Kernel_traitsIfffffjLj8192ELj1ELj1ELj8ELj16ENS_18Kernel_traits_baseILj8192EfffffjLj256EEEEELb0ELb1ELb1ELb0EEEvNS_9FwdParamsE,"",@"SHT_CUDA_INFO"
	.sectionflags	@""
	.align	4


	//----- nvinfo : EIATTR_CUDA_API_VERSION
	.align		4
        /*0000*/ 	.byte	0x04, 0x37
        /*0002*/ 	.short	(.L_3686 - .L_3685)
.L_3685:
        /*0004*/ 	.word	0x00000082


	//----- nvinfo : EIATTR_KPARAM_INFO
	.align		4
.L_3686:
        /*0008*/ 	.byte	0x04, 0x17
        /*000a*/ 	.short	(.L_3688 - .L_3687)
.L_3687:
        /*000c*/ 	.word	0x00000000
        /*0010*/ 	.short	0x0000
        /*0012*/ 	.short	0x0000
        /*0014*/ 	.byte	0x00, 0xf0, 0xa1, 0x03


	//----- nvinfo : EIATTR_SPARSE_MMA_MASK
	.align		4
.L_3688:
        /*0018*/ 	.byte	0x03, 0x50
        /*001a*/ 	.short	0x0000


	//----- nvinfo : EIATTR_MAXREG_COUNT
	.align		4
        /*001c*/ 	.byte	0x03, 0x1b
        /*001e*/ 	.short	0x00ff


	//----- nvinfo : EIATTR_NUM_BARRIERS
	.align		4
        /*0020*/ 	.byte	0x02, 0x4c
        /*0022*/ 	.byte	0x01
	.zero		1


	//----- nvinfo : EIATTR_MERCURY_ISA_VERSION
	.align		4
        /*0024*/ 	.byte	0x03, 0x5f
        /*0026*/ 	.short	0x0101


	//----- nvinfo : EIATTR_COOP_GROUP_MASK_REGIDS
	.align		4
        /*0028*/ 	.byte	0x04, 0x29
        /*002a*/ 	.short	(.L_3690 - .L_3689)


	//   ....[0]....
.L_3689:
        /*002c*/ 	.word	0xffffffff


	//   ....[1]....
        /*0030*/ 	.word	0xffffffff


	//   ....[2]....
        /*0034*/ 	.word	0xffffffff


	//   ....[3]....
        /*0038*/ 	.word	0xffffffff


	//   ....[4]....
        /*003c*/ 	.word	0xffffffff


	//   ....[5]....
        /*0040*/ 	.word	0xffffffff


	//   ....[6]....
        /*0044*/ 	.word	0xffffffff


	//   ....[7]....
        /*0048*/ 	.word	0xffffffff


	//   ....[8]....
        /*004c*/ 	.word	0xffffffff


	//   ....[9]....
        /*0050*/ 	.word	0xffffffff


	//   ....[10]....
        /*0054*/ 	.word	0xffffffff


	//   ....[11]....
        /*0058*/ 	.word	0xffffffff


	//   ....[12]....
        /*005c*/ 	.word	0xffffffff


	//   ....[13]....
        /*0060*/ 	.word	0xffffffff


	//   ....[14]....
        /*0064*/ 	.word	0xffffffff


	//   ....[15]....
        /*0068*/ 	.word	0xffffffff


	//   ....[16]....
        /*006c*/ 	.word	0xffffffff


	//   ....[17]....
        /*0070*/ 	.word	0xffffffff


	//   ....[18]....
        /*0074*/ 	.word	0xffffffff


	//   ....[19]....
        /*0078*/ 	.word	0xffffffff


	//   ....[20]....
        /*007c*/ 	.word	0xffffffff


	//   ....[21]....
        /*0080*/ 	.word	0x050000a5


	//   ....[22]....
        /*0084*/ 	.word	0x050000a5


	//   ....[23]....
        /*0088*/ 	.word	0x050000a5


	//   ....[24]....
        /*008c*/ 	.word	0x050000a5


	//   ....[25]....
        /*0090*/ 	.word	0x050000a5


	//   ....[26]....
        /*0094*/ 	.word	0x050000a5


	//   ....[27]....
        /*0098*/ 	.word	0x050000a5


	//   ....[28]....
        /*009c*/ 	.word	0x050000a5


	//   ....[29]....
        /*00a0*/ 	.word	0x050000a5


	//   ....[30]....
        /*00a4*/ 	.word	0x050000a5


	//----- nvinfo : EIATTR_COOP_GROUP_INSTR_OFFSETS
	.align		4
.L_3690:
        /*00a8*/ 	.byte	0x04, 0x28
        /*00aa*/ 	.short	(.L_3692 - .L_3691)


	//   ....[0]....
.L_3691:
        /*00ac*/ 	.word	0x00002c80


	//   ....[1]....
        /*00b0*/ 	.word	0x00002cd0


	//   ....[2]....
        /*00b4*/ 	.word	0x00002cf0


	//   ....[3]....
        /*00b8*/ 	.word	0x00002d10


	//   ....[4]....
        /*00bc*/ 	.word	0x00002d30


	//   ....[5]....
        /*00c0*/ 	.word	0x00003180


	//   ....[6]....
        /*00c4*/ 	.word	0x000031a0


	//   ....[7]....
        /*00c8*/ 	.word	0x000031c0


	//   ....[8]....
        /*00cc*/ 	.word	0x000031e0


	//   ....[9]....
        /*00d0*/ 	.word	0x00003200


	//   ....[10]....
        /*00d4*/ 	.word	0x000033b0


	//   ....[11]....
        /*00d8*/ 	.word	0x00003400


	//   ....[12]....
        /*00dc*/ 	.word	0x00003420


	//   ....[13]....
        /*00e0*/ 	.word	0x00003460


	//   ....[14]....
        /*00e4*/ 	.word	0x00003540


	//   ....[15]....
        /*00e8*/ 	.word	0x00003560


	//   ....[16]....
        /*00ec*/ 	.word	0x00003580


	//   ....[17]....
        /*00f0*/ 	.word	0x00003620


	//   ....[18]....
        /*00f4*/ 	.word	0x00003670


	//   ....[19]....
        /*00f8*/ 	.word	0x00003710


	//   ....[20]....
        /*00fc*/ 	.word	0x00003730


	//   ....[21]....
        /*0100*/ 	.word	0x000042e0


	//   ....[22]....
        /*0104*/ 	.word	0x00004350


	//   ....[23]....
        /*0108*/ 	.word	0x000043c0


	//   ....[24]....
        /*010c*/ 	.word	0x00004430


	//   ....[25]....
        /*0110*/ 	.word	0x000044a0


	//   ....[26]....
        /*0114*/ 	.word	0x00004940


	//   ....[27]....
        /*0118*/ 	.word	0x000049b0


	//   ....[28]....
        /*011c*/ 	.word	0x00004a20


	//   ....[29]....
        /*0120*/ 	.word	0x00004a90


	//   ....[30]....
        /*0124*/ 	.word	0x00004b00


	//----- nvinfo : EIATTR_EXIT_INSTR_OFFSETS
	.align		4
.L_3692:
        /*0128*/ 	.byte	0x04, 0x1c
        /*012a*/ 	.short	(.L_3694 - .L_3693)


	//   ....[0]....
.L_3693:
        /*012c*/ 	.word	0x00000b40


	//   ....[1]....
        /*0130*/ 	.word	0x00004260


	//----- nvinfo : EIATTR_MAX_THREADS
	.align		4
.L_3694:
        /*0134*/ 	.byte	0x04, 0x05
        /*0136*/ 	.short	(.L_3696 - .L_3695)
.L_3695:
        /*0138*/ 	.word	0x00000100
        /*013c*/ 	.word	0x00000001
        /*0140*/ 	.word	0x00000001


	//----- nvinfo : EIATTR_CRS_STACK_SIZE
	.align		4
.L_3696:
        /*0144*/ 	.byte	0x04, 0x1e
        /*0146*/ 	.short	(.L_3698 - .L_3697)
.L_3697:
        /*0148*/ 	.word	0x00000000


	//----- nvinfo : EIATTR_CBANK_PARAM_SIZE
	.align		4
.L_3698:
        /*014c*/ 	.byte	0x03, 0x19
        /*014e*/ 	.short	0x00e8


	//----- nvinfo : EIATTR_PARAM_CBANK
	.align		4
        /*0150*/ 	.byte	0x04, 0x0a
        /*0152*/ 	.short	(.L_3700 - .L_3699)
	.align		4
.L_3699:
        /*0154*/ 	.word	index@(.nv.constant0._ZN10layer_norm13ln_fwd_kernelINS_13Kernel_traitsIfffffjLj8192ELj1ELj1ELj8ELj16ENS_18Kernel_traits_baseILj8192EfffffjLj256EEEEELb0ELb1ELb1ELb0EEEvNS_9FwdParamsE)
        /*0158*/ 	.short	0x0210
        /*015a*/ 	.short	0x00e8


	//----- nvinfo : EIATTR_SW_WAR
	.align		4
.L_3700:
        /*015c*/ 	.byte	0x04, 0x36
        /*015e*/ 	.short	(.L_3702 - .L_3701)
.L_3701:
        /*0160*/ 	.word	0x00000008
.L_3702:


//--------------------- .nv.info._ZN10layer_norm13ln_fwd_kernelINS_13Kernel_traitsIfffffjLj8192ELj1ELj1ELj8ELj16ENS_18Kernel_traits_baseILj8192EfffffjLj256EEEEELb0ELb1ELb1ELb1EEEvNS_9FwdParamsE --------------------------
	.section	.nv.info._ZN10layer_norm13ln_fwd_kernelINS_13Kernel_traitsIfffffjLj8192ELj1ELj1ELj8ELj16ENS_18Kernel_traits_baseILj8192EfffffjLj256EEEEELb0ELb1ELb1ELb1EEEvNS_9FwdParamsE,"",@"SHT_CUDA_INFO"
	.sectionflags	@""
	.align	4


	//----- nvinfo : EIATTR_CUDA_API_VERSION
	.align		4
        /*0000*/ 	.byte	0x04, 0x37
        /*0002*/ 	.short	(.L_3704 - .L_3703)
.L_3703:
        /*0004*/ 	.word	0x00000082


	//----- nvinfo : EIATTR_KPARAM_INFO
	.align		4
.L_3704:
        /*0008*/ 	.byte	0x04, 0x17
        /*000a*/ 	.short	(.L_3706 - .L_3705)
.L_3705:
        /*000c*/ 	.word	0x00000000
        /*0010*/ 	.short	0x0000
        /*0012*/ 	.short	0x0000
        /*0014*/ 	.byte	0x00, 0xf0, 0xa1, 0x03


	//----- nvinfo : EIATTR_SPARSE_MMA_MASK
	.align		4
.L_3706:
        /*0018*/ 	.byte	0x03, 0x50
        /*001a*/ 	.short	0x0000


	//----- nvinfo : EIATTR_MAXREG_COUNT
	.align		4
        /*001c*/ 	.byte	0x03, 0x1b
        /*001e*/ 	.short	0x00ff


	//----- nvinfo : EIATTR_NUM_BARRIERS
	.align		4
        /*0020*/ 	.byte	0x02, 0x4c
        /*0022*/ 	.byte	0x01
	.zero		1


	//----- nvinfo : EIATTR_MERCURY_ISA_VERSION
	.align		4
        /*0024*/ 	.byte	0x03, 0x5f
        /*0026*/ 	.short	0x0101


	//----- nvinfo : EIATTR_COOP_GROUP_MASK_REGIDS
	.align		4
        /*0028*/ 	.byte	0x04, 0x29
        /*002a*/ 	.short	(.L_3708 - .L_3707)


	//   ....[0]....
.L_3707:
        /*002c*/ 	.word	0xffffffff


	//   ....[1]....
        /*0030*/ 	.word	0xffffffff


	//   ....[2]....
        /*0034*/ 	.word	0xffffffff


	//   ....[3]....
        /*0038*/ 	.word	0xffffffff


	//   ....[4]....
        /*003c*/ 	.word	0xffffffff


	//   ....[5]....
        /*0040*/ 	.word	0xffffffff


	//   ....[6]....
        /*0044*/ 	.word	0xffffffff


	//   ....[7]....
        /*0048*/ 	.word	0xffffffff


	//   ....[8]....
        /*004c*/ 	.word	0xffffffff


	//   ....[9]....
        /*0050*/ 	.word	0xffffffff


	//   ....[10]....
        /*0054*/ 	.word	0xffffffff


	//   ....[11]....
        /*0058*/ 	.word	0xffffffff


	//   ....[12]....
        /*005c*/ 	.word	0xffffffff


	//   ....[13]....
        /*0060*/ 	.word	0xffffffff


	//   ....[14]....
        /*0064*/ 	.word	0xffffffff


	//   ....[15]....
        /*0068*/ 	.word	0xffffffff


	//   ....[16]....
        /*006c*/ 	.word	0xffffffff


	//   ....[17]....
        /*0070*/ 	.word	0xffffffff


	//   ....[18]....
        /*0074*/ 	.word	0xffffffff


	//   ....[19]....
        /*0078*/ 	.word	0xffffffff


	//   ....[20]....
        /*007c*/ 	.word	0xffffffff


	//   ....[21]....
        /*0080*/ 	.word	0x0500009b


	//   ....[22]....
        /*0084*/ 	.word	0x0500009b


	//   ....[23]....
        /*0088*/ 	.word	0x0500009b


	//   ....[24]....
        /*008c*/ 	.word	0x0500009b


	//   ....[25]....
        /*0090*/ 	.word	0x0500009b


	//   ....[26]....
        /*0094*/ 	.word	0x0500009b


	//   ....[27]....
        /*0098*/ 	.word	0x0500009b


	//   ....[28]....
        /*009c*/ 	.word	0x0500009b


	//   ....[29]....
        /*00a0*/ 	.word	0x0500009b


	//   ....[30]....
        /*00a4*/ 	.word	0x0500009b


	//----- nvinfo : EIATTR_COOP_GROUP_INSTR_OFFSETS
	.align		4
.L_3708:
        /*00a8*/ 	.byte	0x04, 0x28
        /*00aa*/ 	.short	(.L_3710 - .L_3709)


	//   ....[0]....
.L_3709:
        /*00ac*/ 	.word	0x00001f40


	//   ....[1]....
        /*00b0*/ 	.word	0x00001f60


	//   ....[2]....
        /*00b4*/ 	.word	0x00001f80


	//   ....[3]....
        /*00b8*/ 	.word	0x00001fa0


	//   ....[4]....
        /*00bc*/ 	.word	0x00001fc0


	//   ....[5]....
        /*00c0*/ 	.word	0x000023f0


	//   ....[6]....
        /*00c4*/ 	.word	0x00002410


	//   ....[7]....
        /*00c8*/ 	.word	0x00002430


	//   ....[8]....
        /*00cc*/ 	.word	0x00002450


	//   ....[9]....
        /*00d0*/ 	.word	0x00002470


	//   ....[10]....
        /*00d4*/ 	.word	0x000025f0


	//   ....[11]....
        /*00d8*/ 	.word	0x00002630


	//   ....[12]....
        /*00dc*/ 	.word	0x00002640


	//   ....[13]....
        /*00e0*/ 	.word	0x000026a0


	//   ....[14]....
        /*00e4*/ 	.word	0x000026d0


	//   ....[15]....
        /*00e8*/ 	.word	0x00002710


	//   ....[16]....
        /*00ec*/ 	.word	0x00002760


	//   ....[17]....
        /*00f0*/ 	.word	0x000027f0


	//   ....[18]....
        /*00f4*/ 	.word	0x00002860


	//   ....[19]....
        /*00f8*/ 	.word	0x00002910


	//   ....[20]....
        /*00fc*/ 	.word	0x00002930


	//   ....[21]....
        /*0100*/ 	.word	0x000032a0


	//   ....[22]....
        /*0104*/ 	.word	0x00003310


	//   ....[23]....
        /*0108*/ 	.word	0x00003380


	//   ....[24]....
        /*010c*/ 	.word	0x000033f0


	//   ....[25]....
        /*0110*/ 	.word	0x00003460


	//   ....[26]....
        /*0114*/ 	.word	0x000038e0


	//   ....[27]....
        /*0118*/ 	.word	0x00003950


	//   ....[28]....
        /*011c*/ 	.word	0x000039c0


	//   ....[29]....
        /*0120*/ 	.word	0x00003a30


	//   ....[30]....
        /*0124*/ 	.word	0x00003aa0


	//----- nvinfo : EIATTR_EXIT_INSTR_OFFSETS
	.align		4
.L_3710:
        /*0128*/ 	.byte	0x04, 0x1c
        /*012a*/ 	.short	(.L_3712 - .L_3711)


	//   ....[0]....
.L_3711:
        /*012c*/ 	.word	0x000002e0


	//   ....[1]....
        /*0130*/ 	.word	0x00003240


	//----- nvinfo : EIATTR_MAX_THREADS
	.align		4
.L_3712:
        /*0134*/ 	.byte	0x04, 0x05
        /*0136*/ 	.short	(.L_3714 - .L_3713)
.L_3713:
        /*0138*/ 	.word	0x00000100
        /*013c*/ 	.word	0x00000001
        /*0140*/ 	.word	0x00000001


	//----- nvinfo : EIATTR_CRS_STACK_SIZE
	.align		4
.L_3714:
        /*0144*/ 	.byte	0x04, 0x1e
        /*0146*/ 	.short	(.L_3716 - .L_3715)
.L_3715:
        /*0148*/ 	.word	0x00000000


	//----- nvinfo : EIATTR_CBANK_PARAM_SIZE
	.align		4
.L_3716:
        /*014c*/ 	.byte	0x03, 0x19
        /*014e*/ 	.short	0x00e8


	//----- nvinfo : EIATTR_PARAM_CBANK
	.align		4
        /*0150*/ 	.byte	0x04, 0x0a
        /*0152*/ 	.short	(.L_3718 - .L_3717)
	.align		4
.L_3717:
        /*0154*/ 	.word	index@(.nv.constant0._ZN10layer_norm13ln_fwd_kernelINS_13Kernel_traitsIfffffjLj8192ELj1ELj1ELj8ELj16ENS_18Kernel_traits_baseILj8192EfffffjLj256EEEEELb0ELb1ELb1ELb1EEEvNS_9FwdParamsE)
        /*0158*/ 	.short	0x0210
        /*015a*/ 	.short	0x00e8


	//----- nvinfo : EIATTR_SW_WAR
	.align		4
.L_3718:
        /*015c*/ 	.byte	0x04, 0x36
        /*015e*/ 	.short	(.L_3720 - .L_3719)
.L_3719:
        /*0160*/ 	.word	0x00000008
.L_3720:


//--------------------- .nv.info._ZN10layer_norm13ln_fwd_kernelINS_13Kernel_traitsIfffffjLj8192ELj1ELj1ELj8ELj16ENS_18Kernel_traits_baseILj8192EfffffjLj256EEEEELb1ELb0ELb0ELb0EEEvNS_9FwdParamsE --------------------------
	.section	.nv.info._ZN10layer_norm13ln_fwd_kernelINS_13Kernel_traitsIfffffjLj8192ELj1ELj1ELj8ELj16ENS_18Kernel_traits_baseILj8192EfffffjLj256EEEEELb1ELb0ELb0ELb0EEEvNS_9FwdParamsE,"",@"SHT_CUDA_INFO"
	.sectionflags	@""
	.align	4


	//----- nvinfo : EIATTR_CUDA_API_VERSION
	.align		4
        /*0000*/ 	.byte	0x04, 0x37
        /*0002*/ 	.short	(.L_3722 - .L_3721)
.L_3721:
        /*0004*/ 	.word	0x00000082


	//----- nvinfo : EIATTR_KPARAM_INFO
	.align		4
.L_3722:
        /*0008*/ 	.byte	0x04, 0x17
        /*000a*/ 	.short	(.L_3724 - .L_3723)
.L_3723:
        /*000c*/ 	.word	0x00000000
        /*0010*/ 	.short	0x0000
        /*0012*/ 	.short	0x0000
        /*0014*/ 	.byte	0x00, 0xf0, 0xa1, 0x03


	//----- nvinfo : EIATTR_SPARSE_MMA_MASK
	.align		4
.L_3724:
        /*0018*/ 	.byte	0x03, 0x50
        /*001a*/ 	.short	0x0000


	//----- nvinfo : EIATTR_MAXREG_COUNT
	.align		4
        /*001c*/ 	.byte	0x03, 0x1b
        /*001e*/ 	.short	0x00ff


	//----- nvinfo : EIATTR_NUM_BARRIERS
	.align		4
        /*0020*/ 	.byte	0x02, 0x4c
        /*0022*/ 	.byte	0x01
	.zero		1


	//----- nvinfo : EIATTR_MERCURY_ISA_VERSION
	.align		4
        /*0024*/ 	.byte	0x03, 0x5f
        /*0026*/ 	.short	0x0101


	//----- nvinfo : EIATTR_COOP_GROUP_MASK_REGIDS
	.align		4
        /*0028*/ 	.byte	0x04, 0x29
        /*002a*/ 	.short	(.L_3726 - .L_3725)


	//   ....[0]....
.L_3725:
        /*002c*/ 	.word	0xffffffff


	//   ....[1]....
        /*0030*/ 	.word	0xffffffff


	//   ....[2]....
        /*0034*/ 	.word	0xffffffff


	//   ....[3]....
        /*0038*/ 	.word	0xffffffff


	//   ....[4]....
        /*003c*/ 	.word	0xffffffff


	//   ....[5]....
        /*0040*/ 	.word	0xffffffff


	//   ....[6]....
        /*0044*/ 	.word	0xffffffff


	//   ....[7]....
        /*0048*/ 	.word	0xffffffff


	//   ....[8]....
        /*004c*/ 	.word	0xffffffff


	//   ....[9]....
        /*0050*/ 	.word	0xffffffff


	//   ....[10]....
        /*0054*/ 	.word	0xffffffff


	//   ....[11]....
        /*0058*/ 	.word	0xffffffff


	//   ....[12]....
        /*005c*/ 	.word	0xffffffff


	//   ....[13]....
        /*0060*/ 	.word	0xffffffff


	//   ....[14]....
        /*0064*/ 	.word	0xffffffff


	//   ....[15]....
        /*0068*/ 	.word	0xffffffff


	//   ....[16]....
        /*006c*/ 	.word	0xffffffff


	//   ....[17]....
        /*0070*/ 	.word	0xffffffff


	//   ....[18]....
        /*0074*/ 	.word	0xffffffff


	//   ....[19]....
        /*0078*/ 	.word	0xffffffff


	//   ....[20]....
        /*007c*/ 	.word	0xffffffff


	//   ....[21]....
        /*0080*/ 	.word	0x05000085


	//   ....[22]....
        /*0084*/ 	.word	0x05000085


	//   ....[23]....
        /*0088*/ 	.word	0x05000085


	//   ....[24]....
        /*008c*/ 	.word	0x05000085


	//   ....[25]....
        /*0090*/ 	.word	0x05000085


	//   ....[26]....
        /*0094*/ 	.word	0x05000085


	//   ....[27]....
        /*0098*/ 	.word	0x05000085


	//   ....[28]....
        /*009c*/ 	.word	0x05000085


	//   ....[29]....
        /*00a0*/ 	.word	0x05000085


	//   ....[30]....
        /*00a4*/ 	.word	0x05000085


	//----- nvinfo : EIATTR_COOP_GROUP_INSTR_OFFSETS
	.align		4
.L_3726:
        /*00a8*/ 	.byte	0x04, 0x28
        /*00aa*/ 	.short	(.L_3728 - .L_3727)


	//   ....[0]....
.L_3727:
        /*00ac*/ 	.word	0x0000c720


	//   ....[1]....
        /*00b0*/ 	.word	0x0000c770


	//   ....[2]....
        /*00b4*/ 	.word	0x0000c790


	//   ....[3]....
        /*00b8*/ 	.word	0x0000c7b0


	//   ....[4]....
        /*00bc*/ 	.word	0x0000c7d0


	//   ....[5]....
        /*00c0*/ 	.word	0x0000cc20


	//   ....[6]....
        /*00c4*/ 	.word	0x0000cc40


	//   ....[7]....
        /*00c8*/ 	.word	0x0000cc60


	//   ....[8]....
        /*00cc*/ 	.word	0x0000cc80


	//   ....[9]....
        /*00d0*/ 	.word	0x0000cca0


	//   ....[10]....
        /*00d4*/ 	.word	0x0000ce40


	//   ....[11]....
        /*00d8*/ 	.word	0x0000ce60


	//   ....[12]....
        /*00dc*/ 	.word	0x0000ce70


	//   ....[13]....
        /*00e0*/ 	.word	0x0000cf40


	//   ....[14]....
        /*00e4*/ 	.word	0x0000cf50


	//   ....[15]....
        /*00e8*/ 	.word	0x0000cfe0


	//   ....[16]....
        /*00ec*/ 	.word	0x0000cff0


	//   ....[17]....
        /*00f0*/ 	.word	0x0000d090


	//   ....[18]....
        /*00f4*/ 	.word	0x0000d100


	//   ....[19]....
        /*00f8*/ 	.word	0x0000d120


	//   ....[20]....
        /*00fc*/ 	.word	0x0000d160


	//   ....[21]....
        /*0100*/ 	.word	0x0000dcf0


	//   ....[22]....
        /*0104*/ 	.word	0x0000dd60


	//   ....[23]....
        /*0108*/ 	.word	0x0000ddd0


	//   ....[24]....
        /*010c*/ 	.word	0x0000de40


	//   ....[25]....
        /*0110*/ 	.word	0x0000deb0


	//   ....[26]....
        /*0114*/ 	.word	0x0000e360


	//   ....[27]....
        /*0118*/ 	.word	0x0000e3d0


	//   ....[28]....
        /*011c*/ 	.word	0x0000e440


	//   ....[29]....
        /*0120*/ 	.word	0x0000e4b0


	//   ....[30]....
        /*0124*/ 	.word	0x0000e520


	//----- nvinfo : EIATTR_EXIT_INSTR_OFFSETS
	.align		4
.L_3728:
        /*0128*/ 	.byte	0x04, 0x1c
        /*012a*/ 	.short	(.L_3730 - .L_3729)


	//   ....[0]....
.L_3729:
        /*012c*/ 	.word	0x00000dd0


	//   ....[1]....
        /*0130*/ 	.word	0x0000dc70


	//----- nvinfo : EIATTR_MAX_THREADS
	.align		4
.L_3730:
        /*0134*/ 	.byte	0x04, 0x05
        /*0136*/ 	.short	(.L_3732 - .L_3731)
.L_3731:
        /*0138*/ 	.word	0x00000100
        /*013c*/ 	.word	0x00000001
        /*0140*/ 	.word	0x00000001


	//----- nvinfo : EIATTR_CRS_STACK_SIZE
	.align		4
.L_3732:
        /*0144*/ 	.byte	0x04, 0x1e
        /*0146*/ 	.short	(.L_3734 - .L_3733)
.L_3733:
        /*0148*/ 	.word	0x00000000


	//----- nvinfo : EIATTR_CBANK_PARAM_SIZE
	.align		4
.L_3734:
        /*014c*/ 	.byte	0x03, 0x19
        /*014e*/ 	.short	0x00e8


	//----- nvinfo : EIATTR_PARAM_CBANK
	.align		4
        /*0150*/ 	.byte	0x04, 0x0a
        /*0152*/ 	.short	(.L_3736 - .L_3735)
	.align		4
.L_3735:
        /*0154*/ 	.word	index@(.nv.constant0._ZN10layer_norm13ln_fwd_kernelINS_13Kernel_traitsIfffffjLj8192ELj1ELj1ELj8ELj16ENS_18Kernel_traits_baseILj8192EfffffjLj256EEEEELb1ELb0ELb0ELb0EEEvNS_9FwdParamsE)
        /*0158*/ 	.short	0x0210
        /*015a*/ 	.short	0x00e8


	//----- nvinfo : EIATTR_SW_WAR
	.align		4
.L_3736:
        /*015c*/ 	.byte	0x04, 0x36
        /*015e*/ 	.short	(.L_3738 - .L_3737)
.L_3737:
        /*0160*/ 	.word	0x00000008
.L_3738:


//--------------------- .nv.info._ZN10layer_norm13ln_fwd_kernelINS_13Kernel_traitsIfffffjLj8192ELj1ELj1ELj8ELj16ENS_18Kernel_traits_baseILj8192EfffffjLj256EEEEELb1ELb0ELb0ELb1EEEvNS_9FwdParamsE --------------------------
	.section	.nv.info._ZN10layer_norm13ln_fwd_kernelINS_13Kernel_traitsIfffffjLj8192ELj1ELj1ELj8ELj16ENS_18Kernel_traits_baseILj8192EfffffjLj256EEEEELb1ELb0ELb0ELb1EEEvNS_9FwdParamsE,"",@"SHT_CUDA_INFO"
	.sectionflags	@""
	.align	4


	//----- nvinfo : EIATTR_CUDA_API_VERSION
	.align		4
        /*0000*/ 	.byte	0x04, 0x37
        /*0002*/ 	.short	(.L_3740 - .L_3739)
.L_3739:
        /*0004*/ 	.word	0x00000082


	//----- nvinfo : EIATTR_KPARAM_INFO
	.align		4
.L_3740:
        /*0008*/ 	.byte	0x04, 0x17
        /*000a*/ 	.short	(.L_3742 - .L_3741)
.L_3741:
        /*000c*/ 	.word	0x00000000
        /*0010*/ 	.short	0x0000
        /*0012*/ 	.short	0x0000
        /*0014*/ 	.byte	0x00, 0xf0, 0xa1, 0x03


	//----- nvinfo : EIATTR_SPARSE_MMA_MASK
	.align		4
.L_3742:
        /*0018*/ 	.byte	0x03, 0x50
        /*001a*/ 	.short	0x0000


	//----- nvinfo : EIATTR_MAXREG_COUNT
	.align		4
        /*001c*/ 	.byte	0x03, 0x1b
        /*001e*/ 	.short	0x00ff


	//----- nvinfo : EIATTR_NUM_BARRIERS
	.align		4
        /*0020*/ 	.byte	0x02, 0x4c
        /*0022*/ 	.byte	0x01
	.zero		1


	//----- nvinfo : EIATTR_MERCURY_ISA_VERSION
	.align		4
        /*0024*/ 	.byte	0x03, 0x5f
        /*0026*/ 	.short	0x0101


	//----- nvinfo : EIATTR_COOP_GROUP_MASK_REGIDS
	.align		4
        /*0028*/ 	.byte	0x04, 0x29
        /*002a*/ 	.short	(.L_3744 - .L_3743)


	//   ....[0]....
.L_3743:
        /*002c*/ 	.word	0xffffffff


	//   ....[1]....
        /*0030*/ 	.word	0xffffffff


	//   ....[2]....
        /*0034*/ 	.word	0xffffffff


	//   ....[3]....
        /*0038*/ 	.word	0xffffffff


	//   ....[4]....
        /*003c*/ 	.word	0xffffffff


	//   ....[5]....
        /*0040*/ 	.word	0xffffffff


	//   ....[6]....
        /*0044*/ 	.word	0xffffffff


	//   ....[7]....
        /*0048*/ 	.word	0xffffffff


	//   ....[8]....
        /*004c*/ 	.word	0xffffffff


	//   ....[9]....
        /*0050*/ 	.word	0xffffffff


	//   ....[10]....
        /*0054*/ 	.word	0xffffffff


	//   ....[11]....
        /*0058*/ 	.word	0xffffffff


	//   ....[12]....
        /*005c*/ 	.word	0xffffffff


	//   ....[13]....
        /*0060*/ 	.word	0xffffffff


	//   ....[14]....
        /*0064*/ 	.word	0xffffffff


	//   ....[15]....
        /*0068*/ 	.word	0xffffffff


	//   ....[16]....
        /*006c*/ 	.word	0xffffffff


	//   ....[17]....
        /*0070*/ 	.word	0xffffffff


	//   ....[18]....
        /*0074*/ 	.word	0xffffffff


	//   ....[19]....
        /*0078*/ 	.word	0xffffffff


	//   ....[20]....
        /*007c*/ 	.word	0xffffffff


	//   ....[21]....
        /*0080*/ 	.word	0x05000074


	//   ....[22]....
        /*0084*/ 	.word	0x05000074


	//   ....[23]....
        /*0088*/ 	.word	0x05000074


	//   ....[24]....
        /*008c*/ 	.word	0x05000074


	//   ....[25]....
        /*0090*/ 	.word	0x05000074


	//   ....[26]....
        /*0094*/ 	.word	0x05000074


	//   ....[27]....
        /*0098*/ 	.word	0x05000074


	//   ....[28]....
        /*009c*/ 	.word	0x05000074


	//   ....[29]....
        /*00a0*/ 	.word	0x05000074


	//   ....[30]....
        /*00a4*/ 	.word	0x05000074


	//----- nvinfo : EIATTR_COOP_GROUP_INSTR_OFFSETS
	.align		4
.L_3744:
        /*00a8*/ 	.byte	0x04, 0x28
        /*00aa*/ 	.short	(.L_3746 - .L_3745)


	//   ....[0]....
.L_3745:
        /*00ac*/ 	.word	0x0000bad0


	//   ....[1]....
        /*00b0*/ 	.word	0x0000baf0


	//   ....[2]....
        /*00b4*/ 	.word	0x0000bb10


	//   ....[3]....
        /*00b8*/ 	.word	0x0000bb30


	//   ....[4]....
        /*00bc*/ 	.word	0x0000bb50


	//   ....[5]....
        /*00c0*/ 	.word	0x0000bf80


	//   ....[6]....
        /*00c4*/ 	.word	0x0000bfa0


	//   ....[7]....
        /*00c8*/ 	.word	0x0000bfc0


	//   ....[8]....
        /*00cc*/ 	.word	0x0000bfe0


	//   ....[9]....
        /*00d0*/ 	.word	0x0000c000


	//   ....[10]....
        /*00d4*/ 	.word	0x0000c170


	//   ....[11]....
        /*00d8*/ 	.word	0x0000c1d0


	//   ....[12]....
        /*00dc*/ 	.word	0x0000c1f0


	//   ....[13]....
        /*00e0*/ 	.word	0x0000c230


	//   ....[14]....
        /*00e4*/ 	.word	0x0000c290


	//   ....[15]....
        /*00e8*/ 	.word	0x0000c2c0


	//   ....[16]....
        /*00ec*/ 	.word	0x0000c310


	//   ....[17]....
        /*00f0*/ 	.word	0x0000c390


	//   ....[18]....
        /*00f4*/ 	.word	0x0000c400


	//   ....[19]....
        /*00f8*/ 	.word	0x0000c460


	//   ....[20]....
        /*00fc*/ 	.word	0x0000c4b0


	//   ....[21]....
        /*0100*/ 	.word	0x0000cd60


	//   ....[22]....
        /*0104*/ 	.word	0x0000cdd0


	//   ....[23]....
        /*0108*/ 	.word	0x0000ce40


	//   ....[24]....
        /*010c*/ 	.word	0x0000ceb0


	//   ....[25]....
        /*0110*/ 	.word	0x0000cf20


	//   ....[26]....
        /*0114*/ 	.word	0x0000d390


	//   ....[27]....
        /*0118*/ 	.word	0x0000d400


	//   ....[28]....
        /*011c*/ 	.word	0x0000d470


	//   ....[29]....
        /*0120*/ 	.word	0x0000d4e0


	//   ....[30]....
        /*0124*/ 	.word	0x0000d550


	//----- nvinfo : EIATTR_EXIT_INSTR_OFFSETS
	.align		4
.L_3746:
        /*0128*/ 	.byte	0x04, 0x1c
        /*012a*/ 	.short	(.L_3748 - .L_3747)


	//   ....[0]....
.L_3747:
        /*012c*/ 	.word	0x00000710


	//   ....[1]....
        /*0130*/ 	.word	0x0000cd00


	//----- nvinfo : EIATTR_MAX_THREADS
	.align		4
.L_3748:
        /*0134*/ 	.byte	0x04, 0x05
        /*0136*/ 	.short	(.L_3750 - .L_3749)
.L_3749:
        /*0138*/ 	.word	0x00000100
        /*013c*/ 	.word	0x00000001
        /*0140*/ 	.word	0x00000001


	//----- nvinfo : EIATTR_CRS_STACK_SIZE
	.align		4
.L_3750:
        /*0144*/ 	.byte	0x04, 0x1e
        /*0146*/ 	.short	(.L_3752 - .L_3751)
.L_3751:
        /*0148*/ 	.word	0x00000000


	//----- nvinfo : EIATTR_CBANK_PARAM_SIZE
	.align		4
.L_3752:
        /*014c*/ 	.byte	0x03, 0x19
        /*014e*/ 	.short	0x00e8


	//----- nvinfo : EIATTR_PARAM_CBANK
	.align		4
        /*0150*/ 	.byte	0x04, 0x0a
        /*0152*/ 	.short	(.L_3754 - .L_3753)
	.align		4
.L_3753:
        /*0154*/ 	.word	index@(.nv.constant0._ZN10layer_norm13ln_fwd_kernelINS_13Kernel_traitsIfffffjLj8192ELj1ELj1ELj8ELj16ENS_18Kernel_traits_baseILj8192EfffffjLj256EEEEELb1ELb0ELb0ELb1EEEvNS_9FwdParamsE)
        /*0158*/ 	.short	0x0210
        /*015a*/ 	.short	0x00e8


	//----- nvinfo : EIATTR_SW_WAR
	.align		4
.L_3754:
        /*015c*/ 	.byte	0x04, 0x36
        /*015e*/ 	.short	(.L_3756 - .L_3755)
.L_3755:
        /*0160*/ 	.word	0x00000008
.L_3756:


//--------------------- .nv.info._ZN10layer_norm13ln_fwd_kernelINS_13Kernel_traitsIfffffjLj8192ELj1ELj1ELj8ELj16ENS_18Kernel_traits_baseILj8192EfffffjLj256EEEEELb1ELb0ELb1ELb0EEEvNS_9FwdParamsE --------------------------
	.section	.nv.info._ZN10layer_norm13ln_fwd_kernelINS_13Kernel_traitsIfffffjLj8192ELj1ELj1ELj8ELj16ENS_18Kernel_traits_baseILj8192EfffffjLj256EEEEELb1ELb0ELb1ELb0EEEvNS_9FwdParamsE,"",@"SHT_CUDA_INFO"
	.sectionflags	@""
	.align	4


	//----- nvinfo : EIATTR_CUDA_API_VERSION
	.align		4
        /*0000*/ 	.byte	0x04, 0x37
        /*0002*/ 	.short	(.L_3758 - .L_3757)
.L_3757:
        /*0004*/ 	.word	0x00000082


	//----- nvinfo : EIATTR_KPARAM_INFO
	.align		4
.L_3758:
        /*0008*/ 	.byte	0x04, 0x17
        /*000a*/ 	.short	(.L_3760 - .L_3759)
.L_3759:
        /*000c*/ 	.word	0x00000000
        /*0010*/ 	.short	0x0000
        /*0012*/ 	.short	0x0000
        /*0014*/ 	.byte	0x00, 0xf0, 0xa1, 0x03


	//----- nvinfo : EIATTR_SPARSE_MMA_MASK
	.align		4
.L_3760:
        /*0018*/ 	.byte	0x03, 0x50
        /*001a*/ 	.short	0x0000


	//----- nvinfo : EIATTR_MAXREG_COUNT
	.align		4
        /*001c*/ 	.byte	0x03, 0x1b
        /*001e*/ 	.short	0x00ff


	//----- nvinfo : EIATTR_NUM_BARRIERS
	.align		4
        /*0020*/ 	.byte	0x02, 0x4c
        /*0022*/ 	.byte	0x01
	.zero		1


	//----- nvinfo : EIATTR_MERCURY_ISA_VERSION
	.align		4
        /*0024*/ 	.byte	0x03, 0x5f
        /*0026*/ 	.short	0x0101


	//----- nvinfo : EIATTR_COOP_GROUP_MASK_REGIDS
	.align		4
        /*0028*/ 	.byte	0x04, 0x29
        /*002a*/ 	.short	(.L_3762 - .L_3761)


	//   ....[0]....
.L_3761:
        /*002c*/ 	.word	0xffffffff


	//   ....[1]....
        /*0030*/ 	.word	0xffffffff


	//   ....[2]....
        /*0034*/ 	.word	0xffffffff


	//   ....[3]....
        /*0038*/ 	.word	0xffffffff


	//   ....[4]....
        /*003c*/ 	.word	0xffffffff


	//   ....[5]....
        /*0040*/ 	.word	0xffffffff


	//   ....[6]....
        /*0044*/ 	.word	0xffffffff


	//   ....[7]....
        /*0048*/ 	.word	0xffffffff


	//   ....[8]....
        /*004c*/ 	.word	0xffffffff


	//   ....[9]....
        /*0050*/ 	.word	0xffffffff


	//   ....[10]....
        /*0054*/ 	.word	0xffffffff


	//   ....[11]....
        /*0058*/ 	.word	0xffffffff


	//   ....[12]....
        /*005c*/ 	.word	0xffffffff


	//   ....[13]....
        /*0060*/ 	.word	0xffffffff


	//   ....[14]....
        /*0064*/ 	.word	0xffffffff


	//   ....[15]....
        /*0068*/ 	.word	0xffffffff


	//   ....[16]....
        /*006c*/ 	.word	0xffffffff


	//   ....[17]....
        /*0070*/ 	.word	0xffffffff


	//   ....[18]....
        /*0074*/ 	.word	0xffffffff


	//   ....[19]....
        /*0078*/ 	.word	0xffffffff


	//   ....[20]....
        /*007c*/ 	.word	0xffffffff


	//   ....[21]....
        /*0080*/ 	.word	0x050000a6


	//   ....[22]....
        /*0084*/ 	.word	0x050000a6


	//   ....[23]....
        /*0088*/ 	.word	0x050000a6


	//   ....[24]....
        /*008c*/ 	.word	0x050000a6


	//   ....[25]....
        /*0090*/ 	.word	0x050000a6


	//   ....[26]....
        /*0094*/ 	.word	0x050000a6


	//   ....[27]....
        /*0098*/ 	.word	0x050000a6


	//   ....[28]....
        /*009c*/ 	.word	0x050000a6


	//   ....[29]....
        /*00a0*/ 	.word	0x050000a6


	//   ....[30]....
        /*00a4*/ 	.word	0x050000a6


	//----- nvinfo : EIATTR_COOP_GROUP_INSTR_OFFSETS
	.align		4
.L_3762:
        /*00a8*/ 	.byte	0x04, 0x28
        /*00aa*/ 	.short	(.L_3764 - .L_3763)


	//   ....[0]....
.L_3763:
        /*00ac*/ 	.word	0x0000dca0


	//   ....[1]....
        /*00b0*/ 	.word	0x0000dcf0


	//   ....[2]....
        /*00b4*/ 	.word	0x0000dd10


	//   ....[3]....
        /*00b8*/ 	.word	0x0000dd30


	//   ....[4]....
        /*00bc*/ 	.word	0x0000dd50


	//   ....[5]....
        /*00c0*/ 	.word	0x0000e1a0


	//   ....[6]....
        /*00c4*/ 	.word	0x0000e1c0


	//   ....[7]....
        /*00c8*/ 	.word	0x0000e1e0


	//   ....[8]....
        /*00cc*/ 	.word	0x0000e200


	//   ....[9]....
        /*00d0*/ 	.word	0x0000e220


	//   ....[10]....
        /*00d4*/ 	.word	0x0000e3c0


	//   ....[11]....
        /*00d8*/ 	.word	0x0000e420


	//   ....[12]....
        /*00dc*/ 	.word	0x0000e440


	//   ....[13]....
        /*00e0*/ 	.word	0x0000e4d0


	//   ....[14]....
        /*00e4*/ 	.word	0x0000e520


	//   ....[15]....
        /*00e8*/ 	.word	0x0000e570


	//   ....[16]....
        /*00ec*/ 	.word	0x0000e590


	//   ....[17]....
        /*00f0*/ 	.word	0x0000e620


	//   ....[18]....
        /*00f4*/ 	.word	0x0000e680


	//   ....[19]....
        /*00f8*/ 	.word	0x0000e720


	//   ....[20]....
        /*00fc*/ 	.word	0x0000e750


	//   ....[21]....
        /*0100*/ 	.word	0x0000f300


	//   ....[22]....
        /*0104*/ 	.word	0x0000f370


	//   ....[23]....
        /*0108*/ 	.word	0x0000f3e0


	//   ....[24]....
        /*010c*/ 	.word	0x0000f450


	//   ....[25]....
        /*0110*/ 	.word	0x0000f4c0


	//   ....[26]....
        /*0114*/ 	.word	0x0000f960


	//   ....[27]....
        /*0118*/ 	.word	0x0000f9d0


	//   ....[28]....
        /*011c*/ 	.word	0x0000fa40


	//   ....[29]....
        /*0120*/ 	.word	0x0000fab0


	//   ....[30]....
        /*0124*/ 	.word	0x0000fb20


	//----- nvinfo : EIATTR_EXIT_INSTR_OFFSETS
	.align		4
.L_3764:
        /*0128*/ 	.byte	0x04, 0x1c
        /*012a*/ 	.short	(.L_3766 - .L_3765)


	//   ....[0]....
.L_3765:
        /*012c*/ 	.word	0x00000d70


	//   ....[1]....
        /*0130*/ 	.word	0x0000f280


	//----- nvinfo : EIATTR_MAX_THREADS
	.align		4
.L_3766:
        /*0134*/ 	.byte	0x04, 0x05
        /*0136*/ 	.short	(.L_3768 - .L_3767)
.L_3767:
        /*0138*/ 	.word	0x00000100
        /*013c*/ 	.word	0x00000001
        /*0140*/ 	.word	0x00000001


	//----- nvinfo : EIATTR_CRS_STACK_SIZE
	.align		4
.L_3768:
        /*0144*/ 	.byte	0x04, 0x1e
        /*0146*/ 	.short	(.L_3770 - .L_3769)
.L_3769:
        /*0148*/ 	.word	0x00000000


	//----- nvinfo : EIATTR_CBANK_PARAM_SIZE
	.align		4
.L_3770:
        /*014c*/ 	.byte	0x03, 0x19
        /*014e*/ 	.short	0x00e8


	//----- nvinfo : EIATTR_PARAM_CBANK
	.align		4
        /*0150*/ 	.byte	0x04, 0x0a
        /*0152*/ 	.short	(.L_3772 - .L_3771)
	.align		4
.L_3771:
        /*0154*/ 	.word	index@(.nv.constant0._ZN10layer_norm13ln_fwd_kernelINS_13Kernel_traitsIfffffjLj8192ELj1ELj1ELj8ELj16ENS_18Kernel_traits_baseILj8192EfffffjLj256EEEEELb1ELb0ELb1ELb0EEEvNS_9FwdParamsE)
        /*0158*/ 	.short	0x0210
        /*015a*/ 	.short	0x00e8


	//----- nvinfo : EIATTR_SW_WAR
	.align		4
.L_3772:
        /*015c*/ 	.byte	0x04, 0x36
        /*015e*/ 	.short	(.L_3774 - .L_3773)
.L_3773:
        /*0160*/ 	.word	0x00000008
.L_3774:


//--------------------- .nv.info._ZN10layer_norm13ln_fwd_kernelINS_13Kernel_traitsIfffffjLj8192ELj1ELj1ELj8ELj16ENS_18Kernel_traits_baseILj8192EfffffjLj256EEEEELb1ELb0ELb1ELb1EEEvNS_9FwdParamsE --------------------------
	.section	.nv.info._ZN10layer_norm13ln_fwd_kernelINS_13Kernel_traitsIfffffjLj8192ELj1ELj1ELj8ELj16ENS_18Kernel_traits_baseILj8192EfffffjLj256EEEEELb1ELb0ELb1ELb1EEEvNS_9FwdParamsE,"",@"SHT_CUDA_INFO"
	.sectionflags	@""
	.align	4


	//----- nvinfo : EIATTR_CUDA_API_VERSION
	.align		4
        /*0000*/ 	.byte	0x04, 0x37
        /*0002*/ 	.short	(.L_3776 - .L_3775)
.L_3775:
        /*0004*/ 	.word	0x00000082


	//----- nvinfo : EIATTR_KPARAM_INFO
	.align		4
.L_3776:
        /*0008*/ 	.byte	0x04, 0x17
        /*000a*/ 	.short	(.L_3778 - .L_3777)
.L_3777:
        /*000c*/ 	.word	0x00000000
        /*0010*/ 	.short	0x0000
        /*0012*/ 	.short	0x0000
        /*0014*/ 	.byte	0x00, 0xf0, 0xa1, 0x03


	//----- nvinfo : EIATTR_SPARSE_MMA_MASK
	.align		4
.L_3778:
        /*0018*/ 	.byte	0x03, 0x50
        /*001a*/ 	.short	0x0000


	//----- nvinfo : EIATTR_MAXREG_COUNT
	.align		4
        /*001c*/ 	.byte	0x03, 0x1b
        /*001e*/ 	.short	0x00ff


	//----- nvinfo : EIATTR_NUM_BARRIERS
	.align		4
        /*0020*/ 	.byte	0x02, 0x4c
        /*0022*/ 	.byte	0x01
	.zero		1


	//----- nvinfo : EIATTR_MERCURY_ISA_VERSION
	.align		4
        /*0024*/ 	.byte	0x03, 0x5f
        /*0026*/ 	.short	0x0101


	//----- nvinfo : EIATTR_COOP_GROUP_MASK_REGIDS
	.align		4
        /*0028*/ 	.byte	0x04, 0x29
        /*002a*/ 	.short	(.L_3780 - .L_3779)


	//   ....[0]....
.L_3779:
        /*002c*/ 	.word	0xffffffff


	//   ....[1]....
        /*0030*/ 	.word	0xffffffff


	//   ....[2]....
        /*0034*/ 	.word	0xffffffff


	//   ....[3]....
        /*0038*/ 	.word	0xffffffff


	//   ....[4]....
        /*003c*/ 	.word	0xffffffff


	//   ....[5]....
        /*0040*/ 	.word	0xffffffff


	//   ....[6]....
        /*0044*/ 	.word	0xffffffff


	//   ....[7]....
        /*0048*/ 	.word	0xffffffff


	//   ....[8]....
        /*004c*/ 	.word	0xffffffff


	//   ....[9]....
        /*0050*/ 	.word	0xffffffff


	//   ....[10]....
        /*0054*/ 	.word	0xffffffff


	//   ....[11]....
        /*0058*/ 	.word	0xffffffff


	//   ....[12]....
        /*005c*/ 	.word	0xffffffff


	//   ....[13]....
        /*0060*/ 	.word	0xffffffff


	//   ....[14]....
        /*0064*/ 	.word	0xffffffff


	//   ....[15]....
        /*0068*/ 	.word	0xffffffff


	//   ....[16]....
        /*006c*/ 	.word	0xffffffff


	//   ....[17]....
        /*0070*/ 	.word	0xffffffff


	//   ....[18]....
        /*0074*/ 	.word	0xffffffff


	//   ....[19]....
        /*0078*/ 	.word	0xffffffff


	//   ....[20]....
        /*007c*/ 	.word	0xffffffff


	//   ....[21]....
        /*0080*/ 	.word	0x05000099


	//   ....[22]....
        /*0084*/ 	.word	0x05000099


	//   ....[23]....
        /*0088*/ 	.word	0x05000099


	//   ....[24]....
        /*008c*/ 	.word	0x05000099


	//   ....[25]....
        /*0090*/ 	.word	0x05000099


	//   ....[26]....
        /*0094*/ 	.word	0x05000099


	//   ....[27]....
        /*0098*/ 	.word	0x05000099


	//   ....[28]....
        /*009c*/ 	.word	0x05000099


	//   ....[29]....
        /*00a0*/ 	.word	0x05000099


	//   ....[30]....
        /*00a4*/ 	.word	0x05000099


	//----- nvinfo : EIATTR_COOP_GROUP_INSTR_OFFSETS
	.align		4
.L_3780:
        /*00a8*/ 	.byte	0x04, 0x28
        /*00aa*/ 	.short	(.L_3782 - .L_3781)


	//   ....[0]....
.L_3781:
        /*00ac*/ 	.word	0x0000d040


	//   ....[1]....
        /*00b0*/ 	.word	0x0000d060


	//   ....[2]....
        /*00b4*/ 	.word	0x0000d080


	//   ....[3]....
        /*00b8*/ 	.word	0x0000d0a0


	//   ....[4]....
        /*00bc*/ 	.word	0x0000d0c0


	//   ....[5]....
        /*00c0*/ 	.word	0x0000d4f0


	//   ....[6]....
        /*00c4*/ 	.word	0x0000d510


	//   ....[7]....
        /*00c8*/ 	.word	0x0000d530


	//   ....[8]....
        /*00cc*/ 	.word	0x0000d550


	//   ....[9]....
        /*00d0*/ 	.word	0x0000d570


	//   ....[10]....
        /*00d4*/ 	.word	0x0000d6d0


	//   ....[11]....
        /*00d8*/ 	.word	0x0000d750


	//   ....[12]....
        /*00dc*/ 	.word	0x0000d760


	//   ....[13]....
        /*00e0*/ 	.word	0x0000d7b0


	//   ....[14]....
        /*00e4*/ 	.word	0x0000d7f0


	//   ....[15]....
        /*00e8*/ 	.word	0x0000d820


	//   ....[16]....
        /*00ec*/ 	.word	0x0000d8a0


	//   ....[17]....
        /*00f0*/ 	.word	0x0000d910


	//   ....[18]....
        /*00f4*/ 	.word	0x0000d920


	//   ....[19]....
        /*00f8*/ 	.word	0x0000da10


	//   ....[20]....
        /*00fc*/ 	.word	0x0000da30


	//   ....[21]....
        /*0100*/ 	.word	0x0000e3c0


	//   ....[22]....
        /*0104*/ 	.word	0x0000e430


	//   ....[23]....
        /*0108*/ 	.word	0x0000e4a0


	//   ....[24]....
        /*010c*/ 	.word	0x0000e510


	//   ....[25]....
        /*0110*/ 	.word	0x0000e580


	//   ....[26]....
        /*0114*/ 	.word	0x0000ea00


	//   ....[27]....
        /*0118*/ 	.word	0x0000ea70


	//   ....[28]....
        /*011c*/ 	.word	0x0000eae0


	//   ....[29]....
        /*0120*/ 	.word	0x0000eb50


	//   ....[30]....
        /*0124*/ 	.word	0x0000ebc0


	//----- nvinfo : EIATTR_EXIT_INSTR_OFFSETS
	.align		4
.L_3782:
        /*0128*/ 	.byte	0x04, 0x1c
        /*012a*/ 	.short	(.L_3784 - .L_3783)


	//   ....[0]....
.L_3783:
        /*012c*/ 	.word	0x00000360


	//   ....[1]....
        /*0130*/ 	.word	0x0000e360


	//----- nvinfo : EIATTR_MAX_THREADS
	.align		4
.L_3784:
        /*0134*/ 	.byte	0x04, 0x05
        /*0136*/ 	.short	(.L_3786 - .L_3785)
.L_3785:
        /*0138*/ 	.word	0x00000100
        /*013c*/ 	.word	0x00000001
        /*0140*/ 	.word	0x00000001


	//----- nvinfo : EIATTR_CRS_STACK_SIZE
	.align		4
.L_3786:
        /*0144*/ 	.byte	0x04, 0x1e
        /*0146*/ 	.short	(.L_3788 - .L_3787)
.L_3787:
        /*0148*/ 	.word	0x00000000


	//----- nvinfo : EIATTR_CBANK_PARAM_SIZE
	.align		4
.L_3788:
        /*014c*/ 	.byte	0x03, 0x19
        /*014e*/ 	.short	0x00e8


	//----- nvinfo : EIATTR_PARAM_CBANK
	.align		4
        /*0150*/ 	.byte	0x04, 0x0a
        /*0152*/ 	.short	(.L_3790 - .L_3789)
	.align		4
.L_3789:
        /*0154*/ 	.word	index@(.nv.constant0._ZN10layer_norm13ln_fwd_kernelINS_13Kernel_traitsIfffffjLj8192ELj1ELj1ELj8ELj16ENS_18Kernel_traits_baseILj8192EfffffjLj256EEEEELb1ELb0ELb1ELb1EEEvNS_9FwdParamsE)
        /*0158*/ 	.short	0x0210
        /*015a*/ 	.short	0x00e8


	//----- nvinfo : EIATTR_SW_WAR
	.align		4
.L_3790:
        /*015c*/ 	.byte	0x04, 0x36
        /*015e*/ 	.short	(.L_3792 - .L_3791)
.L_3791:
        /*0160*/ 	.word	0x00000008
.L_3792:


//--------------------- .nv.info._ZN10layer_norm13ln_fwd_kernelINS_13Kernel_traitsIfffffjLj8192ELj1ELj1ELj8ELj16ENS_18Kernel_traits_baseILj8192EfffffjLj256EEEEELb1ELb1ELb0ELb0EEEvNS_9FwdParamsE --------------------------
	.section	.nv.info._ZN10layer_norm13ln_fwd_kernelINS_13Kernel_traitsIfffffjLj8192ELj1ELj1ELj8ELj16ENS_18Kernel_traits_baseILj8192EfffffjLj256EEEEELb1ELb1ELb0ELb0EEEvNS_9FwdParamsE,"",@"SHT_CUDA_INFO"
	.sectionflags	@""
	.align	4


	//----- nvinfo : EIATTR_CUDA_API_VERSION
	.align		4
        /*0000*/ 	.byte	0x04, 0x37
        /*0002*/ 	.short	(.L_3794 - .L_3793)
.L_3793:
        /*0004*/ 	.word	0x00000082


	//----- nvinfo : EIATTR_KPARAM_INFO
	.align		4
.L_3794:
        /*0008*/ 	.byte	0x04, 0x17
        /*000a*/ 	.short	(.L_3796 - .L_3795)
.L_3795:
        /*000c*/ 	.word	0x00000000
        /*0010*/ 	.short	0x0000
        /*0012*/ 	.short	0x0000
        /*0014*/ 	.byte	0x00, 0xf0, 0xa1, 0x03


	//----- nvinfo : EIATTR_SPARSE_MMA_MASK
	.align		4
.L_3796:
        /*0018*/ 	.byte	0x03, 0x50
        /*001a*/ 	.short	0x0000


	//----- nvinfo : EIATTR_MAXREG_COUNT
	.align		4
        /*001c*/ 	.byte	0x03, 0x1b
        /*001e*/ 	.short	0x00ff


	//----- nvinfo : EIATTR_NUM_BARRIERS
	.align		4
        /*0020*/ 	.byte	0x02, 0x4c
        /*0022*/ 	.byte	0x01
	.zero		1


	//----- nvinfo : EIATTR_MERCURY_ISA_VERSION
	.align		4
        /*0024*/ 	.byte	0x03, 0x5f
        /*0026*/ 	.short	0x0101


	//----- nvinfo : EIATTR_COOP_GROUP_MASK_REGIDS
	.align		4
        /*0028*/ 	.byte	0x04, 0x29
        /*002a*/ 	.short	(.L_3798 - .L_3797)


	//   ....[0]....
.L_3797:
        /*002c*/ 	.word	0xffffffff


	//   ....[1]....
        /*0030*/ 	.word	0xffffffff


	//   ....[2]....
        /*0034*/ 	.word	0xffffffff


	//   ....[3]....
        /*0038*/ 	.word	0xffffffff


	//   ....[4]....
        /*003c*/ 	.word	0xffffffff


	//   ....[5]....
        /*0040*/ 	.word	0xffffffff


	//   ....[6]....
        /*0044*/ 	.word	0xffffffff


	//   ....[7]....
        /*0048*/ 	.word	0xffffffff


	//   ....[8]....
        /*004c*/ 	.word	0xffffffff


	//   ....[9]....
        /*0050*/ 	.word	0xffffffff


	//   ....[10]....
        /*0054*/ 	.word	0xffffffff


	//   ....[11]....
        /*0058*/ 	.word	0xffffffff


	//   ....[12]....
        /*005c*/ 	.word	0xffffffff


	//   ....[13]....
        /*0060*/ 	.word	0xffffffff


	//   ....[14]....
        /*0064*/ 	.word	0xffffffff


	//   ....[15]....
        /*0068*/ 	.word	0xffffffff


	//   ....[16]....
        /*006c*/ 	.word	0xffffffff


	//   ....[17]....
        /*0070*/ 	.word	0xffffffff


	//   ....[18]....
        /*0074*/ 	.word	0xffffffff


	//   ....[19]....
        /*0078*/ 	.word	0xffffffff


	//   ....[20]....
        /*007c*/ 	.word	0xffffffff


	//   ....[21]....
        /*0080*/ 	.word	0x050000bc


	//   ....[22]....
        /*0084*/ 	.word	0x050000bc


	//   ....[23]....
        /*0088*/ 	.word	0x050000bc


	//   ....[24]....
        /*008c*/ 	.word	0x050000bc


	//   ....[25]....
        /*0090*/ 	.word	0x050000bc


	//   ....[26]....
        /*0094*/ 	.word	0x050000bc


	//   ....[27]....
        /*0098*/ 	.word	0x050000bc


	//   ....[28]....
        /*009c*/ 	.word	0x050000bc


	//   ....[29]....
        /*00a0*/ 	.word	0x050000bc


	//   ....[30]....
        /*00a4*/ 	.word	0x050000bc


	//----- nvinfo : EIATTR_COOP_GROUP_INSTR_OFFSETS
	.align		4
.L_3798:
        /*00a8*/ 	.byte	0x04, 0x28
        /*00aa*/ 	.short	(.L_3800 - .L_3799)


	//   ....[0]....
.L_3799:
        /*00ac*/ 	.word	0x0000cb80


	//   ....[1]....
        /*00b0*/ 	.word	0x0000cbd0


	//   ....[2]....
        /*00b4*/ 	.word	0x0000cbf0


	//   ....[3]....
        /*00b8*/ 	.word	0x0000cc10


	//   ....[4]....
        /*00bc*/ 	.word	0x0000cc30


	//   ....[5]....
        /*00c0*/ 	.word	0x0000d080


	//   ....[6]....
        /*00c4*/ 	.word	0x0000d0a0


	//   ....[7]....
        /*00c8*/ 	.word	0x0000d0c0


	//   ....[8]....
        /*00cc*/ 	.word	0x0000d0e0


	//   ....[9]....
        /*00d0*/ 	.word	0x0000d100


	//   ....[10]....
        /*00d4*/ 	.word	0x0000d2a0


	//   ....[11]....
        /*00d8*/ 	.word	0x0000d2f0


	//   ....[12]....
        /*00dc*/ 	.word	0x0000d310


	//   ....[13]....
        /*00e0*/ 	.word	0x0000d320


	//   ....[14]....
        /*00e4*/ 	.word	0x0000d3b0


	//   ....[15]....
        /*00e8*/ 	.word	0x0000d410


	//   ....[16]....
        /*00ec*/ 	.word	0x0000d420


	//   ....[17]....
        /*00f0*/ 	.word	0x0000d4a0


	//   ....[18]....
        /*00f4*/ 	.word	0x0000d520


	//   ....[19]....
        /*00f8*/ 	.word	0x0000d5a0


	//   ....[20]....
        /*00fc*/ 	.word	0x0000d5e0


	//   ....[21]....
        /*0100*/ 	.word	0x0000e140


	//   ....[22]....
        /*0104*/ 	.word	0x0000e1b0


	//   ....[23]....
        /*0108*/ 	.word	0x0000e220


	//   ....[24]....
        /*010c*/ 	.word	0x0000e290


	//   ....[25]....
        /*0110*/ 	.word	0x0000e300


	//   ....[26]....
        /*0114*/ 	.word	0x0000e7a0


	//   ....[27]....
        /*0118*/ 	.word	0x0000e810


	//   ....[28]....
        /*011c*/ 	.word	0x0000e880


	//   ....[29]....
        /*0120*/ 	.word	0x0000e8f0


	//   ....[30]....
        /*0124*/ 	.word	0x0000e960


	//----- nvinfo : EIATTR_EXIT_INSTR_OFFSETS
	.align		4
.L_3800:
        /*0128*/ 	.byte	0x04, 0x1c
        /*012a*/ 	.short	(.L_3802 - .L_3801)


	//   ....[0]....
.L_3801:
        /*012c*/ 	.word	0x00000f90


	//   ....[1]....
        /*0130*/ 	.word	0x0000e0c0


	//----- nvinfo : EIATTR_MAX_THREADS
	.align		4
.L_3802:
        /*0134*/ 	.byte	0x04, 0x05
        /*0136*/ 	.short	(.L_3804 - .L_3803)
.L_3803:
        /*0138*/ 	.word	0x00000100
        /*013c*/ 	.word	0x00000001
        /*0140*/ 	.word	0x00000001


	//----- nvinfo : EIATTR_CRS_STACK_SIZE
	.align		4
.L_3804:
        /*0144*/ 	.byte	0x04, 0x1e
        /*0146*/ 	.short	(.L_3806 - .L_3805)
.L_3805:
        /*0148*/ 	.word	0x00000000


	//----- nvinfo : EIATTR_CBANK_PARAM_SIZE
	.align		4
.L_3806:
        /*014c*/ 	.byte	0x03, 0x19
        /*014e*/ 	.short	0x00e8


	//----- nvinfo : EIATTR_PARAM_CBANK
	.align		4
        /*0150*/ 	.byte	0x04, 0x0a
        /*0152*/ 	.short	(.L_3808 - .L_3807)
	.align		4
.L_3807:
        /*0154*/ 	.word	index@(.nv.constant0._ZN10layer_norm13ln_fwd_kernelINS_13Kernel_traitsIfffffjLj8192ELj1ELj1ELj8ELj16ENS_18Kernel_traits_baseILj8192EfffffjLj256EEEEELb1ELb1ELb0ELb0EEEvNS_9FwdParamsE)
        /*0158*/ 	.short	0x0210
        /*015a*/ 	.short	0x00e8


	//----- nvinfo : EIATTR_SW_WAR
	.align		4
.L_3808:
        /*015c*/ 	.byte	0x04, 0x36
        /*015e*/ 	.short	(.L_3810 - .L_3809)
.L_3809:
        /*0160*/ 	.word	0x00000008
.L_3810:


//--------------------- .nv.info._ZN10layer_norm13ln_fwd_kernelINS_13Kernel_traitsIfffffjLj8192ELj1ELj1ELj8ELj16ENS_18Kernel_traits_baseILj8192EfffffjLj256EEEEELb1ELb1ELb0ELb1EEEvNS_9FwdParamsE --------------------------
	.section	.nv.info._ZN10layer_norm13ln_fwd_kernelINS_13Kernel_traitsIfffffjLj8192ELj1ELj1ELj8ELj16ENS_18Kernel_traits_baseILj8192EfffffjLj256EEEEELb1ELb1ELb0ELb1EEEvNS_9FwdParamsE,"",@"SHT_CUDA_INFO"
	.sectionflags	@""
	.align	4


	//----- nvinfo : EIATTR_CUDA_API_VERSION
	.align		4
        /*0000*/ 	.byte	0x04, 0x37
        /*0002*/ 	.short	(.L_3812 - .L_3811)
.L_3811:
        /*0004*/ 	.word	0x00000082


	//----- nvinfo : EIATTR_KPARAM_INFO
	.align		4
.L_3812:
        /*0008*/ 	.byte	0x04, 0x17
        /*000a*/ 	.short	(.L_3814 - .L_3813)
.L_3813:
        /*000c*/ 	.word	0x00000000
        /*0010*/ 	.short	0x0000
        /*0012*/ 	.short	0x0000
        /*0014*/ 	.byte	0x00, 0xf0, 0xa1, 0x03


	//----- nvinfo : EIATTR_SPARSE_MMA_MASK
	.align		4
.L_3814:
        /*0018*/ 	.byte	0x03, 0x50
        /*001a*/ 	.short	0x0000


	//----- nvinfo : EIATTR_MAXREG_COUNT
	.align		4
        /*001c*/ 	.byte	0x03, 0x1b
        /*001e*/ 	.short	0x00ff


	//----- nvinfo : EIATTR_NUM_BARRIERS
	.align		4
        /*0020*/ 	.byte	0x02, 0x4c
        /*0022*/ 	.byte	0x01
	.zero		1


	//----- nvinfo : EIATTR_MERCURY_ISA_VERSION
	.align		4
        /*0024*/ 	.byte	0x03, 0x5f
        /*0026*/ 	.short	0x0101


	//----- nvinfo : EIATTR_COOP_GROUP_MASK_REGIDS
	.align		4
        /*0028*/ 	.byte	0x04, 0x29
        /*002a*/ 	.short	(.L_3816 - .L_3815)


	//   ....[0]....
.L_3815:
        /*002c*/ 	.word	0xffffffff


	//   ....[1]....
        /*0030*/ 	.word	0xffffffff


	//   ....[2]....
        /*0034*/ 	.word	0xffffffff


	//   ....[3]....
        /*0038*/ 	.word	0xffffffff


	//   ....[4]....
        /*003c*/ 	.word	0xffffffff


	//   ....[5]....
        /*0040*/ 	.word	0xffffffff


	//   ....[6]....
        /*0044*/ 	.word	0xffffffff


	//   ....[7]....
        /*0048*/ 	.word	0xffffffff


	//   ....[8]....
        /*004c*/ 	.word	0xffffffff


	//   ....[9]....
        /*0050*/ 	.word	0xffffffff


	//   ....[10]....
        /*0054*/ 	.word	0xffffffff


	//   ....[11]....
        /*0058*/ 	.word	0xffffffff


	//   ....[12]....
        /*005c*/ 	.word	0xffffffff


	//   ....[13]....
        /*0060*/ 	.word	0xffffffff


	//   ....[14]....
        /*0064*/ 	.word	0xffffffff


	//   ....[15]....
        /*0068*/ 	.word	0xffffffff


	//   ....[16]....
        /*006c*/ 	.word	0xffffffff


	//   ....[17]....
        /*0070*/ 	.word	0xffffffff


	//   ....[18]....
        /*0074*/ 	.word	0xffffffff


	//   ....[19]....
        /*0078*/ 	.word	0xffffffff


	//   ....[20]....
        /*007c*/ 	.word	0xffffffff


	//   ....[21]....
        /*0080*/ 	.word	0x050000ae


	//   ....[22]....
        /*0084*/ 	.word	0x050000ae


	//   ....[23]....
        /*0088*/ 	.word	0x050000ae


	//   ....[24]....
        /*008c*/ 	.word	0x050000ae


	//   ....[25]....
        /*0090*/ 	.word	0x050000ae


	//   ....[26]....
        /*0094*/ 	.word	0x050000ae


	//   ....[27]....
        /*0098*/ 	.word	0x050000ae


	//   ....[28]....
        /*009c*/ 	.word	0x050000ae


	//   ....[29]....
        /*00a0*/ 	.word	0x050000ae


	//   ....[30]....
        /*00a4*/ 	.word	0x050000ae


	//----- nvinfo : EIATTR_COOP_GROUP_INSTR_OFFSETS
	.align		4
.L_3816:
        /*00a8*/ 	.byte	0x04, 0x28
        /*00aa*/ 	.short	(.L_3818 - .L_3817)


	//   ....[0]....
.L_3817:
        /*00ac*/ 	.word	0x0000bd80


	//   ....[1]....
        /*00b0*/ 	.word	0x0000bda0


	//   ....[2]....
        /*00b4*/ 	.word	0x0000bdc0


	//   ....[3]....
        /*00b8*/ 	.word	0x0000bde0


	//   ....[4]....
        /*00bc*/ 	.word	0x0000be00


	//   ....[5]....
        /*00c0*/ 	.word	0x0000c230


	//   ....[6]....
        /*00c4*/ 	.word	0x0000c250


	//   ....[7]....
        /*00c8*/ 	.word	0x0000c270


	//   ....[8]....
        /*00cc*/ 	.word	0x0000c290


	//   ....[9]....
        /*00d0*/ 	.word	0x0000c2b0


	//   ....[10]....
        /*00d4*/ 	.word	0x0000c400


	//   ....[11]....
        /*00d8*/ 	.word	0x0000c470


	//   ....[12]....
        /*00dc*/ 	.word	0x0000c4a0


	//   ....[13]....
        /*00e0*/ 	.word	0x0000c4b0


	//   ....[14]....
        /*00e4*/ 	.word	0x0000c540


	//   ....[15]....
        /*00e8*/ 	.word	0x0000c580


	//   ....[16]....
        /*00ec*/ 	.word	0x0000c5c0


	//   ....[17]....
        /*00f0*/ 	.word	0x0000c670


	//   ....[18]....
        /*00f4*/ 	.word	0x0000c6b0


	//   ....[19]....
        /*00f8*/ 	.word	0x0000c730


	//   ....[20]....
        /*00fc*/ 	.word	0x0000c760


	//   ....[21]....
        /*0100*/ 	.word	0x0000cff0


	//   ....[22]....
        /*0104*/ 	.word	0x0000d060


	//   ....[23]....
        /*0108*/ 	.word	0x0000d0d0


	//   ....[24]....
        /*010c*/ 	.word	0x0000d140


	//   ....[25]....
        /*0110*/ 	.word	0x0000d1b0


	//   ....[26]....
        /*0114*/ 	.word	0x0000d620


	//   ....[27]....
        /*0118*/ 	.word	0x0000d690


	//   ....[28]....
        /*011c*/ 	.word	0x0000d700


	//   ....[29]....
        /*0120*/ 	.word	0x0000d770


	//   ....[30]....
        /*0124*/ 	.word	0x0000d7e0


	//----- nvinfo : EIATTR_EXIT_INSTR_OFFSETS
	.align		4
.L_3818:
        /*0128*/ 	.byte	0x04, 0x1c
        /*012a*/ 	.short	(.L_3820 - .L_3819)


	//   ....[0]....
.L_3819:
        /*012c*/ 	.word	0x000003a0


	//   ....[1]....
        /*0130*/ 	.word	0x0000cf90


	//----- nvinfo : EIATTR_MAX_THREADS
	.align		4
.L_3820:
        /*0134*/ 	.byte	0x04, 0x05
        /*0136*/ 	.short	(.L_3822 - .L_3821)
.L_3821:
        /*0138*/ 	.word	0x00000100
        /*013c*/ 	.word	0x00000001
        /*0140*/ 	.word	0x00000001


	//----- nvinfo : EIATTR_CRS_STACK_SIZE
	.align		4
.L_3822:
        /*0144*/ 	.byte	0x04, 0x1e
        /*0146*/ 	.short	(.L_3824 - .L_3823)
.L_3823:
        /*0148*/ 	.word	0x00000000


	//----- nvinfo : EIATTR_CBANK_PARAM_SIZE
	.align		4
.L_3824:
        /*014c*/ 	.byte	0x03, 0x19
        /*014e*/ 	.short	0x00e8


	//----- nvinfo : EIATTR_PARAM_CBANK
	.align		4
        /*0150*/ 	.byte	0x04, 0x0a
        /*0152*/ 	.short	(.L_3826 - .L_3825)
	.align		4
.L_3825:
        /*0154*/ 	.word	index@(.nv.constant0._ZN10layer_norm13ln_fwd_kernelINS_13Kernel_traitsIfffffjLj8192ELj1ELj1ELj8ELj16ENS_18Kernel_traits_baseILj8192EfffffjLj256EEEEELb1ELb1ELb0ELb1EEEvNS_9FwdParamsE)
        /*0158*/ 	.short	0x0210
        /*015a*/ 	.short	0x00e8


	//----- nvinfo : EIATTR_SW_WAR
	.align		4
.L_3826:
        /*015c*/ 	.byte	0x04, 0x36
        /*015e*/ 	.short	(.L_3828 - .L_3827)
.L_3827:
        /*0160*/ 	.word	0x00000008
.L_3828:


//--------------------- .nv.info._ZN10layer_norm13ln_fwd_kernelINS_13Kernel_traitsIfffffjLj8192ELj1ELj1ELj8ELj16ENS_18Kernel_traits_baseILj8192EfffffjLj256EEEEELb1ELb1ELb1ELb0EEEvNS_9FwdParamsE --------------------------
	.section	.nv.info._ZN10layer_norm13ln_fwd_kernelINS_13Kernel_traitsIfffffjLj8192ELj1ELj1ELj8ELj16ENS_18Kernel_traits_baseILj8192EfffffjLj256EEEEELb1ELb1ELb1ELb0EEEvNS_9FwdParamsE,"",@"SHT_CUDA_INFO"
	.sectionflags	@""
	.align	4


	//----- nvinfo : EIATTR_CUDA_API_VERSION
	.align		4
        /*0000*/ 	.byte	0x04, 0x37
        /*0002*/ 	.short	(.L_3830 - .L_3829)
.L_3829:
        /*0004*/ 	.word	0x00000082


	//----- nvinfo : EIATTR_KPARAM_INFO
	.align		4
.L_3830:
        /*0008*/ 	.byte	0x04, 0x17
        /*000a*/ 	.short	(.L_3832 - .L_3831)
.L_3831:
        /*000c*/ 	.word	0x00000000
        /*0010*/ 	.short	0x0000
        /*0012*/ 	.short	0x0000
        /*0014*/ 	.byte	0x00, 0xf0, 0xa1, 0x03


	//----- nvinfo : EIATTR_SPARSE_MMA_MASK
	.align		4
.L_3832:
        /*0018*/ 	.byte	0x03, 0x50
        /*001a*/ 	.short	0x0000


	//----- nvinfo : EIATTR_MAXREG_COUNT
	.align		4
        /*001c*/ 	.byte	0x03, 0x1b
        /*001e*/ 	.short	0x00ff


	//----- nvinfo : EIATTR_NUM_BARRIERS
	.align		4
        /*0020*/ 	.byte	0x02, 0x4c
        /*0022*/ 	.byte	0x01
	.zero		1


	//----- nvinfo : EIATTR_MERCURY_ISA_VERSION
	.align		4
        /*0024*/ 	.byte	0x03, 0x5f
        /*0026*/ 	.short	0x0101


	//----- nvinfo : EIATTR_COOP_GROUP_MASK_REGIDS
	.align		4
        /*0028*/ 	.byte	0x04, 0x29
        /*002a*/ 	.short	(.L_3834 - .L_3833)


	//   ....[0]....
.L_3833:
        /*002c*/ 	.word	0xffffffff


	//   ....[1]....
        /*0030*/ 	.word	0xffffffff


	//   ....[2]....
        /*0034*/ 	.word	0xffffffff


	//   ....[3]....
        /*0038*/ 	.word	0xffffffff


	//   ....[4]....
        /*003c*/ 	.word	0xffffffff


	//   ....[5]....
        /*0040*/ 	.word	0xffffffff


	//   ....[6]....
        /*0044*/ 	.word	0xffffffff


	//   ....[7]....
        /*0048*/ 	.word	0xffffffff


	//   ....[8]....
        /*004c*/ 	.word	0xffffffff


	//   ....[9]....
        /*0050*/ 	.word	0xffffffff


	//   ....[10]....
        /*0054*/ 	.word	0xffffffff


	//   ....[11]....
        /*0058*/ 	.word	0xffffffff


	//   ....[12]....
        /*005c*/ 	.word	0xffffffff


	//   ....[13]....
        /*0060*/ 	.word	0xffffffff


	//   ....[14]....
        /*0064*/ 	.word	0xffffffff


	//   ....[15]....
        /*0068*/ 	.word	0xffffffff


	//   ....[16]....
        /*006c*/ 	.word	0xffffffff


	//   ....[17]....
        /*0070*/ 	.word	0xffffffff


	//   ....[18]....
        /*0074*/ 	.word	0xffffffff


	//   ....[19]....
        /*0078*/ 	.word	0xffffffff


	//   ....[20]....
        /*007c*/ 	.word	0xffffffff


	//   ....[21]....
        /*0080*/ 	.word	0x050000bd


	//   ....[22]....
        /*0084*/ 	.word	0x050000bd


	//   ....[23]....
        /*0088*/ 	.word	0x050000bd


	//   ....[24]....
        /*008c*/ 	.word	0x050000bd


	//   ....[25]....
        /*0090*/ 	.word	0x050000bd


	//   ....[26]....
        /*0094*/ 	.word	0x050000bd


	//   ....[27]....
        /*0098*/ 	.word	0x050000bd


	//   ....[28]....
        /*009c*/ 	.word	0x050000bd


	//   ....[29]....
        /*00a0*/ 	.word	0x050000bd


	//   ....[30]....
        /*00a4*/ 	.word	0x050000bd


	//----- nvinfo : EIATTR_COOP_GROUP_INSTR_OFFSETS
	.align		4
.L_3834:
        /*00a8*/ 	.byte	0x04, 0x28
        /*00aa*/ 	.short	(.L_3836 - .L_3835)


	//   ....[0]....
.L_3835:
        /*00ac*/ 	.word	0x0000e160


	//   ....[1]....
        /*00b0*/ 	.word	0x0000e1b0


	//   ....[2]....
        /*00b4*/ 	.word	0x0000e1d0


	//   ....[3]....
        /*00b8*/ 	.word	0x0000e1f0


	//   ....[4]....
        /*00bc*/ 	.word	0x0000e210


	//   ....[5]....
        /*00c0*/ 	.word	0x0000e660


	//   ....[6]....
        /*00c4*/ 	.word	0x0000e680


	//   ....[7]....
        /*00c8*/ 	.word	0x0000e6a0


	//   ....[8]....
        /*00cc*/ 	.word	0x0000e6c0


	//   ....[9]....
        /*00d0*/ 	.word	0x0000e6e0


	//   ....[10]....
        /*00d4*/ 	.word	0x0000e8c0


	//   ....[11]....
        /*00d8*/ 	.word	0x0000e940


	//   ....[12]....
        /*00dc*/ 	.word	0x0000e960


	//   ....[13]....
        /*00e0*/ 	.word	0x0000e970


	//   ....[14]....
        /*00e4*/ 	.word	0x0000e9a0


	//   ....[15]....
        /*00e8*/ 	.word	0x0000ea30


	//   ....[16]....
        /*00ec*/ 	.word	0x0000ea70


	//   ....[17]....
        /*00f0*/ 	.word	0x0000eb30


	//   ....[18]....
        /*00f4*/ 	.word	0x0000eb60


	//   ....[19]....
        /*00f8*/ 	.word	0x0000ec00


	//   ....[20]....
        /*00fc*/ 	.word	0x0000ec20


	//   ....[21]....
        /*0100*/ 	.word	0x0000f7c0


	//   ....[22]....
        /*0104*/ 	.word	0x0000f830


	//   ....[23]....
        /*0108*/ 	.word	0x0000f8a0


	//   ....[24]....
        /*010c*/ 	.word	0x0000f910


	//   ....[25]....
        /*0110*/ 	.word	0x0000f980


	//   ....[26]....
        /*0114*/ 	.word	0x0000fe30


	//   ....[27]....
        /*0118*/ 	.word	0x0000fea0


	//   ....[28]....
        /*011c*/ 	.word	0x0000ff10


	//   ....[29]....
        /*0120*/ 	.word	0x0000ff80


	//   ....[30]....
        /*0124*/ 	.word	0x0000fff0


	//----- nvinfo : EIATTR_EXIT_INSTR_OFFSETS
	.align		4
.L_3836:
        /*0128*/ 	.byte	0x04, 0x1c
        /*012a*/ 	.short	(.L_3838 - .L_3837)


	//   ....[0]....
.L_3837:
        /*012c*/ 	.word	0x00000fe0


	//   ....[1]....
        /*0130*/ 	.word	0x0000f740


	//----- nvinfo : EIATTR_MAX_THREADS
	.align		4
.L_3838:
        /*0134*/ 	.byte	0x04, 0x05
        /*0136*/ 	.short	(.L_3840 - .L_3839)
.L_3839:
        /*0138*/ 	.word	0x00000100
        /*013c*/ 	.word	0x00000001
        /*0140*/ 	.word	0x00000001


	//----- nvinfo : EIATTR_CRS_STACK_SIZE
	.align		4
.L_3840:
        /*0144*/ 	.byte	0x04, 0x1e
        /*0146*/ 	.short	(.L_3842 - .L_3841)
.L_3841:
        /*0148*/ 	.word	0x00000000


	//----- nvinfo : EIATTR_CBANK_PARAM_SIZE
	.align		4
.L_3842:
        /*014c*/ 	.byte	0x03, 0x19
        /*014e*/ 	.short	0x00e8


	//----- nvinfo : EIATTR_PARAM_CBANK
	.align		4
        /*0150*/ 	.byte	0x04, 0x0a
        /*0152*/ 	.short	(.L_3844 - .L_3843)
	.align		4
.L_3843:
        /*0154*/ 	.word	index@(.nv.constant0._ZN10layer_norm13ln_fwd_kernelINS_13Kernel_traitsIfffffjLj8192ELj1ELj1ELj8ELj16ENS_18Kernel_traits_baseILj8192EfffffjLj256EEEEELb1ELb1ELb1ELb0EEEvNS_9FwdParamsE)
        /*0158*/ 	.short	0x0210
        /*015a*/ 	.short	0x00e8


	//----- nvinfo : EIATTR_SW_WAR
	.align		4
.L_3844:
        /*015c*/ 	.byte	0x04, 0x36
        /*015e*/ 	.short	(.L_3846 - .L_3845)
.L_3845:
        /*0160*/ 	.word	0x00000008
.L_3846:


//--------------------- .nv.info._ZN10layer_norm13ln_fwd_kernelINS_13Kernel_traitsIfffffjLj8192ELj1ELj1ELj8ELj16ENS_18Kernel_traits_baseILj8192EfffffjLj256EEEEELb1ELb1ELb1ELb1EEEvNS_9FwdParamsE --------------------------
	.section	.nv.info._ZN10layer_norm13ln_fwd_kernelINS_13Kernel_traitsIfffffjLj8192ELj1ELj1ELj8ELj16ENS_18Kernel_traits_baseILj8192EfffffjLj256EEEEELb1ELb1ELb1ELb1EEEvNS_9FwdParamsE,"",@"SHT_CUDA_INFO"
	.sectionflags	@""
	.align	4


	//----- nvinfo : EIATTR_CUDA_API_VERSION
	.align		4
        /*0000*/ 	.byte	0x04, 0x37
        /*0002*/ 	.short	(.L_3848 - .L_3847)
.L_3847:
        /*0004*/ 	.word	0x00000082


	//----- nvinfo : EIATTR_KPARAM_INFO
	.align		4
.L_3848:
        /*0008*/ 	.byte	0x04, 0x17
        /*000a*/ 	.short	(.L_3850 - .L_3849)
.L_3849:
        /*000c*/ 	.word	0x00000000
        /*0010*/ 	.short	0x0000
        /*0012*/ 	.short	0x0000
        /*0014*/ 	.byte	0x00, 0xf0, 0xa1, 0x03


	//----- nvinfo : EIATTR_SPARSE_MMA_MASK
	.align		4
.L_3850:
        /*0018*/ 	.byte	0x03, 0x50
        /*001a*/ 	.short	0x0000


	//----- nvinfo : EIATTR_MAXREG_COUNT
	.align		4
        /*001c*/ 	.byte	0x03, 0x1b
        /*001e*/ 	.short	0x00ff


	//----- nvinfo : EIATTR_NUM_BARRIERS
	.align		4
        /*0020*/ 	.byte	0x02, 0x4c
        /*0022*/ 	.byte	0x01
	.zero		1


	//----- nvinfo : EIATTR_MERCURY_ISA_VERSION
	.align		4
        /*0024*/ 	.byte	0x03, 0x5f
        /*0026*/ 	.short	0x0101


	//----- nvinfo : EIATTR_COOP_GROUP_MASK_REGIDS
	.align		4
        /*0028*/ 	.byte	0x04, 0x29
        /*002a*/ 	.short	(.L_3852 - .L_3851)


	//   ....[0]....
.L_3851:
        /*002c*/ 	.word	0xffffffff


	//   ....[1]....
        /*0030*/ 	.word	0xffffffff


	//   ....[2]....
        /*0034*/ 	.word	0xffffffff


	//   ....[3]....
        /*0038*/ 	.word	0xffffffff


	//   ....[4]....
        /*003c*/ 	.word	0xffffffff


	//   ....[5]....
        /*0040*/ 	.word	0xffffffff


	//   ....[6]....
        /*0044*/ 	.word	0xffffffff


	//   ....[7]....
        /*0048*/ 	.word	0xffffffff


	//   ....[8]....
        /*004c*/ 	.word	0xffffffff


	//   ....[9]....
        /*0050*/ 	.word	0xffffffff


	//   ....[10]....
        /*0054*/ 	.word	0xffffffff


	//   ....[11]....
        /*0058*/ 	.word	0xffffffff


	//   ....[12]....
        /*005c*/ 	.word	0xffffffff


	//   ....[13]....
        /*0060*/ 	.word	0xffffffff


	//   ....[14]....
        /*0064*/ 	.word	0xffffffff


	//   ....[15]....
        /*0068*/ 	.word	0xffffffff


	//   ....[16]....
        /*006c*/ 	.word	0xffffffff


	//   ....[17]....
        /*0070*/ 	.word	0xffffffff


	//   ....[18]....
        /*0074*/ 	.word	0xffffffff


	//   ....[19]....
        /*0078*/ 	.word	0xffffffff


	//   ....[20]....
        /*007c*/ 	.word	0xffffffff


	//   ....[21]....
        /*0080*/ 	.word	0x050000b8


	//   ....[22]....
        /*0084*/ 	.word	0x050000b8


	//   ....[23]....
        /*0088*/ 	.word	0x050000b8


	//   ....[24]....
        /*008c*/ 	.word	0x050000b8


	//   ....[25]....
        /*0090*/ 	.word	0x050000b8


	//   ....[26]....
        /*0094*/ 	.word	0x050000b8


	//   ....[27]....
        /*0098*/ 	.word	0x050000b8


	//   ....[28]....
        /*009c*/ 	.word	0x050000b8


	//   ....[29]....
        /*00a0*/ 	.word	0x050000b8


	//   ....[30]....
        /*00a4*/ 	.word	0x050000b8


	//----- nvinfo : EIATTR_COOP_GROUP_INSTR_OFFSETS
	.align		4
.L_3852:
        /*00a8*/ 	.byte	0x04, 0x28
        /*00aa*/ 	.short	(.L_3854 - .L_3853)


	//   ....[0]....
.L_3853:
        /*00ac*/ 	.word	0x0000d350


	//   ....[1]....
        /*00b0*/ 	.word	0x0000d370


	//   ....[2]....
        /*00b4*/ 	.word	0x0000d390


	//   ....[3]....
        /*00b8*/ 	.word	0x0000d3b0


	//   ....[4]....
        /*00bc*/ 	.word	0x0000d3d0


	//   ....[5]....
        /*00c0*/ 	.word	0x0000d800


	//   ....[6]....
        /*00c4*/ 	.word	0x0000d820


	//   ....[7]....
        /*00c8*/ 	.word	0x0000d840


	//   ....[8]....
        /*00cc*/ 	.word	0x0000d860


	//   ....[9]....
        /*00d0*/ 	.word	0x0000d880


	//   ....[10]....
        /*00d4*/ 	.word	0x0000da00


	//   ....[11]....
        /*00d8*/ 	.word	0x0000da50


	//   ....[12]....
        /*00dc*/ 	.word	0x0000da70


	//   ....[13]....
        /*00e0*/ 	.word	0x0000da80


	//   ....[14]....
        /*00e4*/ 	.word	0x0000db20


	//   ....[15]....
        /*00e8*/ 	.word	0x0000db60


	//   ....[16]....
        /*00ec*/ 	.word	0x0000db80


	//   ....[17]....
        /*00f0*/ 	.word	0x0000dc30


	//   ....[18]....
        /*00f4*/ 	.word	0x0000dc70


	//   ....[19]....
        /*00f8*/ 	.word	0x0000dd20


	//   ....[20]....
        /*00fc*/ 	.word	0x0000dd50


	//   ....[21]....
        /*0100*/ 	.word	0x0000e6c0


	//   ....[22]....
        /*0104*/ 	.word	0x0000e730


	//   ....[23]....
        /*0108*/ 	.word	0x0000e7a0


	//   ....[24]....
        /*010c*/ 	.word	0x0000e810


	//   ....[25]....
        /*0110*/ 	.word	0x0000e880


	//   ....[26]....
        /*0114*/ 	.word	0x0000ecf0


	//   ....[27]....
        /*0118*/ 	.word	0x0000ed60


	//   ....[28]....
        /*011c*/ 	.word	0x0000edd0


	//   ....[29]....
        /*0120*/ 	.word	0x0000ee40


	//   ....[30]....
        /*0124*/ 	.word	0x0000eeb0


	//----- nvinfo : EIATTR_EXIT_INSTR_OFFSETS
	.align		4
.L_3854:
        /*0128*/ 	.byte	0x04, 0x1c
        /*012a*/ 	.short	(.L_3856 - .L_3855)


	//   ....[0]....
.L_3855:
        /*012c*/ 	.word	0x000003a0


	//   ....[1]....
        /*0130*/ 	.word	0x0000e660


	//----- nvinfo : EIATTR_MAX_THREADS
	.align		4
.L_3856:
        /*0134*/ 	.byte	0x04, 0x05
        /*0136*/ 	.short	(.L_3858 - .L_3857)
.L_3857:
        /*0138*/ 	.word	0x00000100
        /*013c*/ 	.word	0x00000001
        /*0140*/ 	.word	0x00000001


	//----- nvinfo : EIATTR_CRS_STACK_SIZE
	.align		4
.L_3858:
        /*0144*/ 	.byte	0x04, 0x1e
        /*0146*/ 	.short	(.L_3860 - .L_3859)
.L_3859:
        /*0148*/ 	.word	0x00000000


	//----- nvinfo : EIATTR_CBANK_PARAM_SIZE
	.align		4
.L_3860:
        /*014c*/ 	.byte	0x03, 0x19
        /*014e*/ 	.short	0x00e8


	//----- nvinfo : EIATTR_PARAM_CBANK
	.align		4
        /*0150*/ 	.byte	0x04, 0x0a
        /*0152*/ 	.short	(.L_3862 - .L_3861)
	.align		4
.L_3861:
        /*0154*/ 	.word	index@(.nv.constant0._ZN10layer_norm13ln_fwd_kernelINS_13Kernel_traitsIfffffjLj8192ELj1ELj1ELj8ELj16ENS_18Kernel_traits_baseILj8192EfffffjLj256EEEEELb1ELb1ELb1ELb1EEEvNS_9FwdParamsE)
        /*0158*/ 	.short	0x0210
        /*015a*/ 	.short	0x00e8


	//----- nvinfo : EIATTR_SW_WAR
	.align		4
.L_3862:
        /*015c*/ 	.byte	0x04, 0x36
        /*015e*/ 	.short	(.L_3864 - .L_3863)
.L_3863:
        /*0160*/ 	.word	0x00000008
.L_3864:


//--------------------- .nv.callgraph             --------------------------
	.section	.nv.callgraph,"",@"SHT_CUDA_CALLGRAPH"
	.align	4
	.sectionentsize	8
	.align		4
        /*0000*/ 	.word	0x00000000
	.align		4
        /*0004*/ 	.word	0xffffffff
	.align		4
        /*0008*/ 	.word	0x00000000
	.align		4
        /*000c*/ 	.word	0xfffffffe
	.align		4
        /*0010*/ 	.word	0x00000000
	.align		4
        /*0014*/ 	.word	0xfffffffd
	.align		4
        /*0018*/ 	.word	0x00000000
	.align		4
        /*001c*/ 	.word	0xfffffffc


//--------------------- .nv.constant4             --------------------------
	.section	.nv.constant4,"a",@progbits
	.align	8
	.align		8
.nv.constant4:
        /*0000*/ 	.dword	precalc_xorwow_matrix
	.align		8
        /*0008*/ 	.dword	precalc_xorwow_offset_matrix
	.align		8
        /*0010*/ 	.dword	mrg32k3aM1
	.align		8
        /*0018*/ 	.dword	mrg32k3aM2
	.align		8
        /*0020*/ 	.dword	mrg32k3aM1SubSeq
	.align		8
        /*0028*/ 	.dword	mrg32k3aM2SubSeq
	.align		8
        /*0030*/ 	.dword	mrg32k3aM1Seq
	.align		8
        /*0038*/ 	.dword	mrg32k3aM2Seq


//--------------------- .nv.constant3             --------------------------
	.section	.nv.constant3,"a",@progbits
	.align	8
.nv.constant3:
	.type		__cr_lgamma_table,@object
	.size		__cr_lgamma_table,(.L_8 - __cr_lgamma_table)
__cr_lgamma_table:
        /*0000*/ 	.byte	0x00, 0x00, 0x00, 0x00, 0x00, 0x00, 0x00, 0x00, 0x00, 0x00, 0x00, 0x00, 0x00, 0x00, 0x00, 0x00
        /*0010*/ 	.byte	0xef, 0x39, 0xfa, 0xfe, 0x42, 0x2e, 0xe6, 0x3f, 0x02, 0x20, 0x2a, 0xfa, 0x0b, 0xab, 0xfc, 0x3f
        /*0020*/ 	.byte	0xf9, 0x2c, 0x92, 0x7c, 0xa7, 0x6c, 0x09, 0x40, 0xc9, 0x79, 0x44, 0x3c, 0x64, 0x26, 0x13, 0x40
        /*0030*/ 	.byte	0xca, 0x01, 0xcf, 0x3a, 0x27, 0x51, 0x1a, 0x40, 0x30, 0xcc, 0x2d, 0xf3, 0xe1, 0x0c, 0x21, 0x40
        /*0040*/ 	.byte	0x0d, 0xb7, 0xfc, 0x82, 0x8e, 0x35, 0x25, 0x40
.L_8:


//--------------------- .text._ZN10layer_norm13ln_fwd_kernelINS_13Kernel_traitsI13__nv_bfloat16S2_S2_S2_fjLj8192ELj1ELj1ELj8ELj16ENS_18Kernel_traits_baseILj8192ES2_S2_S2_S2_fjLj256EEEEELb0ELb0ELb0ELb0EEEvNS_9FwdParamsE --------------------------
	.section	.text._ZN10layer_norm13ln_fwd_kernelINS_13Kernel_traitsI13__nv_bfloat16S2_S2_S2_fjLj8192ELj1ELj1ELj8ELj16ENS_18Kernel_traits_baseILj8192ES2_S2_S2_S2_fjLj256EEEEELb0ELb0ELb0ELb0EEEvNS_9FwdParamsE,"ax",@progbits
	.align	128
        .global         _ZN10layer_norm13ln_fwd_kernelINS_13Kernel_traitsI13__nv_bfloat16S2_S2_S2_fjLj8192ELj1ELj1ELj8ELj16ENS_18Kernel_traits_baseILj8192ES2_S2_S2_S2_fjLj256EEEEELb0ELb0ELb0ELb0EEEvNS_9FwdParamsE
        .type           _ZN10layer_norm13ln_fwd_kernelINS_13Kernel_traitsI13__nv_bfloat16S2_S2_S2_fjLj8192ELj1ELj1ELj8ELj16ENS_18Kernel_traits_baseILj8192ES2_S2_S2_S2_fjLj256EEEEELb0ELb0ELb0ELb0EEEvNS_9FwdParamsE,@function
        .size           _ZN10layer_norm13ln_fwd_kernelINS_13Kernel_traitsI13__nv_bfloat16S2_S2_S2_fjLj8192ELj1ELj1ELj8ELj16ENS_18Kernel_traits_baseILj8192ES2_S2_S2_S2_fjLj256EEEEELb0ELb0ELb0ELb0EEEvNS_9FwdParamsE,(.L_x_30184 - _ZN10layer_norm13ln_fwd_kernelINS_13Kernel_traitsI13__nv_bfloat16S2_S2_S2_fjLj8192ELj1ELj1ELj8ELj16ENS_18Kernel_traits_baseILj8192ES2_S2_S2_S2_fjLj256EEEEELb0ELb0ELb0ELb0EEEvNS_9FwdParamsE)
        .other          _ZN10layer_norm13ln_fwd_kernelINS_13Kernel_traitsI13__nv_bfloat16S2_S2_S2_fjLj8192ELj1ELj1ELj8ELj16ENS_18Kernel_traits_baseILj8192ES2_S2_S2_S2_fjLj256EEEEELb0ELb0ELb0ELb0EEEvNS_9FwdParamsE,@"STO_CUDA_ENTRY STV_DEFAULT"
_ZN10layer_norm13ln_fwd_kernelINS_13Kernel_traitsI13__nv_bfloat16S2_S2_S2_fjLj8192ELj1ELj1ELj8ELj16ENS_18Kernel_traits_baseILj8192ES2_S2_S2_S2_fjLj256EEEEELb0ELb0ELb0ELb0EEEvNS_9FwdParamsE:
.text._ZN10layer_norm13ln_fwd_kernelINS_13Kernel_traitsI13__nv_bfloat16S2_S2_S2_fjLj8192ELj1ELj1ELj8ELj16ENS_18Kernel_traits_baseILj8192ES2_S2_S2_S2_fjLj256EEEEELb0ELb0ELb0ELb0EEEvNS_9FwdParamsE:
[----:B------:R-:W-:Y:S01]  /*0000*/  LDC R1, c[0x0][0x28] ;  /* 0x00000a00ff017b82 */ /* 0x000fe20000000800 */
[----:B------:R-:W0:Y:S07]  /*0010*/  S2R R26, SR_TID.X ;  /* 0x00000000001a7919 */ /* 0x000e2e0000002100 */
[----:B------:R-:W1:Y:S01]  /*0020*/  LDC R3, c[0x0][0x218] ;  /* 0x00008600ff037b82 */ /* 0x000e620000000800 */
[----:B------:R-:W-:Y:S01]  /*0030*/  ULDC.64 UR4, c[0x0][0x208] ;  /* 0x0000820000047ab9 */ /* 0x000fe20000000a00 */
[----:B------:R-:W-:Y:S01]  /*0040*/  BSSY B0, `(.L_x_0) ;  /* 0x000001e000007945 */ /* 0x000fe20003800000 */
[----:B-1----:R-:W-:-:S04]  /*0050*/  SHF.R.S32.HI R0, RZ, 0x1f, R3 ;  /* 0x0000001fff007819 */ /* 0x002fc80000011403 */
[----:B------:R-:W-:Y:S02]  /*0060*/  LEA.HI R44, R0, R3, RZ, 0x3 ;  /* 0x00000003002c7211 */ /* 0x000fe400078f18ff */
[C---:B0-----:R-:W-:Y:S02]  /*0070*/  LOP3.LUT R25, R26.reuse, 0xff, RZ, 0xc, !PT ;  /* 0x000000ff1a197812 */ /* 0x041fe400078e0cff */
[----:B------:R-:W-:Y:S02]  /*0080*/  LOP3.LUT R21, R26, 0xff, RZ, 0xc0, !PT ;  /* 0x000000ff1a157812 */ /* 0x000fe400078ec0ff */
[----:B------:R-:W-:-:S04]  /*0090*/  LEA.HI.SX32 R25, R44, R25, 0x1d ;  /* 0x000000192c197211 */ /* 0x000fc800078feaff */
[C---:B------:R-:W-:Y:S02]  /*00a0*/  LOP3.LUT P5, RZ, R25.reuse, 0xffffff00, RZ, 0xc0, !PT ;  /* 0xffffff0019ff7812 */ /* 0x040fe400078ac0ff */
[C---:B------:R-:W-:Y:S02]  /*00b0*/  ISETP.GE.U32.AND P4, PT, R25.reuse, 0x200, PT ;  /* 0x000002001900780c */ /* 0x040fe40003f86070 */
[C---:B------:R-:W-:Y:S02]  /*00c0*/  ISETP.GE.U32.AND P3, PT, R25.reuse, 0x300, PT ;  /* 0x000003001900780c */ /* 0x040fe40003f66070 */
[----:B------:R-:W-:Y:S02]  /*00d0*/  ISETP.GE.U32.AND P2, PT, R25, 0x400, PT ;  /* 0x000004001900780c */ /* 0x000fe40003f46070 */
[----:B------:R-:W-:Y:S02]  /*00e0*/  P2R R0, PR, RZ, 0x10 ;  /* 0x00000010ff007803 */ /* 0x000fe40000000000 */
[----:B------:R-:W-:-:S02]  /*00f0*/  P2R R0, PR, RZ, 0x8 ;  /* 0x00000008ff007803 */ /* 0x000fc40000000000 */
[----:B------:R-:W-:Y:S01]  /*0100*/  P2R R0, PR, RZ, 0x4 ;  /* 0x00000004ff007803 */ /* 0x000fe20000000000 */
[----:B------:R-:W-:Y:S06]  /*0110*/  @!P5 BRA `(.L_x_1) ;  /* 0x000000000040d947 */ /* 0x000fec0003800000 */
[----:B------:R-:W0:Y:S01]  /*0120*/  LDC.64 R16, c[0x0][0x260] ;  /* 0x00009800ff107b82 */ /* 0x000e220000000a00 */
[----:B------:R-:W-:Y:S02]  /*0130*/  ULDC.64 UR6, c[0x0][0x2c8] ;  /* 0x0000b20000067ab9 */ /* 0x000fe40000000a00 */
[----:B------:R-:W-:-:S04]  /*0140*/  ISETP.NE.U32.AND P0, PT, RZ, UR6, PT ;  /* 0x00000006ff007c0c */ /* 0x000fc8000bf05070 */
[----:B------:R-:W-:-:S13]  /*0150*/  ISETP.NE.AND.EX P0, PT, RZ, UR7, PT, P0 ;  /* 0x00000007ff007c0c */ /* 0x000fda000bf05300 */
[C---:B------:R-:W-:Y:S01]  /*0160*/  @P0 LEA R2, P1, R21.reuse, UR6, 0x4 ;  /* 0x0000000615020c11 */ /* 0x040fe2000f8220ff */
[----:B0-----:R-:W-:-:S03]  /*0170*/  IMAD.WIDE.U32 R16, R21, 0x10, R16 ;  /* 0x0000001015107825 */ /* 0x001fc600078e0010 */
[----:B------:R-:W-:-:S03]  /*0180*/  @P0 LEA.HI.X R3, R21, UR7, RZ, 0x4, P1 ;  /* 0x0000000715030c11 */ /* 0x000fc600088f24ff */
[----:B------:R-:W2:Y:S04]  /*0190*/  LDG.E.128 R16, desc[UR4][R16.64] ;  /* 0x0000000410107981 */ /* 0x000ea8000c1e1d00 */
[----:B------:R0:W5:Y:S01]  /*01a0*/  @P0 LDG.E.128 R4, desc[UR4][R2.64] ;  /* 0x0000000402040981 */ /* 0x000162000c1e1d00 */
[----:B------:R-:W-:Y:S02]  /*01b0*/  LOP3.LUT R21, R21, 0x100, RZ, 0xfc, !PT ;  /* 0x0000010015157812 */ /* 0x000fe400078efcff */
[----:B--2---:R-:W-:Y:S02]  /*01c0*/  PRMT R80, R16, 0x7632, R80 ;  /* 0x0000763210507816 */ /* 0x004fe40000000050 */
[----:B------:R-:W-:Y:S02]  /*01d0*/  PRMT R79, R17, 0x7632, R79 ;  /* 0x00007632114f7816 */ /* 0x000fe4000000004f */
[----:B------:R-:W-:-:S02]  /*01e0*/  PRMT R78, R18, 0x7632, R78 ;  /* 0x00007632124e7816 */ /* 0x000fc4000000004e */
[----:B------:R-:W-:Y:S02]  /*01f0*/  @!P0 CS2R R4, SRZ ;  /* 0x0000000000048805 */ /* 0x000fe4000001ff00 */
[----:B------:R-:W-:Y:S02]  /*0200*/  PRMT R77, R19, 0x7632, R77 ;  /* 0x00007632134d7816 */ /* 0x000fe4000000004d */
[----:B0-----:R-:W-:-:S07]  /*0210*/  @!P0 CS2R R6, SRZ ;  /* 0x0000000000068805 */ /* 0x001fce000001ff00 */
.L_x_1:
[----:B------:R-:W-:Y:S05]  /*0220*/  BSYNC B0 ;  /* 0x0000000000007941 */ /* 0x000fea0003800000 */
.L_x_0:
[----:B------:R-:W-:Y:S04]  /*0230*/  BSSY B0, `(.L_x_2) ;  /* 0x0000012000007945 */ /* 0x000fe80003800000 */
[----:B------:R-:W-:Y:S05]  /*0240*/  @!P4 BRA `(.L_x_3) ;  /* 0x000000000040c947 */ /* 0x000fea0003800000 */
[----:B------:R-:W0:Y:S01]  /*0250*/  LDC.64 R2, c[0x0][0x260] ;  /* 0x00009800ff027b82 */ /* 0x000e220000000a00 */
[----:B------:R-:W-:Y:S02]  /*0260*/  ULDC.64 UR6, c[0x0][0x2c8] ;  /* 0x0000b20000067ab9 */ /* 0x000fe40000000a00 */
[----:B------:R-:W-:-:S04]  /*0270*/  ISETP.NE.U32.AND P0, PT, RZ, UR6, PT ;  /* 0x00000006ff007c0c */ /* 0x000fc8000bf05070 */
[----:B------:R-:W-:Y:S01]  /*0280*/  ISETP.NE.AND.EX P0, PT, RZ, UR7, PT, P0 ;  /* 0x00000007ff007c0c */ /* 0x000fe2000bf05300 */
[----:B0-----:R-:W-:-:S12]  /*0290*/  IMAD.WIDE.U32 R12, R21, 0x10, R2 ;  /* 0x00000010150c7825 */ /* 0x001fd800078e0002 */
[----:B------:R-:W-:-:S04]  /*02a0*/  @P0 LEA R2, P1, R21, UR6, 0x4 ;  /* 0x0000000615020c11 */ /* 0x000fc8000f8220ff */
[C---:B------:R-:W-:Y:S01]  /*02b0*/  @P0 LEA.HI.X R3, R21.reuse, UR7, RZ, 0x4, P1 ;  /* 0x0000000715030c11 */ /* 0x040fe200088f24ff */
[----:B------:R-:W2:Y:S04]  /*02c0*/  LDG.E.128 R12, desc[UR4][R12.64] ;  /* 0x000000040c0c7981 */ /* 0x000ea8000c1e1d00 */
[----:B------:R0:W5:Y:S01]  /*02d0*/  @P0 LDG.E.128 R40, desc[UR4][R2.64] ;  /* 0x0000000402280981 */ /* 0x000162000c1e1d00 */
[----:B------:R-:W-:Y:S02]  /*02e0*/  IADD3 R21, R21, 0x100, RZ ;  /* 0x0000010015157810 */ /* 0x000fe40007ffe0ff */
[----:B--2---:R-:W-:Y:S02]  /*02f0*/  PRMT R76, R12, 0x7632, R76 ;  /* 0x000076320c4c7816 */ /* 0x004fe4000000004c */
[----:B------:R-:W-:-:S02]  /*0300*/  PRMT R75, R13, 0x7632, R75 ;  /* 0x000076320d4b7816 */ /* 0x000fc4000000004b */
[----:B------:R-:W-:Y:S02]  /*0310*/  PRMT R74, R14, 0x7632, R74 ;  /* 0x000076320e4a7816 */ /* 0x000fe4000000004a */
[----:B------:R-:W-:Y:S02]  /*0320*/  @!P0 CS2R R40, SRZ ;  /* 0x0000000000288805 */ /* 0x000fe4000001ff00 */
[----:B------:R-:W-:Y:S02]  /*0330*/  PRMT R73, R15, 0x7632, R73 ;  /* 0x000076320f497816 */ /* 0x000fe40000000049 */
[----:B0-----:R-:W-:-:S07]  /*0340*/  @!P0 CS2R R42, SRZ ;  /* 0x00000000002a8805 */ /* 0x001fce000001ff00 */
.L_x_3:
[----:B------:R-:W-:Y:S05]  /*0350*/  BSYNC B0 ;  /* 0x0000000000007941 */ /* 0x000fea0003800000 */
.L_x_2:
        /* <DEDUP_REMOVED lines=18> */
.L_x_5:
[----:B------:R-:W-:Y:S05]  /*0480*/  BSYNC B0 ;  /* 0x0000000000007941 */ /* 0x000fea0003800000 */
.L_x_4:
[----:B------:R-:W-:Y:S04]  /*0490*/  BSSY B0, `(.L_x_6) ;  /* 0x000000d000007945 */ /* 0x000fe80003800000 */
[----:B------:R-:W-:Y:S05]  /*04a0*/  @!P2 BRA `(.L_x_7) ;  /* 0x00000000002ca947 */ /* 0x000fea0003800000 */
[----:B------:R-:W-:Y:S01]  /*04b0*/  ULDC.64 UR6, c[0x0][0x2c8] ;  /* 0x0000b20000067ab9 */ /* 0x000fe20000000a00 */
[----:B------:R-:W0:Y:S01]  /*04c0*/  LDC.64 R28, c[0x0][0x260] ;  /* 0x00009800ff1c7b82 */ /* 0x000e220000000a00 */
[----:B------:R-:W-:-:S04]  /*04d0*/  ISETP.NE.U32.AND P0, PT, RZ, UR6, PT ;  /* 0x00000006ff007c0c */ /* 0x000fc8000bf05070 */
[----:B------:R-:W-:-:S13]  /*04e0*/  ISETP.NE.AND.EX P0, PT, RZ, UR7, PT, P0 ;  /* 0x00000007ff007c0c */ /* 0x000fda000bf05300 */
[----:B------:R-:W-:-:S04]  /*04f0*/  @P0 LEA R2, P1, R21, UR6, 0x4 ;  /* 0x0000000615020c11 */ /* 0x000fc8000f8220ff */
[C---:B------:R-:W-:Y:S01]  /*0500*/  @P0 LEA.HI.X R3, R21.reuse, UR7, RZ, 0x4, P1 ;  /* 0x0000000715030c11 */ /* 0x040fe200088f24ff */
[----:B0-----:R-:W-:-:S04]  /*0510*/  IMAD.WIDE.U32 R28, R21, 0x10, R28 ;  /* 0x00000010151c7825 */ /* 0x001fc800078e001c */
[----:B------:R0:W5:Y:S04]  /*0520*/  @P0 LDG.E.128 R32, desc[UR4][R2.64] ;  /* 0x0000000402200981 */ /* 0x000168000c1e1d00 */
[----:B------:R-:W5:Y:S01]  /*0530*/  LDG.E.128 R28, desc[UR4][R28.64] ;  /* 0x000000041c1c7981 */ /* 0x000f62000c1e1d00 */
[----:B------:R-:W-:Y:S02]  /*0540*/  @!P0 CS2R R32, SRZ ;  /* 0x0000000000208805 */ /* 0x000fe4000001ff00 */
[----:B0-----:R-:W-:-:S07]  /*0550*/  @!P0 CS2R R34, SRZ ;  /* 0x0000000000228805 */ /* 0x001fce000001ff00 */
.L_x_7:
[----:B------:R-:W-:Y:S05]  /*0560*/  BSYNC B0 ;  /* 0x0000000000007941 */ /* 0x000fea0003800000 */
.L_x_6:
[----:B------:R-:W0:Y:S08]  /*0570*/  S2UR UR6, SR_CTAID.X ;  /* 0x00000000000679c3 */ /* 0x000e300000002500 */
[----:B------:R-:W1:Y:S01]  /*0580*/  LDC.64 R46, c[0x0][0x270] ;  /* 0x00009c00ff2e7b82 */ /* 0x000e620000000a00 */
[----:B0-----:R-:W-:Y:S01]  /*0590*/  LEA.HI R81, R26, UR6, RZ, 0x18 ;  /* 0x000000061a517c11 */ /* 0x001fe2000f8fc0ff */
[----:B------:R-:W-:-:S03]  /*05a0*/  ULDC UR6, c[0x0][0x214] ;  /* 0x0000850000067ab9 */ /* 0x000fc60000000800 */
[----:B------:R-:W-:Y:S01]  /*05b0*/  ISETP.GE.AND P0, PT, R81, UR6, PT ;  /* 0x0000000651007c0c */ /* 0x000fe2000bf06270 */
[----:B------:R-:W-:Y:S02]  /*05c0*/  ULDC.64 UR6, c[0x0][0x230] ;  /* 0x00008c0000067ab9 */ /* 0x000fe40000000a00 */
[----:B-1----:R-:W-:-:S04]  /*05d0*/  LOP3.LUT P4, RZ, R46, UR6, RZ, 0xfc, !PT ;  /* 0x000000062eff7c12 */ /* 0x002fc8000f88fcff */
[----:B------:R-:W-:-:S06]  /*05e0*/  LOP3.LUT P4, RZ, R47, UR7, RZ, 0xfc, P4 ;  /* 0x000000072fff7c12 */ /* 0x000fcc000a08fcff */
[----:B------:R-:W-:Y:S07]  /*05f0*/  @P0 EXIT ;  /* 0x000000000000094d */ /* 0x000fee0003800000 */
[----:B------:R-:W-:Y:S01]  /*0600*/  IMAD.U32 R23, R17, 0x10000, RZ ;  /* 0x0001000011177824 */ /* 0x000fe200078e00ff */
[----:B------:R-:W-:Y:S01]  /*0610*/  SHF.L.U32 R20, R12, 0x10, RZ ;  /* 0x000000100c147819 */ /* 0x000fe200000006ff */
[----:B------:R-:W-:Y:S01]  /*0620*/  HFMA2.MMA R115, -RZ, RZ, 0, 5.9604644775390625e-08 ;  /* 0x00000001ff737435 */ /* 0x000fe200000001ff */
[----:B------:R-:W-:Y:S01]  /*0630*/  SHF.L.U32 R17, R15, 0x10, RZ ;  /* 0x000000100f117819 */ /* 0x000fe200000006ff */
[----:B------:R-:W-:Y:S01]  /*0640*/  IMAD.U32 R15, R9, 0x10000, RZ ;  /* 0x00010000090f7824 */ /* 0x000fe200078e00ff */
[C---:B-----5:R-:W-:Y:S01]  /*0650*/  PRMT R55, R28.reuse, 0x7632, R55 ;  /* 0x000076321c377816 */ /* 0x060fe20000000037 */
[----:B------:R-:W-:Y:S01]  /*0660*/  IMAD.U32 R3, R37, 0x10000, RZ ;  /* 0x0001000025037824 */ /* 0x000fe200078e00ff */
[----:B------:R-:W-:Y:S01]  /*0670*/  SHF.L.U32 R27, R28, 0x10, RZ ;  /* 0x000000101c1b7819 */ /* 0x000fe200000006ff */
[----:B------:R-:W-:Y:S01]  /*0680*/  IMAD.U32 R45, R34, 0x10000, RZ ;  /* 0x00010000222d7824 */ /* 0x000fe200078e00ff */
[----:B------:R-:W-:Y:S01]  /*0690*/  SHF.L.U32 R24, R16, 0x10, RZ ;  /* 0x0000001010187819 */ /* 0x000fe200000006ff */
[----:B------:R-:W-:Y:S01]  /*06a0*/  IMAD.U32 R79, R79, 0x10000, RZ ;  /* 0x000100004f4f7824 */ /* 0x000fe200078e00ff */
[----:B------:R-:W-:Y:S01]  /*06b0*/  PRMT R68, R4, 0x7632, R68 ;  /* 0x0000763204447816 */ /* 0x000fe20000000044 */
[----:B------:R-:W-:Y:S01]  /*06c0*/  IMAD.U32 R74, R74, 0x10000, RZ ;  /* 0x000100004a4a7824 */ /* 0x000fe200078e00ff */
[----:B------:R-:W-:Y:S01]  /*06d0*/  SHF.L.U32 R12, R4, 0x10, RZ ;  /* 0x00000010040c7819 */ /* 0x000fe200000006ff */
[----:B------:R-:W-:Y:S01]  /*06e0*/  IMAD.U32 R69, R69, 0x10000, RZ ;  /* 0x0001000045457824 */ /* 0x000fe200078e00ff */
[----:B------:R-:W-:Y:S01]  /*06f0*/  SHF.R.S32.HI R28, RZ, 0x3, R44 ;  /* 0x00000003ff1c7819 */ /* 0x000fe2000001142c */
[----:B------:R-:W-:Y:S01]  /*0700*/  IMAD.U32 R55, R55, 0x10000, RZ ;  /* 0x0001000037377824 */ /* 0x000fe200078e00ff */
[----:B------:R-:W-:Y:S01]  /*0710*/  SHF.L.U32 R16, R8, 0x10, RZ ;  /* 0x0000001008107819 */ /* 0x000fe200000006ff */
[----:B------:R-:W-:Y:S01]  /*0720*/  ULDC.U8 UR6, c[0x0][0x2a0] ;  /* 0x0000a80000067ab9 */ /* 0x000fe20000000000 */
[C---:B------:R-:W-:Y:S01]  /*0730*/  PRMT R65, R7.reuse, 0x7632, R65 ;  /* 0x0000763207417816 */ /* 0x040fe20000000041 */
[----:B------:R-:W-:Y:S01]  /*0740*/  ULDC UR10, c[0x0][0x218] ;  /* 0x00008600000a7ab9 */ /* 0x000fe20000000800 */
[----:B------:R-:W-:Y:S01]  /*0750*/  SHF.L.U32 R9, R7, 0x10, RZ ;  /* 0x0000001007097819 */ /* 0x000fe200000006ff */
[----:B------:R-:W-:Y:S01]  /*0760*/  IMAD.U32 R7, R41, 0x10000, RZ ;  /* 0x0001000029077824 */ /* 0x000fe200078e00ff */
[C---:B------:R-:W-:Y:S01]  /*0770*/  PRMT R60, R36.reuse, 0x7632, R60 ;  /* 0x00007632243c7816 */ /* 0x040fe2000000003c */
[----:B------:R-:W-:Y:S01]  /*0780*/  IMAD.U32 R65, R65, 0x10000, RZ ;  /* 0x0001000041417824 */ /* 0x000fe200078e00ff */
[----:B------:R-:W-:Y:S01]  /*0790*/  SHF.L.U32 R4, R36, 0x10, RZ ;  /* 0x0000001024047819 */ /* 0x000fe200000006ff */
[----:B------:R-:W-:Y:S01]  /*07a0*/  IMAD.SHL.U32 R36, R26, 0x20, RZ ;  /* 0x000000201a247824 */ /* 0x000fe200078e00ff */
[C---:B------:R-:W-:Y:S01]  /*07b0*/  PRMT R64, R40.reuse, 0x7632, R64 ;  /* 0x0000763228407816 */ /* 0x040fe20000000040 */
[----:B------:R-:W-:Y:S01]  /*07c0*/  ULDC UR7, c[0x0][0x290] ;  /* 0x0000a40000077ab9 */ /* 0x000fe20000000800 */
[----:B------:R-:W-:Y:S01]  /*07d0*/  SHF.L.U32 R8, R40, 0x10, RZ ;  /* 0x0000001028087819 */ /* 0x000fe200000006ff */
[----:B------:R-:W-:Y:S01]  /*07e0*/  UISETP.NE.AND UP0, UPT, UR6, URZ, UPT ;  /* 0x0000003f0600728c */ /* 0x000fe2000bf05270 */
[----:B------:R-:W-:Y:S01]  /*07f0*/  PRMT R63, R41, 0x7632, R63 ;  /* 0x00007632293f7816 */ /* 0x000fe2000000003f */
[----:B------:R-:W-:Y:S01]  /*0800*/  ULDC.64 UR12, c[0x0][0x230] ;  /* 0x00008c00000c7ab9 */ /* 0x000fe20000000a00 */
[C---:B------:R-:W-:Y:S01]  /*0810*/  PRMT R53, R29.reuse, 0x7632, R53 ;  /* 0x000076321d357816 */ /* 0x040fe20000000035 */
[----:B------:R-:W-:Y:S01]  /*0820*/  ULDC.64 UR8, c[0x0][0x210] ;  /* 0x0000840000087ab9 */ /* 0x000fe20000000a00 */
[----:B------:R-:W-:-:S02]  /*0830*/  SHF.L.U32 R40, R29, 0x10, RZ ;  /* 0x000000101d287819 */ /* 0x000fc400000006ff */
[C---:B------:R-:W-:Y:S02]  /*0840*/  PRMT R51, R30.reuse, 0x7632, R51 ;  /* 0x000076321e337816 */ /* 0x040fe40000000033 */
[----:B------:R-:W-:Y:S02]  /*0850*/  SHF.L.U32 R41, R30, 0x10, RZ ;  /* 0x000000101e297819 */ /* 0x000fe400000006ff */
[----:B------:R-:W-:Y:S02]  /*0860*/  LOP3.LUT R30, R26, 0xe0, RZ, 0xc0, !PT ;  /* 0x000000e01a1e7812 */ /* 0x000fe400078ec0ff */
[----:B------:R-:W-:Y:S02]  /*0870*/  LOP3.LUT R29, R28, 0xff, RZ, 0xc0, !PT ;  /* 0x000000ff1c1d7812 */ /* 0x000fe400078ec0ff */
[----:B------:R-:W-:Y:S02]  /*0880*/  LOP3.LUT R36, R36, 0x3e0, RZ, 0xc0, !PT ;  /* 0x000003e024247812 */ /* 0x000fe400078ec0ff */
[----:B------:R-:W-:-:S02]  /*0890*/  VIADDMNMX R30, R29, -R30, RZ, !PT ;  /* 0x8000001e1d1e7246 */ /* 0x000fc400078001ff */
[----:B------:R-:W-:Y:S02]  /*08a0*/  SHF.R.U32.HI R28, RZ, 0x3, R28 ;  /* 0x00000003ff1c7819 */ /* 0x000fe4000001161c */
[----:B------:R-:W-:Y:S02]  /*08b0*/  VIADDMNMX R36, R29, -R36, RZ, !PT ;  /* 0x800000241d247246 */ /* 0x000fe400078001ff */
[----:B------:R-:W-:Y:S02]  /*08c0*/  LOP3.LUT R29, R28, 0x1fffffe0, RZ, 0xc0, !PT ;  /* 0x1fffffe01c1d7812 */ /* 0x000fe400078ec0ff */
[----:B------:R-:W-:Y:S02]  /*08d0*/  VIMNMX R30, R30, 0x20, PT ;  /* 0x000000201e1e7848 */ /* 0x000fe40003fe0100 */
[----:B------:R-:W-:Y:S02]  /*08e0*/  VIMNMX R36, R36, 0x20, PT ;  /* 0x0000002024247848 */ /* 0x000fe40003fe0100 */
[----:B------:R-:W-:-:S02]  /*08f0*/  IADD3 R30, R30, R29, RZ ;  /* 0x0000001d1e1e7210 */ /* 0x000fc40007ffe0ff */
[----:B------:R-:W-:Y:S02]  /*0900*/  ISETP.NE.U32.AND P3, PT, R46, RZ, PT ;  /* 0x000000ff2e00720c */ /* 0x000fe40003f65070 */
[----:B------:R-:W-:Y:S02]  /*0910*/  SHF.L.U32 R30, R30, 0x3, RZ ;  /* 0x000000031e1e7819 */ /* 0x000fe400000006ff */
[----:B------:R-:W-:Y:S02]  /*0920*/  SHF.L.U32 R22, R18, 0x10, RZ ;  /* 0x0000001012167819 */ /* 0x000fe400000006ff */
[----:B------:R-:W-:Y:S02]  /*0930*/  I2FP.F32.U32 R30, R30 ;  /* 0x0000001e001e7245 */ /* 0x000fe40000201000 */
[----:B------:R-:W-:Y:S01]  /*0940*/  SHF.L.U32 R21, R19, 0x10, RZ ;  /* 0x0000001013157819 */ /* 0x000fe200000006ff */
[----:B------:R-:W-:Y:S01]  /*0950*/  IMAD.U32 R19, R13, 0x10000, RZ ;  /* 0x000100000d137824 */ /* 0x000fe200078e00ff */
[----:B------:R0:W1:Y:S01]  /*0960*/  MUFU.RCP R56, R30 ;  /* 0x0000001e00387308 */ /* 0x0000620000001000 */
[----:B------:R-:W-:-:S02]  /*0970*/  PRMT R61, R43, 0x7632, R61 ;  /* 0x000076322b3d7816 */ /* 0x000fc4000000003d */
[----:B------:R-:W-:Y:S02]  /*0980*/  PRMT R50, R34, 0x7632, R50 ;  /* 0x0000763222327816 */ /* 0x000fe40000000032 */
[----:B------:R-:W-:Y:S01]  /*0990*/  SHF.L.U32 R18, R14, 0x10, RZ ;  /* 0x000000100e127819 */ /* 0x000fe200000006ff */
[----:B------:R-:W-:Y:S01]  /*09a0*/  IMAD.U32 R61, R61, 0x10000, RZ ;  /* 0x000100003d3d7824 */ /* 0x000fe200078e00ff */
[----:B------:R-:W-:Y:S01]  /*09b0*/  PRMT R67, R5, 0x7632, R67 ;  /* 0x0000763205437816 */ /* 0x000fe20000000043 */
[----:B------:R-:W-:Y:S01]  /*09c0*/  IMAD.U32 R50, R50, 0x10000, RZ ;  /* 0x0001000032327824 */ /* 0x000fe200078e00ff */
[----:B------:R-:W-:Y:S02]  /*09d0*/  PRMT R66, R6, 0x7632, R66 ;  /* 0x0000763206427816 */ /* 0x000fe40000000042 */
[----:B------:R-:W-:Y:S02]  /*09e0*/  PRMT R62, R42, 0x7632, R62 ;  /* 0x000076322a3e7816 */ /* 0x000fe4000000003e */
[----:B------:R-:W-:-:S02]  /*09f0*/  PRMT R59, R37, 0x7632, R59 ;  /* 0x00007632253b7816 */ /* 0x000fc4000000003b */
[----:B------:R-:W-:Y:S02]  /*0a00*/  PRMT R58, R38, 0x7632, R58 ;  /* 0x00007632263a7816 */ /* 0x000fe4000000003a */
[----:B------:R-:W-:Y:S02]  /*0a10*/  PRMT R57, R39, 0x7632, R57 ;  /* 0x0000763227397816 */ /* 0x000fe40000000039 */
[----:B------:R-:W-:Y:S02]  /*0a20*/  PRMT R49, R31, 0x7632, R49 ;  /* 0x000076321f317816 */ /* 0x000fe40000000031 */
[----:B------:R-:W-:Y:S02]  /*0a30*/  PRMT R54, R32, 0x7632, R54 ;  /* 0x0000763220367816 */ /* 0x000fe40000000036 */
[----:B------:R-:W-:Y:S02]  /*0a40*/  PRMT R52, R33, 0x7632, R52 ;  /* 0x0000763221347816 */ /* 0x000fe40000000034 */
[----:B------:R-:W-:-:S02]  /*0a50*/  PRMT R48, R35, 0x7632, R48 ;  /* 0x0000763223307816 */ /* 0x000fc40000000030 */
[----:B------:R-:W-:Y:S02]  /*0a60*/  IADD3 R36, R29, R36, RZ ;  /* 0x000000241d247210 */ /* 0x000fe40007ffe0ff */
[----:B------:R-:W-:Y:S02]  /*0a70*/  SHF.L.U32 R14, R10, 0x10, RZ ;  /* 0x000000100a0e7819 */ /* 0x000fe400000006ff */
[----:B------:R-:W-:Y:S01]  /*0a80*/  SHF.L.U32 R13, R11, 0x10, RZ ;  /* 0x000000100b0d7819 */ /* 0x000fe200000006ff */
[----:B------:R-:W-:Y:S01]  /*0a90*/  IMAD.U32 R11, R5, 0x10000, RZ ;  /* 0x00010000050b7824 */ /* 0x000fe200078e00ff */
[----:B------:R-:W-:Y:S02]  /*0aa0*/  SHF.L.U32 R10, R6, 0x10, RZ ;  /* 0x00000010060a7819 */ /* 0x000fe400000006ff */
[----:B------:R-:W-:Y:S02]  /*0ab0*/  SHF.L.U32 R6, R42, 0x10, RZ ;  /* 0x000000102a067819 */ /* 0x000fe400000006ff */
[----:B------:R-:W-:-:S02]  /*0ac0*/  SHF.L.U32 R5, R43, 0x10, RZ ;  /* 0x000000102b057819 */ /* 0x000fc400000006ff */
[----:B------:R-:W-:Y:S02]  /*0ad0*/  ISETP.NE.AND.EX P3, PT, R47, RZ, PT, P3 ;  /* 0x000000ff2f00720c */ /* 0x000fe40003f65330 */
[----:B------:R-:W-:Y:S02]  /*0ae0*/  SHF.L.U32 R2, R38, 0x10, RZ ;  /* 0x0000001026027819 */ /* 0x000fe400000006ff */
[----:B------:R-:W-:Y:S02]  /*0af0*/  SHF.L.U32 R0, R39, 0x10, RZ ;  /* 0x0000001027007819 */ /* 0x000fe400000006ff */
[----:B------:R-:W-:Y:S02]  /*0b00*/  SHF.L.U32 R42, R31, 0x10, RZ ;  /* 0x000000101f2a7819 */ /* 0x000fe400000006ff */
[----:B------:R-:W-:Y:S02]  /*0b10*/  SHF.L.U32 R43, R32, 0x10, RZ ;  /* 0x00000010202b7819 */ /* 0x000fe400000006ff */
[----:B------:R-:W-:-:S02]  /*0b20*/  SHF.L.U32 R44, R33, 0x10, RZ ;  /* 0x00000010212c7819 */ /* 0x000fc400000006ff */
[----:B------:R-:W-:Y:S02]  /*0b30*/  SHF.L.U32 R82, R35, 0x10, RZ ;  /* 0x0000001023527819 */ /* 0x000fe400000006ff */
        /* <DEDUP_REMOVED lines=25> */
[----:B01----:R-:W-:-:S07]  /*0cd0*/  SHF.L.U32 R47, R36, 0x3, RZ ;  /* 0x00000003242f7819 */ /* 0x003fce00000006ff */
.L_x_121:
[----:B01234-:R-:W0:Y:S02]  /*0ce0*/  @P3 LDC.64 R36, c[0x0][0x270] ;  /* 0x00009c00ff243b82 */ /* 0x01fe240000000a00 */
[----:B0-----:R-:W-:-:S06]  /*0cf0*/  @P3 IMAD.WIDE R36, R81, 0x2, R36 ;  /* 0x0000000251243825 */ /* 0x001fcc00078e0224 */
[----:B------:R-:W2:Y:S01]  /*0d00*/  @P3 LDG.E.U16 R36, desc[UR4][R36.64] ;  /* 0x0000000424243981 */ /* 0x000ea2000c1e1500 */
[----:B------:R-:W-:Y:S01]  /*0d10*/  IMAD R38, R81, UR10, RZ ;  /* 0x0000000a51267c24 */ /* 0x000fe2000f8e02ff */
[----:B------:R-:W-:Y:S01]  /*0d20*/  LOP3.LUT R46, R26, 0xff, RZ, 0xc0, !PT ;  /* 0x000000ff1a2e7812 */ /* 0x000fe200078ec0ff */
[----:B------:R-:W-:Y:S01]  /*0d30*/  BSSY B0, `(.L_x_8) ;  /* 0x0000067000007945 */ /* 0x000fe20003800000 */
[----:B------:R-:W-:Y:S02]  /*0d40*/  MOV R116, 0x3f800000 ;  /* 0x3f80000000747802 */ /* 0x000fe40000000f00 */
[----:B------:R-:W-:-:S04]  /*0d50*/  SHF.R.S32.HI R39, RZ, 0x1f, R38 ;  /* 0x0000001fff277819 */ /* 0x000fc80000011426 */
[----:B------:R-:W-:-:S04]  /*0d60*/  LEA.HI R39, R39, R38, RZ, 0x3 ;  /* 0x0000002627277211 */ /* 0x000fc800078f18ff */
[----:B------:R-:W-:-:S04]  /*0d70*/  LEA.HI.SX32 R46, R39, R46, 0x1d ;  /* 0x0000002e272e7211 */ /* 0x000fc800078feaff */
[----:B------:R-:W-:Y:S01]  /*0d80*/  MOV R117, R46 ;  /* 0x0000002e00757202 */ /* 0x000fe20000000f00 */
[----:B--2---:R-:W-:Y:S01]  /*0d90*/  @P3 IMAD.U32 R116, R36, 0x10000, RZ ;  /* 0x0001000024743824 */ /* 0x004fe200078e00ff */
[----:B-----5:R-:W-:Y:S06]  /*0da0*/  @!P5 BRA `(.L_x_9) ;  /* 0x00000004007cd947 */ /* 0x020fec0003800000 */
[----:B------:R-:W0:Y:S01]  /*0db0*/  LDC.64 R36, c[0x0][0x220] ;  /* 0x00008800ff247b82 */ /* 0x000e220000000a00 */
[----:B------:R-:W-:-:S04]  /*0dc0*/  ISETP.NE.U32.AND P0, PT, RZ, UR12, PT ;  /* 0x0000000cff007c0c */ /* 0x000fc8000bf05070 */
[----:B------:R-:W-:-:S13]  /*0dd0*/  ISETP.NE.AND.EX P0, PT, RZ, UR13, PT, P0 ;  /* 0x0000000dff007c0c */ /* 0x000fda000bf05300 */
[----:B------:R-:W-:-:S04]  /*0de0*/  @P0 LEA R118, P1, R46, UR12, 0x4 ;  /* 0x0000000c2e760c11 */ /* 0x000fc8000f8220ff */
[C---:B------:R-:W-:Y:S01]  /*0df0*/  @P0 LEA.HI.X R119, R46.reuse, UR13, RZ, 0x4, P1 ;  /* 0x0000000d2e770c11 */ /* 0x040fe200088f24ff */
[----:B0-----:R-:W-:-:S04]  /*0e00*/  IMAD.WIDE.U32 R36, R46, 0x10, R36 ;  /* 0x000000102e247825 */ /* 0x001fc800078e0024 */
[----:B------:R0:W5:Y:S04]  /*0e10*/  @P0 LDG.E.128 R28, desc[UR4][R118.64] ;  /* 0x00000004761c0981 */ /* 0x000168000c1e1d00 */
[----:B------:R-:W2:Y:S01]  /*0e20*/  LDG.E.128 R36, desc[UR4][R36.64] ;  /* 0x0000000424247981 */ /* 0x000ea2000c1e1d00 */
[----:B------:R-:W-:-:S04]  /*0e30*/  ISETP.NE.U32.AND P0, PT, RZ, UR12, PT ;  /* 0x0000000cff007c0c */ /* 0x000fc8000bf05070 */
[----:B------:R-:W-:Y:S02]  /*0e40*/  ISETP.NE.AND.EX P0, PT, RZ, UR13, PT, P0 ;  /* 0x0000000dff007c0c */ /* 0x000fe4000bf05300 */
[C---:B--2---:R-:W-:Y:S02]  /*0e50*/  SHF.L.U32 R85, R36.reuse, 0x10, RZ ;  /* 0x0000001024557819 */ /* 0x044fe400000006ff */
[----:B------:R-:W-:-:S03]  /*0e60*/  PRMT R91, R36, 0x7632, R91 ;  /* 0x00007632245b7816 */ /* 0x000fc6000000005b */
[----:B------:R-:W-:-:S06]  /*0e70*/  FMUL.FTZ R86, R85, R116 ;  /* 0x0000007455567220 */ /* 0x000fcc0000410000 */
[----:B0-----:R-:W-:Y:S05]  /*0e80*/  @P0 BRA `(.L_x_10) ;  /* 0x0000000000080947 */ /* 0x001fea0003800000 */
[----:B------:R-:W-:Y:S05]  /*0e90*/  @P4 BRA `(.L_x_11) ;  /* 0x00000000000c4947 */ /* 0x000fea0003800000 */
[----:B------:R-:W-:Y:S05]  /*0ea0*/  BRA `(.L_x_12) ;  /* 0x0000000000107947 */ /* 0x000fea0003800000 */
.L_x_10:
[----:B-----5:R-:W-:-:S05]  /*0eb0*/  SHF.L.U32 R85, R28, 0x10, RZ ;  /* 0x000000101c557819 */ /* 0x020fca00000006ff */
[----:B------:R-:W-:-:S07]  /*0ec0*/  FADD.FTZ R86, R85, R86 ;  /* 0x0000005655567221 */ /* 0x000fce0000010000 */
.L_x_11:
[----:B------:R-:W-:-:S04]  /*0ed0*/  F2FP.BF16.F32.PACK_AB R36, RZ, R86 ;  /* 0x00000056ff24723e */ /* 0x000fc800000010ff */
[----:B------:R-:W-:-:S07]  /*0ee0*/  PRMT R32, R36, 0x7610, R32 ;  /* 0x0000761024207816 */ /* 0x000fce0000000020 */
.L_x_12:
[----:B------:R-:W-:-:S05]  /*0ef0*/  SHF.L.U32 R91, R91, 0x10, RZ ;  /* 0x000000105b5b7819 */ /* 0x000fca00000006ff */
[----:B------:R-:W-:Y:S01]  /*0f00*/  FMUL.FTZ R85, R91, R116 ;  /* 0x000000745b557220 */ /* 0x000fe20000410000 */
[----:B------:R-:W-:Y:S06]  /*0f10*/  @P0 BRA `(.L_x_13) ;  /* 0x0000000000080947 */ /* 0x000fec0003800000 */
[----:B------:R-:W-:Y:S05]  /*0f20*/  @P4 BRA `(.L_x_14) ;  /* 0x0000000000104947 */ /* 0x000fea0003800000 */
[----:B------:R-:W-:Y:S05]  /*0f30*/  BRA `(.L_x_15) ;  /* 0x0000000000147947 */ /* 0x000fea0003800000 */
.L_x_13:
[----:B-----5:R-:W-:-:S05]  /*0f40*/  PRMT R36, R28, 0x7632, R36 ;  /* 0x000076321c247816 */ /* 0x020fca0000000024 */
[----:B------:R-:W-:-:S04]  /*0f50*/  IMAD.U32 R36, R36, 0x10000, RZ ;  /* 0x0001000024247824 */ /* 0x000fc800078e00ff */
[----:B------:R-:W-:-:S07]  /*0f60*/  FADD.FTZ R85, R36, R85 ;  /* 0x0000005524557221 */ /* 0x000fce0000010000 */
.L_x_14:
[----:B------:R-:W-:-:S04]  /*0f70*/  F2FP.BF16.F32.PACK_AB R36, RZ, R85 ;  /* 0x00000055ff24723e */ /* 0x000fc800000010ff */
[----:B------:R-:W-:-:S07]  /*0f80*/  PRMT R32, R32, 0x5410, R36 ;  /* 0x0000541020207816 */ /* 0x000fce0000000024 */
.L_x_15:
[C---:B------:R-:W-:Y:S02]  /*0f90*/  SHF.L.U32 R91, R37.reuse, 0x10, RZ ;  /* 0x00000010255b7819 */ /* 0x040fe400000006ff */
[----:B------:R-:W-:-:S03]  /*0fa0*/  PRMT R37, R37, 0x7632, R37 ;  /* 0x0000763225257816 */ /* 0x000fc60000000025 */
[----:B------:R-:W-:Y:S01]  /*0fb0*/  FMUL.FTZ R91, R91, R116 ;  /* 0x000000745b5b7220 */ /* 0x000fe20000410000 */
[----:B------:R-:W-:Y:S06]  /*0fc0*/  @P0 BRA `(.L_x_16) ;  /* 0x0000000000080947 */ /* 0x000fec0003800000 */
[----:B------:R-:W-:Y:S05]  /*0fd0*/  @P4 BRA `(.L_x_17) ;  /* 0x00000000000c4947 */ /* 0x000fea0003800000 */
[----:B------:R-:W-:Y:S05]  /*0fe0*/  BRA `(.L_x_18) ;  /* 0x0000000000107947 */ /* 0x000fea0003800000 */
.L_x_16:
[----:B-----5:R-:W-:-:S05]  /*0ff0*/  SHF.L.U32 R36, R29, 0x10, RZ ;  /* 0x000000101d247819 */ /* 0x020fca00000006ff */
[----:B------:R-:W-:-:S07]  /*1000*/  FADD.FTZ R91, R36, R91 ;  /* 0x0000005b245b7221 */ /* 0x000fce0000010000 */
.L_x_17:
[----:B------:R-:W-:-:S04]  /*1010*/  F2FP.BF16.F32.PACK_AB R36, RZ, R91 ;  /* 0x0000005bff24723e */ /* 0x000fc800000010ff */
[----:B------:R-:W-:-:S07]  /*1020*/  PRMT R33, R36, 0x7610, R33 ;  /* 0x0000761024217816 */ /* 0x000fce0000000021 */
.L_x_18:
[----:B------:R-:W-:-:S05]  /*1030*/  SHF.L.U32 R37, R37, 0x10, RZ ;  /* 0x0000001025257819 */ /* 0x000fca00000006ff */
[----:B------:R-:W-:Y:S01]  /*1040*/  FMUL.FTZ R92, R37, R116 ;  /* 0x00000074255c7220 */ /* 0x000fe20000410000 */
[----:B------:R-:W-:Y:S06]  /*1050*/  @P0 BRA `(.L_x_19) ;  /* 0x0000000000080947 */ /* 0x000fec0003800000 */
[----:B------:R-:W-:Y:S05]  /*1060*/  @P4 BRA `(.L_x_20) ;  /* 0x0000000000104947 */ /* 0x000fea0003800000 */
[----:B------:R-:W-:Y:S05]  /*1070*/  BRA `(.L_x_21) ;  /* 0x0000000000147947 */ /* 0x000fea0003800000 */
.L_x_19:
[----:B-----5:R-:W-:-:S04]  /*1080*/  PRMT R36, R29, 0x7632, R36 ;  /* 0x000076321d247816 */ /* 0x020fc80000000024 */
[----:B------:R-:W-:-:S05]  /*1090*/  SHF.L.U32 R37, R36, 0x10, RZ ;  /* 0x0000001024257819 */ /* 0x000fca00000006ff */
[----:B------:R-:W-:-:S07]  /*10a0*/  FADD.FTZ R92, R37, R92 ;  /* 0x0000005c255c7221 */ /* 0x000fce0000010000 */
.L_x_20:
[----:B------:R-:W-:-:S04]  /*10b0*/  F2FP.BF16.F32.PACK_AB R36, RZ, R92 ;  /* 0x0000005cff24723e */ /* 0x000fc800000010ff */
[----:B------:R-:W-:-:S07]  /*10c0*/  PRMT R33, R33, 0x5410, R36 ;  /* 0x0000541021217816 */ /* 0x000fce0000000024 */
.L_x_21:
[C---:B------:R-:W-:Y:S01]  /*10d0*/  IMAD.U32 R99, R38.reuse, 0x10000, RZ ;  /* 0x0001000026637824 */ /* 0x040fe200078e00ff */
[----:B------:R-:W-:-:S03]  /*10e0*/  PRMT R38, R38, 0x7632, R38 ;  /* 0x0000763226267816 */ /* 0x000fc60000000026 */
[----:B------:R-:W-:Y:S01]  /*10f0*/  FMUL.FTZ R99, R99, R116 ;  /* 0x0000007463637220 */ /* 0x000fe20000410000 */
[----:B------:R-:W-:Y:S06]  /*1100*/  @P0 BRA `(.L_x_22) ;  /* 0x0000000000080947 */ /* 0x000fec0003800000 */
[----:B------:R-:W-:Y:S05]  /*1110*/  @P4 BRA `(.L_x_23) ;  /* 0x00000000000c4947 */ /* 0x000fea0003800000 */
[----:B------:R-:W-:Y:S05]  /*1120*/  BRA `(.L_x_24) ;  /* 0x0000000000107947 */ /* 0x000fea0003800000 */
.L_x_22:
[----:B-----5:R-:W-:-:S05]  /*1130*/  SHF.L.U32 R36, R30, 0x10, RZ ;  /* 0x000000101e247819 */ /* 0x020fca00000006ff */
[----:B------:R-:W-:-:S07]  /*1140*/  FADD.FTZ R99, R36, R99 ;  /* 0x0000006324637221 */ /* 0x000fce0000010000 */
.L_x_23:
[----:B------:R-:W-:-:S04]  /*1150*/  F2FP.BF16.F32.PACK_AB R36, RZ, R99 ;  /* 0x00000063ff24723e */ /* 0x000fc800000010ff */
[----:B------:R-:W-:-:S07]  /*1160*/  PRMT R34, R36, 0x7610, R34 ;  /* 0x0000761024227816 */ /* 0x000fce0000000022 */
.L_x_24:
[----:B------:R-:W-:-:S05]  /*1170*/  SHF.L.U32 R37, R38, 0x10, RZ ;  /* 0x0000001026257819 */ /* 0x000fca00000006ff */
[----:B------:R-:W-:Y:S01]  /*1180*/  FMUL.FTZ R100, R37, R116 ;  /* 0x0000007425647220 */ /* 0x000fe20000410000 */
[----:B------:R-:W-:Y:S06]  /*1190*/  @P0 BRA `(.L_x_25) ;  /* 0x0000000000080947 */ /* 0x000fec0003800000 */
[----:B------:R-:W-:Y:S05]  /*11a0*/  @P4 BRA `(.L_x_26) ;  /* 0x0000000000104947 */ /* 0x000fea0003800000 */
[----:B------:R-:W-:Y:S05]  /*11b0*/  BRA `(.L_x_27) ;  /* 0x0000000000147947 */ /* 0x000fea0003800000 */
.L_x_25:
[----:B-----5:R-:W-:-:S04]  /*11c0*/  PRMT R36, R30, 0x7632, R36 ;  /* 0x000076321e247816 */ /* 0x020fc80000000024 */
[----:B------:R-:W-:-:S05]  /*11d0*/  SHF.L.U32 R37, R36, 0x10, RZ ;  /* 0x0000001024257819 */ /* 0x000fca00000006ff */
[----:B------:R-:W-:-:S07]  /*11e0*/  FADD.FTZ R100, R37, R100 ;  /* 0x0000006425647221 */ /* 0x000fce0000010000 */
.L_x_26:
[----:B------:R-:W-:-:S04]  /*11f0*/  F2FP.BF16.F32.PACK_AB R36, RZ, R100 ;  /* 0x00000064ff24723e */ /* 0x000fc800000010ff */
[----:B------:R-:W-:-:S07]  /*1200*/  PRMT R34, R34, 0x5410, R36 ;  /* 0x0000541022227816 */ /* 0x000fce0000000024 */
.L_x_27:
[C---:B------:R-:W-:Y:S02]  /*1210*/  SHF.L.U32 R107, R39.reuse, 0x10, RZ ;  /* 0x00000010276b7819 */ /* 0x040fe400000006ff */
[----:B------:R-:W-:-:S03]  /*1220*/  PRMT R39, R39, 0x7632, R39 ;  /* 0x0000763227277816 */ /* 0x000fc60000000027 */
[----:B------:R-:W-:Y:S01]  /*1230*/  FMUL.FTZ R107, R107, R116 ;  /* 0x000000746b6b7220 */ /* 0x000fe20000410000 */
[----:B------:R-:W-:Y:S06]  /*1240*/  @P0 BRA `(.L_x_28) ;  /* 0x0000000000080947 */ /* 0x000fec0003800000 */
[----:B------:R-:W-:Y:S05]  /*1250*/  @P4 BRA `(.L_x_29) ;  /* 0x00000000000c4947 */ /* 0x000fea0003800000 */
[----:B------:R-:W-:Y:S05]  /*1260*/  BRA `(.L_x_30) ;  /* 0x0000000000107947 */ /* 0x000fea0003800000 */
.L_x_28:
[----:B-----5:R-:W-:-:S04]  /*1270*/  IMAD.U32 R36, R31, 0x10000, RZ ;  /* 0x000100001f247824 */ /* 0x020fc800078e00ff */
[----:B------:R-:W-:-:S07]  /*1280*/  FADD.FTZ R107, R36, R107 ;  /* 0x0000006b246b7221 */ /* 0x000fce0000010000 */
.L_x_29:
[----:B------:R-:W-:-:S04]  /*1290*/  F2FP.BF16.F32.PACK_AB R36, RZ, R107 ;  /* 0x0000006bff24723e */ /* 0x000fc800000010ff */
[----:B------:R-:W-:-:S07]  /*12a0*/  PRMT R35, R36, 0x7610, R35 ;  /* 0x0000761024237816 */ /* 0x000fce0000000023 */
.L_x_30:
[----:B------:R-:W-:-:S05]  /*12b0*/  SHF.L.U32 R39, R39, 0x10, RZ ;  /* 0x0000001027277819 */ /* 0x000fca00000006ff */
[----:B------:R-:W-:Y:S01]  /*12c0*/  FMUL.FTZ R108, R39, R116 ;  /* 0x00000074276c7220 */ /* 0x000fe20000410000 */
[----:B------:R-:W-:Y:S06]  /*12d0*/  @P0 BRA `(.L_x_31) ;  /* 0x0000000000080947 */ /* 0x000fec0003800000 */
[----:B------:R-:W-:Y:S05]  /*12e0*/  @P4 BRA `(.L_x_32) ;  /* 0x0000000000104947 */ /* 0x000fea0003800000 */
[----:B------:R-:W-:Y:S05]  /*12f0*/  BRA `(.L_x_33) ;  /* 0x0000000000147947 */ /* 0x000fea0003800000 */
.L_x_31:
[----:B-----5:R-:W-:-:S04]  /*1300*/  PRMT R36, R31, 0x7632, R36 ;  /* 0x000076321f247816 */ /* 0x020fc80000000024 */
[----:B------:R-:W-:-:S05]  /*1310*/  SHF.L.U32 R37, R36, 0x10, RZ ;  /* 0x0000001024257819 */ /* 0x000fca00000006ff */
[----:B------:R-:W-:-:S07]  /*1320*/  FADD.FTZ R108, R37, R108 ;  /* 0x0000006c256c7221 */ /* 0x000fce0000010000 */
.L_x_32:
[----:B------:R-:W-:-:S04]  /*1330*/  F2FP.BF16.F32.PACK_AB R36, RZ, R108 ;  /* 0x0000006cff24723e */ /* 0x000fc800000010ff */
[----:B------:R-:W-:-:S07]  /*1340*/  PRMT R35, R35, 0x5410, R36 ;  /* 0x0000541023237816 */ /* 0x000fce0000000024 */
.L_x_33:
[----:B------:R-:W0:Y:S01]  /*1350*/  @P4 LDC.64 R36, c[0x0][0x238] ;  /* 0x00008e00ff244b82 */ /* 0x000e220000000a00 */
[C---:B------:R-:W-:Y:S02]  /*1360*/  IADD3 R117, R46.reuse, 0x100, RZ ;  /* 0x000001002e757810 */ /* 0x040fe40007ffe0ff */
[----:B0-----:R-:W-:-:S04]  /*1370*/  @P4 LEA R36, P0, R46, R36, 0x4 ;  /* 0x000000242e244211 */ /* 0x001fc800078020ff */
[----:B------:R-:W-:-:S05]  /*1380*/  @P4 LEA.HI.X R37, R46, R37, RZ, 0x4, P0 ;  /* 0x000000252e254211 */ /* 0x000fca00000f24ff */
[----:B------:R0:W-:Y:S04]  /*1390*/  @P4 STG.E.128 desc[UR4][R36.64], R32 ;  /* 0x0000002024004986 */ /* 0x0001e8000c101d04 */
.L_x_9:
[----:B------:R-:W-:Y:S05]  /*13a0*/  BSYNC B0 ;  /* 0x0000000000007941 */ /* 0x000fea0003800000 */
.L_x_8:
[----:B------:R-:W-:Y:S01]  /*13b0*/  ISETP.GE.U32.AND P0, PT, R25, 0x200, PT ;  /* 0x000002001900780c */ /* 0x000fe20003f06070 */
[----:B------:R-:W-:-:S12]  /*13c0*/  BSSY B0, `(.L_x_34) ;  /* 0x0000061000007945 */ /* 0x000fd80003800000 */
[----:B------:R-:W-:Y:S05]  /*13d0*/  @!P0 BRA `(.L_x_35) ;  /* 0x00000004007c8947 */ /* 0x000fea0003800000 */
[----:B0-----:R-:W0:Y:S01]  /*13e0*/  LDC.64 R36, c[0x0][0x220] ;  /* 0x00008800ff247b82 */ /* 0x001e220000000a00 */
[----:B------:R-:W-:-:S04]  /*13f0*/  ISETP.NE.U32.AND P0, PT, RZ, UR12, PT ;  /* 0x0000000cff007c0c */ /* 0x000fc8000bf05070 */
[----:B------:R-:W-:-:S13]  /*1400*/  ISETP.NE.AND.EX P0, PT, RZ, UR13, PT, P0 ;  /* 0x0000000dff007c0c */ /* 0x000fda000bf05300 */
[----:B------:R-:W-:-:S04]  /*1410*/  @P0 LEA R118, P1, R117, UR12, 0x4 ;  /* 0x0000000c75760c11 */ /* 0x000fc8000f8220ff */
[C---:B------:R-:W-:Y:S01]  /*1420*/  @P0 LEA.HI.X R119, R117.reuse, UR13, RZ, 0x4, P1 ;  /* 0x0000000d75770c11 */ /* 0x040fe200088f24ff */
[----:B0-----:R-:W-:-:S04]  /*1430*/  IMAD.WIDE.U32 R36, R117, 0x10, R36 ;  /* 0x0000001075247825 */ /* 0x001fc800078e0024 */
[----:B-----5:R0:W5:Y:S04]  /*1440*/  @P0 LDG.E.128 R28, desc[UR4][R118.64] ;  /* 0x00000004761c0981 */ /* 0x020168000c1e1d00 */
        /* <DEDUP_REMOVED lines=9> */
.L_x_36:
[----:B-----5:R-:W-:-:S04]  /*14e0*/  IMAD.U32 R83, R28, 0x10000, RZ ;  /* 0x000100001c537824 */ /* 0x020fc800078e00ff */
[----:B------:R-:W-:-:S07]  /*14f0*/  FADD.FTZ R84, R83, R84 ;  /* 0x0000005453547221 */ /* 0x000fce0000010000 */
.L_x_37:
[----:B------:R-:W-:-:S04]  /*1500*/  F2FP.BF16.F32.PACK_AB R36, RZ, R84 ;  /* 0x00000054ff24723e */ /* 0x000fc800000010ff */
[----:B------:R-:W-:-:S07]  /*1510*/  PRMT R32, R36, 0x7610, R32 ;  /* 0x0000761024207816 */ /* 0x000fce0000000020 */
.L_x_38:
[----:B------:R-:W-:-:S05]  /*1520*/  SHF.L.U32 R93, R93, 0x10, RZ ;  /* 0x000000105d5d7819 */ /* 0x000fca00000006ff */
[----:B------:R-:W-:Y:S01]  /*1530*/  FMUL.FTZ R83, R93, R116 ;  /* 0x000000745d537220 */ /* 0x000fe20000410000 */
[----:B------:R-:W-:Y:S06]  /*1540*/  @P0 BRA `(.L_x_39) ;  /* 0x0000000000080947 */ /* 0x000fec0003800000 */
[----:B------:R-:W-:Y:S05]  /*1550*/  @P4 BRA `(.L_x_40) ;  /* 0x0000000000104947 */ /* 0x000fea0003800000 */
[----:B------:R-:W-:Y:S05]  /*1560*/  BRA `(.L_x_41) ;  /* 0x0000000000147947 */ /* 0x000fea0003800000 */
.L_x_39:
[----:B-----5:R-:W-:-:S04]  /*1570*/  PRMT R36, R28, 0x7632, R36 ;  /* 0x000076321c247816 */ /* 0x020fc80000000024 */
[----:B------:R-:W-:-:S05]  /*1580*/  SHF.L.U32 R36, R36, 0x10, RZ ;  /* 0x0000001024247819 */ /* 0x000fca00000006ff */
[----:B------:R-:W-:-:S07]  /*1590*/  FADD.FTZ R83, R36, R83 ;  /* 0x0000005324537221 */ /* 0x000fce0000010000 */
.L_x_40:
[----:B------:R-:W-:-:S04]  /*15a0*/  F2FP.BF16.F32.PACK_AB R36, RZ, R83 ;  /* 0x00000053ff24723e */ /* 0x000fc800000010ff */
[----:B------:R-:W-:-:S07]  /*15b0*/  PRMT R32, R32, 0x5410, R36 ;  /* 0x0000541020207816 */ /* 0x000fce0000000024 */
.L_x_41:
[C---:B------:R-:W-:Y:S02]  /*15c0*/  SHF.L.U32 R93, R37.reuse, 0x10, RZ ;  /* 0x00000010255d7819 */ /* 0x040fe400000006ff */
[----:B------:R-:W-:-:S03]  /*15d0*/  PRMT R37, R37, 0x7632, R37 ;  /* 0x0000763225257816 */ /* 0x000fc60000000025 */
[----:B------:R-:W-:Y:S01]  /*15e0*/  FMUL.FTZ R93, R93, R116 ;  /* 0x000000745d5d7220 */ /* 0x000fe20000410000 */
[----:B------:R-:W-:Y:S06]  /*15f0*/  @P0 BRA `(.L_x_42) ;  /* 0x0000000000080947 */ /* 0x000fec0003800000 */
[----:B------:R-:W-:Y:S05]  /*1600*/  @P4 BRA `(.L_x_43) ;  /* 0x00000000000c4947 */ /* 0x000fea0003800000 */
[----:B------:R-:W-:Y:S05]  /*1610*/  BRA `(.L_x_44) ;  /* 0x0000000000107947 */ /* 0x000fea0003800000 */
.L_x_42:
[----:B-----5:R-:W-:-:S05]  /*1620*/  SHF.L.U32 R36, R29, 0x10, RZ ;  /* 0x000000101d247819 */ /* 0x020fca00000006ff */
[----:B------:R-:W-:-:S07]  /*1630*/  FADD.FTZ R93, R36, R93 ;  /* 0x0000005d245d7221 */ /* 0x000fce0000010000 */
.L_x_43:
[----:B------:R-:W-:-:S04]  /*1640*/  F2FP.BF16.F32.PACK_AB R36, RZ, R93 ;  /* 0x0000005dff24723e */ /* 0x000fc800000010ff */
[----:B------:R-:W-:-:S07]  /*1650*/  PRMT R33, R36, 0x7610, R33 ;  /* 0x0000761024217816 */ /* 0x000fce0000000021 */
.L_x_44:
[----:B------:R-:W-:-:S04]  /*1660*/  IMAD.U32 R37, R37, 0x10000, RZ ;  /* 0x0001000025257824 */ /* 0x000fc800078e00ff */
[----:B------:R-:W-:Y:S01]  /*1670*/  FMUL.FTZ R94, R37, R116 ;  /* 0x00000074255e7220 */ /* 0x000fe20000410000 */
[----:B------:R-:W-:Y:S06]  /*1680*/  @P0 BRA `(.L_x_45) ;  /* 0x0000000000080947 */ /* 0x000fec0003800000 */
[----:B------:R-:W-:Y:S05]  /*1690*/  @P4 BRA `(.L_x_46) ;  /* 0x0000000000104947 */ /* 0x000fea0003800000 */
[----:B------:R-:W-:Y:S05]  /*16a0*/  BRA `(.L_x_47) ;  /* 0x0000000000147947 */ /* 0x000fea0003800000 */
.L_x_45:
[----:B-----5:R-:W-:-:S04]  /*16b0*/  PRMT R36, R29, 0x7632, R36 ;  /* 0x000076321d247816 */ /* 0x020fc80000000024 */
[----:B------:R-:W-:-:S05]  /*16c0*/  SHF.L.U32 R37, R36, 0x10, RZ ;  /* 0x0000001024257819 */ /* 0x000fca00000006ff */
[----:B------:R-:W-:-:S07]  /*16d0*/  FADD.FTZ R94, R37, R94 ;  /* 0x0000005e255e7221 */ /* 0x000fce0000010000 */
.L_x_46:
[----:B------:R-:W-:-:S04]  /*16e0*/  F2FP.BF16.F32.PACK_AB R36, RZ, R94 ;  /* 0x0000005eff24723e */ /* 0x000fc800000010ff */
[----:B------:R-:W-:-:S07]  /*16f0*/  PRMT R33, R33, 0x5410, R36 ;  /* 0x0000541021217816 */ /* 0x000fce0000000024 */
.L_x_47:
[C---:B------:R-:W-:Y:S02]  /*1700*/  SHF.L.U32 R101, R38.reuse, 0x10, RZ ;  /* 0x0000001026657819 */ /* 0x040fe400000006ff */
[----:B------:R-:W-:-:S03]  /*1710*/  PRMT R38, R38, 0x7632, R38 ;  /* 0x0000763226267816 */ /* 0x000fc60000000026 */
[----:B------:R-:W-:Y:S01]  /*1720*/  FMUL.FTZ R101, R101, R116 ;  /* 0x0000007465657220 */ /* 0x000fe20000410000 */
[----:B------:R-:W-:Y:S06]  /*1730*/  @P0 BRA `(.L_x_48) ;  /* 0x0000000000080947 */ /* 0x000fec0003800000 */
[----:B------:R-:W-:Y:S05]  /*1740*/  @P4 BRA `(.L_x_49) ;  /* 0x00000000000c4947 */ /* 0x000fea0003800000 */
[----:B------:R-:W-:Y:S05]  /*1750*/  BRA `(.L_x_50) ;  /* 0x0000000000107947 */ /* 0x000fea0003800000 */
.L_x_48:
[----:B-----5:R-:W-:-:S05]  /*1760*/  SHF.L.U32 R36, R30, 0x10, RZ ;  /* 0x000000101e247819 */ /* 0x020fca00000006ff */
[----:B------:R-:W-:-:S07]  /*1770*/  FADD.FTZ R101, R36, R101 ;  /* 0x0000006524657221 */ /* 0x000fce0000010000 */
.L_x_49:
[----:B------:R-:W-:-:S04]  /*1780*/  F2FP.BF16.F32.PACK_AB R36, RZ, R101 ;  /* 0x00000065ff24723e */ /* 0x000fc800000010ff */
[----:B------:R-:W-:-:S07]  /*1790*/  PRMT R34, R36, 0x7610, R34 ;  /* 0x0000761024227816 */ /* 0x000fce0000000022 */
.L_x_50:
[----:B------:R-:W-:-:S05]  /*17a0*/  SHF.L.U32 R37, R38, 0x10, RZ ;  /* 0x0000001026257819 */ /* 0x000fca00000006ff */
[----:B------:R-:W-:Y:S01]  /*17b0*/  FMUL.FTZ R102, R37, R116 ;  /* 0x0000007425667220 */ /* 0x000fe20000410000 */
[----:B------:R-:W-:Y:S06]  /*17c0*/  @P0 BRA `(.L_x_51) ;  /* 0x0000000000080947 */ /* 0x000fec0003800000 */
[----:B------:R-:W-:Y:S05]  /*17d0*/  @P4 BRA `(.L_x_52) ;  /* 0x0000000000104947 */ /* 0x000fea0003800000 */
[----:B------:R-:W-:Y:S05]  /*17e0*/  BRA `(.L_x_53) ;  /* 0x0000000000147947 */ /* 0x000fea0003800000 */
.L_x_51:
[----:B-----5:R-:W-:-:S05]  /*17f0*/  PRMT R36, R30, 0x7632, R36 ;  /* 0x000076321e247816 */ /* 0x020fca0000000024 */
[----:B------:R-:W-:-:S04]  /*1800*/  IMAD.U32 R37, R36, 0x10000, RZ ;  /* 0x0001000024257824 */ /* 0x000fc800078e00ff */
[----:B------:R-:W-:-:S07]  /*1810*/  FADD.FTZ R102, R37, R102 ;  /* 0x0000006625667221 */ /* 0x000fce0000010000 */
.L_x_52:
[----:B------:R-:W-:-:S04]  /*1820*/  F2FP.BF16.F32.PACK_AB R36, RZ, R102 ;  /* 0x00000066ff24723e */ /* 0x000fc800000010ff */
[----:B------:R-:W-:-:S07]  /*1830*/  PRMT R34, R34, 0x5410, R36 ;  /* 0x0000541022227816 */ /* 0x000fce0000000024 */
.L_x_53:
[C---:B------:R-:W-:Y:S02]  /*1840*/  SHF.L.U32 R109, R39.reuse, 0x10, RZ ;  /* 0x00000010276d7819 */ /* 0x040fe400000006ff */
[----:B------:R-:W-:-:S03]  /*1850*/  PRMT R39, R39, 0x7632, R39 ;  /* 0x0000763227277816 */ /* 0x000fc60000000027 */
[----:B------:R-:W-:Y:S01]  /*1860*/  FMUL.FTZ R109, R109, R116 ;  /* 0x000000746d6d7220 */ /* 0x000fe20000410000 */
[----:B------:R-:W-:Y:S06]  /*1870*/  @P0 BRA `(.L_x_54) ;  /* 0x0000000000080947 */ /* 0x000fec0003800000 */
[----:B------:R-:W-:Y:S05]  /*1880*/  @P4 BRA `(.L_x_55) ;  /* 0x00000000000c4947 */ /* 0x000fea0003800000 */
[----:B------:R-:W-:Y:S05]  /*1890*/  BRA `(.L_x_56) ;  /* 0x0000000000107947 */ /* 0x000fea0003800000 */
.L_x_54:
[----:B-----5:R-:W-:-:S05]  /*18a0*/  SHF.L.U32 R36, R31, 0x10, RZ ;  /* 0x000000101f247819 */ /* 0x020fca00000006ff */
[----:B------:R-:W-:-:S07]  /*18b0*/  FADD.FTZ R109, R36, R109 ;  /* 0x0000006d246d7221 */ /* 0x000fce0000010000 */
.L_x_55:
[----:B------:R-:W-:-:S04]  /*18c0*/  F2FP.BF16.F32.PACK_AB R36, RZ, R109 ;  /* 0x0000006dff24723e */ /* 0x000fc800000010ff */
[----:B------:R-:W-:-:S07]  /*18d0*/  PRMT R35, R36, 0x7610, R35 ;  /* 0x0000761024237816 */ /* 0x000fce0000000023 */
.L_x_56:
[----:B------:R-:W-:-:S05]  /*18e0*/  SHF.L.U32 R39, R39, 0x10, RZ ;  /* 0x0000001027277819 */ /* 0x000fca00000006ff */
[----:B------:R-:W-:Y:S01]  /*18f0*/  FMUL.FTZ R110, R39, R116 ;  /* 0x00000074276e7220 */ /* 0x000fe20000410000 */
[----:B------:R-:W-:Y:S06]  /*1900*/  @P0 BRA `(.L_x_57) ;  /* 0x0000000000080947 */ /* 0x000fec0003800000 */
[----:B------:R-:W-:Y:S05]  /*1910*/  @P4 BRA `(.L_x_58) ;  /* 0x0000000000104947 */ /* 0x000fea0003800000 */
[----:B------:R-:W-:Y:S05]  /*1920*/  BRA `(.L_x_59) ;  /* 0x0000000000147947 */ /* 0x000fea0003800000 */
.L_x_57:
[----:B-----5:R-:W-:-:S04]  /*1930*/  PRMT R36, R31, 0x7632, R36 ;  /* 0x000076321f247816 */ /* 0x020fc80000000024 */
[----:B------:R-:W-:-:S05]  /*1940*/  SHF.L.U32 R37, R36, 0x10, RZ ;  /* 0x0000001024257819 */ /* 0x000fca00000006ff */
[----:B------:R-:W-:-:S07]  /*1950*/  FADD.FTZ R110, R37, R110 ;  /* 0x0000006e256e7221 */ /* 0x000fce0000010000 */
.L_x_58:
[----:B------:R-:W-:-:S04]  /*1960*/  F2FP.BF16.F32.PACK_AB R36, RZ, R110 ;  /* 0x0000006eff24723e */ /* 0x000fc800000010ff */
[----:B------:R-:W-:-:S07]  /*1970*/  PRMT R35, R35, 0x5410, R36 ;  /* 0x0000541023237816 */ /* 0x000fce0000000024 */
.L_x_59:
[----:B------:R-:W0:Y:S02]  /*1980*/  @P4 LDC.64 R36, c[0x0][0x238] ;  /* 0x00008e00ff244b82 */ /* 0x000e240000000a00 */
[----:B0-----:R-:W-:-:S04]  /*1990*/  @P4 LEA R36, P0, R117, R36, 0x4 ;  /* 0x0000002475244211 */ /* 0x001fc800078020ff */
[C---:B------:R-:W-:Y:S01]  /*19a0*/  @P4 LEA.HI.X R37, R117.reuse, R37, RZ, 0x4, P0 ;  /* 0x0000002575254211 */ /* 0x040fe200000f24ff */
[----:B------:R-:W-:-:S04]  /*19b0*/  VIADD R117, R117, 0x100 ;  /* 0x0000010075757836 */ /* 0x000fc80000000000 */
[----:B------:R1:W-:Y:S04]  /*19c0*/  @P4 STG.E.128 desc[UR4][R36.64], R32 ;  /* 0x0000002024004986 */ /* 0x0003e8000c101d04 */
.L_x_35:
[----:B------:R-:W-:Y:S05]  /*19d0*/  BSYNC B0 ;  /* 0x0000000000007941 */ /* 0x000fea0003800000 */
.L_x_34:
[----:B------:R-:W-:Y:S01]  /*19e0*/  ISETP.GE.U32.AND P0, PT, R25, 0x300, PT ;  /* 0x000003001900780c */ /* 0x000fe20003f06070 */
[----:B------:R-:W-:-:S12]  /*19f0*/  BSSY B0, `(.L_x_60) ;  /* 0x0000061000007945 */ /* 0x000fd80003800000 */
[----:B------:R-:W-:Y:S05]  /*1a00*/  @!P0 BRA `(.L_x_61) ;  /* 0x00000004007c8947 */ /* 0x000fea0003800000 */
[----:B01----:R-:W0:Y:S01]  /*1a10*/  LDC.64 R36, c[0x0][0x220] ;  /* 0x00008800ff247b82 */ /* 0x003e220000000a00 */
        /* <DEDUP_REMOVED lines=15> */
.L_x_62:
[----:B-----5:R-:W-:-:S05]  /*1b10*/  SHF.L.U32 R36, R28, 0x10, RZ ;  /* 0x000000101c247819 */ /* 0x020fca00000006ff */
[----:B------:R-:W-:-:S07]  /*1b20*/  FADD.FTZ R87, R36, R87 ;  /* 0x0000005724577221 */ /* 0x000fce0000010000 */
.L_x_63:
[----:B------:R-:W-:-:S04]  /*1b30*/  F2FP.BF16.F32.PACK_AB R36, RZ, R87 ;  /* 0x00000057ff24723e */ /* 0x000fc800000010ff */
[----:B------:R-:W-:-:S07]  /*1b40*/  PRMT R32, R36, 0x7610, R32 ;  /* 0x0000761024207816 */ /* 0x000fce0000000020 */
.L_x_64:
[----:B------:R-:W-:-:S05]  /*1b50*/  SHF.L.U32 R95, R88, 0x10, RZ ;  /* 0x00000010585f7819 */ /* 0x000fca00000006ff */
[----:B------:R-:W-:Y:S01]  /*1b60*/  FMUL.FTZ R88, R95, R116 ;  /* 0x000000745f587220 */ /* 0x000fe20000410000 */
[----:B------:R-:W-:Y:S06]  /*1b70*/  @P0 BRA `(.L_x_65) ;  /* 0x0000000000080947 */ /* 0x000fec0003800000 */
[----:B------:R-:W-:Y:S05]  /*1b80*/  @P4 BRA `(.L_x_66) ;  /* 0x0000000000104947 */ /* 0x000fea0003800000 */
[----:B------:R-:W-:Y:S05]  /*1b90*/  BRA `(.L_x_67) ;  /* 0x0000000000147947 */ /* 0x000fea0003800000 */
.L_x_65:
[----:B-----5:R-:W-:-:S04]  /*1ba0*/  PRMT R36, R28, 0x7632, R36 ;  /* 0x000076321c247816 */ /* 0x020fc80000000024 */
[----:B------:R-:W-:-:S05]  /*1bb0*/  SHF.L.U32 R95, R36, 0x10, RZ ;  /* 0x00000010245f7819 */ /* 0x000fca00000006ff */
[----:B------:R-:W-:-:S07]  /*1bc0*/  FADD.FTZ R88, R95, R88 ;  /* 0x000000585f587221 */ /* 0x000fce0000010000 */
.L_x_66:
[----:B------:R-:W-:-:S04]  /*1bd0*/  F2FP.BF16.F32.PACK_AB R36, RZ, R88 ;  /* 0x00000058ff24723e */ /* 0x000fc800000010ff */
[----:B------:R-:W-:-:S07]  /*1be0*/  PRMT R32, R32, 0x5410, R36 ;  /* 0x0000541020207816 */ /* 0x000fce0000000024 */
.L_x_67:
[C---:B------:R-:W-:Y:S01]  /*1bf0*/  IMAD.U32 R95, R37.reuse, 0x10000, RZ ;  /* 0x00010000255f7824 */ /* 0x040fe200078e00ff */
[----:B------:R-:W-:-:S03]  /*1c00*/  PRMT R37, R37, 0x7632, R37 ;  /* 0x0000763225257816 */ /* 0x000fc60000000025 */
[----:B------:R-:W-:Y:S01]  /*1c10*/  FMUL.FTZ R95, R95, R116 ;  /* 0x000000745f5f7220 */ /* 0x000fe20000410000 */
[----:B------:R-:W-:Y:S06]  /*1c20*/  @P0 BRA `(.L_x_68) ;  /* 0x0000000000080947 */ /* 0x000fec0003800000 */
[----:B------:R-:W-:Y:S05]  /*1c30*/  @P4 BRA `(.L_x_69) ;  /* 0x00000000000c4947 */ /* 0x000fea0003800000 */
[----:B------:R-:W-:Y:S05]  /*1c40*/  BRA `(.L_x_70) ;  /* 0x0000000000107947 */ /* 0x000fea0003800000 */
.L_x_68:
[----:B-----5:R-:W-:-:S05]  /*1c50*/  SHF.L.U32 R36, R29, 0x10, RZ ;  /* 0x000000101d247819 */ /* 0x020fca00000006ff */
[----:B------:R-:W-:-:S07]  /*1c60*/  FADD.FTZ R95, R36, R95 ;  /* 0x0000005f245f7221 */ /* 0x000fce0000010000 */
.L_x_69:
[----:B------:R-:W-:-:S04]  /*1c70*/  F2FP.BF16.F32.PACK_AB R36, RZ, R95 ;  /* 0x0000005fff24723e */ /* 0x000fc800000010ff */
[----:B------:R-:W-:-:S07]  /*1c80*/  PRMT R33, R36, 0x7610, R33 ;  /* 0x0000761024217816 */ /* 0x000fce0000000021 */
.L_x_70:
[----:B------:R-:W-:-:S05]  /*1c90*/  SHF.L.U32 R37, R37, 0x10, RZ ;  /* 0x0000001025257819 */ /* 0x000fca00000006ff */
[----:B------:R-:W-:Y:S01]  /*1ca0*/  FMUL.FTZ R96, R37, R116 ;  /* 0x0000007425607220 */ /* 0x000fe20000410000 */
[----:B------:R-:W-:Y:S06]  /*1cb0*/  @P0 BRA `(.L_x_71) ;  /* 0x0000000000080947 */ /* 0x000fec0003800000 */
[----:B------:R-:W-:Y:S05]  /*1cc0*/  @P4 BRA `(.L_x_72) ;  /* 0x0000000000104947 */ /* 0x000fea0003800000 */
[----:B------:R-:W-:Y:S05]  /*1cd0*/  BRA `(.L_x_73) ;  /* 0x0000000000147947 */ /* 0x000fea0003800000 */
.L_x_71:
[----:B-----5:R-:W-:-:S04]  /*1ce0*/  PRMT R36, R29, 0x7632, R36 ;  /* 0x000076321d247816 */ /* 0x020fc80000000024 */
[----:B------:R-:W-:-:S05]  /*1cf0*/  SHF.L.U32 R37, R36, 0x10, RZ ;  /* 0x0000001024257819 */ /* 0x000fca00000006ff */
[----:B------:R-:W-:-:S07]  /*1d00*/  FADD.FTZ R96, R37, R96 ;  /* 0x0000006025607221 */ /* 0x000fce0000010000 */
.L_x_72:
[----:B------:R-:W-:-:S04]  /*1d10*/  F2FP.BF16.F32.PACK_AB R36, RZ, R96 ;  /* 0x00000060ff24723e */ /* 0x000fc800000010ff */
[----:B------:R-:W-:-:S07]  /*1d20*/  PRMT R33, R33, 0x5410, R36 ;  /* 0x0000541021217816 */ /* 0x000fce0000000024 */
.L_x_73:
[C---:B------:R-:W-:Y:S02]  /*1d30*/  SHF.L.U32 R103, R38.reuse, 0x10, RZ ;  /* 0x0000001026677819 */ /* 0x040fe400000006ff */
[----:B------:R-:W-:-:S03]  /*1d40*/  PRMT R38, R38, 0x7632, R38 ;  /* 0x0000763226267816 */ /* 0x000fc60000000026 */
[----:B------:R-:W-:Y:S01]  /*1d50*/  FMUL.FTZ R103, R103, R116 ;  /* 0x0000007467677220 */ /* 0x000fe20000410000 */
[----:B------:R-:W-:Y:S06]  /*1d60*/  @P0 BRA `(.L_x_74) ;  /* 0x0000000000080947 */ /* 0x000fec0003800000 */
[----:B------:R-:W-:Y:S05]  /*1d70*/  @P4 BRA `(.L_x_75) ;  /* 0x00000000000c4947 */ /* 0x000fea0003800000 */
[----:B------:R-:W-:Y:S05]  /*1d80*/  BRA `(.L_x_76) ;  /* 0x0000000000107947 */ /* 0x000fea0003800000 */
.L_x_74:
[----:B-----5:R-:W-:-:S04]  /*1d90*/  IMAD.U32 R36, R30, 0x10000, RZ ;  /* 0x000100001e247824 */ /* 0x020fc800078e00ff */
[----:B------:R-:W-:-:S07]  /*1da0*/  FADD.FTZ R103, R36, R103 ;  /* 0x0000006724677221 */ /* 0x000fce0000010000 */
.L_x_75:
[----:B------:R-:W-:-:S04]  /*1db0*/  F2FP.BF16.F32.PACK_AB R36, RZ, R103 ;  /* 0x00000067ff24723e */ /* 0x000fc800000010ff */
[----:B------:R-:W-:-:S07]  /*1dc0*/  PRMT R34, R36, 0x7610, R34 ;  /* 0x0000761024227816 */ /* 0x000fce0000000022 */
.L_x_76:
[----:B------:R-:W-:-:S05]  /*1dd0*/  SHF.L.U32 R37, R38, 0x10, RZ ;  /* 0x0000001026257819 */ /* 0x000fca00000006ff */
[----:B------:R-:W-:Y:S01]  /*1de0*/  FMUL.FTZ R104, R37, R116 ;  /* 0x0000007425687220 */ /* 0x000fe20000410000 */
[----:B------:R-:W-:Y:S06]  /*1df0*/  @P0 BRA `(.L_x_77) ;  /* 0x0000000000080947 */ /* 0x000fec0003800000 */
[----:B------:R-:W-:Y:S05]  /*1e00*/  @P4 BRA `(.L_x_78) ;  /* 0x0000000000104947 */ /* 0x000fea0003800000 */
[----:B------:R-:W-:Y:S05]  /*1e10*/  BRA `(.L_x_79) ;  /* 0x0000000000147947 */ /* 0x000fea0003800000 */
.L_x_77:
[----:B-----5:R-:W-:-:S04]  /*1e20*/  PRMT R36, R30, 0x7632, R36 ;  /* 0x000076321e247816 */ /* 0x020fc80000000024 */
[----:B------:R-:W-:-:S05]  /*1e30*/  SHF.L.U32 R37, R36, 0x10, RZ ;  /* 0x0000001024257819 */ /* 0x000fca00000006ff */
[----:B------:R-:W-:-:S07]  /*1e40*/  FADD.FTZ R104, R37, R104 ;  /* 0x0000006825687221 */ /* 0x000fce0000010000 */
.L_x_78:
[----:B------:R-:W-:-:S04]  /*1e50*/  F2FP.BF16.F32.PACK_AB R36, RZ, R104 ;  /* 0x00000068ff24723e */ /* 0x000fc800000010ff */
[----:B------:R-:W-:-:S07]  /*1e60*/  PRMT R34, R34, 0x5410, R36 ;  /* 0x0000541022227816 */ /* 0x000fce0000000024 */
.L_x_79:
[C---:B------:R-:W-:Y:S02]  /*1e70*/  SHF.L.U32 R111, R39.reuse, 0x10, RZ ;  /* 0x00000010276f7819 */ /* 0x040fe400000006ff */
[----:B------:R-:W-:-:S03]  /*1e80*/  PRMT R39, R39, 0x7632, R39 ;  /* 0x0000763227277816 */ /* 0x000fc60000000027 */
[----:B------:R-:W-:Y:S01]  /*1e90*/  FMUL.FTZ R111, R111, R116 ;  /* 0x000000746f6f7220 */ /* 0x000fe20000410000 */
[----:B------:R-:W-:Y:S06]  /*1ea0*/  @P0 BRA `(.L_x_80) ;  /* 0x0000000000080947 */ /* 0x000fec0003800000 */
[----:B------:R-:W-:Y:S05]  /*1eb0*/  @P4 BRA `(.L_x_81) ;  /* 0x00000000000c4947 */ /* 0x000fea0003800000 */
[----:B------:R-:W-:Y:S05]  /*1ec0*/  BRA `(.L_x_82) ;  /* 0x0000000000107947 */ /* 0x000fea0003800000 */
.L_x_80:
[----:B-----5:R-:W-:-:S05]  /*1ed0*/  SHF.L.U32 R36, R31, 0x10, RZ ;  /* 0x000000101f247819 */ /* 0x020fca00000006ff */
[----:B------:R-:W-:-:S07]  /*1ee0*/  FADD.FTZ R111, R36, R111 ;  /* 0x0000006f246f7221 */ /* 0x000fce0000010000 */
.L_x_81:
[----:B------:R-:W-:-:S04]  /*1ef0*/  F2FP.BF16.F32.PACK_AB R36, RZ, R111 ;  /* 0x0000006fff24723e */ /* 0x000fc800000010ff */
[----:B------:R-:W-:-:S07]  /*1f00*/  PRMT R35, R36, 0x7610, R35 ;  /* 0x0000761024237816 */ /* 0x000fce0000000023 */
.L_x_82:
[----:B------:R-:W-:-:S04]  /*1f10*/  IMAD.U32 R39, R39, 0x10000, RZ ;  /* 0x0001000027277824 */ /* 0x000fc800078e00ff */
[----:B------:R-:W-:Y:S01]  /*1f20*/  FMUL.FTZ R112, R39, R116 ;  /* 0x0000007427707220 */ /* 0x000fe20000410000 */
[----:B------:R-:W-:Y:S06]  /*1f30*/  @P0 BRA `(.L_x_83) ;  /* 0x0000000000080947 */ /* 0x000fec0003800000 */
[----:B------:R-:W-:Y:S05]  /*1f40*/  @P4 BRA `(.L_x_84) ;  /* 0x0000000000104947 */ /* 0x000fea0003800000 */
[----:B------:R-:W-:Y:S05]  /*1f50*/  BRA `(.L_x_85) ;  /* 0x0000000000147947 */ /* 0x000fea0003800000 */
.L_x_83:
[----:B-----5:R-:W-:-:S04]  /*1f60*/  PRMT R36, R31, 0x7632, R36 ;  /* 0x000076321f247816 */ /* 0x020fc80000000024 */
[----:B------:R-:W-:-:S05]  /*1f70*/  SHF.L.U32 R37, R36, 0x10, RZ ;  /* 0x0000001024257819 */ /* 0x000fca00000006ff */
[----:B------:R-:W-:-:S07]  /*1f80*/  FADD.FTZ R112, R37, R112 ;  /* 0x0000007025707221 */ /* 0x000fce0000010000 */
.L_x_84:
[----:B------:R-:W-:-:S04]  /*1f90*/  F2FP.BF16.F32.PACK_AB R36, RZ, R112 ;  /* 0x00000070ff24723e */ /* 0x000fc800000010ff */
[----:B------:R-:W-:-:S07]  /*1fa0*/  PRMT R35, R35, 0x5410, R36 ;  /* 0x0000541023237816 */ /* 0x000fce0000000024 */
.L_x_85:
[----:B------:R-:W0:Y:S02]  /*1fb0*/  @P4 LDC.64 R36, c[0x0][0x238] ;  /* 0x00008e00ff244b82 */ /* 0x000e240000000a00 */
[----:B0-----:R-:W-:-:S04]  /*1fc0*/  @P4 LEA R36, P0, R117, R36, 0x4 ;  /* 0x0000002475244211 */ /* 0x001fc800078020ff */
[C---:B------:R-:W-:Y:S02]  /*1fd0*/  @P4 LEA.HI.X R37, R117.reuse, R37, RZ, 0x4, P0 ;  /* 0x0000002575254211 */ /* 0x040fe400000f24ff */
[----:B------:R-:W-:-:S03]  /*1fe0*/  IADD3 R117, R117, 0x100, RZ ;  /* 0x0000010075757810 */ /* 0x000fc60007ffe0ff */
[----:B------:R2:W-:Y:S04]  /*1ff0*/  @P4 STG.E.128 desc[UR4][R36.64], R32 ;  /* 0x0000002024004986 */ /* 0x0005e8000c101d04 */
.L_x_61:
[----:B------:R-:W-:Y:S05]  /*2000*/  BSYNC B0 ;  /* 0x0000000000007941 */ /* 0x000fea0003800000 */
.L_x_60:
[----:B------:R-:W-:Y:S01]  /*2010*/  ISETP.GE.U32.AND P0, PT, R25, 0x400, PT ;  /* 0x000004001900780c */ /* 0x000fe20003f06070 */
[----:B------:R-:W-:-:S12]  /*2020*/  BSSY B0, `(.L_x_86) ;  /* 0x0000060000007945 */ /* 0x000fd80003800000 */
[----:B------:R-:W-:Y:S05]  /*2030*/  @!P0 BRA `(.L_x_87) ;  /* 0x0000000400788947 */ /* 0x000fea0003800000 */
[----:B012---:R-:W0:Y:S01]  /*2040*/  LDC.64 R36, c[0x0][0x220] ;  /* 0x00008800ff247b82 */ /* 0x007e220000000a00 */
        /* <DEDUP_REMOVED lines=15> */
.L_x_88:
[----:B-----5:R-:W-:-:S05]  /*2140*/  SHF.L.U32 R36, R28, 0x10, RZ ;  /* 0x000000101c247819 */ /* 0x020fca00000006ff */
[----:B------:R-:W-:-:S07]  /*2150*/  FADD.FTZ R89, R36, R89 ;  /* 0x0000005924597221 */ /* 0x000fce0000010000 */
.L_x_89:
[----:B------:R-:W-:-:S04]  /*2160*/  F2FP.BF16.F32.PACK_AB R36, RZ, R89 ;  /* 0x00000059ff24723e */ /* 0x000fc800000010ff */
[----:B------:R-:W-:-:S07]  /*2170*/  PRMT R32, R36, 0x7610, R32 ;  /* 0x0000761024207816 */ /* 0x000fce0000000020 */
.L_x_90:
[----:B------:R-:W-:-:S04]  /*2180*/  IMAD.U32 R97, R90, 0x10000, RZ ;  /* 0x000100005a617824 */ /* 0x000fc800078e00ff */
[----:B------:R-:W-:Y:S01]  /*2190*/  FMUL.FTZ R90, R97, R116 ;  /* 0x00000074615a7220 */ /* 0x000fe20000410000 */
[----:B------:R-:W-:Y:S06]  /*21a0*/  @P0 BRA `(.L_x_91) ;  /* 0x0000000000080947 */ /* 0x000fec0003800000 */
[----:B------:R-:W-:Y:S05]  /*21b0*/  @P4 BRA `(.L_x_92) ;  /* 0x0000000000104947 */ /* 0x000fea0003800000 */
[----:B------:R-:W-:Y:S05]  /*21c0*/  BRA `(.L_x_93) ;  /* 0x0000000000147947 */ /* 0x000fea0003800000 */
.L_x_91:
[----:B-----5:R-:W-:-:S04]  /*21d0*/  PRMT R36, R28, 0x7632, R36 ;  /* 0x000076321c247816 */ /* 0x020fc80000000024 */
[----:B------:R-:W-:-:S05]  /*21e0*/  SHF.L.U32 R97, R36, 0x10, RZ ;  /* 0x0000001024617819 */ /* 0x000fca00000006ff */
[----:B------:R-:W-:-:S07]  /*21f0*/  FADD.FTZ R90, R97, R90 ;  /* 0x0000005a615a7221 */ /* 0x000fce0000010000 */
.L_x_92:
[----:B------:R-:W-:-:S04]  /*2200*/  F2FP.BF16.F32.PACK_AB R36, RZ, R90 ;  /* 0x0000005aff24723e */ /* 0x000fc800000010ff */
[----:B------:R-:W-:-:S07]  /*2210*/  PRMT R32, R32, 0x5410, R36 ;  /* 0x0000541020207816 */ /* 0x000fce0000000024 */
.L_x_93:
[C---:B------:R-:W-:Y:S02]  /*2220*/  SHF.L.U32 R97, R37.reuse, 0x10, RZ ;  /* 0x0000001025617819 */ /* 0x040fe400000006ff */
[----:B------:R-:W-:-:S03]  /*2230*/  PRMT R37, R37, 0x7632, R37 ;  /* 0x0000763225257816 */ /* 0x000fc60000000025 */
[----:B------:R-:W-:Y:S01]  /*2240*/  FMUL.FTZ R97, R97, R116 ;  /* 0x0000007461617220 */ /* 0x000fe20000410000 */
[----:B------:R-:W-:Y:S06]  /*2250*/  @P0 BRA `(.L_x_94) ;  /* 0x0000000000080947 */ /* 0x000fec0003800000 */
[----:B------:R-:W-:Y:S05]  /*2260*/  @P4 BRA `(.L_x_95) ;  /* 0x00000000000c4947 */ /* 0x000fea0003800000 */
[----:B------:R-:W-:Y:S05]  /*2270*/  BRA `(.L_x_96) ;  /* 0x0000000000107947 */ /* 0x000fea0003800000 */
.L_x_94:
[----:B-----5:R-:W-:-:S05]  /*2280*/  SHF.L.U32 R36, R29, 0x10, RZ ;  /* 0x000000101d247819 */ /* 0x020fca00000006ff */
[----:B------:R-:W-:-:S07]  /*2290*/  FADD.FTZ R97, R36, R97 ;  /* 0x0000006124617221 */ /* 0x000fce0000010000 */
.L_x_95:
[----:B------:R-:W-:-:S04]  /*22a0*/  F2FP.BF16.F32.PACK_AB R36, RZ, R97 ;  /* 0x00000061ff24723e */ /* 0x000fc800000010ff */
[----:B------:R-:W-:-:S07]  /*22b0*/  PRMT R33, R36, 0x7610, R33 ;  /* 0x0000761024217816 */ /* 0x000fce0000000021 */
.L_x_96:
[----:B------:R-:W-:-:S05]  /*22c0*/  SHF.L.U32 R37, R37, 0x10, RZ ;  /* 0x0000001025257819 */ /* 0x000fca00000006ff */
[----:B------:R-:W-:Y:S01]  /*22d0*/  FMUL.FTZ R98, R37, R116 ;  /* 0x0000007425627220 */ /* 0x000fe20000410000 */
[----:B------:R-:W-:Y:S06]  /*22e0*/  @P0 BRA `(.L_x_97) ;  /* 0x0000000000080947 */ /* 0x000fec0003800000 */
[----:B------:R-:W-:Y:S05]  /*22f0*/  @P4 BRA `(.L_x_98) ;  /* 0x0000000000104947 */ /* 0x000fea0003800000 */
[----:B------:R-:W-:Y:S05]  /*2300*/  BRA `(.L_x_99) ;  /* 0x0000000000147947 */ /* 0x000fea0003800000 */
.L_x_97:
[----:B-----5:R-:W-:-:S05]  /*2310*/  PRMT R36, R29, 0x7632, R36 ;  /* 0x000076321d247816 */ /* 0x020fca0000000024 */
[----:B------:R-:W-:-:S04]  /*2320*/  IMAD.U32 R37, R36, 0x10000, RZ ;  /* 0x0001000024257824 */ /* 0x000fc800078e00ff */
[----:B------:R-:W-:-:S07]  /*2330*/  FADD.FTZ R98, R37, R98 ;  /* 0x0000006225627221 */ /* 0x000fce0000010000 */
.L_x_98:
[----:B------:R-:W-:-:S04]  /*2340*/  F2FP.BF16.F32.PACK_AB R36, RZ, R98 ;  /* 0x00000062ff24723e */ /* 0x000fc800000010ff */
[----:B------:R-:W-:-:S07]  /*2350*/  PRMT R33, R33, 0x5410, R36 ;  /* 0x0000541021217816 */ /* 0x000fce0000000024 */
.L_x_99:
[C---:B------:R-:W-:Y:S02]  /*2360*/  SHF.L.U32 R105, R38.reuse, 0x10, RZ ;  /* 0x0000001026697819 */ /* 0x040fe400000006ff */
[----:B------:R-:W-:-:S03]  /*2370*/  PRMT R38, R38, 0x7632, R38 ;  /* 0x0000763226267816 */ /* 0x000fc60000000026 */
[----:B------:R-:W-:Y:S01]  /*2380*/  FMUL.FTZ R105, R105, R116 ;  /* 0x0000007469697220 */ /* 0x000fe20000410000 */
[----:B------:R-:W-:Y:S06]  /*2390*/  @P0 BRA `(.L_x_100) ;  /* 0x0000000000080947 */ /* 0x000fec0003800000 */
[----:B------:R-:W-:Y:S05]  /*23a0*/  @P4 BRA `(.L_x_101) ;  /* 0x00000000000c4947 */ /* 0x000fea0003800000 */
[----:B------:R-:W-:Y:S05]  /*23b0*/  BRA `(.L_x_102) ;  /* 0x0000000000107947 */ /* 0x000fea0003800000 */
.L_x_100:
[----:B-----5:R-:W-:-:S05]  /*23c0*/  SHF.L.U32 R36, R30, 0x10, RZ ;  /* 0x000000101e247819 */ /* 0x020fca00000006ff */
[----:B------:R-:W-:-:S07]  /*23d0*/  FADD.FTZ R105, R36, R105 ;  /* 0x0000006924697221 */ /* 0x000fce0000010000 */
.L_x_101:
[----:B------:R-:W-:-:S04]  /*23e0*/  F2FP.BF16.F32.PACK_AB R36, RZ, R105 ;  /* 0x00000069ff24723e */ /* 0x000fc800000010ff */
[----:B------:R-:W-:-:S07]  /*23f0*/  PRMT R34, R36, 0x7610, R34 ;  /* 0x0000761024227816 */ /* 0x000fce0000000022 */
.L_x_102:
[----:B------:R-:W-:-:S05]  /*2400*/  SHF.L.U32 R37, R38, 0x10, RZ ;  /* 0x0000001026257819 */ /* 0x000fca00000006ff */
[----:B------:R-:W-:Y:S01]  /*2410*/  FMUL.FTZ R106, R37, R116 ;  /* 0x00000074256a7220 */ /* 0x000fe20000410000 */
[----:B------:R-:W-:Y:S06]  /*2420*/  @P0 BRA `(.L_x_103) ;  /* 0x0000000000080947 */ /* 0x000fec0003800000 */
[----:B------:R-:W-:Y:S05]  /*2430*/  @P4 BRA `(.L_x_104) ;  /* 0x0000000000104947 */ /* 0x000fea0003800000 */
[----:B------:R-:W-:Y:S05]  /*2440*/  BRA `(.L_x_105) ;  /* 0x0000000000147947 */ /* 0x000fea0003800000 */
.L_x_103:
[----:B-----5:R-:W-:-:S04]  /*2450*/  PRMT R36, R30, 0x7632, R36 ;  /* 0x000076321e247816 */ /* 0x020fc80000000024 */
[----:B------:R-:W-:-:S05]  /*2460*/  SHF.L.U32 R37, R36, 0x10, RZ ;  /* 0x0000001024257819 */ /* 0x000fca00000006ff */
[----:B------:R-:W-:-:S07]  /*2470*/  FADD.FTZ R106, R37, R106 ;  /* 0x0000006a256a7221 */ /* 0x000fce0000010000 */
.L_x_104:
[----:B------:R-:W-:-:S04]  /*2480*/  F2FP.BF16.F32.PACK_AB R36, RZ, R106 ;  /* 0x0000006aff24723e */ /* 0x000fc800000010ff */
[----:B------:R-:W-:-:S07]  /*2490*/  PRMT R34, R34, 0x5410, R36 ;  /* 0x0000541022227816 */ /* 0x000fce0000000024 */
.L_x_105:
[C---:B------:R-:W-:Y:S01]  /*24a0*/  IMAD.U32 R113, R39.reuse, 0x10000, RZ ;  /* 0x0001000027717824 */ /* 0x040fe200078e00ff */
[----:B------:R-:W-:-:S03]  /*24b0*/  PRMT R39, R39, 0x7632, R39 ;  /* 0x0000763227277816 */ /* 0x000fc60000000027 */
[----:B------:R-:W-:Y:S01]  /*24c0*/  FMUL.FTZ R113, R113, R116 ;  /* 0x0000007471717220 */ /* 0x000fe20000410000 */
[----:B------:R-:W-:Y:S06]  /*24d0*/  @P0 BRA `(.L_x_106) ;  /* 0x0000000000080947 */ /* 0x000fec0003800000 */
[----:B------:R-:W-:Y:S05]  /*24e0*/  @P4 BRA `(.L_x_107) ;  /* 0x00000000000c4947 */ /* 0x000fea0003800000 */
[----:B------:R-:W-:Y:S05]  /*24f0*/  BRA `(.L_x_108) ;  /* 0x0000000000107947 */ /* 0x000fea0003800000 */
.L_x_106:
[----:B-----5:R-:W-:-:S05]  /*2500*/  SHF.L.U32 R36, R31, 0x10, RZ ;  /* 0x000000101f247819 */ /* 0x020fca00000006ff */
[----:B------:R-:W-:-:S07]  /*2510*/  FADD.FTZ R113, R36, R113 ;  /* 0x0000007124717221 */ /* 0x000fce0000010000 */
.L_x_107:
[----:B------:R-:W-:-:S04]  /*2520*/  F2FP.BF16.F32.PACK_AB R36, RZ, R113 ;  /* 0x00000071ff24723e */ /* 0x000fc800000010ff */
[----:B------:R-:W-:-:S07]  /*2530*/  PRMT R35, R36, 0x7610, R35 ;  /* 0x0000761024237816 */ /* 0x000fce0000000023 */
.L_x_108:
[----:B------:R-:W-:-:S05]  /*2540*/  SHF.L.U32 R39, R39, 0x10, RZ ;  /* 0x0000001027277819 */ /* 0x000fca00000006ff */
[----:B------:R-:W-:Y:S01]  /*2550*/  FMUL.FTZ R114, R39, R116 ;  /* 0x0000007427727220 */ /* 0x000fe20000410000 */
[----:B------:R-:W-:Y:S06]  /*2560*/  @P0 BRA `(.L_x_109) ;  /* 0x0000000000080947 */ /* 0x000fec0003800000 */
[----:B------:R-:W-:Y:S05]  /*2570*/  @P4 BRA `(.L_x_110) ;  /* 0x0000000000104947 */ /* 0x000fea0003800000 */
[----:B------:R-:W-:Y:S05]  /*2580*/  BRA `(.L_x_111) ;  /* 0x0000000000147947 */ /* 0x000fea0003800000 */
.L_x_109:
[----:B-----5:R-:W-:-:S04]  /*2590*/  PRMT R36, R31, 0x7632, R36 ;  /* 0x000076321f247816 */ /* 0x020fc80000000024 */
[----:B------:R-:W-:-:S05]  /*25a0*/  SHF.L.U32 R37, R36, 0x10, RZ ;  /* 0x0000001024257819 */ /* 0x000fca00000006ff */
[----:B------:R-:W-:-:S07]  /*25b0*/  FADD.FTZ R114, R37, R114 ;  /* 0x0000007225727221 */ /* 0x000fce0000010000 */
.L_x_110:
[----:B------:R-:W-:-:S04]  /*25c0*/  F2FP.BF16.F32.PACK_AB R36, RZ, R114 ;  /* 0x00000072ff24723e */ /* 0x000fc800000010ff */
[----:B------:R-:W-:-:S07]  /*25d0*/  PRMT R35, R35, 0x5410, R36 ;  /* 0x0000541023237816 */ /* 0x000fce0000000024 */
.L_x_111:
[----:B------:R-:W0:Y:S02]  /*25e0*/  @P4 LDC.64 R36, c[0x0][0x238] ;  /* 0x00008e00ff244b82 */ /* 0x000e240000000a00 */
[----:B0-----:R-:W-:-:S04]  /*25f0*/  @P4 LEA R36, P0, R117, R36, 0x4 ;  /* 0x0000002475244211 */ /* 0x001fc800078020ff */
[----:B------:R-:W-:-:S05]  /*2600*/  @P4 LEA.HI.X R37, R117, R37, RZ, 0x4, P0 ;  /* 0x0000002575254211 */ /* 0x000fca00000f24ff */
[----:B------:R3:W-:Y:S04]  /*2610*/  @P4 STG.E.128 desc[UR4][R36.64], R32 ;  /* 0x0000002024004986 */ /* 0x0007e8000c101d04 */
.L_x_87:
[----:B------:R-:W-:Y:S05]  /*2620*/  BSYNC B0 ;  /* 0x0000000000007941 */ /* 0x000fea0003800000 */
.L_x_86:
[----:B0123--:R-:W-:Y:S01]  /*2630*/  FADD.FTZ R36, RZ, R86 ;  /* 0x00000056ff247221 */ /* 0x00ffe20000010000 */
[C---:B------:R-:W-:Y:S01]  /*2640*/  ISETP.GT.U32.AND P2, PT, R25.reuse, 0x1ff, PT ;  /* 0x000001ff1900780c */ /* 0x040fe20003f44070 */
[----:B------:R-:W-:Y:S01]  /*2650*/  UMOV UR6, 0xffffffff ;  /* 0xffffffff00067882 */ /* 0x000fe20000000000 */
[----:B------:R-:W-:Y:S01]  /*2660*/  ISETP.GT.U32.AND P1, PT, R25, 0x2ff, PT ;  /* 0x000002ff1900780c */ /* 0x000fe20003f24070 */
[----:B------:R-:W-:Y:S01]  /*2670*/  FADD.FTZ R36, R85, R36 ;  /* 0x0000002455247221 */ /* 0x000fe20000010000 */
[----:B------:R-:W-:Y:S02]  /*2680*/  LOP3.LUT P6, RZ, R115, 0xff, RZ, 0xc0, !PT ;  /* 0x000000ff73ff7812 */ /* 0x000fe400078cc0ff */
[----:B------:R-:W-:Y:S01]  /*2690*/  SHF.R.U32.HI R39, RZ, 0x5, R26 ;  /* 0x00000005ff277819 */ /* 0x000fe2000001161a */
[----:B------:R-:W-:Y:S01]  /*26a0*/  FADD.FTZ R37, R91, R36 ;  /* 0x000000245b257221 */ /* 0x000fe20000010000 */
[----:B------:R-:W-:Y:S02]  /*26b0*/  ISETP.GT.U32.AND P0, PT, R25, 0x3ff, PT ;  /* 0x000003ff1900780c */ /* 0x000fe40003f04070 */
[----:B------:R-:W-:Y:S01]  /*26c0*/  LOP3.LUT R116, R39, 0x7fffff8, RZ, 0xc0, !PT ;  /* 0x07fffff827747812 */ /* 0x000fe200078ec0ff */
[----:B------:R-:W-:Y:S01]  /*26d0*/  FADD.FTZ R36, R92, R37 ;  /* 0x000000255c247221 */ /* 0x000fe20000010000 */
[----:B------:R-:W-:-:S03]  /*26e0*/  P2R R115, PR, RZ, 0x40 ;  /* 0x00000040ff737803 */ /* 0x000fc60000000000 */
[----:B------:R-:W-:Y:S02]  /*26f0*/  FADD.FTZ R37, R99, R36 ;  /* 0x0000002463257221 */ /* 0x000fe40000010000 */
[----:B------:R-:W-:Y:S02]  /*2700*/  @!P6 IADD3 R116, R116, 0x8, RZ ;  /* 0x000000087474e810 */ /* 0x000fe40007ffe0ff */
[----:B------:R-:W-:Y:S01]  /*2710*/  FADD.FTZ R36, R100, R37 ;  /* 0x0000002564247221 */ /* 0x000fe20000010000 */
[----:B------:R-:W-:-:S03]  /*2720*/  LOP3.LUT P6, RZ, R26, 0x1f, RZ, 0xc0, !PT ;  /* 0x0000001f1aff7812 */ /* 0x000fc600078cc0ff */
[----:B------:R-:W-:-:S04]  /*2730*/  FADD.FTZ R37, R107, R36 ;  /* 0x000000246b257221 */ /* 0x000fc80000010000 */
[----:B------:R-:W-:-:S05]  /*2740*/  FADD.FTZ R37, R108, R37 ;  /* 0x000000256c257221 */ /* 0x000fca0000010000 */
[----:B------:R-:W-:-:S05]  /*2750*/  FSEL R38, R37, RZ, P5 ;  /* 0x000000ff25267208 */ /* 0x000fca0002800000 */
[----:B------:R-:W-:-:S04]  /*2760*/  FADD.FTZ R36, R84, R38 ;  /* 0x0000002654247221 */ /* 0x000fc80000010000 */
[----:B------:R-:W-:-:S04]  /*2770*/  FADD.FTZ R36, R83, R36 ;  /* 0x0000002453247221 */ /* 0x000fc80000010000 */
[----:B------:R-:W-:-:S04]  /*2780*/  FADD.FTZ R37, R93, R36 ;  /* 0x000000245d257221 */ /* 0x000fc80000010000 */
[----:B------:R-:W-:-:S04]  /*2790*/  FADD.FTZ R36, R94, R37 ;  /* 0x000000255e247221 */ /* 0x000fc80000010000 */
[----:B------:R-:W-:-:S04]  /*27a0*/  FADD.FTZ R37, R101, R36 ;  /* 0x0000002465257221 */ /* 0x000fc80000010000 */
[----:B------:R-:W-:-:S04]  /*27b0*/  FADD.FTZ R36, R102, R37 ;  /* 0x0000002566247221 */ /* 0x000fc80000010000 */
[----:B------:R-:W-:-:S04]  /*27c0*/  FADD.FTZ R37, R109, R36 ;  /* 0x000000246d257221 */ /* 0x000fc80000010000 */
[----:B------:R-:W-:-:S04]  /*27d0*/  @P2 FADD.FTZ R38, R110, R37 ;  /* 0x000000256e262221 */ /* 0x000fc80000010000 */
        /* <DEDUP_REMOVED lines=14> */
[----:B------:R-:W-:Y:S01]  /*28c0*/  FADD.FTZ R37, R113, R36 ;  /* 0x0000002471257221 */ /* 0x000fe20000010000 */
[----:B------:R-:W-:-:S03]  /*28d0*/  P2R R36, PR, RZ, 0x40 ;  /* 0x00000040ff247803 */ /* 0x000fc60000000000 */
[----:B------:R-:W-:Y:S01]  /*28e0*/  @P0 FADD.FTZ R38, R114, R37 ;  /* 0x0000002572260221 */ /* 0x000fe20000010000 */
[----:B------:R-:W-:Y:S06]  /*28f0*/  BRA.DIV UR6, `(.L_x_112) ;  /* 0x0000001606087947 */ /* 0x000fec000b800000 */
[----:B------:R-:W0:Y:S02]  /*2900*/  SHFL.BFLY PT, R37, R38, 0x1, 0x1f ;  /* 0x0c201f0026257f89 */ /* 0x000e2400000e0000 */
[----:B0-----:R-:W-:-:S05]  /*2910*/  FADD.FTZ R120, R38, R37 ;  /* 0x0000002526787221 */ /* 0x001fca0000010000 */
[----:B------:R-:W0:Y:S02]  /*2920*/  SHFL.BFLY PT, R37, R120, 0x2, 0x1f ;  /* 0x0c401f0078257f89 */ /* 0x000e2400000e0000 */
[----:B0-----:R-:W-:-:S05]  /*2930*/  FADD.FTZ R121, R120, R37 ;  /* 0x0000002578797221 */ /* 0x001fca0000010000 */
[----:B------:R-:W0:Y:S02]  /*2940*/  SHFL.BFLY PT, R36, R121, 0x4, 0x1f ;  /* 0x0c801f0079247f89 */ /* 0x000e2400000e0000 */
[----:B0-----:R-:W-:-:S05]  /*2950*/  FADD.FTZ R122, R121, R36 ;  /* 0x00000024797a7221 */ /* 0x001fca0000010000 */
[----:B------:R-:W0:Y:S02]  /*2960*/  SHFL.BFLY PT, R37, R122, 0x8, 0x1f ;  /* 0x0d001f007a257f89 */ /* 0x000e2400000e0000 */
[----:B0-----:R-:W-:-:S05]  /*2970*/  FADD.FTZ R123, R122, R37 ;  /* 0x000000257a7b7221 */ /* 0x001fca0000010000 */
[----:B------:R-:W0:Y:S02]  /*2980*/  SHFL.BFLY PT, R36, R123, 0x10, 0x1f ;  /* 0x0e001f007b247f89 */ /* 0x000e2400000e0000 */
[----:B0-----:R-:W-:-:S04]  /*2990*/  FADD.FTZ R37, R123, R36 ;  /* 0x000000247b257221 */ /* 0x001fc80000010000 */
[----:B------:R-:W-:-:S04]  /*29a0*/  FMUL.FTZ R36, R56, R37 ;  /* 0x0000002538247220 */ /* 0x000fc80000410000 */
[--C-:B------:R-:W-:Y:S01]  /*29b0*/  FADD.FTZ R37, R86, -R36.reuse ;  /* 0x8000002456257221 */ /* 0x100fe20000010000 */
[--C-:B------:R-:W-:Y:S01]  /*29c0*/  FADD.FTZ R38, R85, -R36.reuse ;  /* 0x8000002455267221 */ /* 0x100fe20000010000 */
[----:B------:R-:W-:Y:S02]  /*29d0*/  FADD.FTZ R117, R83, -R36 ;  /* 0x8000002453757221 */ /* 0x000fe40000010000 */
[----:B------:R-:W-:-:S04]  /*29e0*/  FFMA.FTZ R37, R37, R37, RZ ;  /* 0x0000002525257223 */ /* 0x000fc800000100ff */
[----:B------:R-:W-:Y:S01]  /*29f0*/  FFMA.FTZ R37, R38, R38, R37 ;  /* 0x0000002626257223 */ /* 0x000fe20000010025 */
[----:B------:R-:W-:-:S04]  /*2a00*/  FADD.FTZ R38, R91, -R36 ;  /* 0x800000245b267221 */ /* 0x000fc80000010000 */
        /* <DEDUP_REMOVED lines=12> */
[----:B------:R-:W-:-:S05]  /*2ad0*/  FSEL R37, R37, RZ, P5 ;  /* 0x000000ff25257208 */ /* 0x000fca0002800000 */
[----:B------:R-:W-:-:S04]  /*2ae0*/  FFMA.FTZ R38, R38, R38, R37 ;  /* 0x0000002626267223 */ /* 0x000fc80000010025 */
        /* <DEDUP_REMOVED lines=12> */
[----:B------:R-:W-:Y:S01]  /*2bb0*/  @P2 FFMA.FTZ R37, R117, R117, R38 ;  /* 0x0000007575252223 */ /* 0x000fe20000010026 */
[--C-:B------:R-:W-:Y:S01]  /*2bc0*/  FADD.FTZ R38, R87, -R36.reuse ;  /* 0x8000002457267221 */ /* 0x100fe20000010000 */
[----:B------:R-:W-:-:S03]  /*2bd0*/  FADD.FTZ R117, R88, -R36 ;  /* 0x8000002458757221 */ /* 0x000fc60000010000 */
        /* <DEDUP_REMOVED lines=29> */
[----:B------:R-:W-:-:S05]  /*2db0*/  @P0 FFMA.FTZ R37, R117, R117, R38 ;  /* 0x0000007575250223 */ /* 0x000fca0000010026 */
        /* <DEDUP_REMOVED lines=8> */
[----:B------:R0:W1:Y:S02]  /*2e40*/  SHFL.BFLY PT, R122, R123, 0x10, 0x1f ;  /* 0x0e001f007b7a7f89 */ /* 0x00006400000e0000 */
.L_x_132:
[----:B------:R-:W-:Y:S01]  /*2e50*/  LOP3.LUT P0, RZ, R26, 0x1f, RZ, 0xc0, !PT ;  /* 0x0000001f1aff7812 */ /* 0x000fe2000780c0ff */
[----:B-1----:R-:W-:Y:S01]  /*2e60*/  FADD.FTZ R37, R123, R122 ;  /* 0x0000007a7b257221 */ /* 0x002fe20000010000 */
[----:B------:R-:W-:Y:S01]  /*2e70*/  LOP3.LUT R39, R39, 0x7, RZ, 0xc0, !PT ;  /* 0x0000000727277812 */ /* 0x000fe200078ec0ff */
[----:B------:R-:W-:Y:S10]  /*2e80*/  WARPSYNC.ALL ;  /* 0x0000000000007948 */ /* 0x000ff40003800000 */
[----:B------:R-:W1:Y:S01]  /*2e90*/  @!P0 S2R R117, SR_CgaCtaId ;  /* 0x0000000000758919 */ /* 0x000e620000008800 */
[----:B------:R-:W-:-:S04]  /*2ea0*/  @!P0 MOV R38, 0x400 ;  /* 0x0000040000268802 */ /* 0x000fc80000000f00 */
[----:B-1----:R-:W-:Y:S01]  /*2eb0*/  @!P0 LEA R117, R117, R38, 0x18 ;  /* 0x0000002675758211 */ /* 0x002fe200078ec0ff */
[----:B------:R-:W-:-:S05]  /*2ec0*/  @!P0 IMAD.IADD R38, R116, 0x1, R39 ;  /* 0x0000000174268824 */ /* 0x000fca00078e0227 */
[----:B------:R-:W-:Y:S02]  /*2ed0*/  @!P0 LEA R38, R38, R117, 0x3 ;  /* 0x0000007526268211 */ /* 0x000fe400078e18ff */
[----:B------:R-:W-:-:S03]  /*2ee0*/  LOP3.LUT R117, R26, 0x1f, RZ, 0xc0, !PT ;  /* 0x0000001f1a757812 */ /* 0x000fc600078ec0ff */
[----:B------:R1:W-:Y:S01]  /*2ef0*/  @!P0 STS.64 [R38], R36 ;  /* 0x0000002426008388 */ /* 0x0003e20000000a00 */
[----:B------:R-:W-:-:S13]  /*2f00*/  ISETP.GT.U32.AND P0, PT, R117, 0x7, PT ;  /* 0x000000077500780c */ /* 0x000fda0003f04070 */
[----:B-1----:R-:W1:Y:S01]  /*2f10*/  @!P0 S2R R37, SR_CgaCtaId ;  /* 0x0000000000258919 */ /* 0x002e620000008800 */
[----:B------:R-:W-:Y:S01]  /*2f20*/  @!P0 MOV R36, 0x400 ;  /* 0x0000040000248802 */ /* 0x000fe20000000f00 */
[----:B------:R-:W-:Y:S01]  /*2f30*/  BSSY B0, `(.L_x_113) ;  /* 0x000006d000007945 */ /* 0x000fe20003800000 */
[----:B------:R-:W-:Y:S01]  /*2f40*/  @!P0 IADD3 R116, R116, R117, RZ ;  /* 0x0000007574748210 */ /* 0x000fe20007ffe0ff */
[----:B------:R-:W-:Y:S01]  /*2f50*/  BAR.SYNC.DEFER_BLOCKING 0x0 ;  /* 0x0000000000007b1d */ /* 0x000fe20000010000 */
[----:B------:R-:W-:-:S06]  /*2f60*/  HFMA2.MMA R117, -RZ, RZ, 0, 0 ;  /* 0x00000000ff757435 */ /* 0x000fcc00000001ff */
[----:B------:R-:W-:-:S05]  /*2f70*/  @!P0 IMAD.MOV.U32 R117, RZ, RZ, R47 ;  /* 0x000000ffff758224 */ /* 0x000fca00078e002f */
[----:B------:R-:W2:Y:S01]  /*2f80*/  SHFL.DOWN PT, R118, R117, 0x4, 0x1f ;  /* 0x08801f0075767f89 */ /* 0x000ea200000e0000 */
[----:B------:R-:W-:Y:S02]  /*2f90*/  I2FP.F32.S32 R121, R117 ;  /* 0x0000007500797245 */ /* 0x000fe40000201400 */
[----:B-1----:R-:W-:-:S04]  /*2fa0*/  @!P0 LEA R37, R37, R36, 0x18 ;  /* 0x0000002425258211 */ /* 0x002fc800078ec0ff */
[----:B------:R-:W-:Y:S02]  /*2fb0*/  @!P0 LEA R38, R116, R37, 0x3 ;  /* 0x0000002574268211 */ /* 0x000fe400078e18ff */
[----:B------:R-:W-:Y:S02]  /*2fc0*/  CS2R R36, SRZ ;  /* 0x0000000000247805 */ /* 0x000fe4000001ff00 */
[----:B--2---:R-:W-:Y:S02]  /*2fd0*/  I2FP.F32.S32 R116, R118 ;  /* 0x0000007600747245 */ /* 0x004fe40000201400 */
[----:B------:R-:W-:Y:S02]  /*2fe0*/  IADD3 R118, R118, R117, RZ ;  /* 0x0000007576767210 */ /* 0x000fe40007ffe0ff */
[----:B------:R1:W2:Y:S01]  /*2ff0*/  @!P0 LDS.64 R36, [R38] ;  /* 0x0000000026248984 */ /* 0x0002a20000000a00 */
[----:B------:R-:W-:-:S03]  /*3000*/  PLOP3.LUT P0, PT, PT, PT, UP0, 0x40, 0x0 ;  /* 0x000000000000781c */ /* 0x000fc60003f0e808 */
[----:B------:R-:W-:Y:S01]  /*3010*/  SHFL.DOWN PT, R117, R118, 0x2, 0x1f ;  /* 0x08401f0076757f89 */ /* 0x000fe200000e0000 */
[----:B-1----:R-:W-:-:S03]  /*3020*/  I2FP.F32.S32 R38, R118 ;  /* 0x0000007600267245 */ /* 0x002fc60000201400 */
[----:B--2---:R-:W1:Y:S04]  /*3030*/  SHFL.DOWN PT, R119, R36, 0x4, 0x1f ;  /* 0x08801f0024777f89 */ /* 0x004e6800000e0000 */
[----:B------:R-:W2:Y:S01]  /*3040*/  SHFL.DOWN PT, R122, R37, 0x4, 0x1f ;  /* 0x08801f00257a7f89 */ /* 0x000ea200000e0000 */
[C---:B-1----:R-:W-:Y:S01]  /*3050*/  FMUL.FTZ R120, R119.reuse, R116 ;  /* 0x0000007477787220 */ /* 0x042fe20000410000 */
[----:B0-----:R-:W-:-:S03]  /*3060*/  FADD.FTZ R123, -R119, R36 ;  /* 0x00000024777b7221 */ /* 0x001fc60000010100 */
[----:B------:R-:W-:Y:S01]  /*3070*/  FFMA.FTZ R119, R121, R36, R120 ;  /* 0x0000002479777223 */ /* 0x000fe20000010078 */
[----:B------:R-:W-:Y:S01]  /*3080*/  FMUL.FTZ R36, R123, R123 ;  /* 0x0000007b7b247220 */ /* 0x000fe20000410000 */
[----:B------:R-:W0:Y:S01]  /*3090*/  MUFU.RCP R120, R38 ;  /* 0x0000002600787308 */ /* 0x000e220000001000 */
[----:B------:R-:W-:Y:S02]  /*30a0*/  IADD3 R123, R118, R117, RZ ;  /* 0x00000075767b7210 */ /* 0x000fe40007ffe0ff */
[----:B------:R-:W-:Y:S01]  /*30b0*/  FMUL.FTZ R121, R36, R121 ;  /* 0x0000007924797220 */ /* 0x000fe20000410000 */
[----:B------:R-:W-:-:S03]  /*30c0*/  I2FP.F32.S32 R117, R117 ;  /* 0x0000007500757245 */ /* 0x000fc60000201400 */
[----:B------:R-:W-:Y:S01]  /*30d0*/  FMUL.FTZ R36, R121, R116 ;  /* 0x0000007479247220 */ /* 0x000fe20000410000 */
[----:B--2---:R-:W-:Y:S01]  /*30e0*/  FADD.FTZ R121, R122, R37 ;  /* 0x000000257a797221 */ /* 0x004fe20000010000 */
[----:B------:R-:W-:Y:S01]  /*30f0*/  I2FP.F32.S32 R37, R123 ;  /* 0x0000007b00257245 */ /* 0x000fe20000201400 */
[----:B------:R-:W-:Y:S03]  /*3100*/  SHFL.DOWN PT, R122, R123, 0x1, 0x1f ;  /* 0x08201f007b7a7f89 */ /* 0x000fe600000e0000 */
[----:B------:R-:W1:Y:S01]  /*3110*/  MUFU.RCP R116, R37 ;  /* 0x0000002500747308 */ /* 0x000e620000001000 */
[C---:B0-----:R-:W-:Y:S01]  /*3120*/  FMUL.FTZ R119, R120.reuse, R119 ;  /* 0x0000007778777220 */ /* 0x041fe20000410000 */
[----:B------:R-:W-:-:S04]  /*3130*/  FFMA.FTZ R36, R120, R36, R121 ;  /* 0x0000002478247223 */ /* 0x000fc80000010079 */
[----:B------:R-:W0:Y:S02]  /*3140*/  SHFL.DOWN PT, R120, R119, 0x2, 0x1f ;  /* 0x08401f0077787f89 */ /* 0x000e2400000e0000 */
[----:B0-----:R-:W-:Y:S01]  /*3150*/  FMUL.FTZ R121, R120, R117 ;  /* 0x0000007578797220 */ /* 0x001fe20000410000 */
[----:B------:R-:W-:-:S03]  /*3160*/  FADD.FTZ R124, R119, -R120 ;  /* 0x80000078777c7221 */ /* 0x000fc60000010000 */
[----:B------:R-:W-:Y:S01]  /*3170*/  FFMA.FTZ R121, R38, R119, R121 ;  /* 0x0000007726797223 */ /* 0x000fe20000010079 */
[-C--:B------:R-:W-:Y:S02]  /*3180*/  IADD3 R119, R123, R122.reuse, RZ ;  /* 0x0000007a7b777210 */ /* 0x080fe40007ffe0ff */
[----:B------:R-:W-:Y:S01]  /*3190*/  I2FP.F32.S32 R122, R122 ;  /* 0x0000007a007a7245 */ /* 0x000fe20000201400 */
[----:B-1----:R-:W-:Y:S01]  /*31a0*/  FMUL.FTZ R118, R116, R121 ;  /* 0x0000007974767220 */ /* 0x002fe20000410000 */
[----:B------:R-:W-:Y:S01]  /*31b0*/  I2FP.F32.S32 R120, R119 ;  /* 0x0000007700787245 */ /* 0x000fe20000201400 */
[----:B------:R-:W-:-:S03]  /*31c0*/  FMUL.FTZ R119, R124, R124 ;  /* 0x0000007c7c777220 */ /* 0x000fc60000410000 */
[----:B------:R-:W0:Y:S01]  /*31d0*/  SHFL.DOWN PT, R121, R118, 0x1, 0x1f ;  /* 0x08201f0076797f89 */ /* 0x000e2200000e0000 */
[----:B------:R-:W-:Y:S01]  /*31e0*/  FMUL.FTZ R38, R38, R119 ;  /* 0x0000007726267220 */ /* 0x000fe20000410000 */
[----:B------:R-:W1:Y:S03]  /*31f0*/  MUFU.RCP R120, R120 ;  /* 0x0000007800787308 */ /* 0x000e660000001000 */
[----:B------:R-:W-:Y:S02]  /*3200*/  FMUL.FTZ R123, R38, R117 ;  /* 0x00000075267b7220 */ /* 0x000fe40000410000 */
[----:B------:R-:W2:Y:S01]  /*3210*/  SHFL.DOWN PT, R117, R36, 0x2, 0x1f ;  /* 0x08401f0024757f89 */ /* 0x000ea200000e0000 */
[----:B0-----:R-:W-:-:S04]  /*3220*/  FMUL.FTZ R124, R121, R122 ;  /* 0x0000007a797c7220 */ /* 0x001fc80000410000 */
[----:B------:R-:W-:Y:S01]  /*3230*/  FFMA.FTZ R119, R37, R118, R124 ;  /* 0x0000007625777223 */ /* 0x000fe2000001007c */
[----:B------:R-:W-:Y:S01]  /*3240*/  FADD.FTZ R118, R118, -R121 ;  /* 0x8000007976767221 */ /* 0x000fe20000010000 */
[----:B--2---:R-:W-:Y:S02]  /*3250*/  FADD.FTZ R125, R36, R117 ;  /* 0x00000075247d7221 */ /* 0x004fe40000010000 */
[----:B-1----:R-:W-:Y:S01]  /*3260*/  FMUL.FTZ R119, R120, R119 ;  /* 0x0000007778777220 */ /* 0x002fe20000410000 */
[----:B------:R-:W-:Y:S01]  /*3270*/  FMUL.FTZ R118, R118, R118 ;  /* 0x0000007676767220 */ /* 0x000fe20000410000 */
[----:B------:R-:W-:-:S03]  /*3280*/  FFMA.FTZ R123, R116, R123, R125 ;  /* 0x0000007b747b7223 */ /* 0x000fc6000001007d */
[----:B------:R-:W-:Y:S01]  /*3290*/  FMUL.FTZ R37, R37, R118 ;  /* 0x0000007625257220 */ /* 0x000fe20000410000 */
[----:B------:R-:W0:Y:S01]  /*32a0*/  SHFL.IDX PT, R119, R119, RZ, 0x1f ;  /* 0x00001fff77777589 */ /* 0x000e2200000e0000 */
[----:B------:R-:W1:Y:S02]  /*32b0*/  LDC R116, c[0x0][0x2d8] ;  /* 0x0000b600ff747b82 */ /* 0x000e640000000800 */
[----:B------:R-:W-:Y:S01]  /*32c0*/  FMUL.FTZ R122, R37, R122 ;  /* 0x0000007a257a7220 */ /* 0x000fe20000410000 */
[----:B------:R-:W2:Y:S01]  /*32d0*/  SHFL.DOWN PT, R38, R123, 0x1, 0x1f ;  /* 0x08201f007b267f89 */ /* 0x000ea200000e0000 */
[----:B0-----:R-:W-:Y:S01]  /*32e0*/  FMUL.FTZ R117, R119, R119 ;  /* 0x0000007777757220 */ /* 0x001fe20000410000 */
[----:B--2---:R-:W-:-:S04]  /*32f0*/  FADD.FTZ R37, R123, R38 ;  /* 0x000000267b257221 */ /* 0x004fc80000010000 */
[----:B------:R-:W-:Y:S02]  /*3300*/  FSEL R117, R117, RZ, !P0 ;  /* 0x000000ff75757208 */ /* 0x000fe40004000000 */
[----:B------:R-:W-:Y:S01]  /*3310*/  LOP3.LUT P0, RZ, R39, 0x1f, R26, 0xf8, !PT ;  /* 0x0000001f27ff7812 */ /* 0x000fe2000780f81a */
[----:B------:R-:W-:-:S05]  /*3320*/  FFMA.FTZ R122, R120, R122, R37 ;  /* 0x0000007a787a7223 */ /* 0x000fca0000010025 */
[----:B------:R-:W1:Y:S07]  /*3330*/  SHFL.IDX PT, R37, R122, RZ, 0x1f ;  /* 0x00001fff7a257589 */ /* 0x000e6e00000e0000 */
[----:B------:R-:W0:Y:S01]  /*3340*/  @!P0 LDC.64 R38, c[0x0][0x250] ;  /* 0x00009400ff268b82 */ /* 0x000e220000000a00 */
[----:B-1----:R-:W-:-:S07]  /*3350*/  FFMA.FTZ R116, R37, UR7, R116 ;  /* 0x0000000725747c23 */ /* 0x002fce0008010074 */
[----:B------:R-:W1:Y:S01]  /*3360*/  @!P0 LDC.64 R36, c[0x0][0x258] ;  /* 0x00009600ff248b82 */ /* 0x000e620000000a00 */
[----:B------:R-:W-:Y:S01]  /*3370*/  FADD.FTZ R116, R116, R117 ;  /* 0x0000007574747221 */ /* 0x000fe20000010000 */
[----:B0-----:R-:W-:-:S05]  /*3380*/  @!P0 IMAD.WIDE R38, R81, 0x4, R38 ;  /* 0x0000000451268825 */ /* 0x001fca00078e0226 */
[----:B------:R-:W0:Y:S01]  /*3390*/  MUFU.RSQ R116, R116 ;  /* 0x0000007400747308 */ /* 0x000e220000001400 */
[----:B------:R2:W-:Y:S01]  /*33a0*/  @!P0 STG.E desc[UR4][R38.64], R119 ;  /* 0x0000007726008986 */ /* 0x0005e2000c101904 */
[----:B-1----:R-:W-:-:S05]  /*33b0*/  @!P0 IMAD.WIDE R36, R81, 0x4, R36 ;  /* 0x0000000451248825 */ /* 0x002fca00078e0224 */
[----:B0-----:R2:W-:Y:S01]  /*33c0*/  @!P0 STG.E desc[UR4][R36.64], R116 ;  /* 0x0000007424008986 */ /* 0x0015e2000c101904 */
[----:B------:R-:W-:-:S04]  /*33d0*/  PLOP3.LUT P0, PT, PT, PT, UP0, 0x40, 0x0 ;  /* 0x000000000000781c */ /* 0x000fc80003f0e808 */
[----:B------:R-:W-:Y:S01]  /*33e0*/  FSEL R117, R119, RZ, P0 ;  /* 0x000000ff77757208 */ /* 0x000fe20000000000 */
[----:B------:R-:W-:Y:S08]  /*33f0*/  @!P5 BRA `(.L_x_114) ;  /* 0x000000000080d947 */ /* 0x000ff00003800000 */
[--C-:B--2---:R-:W-:Y:S01]  /*3400*/  FADD.FTZ R37, R86, -R117.reuse ;  /* 0x8000007556257221 */ /* 0x104fe20000010000 */
[--C-:B------:R-:W-:Y:S01]  /*3410*/  FADD.FTZ R39, R85, -R117.reuse ;  /* 0x8000007555277221 */ /* 0x100fe20000010000 */
[----:B------:R-:W0:Y:S01]  /*3420*/  LDC.64 R118, c[0x0][0x2b8] ;  /* 0x0000ae00ff767b82 */ /* 0x000e220000000a00 */
[--C-:B------:R-:W-:Y:S01]  /*3430*/  FADD.FTZ R121, R107, -R117.reuse ;  /* 0x800000756b797221 */ /* 0x100fe20000010000 */
[C---:B------:R-:W-:Y:S01]  /*3440*/  FMUL.FTZ R37, R116.reuse, R37 ;  /* 0x0000002574257220 */ /* 0x040fe20000410000 */
[----:B------:R-:W-:Y:S01]  /*3450*/  FMUL.FTZ R39, R116, R39 ;  /* 0x0000002774277220 */ /* 0x000fe20000410000 */
[--C-:B------:R-:W-:Y:S01]  /*3460*/  FADD.FTZ R123, R108, -R117.reuse ;  /* 0x800000756c7b7221 */ /* 0x100fe20000010000 */
[----:B------:R-:W-:Y:S01]  /*3470*/  FMUL.FTZ R120, R116, R121 ;  /* 0x0000007974787220 */ /* 0x000fe20000410000 */
[----:B------:R-:W-:Y:S01]  /*3480*/  FFMA.FTZ R36, R24, R37, R12 ;  /* 0x0000002518247223 */ /* 0x000fe2000001000c */
[----:B------:R-:W-:Y:S01]  /*3490*/  FFMA.FTZ R39, R80, R39, R68 ;  /* 0x0000002750277223 */ /* 0x000fe20000010044 */
[----:B------:R-:W-:Y:S01]  /*34a0*/  FADD.FTZ R37, R91, -R117 ;  /* 0x800000755b257221 */ /* 0x000fe20000010000 */
[----:B------:R-:W-:-:S03]  /*34b0*/  FMUL.FTZ R38, R116, R123 ;  /* 0x0000007b74267220 */ /* 0x000fc60000410000 */
[----:B------:R-:W-:Y:S01]  /*34c0*/  FMUL.FTZ R122, R116, R37 ;  /* 0x00000025747a7220 */ /* 0x000fe20000410000 */
[----:B------:R-:W-:Y:S01]  /*34d0*/  F2FP.BF16.F32.PACK_AB R36, R39, R36 ;  /* 0x000000242724723e */ /* 0x000fe200000010ff */
[--C-:B------:R-:W-:Y:S01]  /*34e0*/  FADD.FTZ R37, R92, -R117.reuse ;  /* 0x800000755c257221 */ /* 0x100fe20000010000 */
[----:B------:R-:W-:Y:S01]  /*34f0*/  FADD.FTZ R39, R99, -R117 ;  /* 0x8000007563277221 */ /* 0x000fe20000010000 */
[----:B------:R-:W-:Y:S02]  /*3500*/  FFMA.FTZ R122, R23, R122, R11 ;  /* 0x0000007a177a7223 */ /* 0x000fe4000001000b */
[C---:B------:R-:W-:Y:S01]  /*3510*/  FMUL.FTZ R124, R116.reuse, R37 ;  /* 0x00000025747c7220 */ /* 0x040fe20000410000 */
[----:B------:R-:W-:Y:S01]  /*3520*/  FMUL.FTZ R37, R116, R39 ;  /* 0x0000002774257220 */ /* 0x000fe20000410000 */
[----:B------:R-:W-:Y:S02]  /*3530*/  FADD.FTZ R39, R100, -R117 ;  /* 0x8000007564277221 */ /* 0x000fe40000010000 */
[----:B------:R-:W-:Y:S01]  /*3540*/  FFMA.FTZ R123, R79, R124, R67 ;  /* 0x0000007c4f7b7223 */ /* 0x000fe20000010043 */
[----:B------:R-:W-:Y:S01]  /*3550*/  FFMA.FTZ R121, R22, R37, R10 ;  /* 0x0000002516797223 */ /* 0x000fe2000001000a */
[----:B------:R-:W-:Y:S01]  /*3560*/  FMUL.FTZ R39, R116, R39 ;  /* 0x0000002774277220 */ /* 0x000fe20000410000 */
[C---:B0-----:R-:W-:Y:S01]  /*3570*/  IMAD.WIDE.U32 R118, R46.reuse, 0x10, R118 ;  /* 0x000000102e767825 */ /* 0x041fe200078e0076 */
[----:B------:R-:W-:-:S03]  /*3580*/  IADD3 R46, R46, 0x100, RZ ;  /* 0x000001002e2e7810 */ /* 0x000fc60007ffe0ff */
[----:B------:R-:W-:Y:S01]  /*3590*/  FFMA.FTZ R124, R78, R39, R66 ;  /* 0x000000274e7c7223 */ /* 0x000fe20000010042 */
[----:B------:R-:W-:Y:S01]  /*35a0*/  FFMA.FTZ R39, R21, R120, R9 ;  /* 0x0000007815277223 */ /* 0x000fe20000010009 */
[----:B------:R-:W-:Y:S01]  /*35b0*/  FFMA.FTZ R120, R77, R38, R65 ;  /* 0x000000264d787223 */ /* 0x000fe20000010041 */
[----:B------:R-:W-:Y:S02]  /*35c0*/  F2FP.BF16.F32.PACK_AB R37, R123, R122 ;  /* 0x0000007a7b25723e */ /* 0x000fe400000010ff */
[----:B------:R-:W-:Y:S02]  /*35d0*/  F2FP.BF16.F32.PACK_AB R38, R124, R121 ;  /* 0x000000797c26723e */ /* 0x000fe400000010ff */
[----:B------:R-:W-:-:S05]  /*35e0*/  F2FP.BF16.F32.PACK_AB R39, R120, R39 ;  /* 0x000000277827723e */ /* 0x000fca00000010ff */
[----:B------:R0:W-:Y:S02]  /*35f0*/  STG.E.128 desc[UR4][R118.64], R36 ;  /* 0x0000002476007986 */ /* 0x0001e4000c101d04 */
.L_x_114:
[----:B------:R-:W-:Y:S05]  /*3600*/  BSYNC B0 ;  /* 0x0000000000007941 */ /* 0x000fea0003800000 */
.L_x_113:
[----:B------:R-:W-:Y:S01]  /*3610*/  ISETP.GE.U32.AND P0, PT, R25, 0x200, PT ;  /* 0x000002001900780c */ /* 0x000fe20003f06070 */
[----:B------:R-:W-:-:S12]  /*3620*/  BSSY B0, `(.L_x_115) ;  /* 0x0000022000007945 */ /* 0x000fd80003800000 */
[----:B------:R-:W-:Y:S05]  /*3630*/  @!P0 BRA `(.L_x_116) ;  /* 0x0000000000808947 */ /* 0x000fea0003800000 */
[--C-:B0-2---:R-:W-:Y:S01]  /*3640*/  FADD.FTZ R37, R84, -R117.reuse ;  /* 0x8000007554257221 */ /* 0x105fe20000010000 */
        /* <DEDUP_REMOVED lines=22> */
[----:B0-----:R-:W-:-:S02]  /*37b0*/  IMAD.WIDE.U32 R118, R46, 0x10, R118 ;  /* 0x000000102e767825 */ /* 0x001fc400078e0076 */
[----:B------:R-:W-:Y:S02]  /*37c0*/  F2FP.BF16.F32.PACK_AB R37, R123, R122 ;  /* 0x0000007a7b25723e */ /* 0x000fe400000010ff */
[----:B------:R-:W-:Y:S01]  /*37d0*/  FFMA.FTZ R124, R74, R39, R62 ;  /* 0x000000274a7c7223 */ /* 0x000fe2000001003e */
[----:B------:R-:W-:Y:S01]  /*37e0*/  FFMA.FTZ R39, R17, R120, R5 ;  /* 0x0000007811277223 */ /* 0x000fe20000010005 */
[----:B------:R-:W-:Y:S01]  /*37f0*/  FFMA.FTZ R120, R73, R38, R61 ;  /* 0x0000002649787223 */ /* 0x000fe2000001003d */
[----:B------:R-:W-:Y:S02]  /*3800*/  VIADD R46, R46, 0x100 ;  /* 0x000001002e2e7836 */ /* 0x000fe40000000000 */
[----:B------:R-:W-:Y:S02]  /*3810*/  F2FP.BF16.F32.PACK_AB R38, R124, R121 ;  /* 0x000000797c26723e */ /* 0x000fe400000010ff */
[----:B------:R-:W-:-:S05]  /*3820*/  F2FP.BF16.F32.PACK_AB R39, R120, R39 ;  /* 0x000000277827723e */ /* 0x000fca00000010ff */
[----:B------:R1:W-:Y:S02]  /*3830*/  STG.E.128 desc[UR4][R118.64], R36 ;  /* 0x0000002476007986 */ /* 0x0003e4000c101d04 */
.L_x_116:
[----:B------:R-:W-:Y:S05]  /*3840*/  BSYNC B0 ;  /* 0x0000000000007941 */ /* 0x000fea0003800000 */
.L_x_115:
[----:B------:R-:W-:Y:S01]  /*3850*/  ISETP.GE.U32.AND P0, PT, R25, 0x300, PT ;  /* 0x000003001900780c */ /* 0x000fe20003f06070 */
[----:B------:R-:W-:-:S12]  /*3860*/  BSSY B0, `(.L_x_117) ;  /* 0x0000022000007945 */ /* 0x000fd80003800000 */
[----:B------:R-:W-:Y:S05]  /*3870*/  @!P0 BRA `(.L_x_118) ;  /* 0x0000000000808947 */ /* 0x000fea0003800000 */
[--C-:B012---:R-:W-:Y:S01]  /*3880*/  FADD.FTZ R37, R87, -R117.reuse ;  /* 0x8000007557257221 */ /* 0x107fe20000010000 */
        /* <DEDUP_REMOVED lines=8> */
[----:B------:R-:W-:Y:S01]  /*3910*/  FADD.FTZ R37, R95, -R117 ;  /* 0x800000755f257221 */ /* 0x000fe20000010000 */
[----:B------:R-:W-:Y:S01]  /*3920*/  FFMA.FTZ R39, R72, R39, R60 ;  /* 0x0000002748277223 */ /* 0x000fe2000001003c */
[----:B------:R-:W-:-:S02]  /*3930*/  FMUL.FTZ R38, R116, R123 ;  /* 0x0000007b74267220 */ /* 0x000fc40000410000 */
[----:B------:R-:W-:Y:S01]  /*3940*/  FMUL.FTZ R120, R116, R37 ;  /* 0x0000002574787220 */ /* 0x000fe20000410000 */
[--C-:B------:R-:W-:Y:S01]  /*3950*/  FADD.FTZ R37, R96, -R117.reuse ;  /* 0x8000007560257221 */ /* 0x100fe20000010000 */
[----:B------:R-:W-:Y:S01]  /*3960*/  F2FP.BF16.F32.PACK_AB R36, R39, R36 ;  /* 0x000000242724723e */ /* 0x000fe200000010ff */
[----:B------:R-:W-:Y:S01]  /*3970*/  FADD.FTZ R39, R103, -R117 ;  /* 0x8000007567277221 */ /* 0x000fe20000010000 */
[----:B------:R-:W-:Y:S01]  /*3980*/  FFMA.FTZ R120, R15, R120, R3 ;  /* 0x000000780f787223 */ /* 0x000fe20000010003 */
[C---:B------:R-:W-:Y:S01]  /*3990*/  FMUL.FTZ R122, R116.reuse, R37 ;  /* 0x00000025747a7220 */ /* 0x040fe20000410000 */
[----:B------:R-:W-:Y:S01]  /*39a0*/  FADD.FTZ R37, R111, -R117 ;  /* 0x800000756f257221 */ /* 0x000fe20000010000 */
[C---:B------:R-:W-:Y:S01]  /*39b0*/  FMUL.FTZ R39, R116.reuse, R39 ;  /* 0x0000002774277220 */ /* 0x040fe20000410000 */
[----:B------:R-:W-:Y:S01]  /*39c0*/  FFMA.FTZ R124, R69, R38, R57 ;  /* 0x00000026457c7223 */ /* 0x000fe20000010039 */
[----:B------:R-:W-:Y:S01]  /*39d0*/  FFMA.FTZ R123, R71, R122, R59 ;  /* 0x0000007a477b7223 */ /* 0x000fe2000001003b */
[----:B------:R-:W-:Y:S01]  /*39e0*/  FMUL.FTZ R37, R116, R37 ;  /* 0x0000002574257220 */ /* 0x000fe20000410000 */
[----:B------:R-:W-:Y:S01]  /*39f0*/  FFMA.FTZ R39, R14, R39, R2 ;  /* 0x000000270e277223 */ /* 0x000fe20000010002 */
[----:B------:R-:W-:Y:S01]  /*3a00*/  FFMA.FTZ R122, R70, R121, R58 ;  /* 0x00000079467a7223 */ /* 0x000fe2000001003a */
[----:B0-----:R-:W-:-:S04]  /*3a10*/  IMAD.WIDE.U32 R118, R46, 0x10, R118 ;  /* 0x000000102e767825 */ /* 0x001fc800078e0076 */
[----:B------:R-:W-:Y:S01]  /*3a20*/  FFMA.FTZ R121, R13, R37, R0 ;  /* 0x000000250d797223 */ /* 0x000fe20000010000 */
[----:B------:R-:W-:Y:S02]  /*3a30*/  F2FP.BF16.F32.PACK_AB R37, R123, R120 ;  /* 0x000000787b25723e */ /* 0x000fe400000010ff */
[----:B------:R-:W-:Y:S02]  /*3a40*/  F2FP.BF16.F32.PACK_AB R38, R122, R39 ;  /* 0x000000277a26723e */ /* 0x000fe400000010ff */
[----:B------:R-:W-:Y:S02]  /*3a50*/  F2FP.BF16.F32.PACK_AB R39, R124, R121 ;  /* 0x000000797c27723e */ /* 0x000fe400000010ff */
[----:B------:R-:W-:-:S03]  /*3a60*/  IADD3 R46, R46, 0x100, RZ ;  /* 0x000001002e2e7810 */ /* 0x000fc60007ffe0ff */
[----:B------:R3:W-:Y:S04]  /*3a70*/  STG.E.128 desc[UR4][R118.64], R36 ;  /* 0x0000002476007986 */ /* 0x0007e8000c101d04 */
.L_x_118:
[----:B------:R-:W-:Y:S05]  /*3a80*/  BSYNC B0 ;  /* 0x0000000000007941 */ /* 0x000fea0003800000 */
.L_x_117:
[----:B------:R-:W-:Y:S01]  /*3a90*/  ISETP.GE.U32.AND P0, PT, R25, 0x400, PT ;  /* 0x000004001900780c */ /* 0x000fe20003f06070 */
[----:B------:R-:W-:-:S12]  /*3aa0*/  BSSY B0, `(.L_x_119) ;  /* 0x0000021000007945 */ /* 0x000fd80003800000 */
[----:B------:R-:W-:Y:S05]  /*3ab0*/  @!P0 BRA `(.L_x_120) ;  /* 0x00000000007c8947 */ /* 0x000fea0003800000 */
[--C-:B0123--:R-:W-:Y:S01]  /*3ac0*/  FADD.FTZ R119, R113, -R117.reuse ;  /* 0x8000007571777221 */ /* 0x10ffe20000010000 */
[--C-:B------:R-:W-:Y:S01]  /*3ad0*/  FADD.FTZ R36, R114, -R117.reuse ;  /* 0x8000007572247221 */ /* 0x100fe20000010000 */
[--C-:B------:R-:W-:Y:S01]  /*3ae0*/  FADD.FTZ R123, R90, -R117.reuse ;  /* 0x800000755a7b7221 */ /* 0x100fe20000010000 */
[--C-:B------:R-:W-:Y:S01]  /*3af0*/  FADD.FTZ R125, R89, -R117.reuse ;  /* 0x80000075597d7221 */ /* 0x100fe20000010000 */
[C---:B------:R-:W-:Y:S01]  /*3b00*/  FMUL.FTZ R122, R116.reuse, R119 ;  /* 0x00000077747a7220 */ /* 0x040fe20000410000 */
[----:B------:R-:W-:Y:S01]  /*3b10*/  FMUL.FTZ R120, R116, R36 ;  /* 0x0000002474787220 */ /* 0x000fe20000410000 */
[----:B------:R-:W0:Y:S01]  /*3b20*/  LDC.64 R118, c[0x0][0x2b8] ;  /* 0x0000ae00ff767b82 */ /* 0x000e220000000a00 */
[--C-:B------:R-:W-:Y:S01]  /*3b30*/  FADD.FTZ R37, R97, -R117.reuse ;  /* 0x8000007561257221 */ /* 0x100fe20000010000 */
[--C-:B------:R-:W-:Y:S01]  /*3b40*/  FADD.FTZ R121, R98, -R117.reuse ;  /* 0x8000007562797221 */ /* 0x100fe20000010000 */
[--C-:B------:R-:W-:Y:S01]  /*3b50*/  FADD.FTZ R39, R105, -R117.reuse ;  /* 0x8000007569277221 */ /* 0x100fe20000010000 */
[----:B------:R-:W-:Y:S01]  /*3b60*/  FADD.FTZ R117, R106, -R117 ;  /* 0x800000756a757221 */ /* 0x000fe20000010000 */
[----:B------:R-:W-:Y:S01]  /*3b70*/  FMUL.FTZ R36, R116, R123 ;  /* 0x0000007b74247220 */ /* 0x000fe20000410000 */
[----:B------:R-:W-:Y:S01]  /*3b80*/  FFMA.FTZ R122, R42, R122, R82 ;  /* 0x0000007a2a7a7223 */ /* 0x000fe20000010052 */
[----:B------:R-:W-:Y:S01]  /*3b90*/  FFMA.FTZ R123, R49, R120, R48 ;  /* 0x00000078317b7223 */ /* 0x000fe20000010030 */
[C---:B------:R-:W-:Y:S01]  /*3ba0*/  FMUL.FTZ R38, R116.reuse, R125 ;  /* 0x0000007d74267220 */ /* 0x040fe20000410000 */
[C---:B------:R-:W-:Y:S01]  /*3bb0*/  FMUL.FTZ R120, R116.reuse, R39 ;  /* 0x0000002774787220 */ /* 0x040fe20000410000 */
[C---:B------:R-:W-:Y:S01]  /*3bc0*/  FMUL.FTZ R117, R116.reuse, R117 ;  /* 0x0000007574757220 */ /* 0x040fe20000410000 */
[C---:B------:R-:W-:Y:S01]  /*3bd0*/  FMUL.FTZ R37, R116.reuse, R37 ;  /* 0x0000002574257220 */ /* 0x040fe20000410000 */
[----:B------:R-:W-:Y:S01]  /*3be0*/  FMUL.FTZ R121, R116, R121 ;  /* 0x0000007974797220 */ /* 0x000fe20000410000 */
[----:B------:R-:W-:Y:S01]  /*3bf0*/  F2FP.BF16.F32.PACK_AB R39, R123, R122 ;  /* 0x0000007a7b27723e */ /* 0x000fe200000010ff */
[----:B------:R-:W-:Y:S01]  /*3c00*/  FFMA.FTZ R116, R27, R38, R43 ;  /* 0x000000261b747223 */ /* 0x000fe2000001002b */
[----:B------:R-:W-:Y:S01]  /*3c10*/  FFMA.FTZ R38, R41, R120, R45 ;  /* 0x0000007829267223 */ /* 0x000fe2000001002d */
[----:B------:R-:W-:Y:S01]  /*3c20*/  FFMA.FTZ R123, R51, R117, R50 ;  /* 0x00000075337b7223 */ /* 0x000fe20000010032 */
[----:B------:R-:W-:Y:S01]  /*3c30*/  FFMA.FTZ R37, R40, R37, R44 ;  /* 0x0000002528257223 */ /* 0x000fe2000001002c */
[----:B------:R-:W-:Y:S01]  /*3c40*/  FFMA.FTZ R120, R53, R121, R52 ;  /* 0x0000007935787223 */ /* 0x000fe20000010034 */
[----:B------:R-:W-:-:S02]  /*3c50*/  FFMA.FTZ R117, R55, R36, R54 ;  /* 0x0000002437757223 */ /* 0x000fc40000010036 */
[----:B------:R-:W-:Y:S02]  /*3c60*/  F2FP.BF16.F32.PACK_AB R38, R123, R38 ;  /* 0x000000267b26723e */ /* 0x000fe400000010ff */
[----:B------:R-:W-:Y:S01]  /*3c70*/  F2FP.BF16.F32.PACK_AB R37, R120, R37 ;  /* 0x000000257825723e */ /* 0x000fe200000010ff */
[----:B0-----:R-:W-:Y:S01]  /*3c80*/  IMAD.WIDE.U32 R118, R46, 0x10, R118 ;  /* 0x000000102e767825 */ /* 0x001fe200078e0076 */
[----:B------:R-:W-:-:S05]  /*3c90*/  F2FP.BF16.F32.PACK_AB R36, R117, R116 ;  /* 0x000000747524723e */ /* 0x000fca00000010ff */
[----:B------:R4:W-:Y:S02]  /*3ca0*/  STG.E.128 desc[UR4][R118.64], R36 ;  /* 0x0000002476007986 */ /* 0x0009e4000c101d04 */
.L_x_120:
[----:B------:R-:W-:Y:S05]  /*3cb0*/  BSYNC B0 ;  /* 0x0000000000007941 */ /* 0x000fea0003800000 */
.L_x_119:
[----:B------:R-:W-:Y:S02]  /*3cc0*/  ISETP.NE.AND P0, PT, R115, RZ, PT ;  /* 0x000000ff7300720c */ /* 0x000fe40003f05270 */
[----:B------:R-:W-:Y:S02]  /*3cd0*/  IADD3 R81, R81, UR8, RZ ;  /* 0x0000000851517c10 */ /* 0x000fe4000fffe0ff */
[----:B------:R-:W-:Y:S02]  /*3ce0*/  SEL R115, RZ, 0x1, P0 ;  /* 0x00000001ff737807 */ /* 0x000fe40000000000 */
[----:B------:R-:W-:-:S13]  /*3cf0*/  ISETP.GE.AND P0, PT, R81, UR9, PT ;  /* 0x0000000951007c0c */ /* 0x000fda000bf06270 */
[----:B------:R-:W-:Y:S05]  /*3d00*/  @!P0 BRA `(.L_x_121) ;  /* 0xffffffcc00f48947 */ /* 0x000fea000383ffff */
[----:B------:R-:W-:Y:S05]  /*3d10*/  EXIT ;  /* 0x000000000000794d */ /* 0x000fea0003800000 */
.L_x_112:
[----:B------:R-:W-:Y:S01]  /*3d20*/  HFMA2.MMA R117, -RZ, RZ, 0, 5.9604644775390625e-08 ;  /* 0x00000001ff757435 */ /* 0x000fe200000001ff */
[----:B------:R-:W-:Y:S01]  /*3d30*/  MOV R125, R38 ;  /* 0x00000026007d7202 */ /* 0x000fe20000000f00 */
[----:B------:R-:W-:Y:S01]  /*3d40*/  IMAD.MOV.U32 R118, RZ, RZ, 0x1f ;  /* 0x0000001fff767424 */ /* 0x000fe200078e00ff */
[----:B------:R-:W-:-:S08]  /*3d50*/  MOV R119, 0xffffffff ;  /* 0xffffffff00777802 */ /* 0x000fd00000000f00 */
[----:B-----5:R-:W-:Y:S05]  /*3d60*/  WARPSYNC.COLLECTIVE R119, `(.L_x_122) ;  /* 0x0000000077087348 */ /* 0x020fea0003c00000 */
[----:B------:R0:W1:Y:S02]  /*3d70*/  SHFL.BFLY P6, R124, R125, R117, R118 ;  /* 0x0c0000757d7c7389 */ /* 0x00006400000c0076 */
[----:B01---5:R-:W-:Y:S01]  /*3d80*/  ENDCOLLECTIVE ;  /* 0x000000000000791b */ /* 0x023fe20003800000 */
.L_x_122:
[----:B------:R-:W-:Y:S01]  /*3d90*/  HFMA2.MMA R117, -RZ, RZ, 0, 1.1920928955078125e-07 ;  /* 0x00000002ff757435 */ /* 0x000fe200000001ff */
[----:B------:R-:W-:-:S05]  /*3da0*/  MOV R37, R124 ;  /* 0x0000007c00257202 */ /* 0x000fca0000000f00 */
[----:B------:R-:W-:-:S05]  /*3db0*/  FADD.FTZ R120, R38, R37 ;  /* 0x0000002526787221 */ /* 0x000fca0000010000 */
[----:B------:R-:W-:-:S07]  /*3dc0*/  MOV R125, R120 ;  /* 0x00000078007d7202 */ /* 0x000fce0000000f00 */
[----:B------:R-:W-:Y:S05]  /*3dd0*/  WARPSYNC.COLLECTIVE R119, `(.L_x_123) ;  /* 0x0000000077087348 */ /* 0x000fea0003c00000 */
[----:B------:R0:W1:Y:S02]  /*3de0*/  SHFL.BFLY P6, R124, R125, R117, R118 ;  /* 0x0c0000757d7c7389 */ /* 0x00006400000c0076 */
[----:B01----:R-:W-:Y:S01]  /*3df0*/  ENDCOLLECTIVE ;  /* 0x000000000000791b */ /* 0x003fe20003800000 */
.L_x_123:
[----:B------:R-:W-:Y:S01]  /*3e00*/  HFMA2.MMA R117, -RZ, RZ, 0, 2.384185791015625e-07 ;  /* 0x00000004ff757435 */ /* 0x000fe200000001ff */
[----:B------:R-:W-:-:S04]  /*3e10*/  IMAD.MOV.U32 R37, RZ, RZ, R124 ;  /* 0x000000ffff257224 */ /* 0x000fc800078e007c */
[----:B------:R-:W-:-:S05]  /*3e20*/  FADD.FTZ R121, R120, R37 ;  /* 0x0000002578797221 */ /* 0x000fca0000010000 */
[----:B------:R-:W-:-:S07]  /*3e30*/  MOV R125, R121 ;  /* 0x00000079007d7202 */ /* 0x000fce0000000f00 */
[----:B------:R-:W-:Y:S05]  /*3e40*/  WARPSYNC.COLLECTIVE R119, `(.L_x_124) ;  /* 0x0000000077087348 */ /* 0x000fea0003c00000 */
[----:B------:R0:W1:Y:S02]  /*3e50*/  SHFL.BFLY P6, R124, R125, R117, R118 ;  /* 0x0c0000757d7c7389 */ /* 0x00006400000c0076 */
[----:B01----:R-:W-:Y:S01]  /*3e60*/  ENDCOLLECTIVE ;  /* 0x000000000000791b */ /* 0x003fe20003800000 */
.L_x_124:
[----:B------:R-:W-:Y:S01]  /*3e70*/  IMAD.MOV.U32 R117, RZ, RZ, 0x8 ;  /* 0x00000008ff757424 */ /* 0x000fe200078e00ff */
[----:B------:R-:W-:-:S05]  /*3e80*/  MOV R36, R124 ;  /* 0x0000007c00247202 */ /* 0x000fca0000000f00 */
[----:B------:R-:W-:-:S05]  /*3e90*/  FADD.FTZ R122, R121, R36 ;  /* 0x00000024797a7221 */ /* 0x000fca0000010000 */
[----:B------:R-:W-:-:S07]  /*3ea0*/  MOV R125, R122 ;  /* 0x0000007a007d7202 */ /* 0x000fce0000000f00 */
[----:B------:R-:W-:Y:S05]  /*3eb0*/  WARPSYNC.COLLECTIVE R119, `(.L_x_125) ;  /* 0x0000000077087348 */ /* 0x000fea0003c00000 */
[----:B------:R0:W1:Y:S02]  /*3ec0*/  SHFL.BFLY P6, R124, R125, R117, R118 ;  /* 0x0c0000757d7c7389 */ /* 0x00006400000c0076 */
[----:B01----:R-:W-:Y:S01]  /*3ed0*/  ENDCOLLECTIVE ;  /* 0x000000000000791b */ /* 0x003fe20003800000 */
.L_x_125:
[----:B------:R-:W-:Y:S01]  /*3ee0*/  HFMA2.MMA R117, -RZ, RZ, 0, 9.5367431640625e-07 ;  /* 0x00000010ff757435 */ /* 0x000fe200000001ff */
[----:B------:R-:W-:-:S05]  /*3ef0*/  MOV R37, R124 ;  /* 0x0000007c00257202 */ /* 0x000fca0000000f00 */
[----:B------:R-:W-:-:S05]  /*3f00*/  FADD.FTZ R123, R122, R37 ;  /* 0x000000257a7b7221 */ /* 0x000fca0000010000 */
[----:B------:R-:W-:-:S07]  /*3f10*/  MOV R125, R123 ;  /* 0x0000007b007d7202 */ /* 0x000fce0000000f00 */
[----:B------:R-:W-:Y:S05]  /*3f20*/  WARPSYNC.COLLECTIVE R119, `(.L_x_126) ;  /* 0x0000000077087348 */ /* 0x000fea0003c00000 */
[----:B------:R0:W1:Y:S02]  /*3f30*/  SHFL.BFLY P6, R124, R125, R117, R118 ;  /* 0x0c0000757d7c7389 */ /* 0x00006400000c0076 */
[----:B01----:R-:W-:Y:S01]  /*3f40*/  ENDCOLLECTIVE ;  /* 0x000000000000791b */ /* 0x003fe20003800000 */
.L_x_126:
[----:B------:R-:W-:-:S05]  /*3f50*/  MOV R36, R124 ;  /* 0x0000007c00247202 */ /* 0x000fca0000000f00 */
[----:B------:R-:W-:-:S04]  /*3f60*/  FADD.FTZ R123, R123, R36 ;  /* 0x000000247b7b7221 */ /* 0x000fc80000010000 */
        /* <DEDUP_REMOVED lines=66> */
[----:B------:R-:W-:-:S03]  /*4390*/  HFMA2.MMA R117, -RZ, RZ, 0, 5.9604644775390625e-08 ;  /* 0x00000001ff757435 */ /* 0x000fc600000001ff */
[----:B------:R-:W-:-:S08]  /*43a0*/  IMAD.MOV.U32 R125, RZ, RZ, R37 ;  /* 0x000000ffff7d7224 */ /* 0x000fd000078e0025 */
[----:B------:R-:W-:Y:S05]  /*43b0*/  WARPSYNC.COLLECTIVE R119, `(.L_x_127) ;  /* 0x0000000077087348 */ /* 0x000fea0003c00000 */
[----:B------:R0:W1:Y:S02]  /*43c0*/  SHFL.BFLY P6, R124, R125, R117, R118 ;  /* 0x0c0000757d7c7389 */ /* 0x00006400000c0076 */
[----:B01----:R-:W-:Y:S01]  /*43d0*/  ENDCOLLECTIVE ;  /* 0x000000000000791b */ /* 0x003fe20003800000 */
.L_x_127:
[----:B------:R-:W-:Y:S01]  /*43e0*/  HFMA2.MMA R117, -RZ, RZ, 0, 1.1920928955078125e-07 ;  /* 0x00000002ff757435 */ /* 0x000fe200000001ff */
[----:B------:R-:W-:-:S05]  /*43f0*/  MOV R38, R124 ;  /* 0x0000007c00267202 */ /* 0x000fca0000000f00 */
[----:B------:R-:W-:-:S05]  /*4400*/  FADD.FTZ R38, R37, R38 ;  /* 0x0000002625267221 */ /* 0x000fca0000010000 */
[----:B------:R-:W-:-:S07]  /*4410*/  MOV R125, R38 ;  /* 0x00000026007d7202 */ /* 0x000fce0000000f00 */
[----:B------:R-:W-:Y:S05]  /*4420*/  WARPSYNC.COLLECTIVE R119, `(.L_x_128) ;  /* 0x0000000077087348 */ /* 0x000fea0003c00000 */
[----:B------:R0:W1:Y:S02]  /*4430*/  SHFL.BFLY P6, R124, R125, R117, R118 ;  /* 0x0c0000757d7c7389 */ /* 0x00006400000c0076 */
[----:B01----:R-:W-:Y:S01]  /*4440*/  ENDCOLLECTIVE ;  /* 0x000000000000791b */ /* 0x003fe20003800000 */
.L_x_128:
[----:B------:R-:W-:Y:S01]  /*4450*/  HFMA2.MMA R117, -RZ, RZ, 0, 2.384185791015625e-07 ;  /* 0x00000004ff757435 */ /* 0x000fe200000001ff */
[----:B------:R-:W-:-:S04]  /*4460*/  IMAD.MOV.U32 R121, RZ, RZ, R124 ;  /* 0x000000ffff797224 */ /* 0x000fc800078e007c */
[----:B------:R-:W-:-:S05]  /*4470*/  FADD.FTZ R121, R38, R121 ;  /* 0x0000007926797221 */ /* 0x000fca0000010000 */
[----:B------:R-:W-:-:S07]  /*4480*/  MOV R125, R121 ;  /* 0x00000079007d7202 */ /* 0x000fce0000000f00 */
[----:B------:R-:W-:Y:S05]  /*4490*/  WARPSYNC.COLLECTIVE R119, `(.L_x_129) ;  /* 0x0000000077087348 */ /* 0x000fea0003c00000 */
[----:B------:R0:W1:Y:S02]  /*44a0*/  SHFL.BFLY P6, R124, R125, R117, R118 ;  /* 0x0c0000757d7c7389 */ /* 0x00006400000c0076 */
[----:B01----:R-:W-:Y:S01]  /*44b0*/  ENDCOLLECTIVE ;  /* 0x000000000000791b */ /* 0x003fe20003800000 */
.L_x_129:
[----:B------:R-:W-:Y:S01]  /*44c0*/  IMAD.MOV.U32 R117, RZ, RZ, 0x8 ;  /* 0x00000008ff757424 */ /* 0x000fe200078e00ff */
[----:B------:R-:W-:-:S05]  /*44d0*/  MOV R120, R124 ;  /* 0x0000007c00787202 */ /* 0x000fca0000000f00 */
[----:B------:R-:W-:-:S05]  /*44e0*/  FADD.FTZ R120, R121, R120 ;  /* 0x0000007879787221 */ /* 0x000fca0000010000 */
[----:B------:R-:W-:-:S07]  /*44f0*/  MOV R125, R120 ;  /* 0x00000078007d7202 */ /* 0x000fce0000000f00 */
[----:B------:R-:W-:Y:S05]  /*4500*/  WARPSYNC.COLLECTIVE R119, `(.L_x_130) ;  /* 0x0000000077087348 */ /* 0x000fea0003c00000 */
[----:B------:R0:W1:Y:S02]  /*4510*/  SHFL.BFLY P6, R124, R125, R117, R118 ;  /* 0x0c0000757d7c7389 */ /* 0x00006400000c0076 */
[----:B01----:R-:W-:Y:S01]  /*4520*/  ENDCOLLECTIVE ;  /* 0x000000000000791b */ /* 0x003fe20003800000 */
.L_x_130:
[----:B------:R-:W-:Y:S01]  /*4530*/  HFMA2.MMA R117, -RZ, RZ, 0, 9.5367431640625e-07 ;  /* 0x00000010ff757435 */ /* 0x000fe200000001ff */
[----:B------:R-:W-:-:S05]  /*4540*/  MOV R123, R124 ;  /* 0x0000007c007b7202 */ /* 0x000fca0000000f00 */
[----:B------:R-:W-:-:S05]  /*4550*/  FADD.FTZ R123, R120, R123 ;  /* 0x0000007b787b7221 */ /* 0x000fca0000010000 */
[----:B------:R-:W-:-:S07]  /*4560*/  MOV R125, R123 ;  /* 0x0000007b007d7202 */ /* 0x000fce0000000f00 */
[----:B------:R-:W-:Y:S05]  /*4570*/  WARPSYNC.COLLECTIVE R119, `(.L_x_131) ;  /* 0x0000000077087348 */ /* 0x000fea0003c00000 */
[----:B------:R0:W1:Y:S02]  /*4580*/  SHFL.BFLY P6, R124, R125, R117, R118 ;  /* 0x0c0000757d7c7389 */ /* 0x00006400000c0076 */
[----:B01----:R-:W-:Y:S01]  /*4590*/  ENDCOLLECTIVE ;  /* 0x000000000000791b */ /* 0x003fe20003800000 */
.L_x_131:
[----:B------:R-:W-:Y:S01]  /*45a0*/  MOV R122, R124 ;  /* 0x0000007c007a7202 */ /* 0x000fe20000000f00 */
[----:B------:R-:W-:Y:S06]  /*45b0*/  BRA `(.L_x_132) ;  /* 0xffffffe800247947 */ /* 0x000fec000383ffff */
.L_x_133:
[----:B------:R-:W-:-:S00]  /*45c0*/  BRA `(.L_x_133) ;  /* 0xfffffffc00fc7947 */ /* 0x000fc0000383ffff */
[----:B------:R-:W-:-:S00]  /*45d0*/  NOP ;  /* 0x0000000000007918 */ /* 0x000fc00000000000 */
        /* <DEDUP_REMOVED lines=10> */
.L_x_30184:


//--------------------- .text._ZN10layer_norm13ln_fwd_kernelINS_13Kernel_traitsI13__nv_bfloat16S2_S2_S2_fjLj8192ELj1ELj1ELj8ELj16ENS_18Kernel_traits_baseILj8192ES2_S2_S2_S2_fjLj256EEEEELb0ELb0ELb0ELb1EEEvNS_9FwdParamsE --------------------------
	.section	.text._ZN10layer_norm13ln_fwd_kernelINS_13Kernel_traitsI13__nv_bfloat16S2_S2_S2_fjLj8192ELj1ELj1ELj8ELj16ENS_18Kernel_traits_baseILj8192ES2_S2_S2_S2_fjLj256EEEEELb0ELb0ELb0ELb1EEEvNS_9FwdParamsE,"ax",@progbits
	.align	128
        .global         _ZN10layer_norm13ln_fwd_kernelINS_13Kernel_traitsI13__nv_bfloat16S2_S2_S2_fjLj8192ELj1ELj1ELj8ELj16ENS_18Kernel_traits_baseILj8192ES2_S2_S2_S2_fjLj256EEEEELb0ELb0ELb0ELb1EEEvNS_9FwdParamsE
        .type           _ZN10layer_norm13ln_fwd_kernelINS_13Kernel_traitsI13__nv_bfloat16S2_S2_S2_fjLj8192ELj1ELj1ELj8ELj16ENS_18Kernel_traits_baseILj8192ES2_S2_S2_S2_fjLj256EEEEELb0ELb0ELb0ELb1EEEvNS_9FwdParamsE,@function
        .size           _ZN10layer_norm13ln_fwd_kernelINS_13Kernel_traitsI13__nv_bfloat16S2_S2_S2_fjLj8192ELj1ELj1ELj8ELj16ENS_18Kernel_traits_baseILj8192ES2_S2_S2_S2_fjLj256EEEEELb0ELb0ELb0ELb1EEEvNS_9FwdParamsE,(.L_x_30185 - _ZN10layer_norm13ln_fwd_kernelINS_13Kernel_traitsI13__nv_bfloat16S2_S2_S2_fjLj8192ELj1ELj1ELj8ELj16ENS_18Kernel_traits_baseILj8192ES2_S2_S2_S2_fjLj256EEEEELb0ELb0ELb0ELb1EEEvNS_9FwdParamsE)
        .other          _ZN10layer_norm13ln_fwd_kernelINS_13Kernel_traitsI13__nv_bfloat16S2_S2_S2_fjLj8192ELj1ELj1ELj8ELj16ENS_18Kernel_traits_baseILj8192ES2_S2_S2_S2_fjLj256EEEEELb0ELb0ELb0ELb1EEEvNS_9FwdParamsE,@"STO_CUDA_ENTRY STV_DEFAULT"
_ZN10layer_norm13ln_fwd_kernelINS_13Kernel_traitsI13__nv_bfloat16S2_S2_S2_fjLj8192ELj1ELj1ELj8ELj16ENS_18Kernel_traits_baseILj8192ES2_S2_S2_S2_fjLj256EEEEELb0ELb0ELb0ELb1EEEvNS_9FwdParamsE:
.text._ZN10layer_norm13ln_fwd_kernelINS_13Kernel_traitsI13__nv_bfloat16S2_S2_S2_fjLj8192ELj1ELj1ELj8ELj16ENS_18Kernel_traits_baseILj8192ES2_S2_S2_S2_fjLj256EEEEELb0ELb0ELb0ELb1EEEvNS_9FwdParamsE:
[----:B------:R-:W-:Y:S01]  /*0000*/  LDC R1, c[0x0][0x28] ;  /* 0x00000a00ff017b82 */ /* 0x000fe20000000800 */
[----:B------:R-:W0:Y:S01]  /*0010*/  S2R R48, SR_TID.X ;  /* 0x0000000000307919 */ /* 0x000e220000002100 */
[----:B------:R-:W-:-:S06]  /*0020*/  ULDC.64 UR4, c[0x0][0x2c8] ;  /* 0x0000b20000047ab9 */ /* 0x000fcc0000000a00 */
[----:B------:R-:W1:Y:S01]  /*0030*/  S2UR UR6, SR_CTAID.X ;  /* 0x00000000000679c3 */ /* 0x000e620000002500 */
[----:B------:R-:W-:Y:S01]  /*0040*/  ISETP.NE.U32.AND P1, PT, RZ, UR4, PT ;  /* 0x00000004ff007c0c */ /* 0x000fe2000bf25070 */
[----:B------:R-:W-:-:S03]  /*0050*/  ULDC.64 UR8, c[0x0][0x260] ;  /* 0x0000980000087ab9 */ /* 0x000fc60000000a00 */
[----:B------:R-:W-:-:S03]  /*0060*/  ISETP.NE.AND.EX P1, PT, RZ, UR5, PT, P1 ;  /* 0x00000005ff007c0c */ /* 0x000fc6000bf25310 */
[----:B------:R-:W2:Y:S01]  /*0070*/  LDC.64 R44, c[0x0][0x270] ;  /* 0x00009c00ff2c7b82 */ /* 0x000ea20000000a00 */
[----:B0-----:R-:W-:-:S04]  /*0080*/  SHF.L.U32 R0, R48, 0x4, RZ ;  /* 0x0000000430007819 */ /* 0x001fc800000006ff */
[----:B------:R-:W-:-:S04]  /*0090*/  LOP3.LUT R0, R0, 0xff0, RZ, 0xc0, !PT ;  /* 0x00000ff000007812 */ /* 0x000fc800078ec0ff */
[----:B------:R-:W-:-:S04]  /*00a0*/  IADD3 R4, P0, R0, UR4, RZ ;  /* 0x0000000400047c10 */ /* 0x000fc8000ff1e0ff */
[----:B------:R-:W-:Y:S01]  /*00b0*/  IADD3.X R5, RZ, UR5, RZ, P0, !PT ;  /* 0x00000005ff057c10 */ /* 0x000fe200087fe4ff */
[----:B------:R-:W-:-:S04]  /*00c0*/  ULDC.64 UR4, c[0x0][0x208] ;  /* 0x0000820000047ab9 */ /* 0x000fc80000000a00 */
[----:B------:R0:W5:Y:S04]  /*00d0*/  @P1 LDG.E.128 R16, desc[UR4][R4.64] ;  /* 0x0000000404101981 */ /* 0x000168000c1e1d00 */
[----:B------:R0:W5:Y:S04]  /*00e0*/  @P1 LDG.E.128 R40, desc[UR4][R4.64+0x1000] ;  /* 0x0010000404281981 */ /* 0x000168000c1e1d00 */
[----:B------:R0:W5:Y:S01]  /*00f0*/  @P1 LDG.E.128 R12, desc[UR4][R4.64+0x2000] ;  /* 0x00200004040c1981 */ /* 0x000162000c1e1d00 */
[----:B------:R-:W-:Y:S02]  /*0100*/  SHF.R.U32.HI R54, RZ, 0x8, R48 ;  /* 0x00000008ff367819 */ /* 0x000fe40000011630 */
[----:B------:R-:W-:Y:S01]  /*0110*/  IADD3 R2, P0, R0, UR8, RZ ;  /* 0x0000000800027c10 */ /* 0x000fe2000ff1e0ff */
[----:B------:R0:W5:Y:S01]  /*0120*/  @P1 LDG.E.128 R8, desc[UR4][R4.64+0x3000] ;  /* 0x0030000404081981 */ /* 0x000162000c1e1d00 */
[----:B-1----:R-:W-:Y:S01]  /*0130*/  IADD3 R55, R54, UR6, RZ ;  /* 0x0000000636377c10 */ /* 0x002fe2000fffe0ff */
[----:B------:R-:W-:Y:S01]  /*0140*/  ULDC UR6, c[0x0][0x214] ;  /* 0x0000850000067ab9 */ /* 0x000fe20000000800 */
[----:B------:R-:W-:-:S02]  /*0150*/  IADD3.X R3, RZ, UR9, RZ, P0, !PT ;  /* 0x00000009ff037c10 */ /* 0x000fc400087fe4ff */
[----:B------:R-:W-:Y:S01]  /*0160*/  ISETP.GE.AND P2, PT, R55, UR6, PT ;  /* 0x0000000637007c0c */ /* 0x000fe2000bf46270 */
[----:B------:R-:W-:Y:S02]  /*0170*/  ULDC.64 UR6, c[0x0][0x230] ;  /* 0x00008c0000067ab9 */ /* 0x000fe40000000a00 */
[----:B--2---:R-:W-:-:S04]  /*0180*/  LOP3.LUT P0, RZ, R44, UR6, RZ, 0xfc, !PT ;  /* 0x000000062cff7c12 */ /* 0x004fc8000f80fcff */
[----:B------:R-:W-:-:S06]  /*0190*/  LOP3.LUT P0, RZ, R45, UR7, RZ, 0xfc, P0 ;  /* 0x000000072dff7c12 */ /* 0x000fcc000800fcff */
[----:B0-----:R-:W-:Y:S07]  /*01a0*/  @P2 EXIT ;  /* 0x000000000000294d */ /* 0x001fee0003800000 */
[----:B------:R-:W2:Y:S04]  /*01b0*/  LDG.E.128 R4, desc[UR4][R2.64] ;  /* 0x0000000402047981 */ /* 0x000ea8000c1e1d00 */
[----:B------:R-:W3:Y:S04]  /*01c0*/  LDG.E.128 R36, desc[UR4][R2.64+0x1000] ;  /* 0x0010000402247981 */ /* 0x000ee8000c1e1d00 */
[----:B------:R-:W4:Y:S04]  /*01d0*/  LDG.E.128 R32, desc[UR4][R2.64+0x2000] ;  /* 0x0020000402207981 */ /* 0x000f28000c1e1d00 */
[----:B------:R-:W4:Y:S01]  /*01e0*/  LDG.E.128 R28, desc[UR4][R2.64+0x3000] ;  /* 0x00300004021c7981 */ /* 0x000f22000c1e1d00 */
[----:B-----5:R-:W-:-:S02]  /*01f0*/  @!P1 CS2R R8, SRZ ;  /* 0x0000000000089805 */ /* 0x020fc4000001ff00 */
[----:B------:R-:W-:Y:S02]  /*0200*/  @!P1 CS2R R16, SRZ ;  /* 0x0000000000109805 */ /* 0x000fe4000001ff00 */
[----:B------:R-:W-:Y:S02]  /*0210*/  @!P1 CS2R R18, SRZ ;  /* 0x0000000000129805 */ /* 0x000fe4000001ff00 */
[----:B------:R-:W-:Y:S02]  /*0220*/  @!P1 CS2R R40, SRZ ;  /* 0x0000000000289805 */ /* 0x000fe4000001ff00 */
[----:B------:R-:W-:Y:S02]  /*0230*/  @!P1 CS2R R42, SRZ ;  /* 0x00000000002a9805 */ /* 0x000fe4000001ff00 */
[----:B------:R-:W-:Y:S02]  /*0240*/  @!P1 CS2R R12, SRZ ;  /* 0x00000000000c9805 */ /* 0x000fe4000001ff00 */
[----:B------:R-:W-:-:S02]  /*0250*/  @!P1 CS2R R14, SRZ ;  /* 0x00000000000e9805 */ /* 0x000fc4000001ff00 */
[----:B------:R-:W-:Y:S02]  /*0260*/  @!P1 CS2R R10, SRZ ;  /* 0x00000000000a9805 */ /* 0x000fe4000001ff00 */
[----:B------:R-:W-:Y:S01]  /*0270*/  PRMT R71, R9, 0x7632, R71 ;  /* 0x0000763209477816 */ /* 0x000fe20000000047 */
[----:B------:R-:W-:Y:S01]  /*0280*/  ULDC.U8 UR6, c[0x0][0x2a0] ;  /* 0x0000a80000067ab9 */ /* 0x000fe20000000000 */
[----:B------:R-:W-:Y:S01]  /*0290*/  ISETP.NE.U32.AND P2, PT, R44, RZ, PT ;  /* 0x000000ff2c00720c */ /* 0x000fe20003f45070 */
[----:B------:R-:W-:Y:S01]  /*02a0*/  HFMA2.MMA R90, -RZ, RZ, 0, 5.9604644775390625e-08 ;  /* 0x00000001ff5a7435 */ /* 0x000fe200000001ff */
[----:B------:R-:W-:Y:S01]  /*02b0*/  PRMT R58, R16, 0x7632, R58 ;  /* 0x00007632103a7816 */ /* 0x000fe2000000003a */
[----:B------:R-:W-:Y:S01]  /*02c0*/  IMAD.U32 R71, R71, 0x10000, RZ ;  /* 0x0001000047477824 */ /* 0x000fe200078e00ff */
[C---:B------:R-:W-:Y:S01]  /*02d0*/  PRMT R59, R17.reuse, 0x7632, R59 ;  /* 0x00007632113b7816 */ /* 0x040fe2000000003b */
[----:B------:R-:W-:Y:S01]  /*02e0*/  ULDC UR7, c[0x0][0x218] ;  /* 0x0000860000077ab9 */ /* 0x000fe20000000800 */
[----:B------:R-:W-:Y:S01]  /*02f0*/  SHF.L.U32 R26, R17, 0x10, RZ ;  /* 0x00000010111a7819 */ /* 0x000fe200000006ff */
[----:B------:R-:W-:Y:S01]  /*0300*/  ULDC UR8, c[0x0][0x290] ;  /* 0x0000a40000087ab9 */ /* 0x000fe20000000800 */
[C---:B------:R-:W-:Y:S01]  /*0310*/  PRMT R60, R18.reuse, 0x7632, R60 ;  /* 0x00007632123c7816 */ /* 0x040fe2000000003c */
[----:B------:R-:W-:Y:S01]  /*0320*/  ULDC.64 UR14, c[0x0][0x230] ;  /* 0x00008c00000e7ab9 */ /* 0x000fe20000000a00 */
[----:B------:R-:W-:Y:S01]  /*0330*/  SHF.L.U32 R27, R18, 0x10, RZ ;  /* 0x00000010121b7819 */ /* 0x000fe200000006ff */
[----:B------:R-:W-:Y:S01]  /*0340*/  ULDC.64 UR10, c[0x0][0x2b8] ;  /* 0x0000ae00000a7ab9 */ /* 0x000fe20000000a00 */
[C---:B------:R-:W-:Y:S01]  /*0350*/  PRMT R61, R19.reuse, 0x7632, R61 ;  /* 0x00007632133d7816 */ /* 0x040fe2000000003d */
[----:B------:R-:W-:Y:S01]  /*0360*/  ULDC.64 UR12, c[0x0][0x210] ;  /* 0x00008400000c7ab9 */ /* 0x000fe20000000a00 */
[----:B------:R-:W-:-:S02]  /*0370*/  SHF.L.U32 R24, R19, 0x10, RZ ;  /* 0x0000001013187819 */ /* 0x000fc400000006ff */
[----:B------:R-:W-:Y:S02]  /*0380*/  PRMT R62, R40, 0x7632, R62 ;  /* 0x00007632283e7816 */ /* 0x000fe4000000003e */
[----:B------:R-:W-:Y:S02]  /*0390*/  PRMT R63, R41, 0x7632, R63 ;  /* 0x00007632293f7816 */ /* 0x000fe4000000003f */
[----:B------:R-:W-:Y:S02]  /*03a0*/  PRMT R64, R42, 0x7632, R64 ;  /* 0x000076322a407816 */ /* 0x000fe40000000040 */
        /* <DEDUP_REMOVED lines=8> */
[----:B------:R-:W-:-:S02]  /*0430*/  SHF.L.U32 R54, R54, 0x3, RZ ;  /* 0x0000000336367819 */ /* 0x000fc400000006ff */
[----:B------:R-:W-:Y:S02]  /*0440*/  SHF.R.U32.HI R75, RZ, 0x5, R48 ;  /* 0x00000005ff4b7819 */ /* 0x000fe40000011630 */
        /* <DEDUP_REMOVED lines=13> */
[----:B------:R-:W-:Y:S02]  /*0520*/  ISETP.NE.AND.EX P1, PT, R45, RZ, PT, P2 ;  /* 0x000000ff2d00720c */ /* 0x000fe40003f25320 */
[C---:B------:R-:W-:Y:S02]  /*0530*/  LOP3.LUT R56, R48.reuse, 0x1f, RZ, 0xc0, !PT ;  /* 0x0000001f30387812 */ /* 0x040fe400078ec0ff */
[----:B------:R-:W-:Y:S02]  /*0540*/  LOP3.LUT R57, R48, 0xff, RZ, 0xc0, !PT ;  /* 0x000000ff30397812 */ /* 0x000fe400078ec0ff */
[----:B------:R-:W-:-:S02]  /*0550*/  ISETP.NE.AND P4, PT, RZ, UR6, PT ;  /* 0x00000006ff007c0c */ /* 0x000fc4000bf85270 */
        /* <DEDUP_REMOVED lines=15> */
[----:B------:R-:W-:Y:S02]  /*0650*/  LOP3.LUT R75, R75, 0x7, RZ, 0xc0, !PT ;  /* 0x000000074b4b7812 */ /* 0x000fe400078ec0ff */
[----:B------:R-:W-:Y:S02]  /*0660*/  IADD3 R77, R54, 0x8, RZ ;  /* 0x00000008364d7810 */ /* 0x000fe40007ffe0ff */
[----:B--2---:R-:W-:-:S02]  /*0670*/  PRMT R79, R4, 0x7632, R79 ;  /* 0x00007632044f7816 */ /* 0x004fc4000000004f */
[----:B------:R-:W-:Y:S02]  /*0680*/  PRMT R74, R5, 0x7632, R74 ;  /* 0x00007632054a7816 */ /* 0x000fe4000000004a */
[----:B------:R-:W-:Y:S02]  /*0690*/  PRMT R81, R6, 0x7632, R81 ;  /* 0x0000763206517816 */ /* 0x000fe40000000051 */
[----:B------:R-:W-:Y:S02]  /*06a0*/  PRMT R76, R7, 0x7632, R76 ;  /* 0x00007632074c7816 */ /* 0x000fe4000000004c */
[----:B---3--:R-:W-:Y:S02]  /*06b0*/  PRMT R83, R36, 0x7632, R83 ;  /* 0x0000763224537816 */ /* 0x008fe40000000053 */
[----:B------:R-:W-:Y:S02]  /*06c0*/  PRMT R78, R37, 0x7632, R78 ;  /* 0x00007632254e7816 */ /* 0x000fe4000000004e */
[----:B------:R-:W-:-:S02]  /*06d0*/  PRMT R85, R38, 0x7632, R85 ;  /* 0x0000763226557816 */ /* 0x000fc40000000055 */
[----:B------:R-:W-:Y:S02]  /*06e0*/  PRMT R80, R39, 0x7632, R80 ;  /* 0x0000763227507816 */ /* 0x000fe40000000050 */
[----:B----4-:R-:W-:Y:S02]  /*06f0*/  PRMT R87, R32, 0x7632, R87 ;  /* 0x0000763220577816 */ /* 0x010fe40000000057 */
[----:B------:R-:W-:Y:S02]  /*0700*/  PRMT R82, R33, 0x7632, R82 ;  /* 0x0000763221527816 */ /* 0x000fe40000000052 */
[----:B------:R-:W-:Y:S02]  /*0710*/  PRMT R89, R34, 0x7632, R89 ;  /* 0x0000763222597816 */ /* 0x000fe40000000059 */
[----:B------:R-:W-:Y:S02]  /*0720*/  PRMT R84, R35, 0x7632, R84 ;  /* 0x0000763223547816 */ /* 0x000fe40000000054 */
[----:B------:R-:W-:-:S02]  /*0730*/  PRMT R91, R28, 0x7632, R91 ;  /* 0x000076321c5b7816 */ /* 0x000fc4000000005b */
[----:B------:R-:W-:Y:S02]  /*0740*/  PRMT R86, R29, 0x7632, R86 ;  /* 0x000076321d567816 */ /* 0x000fe40000000056 */
[----:B------:R-:W-:Y:S02]  /*0750*/  PRMT R93, R30, 0x7632, R93 ;  /* 0x000076321e5d7816 */ /* 0x000fe4000000005d */
[----:B------:R-:W-:Y:S02]  /*0760*/  PRMT R88, R31, 0x7632, R88 ;  /* 0x000076321f587816 */ /* 0x000fe40000000058 */
[----:B------:R-:W-:Y:S02]  /*0770*/  SHF.L.U32 R12, R4, 0x10, RZ ;  /* 0x00000010040c7819 */ /* 0x000fe400000006ff */
[----:B------:R-:W-:Y:S01]  /*0780*/  SHF.L.U32 R11, R5, 0x10, RZ ;  /* 0x00000010050b7819 */ /* 0x000fe200000006ff */
[----:B------:R-:W-:Y:S01]  /*0790*/  IMAD.U32 R5, R39, 0x10000, RZ ;  /* 0x0001000027057824 */ /* 0x000fe200078e00ff */
        /* <DEDUP_REMOVED lines=28> */
[----:B------:R-:W-:-:S07]  /*0960*/  SHF.L.U32 R88, R88, 0x10, RZ ;  /* 0x0000001058587819 */ /* 0x000fce00000006ff */
.L_x_231:
[----:B0-----:R-:W0:Y:S01]  /*0970*/  @P1 LDC.64 R46, c[0x0][0x270] ;  /* 0x00009c00ff2e1b82 */ /* 0x001e220000000a00 */
[----:B------:R-:W-:Y:S01]  /*0980*/  IMAD R36, R55, UR7, RZ ;  /* 0x0000000737247c24 */ /* 0x000fe2000f8e02ff */
[----:B------:R-:W-:-:S04]  /*0990*/  ISETP.NE.U32.AND P2, PT, RZ, UR14, PT ;  /* 0x0000000eff007c0c */ /* 0x000fc8000bf45070 */
[----:B------:R-:W-:Y:S02]  /*09a0*/  SHF.R.S32.HI R37, RZ, 0x1f, R36 ;  /* 0x0000001fff257819 */ /* 0x000fe40000011424 */
[----:B------:R-:W1:Y:S01]  /*09b0*/  LDC.64 R40, c[0x0][0x220] ;  /* 0x00008800ff287b82 */ /* 0x000e620000000a00 */
[----:B------:R-:W-:Y:S02]  /*09c0*/  ISETP.NE.AND.EX P2, PT, RZ, UR15, PT, P2 ;  /* 0x0000000fff007c0c */ /* 0x000fe4000bf45320 */
[----:B------:R-:W-:-:S04]  /*09d0*/  LEA.HI R36, R37, R36, RZ, 0x3 ;  /* 0x0000002425247211 */ /* 0x000fc800078f18ff */
[----:B------:R-:W-:Y:S01]  /*09e0*/  LEA.HI.SX32 R43, R36, R57, 0x1d ;  /* 0x00000039242b7211 */ /* 0x000fe200078feaff */
[----:B0-----:R-:W-:-:S06]  /*09f0*/  @P1 IMAD.WIDE R46, R55, 0x2, R46 ;  /* 0x00000002372e1825 */ /* 0x001fcc00078e022e */
[C---:B------:R-:W-:Y:S01]  /*0a00*/  @P2 LEA R44, P3, R43.reuse, UR14, 0x4 ;  /* 0x0000000e2b2c2c11 */ /* 0x040fe2000f8620ff */
[----:B------:R-:W2:Y:S01]  /*0a10*/  @P1 LDG.E.U16 R46, desc[UR4][R46.64] ;  /* 0x000000042e2e1981 */ /* 0x000ea2000c1e1500 */
[C---:B-1----:R-:W-:Y:S02]  /*0a20*/  IMAD.WIDE.U32 R36, R43.reuse, 0x10, R40 ;  /* 0x000000102b247825 */ /* 0x042fe400078e0028 */
[----:B------:R-:W-:-:S04]  /*0a30*/  @P2 LEA.HI.X R45, R43, UR15, RZ, 0x4, P3 ;  /* 0x0000000f2b2d2c11 */ /* 0x000fc800098f24ff */
[----:B------:R-:W3:Y:S04]  /*0a40*/  LDG.E.128 R36, desc[UR4][R36.64] ;  /* 0x0000000424247981 */ /* 0x000ee8000c1e1d00 */
[----:B-----5:R0:W5:Y:S01]  /*0a50*/  @P2 LDG.E.128 R28, desc[UR4][R44.64] ;  /* 0x000000042c1c2981 */ /* 0x020162000c1e1d00 */
[----:B------:R-:W-:-:S04]  /*0a60*/  ISETP.NE.U32.AND P3, PT, RZ, UR14, PT ;  /* 0x0000000eff007c0c */ /* 0x000fc8000bf65070 */
[----:B------:R-:W-:Y:S02]  /*0a70*/  ISETP.NE.AND.EX P3, PT, RZ, UR15, PT, P3 ;  /* 0x0000000fff007c0c */ /* 0x000fe4000bf65330 */
[----:B------:R-:W-:Y:S02]  /*0a80*/  MOV R42, 0x3f800000 ;  /* 0x3f800000002a7802 */ /* 0x000fe40000000f00 */
[----:B--2---:R-:W-:Y:S02]  /*0a90*/  @P1 SHF.L.U32 R42, R46, 0x10, RZ ;  /* 0x000000102e2a1819 */ /* 0x004fe400000006ff */
[C---:B---3--:R-:W-:Y:S02]  /*0aa0*/  SHF.L.U32 R97, R36.reuse, 0x10, RZ ;  /* 0x0000001024617819 */ /* 0x048fe400000006ff */
[----:B------:R-:W-:-:S03]  /*0ab0*/  PRMT R92, R36, 0x7632, R92 ;  /* 0x00007632245c7816 */ /* 0x000fc6000000005c */
[----:B------:R-:W-:Y:S02]  /*0ac0*/  FMUL.FTZ R97, R97, R42 ;  /* 0x0000002a61617220 */ /* 0x000fe40000410000 */
[----:B0-----:R-:W-:Y:S05]  /*0ad0*/  @P3 BRA `(.L_x_134) ;  /* 0x0000000000083947 */ /* 0x001fea0003800000 */
[----:B------:R-:W-:Y:S05]  /*0ae0*/  @P0 BRA `(.L_x_135) ;  /* 0x00000000000c0947 */ /* 0x000fea0003800000 */
[----:B------:R-:W-:Y:S05]  /*0af0*/  BRA `(.L_x_136) ;  /* 0x0000000000107947 */ /* 0x000fea0003800000 */
.L_x_134:
[----:B-----5:R-:W-:-:S05]  /*0b00*/  SHF.L.U32 R36, R28, 0x10, RZ ;  /* 0x000000101c247819 */ /* 0x020fca00000006ff */
[----:B------:R-:W-:-:S07]  /*0b10*/  FADD.FTZ R97, R97, R36 ;  /* 0x0000002461617221 */ /* 0x000fce0000010000 */
.L_x_135:
[----:B------:R-:W-:-:S04]  /*0b20*/  F2FP.BF16.F32.PACK_AB R36, RZ, R97 ;  /* 0x00000061ff24723e */ /* 0x000fc800000010ff */
[----:B------:R-:W-:-:S07]  /*0b30*/  PRMT R32, R36, 0x7610, R32 ;  /* 0x0000761024207816 */ /* 0x000fce0000000020 */
.L_x_136:
[----:B------:R-:W-:-:S04]  /*0b40*/  IMAD.U32 R47, R92, 0x10000, RZ ;  /* 0x000100005c2f7824 */ /* 0x000fc800078e00ff */
[----:B------:R-:W-:Y:S01]  /*0b50*/  FMUL.FTZ R47, R47, R42 ;  /* 0x0000002a2f2f7220 */ /* 0x000fe20000410000 */
[----:B------:R-:W-:Y:S06]  /*0b60*/  @P3 BRA `(.L_x_137) ;  /* 0x0000000000083947 */ /* 0x000fec0003800000 */
[----:B------:R-:W-:Y:S05]  /*0b70*/  @P0 BRA `(.L_x_138) ;  /* 0x0000000000100947 */ /* 0x000fea0003800000 */
[----:B------:R-:W-:Y:S05]  /*0b80*/  BRA `(.L_x_139) ;  /* 0x0000000000147947 */ /* 0x000fea0003800000 */
.L_x_137:
[----:B-----5:R-:W-:-:S04]  /*0b90*/  PRMT R36, R28, 0x7632, R36 ;  /* 0x000076321c247816 */ /* 0x020fc80000000024 */
[----:B------:R-:W-:-:S05]  /*0ba0*/  SHF.L.U32 R36, R36, 0x10, RZ ;  /* 0x0000001024247819 */ /* 0x000fca00000006ff */
[----:B------:R-:W-:-:S07]  /*0bb0*/  FADD.FTZ R47, R47, R36 ;  /* 0x000000242f2f7221 */ /* 0x000fce0000010000 */
.L_x_138:
[----:B------:R-:W-:-:S04]  /*0bc0*/  F2FP.BF16.F32.PACK_AB R36, RZ, R47 ;  /* 0x0000002fff24723e */ /* 0x000fc800000010ff */
[----:B------:R-:W-:-:S07]  /*0bd0*/  PRMT R32, R32, 0x5410, R36 ;  /* 0x0000541020207816 */ /* 0x000fce0000000024 */
.L_x_139:
[C---:B------:R-:W-:Y:S02]  /*0be0*/  SHF.L.U32 R103, R37.reuse, 0x10, RZ ;  /* 0x0000001025677819 */ /* 0x040fe400000006ff */
[----:B------:R-:W-:-:S03]  /*0bf0*/  PRMT R37, R37, 0x7632, R37 ;  /* 0x0000763225257816 */ /* 0x000fc60000000025 */
[----:B------:R-:W-:Y:S01]  /*0c00*/  FMUL.FTZ R103, R103, R42 ;  /* 0x0000002a67677220 */ /* 0x000fe20000410000 */
[----:B------:R-:W-:Y:S06]  /*0c10*/  @P3 BRA `(.L_x_140) ;  /* 0x0000000000083947 */ /* 0x000fec0003800000 */
[----:B------:R-:W-:Y:S05]  /*0c20*/  @P0 BRA `(.L_x_141) ;  /* 0x00000000000c0947 */ /* 0x000fea0003800000 */
[----:B------:R-:W-:Y:S05]  /*0c30*/  BRA `(.L_x_142) ;  /* 0x0000000000107947 */ /* 0x000fea0003800000 */
.L_x_140:
[----:B-----5:R-:W-:-:S05]  /*0c40*/  SHF.L.U32 R36, R29, 0x10, RZ ;  /* 0x000000101d247819 */ /* 0x020fca00000006ff */
[----:B------:R-:W-:-:S07]  /*0c50*/  FADD.FTZ R103, R103, R36 ;  /* 0x0000002467677221 */ /* 0x000fce0000010000 */
.L_x_141:
[----:B------:R-:W-:-:S04]  /*0c60*/  F2FP.BF16.F32.PACK_AB R36, RZ, R103 ;  /* 0x00000067ff24723e */ /* 0x000fc800000010ff */
[----:B------:R-:W-:-:S07]  /*0c70*/  PRMT R33, R36, 0x7610, R33 ;  /* 0x0000761024217816 */ /* 0x000fce0000000021 */
.L_x_142:
[----:B------:R-:W-:-:S05]  /*0c80*/  SHF.L.U32 R37, R37, 0x10, RZ ;  /* 0x0000001025257819 */ /* 0x000fca00000006ff */
[----:B------:R-:W-:Y:S01]  /*0c90*/  FMUL.FTZ R101, R37, R42 ;  /* 0x0000002a25657220 */ /* 0x000fe20000410000 */
[----:B------:R-:W-:Y:S06]  /*0ca0*/  @P3 BRA `(.L_x_143) ;  /* 0x0000000000083947 */ /* 0x000fec0003800000 */
[----:B------:R-:W-:Y:S05]  /*0cb0*/  @P0 BRA `(.L_x_144) ;  /* 0x0000000000100947 */ /* 0x000fea0003800000 */
[----:B------:R-:W-:Y:S05]  /*0cc0*/  BRA `(.L_x_145) ;  /* 0x0000000000147947 */ /* 0x000fea0003800000 */
.L_x_143:
[----:B-----5:R-:W-:-:S04]  /*0cd0*/  PRMT R36, R29, 0x7632, R36 ;  /* 0x000076321d247816 */ /* 0x020fc80000000024 */
[----:B------:R-:W-:-:S05]  /*0ce0*/  SHF.L.U32 R36, R36, 0x10, RZ ;  /* 0x0000001024247819 */ /* 0x000fca00000006ff */
[----:B------:R-:W-:-:S07]  /*0cf0*/  FADD.FTZ R101, R101, R36 ;  /* 0x0000002465657221 */ /* 0x000fce0000010000 */
.L_x_144:
[----:B------:R-:W-:-:S04]  /*0d00*/  F2FP.BF16.F32.PACK_AB R36, RZ, R101 ;  /* 0x00000065ff24723e */ /* 0x000fc800000010ff */
[----:B------:R-:W-:-:S07]  /*0d10*/  PRMT R33, R33, 0x5410, R36 ;  /* 0x0000541021217816 */ /* 0x000fce0000000024 */
.L_x_145:
[C---:B------:R-:W-:Y:S02]  /*0d20*/  SHF.L.U32 R105, R38.reuse, 0x10, RZ ;  /* 0x0000001026697819 */ /* 0x040fe400000006ff */
[----:B------:R-:W-:-:S03]  /*0d30*/  PRMT R38, R38, 0x7632, R38 ;  /* 0x0000763226267816 */ /* 0x000fc60000000026 */
[----:B------:R-:W-:Y:S01]  /*0d40*/  FMUL.FTZ R105, R105, R42 ;  /* 0x0000002a69697220 */ /* 0x000fe20000410000 */
[----:B------:R-:W-:Y:S06]  /*0d50*/  @P3 BRA `(.L_x_146) ;  /* 0x0000000000083947 */ /* 0x000fec0003800000 */
[----:B------:R-:W-:Y:S05]  /*0d60*/  @P0 BRA `(.L_x_147) ;  /* 0x00000000000c0947 */ /* 0x000fea0003800000 */
[----:B------:R-:W-:Y:S05]  /*0d70*/  BRA `(.L_x_148) ;  /* 0x0000000000107947 */ /* 0x000fea0003800000 */
.L_x_146:
[----:B-----5:R-:W-:-:S05]  /*0d80*/  SHF.L.U32 R36, R30, 0x10, RZ ;  /* 0x000000101e247819 */ /* 0x020fca00000006ff */
[----:B------:R-:W-:-:S07]  /*0d90*/  FADD.FTZ R105, R105, R36 ;  /* 0x0000002469697221 */ /* 0x000fce0000010000 */
.L_x_147:
[----:B------:R-:W-:-:S04]  /*0da0*/  F2FP.BF16.F32.PACK_AB R36, RZ, R105 ;  /* 0x00000069ff24723e */ /* 0x000fc800000010ff */
[----:B------:R-:W-:-:S07]  /*0db0*/  PRMT R34, R36, 0x7610, R34 ;  /* 0x0000761024227816 */ /* 0x000fce0000000022 */
.L_x_148:
[----:B------:R-:W-:-:S05]  /*0dc0*/  SHF.L.U32 R107, R38, 0x10, RZ ;  /* 0x00000010266b7819 */ /* 0x000fca00000006ff */
[----:B------:R-:W-:Y:S01]  /*0dd0*/  FMUL.FTZ R107, R107, R42 ;  /* 0x0000002a6b6b7220 */ /* 0x000fe20000410000 */
[----:B------:R-:W-:Y:S06]  /*0de0*/  @P3 BRA `(.L_x_149) ;  /* 0x0000000000083947 */ /* 0x000fec0003800000 */
[----:B------:R-:W-:Y:S05]  /*0df0*/  @P0 BRA `(.L_x_150) ;  /* 0x0000000000100947 */ /* 0x000fea0003800000 */
[----:B------:R-:W-:Y:S05]  /*0e00*/  BRA `(.L_x_151) ;  /* 0x0000000000147947 */ /* 0x000fea0003800000 */
.L_x_149:
[----:B-----5:R-:W-:-:S04]  /*0e10*/  PRMT R36, R30, 0x7632, R36 ;  /* 0x000076321e247816 */ /* 0x020fc80000000024 */
[----:B------:R-:W-:-:S05]  /*0e20*/  SHF.L.U32 R36, R36, 0x10, RZ ;  /* 0x0000001024247819 */ /* 0x000fca00000006ff */
[----:B------:R-:W-:-:S07]  /*0e30*/  FADD.FTZ R107, R107, R36 ;  /* 0x000000246b6b7221 */ /* 0x000fce0000010000 */
.L_x_150:
[----:B------:R-:W-:-:S04]  /*0e40*/  F2FP.BF16.F32.PACK_AB R36, RZ, R107 ;  /* 0x0000006bff24723e */ /* 0x000fc800000010ff */
[----:B------:R-:W-:-:S07]  /*0e50*/  PRMT R34, R34, 0x5410, R36 ;  /* 0x0000541022227816 */ /* 0x000fce0000000024 */
.L_x_151:
[C---:B------:R-:W-:Y:S02]  /*0e60*/  SHF.L.U32 R111, R39.reuse, 0x10, RZ ;  /* 0x00000010276f7819 */ /* 0x040fe400000006ff */
[----:B------:R-:W-:-:S03]  /*0e70*/  PRMT R39, R39, 0x7632, R39 ;  /* 0x0000763227277816 */ /* 0x000fc60000000027 */
[----:B------:R-:W-:Y:S01]  /*0e80*/  FMUL.FTZ R111, R111, R42 ;  /* 0x0000002a6f6f7220 */ /* 0x000fe20000410000 */
[----:B------:R-:W-:Y:S06]  /*0e90*/  @P3 BRA `(.L_x_152) ;  /* 0x0000000000083947 */ /* 0x000fec0003800000 */
[----:B------:R-:W-:Y:S05]  /*0ea0*/  @P0 BRA `(.L_x_153) ;  /* 0x00000000000c0947 */ /* 0x000fea0003800000 */
[----:B------:R-:W-:Y:S05]  /*0eb0*/  BRA `(.L_x_154) ;  /* 0x0000000000107947 */ /* 0x000fea0003800000 */
.L_x_152:
[----:B-----5:R-:W-:-:S05]  /*0ec0*/  SHF.L.U32 R36, R31, 0x10, RZ ;  /* 0x000000101f247819 */ /* 0x020fca00000006ff */
[----:B------:R-:W-:-:S07]  /*0ed0*/  FADD.FTZ R111, R111, R36 ;  /* 0x000000246f6f7221 */ /* 0x000fce0000010000 */
.L_x_153:
[----:B------:R-:W-:-:S04]  /*0ee0*/  F2FP.BF16.F32.PACK_AB R36, RZ, R111 ;  /* 0x0000006fff24723e */ /* 0x000fc800000010ff */
[----:B------:R-:W-:-:S07]  /*0ef0*/  PRMT R35, R36, 0x7610, R35 ;  /* 0x0000761024237816 */ /* 0x000fce0000000023 */
.L_x_154:
[----:B------:R-:W-:-:S05]  /*0f00*/  SHF.L.U32 R39, R39, 0x10, RZ ;  /* 0x0000001027277819 */ /* 0x000fca00000006ff */
[----:B------:R-:W-:Y:S01]  /*0f10*/  FMUL.FTZ R109, R39, R42 ;  /* 0x0000002a276d7220 */ /* 0x000fe20000410000 */
[----:B------:R-:W-:Y:S06]  /*0f20*/  @P3 BRA `(.L_x_155) ;  /* 0x0000000000083947 */ /* 0x000fec0003800000 */
[----:B------:R-:W-:Y:S05]  /*0f30*/  @P0 BRA `(.L_x_156) ;  /* 0x0000000000100947 */ /* 0x000fea0003800000 */
[----:B------:R-:W-:Y:S05]  /*0f40*/  BRA `(.L_x_157) ;  /* 0x0000000000147947 */ /* 0x000fea0003800000 */
.L_x_155:
[----:B-----5:R-:W-:-:S04]  /*0f50*/  PRMT R36, R31, 0x7632, R36 ;  /* 0x000076321f247816 */ /* 0x020fc80000000024 */
[----:B------:R-:W-:-:S05]  /*0f60*/  SHF.L.U32 R36, R36, 0x10, RZ ;  /* 0x0000001024247819 */ /* 0x000fca00000006ff */
[----:B------:R-:W-:-:S07]  /*0f70*/  FADD.FTZ R109, R109, R36 ;  /* 0x000000246d6d7221 */ /* 0x000fce0000010000 */
.L_x_156:
[----:B------:R-:W-:-:S04]  /*0f80*/  F2FP.BF16.F32.PACK_AB R36, RZ, R109 ;  /* 0x0000006dff24723e */ /* 0x000fc800000010ff */
[----:B------:R-:W-:-:S07]  /*0f90*/  PRMT R35, R35, 0x5410, R36 ;  /* 0x0000541023237816 */ /* 0x000fce0000000024 */
.L_x_157:
[----:B------:R-:W0:Y:S01]  /*0fa0*/  @P0 LDC.64 R36, c[0x0][0x238] ;  /* 0x00008e00ff240b82 */ /* 0x000e220000000a00 */
[C---:B------:R-:W-:Y:S02]  /*0fb0*/  IADD3 R45, R43.reuse, 0x100, RZ ;  /* 0x000001002b2d7810 */ /* 0x040fe40007ffe0ff */
[----:B0-----:R-:W-:-:S04]  /*0fc0*/  @P0 LEA R98, P5, R43, R36, 0x4 ;  /* 0x000000242b620211 */ /* 0x001fc800078a20ff */
[----:B------:R-:W-:Y:S01]  /*0fd0*/  @P0 LEA.HI.X R99, R43, R37, RZ, 0x4, P5 ;  /* 0x000000252b630211 */ /* 0x000fe200028f24ff */
[C---:B------:R-:W-:Y:S01]  /*0fe0*/  IMAD.WIDE.U32 R36, R45.reuse, 0x10, R40 ;  /* 0x000000102d247825 */ /* 0x040fe200078e0028 */
[----:B------:R-:W-:-:S03]  /*0ff0*/  @P2 LEA R94, P5, R45, UR14, 0x4 ;  /* 0x0000000e2d5e2c11 */ /* 0x000fc6000f8a20ff */
[----:B------:R0:W-:Y:S04]  /*1000*/  @P0 STG.E.128 desc[UR4][R98.64], R32 ;  /* 0x0000002062000986 */ /* 0x0001e8000c101d04 */
[----:B------:R-:W2:Y:S01]  /*1010*/  LDG.E.128 R36, desc[UR4][R36.64] ;  /* 0x0000000424247981 */ /* 0x000ea2000c1e1d00 */
[----:B------:R-:W-:-:S05]  /*1020*/  @P2 LEA.HI.X R95, R45, UR15, RZ, 0x4, P5 ;  /* 0x0000000f2d5f2c11 */ /* 0x000fca000a8f24ff */
[----:B-----5:R0:W5:Y:S01]  /*1030*/  @P2 LDG.E.128 R28, desc[UR4][R94.64] ;  /* 0x000000045e1c2981 */ /* 0x020162000c1e1d00 */
[C---:B--2---:R-:W-:Y:S02]  /*1040*/  SHF.L.U32 R115, R36.reuse, 0x10, RZ ;  /* 0x0000001024737819 */ /* 0x044fe400000006ff */
[----:B------:R-:W-:-:S03]  /*1050*/  PRMT R44, R36, 0x7632, R44 ;  /* 0x00007632242c7816 */ /* 0x000fc6000000002c */
[----:B------:R-:W-:Y:S01]  /*1060*/  FMUL.FTZ R115, R115, R42 ;  /* 0x0000002a73737220 */ /* 0x000fe20000410000 */
[----:B0-----:R-:W-:Y:S06]  /*1070*/  @P3 BRA `(.L_x_158) ;  /* 0x0000000000083947 */ /* 0x001fec0003800000 */
[----:B------:R-:W-:Y:S05]  /*1080*/  @P0 BRA `(.L_x_159) ;  /* 0x00000000000c0947 */ /* 0x000fea0003800000 */
[----:B------:R-:W-:Y:S05]  /*1090*/  BRA `(.L_x_160) ;  /* 0x0000000000107947 */ /* 0x000fea0003800000 */
.L_x_158:
[----:B-----5:R-:W-:-:S05]  /*10a0*/  SHF.L.U32 R36, R28, 0x10, RZ ;  /* 0x000000101c247819 */ /* 0x020fca00000006ff */
[----:B------:R-:W-:-:S07]  /*10b0*/  FADD.FTZ R115, R36, R115 ;  /* 0x0000007324737221 */ /* 0x000fce0000010000 */
.L_x_159:
[----:B------:R-:W-:-:S04]  /*10c0*/  F2FP.BF16.F32.PACK_AB R36, RZ, R115 ;  /* 0x00000073ff24723e */ /* 0x000fc800000010ff */
[----:B------:R-:W-:-:S07]  /*10d0*/  PRMT R32, R36, 0x7610, R32 ;  /* 0x0000761024207816 */ /* 0x000fce0000000020 */
.L_x_160:
[----:B------:R-:W-:-:S05]  /*10e0*/  SHF.L.U32 R113, R44, 0x10, RZ ;  /* 0x000000102c717819 */ /* 0x000fca00000006ff */
[----:B------:R-:W-:Y:S01]  /*10f0*/  FMUL.FTZ R113, R113, R42 ;  /* 0x0000002a71717220 */ /* 0x000fe20000410000 */
[----:B------:R-:W-:Y:S06]  /*1100*/  @P3 BRA `(.L_x_161) ;  /* 0x0000000000083947 */ /* 0x000fec0003800000 */
[----:B------:R-:W-:Y:S05]  /*1110*/  @P0 BRA `(.L_x_162) ;  /* 0x0000000000100947 */ /* 0x000fea0003800000 */
[----:B------:R-:W-:Y:S05]  /*1120*/  BRA `(.L_x_163) ;  /* 0x0000000000147947 */ /* 0x000fea0003800000 */
.L_x_161:
[----:B-----5:R-:W-:-:S04]  /*1130*/  PRMT R36, R28, 0x7632, R36 ;  /* 0x000076321c247816 */ /* 0x020fc80000000024 */
[----:B------:R-:W-:-:S05]  /*1140*/  SHF.L.U32 R36, R36, 0x10, RZ ;  /* 0x0000001024247819 */ /* 0x000fca00000006ff */
[----:B------:R-:W-:-:S07]  /*1150*/  FADD.FTZ R113, R113, R36 ;  /* 0x0000002471717221 */ /* 0x000fce0000010000 */
.L_x_162:
[----:B------:R-:W-:-:S04]  /*1160*/  F2FP.BF16.F32.PACK_AB R36, RZ, R113 ;  /* 0x00000071ff24723e */ /* 0x000fc800000010ff */
[----:B------:R-:W-:-:S07]  /*1170*/  PRMT R32, R32, 0x5410, R36 ;  /* 0x0000541020207816 */ /* 0x000fce0000000024 */
.L_x_163:
[C---:B------:R-:W-:Y:S02]  /*1180*/  SHF.L.U32 R119, R37.reuse, 0x10, RZ ;  /* 0x0000001025777819 */ /* 0x040fe400000006ff */
[----:B------:R-:W-:-:S03]  /*1190*/  PRMT R37, R37, 0x7632, R37 ;  /* 0x0000763225257816 */ /* 0x000fc60000000025 */
[----:B------:R-:W-:Y:S01]  /*11a0*/  FMUL.FTZ R119, R119, R42 ;  /* 0x0000002a77777220 */ /* 0x000fe20000410000 */
[----:B------:R-:W-:Y:S06]  /*11b0*/  @P3 BRA `(.L_x_164) ;  /* 0x0000000000083947 */ /* 0x000fec0003800000 */
[----:B------:R-:W-:Y:S05]  /*11c0*/  @P0 BRA `(.L_x_165) ;  /* 0x00000000000c0947 */ /* 0x000fea0003800000 */
[----:B------:R-:W-:Y:S05]  /*11d0*/  BRA `(.L_x_166) ;  /* 0x0000000000107947 */ /* 0x000fea0003800000 */
.L_x_164:
[----:B-----5:R-:W-:-:S05]  /*11e0*/  SHF.L.U32 R36, R29, 0x10, RZ ;  /* 0x000000101d247819 */ /* 0x020fca00000006ff */
[----:B------:R-:W-:-:S07]  /*11f0*/  FADD.FTZ R119, R36, R119 ;  /* 0x0000007724777221 */ /* 0x000fce0000010000 */
.L_x_165:
[----:B------:R-:W-:-:S04]  /*1200*/  F2FP.BF16.F32.PACK_AB R36, RZ, R119 ;  /* 0x00000077ff24723e */ /* 0x000fc800000010ff */
[----:B------:R-:W-:-:S07]  /*1210*/  PRMT R33, R36, 0x7610, R33 ;  /* 0x0000761024217816 */ /* 0x000fce0000000021 */
.L_x_166:
[----:B------:R-:W-:-:S05]  /*1220*/  SHF.L.U32 R37, R37, 0x10, RZ ;  /* 0x0000001025257819 */ /* 0x000fca00000006ff */
[----:B------:R-:W-:Y:S01]  /*1230*/  FMUL.FTZ R117, R37, R42 ;  /* 0x0000002a25757220 */ /* 0x000fe20000410000 */
[----:B------:R-:W-:Y:S06]  /*1240*/  @P3 BRA `(.L_x_167) ;  /* 0x0000000000083947 */ /* 0x000fec0003800000 */
[----:B------:R-:W-:Y:S05]  /*1250*/  @P0 BRA `(.L_x_168) ;  /* 0x0000000000100947 */ /* 0x000fea0003800000 */
[----:B------:R-:W-:Y:S05]  /*1260*/  BRA `(.L_x_169) ;  /* 0x0000000000147947 */ /* 0x000fea0003800000 */
.L_x_167:
[----:B-----5:R-:W-:-:S04]  /*1270*/  PRMT R36, R29, 0x7632, R36 ;  /* 0x000076321d247816 */ /* 0x020fc80000000024 */
[----:B------:R-:W-:-:S05]  /*1280*/  SHF.L.U32 R36, R36, 0x10, RZ ;  /* 0x0000001024247819 */ /* 0x000fca00000006ff */
[----:B------:R-:W-:-:S07]  /*1290*/  FADD.FTZ R117, R117, R36 ;  /* 0x0000002475757221 */ /* 0x000fce0000010000 */
.L_x_168:
[----:B------:R-:W-:-:S04]  /*12a0*/  F2FP.BF16.F32.PACK_AB R36, RZ, R117 ;  /* 0x00000075ff24723e */ /* 0x000fc800000010ff */
[----:B------:R-:W-:-:S07]  /*12b0*/  PRMT R33, R33, 0x5410, R36 ;  /* 0x0000541021217816 */ /* 0x000fce0000000024 */
.L_x_169:
[C---:B------:R-:W-:Y:S02]  /*12c0*/  SHF.L.U32 R123, R38.reuse, 0x10, RZ ;  /* 0x00000010267b7819 */ /* 0x040fe400000006ff */
[----:B------:R-:W-:-:S03]  /*12d0*/  PRMT R38, R38, 0x7632, R38 ;  /* 0x0000763226267816 */ /* 0x000fc60000000026 */
[----:B------:R-:W-:Y:S01]  /*12e0*/  FMUL.FTZ R123, R123, R42 ;  /* 0x0000002a7b7b7220 */ /* 0x000fe20000410000 */
[----:B------:R-:W-:Y:S06]  /*12f0*/  @P3 BRA `(.L_x_170) ;  /* 0x0000000000083947 */ /* 0x000fec0003800000 */
[----:B------:R-:W-:Y:S05]  /*1300*/  @P0 BRA `(.L_x_171) ;  /* 0x00000000000c0947 */ /* 0x000fea0003800000 */
[----:B------:R-:W-:Y:S05]  /*1310*/  BRA `(.L_x_172) ;  /* 0x0000000000107947 */ /* 0x000fea0003800000 */
.L_x_170:
[----:B-----5:R-:W-:-:S04]  /*1320*/  IMAD.U32 R36, R30, 0x10000, RZ ;  /* 0x000100001e247824 */ /* 0x020fc800078e00ff */
[----:B------:R-:W-:-:S07]  /*1330*/  FADD.FTZ R123, R36, R123 ;  /* 0x0000007b247b7221 */ /* 0x000fce0000010000 */
.L_x_171:
[----:B------:R-:W-:-:S04]  /*1340*/  F2FP.BF16.F32.PACK_AB R36, RZ, R123 ;  /* 0x0000007bff24723e */ /* 0x000fc800000010ff */
[----:B------:R-:W-:-:S07]  /*1350*/  PRMT R34, R36, 0x7610, R34 ;  /* 0x0000761024227816 */ /* 0x000fce0000000022 */
.L_x_172:
[----:B------:R-:W-:-:S05]  /*1360*/  SHF.L.U32 R121, R38, 0x10, RZ ;  /* 0x0000001026797819 */ /* 0x000fca00000006ff */
[----:B------:R-:W-:Y:S01]  /*1370*/  FMUL.FTZ R121, R121, R42 ;  /* 0x0000002a79797220 */ /* 0x000fe20000410000 */
[----:B------:R-:W-:Y:S06]  /*1380*/  @P3 BRA `(.L_x_173) ;  /* 0x0000000000083947 */ /* 0x000fec0003800000 */
[----:B------:R-:W-:Y:S05]  /*1390*/  @P0 BRA `(.L_x_174) ;  /* 0x0000000000100947 */ /* 0x000fea0003800000 */
[----:B------:R-:W-:Y:S05]  /*13a0*/  BRA `(.L_x_175) ;  /* 0x0000000000147947 */ /* 0x000fea0003800000 */
.L_x_173:
[----:B-----5:R-:W-:-:S04]  /*13b0*/  PRMT R36, R30, 0x7632, R36 ;  /* 0x000076321e247816 */ /* 0x020fc80000000024 */
[----:B------:R-:W-:-:S05]  /*13c0*/  SHF.L.U32 R36, R36, 0x10, RZ ;  /* 0x0000001024247819 */ /* 0x000fca00000006ff */
[----:B------:R-:W-:-:S07]  /*13d0*/  FADD.FTZ R121, R121, R36 ;  /* 0x0000002479797221 */ /* 0x000fce0000010000 */
.L_x_174:
[----:B------:R-:W-:-:S04]  /*13e0*/  F2FP.BF16.F32.PACK_AB R36, RZ, R121 ;  /* 0x00000079ff24723e */ /* 0x000fc800000010ff */
[----:B------:R-:W-:-:S07]  /*13f0*/  PRMT R34, R34, 0x5410, R36 ;  /* 0x0000541022227816 */ /* 0x000fce0000000024 */
.L_x_175:
[C---:B------:R-:W-:Y:S02]  /*1400*/  SHF.L.U32 R37, R39.reuse, 0x10, RZ ;  /* 0x0000001027257819 */ /* 0x040fe400000006ff */
[----:B------:R-:W-:-:S03]  /*1410*/  PRMT R39, R39, 0x7632, R39 ;  /* 0x0000763227277816 */ /* 0x000fc60000000027 */
[----:B------:R-:W-:Y:S01]  /*1420*/  FMUL.FTZ R44, R37, R42 ;  /* 0x0000002a252c7220 */ /* 0x000fe20000410000 */
[----:B------:R-:W-:Y:S06]  /*1430*/  @P3 BRA `(.L_x_176) ;  /* 0x0000000000083947 */ /* 0x000fec0003800000 */
[----:B------:R-:W-:Y:S05]  /*1440*/  @P0 BRA `(.L_x_177) ;  /* 0x00000000000c0947 */ /* 0x000fea0003800000 */
[----:B------:R-:W-:Y:S05]  /*1450*/  BRA `(.L_x_178) ;  /* 0x0000000000107947 */ /* 0x000fea0003800000 */
.L_x_176:
[----:B-----5:R-:W-:-:S05]  /*1460*/  SHF.L.U32 R37, R31, 0x10, RZ ;  /* 0x000000101f257819 */ /* 0x020fca00000006ff */
[----:B------:R-:W-:-:S07]  /*1470*/  FADD.FTZ R44, R37, R44 ;  /* 0x0000002c252c7221 */ /* 0x000fce0000010000 */
.L_x_177:
[----:B------:R-:W-:-:S04]  /*1480*/  F2FP.BF16.F32.PACK_AB R36, RZ, R44 ;  /* 0x0000002cff24723e */ /* 0x000fc800000010ff */
[----:B------:R-:W-:-:S07]  /*1490*/  PRMT R35, R36, 0x7610, R35 ;  /* 0x0000761024237816 */ /* 0x000fce0000000023 */
.L_x_178:
[----:B------:R-:W-:-:S05]  /*14a0*/  SHF.L.U32 R39, R39, 0x10, RZ ;  /* 0x0000001027277819 */ /* 0x000fca00000006ff */
[----:B------:R-:W-:Y:S01]  /*14b0*/  FMUL.FTZ R125, R39, R42 ;  /* 0x0000002a277d7220 */ /* 0x000fe20000410000 */
[----:B------:R-:W-:Y:S06]  /*14c0*/  @P3 BRA `(.L_x_179) ;  /* 0x0000000000083947 */ /* 0x000fec0003800000 */
[----:B------:R-:W-:Y:S05]  /*14d0*/  @P0 BRA `(.L_x_180) ;  /* 0x0000000000100947 */ /* 0x000fea0003800000 */
[----:B------:R-:W-:Y:S05]  /*14e0*/  BRA `(.L_x_181) ;  /* 0x0000000000147947 */ /* 0x000fea0003800000 */
.L_x_179:
[----:B-----5:R-:W-:-:S04]  /*14f0*/  PRMT R36, R31, 0x7632, R36 ;  /* 0x000076321f247816 */ /* 0x020fc80000000024 */
[----:B------:R-:W-:-:S05]  /*1500*/  SHF.L.U32 R36, R36, 0x10, RZ ;  /* 0x0000001024247819 */ /* 0x000fca00000006ff */
[----:B------:R-:W-:-:S07]  /*1510*/  FADD.FTZ R125, R125, R36 ;  /* 0x000000247d7d7221 */ /* 0x000fce0000010000 */
.L_x_180:
[----:B------:R-:W-:-:S04]  /*1520*/  F2FP.BF16.F32.PACK_AB R36, RZ, R125 ;  /* 0x0000007dff24723e */ /* 0x000fc800000010ff */
[----:B------:R-:W-:-:S07]  /*1530*/  PRMT R35, R35, 0x5410, R36 ;  /* 0x0000541023237816 */ /* 0x000fce0000000024 */
.L_x_181:
[----:B------:R-:W0:Y:S01]  /*1540*/  @P0 LDC.64 R36, c[0x0][0x238] ;  /* 0x00008e00ff240b82 */ /* 0x000e220000000a00 */
[----:B------:R-:W-:-:S05]  /*1550*/  IADD3 R95, R43, 0x200, RZ ;  /* 0x000002002b5f7810 */ /* 0x000fca0007ffe0ff */
[----:B------:R-:W-:Y:S01]  /*1560*/  IMAD.WIDE.U32 R38, R95, 0x10, R40 ;  /* 0x000000105f267825 */ /* 0x000fe200078e0028 */
[----:B0-----:R-:W-:-:S04]  /*1570*/  @P0 LEA R36, P5, R45, R36, 0x4 ;  /* 0x000000242d240211 */ /* 0x001fc800078a20ff */
[----:B------:R-:W-:Y:S02]  /*1580*/  @P0 LEA.HI.X R37, R45, R37, RZ, 0x4, P5 ;  /* 0x000000252d250211 */ /* 0x000fe400028f24ff */
[----:B------:R-:W-:-:S03]  /*1590*/  @P2 LEA R98, P5, R95, UR14, 0x4 ;  /* 0x0000000e5f622c11 */ /* 0x000fc6000f8a20ff */
[----:B------:R0:W-:Y:S01]  /*15a0*/  @P0 STG.E.128 desc[UR4][R36.64], R32 ;  /* 0x0000002024000986 */ /* 0x0001e2000c101d04 */
[----:B------:R-:W-:-:S05]  /*15b0*/  @P2 LEA.HI.X R99, R95, UR15, RZ, 0x4, P5 ;  /* 0x0000000f5f632c11 */ /* 0x000fca000a8f24ff */
[----:B-----5:R1:W5:Y:S04]  /*15c0*/  @P2 LDG.E.128 R28, desc[UR4][R98.64] ;  /* 0x00000004621c2981 */ /* 0x020368000c1e1d00 */
[----:B0-----:R-:W2:Y:S02]  /*15d0*/  LDG.E.128 R36, desc[UR4][R38.64] ;  /* 0x0000000426247981 */ /* 0x001ea4000c1e1d00 */
[C---:B--2---:R-:W-:Y:S02]  /*15e0*/  SHF.L.U32 R92, R36.reuse, 0x10, RZ ;  /* 0x00000010245c7819 */ /* 0x044fe400000006ff */
[----:B------:R-:W-:-:S03]  /*15f0*/  PRMT R46, R36, 0x7632, R46 ;  /* 0x00007632242e7816 */ /* 0x000fc6000000002e */
[----:B------:R-:W-:Y:S01]  /*1600*/  FMUL.FTZ R92, R92, R42 ;  /* 0x0000002a5c5c7220 */ /* 0x000fe20000410000 */
[----:B-1----:R-:W-:Y:S06]  /*1610*/  @P3 BRA `(.L_x_182) ;  /* 0x0000000000083947 */ /* 0x002fec0003800000 */
[----:B------:R-:W-:Y:S05]  /*1620*/  @P0 BRA `(.L_x_183) ;  /* 0x00000000000c0947 */ /* 0x000fea0003800000 */
[----:B------:R-:W-:Y:S05]  /*1630*/  BRA `(.L_x_184) ;  /* 0x0000000000107947 */ /* 0x000fea0003800000 */
.L_x_182:
[----:B-----5:R-:W-:-:S05]  /*1640*/  SHF.L.U32 R99, R28, 0x10, RZ ;  /* 0x000000101c637819 */ /* 0x020fca00000006ff */
[----:B------:R-:W-:-:S07]  /*1650*/  FADD.FTZ R92, R99, R92 ;  /* 0x0000005c635c7221 */ /* 0x000fce0000010000 */
.L_x_183:
[----:B------:R-:W-:-:S04]  /*1660*/  F2FP.BF16.F32.PACK_AB R36, RZ, R92 ;  /* 0x0000005cff24723e */ /* 0x000fc800000010ff */
[----:B------:R-:W-:-:S07]  /*1670*/  PRMT R32, R36, 0x7610, R32 ;  /* 0x0000761024207816 */ /* 0x000fce0000000020 */
.L_x_184:
[----:B------:R-:W-:-:S05]  /*1680*/  SHF.L.U32 R99, R46, 0x10, RZ ;  /* 0x000000102e637819 */ /* 0x000fca00000006ff */
[----:B------:R-:W-:Y:S01]  /*1690*/  FMUL.FTZ R46, R99, R42 ;  /* 0x0000002a632e7220 */ /* 0x000fe20000410000 */
[----:B------:R-:W-:Y:S06]  /*16a0*/  @P3 BRA `(.L_x_185) ;  /* 0x0000000000083947 */ /* 0x000fec0003800000 */
[----:B------:R-:W-:Y:S05]  /*16b0*/  @P0 BRA `(.L_x_186) ;  /* 0x0000000000100947 */ /* 0x000fea0003800000 */
[----:B------:R-:W-:Y:S05]  /*16c0*/  BRA `(.L_x_187) ;  /* 0x0000000000147947 */ /* 0x000fea0003800000 */
.L_x_185:
[----:B-----5:R-:W-:-:S04]  /*16d0*/  PRMT R36, R28, 0x7632, R36 ;  /* 0x000076321c247816 */ /* 0x020fc80000000024 */
[----:B------:R-:W-:-:S05]  /*16e0*/  SHF.L.U32 R99, R36, 0x10, RZ ;  /* 0x0000001024637819 */ /* 0x000fca00000006ff */
[----:B------:R-:W-:-:S07]  /*16f0*/  FADD.FTZ R46, R46, R99 ;  /* 0x000000632e2e7221 */ /* 0x000fce0000010000 */
.L_x_186:
[----:B------:R-:W-:-:S04]  /*1700*/  F2FP.BF16.F32.PACK_AB R36, RZ, R46 ;  /* 0x0000002eff24723e */ /* 0x000fc800000010ff */
[----:B------:R-:W-:-:S07]  /*1710*/  PRMT R32, R32, 0x5410, R36 ;  /* 0x0000541020207816 */ /* 0x000fce0000000024 */
.L_x_187:
[C---:B------:R-:W-:Y:S02]  /*1720*/  SHF.L.U32 R99, R37.reuse, 0x10, RZ ;  /* 0x0000001025637819 */ /* 0x040fe400000006ff */
[----:B------:R-:W-:-:S03]  /*1730*/  PRMT R37, R37, 0x7632, R37 ;  /* 0x0000763225257816 */ /* 0x000fc60000000025 */
[----:B------:R-:W-:Y:S01]  /*1740*/  FMUL.FTZ R96, R99, R42 ;  /* 0x0000002a63607220 */ /* 0x000fe20000410000 */
[----:B------:R-:W-:Y:S06]  /*1750*/  @P3 BRA `(.L_x_188) ;  /* 0x0000000000083947 */ /* 0x000fec0003800000 */
[----:B------:R-:W-:Y:S05]  /*1760*/  @P0 BRA `(.L_x_189) ;  /* 0x00000000000c0947 */ /* 0x000fea0003800000 */
[----:B------:R-:W-:Y:S05]  /*1770*/  BRA `(.L_x_190) ;  /* 0x0000000000107947 */ /* 0x000fea0003800000 */
.L_x_188:
[----:B-----5:R-:W-:-:S05]  /*1780*/  SHF.L.U32 R99, R29, 0x10, RZ ;  /* 0x000000101d637819 */ /* 0x020fca00000006ff */
[----:B------:R-:W-:-:S07]  /*1790*/  FADD.FTZ R96, R99, R96 ;  /* 0x0000006063607221 */ /* 0x000fce0000010000 */
.L_x_189:
[----:B------:R-:W-:-:S04]  /*17a0*/  F2FP.BF16.F32.PACK_AB R36, RZ, R96 ;  /* 0x00000060ff24723e */ /* 0x000fc800000010ff */
[----:B------:R-:W-:-:S07]  /*17b0*/  PRMT R33, R36, 0x7610, R33 ;  /* 0x0000761024217816 */ /* 0x000fce0000000021 */
.L_x_190:
[----:B------:R-:W-:-:S05]  /*17c0*/  SHF.L.U32 R37, R37, 0x10, RZ ;  /* 0x0000001025257819 */ /* 0x000fca00000006ff */
[----:B------:R-:W-:Y:S01]  /*17d0*/  FMUL.FTZ R94, R37, R42 ;  /* 0x0000002a255e7220 */ /* 0x000fe20000410000 */
[----:B------:R-:W-:Y:S06]  /*17e0*/  @P3 BRA `(.L_x_191) ;  /* 0x0000000000083947 */ /* 0x000fec0003800000 */
[----:B------:R-:W-:Y:S05]  /*17f0*/  @P0 BRA `(.L_x_192) ;  /* 0x0000000000100947 */ /* 0x000fea0003800000 */
[----:B------:R-:W-:Y:S05]  /*1800*/  BRA `(.L_x_193) ;  /* 0x0000000000147947 */ /* 0x000fea0003800000 */
.L_x_191:
[----:B-----5:R-:W-:-:S04]  /*1810*/  PRMT R36, R29, 0x7632, R36 ;  /* 0x000076321d247816 */ /* 0x020fc80000000024 */
[----:B------:R-:W-:-:S05]  /*1820*/  SHF.L.U32 R37, R36, 0x10, RZ ;  /* 0x0000001024257819 */ /* 0x000fca00000006ff */
[----:B------:R-:W-:-:S07]  /*1830*/  FADD.FTZ R94, R94, R37 ;  /* 0x000000255e5e7221 */ /* 0x000fce0000010000 */
.L_x_192:
[----:B------:R-:W-:-:S04]  /*1840*/  F2FP.BF16.F32.PACK_AB R36, RZ, R94 ;  /* 0x0000005eff24723e */ /* 0x000fc800000010ff */
[----:B------:R-:W-:-:S07]  /*1850*/  PRMT R33, R33, 0x5410, R36 ;  /* 0x0000541021217816 */ /* 0x000fce0000000024 */
.L_x_193:
[C---:B------:R-:W-:Y:S02]  /*1860*/  SHF.L.U32 R37, R38.reuse, 0x10, RZ ;  /* 0x0000001026257819 */ /* 0x040fe400000006ff */
[----:B------:R-:W-:-:S03]  /*1870*/  PRMT R38, R38, 0x7632, R38 ;  /* 0x0000763226267816 */ /* 0x000fc60000000026 */
[----:B------:R-:W-:Y:S01]  /*1880*/  FMUL.FTZ R100, R37, R42 ;  /* 0x0000002a25647220 */ /* 0x000fe20000410000 */
[----:B------:R-:W-:Y:S06]  /*1890*/  @P3 BRA `(.L_x_194) ;  /* 0x0000000000083947 */ /* 0x000fec0003800000 */
[----:B------:R-:W-:Y:S05]  /*18a0*/  @P0 BRA `(.L_x_195) ;  /* 0x00000000000c0947 */ /* 0x000fea0003800000 */
[----:B------:R-:W-:Y:S05]  /*18b0*/  BRA `(.L_x_196) ;  /* 0x0000000000107947 */ /* 0x000fea0003800000 */
.L_x_194:
[----:B-----5:R-:W-:-:S05]  /*18c0*/  SHF.L.U32 R37, R30, 0x10, RZ ;  /* 0x000000101e257819 */ /* 0x020fca00000006ff */
[----:B------:R-:W-:-:S07]  /*18d0*/  FADD.FTZ R100, R37, R100 ;  /* 0x0000006425647221 */ /* 0x000fce0000010000 */
.L_x_195:
[----:B------:R-:W-:-:S04]  /*18e0*/  F2FP.BF16.F32.PACK_AB R36, RZ, R100 ;  /* 0x00000064ff24723e */ /* 0x000fc800000010ff */
[----:B------:R-:W-:-:S07]  /*18f0*/  PRMT R34, R36, 0x7610, R34 ;  /* 0x0000761024227816 */ /* 0x000fce0000000022 */
.L_x_196:
[----:B------:R-:W-:-:S05]  /*1900*/  SHF.L.U32 R37, R38, 0x10, RZ ;  /* 0x0000001026257819 */ /* 0x000fca00000006ff */
[----:B------:R-:W-:Y:S01]  /*1910*/  FMUL.FTZ R98, R37, R42 ;  /* 0x0000002a25627220 */ /* 0x000fe20000410000 */
[----:B------:R-:W-:Y:S06]  /*1920*/  @P3 BRA `(.L_x_197) ;  /* 0x0000000000083947 */ /* 0x000fec0003800000 */
[----:B------:R-:W-:Y:S05]  /*1930*/  @P0 BRA `(.L_x_198) ;  /* 0x0000000000100947 */ /* 0x000fea0003800000 */
[----:B------:R-:W-:Y:S05]  /*1940*/  BRA `(.L_x_199) ;  /* 0x0000000000147947 */ /* 0x000fea0003800000 */
.L_x_197:
[----:B-----5:R-:W-:-:S04]  /*1950*/  PRMT R36, R30, 0x7632, R36 ;  /* 0x000076321e247816 */ /* 0x020fc80000000024 */
[----:B------:R-:W-:-:S05]  /*1960*/  SHF.L.U32 R37, R36, 0x10, RZ ;  /* 0x0000001024257819 */ /* 0x000fca00000006ff */
[----:B------:R-:W-:-:S07]  /*1970*/  FADD.FTZ R98, R98, R37 ;  /* 0x0000002562627221 */ /* 0x000fce0000010000 */
.L_x_198:
[----:B------:R-:W-:-:S04]  /*1980*/  F2FP.BF16.F32.PACK_AB R36, RZ, R98 ;  /* 0x00000062ff24723e */ /* 0x000fc800000010ff */
[----:B------:R-:W-:-:S07]  /*1990*/  PRMT R34, R34, 0x5410, R36 ;  /* 0x0000541022227816 */ /* 0x000fce0000000024 */
.L_x_199:
[C---:B------:R-:W-:Y:S02]  /*19a0*/  SHF.L.U32 R37, R39.reuse, 0x10, RZ ;  /* 0x0000001027257819 */ /* 0x040fe400000006ff */
[----:B------:R-:W-:-:S03]  /*19b0*/  PRMT R39, R39, 0x7632, R39 ;  /* 0x0000763227277816 */ /* 0x000fc60000000027 */
[----:B------:R-:W-:Y:S01]  /*19c0*/  FMUL.FTZ R104, R37, R42 ;  /* 0x0000002a25687220 */ /* 0x000fe20000410000 */
[----:B------:R-:W-:Y:S06]  /*19d0*/  @P3 BRA `(.L_x_200) ;  /* 0x0000000000083947 */ /* 0x000fec0003800000 */
[----:B------:R-:W-:Y:S05]  /*19e0*/  @P0 BRA `(.L_x_201) ;  /* 0x00000000000c0947 */ /* 0x000fea0003800000 */
[----:B------:R-:W-:Y:S05]  /*19f0*/  BRA `(.L_x_202) ;  /* 0x0000000000107947 */ /* 0x000fea0003800000 */
.L_x_200:
[----:B-----5:R-:W-:-:S05]  /*1a00*/  SHF.L.U32 R37, R31, 0x10, RZ ;  /* 0x000000101f257819 */ /* 0x020fca00000006ff */
[----:B------:R-:W-:-:S07]  /*1a10*/  FADD.FTZ R104, R37, R104 ;  /* 0x0000006825687221 */ /* 0x000fce0000010000 */
.L_x_201:
[----:B------:R-:W-:-:S04]  /*1a20*/  F2FP.BF16.F32.PACK_AB R36, RZ, R104 ;  /* 0x00000068ff24723e */ /* 0x000fc800000010ff */
[----:B------:R-:W-:-:S07]  /*1a30*/  PRMT R35, R36, 0x7610, R35 ;  /* 0x0000761024237816 */ /* 0x000fce0000000023 */
.L_x_202:
[----:B------:R-:W-:-:S05]  /*1a40*/  SHF.L.U32 R39, R39, 0x10, RZ ;  /* 0x0000001027277819 */ /* 0x000fca00000006ff */
[----:B------:R-:W-:Y:S01]  /*1a50*/  FMUL.FTZ R102, R39, R42 ;  /* 0x0000002a27667220 */ /* 0x000fe20000410000 */
[----:B------:R-:W-:Y:S06]  /*1a60*/  @P3 BRA `(.L_x_203) ;  /* 0x0000000000083947 */ /* 0x000fec0003800000 */
[----:B------:R-:W-:Y:S05]  /*1a70*/  @P0 BRA `(.L_x_204) ;  /* 0x0000000000100947 */ /* 0x000fea0003800000 */
[----:B------:R-:W-:Y:S05]  /*1a80*/  BRA `(.L_x_205) ;  /* 0x0000000000147947 */ /* 0x000fea0003800000 */
.L_x_203:
[----:B-----5:R-:W-:-:S04]  /*1a90*/  PRMT R36, R31, 0x7632, R36 ;  /* 0x000076321f247816 */ /* 0x020fc80000000024 */
[----:B------:R-:W-:-:S05]  /*1aa0*/  SHF.L.U32 R37, R36, 0x10, RZ ;  /* 0x0000001024257819 */ /* 0x000fca00000006ff */
[----:B------:R-:W-:-:S07]  /*1ab0*/  FADD.FTZ R102, R102, R37 ;  /* 0x0000002566667221 */ /* 0x000fce0000010000 */
.L_x_204:
[----:B------:R-:W-:-:S04]  /*1ac0*/  F2FP.BF16.F32.PACK_AB R36, RZ, R102 ;  /* 0x00000066ff24723e */ /* 0x000fc800000010ff */
[----:B------:R-:W-:-:S07]  /*1ad0*/  PRMT R35, R35, 0x5410, R36 ;  /* 0x0000541023237816 */ /* 0x000fce0000000024 */
.L_x_205:
[----:B------:R-:W0:Y:S01]  /*1ae0*/  @P0 LDC.64 R36, c[0x0][0x238] ;  /* 0x00008e00ff240b82 */ /* 0x000e220000000a00 */
[----:B------:R-:W-:-:S04]  /*1af0*/  VIADD R99, R43, 0x300 ;  /* 0x000003002b637836 */ /* 0x000fc80000000000 */
[----:B------:R-:W-:Y:S01]  /*1b00*/  IMAD.WIDE.U32 R38, R99, 0x10, R40 ;  /* 0x0000001063267825 */ /* 0x000fe200078e0028 */
[----:B0-----:R-:W-:-:S04]  /*1b10*/  @P0 LEA R36, P5, R95, R36, 0x4 ;  /* 0x000000245f240211 */ /* 0x001fc800078a20ff */
[----:B------:R-:W-:-:S05]  /*1b20*/  @P0 LEA.HI.X R37, R95, R37, RZ, 0x4, P5 ;  /* 0x000000255f250211 */ /* 0x000fca00028f24ff */
[----:B------:R0:W-:Y:S04]  /*1b30*/  @P0 STG.E.128 desc[UR4][R36.64], R32 ;  /* 0x0000002024000986 */ /* 0x0001e8000c101d04 */
[----:B0-----:R-:W2:Y:S01]  /*1b40*/  LDG.E.128 R36, desc[UR4][R38.64] ;  /* 0x0000000426247981 */ /* 0x001ea2000c1e1d00 */
[----:B------:R-:W-:-:S04]  /*1b50*/  @P2 LEA R40, P5, R99, UR14, 0x4 ;  /* 0x0000000e63282c11 */ /* 0x000fc8000f8a20ff */
[----:B------:R-:W-:-:S05]  /*1b60*/  @P2 LEA.HI.X R41, R99, UR15, RZ, 0x4, P5 ;  /* 0x0000000f63292c11 */ /* 0x000fca000a8f24ff */
[----:B-----5:R0:W5:Y:S01]  /*1b70*/  @P2 LDG.E.128 R28, desc[UR4][R40.64] ;  /* 0x00000004281c2981 */ /* 0x020162000c1e1d00 */
[C---:B--2---:R-:W-:Y:S02]  /*1b80*/  SHF.L.U32 R106, R36.reuse, 0x10, RZ ;  /* 0x00000010246a7819 */ /* 0x044fe400000006ff */
[----:B------:R-:W-:-:S03]  /*1b90*/  PRMT R108, R36, 0x7632, R108 ;  /* 0x00007632246c7816 */ /* 0x000fc6000000006c */
[----:B0-----:R-:W-:Y:S01]  /*1ba0*/  FMUL.FTZ R40, R106, R42 ;  /* 0x0000002a6a287220 */ /* 0x001fe20000410000 */
[----:B------:R-:W-:Y:S06]  /*1bb0*/  @P3 BRA `(.L_x_206) ;  /* 0x0000000000083947 */ /* 0x000fec0003800000 */
[----:B------:R-:W-:Y:S05]  /*1bc0*/  @P0 BRA `(.L_x_207) ;  /* 0x00000000000c0947 */ /* 0x000fea0003800000 */
[----:B------:R-:W-:Y:S05]  /*1bd0*/  BRA `(.L_x_208) ;  /* 0x0000000000107947 */ /* 0x000fea0003800000 */
.L_x_206:
[----:B-----5:R-:W-:-:S05]  /*1be0*/  SHF.L.U32 R41, R28, 0x10, RZ ;  /* 0x000000101c297819 */ /* 0x020fca00000006ff */
[----:B------:R-:W-:-:S07]  /*1bf0*/  FADD.FTZ R40, R41, R40 ;  /* 0x0000002829287221 */ /* 0x000fce0000010000 */
.L_x_207:
[----:B------:R-:W-:-:S04]  /*1c00*/  F2FP.BF16.F32.PACK_AB R36, RZ, R40 ;  /* 0x00000028ff24723e */ /* 0x000fc800000010ff */
[----:B------:R-:W-:-:S07]  /*1c10*/  PRMT R32, R36, 0x7610, R32 ;  /* 0x0000761024207816 */ /* 0x000fce0000000020 */
.L_x_208:
[----:B------:R-:W-:-:S05]  /*1c20*/  SHF.L.U32 R41, R108, 0x10, RZ ;  /* 0x000000106c297819 */ /* 0x000fca00000006ff */
[----:B------:R-:W-:Y:S01]  /*1c30*/  FMUL.FTZ R41, R41, R42 ;  /* 0x0000002a29297220 */ /* 0x000fe20000410000 */
[----:B------:R-:W-:Y:S06]  /*1c40*/  @P3 BRA `(.L_x_209) ;  /* 0x0000000000083947 */ /* 0x000fec0003800000 */
[----:B------:R-:W-:Y:S05]  /*1c50*/  @P0 BRA `(.L_x_210) ;  /* 0x0000000000100947 */ /* 0x000fea0003800000 */
[----:B------:R-:W-:Y:S05]  /*1c60*/  BRA `(.L_x_211) ;  /* 0x0000000000147947 */ /* 0x000fea0003800000 */
.L_x_209:
[----:B-----5:R-:W-:-:S04]  /*1c70*/  PRMT R36, R28, 0x7632, R36 ;  /* 0x000076321c247816 */ /* 0x020fc80000000024 */
[----:B------:R-:W-:-:S05]  /*1c80*/  SHF.L.U32 R36, R36, 0x10, RZ ;  /* 0x0000001024247819 */ /* 0x000fca00000006ff */
[----:B------:R-:W-:-:S07]  /*1c90*/  FADD.FTZ R41, R41, R36 ;  /* 0x0000002429297221 */ /* 0x000fce0000010000 */
.L_x_210:
[----:B------:R-:W-:-:S04]  /*1ca0*/  F2FP.BF16.F32.PACK_AB R36, RZ, R41 ;  /* 0x00000029ff24723e */ /* 0x000fc800000010ff */
[----:B------:R-:W-:-:S07]  /*1cb0*/  PRMT R32, R32, 0x5410, R36 ;  /* 0x0000541020207816 */ /* 0x000fce0000000024 */
.L_x_211:
[C---:B------:R-:W-:Y:S02]  /*1cc0*/  SHF.L.U32 R108, R37.reuse, 0x10, RZ ;  /* 0x00000010256c7819 */ /* 0x040fe400000006ff */
[----:B------:R-:W-:-:S03]  /*1cd0*/  PRMT R37, R37, 0x7632, R37 ;  /* 0x0000763225257816 */ /* 0x000fc60000000025 */
[----:B------:R-:W-:Y:S01]  /*1ce0*/  FMUL.FTZ R108, R108, R42 ;  /* 0x0000002a6c6c7220 */ /* 0x000fe20000410000 */
[----:B------:R-:W-:Y:S06]  /*1cf0*/  @P3 BRA `(.L_x_212) ;  /* 0x0000000000083947 */ /* 0x000fec0003800000 */
[----:B------:R-:W-:Y:S05]  /*1d00*/  @P0 BRA `(.L_x_213) ;  /* 0x00000000000c0947 */ /* 0x000fea0003800000 */
[----:B------:R-:W-:Y:S05]  /*1d10*/  BRA `(.L_x_214) ;  /* 0x0000000000107947 */ /* 0x000fea0003800000 */
.L_x_212:
[----:B-----5:R-:W-:-:S05]  /*1d20*/  SHF.L.U32 R36, R29, 0x10, RZ ;  /* 0x000000101d247819 */ /* 0x020fca00000006ff */
[----:B------:R-:W-:-:S07]  /*1d30*/  FADD.FTZ R108, R36, R108 ;  /* 0x0000006c246c7221 */ /* 0x000fce0000010000 */
.L_x_213:
[----:B------:R-:W-:-:S04]  /*1d40*/  F2FP.BF16.F32.PACK_AB R36, RZ, R108 ;  /* 0x0000006cff24723e */ /* 0x000fc800000010ff */
[----:B------:R-:W-:-:S07]  /*1d50*/  PRMT R33, R36, 0x7610, R33 ;  /* 0x0000761024217816 */ /* 0x000fce0000000021 */
.L_x_214:
[----:B------:R-:W-:-:S05]  /*1d60*/  SHF.L.U32 R37, R37, 0x10, RZ ;  /* 0x0000001025257819 */ /* 0x000fca00000006ff */
[----:B------:R-:W-:Y:S01]  /*1d70*/  FMUL.FTZ R106, R37, R42 ;  /* 0x0000002a256a7220 */ /* 0x000fe20000410000 */
[----:B------:R-:W-:Y:S06]  /*1d80*/  @P3 BRA `(.L_x_215) ;  /* 0x0000000000083947 */ /* 0x000fec0003800000 */
[----:B------:R-:W-:Y:S05]  /*1d90*/  @P0 BRA `(.L_x_216) ;  /* 0x0000000000100947 */ /* 0x000fea0003800000 */
[----:B------:R-:W-:Y:S05]  /*1da0*/  BRA `(.L_x_217) ;  /* 0x0000000000147947 */ /* 0x000fea0003800000 */
.L_x_215:
[----:B-----5:R-:W-:-:S04]  /*1db0*/  PRMT R36, R29, 0x7632, R36 ;  /* 0x000076321d247816 */ /* 0x020fc80000000024 */
[----:B------:R-:W-:-:S05]  /*1dc0*/  SHF.L.U32 R37, R36, 0x10, RZ ;  /* 0x0000001024257819 */ /* 0x000fca00000006ff */
[----:B------:R-:W-:-:S07]  /*1dd0*/  FADD.FTZ R106, R106, R37 ;  /* 0x000000256a6a7221 */ /* 0x000fce0000010000 */
.L_x_216:
[----:B------:R-:W-:-:S04]  /*1de0*/  F2FP.BF16.F32.PACK_AB R36, RZ, R106 ;  /* 0x0000006aff24723e */ /* 0x000fc800000010ff */
[----:B------:R-:W-:-:S07]  /*1df0*/  PRMT R33, R33, 0x5410, R36 ;  /* 0x0000541021217816 */ /* 0x000fce0000000024 */
.L_x_217:
[C---:B------:R-:W-:Y:S02]  /*1e00*/  SHF.L.U32 R37, R38.reuse, 0x10, RZ ;  /* 0x0000001026257819 */ /* 0x040fe400000006ff */
[----:B------:R-:W-:-:S03]  /*1e10*/  PRMT R38, R38, 0x7632, R38 ;  /* 0x0000763226267816 */ /* 0x000fc60000000026 */
[----:B------:R-:W-:Y:S01]  /*1e20*/  FMUL.FTZ R112, R37, R42 ;  /* 0x0000002a25707220 */ /* 0x000fe20000410000 */
[----:B------:R-:W-:Y:S06]  /*1e30*/  @P3 BRA `(.L_x_218) ;  /* 0x0000000000083947 */ /* 0x000fec0003800000 */
[----:B------:R-:W-:Y:S05]  /*1e40*/  @P0 BRA `(.L_x_219) ;  /* 0x00000000000c0947 */ /* 0x000fea0003800000 */
[----:B------:R-:W-:Y:S05]  /*1e50*/  BRA `(.L_x_220) ;  /* 0x0000000000107947 */ /* 0x000fea0003800000 */
.L_x_218:
[----:B-----5:R-:W-:-:S05]  /*1e60*/  SHF.L.U32 R37, R30, 0x10, RZ ;  /* 0x000000101e257819 */ /* 0x020fca00000006ff */
[----:B------:R-:W-:-:S07]  /*1e70*/  FADD.FTZ R112, R37, R112 ;  /* 0x0000007025707221 */ /* 0x000fce0000010000 */
.L_x_219:
[----:B------:R-:W-:-:S04]  /*1e80*/  F2FP.BF16.F32.PACK_AB R36, RZ, R112 ;  /* 0x00000070ff24723e */ /* 0x000fc800000010ff */
[----:B------:R-:W-:-:S07]  /*1e90*/  PRMT R34, R36, 0x7610, R34 ;  /* 0x0000761024227816 */ /* 0x000fce0000000022 */
.L_x_220:
[----:B------:R-:W-:-:S05]  /*1ea0*/  SHF.L.U32 R37, R38, 0x10, RZ ;  /* 0x0000001026257819 */ /* 0x000fca00000006ff */
[----:B------:R-:W-:Y:S01]  /*1eb0*/  FMUL.FTZ R110, R37, R42 ;  /* 0x0000002a256e7220 */ /* 0x000fe20000410000 */
[----:B------:R-:W-:Y:S06]  /*1ec0*/  @P3 BRA `(.L_x_221) ;  /* 0x0000000000083947 */ /* 0x000fec0003800000 */
[----:B------:R-:W-:Y:S05]  /*1ed0*/  @P0 BRA `(.L_x_222) ;  /* 0x0000000000100947 */ /* 0x000fea0003800000 */
[----:B------:R-:W-:Y:S05]  /*1ee0*/  BRA `(.L_x_223) ;  /* 0x0000000000147947 */ /* 0x000fea0003800000 */
.L_x_221:
[----:B-----5:R-:W-:-:S04]  /*1ef0*/  PRMT R36, R30, 0x7632, R36 ;  /* 0x000076321e247816 */ /* 0x020fc80000000024 */
[----:B------:R-:W-:-:S05]  /*1f00*/  SHF.L.U32 R37, R36, 0x10, RZ ;  /* 0x0000001024257819 */ /* 0x000fca00000006ff */
[----:B------:R-:W-:-:S07]  /*1f10*/  FADD.FTZ R110, R110, R37 ;  /* 0x000000256e6e7221 */ /* 0x000fce0000010000 */
.L_x_222:
[----:B------:R-:W-:-:S04]  /*1f20*/  F2FP.BF16.F32.PACK_AB R36, RZ, R110 ;  /* 0x0000006eff24723e */ /* 0x000fc800000010ff */
[----:B------:R-:W-:-:S07]  /*1f30*/  PRMT R34, R34, 0x5410, R36 ;  /* 0x0000541022227816 */ /* 0x000fce0000000024 */
.L_x_223:
[C---:B------:R-:W-:Y:S02]  /*1f40*/  SHF.L.U32 R37, R39.reuse, 0x10, RZ ;  /* 0x0000001027257819 */ /* 0x040fe400000006ff */
[----:B------:R-:W-:-:S03]  /*1f50*/  PRMT R39, R39, 0x7632, R39 ;  /* 0x0000763227277816 */ /* 0x000fc60000000027 */
[----:B------:R-:W-:Y:S01]  /*1f60*/  FMUL.FTZ R114, R37, R42 ;  /* 0x0000002a25727220 */ /* 0x000fe20000410000 */
[----:B------:R-:W-:Y:S06]  /*1f70*/  @P3 BRA `(.L_x_224) ;  /* 0x0000000000083947 */ /* 0x000fec0003800000 */
[----:B------:R-:W-:Y:S05]  /*1f80*/  @P0 BRA `(.L_x_225) ;  /* 0x00000000000c0947 */ /* 0x000fea0003800000 */
[----:B------:R-:W-:Y:S05]  /*1f90*/  BRA `(.L_x_226) ;  /* 0x0000000000107947 */ /* 0x000fea0003800000 */
.L_x_224:
[----:B-----5:R-:W-:-:S05]  /*1fa0*/  SHF.L.U32 R37, R31, 0x10, RZ ;  /* 0x000000101f257819 */ /* 0x020fca00000006ff */
[----:B------:R-:W-:-:S07]  /*1fb0*/  FADD.FTZ R114, R37, R114 ;  /* 0x0000007225727221 */ /* 0x000fce0000010000 */
.L_x_225:
[----:B------:R-:W-:-:S04]  /*1fc0*/  F2FP.BF16.F32.PACK_AB R36, RZ, R114 ;  /* 0x00000072ff24723e */ /* 0x000fc800000010ff */
[----:B------:R-:W-:-:S07]  /*1fd0*/  PRMT R35, R36, 0x7610, R35 ;  /* 0x0000761024237816 */ /* 0x000fce0000000023 */
.L_x_226:
[----:B------:R-:W-:-:S05]  /*1fe0*/  SHF.L.U32 R39, R39, 0x10, RZ ;  /* 0x0000001027277819 */ /* 0x000fca00000006ff */
[----:B------:R-:W-:Y:S01]  /*1ff0*/  FMUL.FTZ R42, R39, R42 ;  /* 0x0000002a272a7220 */ /* 0x000fe20000410000 */
[----:B------:R-:W-:Y:S06]  /*2000*/  @P3 BRA `(.L_x_227) ;  /* 0x0000000000083947 */ /* 0x000fec0003800000 */
[----:B------:R-:W-:Y:S05]  /*2010*/  @P0 BRA `(.L_x_228) ;  /* 0x0000000000100947 */ /* 0x000fea0003800000 */
[----:B------:R-:W-:Y:S05]  /*2020*/  BRA `(.L_x_229) ;  /* 0x0000000000147947 */ /* 0x000fea0003800000 */
.L_x_227:
[----:B-----5:R-:W-:-:S04]  /*2030*/  PRMT R36, R31, 0x7632, R36 ;  /* 0x000076321f247816 */ /* 0x020fc80000000024 */
[----:B------:R-:W-:-:S05]  /*2040*/  SHF.L.U32 R37, R36, 0x10, RZ ;  /* 0x0000001024257819 */ /* 0x000fca00000006ff */
[----:B------:R-:W-:-:S07]  /*2050*/  FADD.FTZ R42, R42, R37 ;  /* 0x000000252a2a7221 */ /* 0x000fce0000010000 */
.L_x_228:
[----:B------:R-:W-:-:S04]  /*2060*/  F2FP.BF16.F32.PACK_AB R36, RZ, R42 ;  /* 0x0000002aff24723e */ /* 0x000fc800000010ff */
[----:B------:R-:W-:-:S07]  /*2070*/  PRMT R35, R35, 0x5410, R36 ;  /* 0x0000541023237816 */ /* 0x000fce0000000024 */
.L_x_229:
[----:B------:R-:W-:Y:S01]  /*2080*/  FADD.FTZ R38, RZ, R97 ;  /* 0x00000061ff267221 */ /* 0x000fe20000010000 */
[----:B------:R-:W0:Y:S01]  /*2090*/  @P0 LDC.64 R36, c[0x0][0x238] ;  /* 0x00008e00ff240b82 */ /* 0x000e220000000a00 */
[----:B------:R-:W-:Y:S01]  /*20a0*/  UMOV UR6, 0xffffffff ;  /* 0xffffffff00067882 */ /* 0x000fe20000000000 */
[----:B------:R-:W-:Y:S01]  /*20b0*/  ISETP.NE.AND P3, PT, R56, RZ, PT ;  /* 0x000000ff3800720c */ /* 0x000fe20003f65270 */
[----:B------:R-:W-:-:S04]  /*20c0*/  FADD.FTZ R38, R38, R47 ;  /* 0x0000002f26267221 */ /* 0x000fc80000010000 */
[----:B------:R-:W-:-:S04]  /*20d0*/  FADD.FTZ R38, R38, R103 ;  /* 0x0000006726267221 */ /* 0x000fc80000010000 */
[----:B------:R-:W-:-:S04]  /*20e0*/  FADD.FTZ R38, R38, R101 ;  /* 0x0000006526267221 */ /* 0x000fc80000010000 */
[----:B------:R-:W-:-:S04]  /*20f0*/  FADD.FTZ R38, R38, R105 ;  /* 0x0000006926267221 */ /* 0x000fc80000010000 */
[----:B------:R-:W-:-:S04]  /*2100*/  FADD.FTZ R38, R38, R107 ;  /* 0x0000006b26267221 */ /* 0x000fc80000010000 */
[----:B------:R-:W-:Y:S01]  /*2110*/  FADD.FTZ R38, R38, R111 ;  /* 0x0000006f26267221 */ /* 0x000fe20000010000 */
[----:B0-----:R-:W-:-:S03]  /*2120*/  @P0 LEA R36, P2, R99, R36, 0x4 ;  /* 0x0000002463240211 */ /* 0x001fc600078420ff */
[----:B------:R-:W-:Y:S01]  /*2130*/  FADD.FTZ R38, R38, R109 ;  /* 0x0000006d26267221 */ /* 0x000fe20000010000 */
[----:B------:R-:W-:Y:S02]  /*2140*/  @P0 LEA.HI.X R37, R99, R37, RZ, 0x4, P2 ;  /* 0x0000002563250211 */ /* 0x000fe400010f24ff */
[----:B------:R-:W-:Y:S01]  /*2150*/  LOP3.LUT P2, RZ, R90, 0xff, RZ, 0xc0, !PT ;  /* 0x000000ff5aff7812 */ /* 0x000fe2000784c0ff */
[----:B------:R-:W-:Y:S02]  /*2160*/  FADD.FTZ R38, R38, R115 ;  /* 0x0000007326267221 */ /* 0x000fe40000010000 */
[----:B------:R0:W-:Y:S02]  /*2170*/  @P0 STG.E.128 desc[UR4][R36.64], R32 ;  /* 0x0000002024000986 */ /* 0x0001e4000c101d04 */
[----:B------:R-:W-:-:S04]  /*2180*/  FADD.FTZ R38, R38, R113 ;  /* 0x0000007126267221 */ /* 0x000fc80000010000 */
[----:B------:R-:W-:-:S04]  /*2190*/  FADD.FTZ R38, R38, R119 ;  /* 0x0000007726267221 */ /* 0x000fc80000010000 */
[----:B------:R-:W-:-:S04]  /*21a0*/  FADD.FTZ R38, R38, R117 ;  /* 0x0000007526267221 */ /* 0x000fc80000010000 */
[----:B------:R-:W-:-:S04]  /*21b0*/  FADD.FTZ R38, R38, R123 ;  /* 0x0000007b26267221 */ /* 0x000fc80000010000 */
[----:B0-----:R-:W-:Y:S01]  /*21c0*/  FADD.FTZ R37, R38, R121 ;  /* 0x0000007926257221 */ /* 0x001fe20000010000 */
[----:B------:R-:W-:-:S03]  /*21d0*/  SEL R38, R77, R54, !P2 ;  /* 0x000000364d267207 */ /* 0x000fc60005000000 */
[----:B------:R-:W-:-:S04]  /*21e0*/  FADD.FTZ R36, R37, R44 ;  /* 0x0000002c25247221 */ /* 0x000fc80000010000 */
        /* <DEDUP_REMOVED lines=16> */
[----:B------:R-:W-:Y:S01]  /*22f0*/  FADD.FTZ R118, R37, R42 ;  /* 0x0000002a25767221 */ /* 0x000fe20000010000 */
        /* <DEDUP_REMOVED lines=11> */
[----:B------:R-:W-:-:S04]  /*23b0*/  FMUL.FTZ R36, R36, 0.0009765625 ;  /* 0x3a80000024247820 */ /* 0x000fc80000410000 */
[C---:B------:R-:W-:Y:S01]  /*23c0*/  FADD.FTZ R37, -R36.reuse, R97 ;  /* 0x0000006124257221 */ /* 0x040fe20000010100 */
[----:B------:R-:W-:-:S03]  /*23d0*/  FADD.FTZ R90, -R36, R47 ;  /* 0x0000002f245a7221 */ /* 0x000fc60000010100 */
[----:B------:R-:W-:-:S04]  /*23e0*/  FFMA.FTZ R37, R37, R37, RZ ;  /* 0x0000002525257223 */ /* 0x000fc800000100ff */
[----:B------:R-:W-:Y:S01]  /*23f0*/  FFMA.FTZ R37, R90, R90, R37 ;  /* 0x0000005a5a257223 */ /* 0x000fe20000010025 */
[----:B------:R-:W-:-:S04]  /*2400*/  FADD.FTZ R90, -R36, R103 ;  /* 0x00000067245a7221 */ /* 0x000fc80000010100 */
        /* <DEDUP_REMOVED lines=58> */
[----:B------:R-:W-:-:S05]  /*27b0*/  FFMA.FTZ R118, R90, R90, R37 ;  /* 0x0000005a5a767223 */ /* 0x000fca0000010025 */
        /* <DEDUP_REMOVED lines=9> */
.L_x_242:
[----:B------:R-:W2:Y:S01]  /*2850*/  @!P3 S2R R116, SR_CgaCtaId ;  /* 0x000000000074b919 */ /* 0x000ea20000008800 */
[----:B------:R-:W-:Y:S01]  /*2860*/  ISETP.GT.U32.AND P5, PT, R56, 0x7, PT ;  /* 0x000000073800780c */ /* 0x000fe20003fa4070 */
[----:B-1----:R-:W-:Y:S01]  /*2870*/  FADD.FTZ R37, R124, R37 ;  /* 0x000000257c257221 */ /* 0x002fe20000010000 */
[----:B------:R-:W-:Y:S01]  /*2880*/  @!P3 MOV R90, 0x400 ;  /* 0x00000400005ab802 */ /* 0x000fe20000000f00 */
[----:B------:R-:W-:Y:S05]  /*2890*/  WARPSYNC.ALL ;  /* 0x0000000000007948 */ /* 0x000fea0003800000 */
[----:B------:R-:W-:-:S05]  /*28a0*/  HFMA2.MMA R118, -RZ, RZ, 0, 0 ;  /* 0x00000000ff767435 */ /* 0x000fca00000001ff */
[----:B------:R-:W1:Y:S01]  /*28b0*/  @!P5 S2R R39, SR_CgaCtaId ;  /* 0x000000000027d919 */ /* 0x000e620000008800 */
[----:B------:R-:W-:Y:S02]  /*28c0*/  @!P5 MOV R118, 0x400 ;  /* 0x000004000076d802 */ /* 0x000fe40000000f00 */
[----:B--2---:R-:W-:Y:S02]  /*28d0*/  @!P3 LEA R116, R116, R90, 0x18 ;  /* 0x0000005a7474b211 */ /* 0x004fe400078ec0ff */
[-C--:B------:R-:W-:Y:S02]  /*28e0*/  @!P3 IADD3 R90, R75, R38.reuse, RZ ;  /* 0x000000264b5ab210 */ /* 0x080fe40007ffe0ff */
[----:B------:R-:W-:Y:S02]  /*28f0*/  @!P5 IADD3 R38, R56, R38, RZ ;  /* 0x000000263826d210 */ /* 0x000fe40007ffe0ff */
[----:B------:R-:W-:Y:S02]  /*2900*/  @!P3 LEA R90, R90, R116, 0x3 ;  /* 0x000000745a5ab211 */ /* 0x000fe400078e18ff */
[----:B------:R-:W-:-:S03]  /*2910*/  @!P5 MOV R116, 0x400 ;  /* 0x000004000074d802 */ /* 0x000fc60000000f00 */
[----:B------:R-:W-:Y:S01]  /*2920*/  @!P3 STS.64 [R90], R36 ;  /* 0x000000245a00b388 */ /* 0x000fe20000000a00 */
[----:B------:R-:W-:Y:S01]  /*2930*/  BAR.SYNC.DEFER_BLOCKING 0x0 ;  /* 0x0000000000007b1d */ /* 0x000fe20000010000 */
[----:B-1----:R-:W-:Y:S02]  /*2940*/  @!P5 LEA R39, R39, R116, 0x18 ;  /* 0x000000742727d211 */ /* 0x002fe400078ec0ff */
[----:B------:R-:W-:Y:S02]  /*2950*/  I2FP.F32.S32 R116, R118 ;  /* 0x0000007600747245 */ /* 0x000fe40000201400 */
[----:B------:R-:W-:Y:S02]  /*2960*/  @!P5 LEA R120, R38, R39, 0x3 ;  /* 0x000000272678d211 */ /* 0x000fe400078e18ff */
[----:B------:R-:W-:Y:S02]  /*2970*/  CS2R R38, SRZ ;  /* 0x0000000000267805 */ /* 0x000fe4000001ff00 */
[----:B------:R-:W-:Y:S01]  /*2980*/  LOP3.LUT P3, RZ, R75, 0x1f, R48, 0xf8, !PT ;  /* 0x0000001f4bff7812 */ /* 0x000fe2000786f830 */
[----:B------:R-:W0:Y:S04]  /*2990*/  SHFL.DOWN PT, R37, R118, 0x4, 0x1f ;  /* 0x08801f0076257f89 */ /* 0x000e2800000e0000 */
[----:B------:R-:W1:Y:S01]  /*29a0*/  @!P5 LDS.64 R38, [R120] ;  /* 0x000000007826d984 */ /* 0x000e620000000a00 */
[----:B0-----:R-:W-:-:S03]  /*29b0*/  I2FP.F32.S32 R124, R37 ;  /* 0x00000025007c7245 */ /* 0x001fc60000201400 */
[----:B-1----:R-:W0:Y:S02]  /*29c0*/  SHFL.DOWN PT, R90, R38, 0x4, 0x1f ;  /* 0x08801f00265a7f89 */ /* 0x002e2400000e0000 */
[C---:B0-----:R-:W-:Y:S01]  /*29d0*/  FADD.FTZ R36, -R90.reuse, R38 ;  /* 0x000000265a247221 */ /* 0x041fe20000010100 */
[----:B------:R-:W-:-:S03]  /*29e0*/  FMUL.FTZ R90, R90, R124 ;  /* 0x0000007c5a5a7220 */ /* 0x000fc60000410000 */
[----:B------:R-:W-:Y:S01]  /*29f0*/  FMUL.FTZ R122, R36, R36 ;  /* 0x00000024247a7220 */ /* 0x000fe20000410000 */
[----:B------:R-:W-:Y:S01]  /*2a00*/  FFMA.FTZ R90, R116, R38, R90 ;  /* 0x00000026745a7223 */ /* 0x000fe2000001005a */
[----:B------:R-:W-:Y:S01]  /*2a10*/  IADD3 R36, R37, R118, RZ ;  /* 0x0000007625247210 */ /* 0x000fe20007ffe0ff */
[----:B------:R-:W0:Y:S01]  /*2a20*/  SHFL.DOWN PT, R38, R39, 0x4, 0x1f ;  /* 0x08801f0027267f89 */ /* 0x000e2200000e0000 */
[----:B------:R-:W-:-:S03]  /*2a30*/  FMUL.FTZ R37, R122, R116 ;  /* 0x000000747a257220 */ /* 0x000fc60000410000 */
[----:B------:R-:W-:Y:S01]  /*2a40*/  SHFL.DOWN PT, R120, R36, 0x2, 0x1f ;  /* 0x08401f0024787f89 */ /* 0x000fe200000e0000 */
[----:B------:R-:W-:Y:S01]  /*2a50*/  FMUL.FTZ R37, R37, R124 ;  /* 0x0000007c25257220 */ /* 0x000fe20000410000 */
[----:B0-----:R-:W-:Y:S01]  /*2a60*/  FADD.FTZ R118, R38, R39 ;  /* 0x0000002726767221 */ /* 0x001fe20000010000 */
[----:B------:R-:W-:-:S04]  /*2a70*/  I2FP.F32.S32 R38, R36 ;  /* 0x0000002400267245 */ /* 0x000fc80000201400 */
[----:B------:R-:W0:Y:S02]  /*2a80*/  MUFU.RCP R116, R38 ;  /* 0x0000002600747308 */ /* 0x000e240000001000 */
[C---:B0-----:R-:W-:Y:S01]  /*2a90*/  FMUL.FTZ R90, R116.reuse, R90 ;  /* 0x0000005a745a7220 */ /* 0x041fe20000410000 */
[----:B------:R-:W-:-:S04]  /*2aa0*/  FFMA.FTZ R116, R116, R37, R118 ;  /* 0x0000002574747223 */ /* 0x000fc80000010076 */
[----:B------:R-:W0:Y:S02]  /*2ab0*/  SHFL.DOWN PT, R118, R90, 0x2, 0x1f ;  /* 0x08401f005a767f89 */ /* 0x000e2400000e0000 */
[----:B0-----:R-:W-:-:S04]  /*2ac0*/  FADD.FTZ R37, R90, -R118 ;  /* 0x800000765a257221 */ /* 0x001fc80000010000 */
[----:B------:R-:W-:Y:S01]  /*2ad0*/  FMUL.FTZ R122, R37, R37 ;  /* 0x00000025257a7220 */ /* 0x000fe20000410000 */
[----:B------:R-:W-:Y:S01]  /*2ae0*/  IMAD.IADD R37, R36, 0x1, R120 ;  /* 0x0000000124257824 */ /* 0x000fe200078e0278 */
[----:B------:R-:W-:Y:S02]  /*2af0*/  I2FP.F32.S32 R120, R120 ;  /* 0x0000007800787245 */ /* 0x000fe40000201400 */
[----:B------:R-:W-:Y:S02]  /*2b00*/  FMUL.FTZ R39, R38, R122 ;  /* 0x0000007a26277220 */ /* 0x000fe40000410000 */
[----:B------:R-:W-:Y:S01]  /*2b10*/  I2FP.F32.S32 R36, R37 ;  /* 0x0000002500247245 */ /* 0x000fe20000201400 */
[-C--:B------:R-:W-:Y:S01]  /*2b20*/  FMUL.FTZ R118, R118, R120.reuse ;  /* 0x0000007876767220 */ /* 0x080fe20000410000 */
[----:B------:R-:W-:-:S03]  /*2b30*/  FMUL.FTZ R39, R39, R120 ;  /* 0x0000007827277220 */ /* 0x000fc60000410000 */
[----:B------:R-:W-:Y:S02]  /*2b40*/  FFMA.FTZ R120, R38, R90, R118 ;  /* 0x0000005a26787223 */ /* 0x000fe40000010076 */
[----:B------:R-:W0:Y:S01]  /*2b50*/  SHFL.DOWN PT, R38, R116, 0x2, 0x1f ;  /* 0x08401f0074267f89 */ /* 0x000e2200000e0000 */
[----:B------:R-:W1:Y:S01]  /*2b60*/  MUFU.RCP R90, R36 ;  /* 0x00000024005a7308 */ /* 0x000e620000001000 */
[----:B0-----:R-:W-:Y:S01]  /*2b70*/  FADD.FTZ R118, R116, R38 ;  /* 0x0000002674767221 */ /* 0x001fe20000010000 */
[C---:B-1----:R-:W-:Y:S02]  /*2b80*/  FMUL.FTZ R38, R90.reuse, R120 ;  /* 0x000000785a267220 */ /* 0x042fe40000410000 */
[----:B------:R-:W-:Y:S01]  /*2b90*/  SHFL.DOWN PT, R120, R37, 0x1, 0x1f ;  /* 0x08201f0025787f89 */ /* 0x000fe200000e0000 */
[----:B------:R-:W-:-:S03]  /*2ba0*/  FFMA.FTZ R39, R90, R39, R118 ;  /* 0x000000275a277223 */ /* 0x000fc60000010076 */
[----:B------:R-:W0:Y:S02]  /*2bb0*/  SHFL.DOWN PT, R90, R38, 0x1, 0x1f ;  /* 0x08201f00265a7f89 */ /* 0x000e2400000e0000 */
[----:B0-----:R-:W-:-:S04]  /*2bc0*/  FADD.FTZ R118, R38, -R90 ;  /* 0x8000005a26767221 */ /* 0x001fc80000010000 */
[----:B------:R-:W-:Y:S01]  /*2bd0*/  FMUL.FTZ R122, R118, R118 ;  /* 0x00000076767a7220 */ /* 0x000fe20000410000 */
[-C--:B------:R-:W-:Y:S02]  /*2be0*/  IADD3 R118, R37, R120.reuse, RZ ;  /* 0x0000007825767210 */ /* 0x080fe40007ffe0ff */
[----:B------:R-:W-:Y:S01]  /*2bf0*/  I2FP.F32.S32 R120, R120 ;  /* 0x0000007800787245 */ /* 0x000fe20000201400 */
[----:B------:R-:W-:-:S04]  /*2c00*/  FMUL.FTZ R116, R36, R122 ;  /* 0x0000007a24747220 */ /* 0x000fc80000410000 */
[-C--:B------:R-:W-:Y:S01]  /*2c10*/  FMUL.FTZ R90, R90, R120.reuse ;  /* 0x000000785a5a7220 */ /* 0x080fe20000410000 */
[----:B------:R-:W-:-:S03]  /*2c20*/  FMUL.FTZ R116, R116, R120 ;  /* 0x0000007874747220 */ /* 0x000fc60000410000 */
[----:B------:R-:W-:Y:S01]  /*2c30*/  FFMA.FTZ R90, R36, R38, R90 ;  /* 0x00000026245a7223 */ /* 0x000fe2000001005a */
[----:B------:R-:W-:Y:S01]  /*2c40*/  I2FP.F32.S32 R38, R118 ;  /* 0x0000007600267245 */ /* 0x000fe20000201400 */
[----:B------:R-:W0:Y:S03]  /*2c50*/  SHFL.DOWN PT, R36, R39, 0x1, 0x1f ;  /* 0x08201f0027247f89 */ /* 0x000e2600000e0000 */
[----:B------:R-:W1:Y:S02]  /*2c60*/  MUFU.RCP R37, R38 ;  /* 0x0000002600257308 */ /* 0x000e640000001000 */
[----:B-1----:R-:W-:Y:S01]  /*2c70*/  FMUL.FTZ R118, R37, R90 ;  /* 0x0000005a25767220 */ /* 0x002fe20000410000 */
[----:B0-----:R-:W-:-:S05]  /*2c80*/  FADD.FTZ R36, R39, R36 ;  /* 0x0000002427247221 */ /* 0x001fca0000010000 */
[----:B------:R-:W0:Y:S01]  /*2c90*/  SHFL.IDX PT, R118, R118, RZ, 0x1f ;  /* 0x00001fff76767589 */ /* 0x000e2200000e0000 */
[----:B------:R-:W1:Y:S01]  /*2ca0*/  @!P3 LDC.64 R38, c[0x0][0x250] ;  /* 0x00009400ff26bb82 */ /* 0x000e620000000a00 */
[----:B------:R-:W-:-:S06]  /*2cb0*/  FFMA.FTZ R116, R37, R116, R36 ;  /* 0x0000007425747223 */ /* 0x000fcc0000010024 */
[----:B------:R-:W2:Y:S01]  /*2cc0*/  SHFL.IDX PT, R116, R116, RZ, 0x1f ;  /* 0x00001fff74747589 */ /* 0x000ea200000e0000 */
[----:B------:R-:W2:Y:S01]  /*2cd0*/  LDC R36, c[0x0][0x2d8] ;  /* 0x0000b600ff247b82 */ /* 0x000ea20000000800 */
[----:B0-----:R-:W-:Y:S01]  /*2ce0*/  FMUL.FTZ R37, R118, R118 ;  /* 0x0000007676257220 */ /* 0x001fe20000410000 */
[----:B-1----:R-:W-:-:S04]  /*2cf0*/  @!P3 IMAD.WIDE R38, R55, 0x4, R38 ;  /* 0x000000043726b825 */ /* 0x002fc800078e0226 */
[----:B------:R-:W-:Y:S01]  /*2d00*/  FSEL R37, R37, RZ, P4 ;  /* 0x000000ff25257208 */ /* 0x000fe20002000000 */
[----:B------:R0:W-:Y:S01]  /*2d10*/  @!P3 STG.E desc[UR4][R38.64], R118 ;  /* 0x000000762600b986 */ /* 0x0001e2000c101904 */
[----:B--2---:R-:W-:Y:S01]  /*2d20*/  FFMA.FTZ R36, R116, UR8, R36 ;  /* 0x0000000874247c23 */ /* 0x004fe20008010024 */
[----:B------:R-:W-:-:S03]  /*2d30*/  FSEL R116, R118, RZ, !P4 ;  /* 0x000000ff76747208 */ /* 0x000fc60006000000 */
[----:B------:R-:W-:Y:S02]  /*2d40*/  FADD.FTZ R90, R36, R37 ;  /* 0x00000025245a7221 */ /* 0x000fe40000010000 */
[----:B------:R-:W1:Y:S01]  /*2d50*/  @!P3 LDC.64 R36, c[0x0][0x258] ;  /* 0x00009600ff24bb82 */ /* 0x000e620000000a00 */
[C---:B------:R-:W-:Y:S01]  /*2d60*/  FADD.FTZ R105, -R116.reuse, R105 ;  /* 0x0000006974697221 */ /* 0x040fe20000010100 */
[C---:B------:R-:W-:Y:S01]  /*2d70*/  FADD.FTZ R107, -R116.reuse, R107 ;  /* 0x0000006b746b7221 */ /* 0x040fe20000010100 */
[C---:B------:R-:W-:Y:S01]  /*2d80*/  FADD.FTZ R111, -R116.reuse, R111 ;  /* 0x0000006f746f7221 */ /* 0x040fe20000010100 */
[----:B------:R-:W2:Y:S01]  /*2d90*/  MUFU.RSQ R90, R90 ;  /* 0x0000005a005a7308 */ /* 0x000ea20000001400 */
[C---:B------:R-:W-:Y:S01]  /*2da0*/  FADD.FTZ R109, -R116.reuse, R109 ;  /* 0x0000006d746d7221 */ /* 0x040fe20000010100 */
        /* <DEDUP_REMOVED lines=12> */
[C---:B0-----:R-:W-:Y:S01]  /*2e70*/  FADD.FTZ R118, -R116.reuse, R40 ;  /* 0x0000002874767221 */ /* 0x041fe20000010100 */
[C---:B------:R-:W-:Y:S01]  /*2e80*/  FADD.FTZ R100, -R116.reuse, R100 ;  /* 0x0000006474647221 */ /* 0x040fe20000010100 */
[----:B------:R-:W-:Y:S01]  /*2e90*/  FADD.FTZ R98, -R116, R98 ;  /* 0x0000006274627221 */ /* 0x000fe20000010100 */
[C---:B--2---:R-:W-:Y:S01]  /*2ea0*/  FMUL.FTZ R105, R90.reuse, R105 ;  /* 0x000000695a697220 */ /* 0x044fe20000410000 */
[C---:B------:R-:W-:Y:S01]  /*2eb0*/  FMUL.FTZ R111, R90.reuse, R111 ;  /* 0x0000006f5a6f7220 */ /* 0x040fe20000410000 */
[----:B------:R-:W-:Y:S01]  /*2ec0*/  FMUL.FTZ R109, R90, R109 ;  /* 0x0000006d5a6d7220 */ /* 0x000fe20000410000 */
[----:B-1----:R-:W-:-:S04]  /*2ed0*/  @!P3 IMAD.WIDE R36, R55, 0x4, R36 ;  /* 0x000000043724b825 */ /* 0x002fc800078e0224 */
[----:B------:R-:W-:Y:S01]  /*2ee0*/  FMUL.FTZ R107, R90, R107 ;  /* 0x0000006b5a6b7220 */ /* 0x000fe20000410000 */
[----:B------:R-:W-:Y:S01]  /*2ef0*/  FFMA.FTZ R38, R10, R105, R27 ;  /* 0x000000690a267223 */ /* 0x000fe2000001001b */
[----:B------:R-:W-:Y:S01]  /*2f00*/  FFMA.FTZ R39, R9, R111, R24 ;  /* 0x0000006f09277223 */ /* 0x000fe20000010018 */
[C---:B------:R-:W-:Y:S01]  /*2f10*/  FMUL.FTZ R103, R90.reuse, R103 ;  /* 0x000000675a677220 */ /* 0x040fe20000410000 */
[----:B------:R0:W-:Y:S01]  /*2f20*/  @!P3 STG.E desc[UR4][R36.64], R90 ;  /* 0x0000005a2400b986 */ /* 0x0001e2000c101904 */
[C---:B------:R-:W-:Y:S01]  /*2f30*/  FMUL.FTZ R101, R90.reuse, R101 ;  /* 0x000000655a657220 */ /* 0x040fe20000410000 */
[C---:B------:R-:W-:Y:S01]  /*2f40*/  FMUL.FTZ R97, R90.reuse, R97 ;  /* 0x000000615a617220 */ /* 0x040fe20000410000 */
[C---:B------:R-:W-:Y:S01]  /*2f50*/  FMUL.FTZ R47, R90.reuse, R47 ;  /* 0x0000002f5a2f7220 */ /* 0x040fe20000410000 */
[----:B------:R-:W-:Y:S01]  /*2f60*/  LEA R40, P3, R43, UR10, 0x4 ;  /* 0x0000000a2b287c11 */ /* 0x000fe2000f8620ff */
[C---:B------:R-:W-:Y:S01]  /*2f70*/  FMUL.FTZ R115, R90.reuse, R115 ;  /* 0x000000735a737220 */ /* 0x040fe20000410000 */
[C---:B------:R-:W-:Y:S01]  /*2f80*/  FMUL.FTZ R113, R90.reuse, R113 ;  /* 0x000000715a717220 */ /* 0x040fe20000410000 */
[----:B------:R-:W-:Y:S01]  /*2f90*/  FFMA.FTZ R47, R79, R47, R58 ;  /* 0x0000002f4f2f7223 */ /* 0x000fe2000001003a */
[C---:B------:R-:W-:Y:S01]  /*2fa0*/  FMUL.FTZ R44, R90.reuse, R44 ;  /* 0x0000002c5a2c7220 */ /* 0x040fe20000410000 */
[C---:B------:R-:W-:Y:S01]  /*2fb0*/  FMUL.FTZ R125, R90.reuse, R125 ;  /* 0x0000007d5a7d7220 */ /* 0x040fe20000410000 */
[C---:B------:R-:W-:Y:S01]  /*2fc0*/  FMUL.FTZ R104, R90.reuse, R104 ;  /* 0x000000685a687220 */ /* 0x040fe20000410000 */
[----:B------:R-:W-:Y:S01]  /*2fd0*/  FMUL.FTZ R102, R90, R102 ;  /* 0x000000665a667220 */ /* 0x000fe20000410000 */
[----:B0-----:R-:W-:Y:S01]  /*2fe0*/  FFMA.FTZ R36, R76, R109, R61 ;  /* 0x0000006d4c247223 */ /* 0x001fe2000001003d */
[----:B------:R-:W-:Y:S01]  /*2ff0*/  FFMA.FTZ R37, R81, R107, R60 ;  /* 0x0000006b51257223 */ /* 0x000fe2000001003c */
[----:B------:R-:W-:Y:S01]  /*3000*/  FADD.FTZ R120, -R116, R41 ;  /* 0x0000002974787221 */ /* 0x000fe20000010100 */
[C---:B------:R-:W-:Y:S01]  /*3010*/  FMUL.FTZ R119, R90.reuse, R119 ;  /* 0x000000775a777220 */ /* 0x040fe20000410000 */
[----:B------:R-:W-:Y:S01]  /*3020*/  FMUL.FTZ R117, R90, R117 ;  /* 0x000000755a757220 */ /* 0x000fe20000410000 */
[----:B------:R-:W-:Y:S01]  /*3030*/  F2FP.BF16.F32.PACK_AB R39, R36, R39 ;  /* 0x000000272427723e */ /* 0x000fe200000010ff */
[----:B------:R-:W-:Y:S01]  /*3040*/  FFMA.FTZ R36, R74, R101, R59 ;  /* 0x000000654a247223 */ /* 0x000fe2000001003b */
[----:B------:R-:W-:Y:S01]  /*3050*/  F2FP.BF16.F32.PACK_AB R38, R37, R38 ;  /* 0x000000262526723e */ /* 0x000fe200000010ff */
[----:B------:R-:W-:Y:S01]  /*3060*/  FFMA.FTZ R37, R11, R103, R26 ;  /* 0x000000670b257223 */ /* 0x000fe2000001001a */
[C---:B------:R-:W-:Y:S01]  /*3070*/  FADD.FTZ R92, -R116.reuse, R92 ;  /* 0x0000005c745c7221 */ /* 0x040fe20000010100 */
[C---:B------:R-:W-:Y:S01]  /*3080*/  FADD.FTZ R46, -R116.reuse, R46 ;  /* 0x0000002e742e7221 */ /* 0x040fe20000010100 */
[C---:B------:R-:W-:Y:S01]  /*3090*/  FADD.FTZ R105, -R116.reuse, R110 ;  /* 0x0000006e74697221 */ /* 0x040fe20000010100 */
[----:B------:R-:W-:Y:S01]  /*30a0*/  FADD.FTZ R109, -R116, R42 ;  /* 0x0000002a746d7221 */ /* 0x000fe20000010100 */
[----:B------:R-:W-:Y:S01]  /*30b0*/  F2FP.BF16.F32.PACK_AB R37, R36, R37 ;  /* 0x000000252425723e */ /* 0x000fe200000010ff */
[----:B------:R-:W-:Y:S01]  /*30c0*/  FFMA.FTZ R36, R12, R97, R49 ;  /* 0x000000610c247223 */ /* 0x000fe20000010031 */
[----:B------:R-:W-:Y:S01]  /*30d0*/  LEA.HI.X R41, R43, UR11, RZ, 0x4, P3 ;  /* 0x0000000b2b297c11 */ /* 0x000fe200098f24ff */
[----:B------:R-:W-:Y:S01]  /*30e0*/  FADD.FTZ R107, -R116, R114 ;  /* 0x00000072746b7221 */ /* 0x000fe20000010100 */
[----:B------:R-:W-:Y:S01]  /*30f0*/  FFMA.FTZ R115, R8, R115, R25 ;  /* 0x0000007308737223 */ /* 0x000fe20000010019 */
[----:B------:R-:W-:Y:S01]  /*3100*/  FFMA.FTZ R42, R83, R113, R62 ;  /* 0x00000071532a7223 */ /* 0x000fe2000001003e */
[----:B------:R-:W-:Y:S01]  /*3110*/  F2FP.BF16.F32.PACK_AB R36, R47, R36 ;  /* 0x000000242f24723e */ /* 0x000fe200000010ff */
[----:B------:R-:W-:Y:S01]  /*3120*/  FFMA.FTZ R43, R5, R44, R20 ;  /* 0x0000002c052b7223 */ /* 0x000fe20000010014 */
[----:B------:R-:W-:Y:S01]  /*3130*/  FFMA.FTZ R110, R80, R125, R65 ;  /* 0x0000007d506e7223 */ /* 0x000fe20000010041 */
[C---:B------:R-:W-:Y:S01]  /*3140*/  FADD.FTZ R96, -R116.reuse, R96 ;  /* 0x0000006074607221 */ /* 0x040fe20000010100 */
[----:B------:R-:W-:Y:S01]  /*3150*/  FADD.FTZ R94, -R116, R94 ;  /* 0x0000005e745e7221 */ /* 0x000fe20000010100 */
[----:B------:R-:W-:Y:S01]  /*3160*/  FFMA.FTZ R104, R0, R104, R17 ;  /* 0x0000006800687223 */ /* 0x000fe20000010011 */
[----:B------:R-:W-:Y:S01]  /*3170*/  FFMA.FTZ R47, R84, R102, R69 ;  /* 0x00000066542f7223 */ /* 0x000fe20000010045 */
[C---:B------:R-:W-:Y:S01]  /*3180*/  FMUL.FTZ R100, R90.reuse, R100 ;  /* 0x000000645a647220 */ /* 0x040fe20000410000 */
[----:B------:R-:W-:Y:S01]  /*3190*/  FMUL.FTZ R98, R90, R98 ;  /* 0x000000625a627220 */ /* 0x000fe20000410000 */
[----:B------:R-:W-:Y:S01]  /*31a0*/  FFMA.FTZ R119, R7, R119, R22 ;  /* 0x0000007707777223 */ /* 0x000fe20000010016 */
[----:B------:R-:W-:Y:S01]  /*31b0*/  FFMA.FTZ R44, R78, R117, R63 ;  /* 0x000000754e2c7223 */ /* 0x000fe2000001003f */
[C---:B------:R-:W-:Y:S01]  /*31c0*/  FMUL.FTZ R92, R90.reuse, R92 ;  /* 0x0000005c5a5c7220 */ /* 0x040fe20000410000 */
[----:B------:R-:W-:Y:S01]  /*31d0*/  FMUL.FTZ R46, R90, R46 ;  /* 0x0000002e5a2e7220 */ /* 0x000fe20000410000 */
[C---:B------:R-:W-:Y:S01]  /*31e0*/  FADD.FTZ R123, -R116.reuse, R123 ;  /* 0x0000007b747b7221 */ /* 0x040fe20000010100 */
[C---:B------:R-:W-:Y:S01]  /*31f0*/  FADD.FTZ R121, -R116.reuse, R121 ;  /* 0x0000007974797221 */ /* 0x040fe20000010100 */
[C---:B------:R-:W-:Y:S01]  /*3200*/  FADD.FTZ R108, -R116.reuse, R108 ;  /* 0x0000006c746c7221 */ /* 0x040fe20000010100 */
[----:B------:R-:W-:Y:S01]  /*3210*/  FADD.FTZ R106, -R116, R106 ;  /* 0x0000006a746a7221 */ /* 0x000fe20000010100 */
[C---:B------:R-:W-:Y:S01]  /*3220*/  FMUL.FTZ R107, R90.reuse, R107 ;  /* 0x0000006b5a6b7220 */ /* 0x040fe20000410000 */
[C---:B------:R-:W-:Y:S01]  /*3230*/  FMUL.FTZ R109, R90.reuse, R109 ;  /* 0x0000006d5a6d7220 */ /* 0x040fe20000410000 */
[----:B------:R0:W-:Y:S01]  /*3240*/  STG.E.128 desc[UR4][R40.64], R36 ;  /* 0x0000002428007986 */ /* 0x0001e2000c101d04 */
[C---:B------:R-:W-:Y:S01]  /*3250*/  FMUL.FTZ R96, R90.reuse, R96 ;  /* 0x000000605a607220 */ /* 0x040fe20000410000 */
[----:B------:R-:W-:Y:S01]  /*3260*/  FMUL.FTZ R94, R90, R94 ;  /* 0x0000005e5a5e7220 */ /* 0x000fe20000410000 */
[----:B------:R-:W-:Y:S01]  /*3270*/  FADD.FTZ R112, -R116, R112 ;  /* 0x0000007074707221 */ /* 0x000fe20000010100 */
[----:B------:R-:W-:Y:S01]  /*3280*/  FFMA.FTZ R97, R89, R98, R68 ;  /* 0x0000006259617223 */ /* 0x000fe20000010044 */
[C---:B------:R-:W-:Y:S01]  /*3290*/  FMUL.FTZ R123, R90.reuse, R123 ;  /* 0x0000007b5a7b7220 */ /* 0x040fe20000410000 */
[C---:B------:R-:W-:Y:S01]  /*32a0*/  FMUL.FTZ R121, R90.reuse, R121 ;  /* 0x000000795a797220 */ /* 0x040fe20000410000 */
[C---:B------:R-:W-:Y:S01]  /*32b0*/  FMUL.FTZ R108, R90.reuse, R108 ;  /* 0x0000006c5a6c7220 */ /* 0x040fe20000410000 */
[----:B------:R-:W-:Y:S01]  /*32c0*/  FMUL.FTZ R106, R90, R106 ;  /* 0x0000006a5a6a7220 */ /* 0x000fe20000410000 */
[----:B------:R-:W-:Y:S01]  /*32d0*/  FFMA.FTZ R107, R52, R107, R13 ;  /* 0x0000006b346b7223 */ /* 0x000fe2000001000d */
[----:B------:R-:W-:Y:S01]  /*32e0*/  FFMA.FTZ R94, R82, R94, R67 ;  /* 0x0000005e525e7223 */ /* 0x000fe20000010043 */
[C---:B------:R-:W-:Y:S01]  /*32f0*/  FMUL.FTZ R118, R90.reuse, R118 ;  /* 0x000000765a767220 */ /* 0x040fe20000410000 */
[C---:B------:R-:W-:Y:S01]  /*3300*/  FMUL.FTZ R120, R90.reuse, R120 ;  /* 0x000000785a787220 */ /* 0x040fe20000410000 */
[C---:B------:R-:W-:Y:S01]  /*3310*/  FMUL.FTZ R112, R90.reuse, R112 ;  /* 0x000000705a707220 */ /* 0x040fe20000410000 */
[----:B------:R-:W-:Y:S01]  /*3320*/  FMUL.FTZ R105, R90, R105 ;  /* 0x000000695a697220 */ /* 0x000fe20000410000 */
[----:B------:R-:W-:Y:S01]  /*3330*/  FFMA.FTZ R123, R6, R123, R23 ;  /* 0x0000007b067b7223 */ /* 0x000fe20000010017 */
[----:B------:R-:W-:Y:S01]  /*3340*/  FFMA.FTZ R90, R85, R121, R64 ;  /* 0x00000079555a7223 */ /* 0x000fe20000010040 */
[----:B------:R-:W-:Y:S01]  /*3350*/  FFMA.FTZ R108, R50, R108, R15 ;  /* 0x0000006c326c7223 */ /* 0x000fe2000001000f */
[----:B0-----:R-:W-:Y:S01]  /*3360*/  F2FP.BF16.F32.PACK_AB R39, R110, R43 ;  /* 0x0000002b6e27723e */ /* 0x001fe200000010ff */
[----:B------:R-:W-:Y:S01]  /*3370*/  FFMA.FTZ R40, R4, R92, R21 ;  /* 0x0000005c04287223 */ /* 0x000fe20000010015 */
[----:B------:R-:W-:Y:S01]  /*3380*/  F2FP.BF16.F32.PACK_AB R36, R42, R115 ;  /* 0x000000732a24723e */ /* 0x000fe200000010ff */
[----:B------:R-:W-:Y:S01]  /*3390*/  FFMA.FTZ R42, R2, R100, R19 ;  /* 0x00000064022a7223 */ /* 0x000fe20000010013 */
[----:B------:R-:W-:Y:S01]  /*33a0*/  F2FP.BF16.F32.PACK_AB R43, R47, R104 ;  /* 0x000000682f2b723e */ /* 0x000fe200000010ff */
[----:B------:R-:W-:Y:S01]  /*33b0*/  FFMA.FTZ R47, R87, R46, R66 ;  /* 0x0000002e572f7223 */ /* 0x000fe20000010042 */
[----:B------:R-:W-:Y:S01]  /*33c0*/  F2FP.BF16.F32.PACK_AB R37, R44, R119 ;  /* 0x000000772c25723e */ /* 0x000fe200000010ff */
[----:B------:R-:W-:Y:S01]  /*33d0*/  FFMA.FTZ R44, R88, R109, R73 ;  /* 0x0000006d582c7223 */ /* 0x000fe20000010049 */
[----:B------:R-:W-:Y:S01]  /*33e0*/  FFMA.FTZ R41, R3, R96, R18 ;  /* 0x0000006003297223 */ /* 0x000fe20000010012 */
[----:B------:R-:W-:Y:S01]  /*33f0*/  F2FP.BF16.F32.PACK_AB R42, R97, R42 ;  /* 0x0000002a612a723e */ /* 0x000fe200000010ff */
[----:B------:R-:W-:Y:S01]  /*3400*/  FFMA.FTZ R97, R86, R106, R71 ;  /* 0x0000006a56617223 */ /* 0x000fe20000010047 */
[----:B------:R-:W-:Y:S01]  /*3410*/  F2FP.BF16.F32.PACK_AB R40, R47, R40 ;  /* 0x000000282f28723e */ /* 0x000fe200000010ff */
[----:B------:R-:W-:Y:S01]  /*3420*/  FFMA.FTZ R46, R53, R112, R14 ;  /* 0x00000070352e7223 */ /* 0x000fe2000001000e */
[----:B------:R-:W-:Y:S01]  /*3430*/  LEA R100, P3, R45, UR10, 0x4 ;  /* 0x0000000a2d647c11 */ /* 0x000fe2000f8620ff */
[----:B------:R-:W-:Y:S01]  /*3440*/  FFMA.FTZ R105, R93, R105, R72 ;  /* 0x000000695d697223 */ /* 0x000fe20000010048 */
[----:B------:R-:W-:Y:S01]  /*3450*/  F2FP.BF16.F32.PACK_AB R47, R44, R107 ;  /* 0x0000006b2c2f723e */ /* 0x000fe200000010ff */
[----:B------:R-:W-:Y:S01]  /*3460*/  FFMA.FTZ R44, R51, R118, R16 ;  /* 0x00000076332c7223 */ /* 0x000fe20000010010 */
[----:B------:R-:W-:Y:S01]  /*3470*/  F2FP.BF16.F32.PACK_AB R41, R94, R41 ;  /* 0x000000295e29723e */ /* 0x000fe200000010ff */
[----:B------:R-:W-:Y:S01]  /*3480*/  FFMA.FTZ R103, R91, R120, R70 ;  /* 0x000000785b677223 */ /* 0x000fe20000010046 */
[----:B------:R-:W-:-:S02]  /*3490*/  LEA R96, P5, R95, UR10, 0x4 ;  /* 0x0000000a5f607c11 */ /* 0x000fc4000f8a20ff */
[----:B------:R-:W-:Y:S02]  /*34a0*/  LEA R94, P6, R99, UR10, 0x4 ;  /* 0x0000000a635e7c11 */ /* 0x000fe4000f8c20ff */
[----:B------:R-:W-:Y:S02]  /*34b0*/  LEA.HI.X R101, R45, UR11, RZ, 0x4, P3 ;  /* 0x0000000b2d657c11 */ /* 0x000fe400098f24ff */
[----:B------:R-:W-:Y:S02]  /*34c0*/  F2FP.BF16.F32.PACK_AB R38, R90, R123 ;  /* 0x0000007b5a26723e */ /* 0x000fe400000010ff */
[----:B------:R-:W-:Y:S02]  /*34d0*/  F2FP.BF16.F32.PACK_AB R45, R97, R108 ;  /* 0x0000006c612d723e */ /* 0x000fe400000010ff */
[----:B------:R-:W-:Y:S01]  /*34e0*/  LEA.HI.X R97, R95, UR11, RZ, 0x4, P5 ;  /* 0x0000000b5f617c11 */ /* 0x000fe2000a8f24ff */
[----:B------:R0:W-:Y:S01]  /*34f0*/  STG.E.128 desc[UR4][R100.64], R36 ;  /* 0x0000002464007986 */ /* 0x0001e2000c101d04 */
[----:B------:R-:W-:-:S02]  /*3500*/  F2FP.BF16.F32.PACK_AB R46, R105, R46 ;  /* 0x0000002e692e723e */ /* 0x000fc400000010ff */
[----:B------:R-:W-:Y:S01]  /*3510*/  F2FP.BF16.F32.PACK_AB R44, R103, R44 ;  /* 0x0000002c672c723e */ /* 0x000fe200000010ff */
[----:B------:R0:W-:Y:S01]  /*3520*/  STG.E.128 desc[UR4][R96.64], R40 ;  /* 0x0000002860007986 */ /* 0x0001e2000c101d04 */
[----:B------:R-:W-:Y:S02]  /*3530*/  LEA.HI.X R95, R99, UR11, RZ, 0x4, P6 ;  /* 0x0000000b635f7c11 */ /* 0x000fe4000b0f24ff */
[----:B------:R-:W-:Y:S02]  /*3540*/  IADD3 R55, R55, UR12, RZ ;  /* 0x0000000c37377c10 */ /* 0x000fe4000fffe0ff */
[----:B------:R-:W-:Y:S01]  /*3550*/  SEL R90, RZ, 0x1, P2 ;  /* 0x00000001ff5a7807 */ /* 0x000fe20001000000 */
[----:B------:R0:W-:Y:S01]  /*3560*/  STG.E.128 desc[UR4][R94.64], R44 ;  /* 0x0000002c5e007986 */ /* 0x0001e2000c101d04 */
[----:B------:R-:W-:-:S13]  /*3570*/  ISETP.GE.AND P3, PT, R55, UR13, PT ;  /* 0x0000000d37007c0c */ /* 0x000fda000bf66270 */
[----:B------:R-:W-:Y:S05]  /*3580*/  @!P3 BRA `(.L_x_231) ;  /* 0xffffffd000f8b947 */ /* 0x000fea000383ffff */
[----:B------:R-:W-:Y:S05]  /*3590*/  EXIT ;  /* 0x000000000000794d */ /* 0x000fea0003800000 */
.L_x_230:
[----:B------:R-:W-:Y:S01]  /*35a0*/  HFMA2.MMA R116, -RZ, RZ, 0, 5.9604644775390625e-08 ;  /* 0x00000001ff747435 */ /* 0x000fe200000001ff */
[----:B------:R-:W-:Y:S02]  /*35b0*/  MOV R120, R118 ;  /* 0x0000007600787202 */ /* 0x000fe40000000f00 */
[----:B------:R-:W-:Y:S02]  /*35c0*/  MOV R90, 0x1f ;  /* 0x0000001f005a7802 */ /* 0x000fe40000000f00 */
[----:B------:R-:W-:-:S07]  /*35d0*/  MOV R39, 0xffffffff ;  /* 0xffffffff00277802 */ /* 0x000fce0000000f00 */
[----:B-----5:R-:W-:Y:S05]  /*35e0*/  WARPSYNC.COLLECTIVE R39, `(.L_x_232) ;  /* 0x0000000027087348 */ /* 0x020fea0003c00000 */
[----:B------:R0:W1:Y:S02]  /*35f0*/  SHFL.BFLY P5, R37, R120, R116, R90 ;  /* 0x0c00007478257389 */ /* 0x00006400000a005a */
[----:B01---5:R-:W-:Y:S01]  /*3600*/  ENDCOLLECTIVE ;  /* 0x000000000000791b */ /* 0x023fe20003800000 */
.L_x_232:
[----:B------:R-:W-:Y:S01]  /*3610*/  HFMA2.MMA R116, -RZ, RZ, 0, 1.1920928955078125e-07 ;  /* 0x00000002ff747435 */ /* 0x000fe200000001ff */
[----:B------:R-:W-:-:S10]  /*3620*/  FADD.FTZ R120, R118, R37 ;  /* 0x0000002576787221 */ /* 0x000fd40000010000 */
[----:B------:R-:W-:Y:S05]  /*3630*/  WARPSYNC.COLLECTIVE R39, `(.L_x_233) ;  /* 0x0000000027087348 */ /* 0x000fea0003c00000 */
[----:B------:R0:W1:Y:S02]  /*3640*/  SHFL.BFLY P5, R37, R120, R116, R90 ;  /* 0x0c00007478257389 */ /* 0x00006400000a005a */
[----:B01----:R-:W-:Y:S01]  /*3650*/  ENDCOLLECTIVE ;  /* 0x000000000000791b */ /* 0x003fe20003800000 */
.L_x_233:
[----:B------:R-:W-:Y:S01]  /*3660*/  HFMA2.MMA R116, -RZ, RZ, 0, 2.384185791015625e-07 ;  /* 0x00000004ff747435 */ /* 0x000fe200000001ff */
[----:B------:R-:W-:-:S05]  /*3670*/  FADD.FTZ R122, R120, R37 ;  /* 0x00000025787a7221 */ /* 0x000fca0000010000 */
[----:B------:R-:W-:-:S07]  /*3680*/  MOV R120, R122 ;  /* 0x0000007a00787202 */ /* 0x000fce0000000f00 */
[----:B------:R-:W-:Y:S05]  /*3690*/  WARPSYNC.COLLECTIVE R39, `(.L_x_234) ;  /* 0x0000000027087348 */ /* 0x000fea0003c00000 */
[----:B------:R0:W1:Y:S02]  /*36a0*/  SHFL.BFLY P5, R37, R120, R116, R90 ;  /* 0x0c00007478257389 */ /* 0x00006400000a005a */
[----:B01----:R-:W-:Y:S01]  /*36b0*/  ENDCOLLECTIVE ;  /* 0x000000000000791b */ /* 0x003fe20003800000 */
.L_x_234:
[----:B------:R-:W-:Y:S01]  /*36c0*/  HFMA2.MMA R116, -RZ, RZ, 0, 4.76837158203125e-07 ;  /* 0x00000008ff747435 */ /* 0x000fe200000001ff */
[----:B------:R-:W-:-:S05]  /*36d0*/  FADD.FTZ R124, R122, R37 ;  /* 0x000000257a7c7221 */ /* 0x000fca0000010000 */
[----:B------:R-:W-:-:S07]  /*36e0*/  MOV R120, R124 ;  /* 0x0000007c00787202 */ /* 0x000fce0000000f00 */
[----:B------:R-:W-:Y:S05]  /*36f0*/  WARPSYNC.COLLECTIVE R39, `(.L_x_235) ;  /* 0x0000000027087348 */ /* 0x000fea0003c00000 */
[----:B------:R0:W1:Y:S02]  /*3700*/  SHFL.BFLY P5, R37, R120, R116, R90 ;  /* 0x0c00007478257389 */ /* 0x00006400000a005a */
[----:B01----:R-:W-:Y:S01]  /*3710*/  ENDCOLLECTIVE ;  /* 0x000000000000791b */ /* 0x003fe20003800000 */
.L_x_235:
[----:B------:R-:W-:Y:S01]  /*3720*/  HFMA2.MMA R116, -RZ, RZ, 0, 9.5367431640625e-07 ;  /* 0x00000010ff747435 */ /* 0x000fe200000001ff */
[----:B------:R-:W-:-:S05]  /*3730*/  FADD.FTZ R124, R124, R37 ;  /* 0x000000257c7c7221 */ /* 0x000fca0000010000 */
[----:B------:R-:W-:-:S07]  /*3740*/  MOV R120, R124 ;  /* 0x0000007c00787202 */ /* 0x000fce0000000f00 */
[----:B------:R-:W-:Y:S05]  /*3750*/  WARPSYNC.COLLECTIVE R39, `(.L_x_236) ;  /* 0x0000000027087348 */ /* 0x000fea0003c00000 */
[----:B------:R0:W1:Y:S02]  /*3760*/  SHFL.BFLY P5, R37, R120, R116, R90 ;  /* 0x0c00007478257389 */ /* 0x00006400000a005a */
[----:B01----:R-:W-:Y:S01]  /*3770*/  ENDCOLLECTIVE ;  /* 0x000000000000791b */ /* 0x003fe20003800000 */
.L_x_236:
[----:B------:R-:W-:Y:S01]  /*3780*/  HFMA2.MMA R116, -RZ, RZ, 0, 5.9604644775390625e-08 ;  /* 0x00000001ff747435 */ /* 0x000fe200000001ff */
[----:B------:R-:W-:-:S04]  /*3790*/  FADD.FTZ R36, R124, R37 ;  /* 0x000000257c247221 */ /* 0x000fc80000010000 */
[----:B------:R-:W-:-:S04]  /*37a0*/  FMUL.FTZ R36, R36, 0.0009765625 ;  /* 0x3a80000024247820 */ /* 0x000fc80000410000 */
[C---:B------:R-:W-:Y:S01]  /*37b0*/  FADD.FTZ R37, -R36.reuse, R97 ;  /* 0x0000006124257221 */ /* 0x040fe20000010100 */
[C---:B------:R-:W-:Y:S01]  /*37c0*/  FADD.FTZ R118, -R36.reuse, R47 ;  /* 0x0000002f24767221 */ /* 0x040fe20000010100 */
[----:B------:R-:W-:Y:S02]  /*37d0*/  FADD.FTZ R90, -R36, R105 ;  /* 0x00000069245a7221 */ /* 0x000fe40000010100 */
[----:B------:R-:W-:-:S04]  /*37e0*/  FFMA.FTZ R37, R37, R37, RZ ;  /* 0x0000002525257223 */ /* 0x000fc800000100ff */
[----:B------:R-:W-:Y:S01]  /*37f0*/  FFMA.FTZ R37, R118, R118, R37 ;  /* 0x0000007676257223 */ /* 0x000fe20000010025 */
[----:B------:R-:W-:-:S04]  /*3800*/  FADD.FTZ R118, -R36, R103 ;  /* 0x0000006724767221 */ /* 0x000fc80000010100 */
[----:B------:R-:W-:Y:S01]  /*3810*/  FFMA.FTZ R37, R118, R118, R37 ;  /* 0x0000007676257223 */ /* 0x000fe20000010025 */
[----:B------:R-:W-:-:S04]  /*3820*/  FADD.FTZ R118, -R36, R101 ;  /* 0x0000006524767221 */ /* 0x000fc80000010100 */
[----:B------:R-:W-:Y:S01]  /*3830*/  FFMA.FTZ R37, R118, R118, R37 ;  /* 0x0000007676257223 */ /* 0x000fe20000010025 */
[----:B------:R-:W-:-:S03]  /*3840*/  FADD.FTZ R118, -R36, R42 ;  /* 0x0000002a24767221 */ /* 0x000fc60000010100 */
        /* <DEDUP_REMOVED lines=53> */
[----:B------:R-:W-:-:S03]  /*3ba0*/  MOV R90, 0x1f ;  /* 0x0000001f005a7802 */ /* 0x000fc60000000f00 */
[----:B------:R-:W-:-:S05]  /*3bb0*/  FFMA.FTZ R118, R118, R118, R37 ;  /* 0x0000007676767223 */ /* 0x000fca0000010025 */
[----:B------:R-:W-:-:S07]  /*3bc0*/  MOV R120, R118 ;  /* 0x0000007600787202 */ /* 0x000fce0000000f00 */
[----:B------:R-:W-:Y:S05]  /*3bd0*/  WARPSYNC.COLLECTIVE R39, `(.L_x_237) ;  /* 0x0000000027087348 */ /* 0x000fea0003c00000 */
[----:B------:R0:W1:Y:S02]  /*3be0*/  SHFL.BFLY P5, R37, R120, R116, R90 ;  /* 0x0c00007478257389 */ /* 0x00006400000a005a */
[----:B01----:R-:W-:Y:S01]  /*3bf0*/  ENDCOLLECTIVE ;  /* 0x000000000000791b */ /* 0x003fe20003800000 */
.L_x_237:
[----:B------:R-:W-:Y:S01]  /*3c00*/  HFMA2.MMA R116, -RZ, RZ, 0, 1.1920928955078125e-07 ;  /* 0x00000002ff747435 */ /* 0x000fe200000001ff */
[----:B------:R-:W-:-:S10]  /*3c10*/  FADD.FTZ R120, R118, R37 ;  /* 0x0000002576787221 */ /* 0x000fd40000010000 */
[----:B------:R-:W-:Y:S05]  /*3c20*/  WARPSYNC.COLLECTIVE R39, `(.L_x_238) ;  /* 0x0000000027087348 */ /* 0x000fea0003c00000 */
[----:B------:R0:W1:Y:S02]  /*3c30*/  SHFL.BFLY P5, R37, R120, R116, R90 ;  /* 0x0c00007478257389 */ /* 0x00006400000a005a */
[----:B01----:R-:W-:Y:S01]  /*3c40*/  ENDCOLLECTIVE ;  /* 0x000000000000791b */ /* 0x003fe20003800000 */
.L_x_238:
[----:B------:R-:W-:Y:S01]  /*3c50*/  HFMA2.MMA R116, -RZ, RZ, 0, 2.384185791015625e-07 ;  /* 0x00000004ff747435 */ /* 0x000fe200000001ff */
[----:B------:R-:W-:-:S05]  /*3c60*/  FADD.FTZ R122, R120, R37 ;  /* 0x00000025787a7221 */ /* 0x000fca0000010000 */
[----:B------:R-:W-:-:S07]  /*3c70*/  MOV R120, R122 ;  /* 0x0000007a00787202 */ /* 0x000fce0000000f00 */
[----:B------:R-:W-:Y:S05]  /*3c80*/  WARPSYNC.COLLECTIVE R39, `(.L_x_239) ;  /* 0x0000000027087348 */ /* 0x000fea0003c00000 */
[----:B------:R0:W1:Y:S02]  /*3c90*/  SHFL.BFLY P5, R37, R120, R116, R90 ;  /* 0x0c00007478257389 */ /* 0x00006400000a005a */
[----:B01----:R-:W-:Y:S01]  /*3ca0*/  ENDCOLLECTIVE ;  /* 0x000000000000791b */ /* 0x003fe20003800000 */
.L_x_239:
[----:B------:R-:W-:Y:S01]  /*3cb0*/  HFMA2.MMA R116, -RZ, RZ, 0, 4.76837158203125e-07 ;  /* 0x00000008ff747435 */ /* 0x000fe200000001ff */
[----:B------:R-:W-:-:S05]  /*3cc0*/  FADD.FTZ R124, R122, R37 ;  /* 0x000000257a7c7221 */ /* 0x000fca0000010000 */
[----:B------:R-:W-:-:S07]  /*3cd0*/  MOV R120, R124 ;  /* 0x0000007c00787202 */ /* 0x000fce0000000f00 */
[----:B------:R-:W-:Y:S05]  /*3ce0*/  WARPSYNC.COLLECTIVE R39, `(.L_x_240) ;  /* 0x0000000027087348 */ /* 0x000fea0003c00000 */
[----:B------:R0:W1:Y:S02]  /*3cf0*/  SHFL.BFLY P5, R37, R120, R116, R90 ;  /* 0x0c00007478257389 */ /* 0x00006400000a005a */
[----:B01----:R-:W-:Y:S01]  /*3d00*/  ENDCOLLECTIVE ;  /* 0x000000000000791b */ /* 0x003fe20003800000 */
.L_x_240:
[----:B------:R-:W-:Y:S01]  /*3d10*/  HFMA2.MMA R116, -RZ, RZ, 0, 9.5367431640625e-07 ;  /* 0x00000010ff747435 */ /* 0x000fe200000001ff */
[----:B------:R-:W-:-:S05]  /*3d20*/  FADD.FTZ R124, R124, R37 ;  /* 0x000000257c7c7221 */ /* 0x000fca0000010000 */
[----:B------:R-:W-:-:S07]  /*3d30*/  MOV R120, R124 ;  /* 0x0000007c00787202 */ /* 0x000fce0000000f00 */
[----:B------:R-:W-:Y:S05]  /*3d40*/  WARPSYNC.COLLECTIVE R39, `(.L_x_241) ;  /* 0x0000000027087348 */ /* 0x000fea0003c00000 */
[----:B------:R0:W1:Y:S02]  /*3d50*/  SHFL.BFLY P5, R37, R120, R116, R90 ;  /* 0x0c00007478257389 */ /* 0x00006400000a005a */
[----:B01----:R-:W-:Y:S01]  /*3d60*/  ENDCOLLECTIVE ;  /* 0x000000000000791b */ /* 0x003fe20003800000 */
.L_x_241:
[----:B------:R-:W-:Y:S05]  /*3d70*/  BRA `(.L_x_242) ;  /* 0xffffffe800b47947 */ /* 0x000fea000383ffff */
.L_x_243:
        /* <DEDUP_REMOVED lines=16> */
.L_x_30185:


//--------------------- .text._ZN10layer_norm13ln_fwd_kernelINS_13Kernel_traitsI13__nv_bfloat16S2_S2_S2_fjLj8192ELj1ELj1ELj8ELj16ENS_18Kernel_traits_baseILj8192ES2_S2_S2_S2_fjLj256EEEEELb0ELb0ELb1ELb0EEEvNS_9FwdParamsE --------------------------
	.section	.text._ZN10layer_norm13ln_fwd_kernelINS_13Kernel_traitsI13__nv_bfloat16S2_S2_S2_fjLj8192ELj1ELj1ELj8ELj16ENS_18Kernel_traits_baseILj8192ES2_S2_S2_S2_fjLj256EEEEELb0ELb0ELb1ELb0EEEvNS_9FwdParamsE,"ax",@progbits
	.align	128
        .global         _ZN10layer_norm13ln_fwd_kernelINS_13Kernel_traitsI13__nv_bfloat16S2_S2_S2_fjLj8192ELj1ELj1ELj8ELj16ENS_18Kernel_traits_baseILj8192ES2_S2_S2_S2_fjLj256EEEEELb0ELb0ELb1ELb0EEEvNS_9FwdParamsE
        .type           _ZN10layer_norm13ln_fwd_kernelINS_13Kernel_traitsI13__nv_bfloat16S2_S2_S2_fjLj8192ELj1ELj1ELj8ELj16ENS_18Kernel_traits_baseILj8192ES2_S2_S2_S2_fjLj256EEEEELb0ELb0ELb1ELb0EEEvNS_9FwdParamsE,@function
        .size           _ZN10layer_norm13ln_fwd_kernelINS_13Kernel_traitsI13__nv_bfloat16S2_S2_S2_fjLj8192ELj1ELj1ELj8ELj16ENS_18Kernel_traits_baseILj8192ES2_S2_S2_S2_fjLj256EEEEELb0ELb0ELb1ELb0EEEvNS_9FwdParamsE,(.L_x_30186 - _ZN10layer_norm13ln_fwd_kernelINS_13Kernel_traitsI13__nv_bfloat16S2_S2_S2_fjLj8192ELj1ELj1ELj8ELj16ENS_18Kernel_traits_baseILj8192ES2_S2_S2_S2_fjLj256EEEEELb0ELb0ELb1ELb0EEEvNS_9FwdParamsE)
        .other          _ZN10layer_norm13ln_fwd_kernelINS_13Kernel_traitsI13__nv_bfloat16S2_S2_S2_fjLj8192ELj1ELj1ELj8ELj16ENS_18Kernel_traits_baseILj8192ES2_S2_S2_S2_fjLj256EEEEELb0ELb0ELb1ELb0EEEvNS_9FwdParamsE,@"STO_CUDA_ENTRY STV_DEFAULT"
_ZN10layer_norm13ln_fwd_kernelINS_13Kernel_traitsI13__nv_bfloat16S2_S2_S2_fjLj8192ELj1ELj1ELj8ELj16ENS_18Kernel_traits_baseILj8192ES2_S2_S2_S2_fjLj256EEEEELb0ELb0ELb1ELb0EEEvNS_9FwdParamsE:
.text._ZN10layer_norm13ln_fwd_kernelINS_13Kernel_traitsI13__nv_bfloat16S2_S2_S2_fjLj8192ELj1ELj1ELj8ELj16ENS_18Kernel_traits_baseILj8192ES2_S2_S2_S2_fjLj256EEEEELb0ELb0ELb1ELb0EEEvNS_9FwdParamsE:
[----:B------:R-:W-:Y:S01]  /*0000*/  LDC R1, c[0x0][0x28] ;  /* 0x00000a00ff017b82 */ /* 0x000fe20000000800 */
[----:B------:R-:W0:Y:S07]  /*0010*/  S2R R23, SR_TID.X ;  /* 0x0000000000177919 */ /* 0x000e2e0000002100 */
[----:B------:R-:W1:Y:S01]  /*0020*/  LDC R3, c[0x0][0x218] ;  /* 0x00008600ff037b82 */ /* 0x000e620000000800 */
[----:B------:R-:W-:Y:S01]  /*0030*/  ULDC.64 UR4, c[0x0][0x208] ;  /* 0x0000820000047ab9 */ /* 0x000fe20000000a00 */
[----:B------:R-:W-:Y:S01]  /*0040*/  BSSY B0, `(.L_x_244) ;  /* 0x000001e000007945 */ /* 0x000fe20003800000 */
[----:B-1----:R-:W-:-:S04]  /*0050*/  SHF.R.S32.HI R0, RZ, 0x1f, R3 ;  /* 0x0000001fff007819 */ /* 0x002fc80000011403 */
[----:B------:R-:W-:Y:S02]  /*0060*/  LEA.HI R48, R0, R3, RZ, 0x3 ;  /* 0x0000000300307211 */ /* 0x000fe400078f18ff */
[----:B0-----:R-:W-:-:S04]  /*0070*/  LOP3.LUT R22, R23, 0xff, RZ, 0xc0, !PT ;  /* 0x000000ff17167812 */ /* 0x001fc800078ec0ff */
[----:B------:R-:W-:Y:S02]  /*0080*/  LOP3.LUT R21, R22, 0xff, RZ, 0x3c, !PT ;  /* 0x000000ff16157812 */ /* 0x000fe400078e3cff */
[----:B------:R-:W-:Y:S02]  /*0090*/  MOV R17, R22 ;  /* 0x0000001600117202 */ /* 0x000fe40000000f00 */
[----:B------:R-:W-:-:S04]  /*00a0*/  LEA.HI.SX32 R21, R48, R21, 0x1d ;  /* 0x0000001530157211 */ /* 0x000fc800078feaff */
[C---:B------:R-:W-:Y:S02]  /*00b0*/  LOP3.LUT P0, RZ, R21.reuse, 0xffffff00, RZ, 0xc0, !PT ;  /* 0xffffff0015ff7812 */ /* 0x040fe4000780c0ff */
[C---:B------:R-:W-:Y:S02]  /*00c0*/  ISETP.GE.U32.AND P5, PT, R21.reuse, 0x200, PT ;  /* 0x000002001500780c */ /* 0x040fe40003fa6070 */
[C---:B------:R-:W-:Y:S02]  /*00d0*/  ISETP.GE.U32.AND P4, PT, R21.reuse, 0x300, PT ;  /* 0x000003001500780c */ /* 0x040fe40003f86070 */
[----:B------:R-:W-:Y:S02]  /*00e0*/  ISETP.GE.U32.AND P1, PT, R21, 0x400, PT ;  /* 0x000004001500780c */ /* 0x000fe40003f26070 */
[----:B------:R-:W-:Y:S02]  /*00f0*/  P2R R24, PR, RZ, 0x20 ;  /* 0x00000020ff187803 */ /* 0x000fe40000000000 */
[----:B------:R-:W-:-:S03]  /*0100*/  P2R R25, PR, RZ, 0x10 ;  /* 0x00000010ff197803 */ /* 0x000fc60000000000 */
        /* <DEDUP_REMOVED lines=17> */
.L_x_245:
[----:B------:R-:W-:Y:S05]  /*0220*/  BSYNC B0 ;  /* 0x0000000000007941 */ /* 0x000fea0003800000 */
.L_x_244:
        /* <DEDUP_REMOVED lines=18> */
.L_x_247:
[----:B------:R-:W-:Y:S05]  /*0350*/  BSYNC B0 ;  /* 0x0000000000007941 */ /* 0x000fea0003800000 */
.L_x_246:
        /* <DEDUP_REMOVED lines=18> */
.L_x_249:
[----:B------:R-:W-:Y:S05]  /*0480*/  BSYNC B0 ;  /* 0x0000000000007941 */ /* 0x000fea0003800000 */
.L_x_248:
        /* <DEDUP_REMOVED lines=13> */
.L_x_251:
[----:B------:R-:W-:Y:S05]  /*0560*/  BSYNC B0 ;  /* 0x0000000000007941 */ /* 0x000fea0003800000 */
.L_x_250:
[----:B------:R-:W0:Y:S02]  /*0570*/  S2UR UR6, SR_CTAID.X ;  /* 0x00000000000679c3 */ /* 0x000e240000002500 */
[----:B0-----:R-:W-:Y:S01]  /*0580*/  LEA.HI R116, R23, UR6, RZ, 0x18 ;  /* 0x0000000617747c11 */ /* 0x001fe2000f8fc0ff */
[----:B------:R-:W-:-:S03]  /*0590*/  ULDC UR6, c[0x0][0x214] ;  /* 0x0000850000067ab9 */ /* 0x000fc60000000800 */
[----:B------:R-:W-:-:S13]  /*05a0*/  ISETP.GE.AND P2, PT, R116, UR6, PT ;  /* 0x0000000674007c0c */ /* 0x000fda000bf46270 */
[----:B------:R-:W-:Y:S05]  /*05b0*/  @P2 EXIT ;  /* 0x000000000000294d */ /* 0x000fea0003800000 */
[C---:B-----5:R-:W-:Y:S01]  /*05c0*/  PRMT R68, R36.reuse, 0x7632, R68 ;  /* 0x0000763224447816 */ /* 0x060fe20000000044 */
[----:B------:R-:W-:Y:S01]  /*05d0*/  IMAD.U32 R26, R36, 0x10000, RZ ;  /* 0x00010000241a7824 */ /* 0x000fe200078e00ff */
[----:B------:R-:W-:Y:S01]  /*05e0*/  SHF.R.S32.HI R48, RZ, 0x3, R48 ;  /* 0x00000003ff307819 */ /* 0x000fe20000011430 */
[----:B------:R-:W-:Y:S01]  /*05f0*/  IMAD.SHL.U32 R36, R23, 0x20, RZ ;  /* 0x0000002017247824 */ /* 0x000fe200078e00ff */
[----:B------:R-:W-:Y:S01]  /*0600*/  PRMT R70, R42, 0x7632, R70 ;  /* 0x000076322a467816 */ /* 0x000fe20000000046 */
[----:B------:R-:W-:Y:S01]  /*0610*/  IMAD.U32 R18, R14, 0x10000, RZ ;  /* 0x000100000e127824 */ /* 0x000fe200078e00ff */
[----:B------:R-:W-:Y:S01]  /*0620*/  SHF.L.U32 R2, R42, 0x10, RZ ;  /* 0x000000102a027819 */ /* 0x000fe200000006ff */
[----:B------:R-:W-:Y:S01]  /*0630*/  HFMA2.MMA R120, -RZ, RZ, 0, 5.9604644775390625e-08 ;  /* 0x00000001ff787435 */ /* 0x000fe200000001ff */
[----:B------:R-:W-:Y:S01]  /*0640*/  PRMT R69, R43, 0x7632, R69 ;  /* 0x000076322b457816 */ /* 0x000fe20000000045 */
[----:B------:R-:W-:Y:S01]  /*0650*/  IMAD.U32 R89, R35, 0x10000, RZ ;  /* 0x0001000023597824 */ /* 0x000fe200078e00ff */
[----:B------:R-:W-:Y:S01]  /*0660*/  SHF.L.U32 R0, R43, 0x10, RZ ;  /* 0x000000102b007819 */ /* 0x000fe200000006ff */
[----:B------:R-:W-:Y:S01]  /*0670*/  ULDC.U8 UR6, c[0x0][0x2a0] ;  /* 0x0000a80000067ab9 */ /* 0x000fe20000000000 */
[----:B------:R-:W-:Y:S01]  /*0680*/  PRMT R67, R37, 0x7632, R67 ;  /* 0x0000763225437816 */ /* 0x000fe20000000043 */
[----:B------:R-:W-:Y:S01]  /*0690*/  IMAD.U32 R85, R85, 0x10000, RZ ;  /* 0x0001000055557824 */ /* 0x000fe200078e00ff */
[----:B------:R-:W-:Y:S01]  /*06a0*/  SHF.L.U32 R27, R37, 0x10, RZ ;  /* 0x00000010251b7819 */ /* 0x000fe200000006ff */
[----:B------:R-:W-:Y:S01]  /*06b0*/  IMAD.U32 R79, R79, 0x10000, RZ ;  /* 0x000100004f4f7824 */ /* 0x000fe200078e00ff */
[C---:B------:R-:W-:Y:S01]  /*06c0*/  PRMT R64, R28.reuse, 0x7632, R64 ;  /* 0x000076321c407816 */ /* 0x040fe20000000040 */
[----:B------:R-:W-:Y:S01]  /*06d0*/  IMAD.U32 R69, R69, 0x10000, RZ ;  /* 0x0001000045457824 */ /* 0x000fe200078e00ff */
[----:B------:R-:W-:Y:S01]  /*06e0*/  SHF.L.U32 R42, R28, 0x10, RZ ;  /* 0x000000101c2a7819 */ /* 0x000fe200000006ff */
[----:B------:R-:W-:Y:S01]  /*06f0*/  UISETP.NE.AND UP0, UPT, UR6, URZ, UPT ;  /* 0x0000003f0600728c */ /* 0x000fe2000bf05270 */
[C---:B------:R-:W-:Y:S01]  /*0700*/  PRMT R62, R29.reuse, 0x7632, R62 ;  /* 0x000076321d3e7816 */ /* 0x040fe2000000003e */
[----:B------:R-:W-:Y:S01]  /*0710*/  ULDC UR8, c[0x0][0x29c] ;  /* 0x0000a70000087ab9 */ /* 0x000fe20000000800 */
[----:B------:R-:W-:Y:S01]  /*0720*/  SHF.L.U32 R43, R29, 0x10, RZ ;  /* 0x000000101d2b7819 */ /* 0x000fe200000006ff */
[----:B------:R-:W-:Y:S01]  /*0730*/  ULDC UR9, c[0x0][0x290] ;  /* 0x0000a40000097ab9 */ /* 0x000fe20000000800 */
[----:B------:R-:W-:Y:S01]  /*0740*/  LOP3.LUT R29, R23, 0xe0, RZ, 0xc0, !PT ;  /* 0x000000e0171d7812 */ /* 0x000fe200078ec0ff */
[----:B------:R-:W-:Y:S01]  /*0750*/  ULDC.64 UR6, c[0x0][0x230] ;  /* 0x00008c0000067ab9 */ /* 0x000fe20000000a00 */
[----:B------:R-:W-:Y:S01]  /*0760*/  LOP3.LUT R28, R48, 0xff, RZ, 0xc0, !PT ;  /* 0x000000ff301c7812 */ /* 0x000fe200078ec0ff */
[----:B------:R-:W-:Y:S01]  /*0770*/  ULDC.64 UR10, c[0x0][0x210] ;  /* 0x00008400000a7ab9 */ /* 0x000fe20000000a00 */
[----:B------:R-:W-:-:S02]  /*0780*/  LOP3.LUT R37, R36, 0x3e0, RZ, 0xc0, !PT ;  /* 0x000003e024257812 */ /* 0x000fc400078ec0ff */
[C---:B------:R-:W-:Y:S02]  /*0790*/  VIADDMNMX R29, R28.reuse, -R29, RZ, !PT ;  /* 0x8000001d1c1d7246 */ /* 0x040fe400078001ff */
[----:B------:R-:W-:Y:S02]  /*07a0*/  VIADDMNMX R37, R28, -R37, RZ, !PT ;  /* 0x800000251c257246 */ /* 0x000fe400078001ff */
[----:B------:R-:W-:Y:S02]  /*07b0*/  SHF.R.U32.HI R28, RZ, 0x3, R48 ;  /* 0x00000003ff1c7819 */ /* 0x000fe40000011630 */
[----:B------:R-:W-:Y:S02]  /*07c0*/  VIMNMX R29, R29, 0x20, PT ;  /* 0x000000201d1d7848 */ /* 0x000fe40003fe0100 */
[----:B------:R-:W-:Y:S02]  /*07d0*/  LOP3.LUT R28, R28, 0x1fffffe0, RZ, 0xc0, !PT ;  /* 0x1fffffe01c1c7812 */ /* 0x000fe400078ec0ff */
[----:B------:R-:W-:-:S02]  /*07e0*/  VIMNMX R37, R37, 0x20, PT ;  /* 0x0000002025257848 */ /* 0x000fc40003fe0100 */
[----:B------:R-:W-:Y:S02]  /*07f0*/  IADD3 R29, R29, R28, RZ ;  /* 0x0000001c1d1d7210 */ /* 0x000fe40007ffe0ff */
[----:B------:R-:W-:Y:S02]  /*0800*/  PRMT R74, R46, 0x7632, R74 ;  /* 0x000076322e4a7816 */ /* 0x000fe4000000004a */
[----:B------:R-:W-:Y:S02]  /*0810*/  SHF.L.U32 R29, R29, 0x3, RZ ;  /* 0x000000031d1d7819 */ /* 0x000fe400000006ff */
[----:B------:R-:W-:Y:S01]  /*0820*/  PRMT R63, R32, 0x7632, R63 ;  /* 0x00007632203f7816 */ /* 0x000fe2000000003f */
[----:B------:R-:W-:Y:S01]  /*0830*/  IMAD.U32 R74, R74, 0x10000, RZ ;  /* 0x000100004a4a7824 */ /* 0x000fe200078e00ff */
[----:B------:R-:W-:Y:S02]  /*0840*/  I2FP.F32.U32 R29, R29 ;  /* 0x0000001d001d7245 */ /* 0x000fe40000201000 */
[----:B------:R-:W-:Y:S01]  /*0850*/  PRMT R57, R35, 0x7632, R57 ;  /* 0x0000763223397816 */ /* 0x000fe20000000039 */
[----:B------:R-:W-:Y:S01]  /*0860*/  IMAD.U32 R63, R63, 0x10000, RZ ;  /* 0x000100003f3f7824 */ /* 0x000fe200078e00ff */
[----:B------:R0:W1:Y:S01]  /*0870*/  MUFU.RCP R115, R29 ;  /* 0x0000001d00737308 */ /* 0x0000620000001000 */
[----:B------:R-:W-:-:S02]  /*0880*/  SHF.L.U32 R19, R13, 0x10, RZ ;  /* 0x000000100d137819 */ /* 0x000fc400000006ff */
[----:B------:R-:W-:Y:S01]  /*0890*/  SHF.L.U32 R17, R15, 0x10, RZ ;  /* 0x000000100f117819 */ /* 0x000fe200000006ff */
[----:B------:R-:W-:Y:S01]  /*08a0*/  IMAD.U32 R57, R57, 0x10000, RZ ;  /* 0x0001000039397824 */ /* 0x000fe200078e00ff */
        /* <DEDUP_REMOVED lines=12> */
[----:B------:R-:W-:Y:S01]  /*0970*/  SHF.L.U32 R20, R12, 0x10, RZ ;  /* 0x000000100c147819 */ /* 0x000fe200000006ff */
[----:B------:R-:W-:Y:S01]  /*0980*/  IMAD.U32 R12, R4, 0x10000, RZ ;  /* 0x00010000040c7824 */ /* 0x000fe200078e00ff */
[----:B------:R-:W-:Y:S02]  /*0990*/  SHF.L.U32 R15, R9, 0x10, RZ ;  /* 0x00000010090f7819 */ /* 0x000fe400000006ff */
[----:B------:R-:W-:Y:S02]  /*09a0*/  SHF.L.U32 R14, R10, 0x10, RZ ;  /* 0x000000100a0e7819 */ /* 0x000fe400000006ff */
[----:B------:R-:W-:Y:S02]  /*09b0*/  SHF.L.U32 R13, R11, 0x10, RZ ;  /* 0x000000100b0d7819 */ /* 0x000fe400000006ff */
[----:B------:R-:W-:-:S02]  /*09c0*/  SHF.L.U32 R16, R8, 0x10, RZ ;  /* 0x0000001008107819 */ /* 0x000fc400000006ff */
[----:B------:R-:W-:Y:S02]  /*09d0*/  SHF.L.U32 R11, R5, 0x10, RZ ;  /* 0x00000010050b7819 */ /* 0x000fe400000006ff */
[----:B------:R-:W-:Y:S01]  /*09e0*/  SHF.L.U32 R10, R6, 0x10, RZ ;  /* 0x00000010060a7819 */ /* 0x000fe200000006ff */
[----:B------:R-:W-:Y:S01]  /*09f0*/  IMAD.U32 R6, R46, 0x10000, RZ ;  /* 0x000100002e067824 */ /* 0x000fe200078e00ff */
        /* <DEDUP_REMOVED lines=39> */
[----:B01----:R-:W-:-:S07]  /*0c70*/  SHF.L.U32 R114, R37, 0x3, RZ ;  /* 0x0000000325727819 */ /* 0x003fce00000006ff */
.L_x_365:
[----:B0123--:R-:W0:Y:S08]  /*0c80*/  LDC.64 R36, c[0x0][0x280] ;  /* 0x0000a000ff247b82 */ /* 0x00fe300000000a00 */
[----:B------:R-:W1:Y:S01]  /*0c90*/  LDC R117, c[0x0][0x218] ;  /* 0x00008600ff757b82 */ /* 0x000e620000000800 */
[----:B0-----:R-:W-:-:S05]  /*0ca0*/  IMAD.WIDE R36, R116, 0x4, R36 ;  /* 0x0000000474247825 */ /* 0x001fca00078e0224 */
[----:B------:R0:W2:Y:S02]  /*0cb0*/  LDG.E R121, desc[UR4][R36.64] ;  /* 0x0000000424797981 */ /* 0x0000a4000c1e1900 */
[----:B0-----:R-:W0:Y:S02]  /*0cc0*/  LDC.64 R36, c[0x0][0x288] ;  /* 0x0000a200ff247b82 */ /* 0x001e240000000a00 */
[----:B0-----:R-:W-:-:S05]  /*0cd0*/  IMAD.WIDE R36, R116, 0x4, R36 ;  /* 0x0000000474247825 */ /* 0x001fca00078e0224 */
[----:B------:R0:W5:Y:S01]  /*0ce0*/  LDG.E R118, desc[UR4][R36.64] ;  /* 0x0000000424767981 */ /* 0x000162000c1e1900 */
[----:B-1----:R-:W-:Y:S01]  /*0cf0*/  IMAD R38, R116, R117, RZ ;  /* 0x0000007574267224 */ /* 0x002fe200078e02ff */
[----:B------:R-:W-:Y:S01]  /*0d00*/  BSSY B0, `(.L_x_252) ;  /* 0x0000083000007945 */ /* 0x000fe20003800000 */
[----:B------:R-:W-:-:S03]  /*0d10*/  MOV R123, RZ ;  /* 0x000000ff007b7202 */ /* 0x000fc60000000f00 */
[----:B------:R-:W-:-:S04]  /*0d20*/  SHF.R.S32.HI R39, RZ, 0x1f, R38 ;  /* 0x0000001fff277819 */ /* 0x000fc80000011426 */
[----:B------:R-:W-:Y:S02]  /*0d30*/  LEA.HI R39, R39, R38, RZ, 0x3 ;  /* 0x0000002627277211 */ /* 0x000fe400078f18ff */
[----:B--2---:R-:W-:-:S13]  /*0d40*/  ISETP.GE.AND P3, PT, R121, 0x1, PT ;  /* 0x000000017900780c */ /* 0x004fda0003f66270 */
[----:B------:R-:W-:-:S05]  /*0d50*/  @P3 IADD3 R122, R121, -0x1, RZ ;  /* 0xffffffff797a3810 */ /* 0x000fca0007ffe0ff */
[----:B------:R-:W-:-:S05]  /*0d60*/  @P3 IMAD R122, R122, R117, RZ ;  /* 0x000000757a7a3224 */ /* 0x000fca00078e02ff */
[----:B------:R-:W-:-:S04]  /*0d70*/  @P3 SHF.R.S32.HI R119, RZ, 0x1f, R122 ;  /* 0x0000001fff773819 */ /* 0x000fc8000001147a */
[----:B------:R-:W-:Y:S02]  /*0d80*/  @P3 LEA.HI R119, R119, R122, RZ, 0x3 ;  /* 0x0000007a77773211 */ /* 0x000fe400078f18ff */
[-C--:B------:R-:W-:Y:S02]  /*0d90*/  LEA.HI.SX32 R122, R39, R22.reuse, 0x1d ;  /* 0x00000016277a7211 */ /* 0x080fe400078feaff */
[----:B------:R-:W-:Y:S02]  /*0da0*/  @P3 LEA.HI.SX32 R123, R119, R22, 0x1d ;  /* 0x00000016777b3211 */ /* 0x000fe400078feaff */
[----:B------:R-:W-:Y:S01]  /*0db0*/  SHF.R.S32.HI R119, RZ, 0x1f, R116 ;  /* 0x0000001fff777819 */ /* 0x000fe20000011474 */
[----:B0-----:R-:W-:Y:S06]  /*0dc0*/  @!P0 BRA `(.L_x_253) ;  /* 0x0000000400d88947 */ /* 0x001fec0003800000 */
[----:B------:R-:W-:Y:S01]  /*0dd0*/  ISETP.NE.U32.AND P2, PT, RZ, UR6, PT ;  /* 0x00000006ff007c0c */ /* 0x000fe2000bf45070 */
[----:B------:R-:W0:Y:S03]  /*0de0*/  @P3 LDC.64 R38, c[0x0][0x220] ;  /* 0x00008800ff263b82 */ /* 0x000e260000000a00 */
[----:B------:R-:W-:-:S13]  /*0df0*/  ISETP.NE.AND.EX P2, PT, RZ, UR7, PT, P2 ;  /* 0x00000007ff007c0c */ /* 0x000fda000bf45320 */
[----:B------:R-:W1:Y:S01]  /*0e00*/  @P2 LDC.64 R36, c[0x0][0x230] ;  /* 0x00008c00ff242b82 */ /* 0x000e620000000a00 */
[----:B0-----:R-:W-:-:S05]  /*0e10*/  @P3 IMAD.WIDE.U32 R38, R123, 0x10, R38 ;  /* 0x000000107b263825 */ /* 0x001fca00078e0026 */
[----:B------:R0:W5:Y:S01]  /*0e20*/  @P3 LDG.E.128 R28, desc[UR4][R38.64] ;  /* 0x00000004261c3981 */ /* 0x000162000c1e1d00 */
[----:B-1----:R-:W-:-:S05]  /*0e30*/  @P2 IMAD.WIDE.U32 R36, R122, 0x10, R36 ;  /* 0x000000107a242825 */ /* 0x002fca00078e0024 */
[----:B------:R0:W5:Y:S01]  /*0e40*/  @P2 LDG.E.128 R32, desc[UR4][R36.64] ;  /* 0x0000000424202981 */ /* 0x000162000c1e1d00 */
[----:B------:R-:W-:Y:S01]  /*0e50*/  ISETP.GT.AND P4, PT, R121, RZ, PT ;  /* 0x000000ff7900720c */ /* 0x000fe20003f84270 */
[----:B------:R-:W-:-:S12]  /*0e60*/  BSSY B1, `(.L_x_254) ;  /* 0x000000a000017945 */ /* 0x000fd80003800000 */
[----:B0-----:R-:W-:Y:S05]  /*0e70*/  @P4 BRA `(.L_x_255) ;  /* 0x0000000000104947 */ /* 0x001fea0003800000 */
[----:B------:R-:W-:Y:S01]  /*0e80*/  MOV R56, RZ ;  /* 0x000000ff00387202 */ /* 0x000fe20000000f00 */
[----:B------:R-:W-:Y:S06]  /*0e90*/  @!P2 BRA `(.L_x_256) ;  /* 0x000000000018a947 */ /* 0x000fec0003800000 */
[----:B-----5:R-:W-:Y:S01]  /*0ea0*/  SHF.L.U32 R56, R32, 0x10, RZ ;  /* 0x0000001020387819 */ /* 0x020fe200000006ff */
[----:B------:R-:W-:Y:S06]  /*0eb0*/  BRA `(.L_x_256) ;  /* 0x0000000000107947 */ /* 0x000fec0003800000 */
.L_x_255:
[----:B-----5:R-:W-:Y:S01]  /*0ec0*/  IMAD.U32 R56, R28, 0x10000, RZ ;  /* 0x000100001c387824 */ /* 0x020fe200078e00ff */
[----:B------:R-:W-:-:S03]  /*0ed0*/  @P2 SHF.L.U32 R37, R32, 0x10, RZ ;  /* 0x0000001020252819 */ /* 0x000fc600000006ff */
[----:B------:R-:W-:-:S04]  /*0ee0*/  FMUL.FTZ R56, R56, UR8 ;  /* 0x0000000838387c20 */ /* 0x000fc80008410000 */
[----:B------:R-:W-:-:S07]  /*0ef0*/  @P2 FADD.FTZ R56, R37, R56 ;  /* 0x0000003825382221 */ /* 0x000fce0000010000 */
.L_x_256:
[----:B------:R-:W-:Y:S05]  /*0f00*/  BSYNC B1 ;  /* 0x0000000000017941 */ /* 0x000fea0003800000 */
.L_x_254:
[----:B------:R-:W-:Y:S04]  /*0f10*/  BSSY B1, `(.L_x_257) ;  /* 0x000000d000017945 */ /* 0x000fe80003800000 */
[----:B------:R-:W-:Y:S05]  /*0f20*/  @P4 BRA `(.L_x_258) ;  /* 0x0000000000144947 */ /* 0x000fea0003800000 */
[----:B------:R-:W-:Y:S01]  /*0f30*/  HFMA2.MMA R55, -RZ, RZ, 0, 0 ;  /* 0x00000000ff377435 */ /* 0x000fe200000001ff */
[----:B------:R-:W-:Y:S10]  /*0f40*/  @!P2 BRA `(.L_x_259) ;  /* 0x000000000024a947 */ /* 0x000ff40003800000 */
[----:B-----5:R-:W-:-:S04]  /*0f50*/  PRMT R55, R32, 0x7632, R55 ;  /* 0x0000763220377816 */ /* 0x020fc80000000037 */
[----:B------:R-:W-:Y:S01]  /*0f60*/  SHF.L.U32 R55, R55, 0x10, RZ ;  /* 0x0000001037377819 */ /* 0x000fe200000006ff */
[----:B------:R-:W-:Y:S06]  /*0f70*/  BRA `(.L_x_259) ;  /* 0x0000000000187947 */ /* 0x000fec0003800000 */
.L_x_258:
[----:B-----5:R-:W-:Y:S02]  /*0f80*/  PRMT R36, R28, 0x7632, R36 ;  /* 0x000076321c247816 */ /* 0x020fe40000000024 */
[----:B------:R-:W-:Y:S02]  /*0f90*/  @P2 PRMT R37, R32, 0x7632, R37 ;  /* 0x0000763220252816 */ /* 0x000fe40000000025 */
[----:B------:R-:W-:Y:S02]  /*0fa0*/  SHF.L.U32 R36, R36, 0x10, RZ ;  /* 0x0000001024247819 */ /* 0x000fe400000006ff */
[----:B------:R-:W-:-:S03]  /*0fb0*/  @P2 SHF.L.U32 R38, R37, 0x10, RZ ;  /* 0x0000001025262819 */ /* 0x000fc600000006ff */
[----:B------:R-:W-:-:S04]  /*0fc0*/  FMUL.FTZ R55, R36, UR8 ;  /* 0x0000000824377c20 */ /* 0x000fc80008410000 */
[----:B------:R-:W-:-:S07]  /*0fd0*/  @P2 FADD.FTZ R55, R38, R55 ;  /* 0x0000003726372221 */ /* 0x000fce0000010000 */
.L_x_259:
[----:B------:R-:W-:Y:S05]  /*0fe0*/  BSYNC B1 ;  /* 0x0000000000017941 */ /* 0x000fea0003800000 */
.L_x_257:
[----:B------:R-:W-:Y:S04]  /*0ff0*/  BSSY B1, `(.L_x_260) ;  /* 0x000000a000017945 */ /* 0x000fe80003800000 */
[----:B------:R-:W-:Y:S05]  /*1000*/  @P4 BRA `(.L_x_261) ;  /* 0x0000000000104947 */ /* 0x000fea0003800000 */
[----:B------:R-:W-:Y:S01]  /*1010*/  IMAD.MOV.U32 R54, RZ, RZ, RZ ;  /* 0x000000ffff367224 */ /* 0x000fe200078e00ff */
[----:B------:R-:W-:Y:S06]  /*1020*/  @!P2 BRA `(.L_x_262) ;  /* 0x000000000018a947 */ /* 0x000fec0003800000 */
[----:B-----5:R-:W-:Y:S01]  /*1030*/  SHF.L.U32 R54, R33, 0x10, RZ ;  /* 0x0000001021367819 */ /* 0x020fe200000006ff */
[----:B------:R-:W-:Y:S06]  /*1040*/  BRA `(.L_x_262) ;  /* 0x0000000000107947 */ /* 0x000fec0003800000 */
.L_x_261:
[----:B-----5:R-:W-:Y:S02]  /*1050*/  SHF.L.U32 R54, R29, 0x10, RZ ;  /* 0x000000101d367819 */ /* 0x020fe400000006ff */
[----:B------:R-:W-:-:S03]  /*1060*/  @P2 SHF.L.U32 R37, R33, 0x10, RZ ;  /* 0x0000001021252819 */ /* 0x000fc600000006ff */
[----:B------:R-:W-:-:S04]  /*1070*/  FMUL.FTZ R54, R54, UR8 ;  /* 0x0000000836367c20 */ /* 0x000fc80008410000 */
[----:B------:R-:W-:-:S07]  /*1080*/  @P2 FADD.FTZ R54, R37, R54 ;  /* 0x0000003625362221 */ /* 0x000fce0000010000 */
.L_x_262:
[----:B------:R-:W-:Y:S05]  /*1090*/  BSYNC B1 ;  /* 0x0000000000017941 */ /* 0x000fea0003800000 */
.L_x_260:
[----:B------:R-:W-:Y:S04]  /*10a0*/  BSSY B1, `(.L_x_263) ;  /* 0x000000d000017945 */ /* 0x000fe80003800000 */
[----:B------:R-:W-:Y:S05]  /*10b0*/  @P4 BRA `(.L_x_264) ;  /* 0x0000000000144947 */ /* 0x000fea0003800000 */
[----:B------:R-:W-:Y:S01]  /*10c0*/  MOV R53, RZ ;  /* 0x000000ff00357202 */ /* 0x000fe20000000f00 */
[----:B------:R-:W-:Y:S06]  /*10d0*/  @!P2 BRA `(.L_x_265) ;  /* 0x000000000024a947 */ /* 0x000fec0003800000 */
[----:B-----5:R-:W-:-:S04]  /*10e0*/  PRMT R53, R33, 0x7632, R53 ;  /* 0x0000763221357816 */ /* 0x020fc80000000035 */
[----:B------:R-:W-:Y:S01]  /*10f0*/  SHF.L.U32 R53, R53, 0x10, RZ ;  /* 0x0000001035357819 */ /* 0x000fe200000006ff */
[----:B------:R-:W-:Y:S06]  /*1100*/  BRA `(.L_x_265) ;  /* 0x0000000000187947 */ /* 0x000fec0003800000 */
.L_x_264:
[----:B-----5:R-:W-:Y:S02]  /*1110*/  PRMT R36, R29, 0x7632, R36 ;  /* 0x000076321d247816 */ /* 0x020fe40000000024 */
[----:B------:R-:W-:-:S03]  /*1120*/  @P2 PRMT R37, R33, 0x7632, R37 ;  /* 0x0000763221252816 */ /* 0x000fc60000000025 */
[----:B------:R-:W-:Y:S01]  /*1130*/  IMAD.U32 R36, R36, 0x10000, RZ ;  /* 0x0001000024247824 */ /* 0x000fe200078e00ff */
[----:B------:R-:W-:-:S03]  /*1140*/  @P2 SHF.L.U32 R38, R37, 0x10, RZ ;  /* 0x0000001025262819 */ /* 0x000fc600000006ff */
[----:B------:R-:W-:-:S04]  /*1150*/  FMUL.FTZ R53, R36, UR8 ;  /* 0x0000000824357c20 */ /* 0x000fc80008410000 */
[----:B------:R-:W-:-:S07]  /*1160*/  @P2 FADD.FTZ R53, R38, R53 ;  /* 0x0000003526352221 */ /* 0x000fce0000010000 */
.L_x_265:
[----:B------:R-:W-:Y:S05]  /*1170*/  BSYNC B1 ;  /* 0x0000000000017941 */ /* 0x000fea0003800000 */
.L_x_263:
[----:B------:R-:W-:Y:S04]  /*1180*/  BSSY B1, `(.L_x_266) ;  /* 0x000000a000017945 */ /* 0x000fe80003800000 */
[----:B------:R-:W-:Y:S05]  /*1190*/  @P4 BRA `(.L_x_267) ;  /* 0x0000000000104947 */ /* 0x000fea0003800000 */
[----:B------:R-:W-:Y:S01]  /*11a0*/  HFMA2.MMA R52, -RZ, RZ, 0, 0 ;  /* 0x00000000ff347435 */ /* 0x000fe200000001ff */
[----:B------:R-:W-:Y:S10]  /*11b0*/  @!P2 BRA `(.L_x_268) ;  /* 0x000000000018a947 */ /* 0x000ff40003800000 */
[----:B-----5:R-:W-:Y:S01]  /*11c0*/  SHF.L.U32 R52, R34, 0x10, RZ ;  /* 0x0000001022347819 */ /* 0x020fe200000006ff */
[----:B------:R-:W-:Y:S06]  /*11d0*/  BRA `(.L_x_268) ;  /* 0x0000000000107947 */ /* 0x000fec0003800000 */
.L_x_267:
[----:B-----5:R-:W-:Y:S02]  /*11e0*/  SHF.L.U32 R52, R30, 0x10, RZ ;  /* 0x000000101e347819 */ /* 0x020fe400000006ff */
[----:B------:R-:W-:-:S03]  /*11f0*/  @P2 SHF.L.U32 R37, R34, 0x10, RZ ;  /* 0x0000001022252819 */ /* 0x000fc600000006ff */
[----:B------:R-:W-:-:S04]  /*1200*/  FMUL.FTZ R52, R52, UR8 ;  /* 0x0000000834347c20 */ /* 0x000fc80008410000 */
[----:B------:R-:W-:-:S07]  /*1210*/  @P2 FADD.FTZ R52, R37, R52 ;  /* 0x0000003425342221 */ /* 0x000fce0000010000 */
.L_x_268:
[----:B------:R-:W-:Y:S05]  /*1220*/  BSYNC B1 ;  /* 0x0000000000017941 */ /* 0x000fea0003800000 */
.L_x_266:
[----:B------:R-:W-:Y:S04]  /*1230*/  BSSY B1, `(.L_x_269) ;  /* 0x000000d000017945 */ /* 0x000fe80003800000 */
[----:B------:R-:W-:Y:S05]  /*1240*/  @P4 BRA `(.L_x_270) ;  /* 0x0000000000144947 */ /* 0x000fea0003800000 */
[----:B------:R-:W-:Y:S01]  /*1250*/  IMAD.MOV.U32 R51, RZ, RZ, RZ ;  /* 0x000000ffff337224 */ /* 0x000fe200078e00ff */
[----:B------:R-:W-:Y:S06]  /*1260*/  @!P2 BRA `(.L_x_271) ;  /* 0x000000000024a947 */ /* 0x000fec0003800000 */
[----:B-----5:R-:W-:-:S04]  /*1270*/  PRMT R51, R34, 0x7632, R51 ;  /* 0x0000763222337816 */ /* 0x020fc80000000033 */
[----:B------:R-:W-:Y:S01]  /*1280*/  SHF.L.U32 R51, R51, 0x10, RZ ;  /* 0x0000001033337819 */ /* 0x000fe200000006ff */
[----:B------:R-:W-:Y:S06]  /*1290*/  BRA `(.L_x_271) ;  /* 0x0000000000187947 */ /* 0x000fec0003800000 */
.L_x_270:
[----:B-----5:R-:W-:Y:S02]  /*12a0*/  PRMT R36, R30, 0x7632, R36 ;  /* 0x000076321e247816 */ /* 0x020fe40000000024 */
[----:B------:R-:W-:Y:S02]  /*12b0*/  @P2 PRMT R37, R34, 0x7632, R37 ;  /* 0x0000763222252816 */ /* 0x000fe40000000025 */
[----:B------:R-:W-:Y:S02]  /*12c0*/  SHF.L.U32 R36, R36, 0x10, RZ ;  /* 0x0000001024247819 */ /* 0x000fe400000006ff */
[----:B------:R-:W-:-:S03]  /*12d0*/  @P2 SHF.L.U32 R38, R37, 0x10, RZ ;  /* 0x0000001025262819 */ /* 0x000fc600000006ff */
[----:B------:R-:W-:-:S04]  /*12e0*/  FMUL.FTZ R51, R36, UR8 ;  /* 0x0000000824337c20 */ /* 0x000fc80008410000 */
[----:B------:R-:W-:-:S07]  /*12f0*/  @P2 FADD.FTZ R51, R38, R51 ;  /* 0x0000003326332221 */ /* 0x000fce0000010000 */
.L_x_271:
[----:B------:R-:W-:Y:S05]  /*1300*/  BSYNC B1 ;  /* 0x0000000000017941 */ /* 0x000fea0003800000 */
.L_x_269:
[----:B------:R-:W-:Y:S04]  /*1310*/  BSSY B1, `(.L_x_272) ;  /* 0x000000a000017945 */ /* 0x000fe80003800000 */
[----:B------:R-:W-:Y:S05]  /*1320*/  @P4 BRA `(.L_x_273) ;  /* 0x0000000000104947 */ /* 0x000fea0003800000 */
[----:B------:R-:W-:Y:S01]  /*1330*/  MOV R50, RZ ;  /* 0x000000ff00327202 */ /* 0x000fe20000000f00 */
[----:B------:R-:W-:Y:S06]  /*1340*/  @!P2 BRA `(.L_x_274) ;  /* 0x000000000018a947 */ /* 0x000fec0003800000 */
[----:B-----5:R-:W-:Y:S01]  /*1350*/  SHF.L.U32 R50, R35, 0x10, RZ ;  /* 0x0000001023327819 */ /* 0x020fe200000006ff */
[----:B------:R-:W-:Y:S06]  /*1360*/  BRA `(.L_x_274) ;  /* 0x0000000000107947 */ /* 0x000fec0003800000 */
.L_x_273:
[----:B-----5:R-:W-:Y:S01]  /*1370*/  IMAD.U32 R50, R31, 0x10000, RZ ;  /* 0x000100001f327824 */ /* 0x020fe200078e00ff */
[----:B------:R-:W-:-:S03]  /*1380*/  @P2 SHF.L.U32 R37, R35, 0x10, RZ ;  /* 0x0000001023252819 */ /* 0x000fc600000006ff */
[----:B------:R-:W-:-:S04]  /*1390*/  FMUL.FTZ R50, R50, UR8 ;  /* 0x0000000832327c20 */ /* 0x000fc80008410000 */
[----:B------:R-:W-:-:S07]  /*13a0*/  @P2 FADD.FTZ R50, R37, R50 ;  /* 0x0000003225322221 */ /* 0x000fce0000010000 */
.L_x_274:
[----:B------:R-:W-:Y:S05]  /*13b0*/  BSYNC B1 ;  /* 0x0000000000017941 */ /* 0x000fea0003800000 */
.L_x_272:
[----:B------:R-:W-:Y:S04]  /*13c0*/  BSSY B1, `(.L_x_275) ;  /* 0x000000d000017945 */ /* 0x000fe80003800000 */
[----:B------:R-:W-:Y:S05]  /*13d0*/  @P4 BRA `(.L_x_276) ;  /* 0x0000000000144947 */ /* 0x000fea0003800000 */
[----:B------:R-:W-:Y:S01]  /*13e0*/  HFMA2.MMA R49, -RZ, RZ, 0, 0 ;  /* 0x00000000ff317435 */ /* 0x000fe200000001ff */
[----:B------:R-:W-:Y:S10]  /*13f0*/  @!P2 BRA `(.L_x_277) ;  /* 0x000000000024a947 */ /* 0x000ff40003800000 */
[----:B-----5:R-:W-:-:S04]  /*1400*/  PRMT R49, R35, 0x7632, R49 ;  /* 0x0000763223317816 */ /* 0x020fc80000000031 */
[----:B------:R-:W-:Y:S01]  /*1410*/  SHF.L.U32 R49, R49, 0x10, RZ ;  /* 0x0000001031317819 */ /* 0x000fe200000006ff */
[----:B------:R-:W-:Y:S06]  /*1420*/  BRA `(.L_x_277) ;  /* 0x0000000000187947 */ /* 0x000fec0003800000 */
.L_x_276:
[----:B-----5:R-:W-:Y:S02]  /*1430*/  PRMT R36, R31, 0x7632, R36 ;  /* 0x000076321f247816 */ /* 0x020fe40000000024 */
[----:B------:R-:W-:Y:S02]  /*1440*/  @P2 PRMT R37, R35, 0x7632, R37 ;  /* 0x0000763223252816 */ /* 0x000fe40000000025 */
[----:B------:R-:W-:Y:S02]  /*1450*/  SHF.L.U32 R36, R36, 0x10, RZ ;  /* 0x0000001024247819 */ /* 0x000fe400000006ff */
[----:B------:R-:W-:-:S03]  /*1460*/  @P2 SHF.L.U32 R38, R37, 0x10, RZ ;  /* 0x0000001025262819 */ /* 0x000fc600000006ff */
[----:B------:R-:W-:-:S04]  /*1470*/  FMUL.FTZ R49, R36, UR8 ;  /* 0x0000000824317c20 */ /* 0x000fc80008410000 */
[----:B------:R-:W-:-:S07]  /*1480*/  @P2 FADD.FTZ R49, R38, R49 ;  /* 0x0000003126312221 */ /* 0x000fce0000010000 */
.L_x_277:
[----:B------:R-:W-:Y:S05]  /*1490*/  BSYNC B1 ;  /* 0x0000000000017941 */ /* 0x000fea0003800000 */
.L_x_275:
[----:B------:R-:W0:Y:S01]  /*14a0*/  LDC.64 R124, c[0x0][0x238] ;  /* 0x00008e00ff7c7b82 */ /* 0x000e220000000a00 */
[----:B------:R-:W-:Y:S01]  /*14b0*/  F2FP.BF16.F32.PACK_AB R39, R49, R50 ;  /* 0x000000323127723e */ /* 0x000fe200000010ff */
[----:B------:R-:W-:Y:S01]  /*14c0*/  VIADD R123, R123, 0x100 ;  /* 0x000001007b7b7836 */ /* 0x000fe20000000000 */
[----:B------:R-:W-:Y:S02]  /*14d0*/  F2FP.BF16.F32.PACK_AB R38, R51, R52 ;  /* 0x000000343326723e */ /* 0x000fe400000010ff */
[----:B------:R-:W-:Y:S02]  /*14e0*/  F2FP.BF16.F32.PACK_AB R37, R53, R54 ;  /* 0x000000363525723e */ /* 0x000fe400000010ff */
[----:B------:R-:W-:Y:S01]  /*14f0*/  F2FP.BF16.F32.PACK_AB R36, R55, R56 ;  /* 0x000000383724723e */ /* 0x000fe200000010ff */
[C---:B0-----:R-:W-:Y:S01]  /*1500*/  IMAD.WIDE.U32 R124, R122.reuse, 0x10, R124 ;  /* 0x000000107a7c7825 */ /* 0x041fe200078e007c */
[----:B------:R-:W-:-:S04]  /*1510*/  IADD3 R122, R122, 0x100, RZ ;  /* 0x000001007a7a7810 */ /* 0x000fc80007ffe0ff */
[----:B------:R0:W-:Y:S03]  /*1520*/  STG.E.128 desc[UR4][R124.64], R36 ;  /* 0x000000247c007986 */ /* 0x0001e6000c101d04 */
.L_x_253:
[----:B------:R-:W-:Y:S05]  /*1530*/  BSYNC B0 ;  /* 0x0000000000007941 */ /* 0x000fea0003800000 */
.L_x_252:
[----:B------:R-:W-:Y:S01]  /*1540*/  ISETP.NE.AND P2, PT, R24, RZ, PT ;  /* 0x000000ff1800720c */ /* 0x000fe20003f45270 */
[----:B------:R-:W-:-:S12]  /*1550*/  BSSY B0, `(.L_x_278) ;  /* 0x0000078000007945 */ /* 0x000fd80003800000 */
[----:B------:R-:W-:Y:S05]  /*1560*/  @!P2 BRA `(.L_x_279) ;  /* 0x0000000400d8a947 */ /* 0x000fea0003800000 */
[----:B------:R-:W-:Y:S01]  /*1570*/  ISETP.NE.U32.AND P2, PT, RZ, UR6, PT ;  /* 0x00000006ff007c0c */ /* 0x000fe2000bf45070 */
[----:B0-----:R-:W0:Y:S03]  /*1580*/  @P3 LDC.64 R38, c[0x0][0x220] ;  /* 0x00008800ff263b82 */ /* 0x001e260000000a00 */
[----:B------:R-:W-:-:S13]  /*1590*/  ISETP.NE.AND.EX P2, PT, RZ, UR7, PT, P2 ;  /* 0x00000007ff007c0c */ /* 0x000fda000bf45320 */
[----:B------:R-:W1:Y:S01]  /*15a0*/  @P2 LDC.64 R36, c[0x0][0x230] ;  /* 0x00008c00ff242b82 */ /* 0x000e620000000a00 */
[----:B0-----:R-:W-:-:S05]  /*15b0*/  @P3 IMAD.WIDE.U32 R38, R123, 0x10, R38 ;  /* 0x000000107b263825 */ /* 0x001fca00078e0026 */
[----:B-----5:R0:W5:Y:S01]  /*15c0*/  @P3 LDG.E.128 R28, desc[UR4][R38.64] ;  /* 0x00000004261c3981 */ /* 0x020162000c1e1d00 */
        /* <DEDUP_REMOVED lines=9> */
.L_x_281:
[----:B-----5:R-:W-:Y:S02]  /*1660*/  SHF.L.U32 R90, R28, 0x10, RZ ;  /* 0x000000101c5a7819 */ /* 0x020fe400000006ff */
[----:B------:R-:W-:-:S03]  /*1670*/  @P2 SHF.L.U32 R37, R32, 0x10, RZ ;  /* 0x0000001020252819 */ /* 0x000fc600000006ff */
[----:B------:R-:W-:-:S04]  /*1680*/  FMUL.FTZ R90, R90, UR8 ;  /* 0x000000085a5a7c20 */ /* 0x000fc80008410000 */
[----:B------:R-:W-:-:S07]  /*1690*/  @P2 FADD.FTZ R90, R37, R90 ;  /* 0x0000005a255a2221 */ /* 0x000fce0000010000 */
.L_x_282:
[----:B------:R-:W-:Y:S05]  /*16a0*/  BSYNC B1 ;  /* 0x0000000000017941 */ /* 0x000fea0003800000 */
.L_x_280:
[----:B------:R-:W-:Y:S04]  /*16b0*/  BSSY B1, `(.L_x_283) ;  /* 0x000000d000017945 */ /* 0x000fe80003800000 */
[----:B------:R-:W-:Y:S05]  /*16c0*/  @P4 BRA `(.L_x_284) ;  /* 0x0000000000144947 */ /* 0x000fea0003800000 */
[----:B------:R-:W-:Y:S01]  /*16d0*/  IMAD.MOV.U32 R91, RZ, RZ, RZ ;  /* 0x000000ffff5b7224 */ /* 0x000fe200078e00ff */
[----:B------:R-:W-:Y:S06]  /*16e0*/  @!P2 BRA `(.L_x_285) ;  /* 0x000000000024a947 */ /* 0x000fec0003800000 */
[----:B-----5:R-:W-:-:S04]  /*16f0*/  PRMT R91, R32, 0x7632, R91 ;  /* 0x00007632205b7816 */ /* 0x020fc8000000005b */
[----:B------:R-:W-:Y:S01]  /*1700*/  SHF.L.U32 R91, R91, 0x10, RZ ;  /* 0x000000105b5b7819 */ /* 0x000fe200000006ff */
[----:B------:R-:W-:Y:S06]  /*1710*/  BRA `(.L_x_285) ;  /* 0x0000000000187947 */ /* 0x000fec0003800000 */
.L_x_284:
[----:B-----5:R-:W-:Y:S02]  /*1720*/  PRMT R36, R28, 0x7632, R36 ;  /* 0x000076321c247816 */ /* 0x020fe40000000024 */
[----:B------:R-:W-:Y:S02]  /*1730*/  @P2 PRMT R37, R32, 0x7632, R37 ;  /* 0x0000763220252816 */ /* 0x000fe40000000025 */
[----:B------:R-:W-:Y:S02]  /*1740*/  SHF.L.U32 R36, R36, 0x10, RZ ;  /* 0x0000001024247819 */ /* 0x000fe400000006ff */
[----:B------:R-:W-:-:S03]  /*1750*/  @P2 SHF.L.U32 R38, R37, 0x10, RZ ;  /* 0x0000001025262819 */ /* 0x000fc600000006ff */
[----:B------:R-:W-:-:S04]  /*1760*/  FMUL.FTZ R91, R36, UR8 ;  /* 0x00000008245b7c20 */ /* 0x000fc80008410000 */
[----:B------:R-:W-:-:S07]  /*1770*/  @P2 FADD.FTZ R91, R38, R91 ;  /* 0x0000005b265b2221 */ /* 0x000fce0000010000 */
.L_x_285:
[----:B------:R-:W-:Y:S05]  /*1780*/  BSYNC B1 ;  /* 0x0000000000017941 */ /* 0x000fea0003800000 */
.L_x_283:
[----:B------:R-:W-:Y:S04]  /*1790*/  BSSY B1, `(.L_x_286) ;  /* 0x000000a000017945 */ /* 0x000fe80003800000 */
[----:B------:R-:W-:Y:S05]  /*17a0*/  @P4 BRA `(.L_x_287) ;  /* 0x0000000000104947 */ /* 0x000fea0003800000 */
[----:B------:R-:W-:Y:S01]  /*17b0*/  HFMA2.MMA R92, -RZ, RZ, 0, 0 ;  /* 0x00000000ff5c7435 */ /* 0x000fe200000001ff */
[----:B------:R-:W-:Y:S10]  /*17c0*/  @!P2 BRA `(.L_x_288) ;  /* 0x000000000018a947 */ /* 0x000ff40003800000 */
[----:B-----5:R-:W-:Y:S01]  /*17d0*/  SHF.L.U32 R92, R33, 0x10, RZ ;  /* 0x00000010215c7819 */ /* 0x020fe200000006ff */
[----:B------:R-:W-:Y:S06]  /*17e0*/  BRA `(.L_x_288) ;  /* 0x0000000000107947 */ /* 0x000fec0003800000 */
.L_x_287:
[----:B-----5:R-:W-:Y:S01]  /*17f0*/  IMAD.U32 R92, R29, 0x10000, RZ ;  /* 0x000100001d5c7824 */ /* 0x020fe200078e00ff */
[----:B------:R-:W-:-:S03]  /*1800*/  @P2 SHF.L.U32 R37, R33, 0x10, RZ ;  /* 0x0000001021252819 */ /* 0x000fc600000006ff */
[----:B------:R-:W-:-:S04]  /*1810*/  FMUL.FTZ R92, R92, UR8 ;  /* 0x000000085c5c7c20 */ /* 0x000fc80008410000 */
[----:B------:R-:W-:-:S07]  /*1820*/  @P2 FADD.FTZ R92, R37, R92 ;  /* 0x0000005c255c2221 */ /* 0x000fce0000010000 */
.L_x_288:
[----:B------:R-:W-:Y:S05]  /*1830*/  BSYNC B1 ;  /* 0x0000000000017941 */ /* 0x000fea0003800000 */
.L_x_286:
[----:B------:R-:W-:Y:S04]  /*1840*/  BSSY B1, `(.L_x_289) ;  /* 0x000000d000017945 */ /* 0x000fe80003800000 */
[----:B------:R-:W-:Y:S05]  /*1850*/  @P4 BRA `(.L_x_290) ;  /* 0x0000000000144947 */ /* 0x000fea0003800000 */
[----:B------:R-:W-:Y:S01]  /*1860*/  MOV R93, RZ ;  /* 0x000000ff005d7202 */ /* 0x000fe20000000f00 */
[----:B------:R-:W-:Y:S06]  /*1870*/  @!P2 BRA `(.L_x_291) ;  /* 0x000000000024a947 */ /* 0x000fec0003800000 */
[----:B-----5:R-:W-:-:S04]  /*1880*/  PRMT R93, R33, 0x7632, R93 ;  /* 0x00007632215d7816 */ /* 0x020fc8000000005d */
[----:B------:R-:W-:Y:S01]  /*1890*/  SHF.L.U32 R93, R93, 0x10, RZ ;  /* 0x000000105d5d7819 */ /* 0x000fe200000006ff */
[----:B------:R-:W-:Y:S06]  /*18a0*/  BRA `(.L_x_291) ;  /* 0x0000000000187947 */ /* 0x000fec0003800000 */
.L_x_290:
[----:B-----5:R-:W-:Y:S02]  /*18b0*/  PRMT R36, R29, 0x7632, R36 ;  /* 0x000076321d247816 */ /* 0x020fe40000000024 */
[----:B------:R-:W-:Y:S02]  /*18c0*/  @P2 PRMT R37, R33, 0x7632, R37 ;  /* 0x0000763221252816 */ /* 0x000fe40000000025 */
[----:B------:R-:W-:Y:S02]  /*18d0*/  SHF.L.U32 R36, R36, 0x10, RZ ;  /* 0x0000001024247819 */ /* 0x000fe400000006ff */
[----:B------:R-:W-:-:S03]  /*18e0*/  @P2 SHF.L.U32 R38, R37, 0x10, RZ ;  /* 0x0000001025262819 */ /* 0x000fc600000006ff */
[----:B------:R-:W-:-:S04]  /*18f0*/  FMUL.FTZ R93, R36, UR8 ;  /* 0x00000008245d7c20 */ /* 0x000fc80008410000 */
[----:B------:R-:W-:-:S07]  /*1900*/  @P2 FADD.FTZ R93, R38, R93 ;  /* 0x0000005d265d2221 */ /* 0x000fce0000010000 */
.L_x_291:
[----:B------:R-:W-:Y:S05]  /*1910*/  BSYNC B1 ;  /* 0x0000000000017941 */ /* 0x000fea0003800000 */
.L_x_289:
[----:B------:R-:W-:Y:S04]  /*1920*/  BSSY B1, `(.L_x_292) ;  /* 0x000000a000017945 */ /* 0x000fe80003800000 */
[----:B------:R-:W-:Y:S05]  /*1930*/  @P4 BRA `(.L_x_293) ;  /* 0x0000000000104947 */ /* 0x000fea0003800000 */
[----:B------:R-:W-:Y:S01]  /*1940*/  IMAD.MOV.U32 R94, RZ, RZ, RZ ;  /* 0x000000ffff5e7224 */ /* 0x000fe200078e00ff */
[----:B------:R-:W-:Y:S06]  /*1950*/  @!P2 BRA `(.L_x_294) ;  /* 0x000000000018a947 */ /* 0x000fec0003800000 */
[----:B-----5:R-:W-:Y:S01]  /*1960*/  SHF.L.U32 R94, R34, 0x10, RZ ;  /* 0x00000010225e7819 */ /* 0x020fe200000006ff */
[----:B------:R-:W-:Y:S06]  /*1970*/  BRA `(.L_x_294) ;  /* 0x0000000000107947 */ /* 0x000fec0003800000 */
.L_x_293:
[----:B-----5:R-:W-:Y:S02]  /*1980*/  SHF.L.U32 R94, R30, 0x10, RZ ;  /* 0x000000101e5e7819 */ /* 0x020fe400000006ff */
[----:B------:R-:W-:-:S03]  /*1990*/  @P2 SHF.L.U32 R37, R34, 0x10, RZ ;  /* 0x0000001022252819 */ /* 0x000fc600000006ff */
[----:B------:R-:W-:-:S04]  /*19a0*/  FMUL.FTZ R94, R94, UR8 ;  /* 0x000000085e5e7c20 */ /* 0x000fc80008410000 */
[----:B------:R-:W-:-:S07]  /*19b0*/  @P2 FADD.FTZ R94, R37, R94 ;  /* 0x0000005e255e2221 */ /* 0x000fce0000010000 */
.L_x_294:
[----:B------:R-:W-:Y:S05]  /*19c0*/  BSYNC B1 ;  /* 0x0000000000017941 */ /* 0x000fea0003800000 */
.L_x_292:
[----:B------:R-:W-:Y:S04]  /*19d0*/  BSSY B1, `(.L_x_295) ;  /* 0x000000d000017945 */ /* 0x000fe80003800000 */
[----:B------:R-:W-:Y:S05]  /*19e0*/  @P4 BRA `(.L_x_296) ;  /* 0x0000000000144947 */ /* 0x000fea0003800000 */
[----:B------:R-:W-:Y:S01]  /*19f0*/  HFMA2.MMA R95, -RZ, RZ, 0, 0 ;  /* 0x00000000ff5f7435 */ /* 0x000fe200000001ff */
[----:B------:R-:W-:Y:S10]  /*1a00*/  @!P2 BRA `(.L_x_297) ;  /* 0x000000000024a947 */ /* 0x000ff40003800000 */
[----:B-----5:R-:W-:-:S04]  /*1a10*/  PRMT R95, R34, 0x7632, R95 ;  /* 0x00007632225f7816 */ /* 0x020fc8000000005f */
[----:B------:R-:W-:Y:S01]  /*1a20*/  SHF.L.U32 R95, R95, 0x10, RZ ;  /* 0x000000105f5f7819 */ /* 0x000fe200000006ff */
[----:B------:R-:W-:Y:S06]  /*1a30*/  BRA `(.L_x_297) ;  /* 0x0000000000187947 */ /* 0x000fec0003800000 */
.L_x_296:
[----:B-----5:R-:W-:Y:S02]  /*1a40*/  PRMT R36, R30, 0x7632, R36 ;  /* 0x000076321e247816 */ /* 0x020fe40000000024 */
[----:B------:R-:W-:-:S03]  /*1a50*/  @P2 PRMT R37, R34, 0x7632, R37 ;  /* 0x0000763222252816 */ /* 0x000fc60000000025 */
[----:B------:R-:W-:Y:S01]  /*1a60*/  IMAD.U32 R36, R36, 0x10000, RZ ;  /* 0x0001000024247824 */ /* 0x000fe200078e00ff */
[----:B------:R-:W-:-:S03]  /*1a70*/  @P2 SHF.L.U32 R38, R37, 0x10, RZ ;  /* 0x0000001025262819 */ /* 0x000fc600000006ff */
[----:B------:R-:W-:-:S04]  /*1a80*/  FMUL.FTZ R95, R36, UR8 ;  /* 0x00000008245f7c20 */ /* 0x000fc80008410000 */
[----:B------:R-:W-:-:S07]  /*1a90*/  @P2 FADD.FTZ R95, R38, R95 ;  /* 0x0000005f265f2221 */ /* 0x000fce0000010000 */
.L_x_297:
[----:B------:R-:W-:Y:S05]  /*1aa0*/  BSYNC B1 ;  /* 0x0000000000017941 */ /* 0x000fea0003800000 */
.L_x_295:
[----:B------:R-:W-:Y:S04]  /*1ab0*/  BSSY B1, `(.L_x_298) ;  /* 0x000000a000017945 */ /* 0x000fe80003800000 */
[----:B------:R-:W-:Y:S05]  /*1ac0*/  @P4 BRA `(.L_x_299) ;  /* 0x0000000000104947 */ /* 0x000fea0003800000 */
[----:B------:R-:W-:Y:S01]  /*1ad0*/  MOV R96, RZ ;  /* 0x000000ff00607202 */ /* 0x000fe20000000f00 */
[----:B------:R-:W-:Y:S06]  /*1ae0*/  @!P2 BRA `(.L_x_300) ;  /* 0x000000000018a947 */ /* 0x000fec0003800000 */
[----:B-----5:R-:W-:Y:S01]  /*1af0*/  SHF.L.U32 R96, R35, 0x10, RZ ;  /* 0x0000001023607819 */ /* 0x020fe200000006ff */
[----:B------:R-:W-:Y:S06]  /*1b00*/  BRA `(.L_x_300) ;  /* 0x0000000000107947 */ /* 0x000fec0003800000 */
.L_x_299:
[----:B-----5:R-:W-:Y:S02]  /*1b10*/  SHF.L.U32 R96, R31, 0x10, RZ ;  /* 0x000000101f607819 */ /* 0x020fe400000006ff */
[----:B------:R-:W-:-:S03]  /*1b20*/  @P2 SHF.L.U32 R37, R35, 0x10, RZ ;  /* 0x0000001023252819 */ /* 0x000fc600000006ff */
[----:B------:R-:W-:-:S04]  /*1b30*/  FMUL.FTZ R96, R96, UR8 ;  /* 0x0000000860607c20 */ /* 0x000fc80008410000 */
[----:B------:R-:W-:-:S07]  /*1b40*/  @P2 FADD.FTZ R96, R37, R96 ;  /* 0x0000006025602221 */ /* 0x000fce0000010000 */
.L_x_300:
[----:B------:R-:W-:Y:S05]  /*1b50*/  BSYNC B1 ;  /* 0x0000000000017941 */ /* 0x000fea0003800000 */
.L_x_298:
[----:B------:R-:W-:Y:S04]  /*1b60*/  BSSY B1, `(.L_x_301) ;  /* 0x000000d000017945 */ /* 0x000fe80003800000 */
[----:B------:R-:W-:Y:S05]  /*1b70*/  @P4 BRA `(.L_x_302) ;  /* 0x0000000000144947 */ /* 0x000fea0003800000 */
[----:B------:R-:W-:Y:S01]  /*1b80*/  IMAD.MOV.U32 R97, RZ, RZ, RZ ;  /* 0x000000ffff617224 */ /* 0x000fe200078e00ff */
[----:B------:R-:W-:Y:S06]  /*1b90*/  @!P2 BRA `(.L_x_303) ;  /* 0x000000000024a947 */ /* 0x000fec0003800000 */
[----:B-----5:R-:W-:-:S04]  /*1ba0*/  PRMT R97, R35, 0x7632, R97 ;  /* 0x0000763223617816 */ /* 0x020fc80000000061 */
[----:B------:R-:W-:Y:S01]  /*1bb0*/  SHF.L.U32 R97, R97, 0x10, RZ ;  /* 0x0000001061617819 */ /* 0x000fe200000006ff */
[----:B------:R-:W-:Y:S06]  /*1bc0*/  BRA `(.L_x_303) ;  /* 0x0000000000187947 */ /* 0x000fec0003800000 */
.L_x_302:
[----:B-----5:R-:W-:Y:S02]  /*1bd0*/  PRMT R36, R31, 0x7632, R36 ;  /* 0x000076321f247816 */ /* 0x020fe40000000024 */
[----:B------:R-:W-:Y:S02]  /*1be0*/  @P2 PRMT R37, R35, 0x7632, R37 ;  /* 0x0000763223252816 */ /* 0x000fe40000000025 */
[----:B------:R-:W-:Y:S02]  /*1bf0*/  SHF.L.U32 R36, R36, 0x10, RZ ;  /* 0x0000001024247819 */ /* 0x000fe400000006ff */
[----:B------:R-:W-:-:S03]  /*1c00*/  @P2 SHF.L.U32 R38, R37, 0x10, RZ ;  /* 0x0000001025262819 */ /* 0x000fc600000006ff */
[----:B------:R-:W-:-:S04]  /*1c10*/  FMUL.FTZ R97, R36, UR8 ;  /* 0x0000000824617c20 */ /* 0x000fc80008410000 */
[----:B------:R-:W-:-:S07]  /*1c20*/  @P2 FADD.FTZ R97, R38, R97 ;  /* 0x0000006126612221 */ /* 0x000fce0000010000 */
.L_x_303:
[----:B------:R-:W-:Y:S05]  /*1c30*/  BSYNC B1 ;  /* 0x0000000000017941 */ /* 0x000fea0003800000 */
.L_x_301:
[----:B------:R-:W0:Y:S01]  /*1c40*/  LDC.64 R124, c[0x0][0x238] ;  /* 0x00008e00ff7c7b82 */ /* 0x000e220000000a00 */
[----:B------:R-:W-:Y:S02]  /*1c50*/  F2FP.BF16.F32.PACK_AB R39, R97, R96 ;  /* 0x000000606127723e */ /* 0x000fe400000010ff */
[----:B------:R-:W-:Y:S02]  /*1c60*/  F2FP.BF16.F32.PACK_AB R38, R95, R94 ;  /* 0x0000005e5f26723e */ /* 0x000fe400000010ff */
[----:B------:R-:W-:Y:S02]  /*1c70*/  F2FP.BF16.F32.PACK_AB R37, R93, R92 ;  /* 0x0000005c5d25723e */ /* 0x000fe400000010ff */
[----:B------:R-:W-:Y:S02]  /*1c80*/  F2FP.BF16.F32.PACK_AB R36, R91, R90 ;  /* 0x0000005a5b24723e */ /* 0x000fe400000010ff */
[----:B------:R-:W-:Y:S01]  /*1c90*/  IADD3 R123, R123, 0x100, RZ ;  /* 0x000001007b7b7810 */ /* 0x000fe20007ffe0ff */
[C---:B0-----:R-:W-:Y:S01]  /*1ca0*/  IMAD.WIDE.U32 R124, R122.reuse, 0x10, R124 ;  /* 0x000000107a7c7825 */ /* 0x041fe200078e007c */
[----:B------:R-:W-:-:S04]  /*1cb0*/  IADD3 R122, R122, 0x100, RZ ;  /* 0x000001007a7a7810 */ /* 0x000fc80007ffe0ff */
[----:B------:R1:W-:Y:S03]  /*1cc0*/  STG.E.128 desc[UR4][R124.64], R36 ;  /* 0x000000247c007986 */ /* 0x0003e6000c101d04 */
.L_x_279:
[----:B------:R-:W-:Y:S05]  /*1cd0*/  BSYNC B0 ;  /* 0x0000000000007941 */ /* 0x000fea0003800000 */
.L_x_278:
[----:B------:R-:W-:Y:S01]  /*1ce0*/  ISETP.NE.AND P2, PT, R25, RZ, PT ;  /* 0x000000ff1900720c */ /* 0x000fe20003f45270 */
[----:B------:R-:W-:-:S12]  /*1cf0*/  BSSY B0, `(.L_x_304) ;  /* 0x0000078000007945 */ /* 0x000fd80003800000 */
[----:B------:R-:W-:Y:S05]  /*1d00*/  @!P2 BRA `(.L_x_305) ;  /* 0x0000000400d8a947 */ /* 0x000fea0003800000 */
[----:B------:R-:W-:Y:S01]  /*1d10*/  ISETP.NE.U32.AND P2, PT, RZ, UR6, PT ;  /* 0x00000006ff007c0c */ /* 0x000fe2000bf45070 */
[----:B01----:R-:W0:Y:S03]  /*1d20*/  @P3 LDC.64 R38, c[0x0][0x220] ;  /* 0x00008800ff263b82 */ /* 0x003e260000000a00 */
        /* <DEDUP_REMOVED lines=9> */
[----:B------:R-:W-:Y:S01]  /*1dc0*/  IMAD.MOV.U32 R98, RZ, RZ, RZ ;  /* 0x000000ffff627224 */ /* 0x000fe200078e00ff */
[----:B------:R-:W-:Y:S06]  /*1dd0*/  @!P2 BRA `(.L_x_308) ;  /* 0x000000000018a947 */ /* 0x000fec0003800000 */
[----:B-----5:R-:W-:Y:S01]  /*1de0*/  SHF.L.U32 R98, R32, 0x10, RZ ;  /* 0x0000001020627819 */ /* 0x020fe200000006ff */
[----:B------:R-:W-:Y:S06]  /*1df0*/  BRA `(.L_x_308) ;  /* 0x0000000000107947 */ /* 0x000fec0003800000 */
.L_x_307:
[----:B-----5:R-:W-:Y:S02]  /*1e00*/  SHF.L.U32 R98, R28, 0x10, RZ ;  /* 0x000000101c627819 */ /* 0x020fe400000006ff */
[----:B------:R-:W-:-:S03]  /*1e10*/  @P2 SHF.L.U32 R37, R32, 0x10, RZ ;  /* 0x0000001020252819 */ /* 0x000fc600000006ff */
[----:B------:R-:W-:-:S04]  /*1e20*/  FMUL.FTZ R98, R98, UR8 ;  /* 0x0000000862627c20 */ /* 0x000fc80008410000 */
[----:B------:R-:W-:-:S07]  /*1e30*/  @P2 FADD.FTZ R98, R37, R98 ;  /* 0x0000006225622221 */ /* 0x000fce0000010000 */
.L_x_308:
[----:B------:R-:W-:Y:S05]  /*1e40*/  BSYNC B1 ;  /* 0x0000000000017941 */ /* 0x000fea0003800000 */
.L_x_306:
[----:B------:R-:W-:Y:S04]  /*1e50*/  BSSY B1, `(.L_x_309) ;  /* 0x000000d000017945 */ /* 0x000fe80003800000 */
[----:B------:R-:W-:Y:S05]  /*1e60*/  @P4 BRA `(.L_x_310) ;  /* 0x0000000000144947 */ /* 0x000fea0003800000 */
[----:B------:R-:W-:Y:S01]  /*1e70*/  HFMA2.MMA R99, -RZ, RZ, 0, 0 ;  /* 0x00000000ff637435 */ /* 0x000fe200000001ff */
[----:B------:R-:W-:Y:S10]  /*1e80*/  @!P2 BRA `(.L_x_311) ;  /* 0x000000000024a947 */ /* 0x000ff40003800000 */
[----:B-----5:R-:W-:-:S04]  /*1e90*/  PRMT R99, R32, 0x7632, R99 ;  /* 0x0000763220637816 */ /* 0x020fc80000000063 */
[----:B------:R-:W-:Y:S01]  /*1ea0*/  SHF.L.U32 R99, R99, 0x10, RZ ;  /* 0x0000001063637819 */ /* 0x000fe200000006ff */
[----:B------:R-:W-:Y:S06]  /*1eb0*/  BRA `(.L_x_311) ;  /* 0x0000000000187947 */ /* 0x000fec0003800000 */
.L_x_310:
[----:B-----5:R-:W-:Y:S02]  /*1ec0*/  PRMT R36, R28, 0x7632, R36 ;  /* 0x000076321c247816 */ /* 0x020fe40000000024 */
[----:B------:R-:W-:-:S03]  /*1ed0*/  @P2 PRMT R37, R32, 0x7632, R37 ;  /* 0x0000763220252816 */ /* 0x000fc60000000025 */
[----:B------:R-:W-:Y:S01]  /*1ee0*/  IMAD.U32 R36, R36, 0x10000, RZ ;  /* 0x0001000024247824 */ /* 0x000fe200078e00ff */
[----:B------:R-:W-:-:S03]  /*1ef0*/  @P2 SHF.L.U32 R38, R37, 0x10, RZ ;  /* 0x0000001025262819 */ /* 0x000fc600000006ff */
[----:B------:R-:W-:-:S04]  /*1f00*/  FMUL.FTZ R99, R36, UR8 ;  /* 0x0000000824637c20 */ /* 0x000fc80008410000 */
[----:B------:R-:W-:-:S07]  /*1f10*/  @P2 FADD.FTZ R99, R38, R99 ;  /* 0x0000006326632221 */ /* 0x000fce0000010000 */
.L_x_311:
[----:B------:R-:W-:Y:S05]  /*1f20*/  BSYNC B1 ;  /* 0x0000000000017941 */ /* 0x000fea0003800000 */
.L_x_309:
[----:B------:R-:W-:Y:S04]  /*1f30*/  BSSY B1, `(.L_x_312) ;  /* 0x000000a000017945 */ /* 0x000fe80003800000 */
[----:B------:R-:W-:Y:S05]  /*1f40*/  @P4 BRA `(.L_x_313) ;  /* 0x0000000000104947 */ /* 0x000fea0003800000 */
[----:B------:R-:W-:Y:S01]  /*1f50*/  MOV R100, RZ ;  /* 0x000000ff00647202 */ /* 0x000fe20000000f00 */
[----:B------:R-:W-:Y:S06]  /*1f60*/  @!P2 BRA `(.L_x_314) ;  /* 0x000000000018a947 */ /* 0x000fec0003800000 */
[----:B-----5:R-:W-:Y:S01]  /*1f70*/  SHF.L.U32 R100, R33, 0x10, RZ ;  /* 0x0000001021647819 */ /* 0x020fe200000006ff */
[----:B------:R-:W-:Y:S06]  /*1f80*/  BRA `(.L_x_314) ;  /* 0x0000000000107947 */ /* 0x000fec0003800000 */
.L_x_313:
[----:B-----5:R-:W-:Y:S02]  /*1f90*/  SHF.L.U32 R100, R29, 0x10, RZ ;  /* 0x000000101d647819 */ /* 0x020fe400000006ff */
[----:B------:R-:W-:-:S03]  /*1fa0*/  @P2 SHF.L.U32 R37, R33, 0x10, RZ ;  /* 0x0000001021252819 */ /* 0x000fc600000006ff */
[----:B------:R-:W-:-:S04]  /*1fb0*/  FMUL.FTZ R100, R100, UR8 ;  /* 0x0000000864647c20 */ /* 0x000fc80008410000 */
[----:B------:R-:W-:-:S07]  /*1fc0*/  @P2 FADD.FTZ R100, R37, R100 ;  /* 0x0000006425642221 */ /* 0x000fce0000010000 */
.L_x_314:
[----:B------:R-:W-:Y:S05]  /*1fd0*/  BSYNC B1 ;  /* 0x0000000000017941 */ /* 0x000fea0003800000 */
.L_x_312:
[----:B------:R-:W-:Y:S04]  /*1fe0*/  BSSY B1, `(.L_x_315) ;  /* 0x000000d000017945 */ /* 0x000fe80003800000 */
[----:B------:R-:W-:Y:S05]  /*1ff0*/  @P4 BRA `(.L_x_316) ;  /* 0x0000000000144947 */ /* 0x000fea0003800000 */
[----:B------:R-:W-:Y:S01]  /*2000*/  IMAD.MOV.U32 R101, RZ, RZ, RZ ;  /* 0x000000ffff657224 */ /* 0x000fe200078e00ff */
[----:B------:R-:W-:Y:S06]  /*2010*/  @!P2 BRA `(.L_x_317) ;  /* 0x000000000024a947 */ /* 0x000fec0003800000 */
[----:B-----5:R-:W-:-:S04]  /*2020*/  PRMT R101, R33, 0x7632, R101 ;  /* 0x0000763221657816 */ /* 0x020fc80000000065 */
[----:B------:R-:W-:Y:S01]  /*2030*/  SHF.L.U32 R101, R101, 0x10, RZ ;  /* 0x0000001065657819 */ /* 0x000fe200000006ff */
[----:B------:R-:W-:Y:S06]  /*2040*/  BRA `(.L_x_317) ;  /* 0x0000000000187947 */ /* 0x000fec0003800000 */
.L_x_316:
[----:B-----5:R-:W-:Y:S02]  /*2050*/  PRMT R36, R29, 0x7632, R36 ;  /* 0x000076321d247816 */ /* 0x020fe40000000024 */
[----:B------:R-:W-:Y:S02]  /*2060*/  @P2 PRMT R37, R33, 0x7632, R37 ;  /* 0x0000763221252816 */ /* 0x000fe40000000025 */
[----:B------:R-:W-:Y:S02]  /*2070*/  SHF.L.U32 R36, R36, 0x10, RZ ;  /* 0x0000001024247819 */ /* 0x000fe400000006ff */
[----:B------:R-:W-:-:S03]  /*2080*/  @P2 SHF.L.U32 R38, R37, 0x10, RZ ;  /* 0x0000001025262819 */ /* 0x000fc600000006ff */
[----:B------:R-:W-:-:S04]  /*2090*/  FMUL.FTZ R101, R36, UR8 ;  /* 0x0000000824657c20 */ /* 0x000fc80008410000 */
[----:B------:R-:W-:-:S07]  /*20a0*/  @P2 FADD.FTZ R101, R38, R101 ;  /* 0x0000006526652221 */ /* 0x000fce0000010000 */
.L_x_317:
[----:B------:R-:W-:Y:S05]  /*20b0*/  BSYNC B1 ;  /* 0x0000000000017941 */ /* 0x000fea0003800000 */
.L_x_315:
[----:B------:R-:W-:Y:S04]  /*20c0*/  BSSY B1, `(.L_x_318) ;  /* 0x000000a000017945 */ /* 0x000fe80003800000 */
[----:B------:R-:W-:Y:S05]  /*20d0*/  @P4 BRA `(.L_x_319) ;  /* 0x0000000000104947 */ /* 0x000fea0003800000 */
[----:B------:R-:W-:Y:S01]  /*20e0*/  HFMA2.MMA R102, -RZ, RZ, 0, 0 ;  /* 0x00000000ff667435 */ /* 0x000fe200000001ff */
[----:B------:R-:W-:Y:S10]  /*20f0*/  @!P2 BRA `(.L_x_320) ;  /* 0x000000000018a947 */ /* 0x000ff40003800000 */
[----:B-----5:R-:W-:Y:S01]  /*2100*/  SHF.L.U32 R102, R34, 0x10, RZ ;  /* 0x0000001022667819 */ /* 0x020fe200000006ff */
[----:B------:R-:W-:Y:S06]  /*2110*/  BRA `(.L_x_320) ;  /* 0x0000000000107947 */ /* 0x000fec0003800000 */
.L_x_319:
[----:B-----5:R-:W-:Y:S01]  /*2120*/  IMAD.U32 R102, R30, 0x10000, RZ ;  /* 0x000100001e667824 */ /* 0x020fe200078e00ff */
[----:B------:R-:W-:-:S03]  /*2130*/  @P2 SHF.L.U32 R37, R34, 0x10, RZ ;  /* 0x0000001022252819 */ /* 0x000fc600000006ff */
[----:B------:R-:W-:-:S04]  /*2140*/  FMUL.FTZ R102, R102, UR8 ;  /* 0x0000000866667c20 */ /* 0x000fc80008410000 */
[----:B------:R-:W-:-:S07]  /*2150*/  @P2 FADD.FTZ R102, R37, R102 ;  /* 0x0000006625662221 */ /* 0x000fce0000010000 */
.L_x_320:
[----:B------:R-:W-:Y:S05]  /*2160*/  BSYNC B1 ;  /* 0x0000000000017941 */ /* 0x000fea0003800000 */
.L_x_318:
[----:B------:R-:W-:Y:S04]  /*2170*/  BSSY B1, `(.L_x_321) ;  /* 0x000000d000017945 */ /* 0x000fe80003800000 */
[----:B------:R-:W-:Y:S05]  /*2180*/  @P4 BRA `(.L_x_322) ;  /* 0x0000000000144947 */ /* 0x000fea0003800000 */
[----:B------:R-:W-:Y:S01]  /*2190*/  MOV R103, RZ ;  /* 0x000000ff00677202 */ /* 0x000fe20000000f00 */
[----:B------:R-:W-:Y:S06]  /*21a0*/  @!P2 BRA `(.L_x_323) ;  /* 0x000000000024a947 */ /* 0x000fec0003800000 */
[----:B-----5:R-:W-:-:S04]  /*21b0*/  PRMT R103, R34, 0x7632, R103 ;  /* 0x0000763222677816 */ /* 0x020fc80000000067 */
[----:B------:R-:W-:Y:S01]  /*21c0*/  SHF.L.U32 R103, R103, 0x10, RZ ;  /* 0x0000001067677819 */ /* 0x000fe200000006ff */
[----:B------:R-:W-:Y:S06]  /*21d0*/  BRA `(.L_x_323) ;  /* 0x0000000000187947 */ /* 0x000fec0003800000 */
.L_x_322:
[----:B-----5:R-:W-:Y:S02]  /*21e0*/  PRMT R36, R30, 0x7632, R36 ;  /* 0x000076321e247816 */ /* 0x020fe40000000024 */
[----:B------:R-:W-:Y:S02]  /*21f0*/  @P2 PRMT R37, R34, 0x7632, R37 ;  /* 0x0000763222252816 */ /* 0x000fe40000000025 */
[----:B------:R-:W-:Y:S02]  /*2200*/  SHF.L.U32 R36, R36, 0x10, RZ ;  /* 0x0000001024247819 */ /* 0x000fe400000006ff */
[----:B------:R-:W-:-:S03]  /*2210*/  @P2 SHF.L.U32 R38, R37, 0x10, RZ ;  /* 0x0000001025262819 */ /* 0x000fc600000006ff */
[----:B------:R-:W-:-:S04]  /*2220*/  FMUL.FTZ R103, R36, UR8 ;  /* 0x0000000824677c20 */ /* 0x000fc80008410000 */
[----:B------:R-:W-:-:S07]  /*2230*/  @P2 FADD.FTZ R103, R38, R103 ;  /* 0x0000006726672221 */ /* 0x000fce0000010000 */
.L_x_323:
[----:B------:R-:W-:Y:S05]  /*2240*/  BSYNC B1 ;  /* 0x0000000000017941 */ /* 0x000fea0003800000 */
.L_x_321:
[----:B------:R-:W-:Y:S04]  /*2250*/  BSSY B1, `(.L_x_324) ;  /* 0x000000a000017945 */ /* 0x000fe80003800000 */
[----:B------:R-:W-:Y:S05]  /*2260*/  @P4 BRA `(.L_x_325) ;  /* 0x0000000000104947 */ /* 0x000fea0003800000 */
[----:B------:R-:W-:Y:S01]  /*2270*/  IMAD.MOV.U32 R104, RZ, RZ, RZ ;  /* 0x000000ffff687224 */ /* 0x000fe200078e00ff */
[----:B------:R-:W-:Y:S06]  /*2280*/  @!P2 BRA `(.L_x_326) ;  /* 0x000000000018a947 */ /* 0x000fec0003800000 */
[----:B-----5:R-:W-:Y:S01]  /*2290*/  SHF.L.U32 R104, R35, 0x10, RZ ;  /* 0x0000001023687819 */ /* 0x020fe200000006ff */
[----:B------:R-:W-:Y:S06]  /*22a0*/  BRA `(.L_x_326) ;  /* 0x0000000000107947 */ /* 0x000fec0003800000 */
.L_x_325:
[----:B-----5:R-:W-:Y:S02]  /*22b0*/  SHF.L.U32 R104, R31, 0x10, RZ ;  /* 0x000000101f687819 */ /* 0x020fe400000006ff */
[----:B------:R-:W-:-:S03]  /*22c0*/  @P2 SHF.L.U32 R37, R35, 0x10, RZ ;  /* 0x0000001023252819 */ /* 0x000fc600000006ff */
[----:B------:R-:W-:-:S04]  /*22d0*/  FMUL.FTZ R104, R104, UR8 ;  /* 0x0000000868687c20 */ /* 0x000fc80008410000 */
[----:B------:R-:W-:-:S07]  /*22e0*/  @P2 FADD.FTZ R104, R37, R104 ;  /* 0x0000006825682221 */ /* 0x000fce0000010000 */
.L_x_326:
[----:B------:R-:W-:Y:S05]  /*22f0*/  BSYNC B1 ;  /* 0x0000000000017941 */ /* 0x000fea0003800000 */
.L_x_324:
[----:B------:R-:W-:Y:S04]  /*2300*/  BSSY B1, `(.L_x_327) ;  /* 0x000000d000017945 */ /* 0x000fe80003800000 */
[----:B------:R-:W-:Y:S05]  /*2310*/  @P4 BRA `(.L_x_328) ;  /* 0x0000000000144947 */ /* 0x000fea0003800000 */
[----:B------:R-:W-:Y:S01]  /*2320*/  HFMA2.MMA R105, -RZ, RZ, 0, 0 ;  /* 0x00000000ff697435 */ /* 0x000fe200000001ff */
[----:B------:R-:W-:Y:S10]  /*2330*/  @!P2 BRA `(.L_x_329) ;  /* 0x000000000024a947 */ /* 0x000ff40003800000 */
[----:B-----5:R-:W-:-:S04]  /*2340*/  PRMT R105, R35, 0x7632, R105 ;  /* 0x0000763223697816 */ /* 0x020fc80000000069 */
[----:B------:R-:W-:Y:S01]  /*2350*/  SHF.L.U32 R105, R105, 0x10, RZ ;  /* 0x0000001069697819 */ /* 0x000fe200000006ff */
[----:B------:R-:W-:Y:S06]  /*2360*/  BRA `(.L_x_329) ;  /* 0x0000000000187947 */ /* 0x000fec0003800000 */
.L_x_328:
[----:B-----5:R-:W-:Y:S02]  /*2370*/  PRMT R36, R31, 0x7632, R36 ;  /* 0x000076321f247816 */ /* 0x020fe40000000024 */
[----:B------:R-:W-:Y:S02]  /*2380*/  @P2 PRMT R37, R35, 0x7632, R37 ;  /* 0x0000763223252816 */ /* 0x000fe40000000025 */
[----:B------:R-:W-:-:S03]  /*2390*/  SHF.L.U32 R36, R36, 0x10, RZ ;  /* 0x0000001024247819 */ /* 0x000fc600000006ff */
[----:B------:R-:W-:Y:S02]  /*23a0*/  @P2 IMAD.U32 R38, R37, 0x10000, RZ ;  /* 0x0001000025262824 */ /* 0x000fe400078e00ff */
[----:B------:R-:W-:-:S04]  /*23b0*/  FMUL.FTZ R105, R36, UR8 ;  /* 0x0000000824697c20 */ /* 0x000fc80008410000 */
[----:B------:R-:W-:-:S07]  /*23c0*/  @P2 FADD.FTZ R105, R38, R105 ;  /* 0x0000006926692221 */ /* 0x000fce0000010000 */
.L_x_329:
[----:B------:R-:W-:Y:S05]  /*23d0*/  BSYNC B1 ;  /* 0x0000000000017941 */ /* 0x000fea0003800000 */
.L_x_327:
        /* <DEDUP_REMOVED lines=9> */
.L_x_305:
[----:B------:R-:W-:Y:S05]  /*2470*/  BSYNC B0 ;  /* 0x0000000000007941 */ /* 0x000fea0003800000 */
.L_x_304:
[----:B------:R-:W-:Y:S04]  /*2480*/  BSSY B0, `(.L_x_330) ;  /* 0x0000076000007945 */ /* 0x000fe80003800000 */
[----:B------:R-:W-:Y:S05]  /*2490*/  @!P1 BRA `(.L_x_331) ;  /* 0x0000000400d09947 */ /* 0x000fea0003800000 */
[----:B------:R-:W-:Y:S01]  /*24a0*/  ISETP.NE.U32.AND P2, PT, RZ, UR6, PT ;  /* 0x00000006ff007c0c */ /* 0x000fe2000bf45070 */
[----:B012---:R-:W0:Y:S03]  /*24b0*/  @P3 LDC.64 R38, c[0x0][0x220] ;  /* 0x00008800ff263b82 */ /* 0x007e260000000a00 */
        /* <DEDUP_REMOVED lines=13> */
.L_x_333:
[----:B-----5:R-:W-:Y:S02]  /*2590*/  SHF.L.U32 R106, R28, 0x10, RZ ;  /* 0x000000101c6a7819 */ /* 0x020fe400000006ff */
[----:B------:R-:W-:-:S03]  /*25a0*/  @P2 SHF.L.U32 R37, R32, 0x10, RZ ;  /* 0x0000001020252819 */ /* 0x000fc600000006ff */
[----:B------:R-:W-:-:S04]  /*25b0*/  FMUL.FTZ R106, R106, UR8 ;  /* 0x000000086a6a7c20 */ /* 0x000fc80008410000 */
[----:B------:R-:W-:-:S07]  /*25c0*/  @P2 FADD.FTZ R106, R37, R106 ;  /* 0x0000006a256a2221 */ /* 0x000fce0000010000 */
.L_x_334:
[----:B------:R-:W-:Y:S05]  /*25d0*/  BSYNC B1 ;  /* 0x0000000000017941 */ /* 0x000fea0003800000 */
.L_x_332:
[----:B------:R-:W-:Y:S04]  /*25e0*/  BSSY B1, `(.L_x_335) ;  /* 0x000000d000017945 */ /* 0x000fe80003800000 */
[----:B------:R-:W-:Y:S05]  /*25f0*/  @P3 BRA `(.L_x_336) ;  /* 0x0000000000143947 */ /* 0x000fea0003800000 */
[----:B------:R-:W-:Y:S01]  /*2600*/  IMAD.MOV.U32 R107, RZ, RZ, RZ ;  /* 0x000000ffff6b7224 */ /* 0x000fe200078e00ff */
[----:B------:R-:W-:Y:S06]  /*2610*/  @!P2 BRA `(.L_x_337) ;  /* 0x000000000024a947 */ /* 0x000fec0003800000 */
[----:B-----5:R-:W-:-:S04]  /*2620*/  PRMT R107, R32, 0x7632, R107 ;  /* 0x00007632206b7816 */ /* 0x020fc8000000006b */
[----:B------:R-:W-:Y:S01]  /*2630*/  SHF.L.U32 R107, R107, 0x10, RZ ;  /* 0x000000106b6b7819 */ /* 0x000fe200000006ff */
[----:B------:R-:W-:Y:S06]  /*2640*/  BRA `(.L_x_337) ;  /* 0x0000000000187947 */ /* 0x000fec0003800000 */
.L_x_336:
[----:B-----5:R-:W-:Y:S02]  /*2650*/  PRMT R36, R28, 0x7632, R36 ;  /* 0x000076321c247816 */ /* 0x020fe40000000024 */
[----:B------:R-:W-:Y:S02]  /*2660*/  @P2 PRMT R37, R32, 0x7632, R37 ;  /* 0x0000763220252816 */ /* 0x000fe40000000025 */
[----:B------:R-:W-:Y:S02]  /*2670*/  SHF.L.U32 R36, R36, 0x10, RZ ;  /* 0x0000001024247819 */ /* 0x000fe400000006ff */
[----:B------:R-:W-:-:S03]  /*2680*/  @P2 SHF.L.U32 R38, R37, 0x10, RZ ;  /* 0x0000001025262819 */ /* 0x000fc600000006ff */
[----:B------:R-:W-:-:S04]  /*2690*/  FMUL.FTZ R107, R36, UR8 ;  /* 0x00000008246b7c20 */ /* 0x000fc80008410000 */
[----:B------:R-:W-:-:S07]  /*26a0*/  @P2 FADD.FTZ R107, R38, R107 ;  /* 0x0000006b266b2221 */ /* 0x000fce0000010000 */
.L_x_337:
[----:B------:R-:W-:Y:S05]  /*26b0*/  BSYNC B1 ;  /* 0x0000000000017941 */ /* 0x000fea0003800000 */
.L_x_335:
[----:B------:R-:W-:Y:S04]  /*26c0*/  BSSY B1, `(.L_x_338) ;  /* 0x000000a000017945 */ /* 0x000fe80003800000 */
[----:B------:R-:W-:Y:S05]  /*26d0*/  @P3 BRA `(.L_x_339) ;  /* 0x0000000000103947 */ /* 0x000fea0003800000 */
[----:B------:R-:W-:Y:S01]  /*26e0*/  HFMA2.MMA R108, -RZ, RZ, 0, 0 ;  /* 0x00000000ff6c7435 */ /* 0x000fe200000001ff */
[----:B------:R-:W-:Y:S10]  /*26f0*/  @!P2 BRA `(.L_x_340) ;  /* 0x000000000018a947 */ /* 0x000ff40003800000 */
[----:B-----5:R-:W-:Y:S01]  /*2700*/  SHF.L.U32 R108, R33, 0x10, RZ ;  /* 0x00000010216c7819 */ /* 0x020fe200000006ff */
[----:B------:R-:W-:Y:S06]  /*2710*/  BRA `(.L_x_340) ;  /* 0x0000000000107947 */ /* 0x000fec0003800000 */
.L_x_339:
[----:B-----5:R-:W-:Y:S01]  /*2720*/  SHF.L.U32 R108, R29, 0x10, RZ ;  /* 0x000000101d6c7819 */ /* 0x020fe200000006ff */
[----:B------:R-:W-:-:S04]  /*2730*/  @P2 IMAD.U32 R37, R33, 0x10000, RZ ;  /* 0x0001000021252824 */ /* 0x000fc800078e00ff */
[----:B------:R-:W-:-:S04]  /*2740*/  FMUL.FTZ R108, R108, UR8 ;  /* 0x000000086c6c7c20 */ /* 0x000fc80008410000 */
[----:B------:R-:W-:-:S07]  /*2750*/  @P2 FADD.FTZ R108, R37, R108 ;  /* 0x0000006c256c2221 */ /* 0x000fce0000010000 */
.L_x_340:
[----:B------:R-:W-:Y:S05]  /*2760*/  BSYNC B1 ;  /* 0x0000000000017941 */ /* 0x000fea0003800000 */
.L_x_338:
[----:B------:R-:W-:Y:S04]  /*2770*/  BSSY B1, `(.L_x_341) ;  /* 0x000000d000017945 */ /* 0x000fe80003800000 */
[----:B------:R-:W-:Y:S05]  /*2780*/  @P3 BRA `(.L_x_342) ;  /* 0x0000000000143947 */ /* 0x000fea0003800000 */
[----:B------:R-:W-:Y:S01]  /*2790*/  MOV R109, RZ ;  /* 0x000000ff006d7202 */ /* 0x000fe20000000f00 */
[----:B------:R-:W-:Y:S06]  /*27a0*/  @!P2 BRA `(.L_x_343) ;  /* 0x000000000024a947 */ /* 0x000fec0003800000 */
[----:B-----5:R-:W-:-:S04]  /*27b0*/  PRMT R109, R33, 0x7632, R109 ;  /* 0x00007632216d7816 */ /* 0x020fc8000000006d */
[----:B------:R-:W-:Y:S01]  /*27c0*/  SHF.L.U32 R109, R109, 0x10, RZ ;  /* 0x000000106d6d7819 */ /* 0x000fe200000006ff */
[----:B------:R-:W-:Y:S06]  /*27d0*/  BRA `(.L_x_343) ;  /* 0x0000000000187947 */ /* 0x000fec0003800000 */
.L_x_342:
[----:B-----5:R-:W-:Y:S02]  /*27e0*/  PRMT R36, R29, 0x7632, R36 ;  /* 0x000076321d247816 */ /* 0x020fe40000000024 */
[----:B------:R-:W-:Y:S02]  /*27f0*/  @P2 PRMT R37, R33, 0x7632, R37 ;  /* 0x0000763221252816 */ /* 0x000fe40000000025 */
[----:B------:R-:W-:Y:S02]  /*2800*/  SHF.L.U32 R36, R36, 0x10, RZ ;  /* 0x0000001024247819 */ /* 0x000fe400000006ff */
[----:B------:R-:W-:-:S03]  /*2810*/  @P2 SHF.L.U32 R38, R37, 0x10, RZ ;  /* 0x0000001025262819 */ /* 0x000fc600000006ff */
[----:B------:R-:W-:-:S04]  /*2820*/  FMUL.FTZ R109, R36, UR8 ;  /* 0x00000008246d7c20 */ /* 0x000fc80008410000 */
[----:B------:R-:W-:-:S07]  /*2830*/  @P2 FADD.FTZ R109, R38, R109 ;  /* 0x0000006d266d2221 */ /* 0x000fce0000010000 */
.L_x_343:
[----:B------:R-:W-:Y:S05]  /*2840*/  BSYNC B1 ;  /* 0x0000000000017941 */ /* 0x000fea0003800000 */
.L_x_341:
[----:B------:R-:W-:Y:S04]  /*2850*/  BSSY B1, `(.L_x_344) ;  /* 0x000000a000017945 */ /* 0x000fe80003800000 */
[----:B------:R-:W-:Y:S05]  /*2860*/  @P3 BRA `(.L_x_345) ;  /* 0x0000000000103947 */ /* 0x000fea0003800000 */
[----:B------:R-:W-:Y:S01]  /*2870*/  HFMA2.MMA R110, -RZ, RZ, 0, 0 ;  /* 0x00000000ff6e7435 */ /* 0x000fe200000001ff */
[----:B------:R-:W-:Y:S10]  /*2880*/  @!P2 BRA `(.L_x_346) ;  /* 0x000000000018a947 */ /* 0x000ff40003800000 */
[----:B-----5:R-:W-:Y:S01]  /*2890*/  SHF.L.U32 R110, R34, 0x10, RZ ;  /* 0x00000010226e7819 */ /* 0x020fe200000006ff */
[----:B------:R-:W-:Y:S06]  /*28a0*/  BRA `(.L_x_346) ;  /* 0x0000000000107947 */ /* 0x000fec0003800000 */
.L_x_345:
[----:B-----5:R-:W-:Y:S01]  /*28b0*/  IMAD.U32 R110, R30, 0x10000, RZ ;  /* 0x000100001e6e7824 */ /* 0x020fe200078e00ff */
[----:B------:R-:W-:-:S03]  /*28c0*/  @P2 SHF.L.U32 R37, R34, 0x10, RZ ;  /* 0x0000001022252819 */ /* 0x000fc600000006ff */
[----:B------:R-:W-:-:S04]  /*28d0*/  FMUL.FTZ R110, R110, UR8 ;  /* 0x000000086e6e7c20 */ /* 0x000fc80008410000 */
[----:B------:R-:W-:-:S07]  /*28e0*/  @P2 FADD.FTZ R110, R37, R110 ;  /* 0x0000006e256e2221 */ /* 0x000fce0000010000 */
.L_x_346:
[----:B------:R-:W-:Y:S05]  /*28f0*/  BSYNC B1 ;  /* 0x0000000000017941 */ /* 0x000fea0003800000 */
.L_x_344:
[----:B------:R-:W-:Y:S04]  /*2900*/  BSSY B1, `(.L_x_347) ;  /* 0x000000d000017945 */ /* 0x000fe80003800000 */
[----:B------:R-:W-:Y:S05]  /*2910*/  @P3 BRA `(.L_x_348) ;  /* 0x0000000000143947 */ /* 0x000fea0003800000 */
[----:B------:R-:W-:Y:S01]  /*2920*/  MOV R111, RZ ;  /* 0x000000ff006f7202 */ /* 0x000fe20000000f00 */
[----:B------:R-:W-:Y:S06]  /*2930*/  @!P2 BRA `(.L_x_349) ;  /* 0x000000000024a947 */ /* 0x000fec0003800000 */
[----:B-----5:R-:W-:-:S04]  /*2940*/  PRMT R111, R34, 0x7632, R111 ;  /* 0x00007632226f7816 */ /* 0x020fc8000000006f */
[----:B------:R-:W-:Y:S01]  /*2950*/  SHF.L.U32 R111, R111, 0x10, RZ ;  /* 0x000000106f6f7819 */ /* 0x000fe200000006ff */
[----:B------:R-:W-:Y:S06]  /*2960*/  BRA `(.L_x_349) ;  /* 0x0000000000187947 */ /* 0x000fec0003800000 */
.L_x_348:
[----:B-----5:R-:W-:Y:S02]  /*2970*/  PRMT R36, R30, 0x7632, R36 ;  /* 0x000076321e247816 */ /* 0x020fe40000000024 */
[----:B------:R-:W-:Y:S02]  /*2980*/  @P2 PRMT R37, R34, 0x7632, R37 ;  /* 0x0000763222252816 */ /* 0x000fe40000000025 */
[----:B------:R-:W-:Y:S02]  /*2990*/  SHF.L.U32 R36, R36, 0x10, RZ ;  /* 0x0000001024247819 */ /* 0x000fe400000006ff */
[----:B------:R-:W-:-:S03]  /*29a0*/  @P2 SHF.L.U32 R38, R37, 0x10, RZ ;  /* 0x0000001025262819 */ /* 0x000fc600000006ff */
[----:B------:R-:W-:-:S04]  /*29b0*/  FMUL.FTZ R111, R36, UR8 ;  /* 0x00000008246f7c20 */ /* 0x000fc80008410000 */
[----:B------:R-:W-:-:S07]  /*29c0*/  @P2 FADD.FTZ R111, R38, R111 ;  /* 0x0000006f266f2221 */ /* 0x000fce0000010000 */
.L_x_349:
[----:B------:R-:W-:Y:S05]  /*29d0*/  BSYNC B1 ;  /* 0x0000000000017941 */ /* 0x000fea0003800000 */
.L_x_347:
[----:B------:R-:W-:Y:S04]  /*29e0*/  BSSY B1, `(.L_x_350) ;  /* 0x000000a000017945 */ /* 0x000fe80003800000 */
[----:B------:R-:W-:Y:S05]  /*29f0*/  @P3 BRA `(.L_x_351) ;  /* 0x0000000000103947 */ /* 0x000fea0003800000 */
[----:B------:R-:W-:Y:S01]  /*2a00*/  HFMA2.MMA R112, -RZ, RZ, 0, 0 ;  /* 0x00000000ff707435 */ /* 0x000fe200000001ff */
[----:B------:R-:W-:Y:S10]  /*2a10*/  @!P2 BRA `(.L_x_352) ;  /* 0x000000000018a947 */ /* 0x000ff40003800000 */
[----:B-----5:R-:W-:Y:S01]  /*2a20*/  IMAD.U32 R112, R35, 0x10000, RZ ;  /* 0x0001000023707824 */ /* 0x020fe200078e00ff */
[----:B------:R-:W-:Y:S06]  /*2a30*/  BRA `(.L_x_352) ;  /* 0x0000000000107947 */ /* 0x000fec0003800000 */
.L_x_351:
[----:B-----5:R-:W-:Y:S02]  /*2a40*/  SHF.L.U32 R112, R31, 0x10, RZ ;  /* 0x000000101f707819 */ /* 0x020fe400000006ff */
[----:B------:R-:W-:-:S03]  /*2a50*/  @P2 SHF.L.U32 R37, R35, 0x10, RZ ;  /* 0x0000001023252819 */ /* 0x000fc600000006ff */
[----:B------:R-:W-:-:S04]  /*2a60*/  FMUL.FTZ R112, R112, UR8 ;  /* 0x0000000870707c20 */ /* 0x000fc80008410000 */
[----:B------:R-:W-:-:S07]  /*2a70*/  @P2 FADD.FTZ R112, R37, R112 ;  /* 0x0000007025702221 */ /* 0x000fce0000010000 */
.L_x_352:
[----:B------:R-:W-:Y:S05]  /*2a80*/  BSYNC B1 ;  /* 0x0000000000017941 */ /* 0x000fea0003800000 */
.L_x_350:
[----:B------:R-:W-:Y:S04]  /*2a90*/  BSSY B1, `(.L_x_353) ;  /* 0x000000d000017945 */ /* 0x000fe80003800000 */
[----:B------:R-:W-:Y:S05]  /*2aa0*/  @P3 BRA `(.L_x_354) ;  /* 0x0000000000143947 */ /* 0x000fea0003800000 */
[----:B------:R-:W-:Y:S01]  /*2ab0*/  MOV R113, RZ ;  /* 0x000000ff00717202 */ /* 0x000fe20000000f00 */
[----:B------:R-:W-:Y:S06]  /*2ac0*/  @!P2 BRA `(.L_x_355) ;  /* 0x000000000024a947 */ /* 0x000fec0003800000 */
[----:B-----5:R-:W-:-:S04]  /*2ad0*/  PRMT R113, R35, 0x7632, R113 ;  /* 0x0000763223717816 */ /* 0x020fc80000000071 */
[----:B------:R-:W-:Y:S01]  /*2ae0*/  SHF.L.U32 R113, R113, 0x10, RZ ;  /* 0x0000001071717819 */ /* 0x000fe200000006ff */
[----:B------:R-:W-:Y:S06]  /*2af0*/  BRA `(.L_x_355) ;  /* 0x0000000000187947 */ /* 0x000fec0003800000 */
.L_x_354:
[----:B-----5:R-:W-:Y:S02]  /*2b00*/  PRMT R36, R31, 0x7632, R36 ;  /* 0x000076321f247816 */ /* 0x020fe40000000024 */
[----:B------:R-:W-:Y:S02]  /*2b10*/  @P2 PRMT R37, R35, 0x7632, R37 ;  /* 0x0000763223252816 */ /* 0x000fe40000000025 */
[----:B------:R-:W-:Y:S02]  /*2b20*/  SHF.L.U32 R36, R36, 0x10, RZ ;  /* 0x0000001024247819 */ /* 0x000fe400000006ff */
[----:B------:R-:W-:-:S03]  /*2b30*/  @P2 SHF.L.U32 R38, R37, 0x10, RZ ;  /* 0x0000001025262819 */ /* 0x000fc600000006ff */
[----:B------:R-:W-:-:S04]  /*2b40*/  FMUL.FTZ R113, R36, UR8 ;  /* 0x0000000824717c20 */ /* 0x000fc80008410000 */
[----:B------:R-:W-:-:S07]  /*2b50*/  @P2 FADD.FTZ R113, R38, R113 ;  /* 0x0000007126712221 */ /* 0x000fce0000010000 */
.L_x_355:
[----:B------:R-:W-:Y:S05]  /*2b60*/  BSYNC B1 ;  /* 0x0000000000017941 */ /* 0x000fea0003800000 */
.L_x_353:
[----:B------:R-:W0:Y:S01]  /*2b70*/  LDC.64 R36, c[0x0][0x238] ;  /* 0x00008e00ff247b82 */ /* 0x000e220000000a00 */
[----:B------:R-:W-:Y:S02]  /*2b80*/  F2FP.BF16.F32.PACK_AB R39, R113, R112 ;  /* 0x000000707127723e */ /* 0x000fe400000010ff */
[----:B------:R-:W-:Y:S01]  /*2b90*/  F2FP.BF16.F32.PACK_AB R38, R111, R110 ;  /* 0x0000006e6f26723e */ /* 0x000fe200000010ff */
[----:B0-----:R-:W-:Y:S01]  /*2ba0*/  IMAD.WIDE.U32 R122, R122, 0x10, R36 ;  /* 0x000000107a7a7825 */ /* 0x001fe200078e0024 */
[----:B------:R-:W-:Y:S02]  /*2bb0*/  F2FP.BF16.F32.PACK_AB R37, R109, R108 ;  /* 0x0000006c6d25723e */ /* 0x000fe400000010ff */
[----:B------:R-:W-:-:S05]  /*2bc0*/  F2FP.BF16.F32.PACK_AB R36, R107, R106 ;  /* 0x0000006a6b24723e */ /* 0x000fca00000010ff */
[----:B------:R3:W-:Y:S02]  /*2bd0*/  STG.E.128 desc[UR4][R122.64], R36 ;  /* 0x000000247a007986 */ /* 0x0007e4000c101d04 */
.L_x_331:
[----:B------:R-:W-:Y:S05]  /*2be0*/  BSYNC B0 ;  /* 0x0000000000007941 */ /* 0x000fea0003800000 */
.L_x_330:
[----:B0123--:R-:W-:Y:S01]  /*2bf0*/  FADD.FTZ R36, RZ, R56 ;  /* 0x00000038ff247221 */ /* 0x00ffe20000010000 */
[C---:B------:R-:W-:Y:S01]  /*2c00*/  ISETP.GT.U32.AND P2, PT, R21.reuse, 0x1ff, PT ;  /* 0x000001ff1500780c */ /* 0x040fe20003f44070 */
[----:B------:R-:W-:Y:S01]  /*2c10*/  UMOV UR12, 0xffffffff ;  /* 0xffffffff000c7882 */ /* 0x000fe20000000000 */
[----:B------:R-:W-:Y:S01]  /*2c20*/  ISETP.GT.U32.AND P3, PT, R21, 0x2ff, PT ;  /* 0x000002ff1500780c */ /* 0x000fe20003f64070 */
[----:B------:R-:W-:Y:S01]  /*2c30*/  FADD.FTZ R37, R55, R36 ;  /* 0x0000002437257221 */ /* 0x000fe20000010000 */
[----:B------:R-:W-:Y:S02]  /*2c40*/  ISETP.GT.U32.AND P4, PT, R21, 0x3ff, PT ;  /* 0x000003ff1500780c */ /* 0x000fe40003f84070 */
[----:B------:R-:W-:Y:S01]  /*2c50*/  LOP3.LUT P5, RZ, R120, 0xff, RZ, 0xc0, !PT ;  /* 0x000000ff78ff7812 */ /* 0x000fe200078ac0ff */
[----:B------:R-:W-:Y:S01]  /*2c60*/  FADD.FTZ R36, R54, R37 ;  /* 0x0000002536247221 */ /* 0x000fe20000010000 */
[----:B------:R-:W-:-:S03]  /*2c70*/  LOP3.LUT P6, RZ, R23, 0x1f, RZ, 0xc0, !PT ;  /* 0x0000001f17ff7812 */ /* 0x000fc600078cc0ff */
[----:B------:R-:W-:-:S04]  /*2c80*/  FADD.FTZ R37, R53, R36 ;  /* 0x0000002435257221 */ /* 0x000fc80000010000 */
[----:B------:R-:W-:-:S04]  /*2c90*/  FADD.FTZ R36, R52, R37 ;  /* 0x0000002534247221 */ /* 0x000fc80000010000 */
[----:B------:R-:W-:-:S04]  /*2ca0*/  FADD.FTZ R37, R51, R36 ;  /* 0x0000002433257221 */ /* 0x000fc80000010000 */
        /* <DEDUP_REMOVED lines=26> */
[----:B------:R-:W-:-:S03]  /*2e50*/  SHF.R.U32.HI R39, RZ, 0x5, R23 ;  /* 0x00000005ff277819 */ /* 0x000fc60000011617 */
[----:B------:R-:W-:Y:S01]  /*2e60*/  @P4 FADD.FTZ R37, R113, R36 ;  /* 0x0000002471254221 */ /* 0x000fe20000010000 */
[----:B------:R-:W-:Y:S02]  /*2e70*/  LOP3.LUT R38, R39, 0x7fffff8, RZ, 0xc0, !PT ;  /* 0x07fffff827267812 */ /* 0x000fe400078ec0ff */
[----:B------:R-:W-:-:S03]  /*2e80*/  P2R R36, PR, RZ, 0x40 ;  /* 0x00000040ff247803 */ /* 0x000fc60000000000 */
[----:B------:R-:W-:Y:S01]  /*2e90*/  @!P5 VIADD R38, R38, 0x8 ;  /* 0x000000082626d836 */ /* 0x000fe20000000000 */
        /* <DEDUP_REMOVED lines=86> */
.L_x_376:
[----:B------:R-:W-:Y:S01]  /*3400*/  LOP3.LUT P2, RZ, R23, 0x1f, RZ, 0xc0, !PT ;  /* 0x0000001f17ff7812 */ /* 0x000fe2000784c0ff */
[----:B01----:R-:W-:Y:S01]  /*3410*/  FADD.FTZ R37, R37, R123 ;  /* 0x0000007b25257221 */ /* 0x003fe20000010000 */
[----:B------:R-:W-:Y:S01]  /*3420*/  LOP3.LUT R39, R39, 0x7, RZ, 0xc0, !PT ;  /* 0x0000000727277812 */ /* 0x000fe200078ec0ff */
[----:B------:R-:W-:Y:S10]  /*3430*/  WARPSYNC.ALL ;  /* 0x0000000000007948 */ /* 0x000ff40003800000 */
[----:B------:R-:W0:Y:S01]  /*3440*/  @!P2 S2R R121, SR_CgaCtaId ;  /* 0x000000000079a919 */ /* 0x000e220000008800 */
[----:B------:R-:W-:-:S04]  /*3450*/  @!P2 MOV R120, 0x400 ;  /* 0x000004000078a802 */ /* 0x000fc80000000f00 */
[----:B0-----:R-:W-:Y:S02]  /*3460*/  @!P2 LEA R121, R121, R120, 0x18 ;  /* 0x000000787979a211 */ /* 0x001fe400078ec0ff */
[----:B------:R-:W-:-:S04]  /*3470*/  @!P2 IADD3 R120, R38, R39, RZ ;  /* 0x000000272678a210 */ /* 0x000fc80007ffe0ff */
[----:B------:R-:W-:Y:S02]  /*3480*/  @!P2 LEA R120, R120, R121, 0x3 ;  /* 0x000000797878a211 */ /* 0x000fe400078e18ff */
[----:B------:R-:W-:-:S03]  /*3490*/  LOP3.LUT R121, R23, 0x1f, RZ, 0xc0, !PT ;  /* 0x0000001f17797812 */ /* 0x000fc600078ec0ff */
[----:B------:R0:W-:Y:S01]  /*34a0*/  @!P2 STS.64 [R120], R36 ;  /* 0x000000247800a388 */ /* 0x0001e20000000a00 */
[----:B------:R-:W-:-:S13]  /*34b0*/  ISETP.GT.U32.AND P2, PT, R121, 0x7, PT ;  /* 0x000000077900780c */ /* 0x000fda0003f44070 */
[----:B0-----:R-:W0:Y:S01]  /*34c0*/  @!P2 S2R R37, SR_CgaCtaId ;  /* 0x000000000025a919 */ /* 0x001e220000008800 */
[----:B------:R-:W-:Y:S01]  /*34d0*/  @!P2 MOV R36, 0x400 ;  /* 0x000004000024a802 */ /* 0x000fe20000000f00 */
[----:B------:R-:W-:Y:S01]  /*34e0*/  HFMA2.MMA R123, -RZ, RZ, 0, 0 ;  /* 0x00000000ff7b7435 */ /* 0x000fe200000001ff */
[----:B------:R-:W-:Y:S01]  /*34f0*/  @!P2 IADD3 R38, R38, R121, RZ ;  /* 0x000000792626a210 */ /* 0x000fe20007ffe0ff */
[----:B------:R-:W-:Y:S01]  /*3500*/  BAR.SYNC.DEFER_BLOCKING 0x0 ;  /* 0x0000000000007b1d */ /* 0x000fe20000010000 */
[----:B------:R-:W-:-:S03]  /*3510*/  PLOP3.LUT P3, PT, PT, PT, UP0, 0x40, 0x0 ;  /* 0x000000000000781c */ /* 0x000fc60003f6e808 */
[----:B------:R-:W-:Y:S02]  /*3520*/  @!P2 MOV R123, R114 ;  /* 0x00000072007ba202 */ /* 0x000fe40000000f00 */
[----:B------:R-:W-:Y:S02]  /*3530*/  BSSY B0, `(.L_x_357) ;  /* 0x00000dc000007945 */ /* 0x000fe40003800000 */
[----:B------:R-:W-:Y:S01]  /*3540*/  I2FP.F32.S32 R121, R123 ;  /* 0x0000007b00797245 */ /* 0x000fe20000201400 */
[----:B------:R-:W1:Y:S01]  /*3550*/  SHFL.DOWN PT, R120, R123, 0x4, 0x1f ;  /* 0x08801f007b787f89 */ /* 0x000e6200000e0000 */
[----:B0-----:R-:W-:-:S04]  /*3560*/  @!P2 LEA R37, R37, R36, 0x18 ;  /* 0x000000242525a211 */ /* 0x001fc800078ec0ff */
[----:B------:R-:W-:Y:S02]  /*3570*/  @!P2 LEA R122, R38, R37, 0x3 ;  /* 0x00000025267aa211 */ /* 0x000fe400078e18ff */
[----:B------:R-:W-:Y:S02]  /*3580*/  CS2R R36, SRZ ;  /* 0x0000000000247805 */ /* 0x000fe4000001ff00 */
[----:B-1----:R-:W-:Y:S01]  /*3590*/  I2FP.F32.S32 R38, R120 ;  /* 0x0000007800267245 */ /* 0x002fe20000201400 */
[----:B------:R-:W-:-:S03]  /*35a0*/  IMAD.IADD R120, R120, 0x1, R123 ;  /* 0x0000000178787824 */ /* 0x000fc600078e027b */
[----:B------:R-:W0:Y:S01]  /*35b0*/  @!P2 LDS.64 R36, [R122] ;  /* 0x000000007a24a984 */ /* 0x000e220000000a00 */
[----:B------:R-:W-:-:S03]  /*35c0*/  LOP3.LUT P2, RZ, R39, 0x1f, R23, 0xf8, !PT ;  /* 0x0000001f27ff7812 */ /* 0x000fc6000784f817 */
[----:B------:R-:W-:Y:S04]  /*35d0*/  SHFL.DOWN PT, R123, R120, 0x2, 0x1f ;  /* 0x08401f00787b7f89 */ /* 0x000fe800000e0000 */
[----:B0-----:R-:W0:Y:S02]  /*35e0*/  SHFL.DOWN PT, R125, R36, 0x4, 0x1f ;  /* 0x08801f00247d7f89 */ /* 0x001e2400000e0000 */
[C---:B0-----:R-:W-:Y:S01]  /*35f0*/  FADD.FTZ R124, -R125.reuse, R36 ;  /* 0x000000247d7c7221 */ /* 0x041fe20000010100 */
[----:B------:R-:W-:-:S03]  /*3600*/  FMUL.FTZ R125, R125, R38 ;  /* 0x000000267d7d7220 */ /* 0x000fc60000410000 */
[----:B------:R-:W-:Y:S01]  /*3610*/  FMUL.FTZ R124, R124, R124 ;  /* 0x0000007c7c7c7220 */ /* 0x000fe20000410000 */
[----:B------:R-:W-:Y:S01]  /*3620*/  FFMA.FTZ R122, R121, R36, R125 ;  /* 0x00000024797a7223 */ /* 0x000fe2000001007d */
[----:B------:R-:W-:Y:S02]  /*3630*/  I2FP.F32.S32 R36, R120 ;  /* 0x0000007800247245 */ /* 0x000fe40000201400 */
[----:B------:R-:W-:Y:S02]  /*3640*/  FMUL.FTZ R121, R124, R121 ;  /* 0x000000797c797220 */ /* 0x000fe40000410000 */
[----:B------:R-:W0:Y:S01]  /*3650*/  SHFL.DOWN PT, R124, R37, 0x4, 0x1f ;  /* 0x08801f00257c7f89 */ /* 0x000e2200000e0000 */
[----:B------:R-:W1:Y:S01]  /*3660*/  MUFU.RCP R125, R36 ;  /* 0x00000024007d7308 */ /* 0x000e620000001000 */
[----:B------:R-:W-:Y:S01]  /*3670*/  FMUL.FTZ R121, R121, R38 ;  /* 0x0000002679797220 */ /* 0x000fe20000410000 */
[-C--:B------:R-:W-:Y:S02]  /*3680*/  IADD3 R38, R120, R123.reuse, RZ ;  /* 0x0000007b78267210 */ /* 0x080fe40007ffe0ff */
[----:B------:R-:W-:Y:S01]  /*3690*/  I2FP.F32.S32 R123, R123 ;  /* 0x0000007b007b7245 */ /* 0x000fe20000201400 */
[----:B0-----:R-:W-:-:S04]  /*36a0*/  FADD.FTZ R124, R124, R37 ;  /* 0x000000257c7c7221 */ /* 0x001fc80000010000 */
[C---:B-1----:R-:W-:Y:S01]  /*36b0*/  FFMA.FTZ R121, R125.reuse, R121, R124 ;  /* 0x000000797d797223 */ /* 0x042fe2000001007c */
[----:B------:R-:W-:-:S04]  /*36c0*/  FMUL.FTZ R125, R125, R122 ;  /* 0x0000007a7d7d7220 */ /* 0x000fc80000410000 */
[----:B------:R-:W0:Y:S04]  /*36d0*/  SHFL.DOWN PT, R124, R121, 0x2, 0x1f ;  /* 0x08401f00797c7f89 */ /* 0x000e2800000e0000 */
[----:B------:R-:W1:Y:S01]  /*36e0*/  SHFL.DOWN PT, R122, R125, 0x2, 0x1f ;  /* 0x08401f007d7a7f89 */ /* 0x000e6200000e0000 */
[----:B0-----:R-:W-:Y:S01]  /*36f0*/  FADD.FTZ R124, R121, R124 ;  /* 0x0000007c797c7221 */ /* 0x001fe20000010000 */
[----:B-1----:R-:W-:Y:S01]  /*3700*/  FADD.FTZ R37, R125, -R122 ;  /* 0x8000007a7d257221 */ /* 0x002fe20000010000 */
[----:B------:R-:W-:-:S03]  /*3710*/  FMUL.FTZ R122, R122, R123 ;  /* 0x0000007b7a7a7220 */ /* 0x000fc60000410000 */
[----:B------:R-:W-:Y:S01]  /*3720*/  FMUL.FTZ R37, R37, R37 ;  /* 0x0000002525257220 */ /* 0x000fe20000410000 */
[----:B------:R-:W-:-:S03]  /*3730*/  FFMA.FTZ R122, R36, R125, R122 ;  /* 0x0000007d247a7223 */ /* 0x000fc6000001007a */
[----:B------:R-:W-:-:S04]  /*3740*/  FMUL.FTZ R36, R36, R37 ;  /* 0x0000002524247220 */ /* 0x000fc80000410000 */
[----:B------:R-:W-:Y:S01]  /*3750*/  FMUL.FTZ R37, R36, R123 ;  /* 0x0000007b24257220 */ /* 0x000fe20000410000 */
[----:B------:R-:W-:Y:S01]  /*3760*/  I2FP.F32.S32 R36, R38 ;  /* 0x0000002600247245 */ /* 0x000fe20000201400 */
[----:B------:R-:W0:Y:S03]  /*3770*/  SHFL.DOWN PT, R123, R38, 0x1, 0x1f ;  /* 0x08201f00267b7f89 */ /* 0x000e2600000e0000 */
[----:B------:R-:W1:Y:S02]  /*3780*/  MUFU.RCP R125, R36 ;  /* 0x00000024007d7308 */ /* 0x000e640000001000 */
[C---:B-1----:R-:W-:Y:S01]  /*3790*/  FFMA.FTZ R37, R125.reuse, R37, R124 ;  /* 0x000000257d257223 */ /* 0x042fe2000001007c */
[----:B------:R-:W-:Y:S01]  /*37a0*/  FMUL.FTZ R125, R125, R122 ;  /* 0x0000007a7d7d7220 */ /* 0x000fe20000410000 */
[----:B0-----:R-:W-:-:S04]  /*37b0*/  I2FP.F32.S32 R120, R123 ;  /* 0x0000007b00787245 */ /* 0x001fc80000201400 */
[----:B------:R-:W0:Y:S01]  /*37c0*/  SHFL.DOWN PT, R122, R125, 0x1, 0x1f ;  /* 0x08201f007d7a7f89 */ /* 0x000e2200000e0000 */
[----:B------:R-:W-:Y:S02]  /*37d0*/  IADD3 R123, R38, R123, RZ ;  /* 0x0000007b267b7210 */ /* 0x000fe40007ffe0ff */
[----:B------:R-:W1:Y:S02]  /*37e0*/  @!P2 LDC.64 R38, c[0x0][0x258] ;  /* 0x00009600ff26ab82 */ /* 0x000e640000000a00 */
[----:B------:R-:W-:-:S06]  /*37f0*/  I2FP.F32.S32 R123, R123 ;  /* 0x0000007b007b7245 */ /* 0x000fcc0000201400 */
[----:B------:R-:W2:Y:S01]  /*3800*/  MUFU.RCP R123, R123 ;  /* 0x0000007b007b7308 */ /* 0x000ea20000001000 */
[----:B0-----:R-:W-:Y:S01]  /*3810*/  FMUL.FTZ R124, R122, R120 ;  /* 0x000000787a7c7220 */ /* 0x001fe20000410000 */
[----:B------:R-:W-:-:S03]  /*3820*/  FADD.FTZ R121, R125, -R122 ;  /* 0x8000007a7d797221 */ /* 0x000fc60000010000 */
[C---:B------:R-:W-:Y:S01]  /*3830*/  FFMA.FTZ R122, R36.reuse, R125, R124 ;  /* 0x0000007d247a7223 */ /* 0x040fe2000001007c */
[----:B------:R-:W-:Y:S01]  /*3840*/  FMUL.FTZ R121, R121, R121 ;  /* 0x0000007979797220 */ /* 0x000fe20000410000 */
[----:B------:R-:W0:Y:S02]  /*3850*/  SHFL.DOWN PT, R124, R37, 0x1, 0x1f ;  /* 0x08201f00257c7f89 */ /* 0x000e2400000e0000 */
[----:B--2---:R-:W-:Y:S01]  /*3860*/  FMUL.FTZ R122, R123, R122 ;  /* 0x0000007a7b7a7220 */ /* 0x004fe20000410000 */
[----:B------:R-:W-:-:S04]  /*3870*/  FMUL.FTZ R121, R36, R121 ;  /* 0x0000007924797220 */ /* 0x000fc80000410000 */
[----:B------:R-:W-:Y:S02]  /*3880*/  FMUL.FTZ R121, R121, R120 ;  /* 0x0000007879797220 */ /* 0x000fe40000410000 */
[----:B------:R-:W2:Y:S01]  /*3890*/  LDC R120, c[0x0][0x2d8] ;  /* 0x0000b600ff787b82 */ /* 0x000ea20000000800 */
[----:B0-----:R-:W-:-:S07]  /*38a0*/  FADD.FTZ R124, R37, R124 ;  /* 0x0000007c257c7221 */ /* 0x001fce0000010000 */
[----:B------:R-:W0:Y:S01]  /*38b0*/  @!P2 LDC.64 R36, c[0x0][0x250] ;  /* 0x00009400ff24ab82 */ /* 0x000e220000000a00 */
[----:B------:R-:W-:Y:S02]  /*38c0*/  FFMA.FTZ R124, R123, R121, R124 ;  /* 0x000000797b7c7223 */ /* 0x000fe4000001007c */
[----:B------:R-:W3:Y:S04]  /*38d0*/  SHFL.IDX PT, R121, R122, RZ, 0x1f ;  /* 0x00001fff7a797589 */ /* 0x000ee800000e0000 */
[----:B------:R-:W2:Y:S01]  /*38e0*/  SHFL.IDX PT, R125, R124, RZ, 0x1f ;  /* 0x00001fff7c7d7589 */ /* 0x000ea200000e0000 */
[----:B---3--:R-:W-:Y:S01]  /*38f0*/  FMUL.FTZ R123, R121, R121 ;  /* 0x00000079797b7220 */ /* 0x008fe20000410000 */
[----:B--2---:R-:W-:-:S04]  /*3900*/  FFMA.FTZ R120, R125, UR9, R120 ;  /* 0x000000097d787c23 */ /* 0x004fc80008010078 */
[----:B------:R-:W-:Y:S02]  /*3910*/  FSEL R123, R123, RZ, !P3 ;  /* 0x000000ff7b7b7208 */ /* 0x000fe40005800000 */
[----:B0-----:R-:W-:-:S03]  /*3920*/  @!P2 LEA R36, P3, R116, R36, 0x2 ;  /* 0x000000247424a211 */ /* 0x001fc600078610ff */
[----:B------:R-:W-:Y:S01]  /*3930*/  FADD.FTZ R120, R120, R123 ;  /* 0x0000007b78787221 */ /* 0x000fe20000010000 */
[C---:B------:R-:W-:Y:S02]  /*3940*/  @!P2 LEA.HI.X R37, R116.reuse, R37, R119, 0x2, P3 ;  /* 0x000000257425a211 */ /* 0x040fe400018f1477 */
[----:B-1----:R-:W-:-:S03]  /*3950*/  @!P2 LEA R38, P3, R116, R38, 0x2 ;  /* 0x000000267426a211 */ /* 0x002fc600078610ff */
[----:B------:R-:W0:Y:S01]  /*3960*/  MUFU.RSQ R120, R120 ;  /* 0x0000007800787308 */ /* 0x000e220000001400 */
[----:B------:R-:W-:Y:S01]  /*3970*/  @!P2 LEA.HI.X R39, R116, R39, R119, 0x2, P3 ;  /* 0x000000277427a211 */ /* 0x000fe200018f1477 */
[----:B------:R1:W-:Y:S04]  /*3980*/  @!P2 STG.E desc[UR4][R36.64], R121 ;  /* 0x000000792400a986 */ /* 0x0003e8000c101904 */
[----:B0-----:R1:W-:Y:S01]  /*3990*/  @!P2 STG.E desc[UR4][R38.64], R120 ;  /* 0x000000782600a986 */ /* 0x0013e2000c101904 */
[----:B-----5:R-:W-:-:S13]  /*39a0*/  ISETP.GE.AND P2, PT, R118, 0x1, PT ;  /* 0x000000017600780c */ /* 0x020fda0003f46270 */
[----:B-1----:R-:W-:Y:S05]  /*39b0*/  @!P2 BRA `(.L_x_358) ;  /* 0x00000008004ca947 */ /* 0x002fea0003800000 */
[----:B------:R-:W-:Y:S01]  /*39c0*/  IADD3 R118, R118, -0x1, RZ ;  /* 0xffffffff76767810 */ /* 0x000fe20007ffe0ff */
[----:B------:R-:W-:Y:S01]  /*39d0*/  BSSY B1, `(.L_x_359) ;  /* 0x0000029000017945 */ /* 0x000fe20003800000 */
[----:B------:R-:W-:Y:S02]  /*39e0*/  PLOP3.LUT P2, PT, PT, PT, UP0, 0x40, 0x0 ;  /* 0x000000000000781c */ /* 0x000fe40003f4e808 */
[----:B------:R-:W-:Y:S01]  /*39f0*/  LOP3.LUT R22, R23, 0xff, RZ, 0xc0, !PT ;  /* 0x000000ff17167812 */ /* 0x000fe200078ec0ff */
[----:B------:R-:W-:-:S05]  /*3a00*/  IMAD R118, R118, R117, RZ ;  /* 0x0000007576767224 */ /* 0x000fca00078e02ff */
[----:B------:R-:W-:-:S04]  /*3a10*/  SHF.R.S32.HI R37, RZ, 0x1f, R118 ;  /* 0x0000001fff257819 */ /* 0x000fc80000011476 */
[----:B------:R-:W-:Y:S02]  /*3a20*/  LEA.HI R37, R37, R118, RZ, 0x3 ;  /* 0x0000007625257211 */ /* 0x000fe400078f18ff */
[----:B------:R-:W-:Y:S02]  /*3a30*/  FSEL R118, R121, RZ, P2 ;  /* 0x000000ff79767208 */ /* 0x000fe40001000000 */
[----:B------:R-:W-:Y:S01]  /*3a40*/  LEA.HI.SX32 R117, R37, R22, 0x1d ;  /* 0x0000001625757211 */ /* 0x000fe200078feaff */
[----:B------:R-:W-:Y:S06]  /*3a50*/  @!P0 BRA `(.L_x_360) ;  /* 0x0000000000808947 */ /* 0x000fec0003800000 */
[--C-:B------:R-:W-:Y:S01]  /*3a60*/  FADD.FTZ R37, R56, -R118.reuse ;  /* 0x8000007638257221 */ /* 0x100fe20000010000 */
[--C-:B------:R-:W-:Y:S01]  /*3a70*/  FADD.FTZ R119, R54, -R118.reuse ;  /* 0x8000007636777221 */ /* 0x100fe20000010000 */
[--C-:B------:R-:W-:Y:S01]  /*3a80*/  FADD.FTZ R121, R53, -R118.reuse ;  /* 0x8000007635797221 */ /* 0x100fe20000010000 */
[----:B------:R-:W-:Y:S01]  /*3a90*/  FADD.FTZ R39, R55, -R118 ;  /* 0x8000007637277221 */ /* 0x000fe20000010000 */
[C---:B------:R-:W-:Y:S01]  /*3aa0*/  FMUL.FTZ R37, R120.reuse, R37 ;  /* 0x0000002578257220 */ /* 0x040fe20000410000 */
[C---:B------:R-:W-:Y:S01]  /*3ab0*/  FMUL.FTZ R38, R120.reuse, R119 ;  /* 0x0000007778267220 */ /* 0x040fe20000410000 */
[C---:B------:R-:W-:Y:S01]  /*3ac0*/  FMUL.FTZ R122, R120.reuse, R121 ;  /* 0x00000079787a7220 */ /* 0x040fe20000410000 */
[----:B------:R-:W-:Y:S01]  /*3ad0*/  FMUL.FTZ R39, R120, R39 ;  /* 0x0000002778277220 */ /* 0x000fe20000410000 */
[----:B------:R-:W-:Y:S01]  /*3ae0*/  FFMA.FTZ R36, R20, R37, R8 ;  /* 0x0000002514247223 */ /* 0x000fe20000010008 */
[----:B------:R-:W-:Y:S01]  /*3af0*/  FFMA.FTZ R37, R19, R38, R7 ;  /* 0x0000002613257223 */ /* 0x000fe20000010007 */
[----:B------:R-:W-:Y:S01]  /*3b00*/  FFMA.FTZ R122, R87, R122, R75 ;  /* 0x0000007a577a7223 */ /* 0x000fe2000001004b */
[----:B------:R-:W-:Y:S01]  /*3b10*/  FFMA.FTZ R39, R88, R39, R76 ;  /* 0x0000002758277223 */ /* 0x000fe2000001004c */
[--C-:B------:R-:W-:Y:S01]  /*3b20*/  FADD.FTZ R119, R51, -R118.reuse ;  /* 0x8000007633777221 */ /* 0x100fe20000010000 */
[--C-:B------:R-:W-:Y:S01]  /*3b30*/  FADD.FTZ R121, R50, -R118.reuse ;  /* 0x8000007632797221 */ /* 0x100fe20000010000 */
[--C-:B------:R-:W-:Y:S01]  /*3b40*/  FADD.FTZ R125, R49, -R118.reuse ;  /* 0x80000076317d7221 */ /* 0x100fe20000010000 */
[----:B------:R-:W-:Y:S01]  /*3b50*/  F2FP.BF16.F32.PACK_AB R37, R122, R37 ;  /* 0x000000257a25723e */ /* 0x000fe200000010ff */
[----:B------:R-:W-:Y:S01]  /*3b60*/  FMUL.FTZ R119, R120, R119 ;  /* 0x0000007778777220 */ /* 0x000fe20000410000 */
[----:B------:R-:W0:Y:S01]  /*3b70*/  LDC.64 R122, c[0x0][0x2b8] ;  /* 0x0000ae00ff7a7b82 */ /* 0x000e220000000a00 */
[----:B------:R-:W-:Y:S01]  /*3b80*/  F2FP.BF16.F32.PACK_AB R36, R39, R36 ;  /* 0x000000242724723e */ /* 0x000fe200000010ff */
[----:B------:R-:W-:Y:S01]  /*3b90*/  FADD.FTZ R39, R52, -R118 ;  /* 0x8000007634277221 */ /* 0x000fe20000010000 */
[C---:B------:R-:W-:Y:S01]  /*3ba0*/  FMUL.FTZ R124, R120.reuse, R121 ;  /* 0x00000079787c7220 */ /* 0x040fe20000410000 */
[----:B------:R-:W-:Y:S01]  /*3bb0*/  FMUL.FTZ R38, R120, R125 ;  /* 0x0000007d78267220 */ /* 0x000fe20000410000 */
[----:B------:R-:W-:Y:S01]  /*3bc0*/  FFMA.FTZ R119, R86, R119, R74 ;  /* 0x0000007756777223 */ /* 0x000fe2000001004a */
[----:B------:R-:W-:Y:S01]  /*3bd0*/  FMUL.FTZ R39, R120, R39 ;  /* 0x0000002778277220 */ /* 0x000fe20000410000 */
[----:B------:R-:W-:Y:S01]  /*3be0*/  FFMA.FTZ R124, R17, R124, R5 ;  /* 0x0000007c117c7223 */ /* 0x000fe20000010005 */
[----:B------:R-:W-:-:S02]  /*3bf0*/  FFMA.FTZ R121, R85, R38, R73 ;  /* 0x0000002655797223 */ /* 0x000fc40000010049 */
[----:B------:R-:W-:-:S05]  /*3c00*/  FFMA.FTZ R39, R18, R39, R6 ;  /* 0x0000002712277223 */ /* 0x000fca0000010006 */
[----:B------:R-:W-:Y:S02]  /*3c10*/  F2FP.BF16.F32.PACK_AB R38, R119, R39 ;  /* 0x000000277726723e */ /* 0x000fe400000010ff */
[----:B------:R-:W-:Y:S01]  /*3c20*/  F2FP.BF16.F32.PACK_AB R39, R121, R124 ;  /* 0x0000007c7927723e */ /* 0x000fe200000010ff */
[C---:B0-----:R-:W-:Y:S01]  /*3c30*/  IMAD.WIDE.U32 R122, R117.reuse, 0x10, R122 ;  /* 0x00000010757a7825 */ /* 0x041fe200078e007a */
[----:B------:R-:W-:-:S04]  /*3c40*/  IADD3 R117, R117, 0x100, RZ ;  /* 0x0000010075757810 */ /* 0x000fc80007ffe0ff */
[----:B------:R0:W-:Y:S03]  /*3c50*/  STG.E.128 desc[UR4][R122.64], R36 ;  /* 0x000000247a007986 */ /* 0x0001e6000c101d04 */
.L_x_360:
[----:B------:R-:W-:Y:S05]  /*3c60*/  BSYNC B1 ;  /* 0x0000000000017941 */ /* 0x000fea0003800000 */
.L_x_359:
[----:B------:R-:W-:Y:S01]  /*3c70*/  ISETP.NE.AND P2, PT, R24, RZ, PT ;  /* 0x000000ff1800720c */ /* 0x000fe20003f45270 */
[----:B------:R-:W-:-:S12]  /*3c80*/  BSSY B1, `(.L_x_361) ;  /* 0x0000022000017945 */ /* 0x000fd80003800000 */
[----:B------:R-:W-:Y:S05]  /*3c90*/  @!P2 BRA `(.L_x_362) ;  /* 0x000000000080a947 */ /* 0x000fea0003800000 */
[--C-:B0-----:R-:W-:Y:S01]  /*3ca0*/  FADD.FTZ R37, R90, -R118.reuse ;  /* 0x800000765a257221 */ /* 0x101fe20000010000 */
        /* <DEDUP_REMOVED lines=31> */
.L_x_362:
[----:B------:R-:W-:Y:S05]  /*3ea0*/  BSYNC B1 ;  /* 0x0000000000017941 */ /* 0x000fea0003800000 */
.L_x_361:
[----:B------:R-:W-:Y:S01]  /*3eb0*/  ISETP.NE.AND P2, PT, R25, RZ, PT ;  /* 0x000000ff1900720c */ /* 0x000fe20003f45270 */
[----:B------:R-:W-:-:S12]  /*3ec0*/  BSSY B1, `(.L_x_363) ;  /* 0x0000022000017945 */ /* 0x000fd80003800000 */
[----:B------:R-:W-:Y:S05]  /*3ed0*/  @!P2 BRA `(.L_x_364) ;  /* 0x000000000080a947 */ /* 0x000fea0003800000 */
[--C-:B01----:R-:W-:Y:S01]  /*3ee0*/  FADD.FTZ R37, R98, -R118.reuse ;  /* 0x8000007662257221 */ /* 0x103fe20000010000 */
        /* <DEDUP_REMOVED lines=31> */
.L_x_364:
[----:B------:R-:W-:Y:S05]  /*40e0*/  BSYNC B1 ;  /* 0x0000000000017941 */ /* 0x000fea0003800000 */
.L_x_363:
[----:B------:R-:W-:Y:S05]  /*40f0*/  @!P1 BRA `(.L_x_358) ;  /* 0x00000000007c9947 */ /* 0x000fea0003800000 */
[--C-:B------:R-:W-:Y:S01]  /*4100*/  FADD.FTZ R119, R111, -R118.reuse ;  /* 0x800000766f777221 */ /* 0x100fe20000010000 */
[--C-:B012---:R-:W-:Y:S01]  /*4110*/  FADD.FTZ R37, R106, -R118.reuse ;  /* 0x800000766a257221 */ /* 0x107fe20000010000 */
[--C-:B------:R-:W-:Y:S01]  /*4120*/  FADD.FTZ R36, R107, -R118.reuse ;  /* 0x800000766b247221 */ /* 0x100fe20000010000 */
[--C-:B------:R-:W-:Y:S01]  /*4130*/  FADD.FTZ R38, R108, -R118.reuse ;  /* 0x800000766c267221 */ /* 0x100fe20000010000 */
[--C-:B------:R-:W-:Y:S01]  /*4140*/  FADD.FTZ R121, R109, -R118.reuse ;  /* 0x800000766d797221 */ /* 0x100fe20000010000 */
[--C-:B------:R-:W-:Y:S01]  /*4150*/  FADD.FTZ R123, R110, -R118.reuse ;  /* 0x800000766e7b7221 */ /* 0x100fe20000010000 */
[--C-:B------:R-:W-:Y:S01]  /*4160*/  FADD.FTZ R39, R112, -R118.reuse ;  /* 0x8000007670277221 */ /* 0x100fe20000010000 */
[----:B------:R-:W-:Y:S01]  /*4170*/  FADD.FTZ R125, R113, -R118 ;  /* 0x80000076717d7221 */ /* 0x000fe20000010000 */
[C---:B------:R-:W-:Y:S01]  /*4180*/  FMUL.FTZ R122, R120.reuse, R119 ;  /* 0x00000077787a7220 */ /* 0x040fe20000410000 */
[C---:B------:R-:W-:Y:S01]  /*4190*/  FMUL.FTZ R37, R120.reuse, R37 ;  /* 0x0000002578257220 */ /* 0x040fe20000410000 */
[----:B------:R-:W0:Y:S01]  /*41a0*/  LDC.64 R118, c[0x0][0x2b8] ;  /* 0x0000ae00ff767b82 */ /* 0x000e220000000a00 */
[C---:B------:R-:W-:Y:S01]  /*41b0*/  FMUL.FTZ R124, R120.reuse, R39 ;  /* 0x00000027787c7220 */ /* 0x040fe20000410000 */
[C---:B------:R-:W-:Y:S01]  /*41c0*/  FMUL.FTZ R125, R120.reuse, R125 ;  /* 0x0000007d787d7220 */ /* 0x040fe20000410000 */
[C---:B------:R-:W-:Y:S01]  /*41d0*/  FMUL.FTZ R36, R120.reuse, R36 ;  /* 0x0000002478247220 */ /* 0x040fe20000410000 */
[C---:B------:R-:W-:Y:S01]  /*41e0*/  FMUL.FTZ R38, R120.reuse, R38 ;  /* 0x0000002678267220 */ /* 0x040fe20000410000 */
[C---:B------:R-:W-:Y:S01]  /*41f0*/  FMUL.FTZ R121, R120.reuse, R121 ;  /* 0x0000007978797220 */ /* 0x040fe20000410000 */
[----:B------:R-:W-:Y:S01]  /*4200*/  FMUL.FTZ R123, R120, R123 ;  /* 0x0000007b787b7220 */ /* 0x000fe20000410000 */
[----:B------:R-:W-:Y:S01]  /*4210*/  FFMA.FTZ R39, R45, R124, R89 ;  /* 0x0000007c2d277223 */ /* 0x000fe20000010059 */
[----:B------:R-:W-:-:S05]  /*4220*/  FFMA.FTZ R120, R58, R125, R57 ;  /* 0x0000007d3a787223 */ /* 0x000fca0000010039 */
[----:B------:R-:W-:Y:S01]  /*4230*/  F2FP.BF16.F32.PACK_AB R39, R120, R39 ;  /* 0x000000277827723e */ /* 0x000fe200000010ff */
[----:B------:R-:W-:Y:S01]  /*4240*/  FFMA.FTZ R120, R42, R37, R46 ;  /* 0x000000252a787223 */ /* 0x000fe2000001002e */
[----:B------:R-:W-:Y:S01]  /*4250*/  FFMA.FTZ R37, R43, R38, R47 ;  /* 0x000000262b257223 */ /* 0x000fe2000001002f */
[----:B------:R-:W-:Y:S01]  /*4260*/  FFMA.FTZ R38, R44, R123, R48 ;  /* 0x0000007b2c267223 */ /* 0x000fe20000010030 */
[----:B------:R-:W-:Y:S01]  /*4270*/  FFMA.FTZ R123, R60, R122, R59 ;  /* 0x0000007a3c7b7223 */ /* 0x000fe2000001003b */
[----:B------:R-:W-:Y:S01]  /*4280*/  FFMA.FTZ R122, R62, R121, R61 ;  /* 0x000000793e7a7223 */ /* 0x000fe2000001003d */
[----:B------:R-:W-:-:S03]  /*4290*/  FFMA.FTZ R121, R64, R36, R63 ;  /* 0x0000002440797223 */ /* 0x000fc6000001003f */
[----:B------:R-:W-:Y:S02]  /*42a0*/  F2FP.BF16.F32.PACK_AB R38, R123, R38 ;  /* 0x000000267b26723e */ /* 0x000fe400000010ff */
[----:B------:R-:W-:Y:S01]  /*42b0*/  F2FP.BF16.F32.PACK_AB R37, R122, R37 ;  /* 0x000000257a25723e */ /* 0x000fe200000010ff */
[----:B0-----:R-:W-:Y:S01]  /*42c0*/  IMAD.WIDE.U32 R118, R117, 0x10, R118 ;  /* 0x0000001075767825 */ /* 0x001fe200078e0076 */
[----:B------:R-:W-:-:S05]  /*42d0*/  F2FP.BF16.F32.PACK_AB R36, R121, R120 ;  /* 0x000000787924723e */ /* 0x000fca00000010ff */
[----:B------:R3:W-:Y:S02]  /*42e0*/  STG.E.128 desc[UR4][R118.64], R36 ;  /* 0x0000002476007986 */ /* 0x0007e4000c101d04 */
.L_x_358:
[----:B------:R-:W-:Y:S05]  /*42f0*/  BSYNC B0 ;  /* 0x0000000000007941 */ /* 0x000fea0003800000 */
.L_x_357:
[----:B------:R-:W-:Y:S01]  /*4300*/  VIADD R116, R116, UR10 ;  /* 0x0000000a74747c36 */ /* 0x000fe20008000000 */
[----:B------:R-:W-:-:S04]  /*4310*/  SEL R120, RZ, 0x1, P5 ;  /* 0x00000001ff787807 */ /* 0x000fc80002800000 */
[----:B------:R-:W-:-:S13]  /*4320*/  ISETP.GE.AND P2, PT, R116, UR11, PT ;  /* 0x0000000b74007c0c */ /* 0x000fda000bf46270 */
[----:B------:R-:W-:Y:S05]  /*4330*/  @!P2 BRA `(.L_x_365) ;  /* 0xffffffc80050a947 */ /* 0x000fea000383ffff */
[----:B------:R-:W-:Y:S05]  /*4340*/  EXIT ;  /* 0x000000000000794d */ /* 0x000fea0003800000 */
.L_x_356:
[----:B------:R-:W-:Y:S01]  /*4350*/  HFMA2.MMA R120, -RZ, RZ, 0, 5.9604644775390625e-08 ;  /* 0x00000001ff787435 */ /* 0x000fe200000001ff */
[----:B------:R-:W-:Y:S02]  /*4360*/  MOV R121, 0x1f ;  /* 0x0000001f00797802 */ /* 0x000fe40000000f00 */
[----:B------:R-:W-:-:S08]  /*4370*/  MOV R122, 0xffffffff ;  /* 0xffffffff007a7802 */ /* 0x000fd00000000f00 */
[----:B-----5:R-:W-:Y:S05]  /*4380*/  WARPSYNC.COLLECTIVE R122, `(.L_x_366) ;  /* 0x000000007a087348 */ /* 0x020fea0003c00000 */
[----:B------:R0:W1:Y:S02]  /*4390*/  SHFL.BFLY P6, R123, R37, R120, R121 ;  /* 0x0c000078257b7389 */ /* 0x00006400000c0079 */
[----:B01---5:R-:W-:Y:S01]  /*43a0*/  ENDCOLLECTIVE ;  /* 0x000000000000791b */ /* 0x023fe20003800000 */
.L_x_366:
[----:B------:R-:W-:Y:S01]  /*43b0*/  HFMA2.MMA R120, -RZ, RZ, 0, 1.1920928955078125e-07 ;  /* 0x00000002ff787435 */ /* 0x000fe200000001ff */
[----:B------:R-:W-:-:S05]  /*43c0*/  FADD.FTZ R124, R37, R123 ;  /* 0x0000007b257c7221 */ /* 0x000fca0000010000 */
[----:B------:R-:W-:-:S07]  /*43d0*/  MOV R37, R124 ;  /* 0x0000007c00257202 */ /* 0x000fce0000000f00 */
[----:B------:R-:W-:Y:S05]  /*43e0*/  WARPSYNC.COLLECTIVE R122, `(.L_x_367) ;  /* 0x000000007a087348 */ /* 0x000fea0003c00000 */
[----:B------:R0:W1:Y:S02]  /*43f0*/  SHFL.BFLY P6, R123, R37, R120, R121 ;  /* 0x0c000078257b7389 */ /* 0x00006400000c0079 */
[----:B01----:R-:W-:Y:S01]  /*4400*/  ENDCOLLECTIVE ;  /* 0x000000000000791b */ /* 0x003fe20003800000 */
.L_x_367:
[----:B------:R-:W-:Y:S02]  /*4410*/  IMAD.MOV.U32 R120, RZ, RZ, 0x4 ;  /* 0x00000004ff787424 */ /* 0x000fe400078e00ff */
[----:B------:R-:W-:-:S05]  /*4420*/  FADD.FTZ R125, R124, R123 ;  /* 0x0000007b7c7d7221 */ /* 0x000fca0000010000 */
[----:B------:R-:W-:-:S07]  /*4430*/  MOV R37, R125 ;  /* 0x0000007d00257202 */ /* 0x000fce0000000f00 */
[----:B------:R-:W-:Y:S05]  /*4440*/  WARPSYNC.COLLECTIVE R122, `(.L_x_368) ;  /* 0x000000007a087348 */ /* 0x000fea0003c00000 */
[----:B------:R0:W1:Y:S02]  /*4450*/  SHFL.BFLY P6, R123, R37, R120, R121 ;  /* 0x0c000078257b7389 */ /* 0x00006400000c0079 */
[----:B01----:R-:W-:Y:S01]  /*4460*/  ENDCOLLECTIVE ;  /* 0x000000000000791b */ /* 0x003fe20003800000 */
.L_x_368:
[----:B------:R-:W-:Y:S01]  /*4470*/  HFMA2.MMA R120, -RZ, RZ, 0, 4.76837158203125e-07 ;  /* 0x00000008ff787435 */ /* 0x000fe200000001ff */
[----:B------:R-:W-:-:S05]  /*4480*/  FADD.FTZ R125, R125, R123 ;  /* 0x0000007b7d7d7221 */ /* 0x000fca0000010000 */
[----:B------:R-:W-:-:S07]  /*4490*/  MOV R37, R125 ;  /* 0x0000007d00257202 */ /* 0x000fce0000000f00 */
[----:B------:R-:W-:Y:S05]  /*44a0*/  WARPSYNC.COLLECTIVE R122, `(.L_x_369) ;  /* 0x000000007a087348 */ /* 0x000fea0003c00000 */
[----:B------:R0:W1:Y:S02]  /*44b0*/  SHFL.BFLY P6, R123, R37, R120, R121 ;  /* 0x0c000078257b7389 */ /* 0x00006400000c0079 */
[----:B01----:R-:W-:Y:S01]  /*44c0*/  ENDCOLLECTIVE ;  /* 0x000000000000791b */ /* 0x003fe20003800000 */
.L_x_369:
[----:B------:R-:W-:Y:S01]  /*44d0*/  HFMA2.MMA R120, -RZ, RZ, 0, 9.5367431640625e-07 ;  /* 0x00000010ff787435 */ /* 0x000fe200000001ff */
[----:B------:R-:W-:-:S05]  /*44e0*/  FADD.FTZ R36, R125, R123 ;  /* 0x0000007b7d247221 */ /* 0x000fca0000010000 */
[----:B------:R-:W-:-:S07]  /*44f0*/  MOV R37, R36 ;  /* 0x0000002400257202 */ /* 0x000fce0000000f00 */
[----:B------:R-:W-:Y:S05]  /*4500*/  WARPSYNC.COLLECTIVE R122, `(.L_x_370) ;  /* 0x000000007a087348 */ /* 0x000fea0003c00000 */
[----:B------:R0:W1:Y:S02]  /*4510*/  SHFL.BFLY P6, R123, R37, R120, R121 ;  /* 0x0c000078257b7389 */ /* 0x00006400000c0079 */
[----:B01----:R-:W-:Y:S01]  /*4520*/  ENDCOLLECTIVE ;  /* 0x000000000000791b */ /* 0x003fe20003800000 */
.L_x_370:
[----:B------:R-:W-:-:S04]  /*4530*/  FADD.FTZ R36, R36, R123 ;  /* 0x0000007b24247221 */ /* 0x000fc80000010000 */
[----:B------:R-:W-:-:S04]  /*4540*/  FMUL.FTZ R36, R115, R36 ;  /* 0x0000002473247220 */ /* 0x000fc80000410000 */
[--C-:B------:R-:W-:Y:S01]  /*4550*/  FADD.FTZ R37, R56, -R36.reuse ;  /* 0x8000002438257221 */ /* 0x100fe20000010000 */
[--C-:B------:R-:W-:Y:S01]  /*4560*/  FADD.FTZ R124, R55, -R36.reuse ;  /* 0x80000024377c7221 */ /* 0x100fe20000010000 */
[--C-:B------:R-:W-:Y:S01]  /*4570*/  FADD.FTZ R120, R52, -R36.reuse ;  /* 0x8000002434787221 */ /* 0x100fe20000010000 */
[----:B------:R-:W-:Y:S01]  /*4580*/  FADD.FTZ R121, R91, -R36 ;  /* 0x800000245b797221 */ /* 0x000fe20000010000 */
[----:B------:R-:W-:-:S04]  /*4590*/  FFMA.FTZ R37, R37, R37, RZ ;  /* 0x0000002525257223 */ /* 0x000fc800000100ff */
[----:B------:R-:W-:Y:S01]  /*45a0*/  FFMA.FTZ R37, R124, R124, R37 ;  /* 0x0000007c7c257223 */ /* 0x000fe20000010025 */
[----:B------:R-:W-:-:S04]  /*45b0*/  FADD.FTZ R124, R54, -R36 ;  /* 0x80000024367c7221 */ /* 0x000fc80000010000 */
[----:B------:R-:W-:Y:S01]  /*45c0*/  FFMA.FTZ R37, R124, R124, R37 ;  /* 0x0000007c7c257223 */ /* 0x000fe20000010025 */
[----:B------:R-:W-:-:S04]  /*45d0*/  FADD.FTZ R124, R53, -R36 ;  /* 0x80000024357c7221 */ /* 0x000fc80000010000 */
        /* <DEDUP_REMOVED lines=56> */
[----:B------:R-:W-:Y:S01]  /*4960*/  HFMA2.MMA R121, -RZ, RZ, 0, 1.847743988037109375e-06 ;  /* 0x0000001fff797435 */ /* 0x000fe200000001ff */
[----:B------:R-:W-:-:S10]  /*4970*/  MOV R120, 0x1 ;  /* 0x0000000100787802 */ /* 0x000fd40000000f00 */
[----:B------:R-:W-:Y:S05]  /*4980*/  WARPSYNC.COLLECTIVE R122, `(.L_x_371) ;  /* 0x000000007a087348 */ /* 0x000fea0003c00000 */
[----:B------:R0:W1:Y:S02]  /*4990*/  SHFL.BFLY P6, R123, R37, R120, R121 ;  /* 0x0c000078257b7389 */ /* 0x00006400000c0079 */
[----:B01----:R-:W-:Y:S01]  /*49a0*/  ENDCOLLECTIVE ;  /* 0x000000000000791b */ /* 0x003fe20003800000 */
.L_x_371:
[----:B------:R-:W-:Y:S01]  /*49b0*/  MOV R120, 0x2 ;  /* 0x0000000200787802 */ /* 0x000fe20000000f00 */
[----:B------:R-:W-:-:S04]  /*49c0*/  FADD.FTZ R124, R37, R123 ;  /* 0x0000007b257c7221 */ /* 0x000fc80000010000 */
[----:B------:R-:W-:-:S07]  /*49d0*/  IMAD.MOV.U32 R37, RZ, RZ, R124 ;  /* 0x000000ffff257224 */ /* 0x000fce00078e007c */
[----:B------:R-:W-:Y:S05]  /*49e0*/  WARPSYNC.COLLECTIVE R122, `(.L_x_372) ;  /* 0x000000007a087348 */ /* 0x000fea0003c00000 */
[----:B------:R0:W1:Y:S02]  /*49f0*/  SHFL.BFLY P6, R123, R37, R120, R121 ;  /* 0x0c000078257b7389 */ /* 0x00006400000c0079 */
[----:B01----:R-:W-:Y:S01]  /*4a00*/  ENDCOLLECTIVE ;  /* 0x000000000000791b */ /* 0x003fe20003800000 */
.L_x_372:
[----:B------:R-:W-:Y:S01]  /*4a10*/  HFMA2.MMA R120, -RZ, RZ, 0, 2.384185791015625e-07 ;  /* 0x00000004ff787435 */ /* 0x000fe200000001ff */
[----:B------:R-:W-:-:S05]  /*4a20*/  FADD.FTZ R125, R124, R123 ;  /* 0x0000007b7c7d7221 */ /* 0x000fca0000010000 */
[----:B------:R-:W-:-:S07]  /*4a30*/  MOV R37, R125 ;  /* 0x0000007d00257202 */ /* 0x000fce0000000f00 */
[----:B------:R-:W-:Y:S05]  /*4a40*/  WARPSYNC.COLLECTIVE R122, `(.L_x_373) ;  /* 0x000000007a087348 */ /* 0x000fea0003c00000 */
[----:B------:R0:W1:Y:S02]  /*4a50*/  SHFL.BFLY P6, R123, R37, R120, R121 ;  /* 0x0c000078257b7389 */ /* 0x00006400000c0079 */
[----:B01----:R-:W-:Y:S01]  /*4a60*/  ENDCOLLECTIVE ;  /* 0x000000000000791b */ /* 0x003fe20003800000 */
.L_x_373:
[----:B------:R-:W-:Y:S01]  /*4a70*/  HFMA2.MMA R120, -RZ, RZ, 0, 4.76837158203125e-07 ;  /* 0x00000008ff787435 */ /* 0x000fe200000001ff */
[----:B------:R-:W-:-:S05]  /*4a80*/  FADD.FTZ R125, R125, R123 ;  /* 0x0000007b7d7d7221 */ /* 0x000fca0000010000 */
[----:B------:R-:W-:-:S07]  /*4a90*/  MOV R37, R125 ;  /* 0x0000007d00257202 */ /* 0x000fce0000000f00 */
[----:B------:R-:W-:Y:S05]  /*4aa0*/  WARPSYNC.COLLECTIVE R122, `(.L_x_374) ;  /* 0x000000007a087348 */ /* 0x000fea0003c00000 */
[----:B------:R0:W1:Y:S02]  /*4ab0*/  SHFL.BFLY P6, R123, R37, R120, R121 ;  /* 0x0c000078257b7389 */ /* 0x00006400000c0079 */
[----:B01----:R-:W-:Y:S01]  /*4ac0*/  ENDCOLLECTIVE ;  /* 0x000000000000791b */ /* 0x003fe20003800000 */
.L_x_374:
[----:B------:R-:W-:Y:S01]  /*4ad0*/  MOV R120, 0x10 ;  /* 0x0000001000787802 */ /* 0x000fe20000000f00 */
[----:B------:R-:W-:-:S07]  /*4ae0*/  FADD.FTZ R37, R125, R123 ;  /* 0x0000007b7d257221 */ /* 0x000fce0000010000 */
[----:B------:R-:W-:Y:S05]  /*4af0*/  WARPSYNC.COLLECTIVE R122, `(.L_x_375) ;  /* 0x000000007a087348 */ /* 0x000fea0003c00000 */
[----:B------:R0:W1:Y:S02]  /*4b00*/  SHFL.BFLY P6, R123, R37, R120, R121 ;  /* 0x0c000078257b7389 */ /* 0x00006400000c0079 */
[----:B01----:R-:W-:Y:S01]  /*4b10*/  ENDCOLLECTIVE ;  /* 0x000000000000791b */ /* 0x003fe20003800000 */
.L_x_375:
[----:B------:R-:W-:Y:S05]  /*4b20*/  BRA `(.L_x_376) ;  /* 0xffffffe800347947 */ /* 0x000fea000383ffff */
.L_x_377:
        /* <DEDUP_REMOVED lines=13> */
.L_x_30186:


//--------------------- .text._ZN10layer_norm13ln_fwd_kernelINS_13Kernel_traitsI13__nv_bfloat16S2_S2_S2_fjLj8192ELj1ELj1ELj8ELj16ENS_18Kernel_traits_baseILj8192ES2_S2_S2_S2_fjLj256EEEEELb0ELb0ELb1ELb1EEEvNS_9FwdParamsE --------------------------
	.section	.text._ZN10layer_norm13ln_fwd_kernelINS_13Kernel_traitsI13__nv_bfloat16S2_S2_S2_fjLj8192ELj1ELj1ELj8ELj16ENS_18Kernel_traits_baseILj8192ES2_S2_S2_S2_fjLj256EEEEELb0ELb0ELb1ELb1EEEvNS_9FwdParamsE,"ax",@progbits
	.align	128
        .global         _ZN10layer_norm13ln_fwd_kernelINS_13Kernel_traitsI13__nv_bfloat16S2_S2_S2_fjLj8192ELj1ELj1ELj8ELj16ENS_18Kernel_traits_baseILj8192ES2_S2_S2_S2_fjLj256EEEEELb0ELb0ELb1ELb1EEEvNS_9FwdParamsE
        .type           _ZN10layer_norm13ln_fwd_kernelINS_13Kernel_traitsI13__nv_bfloat16S2_S2_S2_fjLj8192ELj1ELj1ELj8ELj16ENS_18Kernel_traits_baseILj8192ES2_S2_S2_S2_fjLj256EEEEELb0ELb0ELb1ELb1EEEvNS_9FwdParamsE,@function
        .size           _ZN10layer_norm13ln_fwd_kernelINS_13Kernel_traitsI13__nv_bfloat16S2_S2_S2_fjLj8192ELj1ELj1ELj8ELj16ENS_18Kernel_traits_baseILj8192ES2_S2_S2_S2_fjLj256EEEEELb0ELb0ELb1ELb1EEEvNS_9FwdParamsE,(.L_x_30187 - _ZN10layer_norm13ln_fwd_kernelINS_13Kernel_traitsI13__nv_bfloat16S2_S2_S2_fjLj8192ELj1ELj1ELj8ELj16ENS_18Kernel_traits_baseILj8192ES2_S2_S2_S2_fjLj256EEEEELb0ELb0ELb1ELb1EEEvNS_9FwdParamsE)
        .other          _ZN10layer_norm13ln_fwd_kernelINS_13Kernel_traitsI13__nv_bfloat16S2_S2_S2_fjLj8192ELj1ELj1ELj8ELj16ENS_18Kernel_traits_baseILj8192ES2_S2_S2_S2_fjLj256EEEEELb0ELb0ELb1ELb1EEEvNS_9FwdParamsE,@"STO_CUDA_ENTRY STV_DEFAULT"
_ZN10layer_norm13ln_fwd_kernelINS_13Kernel_traitsI13__nv_bfloat16S2_S2_S2_fjLj8192ELj1ELj1ELj8ELj16ENS_18Kernel_traits_baseILj8192ES2_S2_S2_S2_fjLj256EEEEELb0ELb0ELb1ELb1EEEvNS_9FwdParamsE:
.text._ZN10layer_norm13ln_fwd_kernelINS_13Kernel_traitsI13__nv_bfloat16S2_S2_S2_fjLj8192ELj1ELj1ELj8ELj16ENS_18Kernel_traits_baseILj8192ES2_S2_S2_S2_fjLj256EEEEELb0ELb0ELb1ELb1EEEvNS_9FwdParamsE:
[----:B------:R-:W-:Y:S01]  /*0000*/  LDC R1, c[0x0][0x28] ;  /* 0x00000a00ff017b82 */ /* 0x000fe20000000800 */
[----:B------:R-:W0:Y:S01]  /*0010*/  S2R R0, SR_TID.X ;  /* 0x0000000000007919 */ /* 0x000e220000002100 */
[----:B------:R-:W-:-:S06]  /*0020*/  ULDC.64 UR4, c[0x0][0x2c8] ;  /* 0x0000b20000047ab9 */ /* 0x000fcc0000000a00 */
[----:B------:R-:W1:Y:S01]  /*0030*/  S2UR UR6, SR_CTAID.X ;  /* 0x00000000000679c3 */ /* 0x000e620000002500 */
[----:B------:R-:W-:Y:S01]  /*0040*/  ISETP.NE.U32.AND P0, PT, RZ, UR4, PT ;  /* 0x00000004ff007c0c */ /* 0x000fe2000bf05070 */
[----:B------:R-:W-:-:S03]  /*0050*/  ULDC UR8, c[0x0][0x214] ;  /* 0x0000850000087ab9 */ /* 0x000fc60000000800 */
[----:B------:R-:W-:Y:S02]  /*0060*/  ISETP.NE.AND.EX P0, PT, RZ, UR5, PT, P0 ;  /* 0x00000005ff007c0c */ /* 0x000fe4000bf05300 */
[----:B0-----:R-:W-:-:S04]  /*0070*/  SHF.L.U32 R2, R0, 0x4, RZ ;  /* 0x0000000400027819 */ /* 0x001fc800000006ff */
[----:B------:R-:W-:-:S04]  /*0080*/  LOP3.LUT R6, R2, 0xff0, RZ, 0xc0, !PT ;  /* 0x00000ff002067812 */ /* 0x000fc800078ec0ff */
[----:B------:R-:W-:-:S04]  /*0090*/  IADD3 R2, P1, R6, UR4, RZ ;  /* 0x0000000406027c10 */ /* 0x000fc8000ff3e0ff */
[----:B------:R-:W-:Y:S01]  /*00a0*/  IADD3.X R3, RZ, UR5, RZ, P1, !PT ;  /* 0x00000005ff037c10 */ /* 0x000fe20008ffe4ff */
[----:B------:R-:W-:-:S04]  /*00b0*/  ULDC.64 UR4, c[0x0][0x208] ;  /* 0x0000820000047ab9 */ /* 0x000fc80000000a00 */
[----:B------:R0:W5:Y:S04]  /*00c0*/  @P0 LDG.E.128 R8, desc[UR4][R2.64] ;  /* 0x0000000402080981 */ /* 0x000168000c1e1d00 */
[----:B------:R0:W5:Y:S04]  /*00d0*/  @P0 LDG.E.128 R20, desc[UR4][R2.64+0x1000] ;  /* 0x0010000402140981 */ /* 0x000168000c1e1d00 */
[----:B------:R0:W5:Y:S04]  /*00e0*/  @P0 LDG.E.128 R12, desc[UR4][R2.64+0x2000] ;  /* 0x00200004020c0981 */ /* 0x000168000c1e1d00 */
[----:B------:R0:W5:Y:S01]  /*00f0*/  @P0 LDG.E.128 R16, desc[UR4][R2.64+0x3000] ;  /* 0x0030000402100981 */ /* 0x000162000c1e1d00 */
[----:B-1----:R-:W-:Y:S01]  /*0100*/  LEA.HI R40, R0, UR6, RZ, 0x18 ;  /* 0x0000000600287c11 */ /* 0x002fe2000f8fc0ff */
[----:B------:R-:W-:-:S02]  /*0110*/  ULDC.64 UR6, c[0x0][0x260] ;  /* 0x0000980000067ab9 */ /* 0x000fc40000000a00 */
[----:B------:R-:W-:Y:S02]  /*0120*/  IADD3 R6, P2, R6, UR6, RZ ;  /* 0x0000000606067c10 */ /* 0x000fe4000ff5e0ff */
[----:B------:R-:W-:Y:S02]  /*0130*/  ISETP.GE.AND P1, PT, R40, UR8, PT ;  /* 0x0000000828007c0c */ /* 0x000fe4000bf26270 */
[----:B------:R-:W-:-:S11]  /*0140*/  IADD3.X R7, RZ, UR7, RZ, P2, !PT ;  /* 0x00000007ff077c10 */ /* 0x000fd600097fe4ff */
[----:B0-----:R-:W-:Y:S05]  /*0150*/  @P1 EXIT ;  /* 0x000000000000194d */ /* 0x001fea0003800000 */
[----:B-----5:R-:W-:Y:S02]  /*0160*/  @!P0 CS2R R10, SRZ ;  /* 0x00000000000a8805 */ /* 0x020fe4000001ff00 */
[----:B------:R-:W-:Y:S02]  /*0170*/  @!P0 CS2R R22, SRZ ;  /* 0x0000000000168805 */ /* 0x000fe4000001ff00 */
[----:B------:R-:W-:Y:S02]  /*0180*/  @!P0 CS2R R8, SRZ ;  /* 0x0000000000088805 */ /* 0x000fe4000001ff00 */
[----:B------:R-:W-:Y:S02]  /*0190*/  @!P0 CS2R R20, SRZ ;  /* 0x0000000000148805 */ /* 0x000fe4000001ff00 */
[----:B------:R-:W-:Y:S02]  /*01a0*/  @!P0 CS2R R12, SRZ ;  /* 0x00000000000c8805 */ /* 0x000fe4000001ff00 */
[----:B------:R-:W-:-:S02]  /*01b0*/  @!P0 CS2R R14, SRZ ;  /* 0x00000000000e8805 */ /* 0x000fc4000001ff00 */
[----:B------:R-:W-:Y:S02]  /*01c0*/  @!P0 CS2R R16, SRZ ;  /* 0x0000000000108805 */ /* 0x000fe4000001ff00 */
[----:B------:R-:W-:Y:S02]  /*01d0*/  @!P0 CS2R R18, SRZ ;  /* 0x0000000000128805 */ /* 0x000fe4000001ff00 */
[C---:B------:R-:W-:Y:S01]  /*01e0*/  PRMT R43, R10.reuse, 0x7632, R43 ;  /* 0x000076320a2b7816 */ /* 0x040fe2000000002b */
[----:B------:R-:W5:Y:S01]  /*01f0*/  LDG.E.128 R36, desc[UR4][R6.64] ;  /* 0x0000000406247981 */ /* 0x000f62000c1e1d00 */
[----:B------:R-:W-:Y:S01]  /*0200*/  SHF.L.U32 R4, R10, 0x10, RZ ;  /* 0x000000100a047819 */ /* 0x000fe200000006ff */
[----:B------:R-:W-:Y:S01]  /*0210*/  HFMA2.MMA R56, -RZ, RZ, 0, 5.9604644775390625e-08 ;  /* 0x00000001ff387435 */ /* 0x000fe200000001ff */
[C---:B------:R-:W-:Y:S01]  /*0220*/  PRMT R44, R11.reuse, 0x7632, R44 ;  /* 0x000076320b2c7816 */ /* 0x040fe2000000002c */
[----:B------:R-:W5:Y:S01]  /*0230*/  LDG.E.128 R32, desc[UR4][R6.64+0x1000] ;  /* 0x0010000406207981 */ /* 0x000f62000c1e1d00 */
[----:B------:R-:W-:Y:S01]  /*0240*/  SHF.L.U32 R5, R11, 0x10, RZ ;  /* 0x000000100b057819 */ /* 0x000fe200000006ff */
[----:B------:R-:W-:Y:S01]  /*0250*/  ULDC.U8 UR6, c[0x0][0x2a0] ;  /* 0x0000a80000067ab9 */ /* 0x000fe20000000000 */
[----:B------:R-:W-:Y:S01]  /*0260*/  PRMT R66, R22, 0x7632, R66 ;  /* 0x0000763216427816 */ /* 0x000fe20000000042 */
[----:B------:R-:W5:Y:S01]  /*0270*/  LDG.E.128 R28, desc[UR4][R6.64+0x2000] ;  /* 0x00200004061c7981 */ /* 0x000f62000c1e1d00 */
[----:B------:R-:W-:Y:S01]  /*0280*/  PRMT R41, R8, 0x7632, R41 ;  /* 0x0000763208297816 */ /* 0x000fe20000000029 */
[----:B------:R-:W-:Y:S01]  /*0290*/  ULDC UR8, c[0x0][0x29c] ;  /* 0x0000a70000087ab9 */ /* 0x000fe20000000800 */
[----:B------:R-:W-:Y:S01]  /*02a0*/  PRMT R42, R9, 0x7632, R42 ;  /* 0x00007632092a7816 */ /* 0x000fe2000000002a */
[----:B------:R0:W5:Y:S01]  /*02b0*/  LDG.E.128 R24, desc[UR4][R6.64+0x3000] ;  /* 0x0030000406187981 */ /* 0x000162000c1e1d00 */
[----:B------:R-:W-:Y:S01]  /*02c0*/  PRMT R64, R20, 0x7632, R64 ;  /* 0x0000763214407816 */ /* 0x000fe20000000040 */
[----:B------:R-:W-:Y:S01]  /*02d0*/  IMAD.U32 R66, R66, 0x10000, RZ ;  /* 0x0001000042427824 */ /* 0x000fe200078e00ff */
[----:B------:R-:W-:Y:S01]  /*02e0*/  PRMT R65, R21, 0x7632, R65 ;  /* 0x0000763215417816 */ /* 0x000fe20000000041 */
[----:B------:R-:W-:Y:S01]  /*02f0*/  ULDC UR9, c[0x0][0x290] ;  /* 0x0000a40000097ab9 */ /* 0x000fe20000000800 */
[----:B------:R-:W-:Y:S01]  /*0300*/  PRMT R67, R23, 0x7632, R67 ;  /* 0x0000763217437816 */ /* 0x000fe20000000043 */
[----:B------:R-:W-:Y:S01]  /*0310*/  ULDC.64 UR10, c[0x0][0x210] ;  /* 0x00008400000a7ab9 */ /* 0x000fe20000000a00 */
[----:B------:R-:W-:-:S02]  /*0320*/  PRMT R68, R12, 0x7632, R68 ;  /* 0x000076320c447816 */ /* 0x000fc40000000044 */
[----:B------:R-:W-:Y:S01]  /*0330*/  SHF.L.U32 R10, R12, 0x10, RZ ;  /* 0x000000100c0a7819 */ /* 0x000fe200000006ff */
[C---:B------:R-:W-:Y:S01]  /*0340*/  IMAD.U32 R12, R14.reuse, 0x10000, RZ ;  /* 0x000100000e0c7824 */ /* 0x040fe200078e00ff */
[C---:B------:R-:W-:Y:S02]  /*0350*/  PRMT R69, R13.reuse, 0x7632, R69 ;  /* 0x000076320d457816 */ /* 0x040fe40000000045 */
[----:B------:R-:W-:Y:S02]  /*0360*/  SHF.L.U32 R11, R13, 0x10, RZ ;  /* 0x000000100d0b7819 */ /* 0x000fe400000006ff */
[----:B------:R-:W-:Y:S02]  /*0370*/  PRMT R70, R14, 0x7632, R70 ;  /* 0x000076320e467816 */ /* 0x000fe40000000046 */
[----:B------:R-:W-:Y:S02]  /*0380*/  PRMT R71, R15, 0x7632, R71 ;  /* 0x000076320f477816 */ /* 0x000fe40000000047 */
[----:B------:R-:W-:-:S02]  /*0390*/  PRMT R72, R16, 0x7632, R72 ;  /* 0x0000763210487816 */ /* 0x000fc40000000048 */
[----:B------:R-:W-:Y:S02]  /*03a0*/  PRMT R73, R17, 0x7632, R73 ;  /* 0x0000763211497816 */ /* 0x000fe40000000049 */
[----:B------:R-:W-:Y:S02]  /*03b0*/  PRMT R74, R18, 0x7632, R74 ;  /* 0x00007632124a7816 */ /* 0x000fe4000000004a */
[----:B------:R-:W-:Y:S02]  /*03c0*/  PRMT R75, R19, 0x7632, R75 ;  /* 0x00007632134b7816 */ /* 0x000fe4000000004b */
[----:B------:R-:W-:Y:S02]  /*03d0*/  SHF.L.U32 R13, R15, 0x10, RZ ;  /* 0x000000100f0d7819 */ /* 0x000fe400000006ff */
[----:B------:R-:W-:Y:S02]  /*03e0*/  SHF.L.U32 R2, R8, 0x10, RZ ;  /* 0x0000001008027819 */ /* 0x000fe400000006ff */
[----:B------:R-:W-:-:S02]  /*03f0*/  SHF.L.U32 R3, R9, 0x10, RZ ;  /* 0x0000001009037819 */ /* 0x000fc400000006ff */
[----:B------:R-:W-:Y:S02]  /*0400*/  SHF.L.U32 R14, R16, 0x10, RZ ;  /* 0x00000010100e7819 */ /* 0x000fe400000006ff */
[----:B------:R-:W-:Y:S02]  /*0410*/  SHF.L.U32 R15, R17, 0x10, RZ ;  /* 0x00000010110f7819 */ /* 0x000fe400000006ff */
[----:B0-----:R-:W-:Y:S02]  /*0420*/  SHF.L.U32 R6, R20, 0x10, RZ ;  /* 0x0000001014067819 */ /* 0x001fe400000006ff */
[----:B------:R-:W-:Y:S02]  /*0430*/  SHF.L.U32 R7, R21, 0x10, RZ ;  /* 0x0000001015077819 */ /* 0x000fe400000006ff */
[----:B------:R-:W-:Y:S02]  /*0440*/  SHF.L.U32 R8, R22, 0x10, RZ ;  /* 0x0000001016087819 */ /* 0x000fe400000006ff */
[----:B------:R-:W-:-:S02]  /*0450*/  SHF.L.U32 R9, R23, 0x10, RZ ;  /* 0x0000001017097819 */ /* 0x000fc400000006ff */
[----:B------:R-:W-:Y:S02]  /*0460*/  SHF.L.U32 R16, R18, 0x10, RZ ;  /* 0x0000001012107819 */ /* 0x000fe400000006ff */
[----:B------:R-:W-:Y:S02]  /*0470*/  SHF.L.U32 R17, R19, 0x10, RZ ;  /* 0x0000001013117819 */ /* 0x000fe400000006ff */
[----:B------:R-:W-:Y:S02]  /*0480*/  MOV R18, R40 ;  /* 0x0000002800127202 */ /* 0x000fe40000000f00 */
[----:B------:R-:W-:Y:S02]  /*0490*/  LOP3.LUT R19, R0, 0xff, RZ, 0xc0, !PT ;  /* 0x000000ff00137812 */ /* 0x000fe400078ec0ff */
        /* <DEDUP_REMOVED lines=15> */
[----:B------:R-:W-:Y:S01]  /*0590*/  ISETP.NE.AND P1, PT, RZ, UR6, PT ;  /* 0x00000006ff007c0c */ /* 0x000fe2000bf25270 */
[----:B------:R-:W-:-:S12]  /*05a0*/  ULDC.64 UR6, c[0x0][0x230] ;  /* 0x00008c0000067ab9 */ /* 0x000fd80000000a00 */
.L_x_477:
[----:B------:R-:W0:Y:S01]  /*05b0*/  LDC.64 R52, c[0x0][0x280] ;  /* 0x0000a000ff347b82 */ /* 0x000e220000000a00 */
[----:B------:R-:W-:-:S07]  /*05c0*/  ISETP.NE.U32.AND P0, PT, RZ, UR6, PT ;  /* 0x00000006ff007c0c */ /* 0x000fce000bf05070 */
[----:B------:R-:W1:Y:S08]  /*05d0*/  LDC R89, c[0x0][0x218] ;  /* 0x00008600ff597b82 */ /* 0x000e700000000800 */
[----:B------:R-:W2:Y:S01]  /*05e0*/  LDC.64 R54, c[0x0][0x288] ;  /* 0x0000a200ff367b82 */ /* 0x000ea20000000a00 */
[----:B0-----:R-:W-:-:S05]  /*05f0*/  IMAD.WIDE R52, R18, 0x4, R52 ;  /* 0x0000000412347825 */ /* 0x001fca00078e0234 */
[----:B------:R0:W3:Y:S01]  /*0600*/  LDG.E R59, desc[UR4][R52.64] ;  /* 0x00000004343b7981 */ /* 0x0000e2000c1e1900 */
[----:B------:R-:W-:Y:S01]  /*0610*/  ISETP.NE.AND.EX P0, PT, RZ, UR7, PT, P0 ;  /* 0x00000007ff007c0c */ /* 0x000fe2000bf05300 */
[----:B-1----:R-:W-:-:S05]  /*0620*/  IMAD R57, R18, R89, RZ ;  /* 0x0000005912397224 */ /* 0x002fca00078e02ff */
[----:B0-----:R-:W-:Y:S01]  /*0630*/  SHF.R.S32.HI R52, RZ, 0x1f, R57 ;  /* 0x0000001fff347819 */ /* 0x001fe20000011439 */
[----:B--2---:R-:W-:-:S06]  /*0640*/  IMAD.WIDE R54, R18, 0x4, R54 ;  /* 0x0000000412367825 */ /* 0x004fcc00078e0236 */
[----:B------:R-:W0:Y:S01]  /*0650*/  @P0 LDC.64 R50, c[0x0][0x230] ;  /* 0x00008c00ff320b82 */ /* 0x000e220000000a00 */
[----:B------:R-:W-:Y:S01]  /*0660*/  LEA.HI R52, R52, R57, RZ, 0x3 ;  /* 0x0000003934347211 */ /* 0x000fe200078f18ff */
[----:B-----5:R1:W5:Y:S03]  /*0670*/  LDG.E R54, desc[UR4][R54.64] ;  /* 0x0000000436367981 */ /* 0x020366000c1e1900 */
[----:B------:R-:W-:-:S05]  /*0680*/  LEA.HI.SX32 R123, R52, R19, 0x1d ;  /* 0x00000013347b7211 */ /* 0x000fca00078feaff */
[----:B0-----:R-:W-:-:S05]  /*0690*/  @P0 IMAD.WIDE.U32 R50, R123, 0x10, R50 ;  /* 0x000000107b320825 */ /* 0x001fca00078e0032 */
[----:B------:R1:W5:Y:S01]  /*06a0*/  @P0 LDG.E.128 R40, desc[UR4][R50.64] ;  /* 0x0000000432280981 */ /* 0x000362000c1e1d00 */
[----:B---3--:R-:W-:-:S13]  /*06b0*/  ISETP.GE.AND P2, PT, R59, 0x1, PT ;  /* 0x000000013b00780c */ /* 0x008fda0003f46270 */
[----:B------:R-:W0:Y:S01]  /*06c0*/  @P2 LDC.64 R48, c[0x0][0x220] ;  /* 0x00008800ff302b82 */ /* 0x000e220000000a00 */
[----:B------:R-:W-:Y:S02]  /*06d0*/  @P2 IADD3 R58, R59, -0x1, RZ ;  /* 0xffffffff3b3a2810 */ /* 0x000fe40007ffe0ff */
[----:B------:R-:W-:-:S03]  /*06e0*/  @P2 LOP3.LUT R19, R0, 0xff, RZ, 0xc0, !PT ;  /* 0x000000ff00132812 */ /* 0x000fc600078ec0ff */
[----:B------:R-:W-:-:S05]  /*06f0*/  @P2 IMAD R58, R58, R89, RZ ;  /* 0x000000593a3a2224 */ /* 0x000fca00078e02ff */
[----:B------:R-:W-:-:S04]  /*0700*/  @P2 SHF.R.S32.HI R53, RZ, 0x1f, R58 ;  /* 0x0000001fff352819 */ /* 0x000fc8000001143a */
[----:B------:R-:W-:Y:S02]  /*0710*/  @P2 LEA.HI R60, R53, R58, RZ, 0x3 ;  /* 0x0000003a353c2211 */ /* 0x000fe400078f18ff */
[----:B------:R-:W-:Y:S02]  /*0720*/  MOV R58, RZ ;  /* 0x000000ff003a7202 */ /* 0x000fe40000000f00 */
[----:B------:R-:W-:-:S05]  /*0730*/  @P2 LEA.HI.SX32 R58, R60, R19, 0x1d ;  /* 0x000000133c3a2211 */ /* 0x000fca00078feaff */
[----:B0-----:R-:W-:-:S05]  /*0740*/  @P2 IMAD.WIDE.U32 R48, R58, 0x10, R48 ;  /* 0x000000103a302825 */ /* 0x001fca00078e0030 */
[----:B------:R1:W5:Y:S01]  /*0750*/  @P2 LDG.E.128 R44, desc[UR4][R48.64] ;  /* 0x00000004302c2981 */ /* 0x000362000c1e1d00 */
[----:B------:R-:W-:Y:S01]  /*0760*/  ISETP.GT.AND P3, PT, R59, RZ, PT ;  /* 0x000000ff3b00720c */ /* 0x000fe20003f64270 */
[----:B------:R-:W-:Y:S01]  /*0770*/  BSSY B0, `(.L_x_378) ;  /* 0x000000b000007945 */ /* 0x000fe20003800000 */
[----:B------:R-:W-:-:S11]  /*0780*/  SHF.R.S32.HI R52, RZ, 0x1f, R18 ;  /* 0x0000001fff347819 */ /* 0x000fd60000011412 */
[----:B-1----:R-:W-:Y:S05]  /*0790*/  @P3 BRA `(.L_x_379) ;  /* 0x0000000000103947 */ /* 0x002fea0003800000 */
[----:B------:R-:W-:Y:S01]  /*07a0*/  MOV R79, RZ ;  /* 0x000000ff004f7202 */ /* 0x000fe20000000f00 */
[----:B------:R-:W-:Y:S06]  /*07b0*/  @!P0 BRA `(.L_x_380) ;  /* 0x0000000000188947 */ /* 0x000fec0003800000 */
[----:B-----5:R-:W-:Y:S01]  /*07c0*/  SHF.L.U32 R79, R40, 0x10, RZ ;  /* 0x00000010284f7819 */ /* 0x020fe200000006ff */
[----:B------:R-:W-:Y:S06]  /*07d0*/  BRA `(.L_x_380) ;  /* 0x0000000000107947 */ /* 0x000fec0003800000 */
.L_x_379:
[----:B-----5:R-:W-:Y:S01]  /*07e0*/  IMAD.U32 R79, R44, 0x10000, RZ ;  /* 0x000100002c4f7824 */ /* 0x020fe200078e00ff */
[----:B------:R-:W-:-:S03]  /*07f0*/  @P0 SHF.L.U32 R48, R40, 0x10, RZ ;  /* 0x0000001028300819 */ /* 0x000fc600000006ff */
[----:B------:R-:W-:-:S04]  /*0800*/  FMUL.FTZ R79, R79, UR8 ;  /* 0x000000084f4f7c20 */ /* 0x000fc80008410000 */
[----:B------:R-:W-:-:S07]  /*0810*/  @P0 FADD.FTZ R79, R79, R48 ;  /* 0x000000304f4f0221 */ /* 0x000fce0000010000 */
.L_x_380:
[----:B------:R-:W-:Y:S05]  /*0820*/  BSYNC B0 ;  /* 0x0000000000007941 */ /* 0x000fea0003800000 */
.L_x_378:
[----:B------:R-:W-:Y:S04]  /*0830*/  BSSY B0, `(.L_x_381) ;  /* 0x000000d000007945 */ /* 0x000fe80003800000 */
[----:B------:R-:W-:Y:S05]  /*0840*/  @P3 BRA `(.L_x_382) ;  /* 0x0000000000143947 */ /* 0x000fea0003800000 */
[----:B------:R-:W-:Y:S01]  /*0850*/  HFMA2.MMA R77, -RZ, RZ, 0, 0 ;  /* 0x00000000ff4d7435 */ /* 0x000fe200000001ff */
[----:B------:R-:W-:Y:S10]  /*0860*/  @!P0 BRA `(.L_x_383) ;  /* 0x0000000000248947 */ /* 0x000ff40003800000 */
[----:B-----5:R-:W-:-:S04]  /*0870*/  PRMT R77, R40, 0x7632, R77 ;  /* 0x00007632284d7816 */ /* 0x020fc8000000004d */
[----:B------:R-:W-:Y:S01]  /*0880*/  SHF.L.U32 R77, R77, 0x10, RZ ;  /* 0x000000104d4d7819 */ /* 0x000fe200000006ff */
[----:B------:R-:W-:Y:S06]  /*0890*/  BRA `(.L_x_383) ;  /* 0x0000000000187947 */ /* 0x000fec0003800000 */
.L_x_382:
[----:B-----5:R-:W-:Y:S02]  /*08a0*/  PRMT R48, R44, 0x7632, R48 ;  /* 0x000076322c307816 */ /* 0x020fe40000000030 */
[----:B------:R-:W-:Y:S02]  /*08b0*/  @P0 PRMT R49, R40, 0x7632, R49 ;  /* 0x0000763228310816 */ /* 0x000fe40000000031 */
[----:B------:R-:W-:Y:S02]  /*08c0*/  SHF.L.U32 R48, R48, 0x10, RZ ;  /* 0x0000001030307819 */ /* 0x000fe400000006ff */
[----:B------:R-:W-:-:S03]  /*08d0*/  @P0 SHF.L.U32 R50, R49, 0x10, RZ ;  /* 0x0000001031320819 */ /* 0x000fc600000006ff */
[----:B------:R-:W-:-:S04]  /*08e0*/  FMUL.FTZ R77, R48, UR8 ;  /* 0x00000008304d7c20 */ /* 0x000fc80008410000 */
[----:B------:R-:W-:-:S07]  /*08f0*/  @P0 FADD.FTZ R77, R77, R50 ;  /* 0x000000324d4d0221 */ /* 0x000fce0000010000 */
.L_x_383:
[----:B------:R-:W-:Y:S05]  /*0900*/  BSYNC B0 ;  /* 0x0000000000007941 */ /* 0x000fea0003800000 */
.L_x_381:
[----:B------:R-:W-:Y:S04]  /*0910*/  BSSY B0, `(.L_x_384) ;  /* 0x000000a000007945 */ /* 0x000fe80003800000 */
[----:B------:R-:W-:Y:S05]  /*0920*/  @P3 BRA `(.L_x_385) ;  /* 0x0000000000103947 */ /* 0x000fea0003800000 */
[----:B------:R-:W-:Y:S01]  /*0930*/  MOV R63, RZ ;  /* 0x000000ff003f7202 */ /* 0x000fe20000000f00 */
[----:B------:R-:W-:Y:S06]  /*0940*/  @!P0 BRA `(.L_x_386) ;  /* 0x0000000000188947 */ /* 0x000fec0003800000 */
[----:B-----5:R-:W-:Y:S01]  /*0950*/  SHF.L.U32 R63, R41, 0x10, RZ ;  /* 0x00000010293f7819 */ /* 0x020fe200000006ff */
[----:B------:R-:W-:Y:S06]  /*0960*/  BRA `(.L_x_386) ;  /* 0x0000000000107947 */ /* 0x000fec0003800000 */
.L_x_385:
[----:B-----5:R-:W-:Y:S02]  /*0970*/  SHF.L.U32 R63, R45, 0x10, RZ ;  /* 0x000000102d3f7819 */ /* 0x020fe400000006ff */
[----:B------:R-:W-:-:S03]  /*0980*/  @P0 SHF.L.U32 R48, R41, 0x10, RZ ;  /* 0x0000001029300819 */ /* 0x000fc600000006ff */
[----:B------:R-:W-:-:S04]  /*0990*/  FMUL.FTZ R63, R63, UR8 ;  /* 0x000000083f3f7c20 */ /* 0x000fc80008410000 */
[----:B------:R-:W-:-:S07]  /*09a0*/  @P0 FADD.FTZ R63, R63, R48 ;  /* 0x000000303f3f0221 */ /* 0x000fce0000010000 */
.L_x_386:
[----:B------:R-:W-:Y:S05]  /*09b0*/  BSYNC B0 ;  /* 0x0000000000007941 */ /* 0x000fea0003800000 */
.L_x_384:
[----:B------:R-:W-:Y:S04]  /*09c0*/  BSSY B0, `(.L_x_387) ;  /* 0x000000d000007945 */ /* 0x000fe80003800000 */
[----:B------:R-:W-:Y:S05]  /*09d0*/  @P3 BRA `(.L_x_388) ;  /* 0x0000000000143947 */ /* 0x000fea0003800000 */
[----:B------:R-:W-:Y:S01]  /*09e0*/  HFMA2.MMA R61, -RZ, RZ, 0, 0 ;  /* 0x00000000ff3d7435 */ /* 0x000fe200000001ff */
[----:B------:R-:W-:Y:S10]  /*09f0*/  @!P0 BRA `(.L_x_389) ;  /* 0x0000000000248947 */ /* 0x000ff40003800000 */
[----:B-----5:R-:W-:-:S04]  /*0a00*/  PRMT R61, R41, 0x7632, R61 ;  /* 0x00007632293d7816 */ /* 0x020fc8000000003d */
[----:B------:R-:W-:Y:S01]  /*0a10*/  SHF.L.U32 R61, R61, 0x10, RZ ;  /* 0x000000103d3d7819 */ /* 0x000fe200000006ff */
[----:B------:R-:W-:Y:S06]  /*0a20*/  BRA `(.L_x_389) ;  /* 0x0000000000187947 */ /* 0x000fec0003800000 */
.L_x_388:
[----:B-----5:R-:W-:Y:S02]  /*0a30*/  PRMT R48, R45, 0x7632, R48 ;  /* 0x000076322d307816 */ /* 0x020fe40000000030 */
[----:B------:R-:W-:Y:S02]  /*0a40*/  @P0 PRMT R49, R41, 0x7632, R49 ;  /* 0x0000763229310816 */ /* 0x000fe40000000031 */
[----:B------:R-:W-:Y:S02]  /*0a50*/  SHF.L.U32 R48, R48, 0x10, RZ ;  /* 0x0000001030307819 */ /* 0x000fe400000006ff */
[----:B------:R-:W-:-:S03]  /*0a60*/  @P0 SHF.L.U32 R50, R49, 0x10, RZ ;  /* 0x0000001031320819 */ /* 0x000fc600000006ff */
[----:B------:R-:W-:-:S04]  /*0a70*/  FMUL.FTZ R61, R48, UR8 ;  /* 0x00000008303d7c20 */ /* 0x000fc80008410000 */
[----:B------:R-:W-:-:S07]  /*0a80*/  @P0 FADD.FTZ R61, R61, R50 ;  /* 0x000000323d3d0221 */ /* 0x000fce0000010000 */
.L_x_389:
[----:B------:R-:W-:Y:S05]  /*0a90*/  BSYNC B0 ;  /* 0x0000000000007941 */ /* 0x000fea0003800000 */
.L_x_387:
[----:B------:R-:W-:Y:S04]  /*0aa0*/  BSSY B0, `(.L_x_390) ;  /* 0x000000a000007945 */ /* 0x000fe80003800000 */
[----:B------:R-:W-:Y:S05]  /*0ab0*/  @P3 BRA `(.L_x_391) ;  /* 0x0000000000103947 */ /* 0x000fea0003800000 */
[----:B------:R-:W-:Y:S01]  /*0ac0*/  IMAD.MOV.U32 R59, RZ, RZ, RZ ;  /* 0x000000ffff3b7224 */ /* 0x000fe200078e00ff */
[----:B------:R-:W-:Y:S06]  /*0ad0*/  @!P0 BRA `(.L_x_392) ;  /* 0x0000000000188947 */ /* 0x000fec0003800000 */
[----:B-----5:R-:W-:Y:S01]  /*0ae0*/  SHF.L.U32 R59, R42, 0x10, RZ ;  /* 0x000000102a3b7819 */ /* 0x020fe200000006ff */
[----:B------:R-:W-:Y:S06]  /*0af0*/  BRA `(.L_x_392) ;  /* 0x0000000000107947 */ /* 0x000fec0003800000 */
.L_x_391:
[----:B-----5:R-:W-:Y:S02]  /*0b00*/  SHF.L.U32 R59, R46, 0x10, RZ ;  /* 0x000000102e3b7819 */ /* 0x020fe400000006ff */
[----:B------:R-:W-:-:S03]  /*0b10*/  @P0 SHF.L.U32 R48, R42, 0x10, RZ ;  /* 0x000000102a300819 */ /* 0x000fc600000006ff */
[----:B------:R-:W-:-:S04]  /*0b20*/  FMUL.FTZ R59, R59, UR8 ;  /* 0x000000083b3b7c20 */ /* 0x000fc80008410000 */
[----:B------:R-:W-:-:S07]  /*0b30*/  @P0 FADD.FTZ R59, R59, R48 ;  /* 0x000000303b3b0221 */ /* 0x000fce0000010000 */
.L_x_392:
[----:B------:R-:W-:Y:S05]  /*0b40*/  BSYNC B0 ;  /* 0x0000000000007941 */ /* 0x000fea0003800000 */
.L_x_390:
[----:B------:R-:W-:Y:S04]  /*0b50*/  BSSY B0, `(.L_x_393) ;  /* 0x000000d000007945 */ /* 0x000fe80003800000 */
[----:B------:R-:W-:Y:S05]  /*0b60*/  @P3 BRA `(.L_x_394) ;  /* 0x0000000000143947 */ /* 0x000fea0003800000 */
[----:B------:R-:W-:Y:S01]  /*0b70*/  MOV R57, RZ ;  /* 0x000000ff00397202 */ /* 0x000fe20000000f00 */
[----:B------:R-:W-:Y:S06]  /*0b80*/  @!P0 BRA `(.L_x_395) ;  /* 0x0000000000248947 */ /* 0x000fec0003800000 */
[----:B-----5:R-:W-:-:S04]  /*0b90*/  PRMT R57, R42, 0x7632, R57 ;  /* 0x000076322a397816 */ /* 0x020fc80000000039 */
[----:B------:R-:W-:Y:S01]  /*0ba0*/  SHF.L.U32 R57, R57, 0x10, RZ ;  /* 0x0000001039397819 */ /* 0x000fe200000006ff */
[----:B------:R-:W-:Y:S06]  /*0bb0*/  BRA `(.L_x_395) ;  /* 0x0000000000187947 */ /* 0x000fec0003800000 */
.L_x_394:
[----:B-----5:R-:W-:Y:S02]  /*0bc0*/  PRMT R48, R46, 0x7632, R48 ;  /* 0x000076322e307816 */ /* 0x020fe40000000030 */
[----:B------:R-:W-:Y:S02]  /*0bd0*/  @P0 PRMT R49, R42, 0x7632, R49 ;  /* 0x000076322a310816 */ /* 0x000fe40000000031 */
[----:B------:R-:W-:Y:S02]  /*0be0*/  SHF.L.U32 R48, R48, 0x10, RZ ;  /* 0x0000001030307819 */ /* 0x000fe400000006ff */
[----:B------:R-:W-:-:S03]  /*0bf0*/  @P0 SHF.L.U32 R50, R49, 0x10, RZ ;  /* 0x0000001031320819 */ /* 0x000fc600000006ff */
[----:B------:R-:W-:-:S04]  /*0c00*/  FMUL.FTZ R57, R48, UR8 ;  /* 0x0000000830397c20 */ /* 0x000fc80008410000 */
[----:B------:R-:W-:-:S07]  /*0c10*/  @P0 FADD.FTZ R57, R57, R50 ;  /* 0x0000003239390221 */ /* 0x000fce0000010000 */
.L_x_395:
[----:B------:R-:W-:Y:S05]  /*0c20*/  BSYNC B0 ;  /* 0x0000000000007941 */ /* 0x000fea0003800000 */
.L_x_393:
[----:B------:R-:W-:Y:S04]  /*0c30*/  BSSY B0, `(.L_x_396) ;  /* 0x000000a000007945 */ /* 0x000fe80003800000 */
[----:B------:R-:W-:Y:S05]  /*0c40*/  @P3 BRA `(.L_x_397) ;  /* 0x0000000000103947 */ /* 0x000fea0003800000 */
[----:B------:R-:W-:Y:S01]  /*0c50*/  HFMA2.MMA R55, -RZ, RZ, 0, 0 ;  /* 0x00000000ff377435 */ /* 0x000fe200000001ff */
[----:B------:R-:W-:Y:S10]  /*0c60*/  @!P0 BRA `(.L_x_398) ;  /* 0x0000000000188947 */ /* 0x000ff40003800000 */
[----:B-----5:R-:W-:Y:S01]  /*0c70*/  SHF.L.U32 R55, R43, 0x10, RZ ;  /* 0x000000102b377819 */ /* 0x020fe200000006ff */
[----:B------:R-:W-:Y:S06]  /*0c80*/  BRA `(.L_x_398) ;  /* 0x0000000000107947 */ /* 0x000fec0003800000 */
.L_x_397:
[----:B-----5:R-:W-:Y:S02]  /*0c90*/  SHF.L.U32 R55, R47, 0x10, RZ ;  /* 0x000000102f377819 */ /* 0x020fe400000006ff */
[----:B------:R-:W-:-:S03]  /*0ca0*/  @P0 SHF.L.U32 R48, R43, 0x10, RZ ;  /* 0x000000102b300819 */ /* 0x000fc600000006ff */
[----:B------:R-:W-:-:S04]  /*0cb0*/  FMUL.FTZ R55, R55, UR8 ;  /* 0x0000000837377c20 */ /* 0x000fc80008410000 */
[----:B------:R-:W-:-:S07]  /*0cc0*/  @P0 FADD.FTZ R55, R55, R48 ;  /* 0x0000003037370221 */ /* 0x000fce0000010000 */
.L_x_398:
[----:B------:R-:W-:Y:S05]  /*0cd0*/  BSYNC B0 ;  /* 0x0000000000007941 */ /* 0x000fea0003800000 */
.L_x_396:
[----:B------:R-:W-:Y:S04]  /*0ce0*/  BSSY B0, `(.L_x_399) ;  /* 0x000000d000007945 */ /* 0x000fe80003800000 */
[----:B------:R-:W-:Y:S05]  /*0cf0*/  @P3 BRA `(.L_x_400) ;  /* 0x0000000000143947 */ /* 0x000fea0003800000 */
[----:B------:R-:W-:Y:S01]  /*0d00*/  MOV R53, RZ ;  /* 0x000000ff00357202 */ /* 0x000fe20000000f00 */
[----:B------:R-:W-:Y:S06]  /*0d10*/  @!P0 BRA `(.L_x_401) ;  /* 0x0000000000248947 */ /* 0x000fec0003800000 */
[----:B-----5:R-:W-:-:S04]  /*0d20*/  PRMT R53, R43, 0x7632, R53 ;  /* 0x000076322b357816 */ /* 0x020fc80000000035 */
[----:B------:R-:W-:Y:S01]  /*0d30*/  SHF.L.U32 R53, R53, 0x10, RZ ;  /* 0x0000001035357819 */ /* 0x000fe200000006ff */
[----:B------:R-:W-:Y:S06]  /*0d40*/  BRA `(.L_x_401) ;  /* 0x0000000000187947 */ /* 0x000fec0003800000 */
.L_x_400:
[----:B-----5:R-:W-:Y:S02]  /*0d50*/  PRMT R48, R47, 0x7632, R48 ;  /* 0x000076322f307816 */ /* 0x020fe40000000030 */
[----:B------:R-:W-:-:S03]  /*0d60*/  @P0 PRMT R49, R43, 0x7632, R49 ;  /* 0x000076322b310816 */ /* 0x000fc60000000031 */
[----:B------:R-:W-:Y:S01]  /*0d70*/  IMAD.U32 R48, R48, 0x10000, RZ ;  /* 0x0001000030307824 */ /* 0x000fe200078e00ff */
[----:B------:R-:W-:-:S03]  /*0d80*/  @P0 SHF.L.U32 R50, R49, 0x10, RZ ;  /* 0x0000001031320819 */ /* 0x000fc600000006ff */
[----:B------:R-:W-:-:S04]  /*0d90*/  FMUL.FTZ R53, R48, UR8 ;  /* 0x0000000830357c20 */ /* 0x000fc80008410000 */
[----:B------:R-:W-:-:S07]  /*0da0*/  @P0 FADD.FTZ R53, R53, R50 ;  /* 0x0000003235350221 */ /* 0x000fce0000010000 */
.L_x_401:
[----:B------:R-:W-:Y:S05]  /*0db0*/  BSYNC B0 ;  /* 0x0000000000007941 */ /* 0x000fea0003800000 */
.L_x_399:
[----:B------:R-:W0:Y:S01]  /*0dc0*/  LDC.64 R80, c[0x0][0x238] ;  /* 0x00008e00ff507b82 */ /* 0x000e220000000a00 */
[----:B------:R-:W-:Y:S02]  /*0dd0*/  @P2 IADD3 R91, R58, 0x100, RZ ;  /* 0x000001003a5b2810 */ /* 0x000fe40007ffe0ff */
[----:B------:R-:W-:Y:S02]  /*0de0*/  IADD3 R107, R123, 0x100, RZ ;  /* 0x000001007b6b7810 */ /* 0x000fe40007ffe0ff */
[----:B------:R-:W-:Y:S02]  /*0df0*/  F2FP.BF16.F32.PACK_AB R51, R53, R55 ;  /* 0x000000373533723e */ /* 0x000fe400000010ff */
[----:B------:R-:W-:Y:S01]  /*0e00*/  F2FP.BF16.F32.PACK_AB R50, R57, R59 ;  /* 0x0000003b3932723e */ /* 0x000fe200000010ff */
[----:B------:R-:W1:Y:S01]  /*0e10*/  @P2 LDC.64 R84, c[0x0][0x220] ;  /* 0x00008800ff542b82 */ /* 0x000e620000000a00 */
[----:B------:R-:W-:Y:S02]  /*0e20*/  F2FP.BF16.F32.PACK_AB R49, R61, R63 ;  /* 0x0000003f3d31723e */ /* 0x000fe400000010ff */
[----:B------:R-:W-:-:S05]  /*0e30*/  F2FP.BF16.F32.PACK_AB R48, R77, R79 ;  /* 0x0000004f4d30723e */ /* 0x000fca00000010ff */
[----:B------:R-:W2:Y:S01]  /*0e40*/  @P0 LDC.64 R82, c[0x0][0x230] ;  /* 0x00008c00ff520b82 */ /* 0x000ea20000000a00 */
[----:B0-----:R-:W-:-:S05]  /*0e50*/  IMAD.WIDE.U32 R86, R123, 0x10, R80 ;  /* 0x000000107b567825 */ /* 0x001fca00078e0050 */
[----:B------:R0:W-:Y:S01]  /*0e60*/  STG.E.128 desc[UR4][R86.64], R48 ;  /* 0x0000003056007986 */ /* 0x0001e2000c101d04 */
[----:B-1----:R-:W-:-:S05]  /*0e70*/  @P2 IMAD.WIDE.U32 R84, R91, 0x10, R84 ;  /* 0x000000105b542825 */ /* 0x002fca00078e0054 */
[----:B-----5:R0:W5:Y:S01]  /*0e80*/  @P2 LDG.E.128 R44, desc[UR4][R84.64] ;  /* 0x00000004542c2981 */ /* 0x020162000c1e1d00 */
[----:B--2---:R-:W-:-:S05]  /*0e90*/  @P0 IMAD.WIDE.U32 R82, R107, 0x10, R82 ;  /* 0x000000106b520825 */ /* 0x004fca00078e0052 */
[----:B------:R0:W5:Y:S01]  /*0ea0*/  @P0 LDG.E.128 R40, desc[UR4][R82.64] ;  /* 0x0000000452280981 */ /* 0x000162000c1e1d00 */
[----:B------:R-:W-:Y:S04]  /*0eb0*/  BSSY B0, `(.L_x_402) ;  /* 0x000000a000007945 */ /* 0x000fe80003800000 */
[----:B------:R-:W-:Y:S05]  /*0ec0*/  @P3 BRA `(.L_x_403) ;  /* 0x0000000000103947 */ /* 0x000fea0003800000 */
[----:B------:R-:W-:Y:S01]  /*0ed0*/  HFMA2.MMA R91, -RZ, RZ, 0, 0 ;  /* 0x00000000ff5b7435 */ /* 0x000fe200000001ff */
[----:B------:R-:W-:Y:S10]  /*0ee0*/  @!P0 BRA `(.L_x_404) ;  /* 0x0000000000188947 */ /* 0x000ff40003800000 */
[----:B-----5:R-:W-:Y:S01]  /*0ef0*/  SHF.L.U32 R91, R40, 0x10, RZ ;  /* 0x00000010285b7819 */ /* 0x020fe200000006ff */
[----:B------:R-:W-:Y:S06]  /*0f00*/  BRA `(.L_x_404) ;  /* 0x0000000000107947 */ /* 0x000fec0003800000 */
.L_x_403:
[----:B-----5:R-:W-:Y:S02]  /*0f10*/  SHF.L.U32 R91, R44, 0x10, RZ ;  /* 0x000000102c5b7819 */ /* 0x020fe400000006ff */
[----:B0-----:R-:W-:-:S03]  /*0f20*/  @P0 SHF.L.U32 R48, R40, 0x10, RZ ;  /* 0x0000001028300819 */ /* 0x001fc600000006ff */
[----:B------:R-:W-:-:S04]  /*0f30*/  FMUL.FTZ R91, R91, UR8 ;  /* 0x000000085b5b7c20 */ /* 0x000fc80008410000 */
[----:B------:R-:W-:-:S07]  /*0f40*/  @P0 FADD.FTZ R91, R48, R91 ;  /* 0x0000005b305b0221 */ /* 0x000fce0000010000 */
.L_x_404:
[----:B------:R-:W-:Y:S05]  /*0f50*/  BSYNC B0 ;  /* 0x0000000000007941 */ /* 0x000fea0003800000 */
.L_x_402:
[----:B------:R-:W-:Y:S04]  /*0f60*/  BSSY B0, `(.L_x_405) ;  /* 0x000000d000007945 */ /* 0x000fe80003800000 */
[----:B------:R-:W-:Y:S05]  /*0f70*/  @P3 BRA `(.L_x_406) ;  /* 0x0000000000143947 */ /* 0x000fea0003800000 */
[----:B------:R-:W-:Y:S01]  /*0f80*/  MOV R93, RZ ;  /* 0x000000ff005d7202 */ /* 0x000fe20000000f00 */
[----:B------:R-:W-:Y:S06]  /*0f90*/  @!P0 BRA `(.L_x_407) ;  /* 0x0000000000248947 */ /* 0x000fec0003800000 */
[----:B-----5:R-:W-:-:S04]  /*0fa0*/  PRMT R93, R40, 0x7632, R93 ;  /* 0x00007632285d7816 */ /* 0x020fc8000000005d */
[----:B------:R-:W-:Y:S01]  /*0fb0*/  SHF.L.U32 R93, R93, 0x10, RZ ;  /* 0x000000105d5d7819 */ /* 0x000fe200000006ff */
[----:B------:R-:W-:Y:S06]  /*0fc0*/  BRA `(.L_x_407) ;  /* 0x0000000000187947 */ /* 0x000fec0003800000 */
.L_x_406:
[----:B0----5:R-:W-:Y:S02]  /*0fd0*/  PRMT R48, R44, 0x7632, R48 ;  /* 0x000076322c307816 */ /* 0x021fe40000000030 */
[----:B------:R-:W-:Y:S02]  /*0fe0*/  @P0 PRMT R49, R40, 0x7632, R49 ;  /* 0x0000763228310816 */ /* 0x000fe40000000031 */
[----:B------:R-:W-:Y:S02]  /*0ff0*/  SHF.L.U32 R48, R48, 0x10, RZ ;  /* 0x0000001030307819 */ /* 0x000fe400000006ff */
[----:B------:R-:W-:-:S03]  /*1000*/  @P0 SHF.L.U32 R50, R49, 0x10, RZ ;  /* 0x0000001031320819 */ /* 0x000fc600000006ff */
[----:B------:R-:W-:-:S04]  /*1010*/  FMUL.FTZ R93, R48, UR8 ;  /* 0x00000008305d7c20 */ /* 0x000fc80008410000 */
[----:B------:R-:W-:-:S07]  /*1020*/  @P0 FADD.FTZ R93, R93, R50 ;  /* 0x000000325d5d0221 */ /* 0x000fce0000010000 */
.L_x_407:
[----:B------:R-:W-:Y:S05]  /*1030*/  BSYNC B0 ;  /* 0x0000000000007941 */ /* 0x000fea0003800000 */
.L_x_405:
[----:B------:R-:W-:Y:S04]  /*1040*/  BSSY B0, `(.L_x_408) ;  /* 0x000000a000007945 */ /* 0x000fe80003800000 */
[----:B------:R-:W-:Y:S05]  /*1050*/  @P3 BRA `(.L_x_409) ;  /* 0x0000000000103947 */ /* 0x000fea0003800000 */
[----:B------:R-:W-:Y:S01]  /*1060*/  HFMA2.MMA R95, -RZ, RZ, 0, 0 ;  /* 0x00000000ff5f7435 */ /* 0x000fe200000001ff */
[----:B------:R-:W-:Y:S10]  /*1070*/  @!P0 BRA `(.L_x_410) ;  /* 0x0000000000188947 */ /* 0x000ff40003800000 */
[----:B-----5:R-:W-:Y:S01]  /*1080*/  SHF.L.U32 R95, R41, 0x10, RZ ;  /* 0x00000010295f7819 */ /* 0x020fe200000006ff */
[----:B------:R-:W-:Y:S06]  /*1090*/  BRA `(.L_x_410) ;  /* 0x0000000000107947 */ /* 0x000fec0003800000 */
.L_x_409:
[----:B-----5:R-:W-:Y:S01]  /*10a0*/  IMAD.U32 R95, R45, 0x10000, RZ ;  /* 0x000100002d5f7824 */ /* 0x020fe200078e00ff */
[----:B0-----:R-:W-:-:S03]  /*10b0*/  @P0 SHF.L.U32 R48, R41, 0x10, RZ ;  /* 0x0000001029300819 */ /* 0x001fc600000006ff */
[----:B------:R-:W-:-:S04]  /*10c0*/  FMUL.FTZ R95, R95, UR8 ;  /* 0x000000085f5f7c20 */ /* 0x000fc80008410000 */
[----:B------:R-:W-:-:S07]  /*10d0*/  @P0 FADD.FTZ R95, R48, R95 ;  /* 0x0000005f305f0221 */ /* 0x000fce0000010000 */
.L_x_410:
[----:B------:R-:W-:Y:S05]  /*10e0*/  BSYNC B0 ;  /* 0x0000000000007941 */ /* 0x000fea0003800000 */
.L_x_408:
[----:B------:R-:W-:Y:S04]  /*10f0*/  BSSY B0, `(.L_x_411) ;  /* 0x000000d000007945 */ /* 0x000fe80003800000 */
[----:B------:R-:W-:Y:S05]  /*1100*/  @P3 BRA `(.L_x_412) ;  /* 0x0000000000143947 */ /* 0x000fea0003800000 */
[----:B------:R-:W-:Y:S01]  /*1110*/  MOV R97, RZ ;  /* 0x000000ff00617202 */ /* 0x000fe20000000f00 */
[----:B------:R-:W-:Y:S06]  /*1120*/  @!P0 BRA `(.L_x_413) ;  /* 0x0000000000248947 */ /* 0x000fec0003800000 */
[----:B-----5:R-:W-:-:S04]  /*1130*/  PRMT R97, R41, 0x7632, R97 ;  /* 0x0000763229617816 */ /* 0x020fc80000000061 */
[----:B------:R-:W-:Y:S01]  /*1140*/  SHF.L.U32 R97, R97, 0x10, RZ ;  /* 0x0000001061617819 */ /* 0x000fe200000006ff */
[----:B------:R-:W-:Y:S06]  /*1150*/  BRA `(.L_x_413) ;  /* 0x0000000000187947 */ /* 0x000fec0003800000 */
.L_x_412:
[----:B0----5:R-:W-:Y:S02]  /*1160*/  PRMT R48, R45, 0x7632, R48 ;  /* 0x000076322d307816 */ /* 0x021fe40000000030 */
[----:B------:R-:W-:Y:S02]  /*1170*/  @P0 PRMT R49, R41, 0x7632, R49 ;  /* 0x0000763229310816 */ /* 0x000fe40000000031 */
[----:B------:R-:W-:Y:S02]  /*1180*/  SHF.L.U32 R48, R48, 0x10, RZ ;  /* 0x0000001030307819 */ /* 0x000fe400000006ff */
[----:B------:R-:W-:-:S03]  /*1190*/  @P0 SHF.L.U32 R50, R49, 0x10, RZ ;  /* 0x0000001031320819 */ /* 0x000fc600000006ff */
[----:B------:R-:W-:-:S04]  /*11a0*/  FMUL.FTZ R97, R48, UR8 ;  /* 0x0000000830617c20 */ /* 0x000fc80008410000 */
[----:B------:R-:W-:-:S07]  /*11b0*/  @P0 FADD.FTZ R97, R97, R50 ;  /* 0x0000003261610221 */ /* 0x000fce0000010000 */
.L_x_413:
[----:B------:R-:W-:Y:S05]  /*11c0*/  BSYNC B0 ;  /* 0x0000000000007941 */ /* 0x000fea0003800000 */
.L_x_411:
[----:B------:R-:W-:Y:S04]  /*11d0*/  BSSY B0, `(.L_x_414) ;  /* 0x000000a000007945 */ /* 0x000fe80003800000 */
[----:B------:R-:W-:Y:S05]  /*11e0*/  @P3 BRA `(.L_x_415) ;  /* 0x0000000000103947 */ /* 0x000fea0003800000 */
[----:B------:R-:W-:Y:S01]  /*11f0*/  HFMA2.MMA R99, -RZ, RZ, 0, 0 ;  /* 0x00000000ff637435 */ /* 0x000fe200000001ff */
[----:B------:R-:W-:Y:S10]  /*1200*/  @!P0 BRA `(.L_x_416) ;  /* 0x0000000000188947 */ /* 0x000ff40003800000 */
[----:B-----5:R-:W-:Y:S01]  /*1210*/  SHF.L.U32 R99, R42, 0x10, RZ ;  /* 0x000000102a637819 */ /* 0x020fe200000006ff */
[----:B------:R-:W-:Y:S06]  /*1220*/  BRA `(.L_x_416) ;  /* 0x0000000000107947 */ /* 0x000fec0003800000 */
.L_x_415:
[----:B-----5:R-:W-:Y:S02]  /*1230*/  SHF.L.U32 R99, R46, 0x10, RZ ;  /* 0x000000102e637819 */ /* 0x020fe400000006ff */
[----:B0-----:R-:W-:-:S03]  /*1240*/  @P0 SHF.L.U32 R48, R42, 0x10, RZ ;  /* 0x000000102a300819 */ /* 0x001fc600000006ff */
[----:B------:R-:W-:-:S04]  /*1250*/  FMUL.FTZ R99, R99, UR8 ;  /* 0x0000000863637c20 */ /* 0x000fc80008410000 */
[----:B------:R-:W-:-:S07]  /*1260*/  @P0 FADD.FTZ R99, R48, R99 ;  /* 0x0000006330630221 */ /* 0x000fce0000010000 */
.L_x_416:
[----:B------:R-:W-:Y:S05]  /*1270*/  BSYNC B0 ;  /* 0x0000000000007941 */ /* 0x000fea0003800000 */
.L_x_414:
[----:B------:R-:W-:Y:S04]  /*1280*/  BSSY B0, `(.L_x_417) ;  /* 0x000000d000007945 */ /* 0x000fe80003800000 */
[----:B------:R-:W-:Y:S05]  /*1290*/  @P3 BRA `(.L_x_418) ;  /* 0x0000000000143947 */ /* 0x000fea0003800000 */
[----:B------:R-:W-:Y:S01]  /*12a0*/  MOV R101, RZ ;  /* 0x000000ff00657202 */ /* 0x000fe20000000f00 */
[----:B------:R-:W-:Y:S06]  /*12b0*/  @!P0 BRA `(.L_x_419) ;  /* 0x0000000000248947 */ /* 0x000fec0003800000 */
[----:B-----5:R-:W-:-:S04]  /*12c0*/  PRMT R101, R42, 0x7632, R101 ;  /* 0x000076322a657816 */ /* 0x020fc80000000065 */
[----:B------:R-:W-:Y:S01]  /*12d0*/  SHF.L.U32 R101, R101, 0x10, RZ ;  /* 0x0000001065657819 */ /* 0x000fe200000006ff */
[----:B------:R-:W-:Y:S06]  /*12e0*/  BRA `(.L_x_419) ;  /* 0x0000000000187947 */ /* 0x000fec0003800000 */
.L_x_418:
[----:B0----5:R-:W-:Y:S02]  /*12f0*/  PRMT R48, R46, 0x7632, R48 ;  /* 0x000076322e307816 */ /* 0x021fe40000000030 */
[----:B------:R-:W-:Y:S02]  /*1300*/  @P0 PRMT R49, R42, 0x7632, R49 ;  /* 0x000076322a310816 */ /* 0x000fe40000000031 */
[----:B------:R-:W-:Y:S02]  /*1310*/  SHF.L.U32 R48, R48, 0x10, RZ ;  /* 0x0000001030307819 */ /* 0x000fe400000006ff */
[----:B------:R-:W-:-:S03]  /*1320*/  @P0 SHF.L.U32 R50, R49, 0x10, RZ ;  /* 0x0000001031320819 */ /* 0x000fc600000006ff */
[----:B------:R-:W-:-:S04]  /*1330*/  FMUL.FTZ R101, R48, UR8 ;  /* 0x0000000830657c20 */ /* 0x000fc80008410000 */
[----:B------:R-:W-:-:S07]  /*1340*/  @P0 FADD.FTZ R101, R101, R50 ;  /* 0x0000003265650221 */ /* 0x000fce0000010000 */
.L_x_419:
[----:B------:R-:W-:Y:S05]  /*1350*/  BSYNC B0 ;  /* 0x0000000000007941 */ /* 0x000fea0003800000 */
.L_x_417:
[----:B------:R-:W-:Y:S04]  /*1360*/  BSSY B0, `(.L_x_420) ;  /* 0x000000a000007945 */ /* 0x000fe80003800000 */
[----:B------:R-:W-:Y:S05]  /*1370*/  @P3 BRA `(.L_x_421) ;  /* 0x0000000000103947 */ /* 0x000fea0003800000 */
[----:B------:R-:W-:Y:S01]  /*1380*/  IMAD.MOV.U32 R103, RZ, RZ, RZ ;  /* 0x000000ffff677224 */ /* 0x000fe200078e00ff */
[----:B------:R-:W-:Y:S06]  /*1390*/  @!P0 BRA `(.L_x_422) ;  /* 0x0000000000188947 */ /* 0x000fec0003800000 */
[----:B-----5:R-:W-:Y:S01]  /*13a0*/  SHF.L.U32 R103, R43, 0x10, RZ ;  /* 0x000000102b677819 */ /* 0x020fe200000006ff */
[----:B------:R-:W-:Y:S06]  /*13b0*/  BRA `(.L_x_422) ;  /* 0x0000000000107947 */ /* 0x000fec0003800000 */
.L_x_421:
[----:B-----5:R-:W-:Y:S02]  /*13c0*/  SHF.L.U32 R103, R47, 0x10, RZ ;  /* 0x000000102f677819 */ /* 0x020fe400000006ff */
[----:B0-----:R-:W-:-:S03]  /*13d0*/  @P0 SHF.L.U32 R48, R43, 0x10, RZ ;  /* 0x000000102b300819 */ /* 0x001fc600000006ff */
[----:B------:R-:W-:-:S04]  /*13e0*/  FMUL.FTZ R103, R103, UR8 ;  /* 0x0000000867677c20 */ /* 0x000fc80008410000 */
[----:B------:R-:W-:-:S07]  /*13f0*/  @P0 FADD.FTZ R103, R48, R103 ;  /* 0x0000006730670221 */ /* 0x000fce0000010000 */
.L_x_422:
[----:B------:R-:W-:Y:S05]  /*1400*/  BSYNC B0 ;  /* 0x0000000000007941 */ /* 0x000fea0003800000 */
.L_x_420:
[----:B------:R-:W-:Y:S04]  /*1410*/  BSSY B0, `(.L_x_423) ;  /* 0x000000d000007945 */ /* 0x000fe80003800000 */
[----:B------:R-:W-:Y:S05]  /*1420*/  @P3 BRA `(.L_x_424) ;  /* 0x0000000000143947 */ /* 0x000fea0003800000 */
[----:B------:R-:W-:Y:S01]  /*1430*/  HFMA2.MMA R105, -RZ, RZ, 0, 0 ;  /* 0x00000000ff697435 */ /* 0x000fe200000001ff */
[----:B------:R-:W-:Y:S10]  /*1440*/  @!P0 BRA `(.L_x_425) ;  /* 0x0000000000248947 */ /* 0x000ff40003800000 */
[----:B-----5:R-:W-:-:S04]  /*1450*/  PRMT R105, R43, 0x7632, R105 ;  /* 0x000076322b697816 */ /* 0x020fc80000000069 */
[----:B------:R-:W-:Y:S01]  /*1460*/  SHF.L.U32 R105, R105, 0x10, RZ ;  /* 0x0000001069697819 */ /* 0x000fe200000006ff */
[----:B------:R-:W-:Y:S06]  /*1470*/  BRA `(.L_x_425) ;  /* 0x0000000000187947 */ /* 0x000fec0003800000 */
.L_x_424:
[----:B0----5:R-:W-:Y:S02]  /*1480*/  PRMT R48, R47, 0x7632, R48 ;  /* 0x000076322f307816 */ /* 0x021fe40000000030 */
[----:B------:R-:W-:Y:S02]  /*1490*/  @P0 PRMT R49, R43, 0x7632, R49 ;  /* 0x000076322b310816 */ /* 0x000fe40000000031 */
[----:B------:R-:W-:Y:S02]  /*14a0*/  SHF.L.U32 R48, R48, 0x10, RZ ;  /* 0x0000001030307819 */ /* 0x000fe400000006ff */
[----:B------:R-:W-:-:S03]  /*14b0*/  @P0 SHF.L.U32 R50, R49, 0x10, RZ ;  /* 0x0000001031320819 */ /* 0x000fc600000006ff */
[----:B------:R-:W-:-:S04]  /*14c0*/  FMUL.FTZ R105, R48, UR8 ;  /* 0x0000000830697c20 */ /* 0x000fc80008410000 */
[----:B------:R-:W-:-:S07]  /*14d0*/  @P0 FADD.FTZ R105, R105, R50 ;  /* 0x0000003269690221 */ /* 0x000fce0000010000 */
.L_x_425:
[----:B------:R-:W-:Y:S05]  /*14e0*/  BSYNC B0 ;  /* 0x0000000000007941 */ /* 0x000fea0003800000 */
.L_x_423:
[----:B0-----:R-:W0:Y:S01]  /*14f0*/  @P2 LDC.64 R86, c[0x0][0x220] ;  /* 0x00008800ff562b82 */ /* 0x001e220000000a00 */
[----:B------:R-:W-:Y:S01]  /*1500*/  IMAD.WIDE.U32 R84, R107, 0x10, R80 ;  /* 0x000000106b547825 */ /* 0x000fe200078e0050 */
[----:B------:R-:W-:Y:S02]  /*1510*/  @P2 IADD3 R107, R58, 0x200, RZ ;  /* 0x000002003a6b2810 */ /* 0x000fe40007ffe0ff */
[----:B------:R-:W-:Y:S02]  /*1520*/  IADD3 R125, R123, 0x200, RZ ;  /* 0x000002007b7d7810 */ /* 0x000fe40007ffe0ff */
[----:B------:R-:W-:Y:S02]  /*1530*/  F2FP.BF16.F32.PACK_AB R51, R105, R103 ;  /* 0x000000676933723e */ /* 0x000fe400000010ff */
[----:B------:R-:W1:Y:S01]  /*1540*/  @P0 LDC.64 R82, c[0x0][0x230] ;  /* 0x00008c00ff520b82 */ /* 0x000e620000000a00 */
[----:B------:R-:W-:Y:S02]  /*1550*/  F2FP.BF16.F32.PACK_AB R50, R101, R99 ;  /* 0x000000636532723e */ /* 0x000fe400000010ff */
[----:B------:R-:W-:-:S02]  /*1560*/  F2FP.BF16.F32.PACK_AB R49, R97, R95 ;  /* 0x0000005f6131723e */ /* 0x000fc400000010ff */
[----:B------:R-:W-:-:S05]  /*1570*/  F2FP.BF16.F32.PACK_AB R48, R93, R91 ;  /* 0x0000005b5d30723e */ /* 0x000fca00000010ff */
[----:B------:R2:W-:Y:S01]  /*1580*/  STG.E.128 desc[UR4][R84.64], R48 ;  /* 0x0000003054007986 */ /* 0x0005e2000c101d04 */
[----:B0-----:R-:W-:-:S05]  /*1590*/  @P2 IMAD.WIDE.U32 R86, R107, 0x10, R86 ;  /* 0x000000106b562825 */ /* 0x001fca00078e0056 */
[----:B-----5:R2:W5:Y:S01]  /*15a0*/  @P2 LDG.E.128 R44, desc[UR4][R86.64] ;  /* 0x00000004562c2981 */ /* 0x020562000c1e1d00 */
[----:B-1----:R-:W-:-:S05]  /*15b0*/  @P0 IMAD.WIDE.U32 R82, R125, 0x10, R82 ;  /* 0x000000107d520825 */ /* 0x002fca00078e0052 */
[----:B------:R2:W5:Y:S01]  /*15c0*/  @P0 LDG.E.128 R40, desc[UR4][R82.64] ;  /* 0x0000000452280981 */ /* 0x000562000c1e1d00 */
[----:B------:R-:W-:Y:S04]  /*15d0*/  BSSY B0, `(.L_x_426) ;  /* 0x000000a000007945 */ /* 0x000fe80003800000 */
[----:B------:R-:W-:Y:S05]  /*15e0*/  @P3 BRA `(.L_x_427) ;  /* 0x0000000000103947 */ /* 0x000fea0003800000 */
[----:B------:R-:W-:Y:S01]  /*15f0*/  MOV R121, RZ ;  /* 0x000000ff00797202 */ /* 0x000fe20000000f00 */
[----:B------:R-:W-:Y:S06]  /*1600*/  @!P0 BRA `(.L_x_428) ;  /* 0x0000000000188947 */ /* 0x000fec0003800000 */
[----:B-----5:R-:W-:Y:S01]  /*1610*/  SHF.L.U32 R121, R40, 0x10, RZ ;  /* 0x0000001028797819 */ /* 0x020fe200000006ff */
[----:B------:R-:W-:Y:S06]  /*1620*/  BRA `(.L_x_428) ;  /* 0x0000000000107947 */ /* 0x000fec0003800000 */
.L_x_427:
[----:B-----5:R-:W-:Y:S02]  /*1630*/  SHF.L.U32 R121, R44, 0x10, RZ ;  /* 0x000000102c797819 */ /* 0x020fe400000006ff */
[----:B--2---:R-:W-:-:S03]  /*1640*/  @P0 SHF.L.U32 R48, R40, 0x10, RZ ;  /* 0x0000001028300819 */ /* 0x004fc600000006ff */
[----:B------:R-:W-:-:S04]  /*1650*/  FMUL.FTZ R121, R121, UR8 ;  /* 0x0000000879797c20 */ /* 0x000fc80008410000 */
[----:B------:R-:W-:-:S07]  /*1660*/  @P0 FADD.FTZ R121, R48, R121 ;  /* 0x0000007930790221 */ /* 0x000fce0000010000 */
.L_x_428:
[----:B------:R-:W-:Y:S05]  /*1670*/  BSYNC B0 ;  /* 0x0000000000007941 */ /* 0x000fea0003800000 */
.L_x_426:
[----:B------:R-:W-:Y:S04]  /*1680*/  BSSY B0, `(.L_x_429) ;  /* 0x000000d000007945 */ /* 0x000fe80003800000 */
[----:B------:R-:W-:Y:S05]  /*1690*/  @P3 BRA `(.L_x_430) ;  /* 0x0000000000143947 */ /* 0x000fea0003800000 */
[----:B------:R-:W-:Y:S01]  /*16a0*/  IMAD.MOV.U32 R119, RZ, RZ, RZ ;  /* 0x000000ffff777224 */ /* 0x000fe200078e00ff */
[----:B------:R-:W-:Y:S06]  /*16b0*/  @!P0 BRA `(.L_x_431) ;  /* 0x0000000000248947 */ /* 0x000fec0003800000 */
[----:B-----5:R-:W-:-:S04]  /*16c0*/  PRMT R119, R40, 0x7632, R119 ;  /* 0x0000763228777816 */ /* 0x020fc80000000077 */
[----:B------:R-:W-:Y:S01]  /*16d0*/  SHF.L.U32 R119, R119, 0x10, RZ ;  /* 0x0000001077777819 */ /* 0x000fe200000006ff */
[----:B------:R-:W-:Y:S06]  /*16e0*/  BRA `(.L_x_431) ;  /* 0x0000000000187947 */ /* 0x000fec0003800000 */
.L_x_430:
[----:B--2--5:R-:W-:Y:S02]  /*16f0*/  PRMT R48, R44, 0x7632, R48 ;  /* 0x000076322c307816 */ /* 0x024fe40000000030 */
[----:B------:R-:W-:Y:S02]  /*1700*/  @P0 PRMT R49, R40, 0x7632, R49 ;  /* 0x0000763228310816 */ /* 0x000fe40000000031 */
[----:B------:R-:W-:Y:S02]  /*1710*/  SHF.L.U32 R48, R48, 0x10, RZ ;  /* 0x0000001030307819 */ /* 0x000fe400000006ff */
[----:B------:R-:W-:-:S03]  /*1720*/  @P0 SHF.L.U32 R50, R49, 0x10, RZ ;  /* 0x0000001031320819 */ /* 0x000fc600000006ff */
[----:B------:R-:W-:-:S04]  /*1730*/  FMUL.FTZ R119, R48, UR8 ;  /* 0x0000000830777c20 */ /* 0x000fc80008410000 */
[----:B------:R-:W-:-:S07]  /*1740*/  @P0 FADD.FTZ R119, R119, R50 ;  /* 0x0000003277770221 */ /* 0x000fce0000010000 */
.L_x_431:
[----:B------:R-:W-:Y:S05]  /*1750*/  BSYNC B0 ;  /* 0x0000000000007941 */ /* 0x000fea0003800000 */
.L_x_429:
[----:B------:R-:W-:Y:S04]  /*1760*/  BSSY B0, `(.L_x_432) ;  /* 0x000000a000007945 */ /* 0x000fe80003800000 */
[----:B------:R-:W-:Y:S05]  /*1770*/  @P3 BRA `(.L_x_433) ;  /* 0x0000000000103947 */ /* 0x000fea0003800000 */
[----:B------:R-:W-:Y:S01]  /*1780*/  HFMA2.MMA R117, -RZ, RZ, 0, 0 ;  /* 0x00000000ff757435 */ /* 0x000fe200000001ff */
[----:B------:R-:W-:Y:S10]  /*1790*/  @!P0 BRA `(.L_x_434) ;  /* 0x0000000000188947 */ /* 0x000ff40003800000 */
[----:B-----5:R-:W-:Y:S01]  /*17a0*/  SHF.L.U32 R117, R41, 0x10, RZ ;  /* 0x0000001029757819 */ /* 0x020fe200000006ff */
[----:B------:R-:W-:Y:S06]  /*17b0*/  BRA `(.L_x_434) ;  /* 0x0000000000107947 */ /* 0x000fec0003800000 */
.L_x_433:
[----:B-----5:R-:W-:Y:S02]  /*17c0*/  SHF.L.U32 R117, R45, 0x10, RZ ;  /* 0x000000102d757819 */ /* 0x020fe400000006ff */
[----:B--2---:R-:W-:-:S03]  /*17d0*/  @P0 SHF.L.U32 R48, R41, 0x10, RZ ;  /* 0x0000001029300819 */ /* 0x004fc600000006ff */
[----:B------:R-:W-:-:S04]  /*17e0*/  FMUL.FTZ R117, R117, UR8 ;  /* 0x0000000875757c20 */ /* 0x000fc80008410000 */
[----:B------:R-:W-:-:S07]  /*17f0*/  @P0 FADD.FTZ R117, R48, R117 ;  /* 0x0000007530750221 */ /* 0x000fce0000010000 */
.L_x_434:
[----:B------:R-:W-:Y:S05]  /*1800*/  BSYNC B0 ;  /* 0x0000000000007941 */ /* 0x000fea0003800000 */
.L_x_432:
[----:B------:R-:W-:Y:S04]  /*1810*/  BSSY B0, `(.L_x_435) ;  /* 0x000000d000007945 */ /* 0x000fe80003800000 */
[----:B------:R-:W-:Y:S05]  /*1820*/  @P3 BRA `(.L_x_436) ;  /* 0x0000000000143947 */ /* 0x000fea0003800000 */
[----:B------:R-:W-:Y:S01]  /*1830*/  MOV R115, RZ ;  /* 0x000000ff00737202 */ /* 0x000fe20000000f00 */
[----:B------:R-:W-:Y:S06]  /*1840*/  @!P0 BRA `(.L_x_437) ;  /* 0x0000000000248947 */ /* 0x000fec0003800000 */
[----:B-----5:R-:W-:-:S04]  /*1850*/  PRMT R115, R41, 0x7632, R115 ;  /* 0x0000763229737816 */ /* 0x020fc80000000073 */
[----:B------:R-:W-:Y:S01]  /*1860*/  SHF.L.U32 R115, R115, 0x10, RZ ;  /* 0x0000001073737819 */ /* 0x000fe200000006ff */
[----:B------:R-:W-:Y:S06]  /*1870*/  BRA `(.L_x_437) ;  /* 0x0000000000187947 */ /* 0x000fec0003800000 */
.L_x_436:
[----:B--2--5:R-:W-:Y:S02]  /*1880*/  PRMT R48, R45, 0x7632, R48 ;  /* 0x000076322d307816 */ /* 0x024fe40000000030 */
[----:B------:R-:W-:Y:S02]  /*1890*/  @P0 PRMT R49, R41, 0x7632, R49 ;  /* 0x0000763229310816 */ /* 0x000fe40000000031 */
[----:B------:R-:W-:Y:S02]  /*18a0*/  SHF.L.U32 R48, R48, 0x10, RZ ;  /* 0x0000001030307819 */ /* 0x000fe400000006ff */
[----:B------:R-:W-:-:S03]  /*18b0*/  @P0 SHF.L.U32 R50, R49, 0x10, RZ ;  /* 0x0000001031320819 */ /* 0x000fc600000006ff */
[----:B------:R-:W-:-:S04]  /*18c0*/  FMUL.FTZ R115, R48, UR8 ;  /* 0x0000000830737c20 */ /* 0x000fc80008410000 */
[----:B------:R-:W-:-:S07]  /*18d0*/  @P0 FADD.FTZ R115, R115, R50 ;  /* 0x0000003273730221 */ /* 0x000fce0000010000 */
.L_x_437:
[----:B------:R-:W-:Y:S05]  /*18e0*/  BSYNC B0 ;  /* 0x0000000000007941 */ /* 0x000fea0003800000 */
.L_x_435:
[----:B------:R-:W-:Y:S04]  /*18f0*/  BSSY B0, `(.L_x_438) ;  /* 0x000000a000007945 */ /* 0x000fe80003800000 */
[----:B------:R-:W-:Y:S05]  /*1900*/  @P3 BRA `(.L_x_439) ;  /* 0x0000000000103947 */ /* 0x000fea0003800000 */
[----:B------:R-:W-:Y:S01]  /*1910*/  HFMA2.MMA R113, -RZ, RZ, 0, 0 ;  /* 0x00000000ff717435 */ /* 0x000fe200000001ff */
[----:B------:R-:W-:Y:S10]  /*1920*/  @!P0 BRA `(.L_x_440) ;  /* 0x0000000000188947 */ /* 0x000ff40003800000 */
[----:B-----5:R-:W-:Y:S01]  /*1930*/  SHF.L.U32 R113, R42, 0x10, RZ ;  /* 0x000000102a717819 */ /* 0x020fe200000006ff */
[----:B------:R-:W-:Y:S06]  /*1940*/  BRA `(.L_x_440) ;  /* 0x0000000000107947 */ /* 0x000fec0003800000 */
.L_x_439:
[----:B-----5:R-:W-:Y:S01]  /*1950*/  IMAD.U32 R113, R46, 0x10000, RZ ;  /* 0x000100002e717824 */ /* 0x020fe200078e00ff */
[----:B--2---:R-:W-:-:S03]  /*1960*/  @P0 SHF.L.U32 R48, R42, 0x10, RZ ;  /* 0x000000102a300819 */ /* 0x004fc600000006ff */
[----:B------:R-:W-:-:S04]  /*1970*/  FMUL.FTZ R113, R113, UR8 ;  /* 0x0000000871717c20 */ /* 0x000fc80008410000 */
[----:B------:R-:W-:-:S07]  /*1980*/  @P0 FADD.FTZ R113, R48, R113 ;  /* 0x0000007130710221 */ /* 0x000fce0000010000 */
.L_x_440:
[----:B------:R-:W-:Y:S05]  /*1990*/  BSYNC B0 ;  /* 0x0000000000007941 */ /* 0x000fea0003800000 */
.L_x_438:
[----:B------:R-:W-:Y:S04]  /*19a0*/  BSSY B0, `(.L_x_441) ;  /* 0x000000d000007945 */ /* 0x000fe80003800000 */
[----:B------:R-:W-:Y:S05]  /*19b0*/  @P3 BRA `(.L_x_442) ;  /* 0x0000000000143947 */ /* 0x000fea0003800000 */
[----:B------:R-:W-:Y:S01]  /*19c0*/  MOV R111, RZ ;  /* 0x000000ff006f7202 */ /* 0x000fe20000000f00 */
[----:B------:R-:W-:Y:S06]  /*19d0*/  @!P0 BRA `(.L_x_443) ;  /* 0x0000000000248947 */ /* 0x000fec0003800000 */
[----:B-----5:R-:W-:-:S04]  /*19e0*/  PRMT R111, R42, 0x7632, R111 ;  /* 0x000076322a6f7816 */ /* 0x020fc8000000006f */
[----:B------:R-:W-:Y:S01]  /*19f0*/  SHF.L.U32 R111, R111, 0x10, RZ ;  /* 0x000000106f6f7819 */ /* 0x000fe200000006ff */
[----:B------:R-:W-:Y:S06]  /*1a00*/  BRA `(.L_x_443) ;  /* 0x0000000000187947 */ /* 0x000fec0003800000 */
.L_x_442:
[----:B--2--5:R-:W-:Y:S02]  /*1a10*/  PRMT R48, R46, 0x7632, R48 ;  /* 0x000076322e307816 */ /* 0x024fe40000000030 */
[----:B------:R-:W-:Y:S02]  /*1a20*/  @P0 PRMT R49, R42, 0x7632, R49 ;  /* 0x000076322a310816 */ /* 0x000fe40000000031 */
[----:B------:R-:W-:Y:S02]  /*1a30*/  SHF.L.U32 R48, R48, 0x10, RZ ;  /* 0x0000001030307819 */ /* 0x000fe400000006ff */
[----:B------:R-:W-:-:S03]  /*1a40*/  @P0 SHF.L.U32 R50, R49, 0x10, RZ ;  /* 0x0000001031320819 */ /* 0x000fc600000006ff */
[----:B------:R-:W-:-:S04]  /*1a50*/  FMUL.FTZ R111, R48, UR8 ;  /* 0x00000008306f7c20 */ /* 0x000fc80008410000 */
[----:B------:R-:W-:-:S07]  /*1a60*/  @P0 FADD.FTZ R111, R111, R50 ;  /* 0x000000326f6f0221 */ /* 0x000fce0000010000 */
.L_x_443:
[----:B------:R-:W-:Y:S05]  /*1a70*/  BSYNC B0 ;  /* 0x0000000000007941 */ /* 0x000fea0003800000 */
.L_x_441:
[----:B------:R-:W-:Y:S04]  /*1a80*/  BSSY B0, `(.L_x_444) ;  /* 0x000000a000007945 */ /* 0x000fe80003800000 */
[----:B------:R-:W-:Y:S05]  /*1a90*/  @P3 BRA `(.L_x_445) ;  /* 0x0000000000103947 */ /* 0x000fea0003800000 */
[----:B------:R-:W-:Y:S01]  /*1aa0*/  HFMA2.MMA R109, -RZ, RZ, 0, 0 ;  /* 0x00000000ff6d7435 */ /* 0x000fe200000001ff */
[----:B------:R-:W-:Y:S10]  /*1ab0*/  @!P0 BRA `(.L_x_446) ;  /* 0x0000000000188947 */ /* 0x000ff40003800000 */
[----:B-----5:R-:W-:Y:S01]  /*1ac0*/  SHF.L.U32 R109, R43, 0x10, RZ ;  /* 0x000000102b6d7819 */ /* 0x020fe200000006ff */
[----:B------:R-:W-:Y:S06]  /*1ad0*/  BRA `(.L_x_446) ;  /* 0x0000000000107947 */ /* 0x000fec0003800000 */
.L_x_445:
[----:B-----5:R-:W-:Y:S02]  /*1ae0*/  SHF.L.U32 R109, R47, 0x10, RZ ;  /* 0x000000102f6d7819 */ /* 0x020fe400000006ff */
[----:B--2---:R-:W-:-:S03]  /*1af0*/  @P0 SHF.L.U32 R48, R43, 0x10, RZ ;  /* 0x000000102b300819 */ /* 0x004fc600000006ff */
[----:B------:R-:W-:-:S04]  /*1b00*/  FMUL.FTZ R109, R109, UR8 ;  /* 0x000000086d6d7c20 */ /* 0x000fc80008410000 */
[----:B------:R-:W-:-:S07]  /*1b10*/  @P0 FADD.FTZ R109, R48, R109 ;  /* 0x0000006d306d0221 */ /* 0x000fce0000010000 */
.L_x_446:
[----:B------:R-:W-:Y:S05]  /*1b20*/  BSYNC B0 ;  /* 0x0000000000007941 */ /* 0x000fea0003800000 */
.L_x_444:
[----:B------:R-:W-:Y:S04]  /*1b30*/  BSSY B0, `(.L_x_447) ;  /* 0x000000d000007945 */ /* 0x000fe80003800000 */
[----:B------:R-:W-:Y:S05]  /*1b40*/  @P3 BRA `(.L_x_448) ;  /* 0x0000000000143947 */ /* 0x000fea0003800000 */
[----:B------:R-:W-:Y:S01]  /*1b50*/  MOV R107, RZ ;  /* 0x000000ff006b7202 */ /* 0x000fe20000000f00 */
[----:B------:R-:W-:Y:S06]  /*1b60*/  @!P0 BRA `(.L_x_449) ;  /* 0x0000000000248947 */ /* 0x000fec0003800000 */
[----:B-----5:R-:W-:-:S04]  /*1b70*/  PRMT R107, R43, 0x7632, R107 ;  /* 0x000076322b6b7816 */ /* 0x020fc8000000006b */
[----:B------:R-:W-:Y:S01]  /*1b80*/  SHF.L.U32 R107, R107, 0x10, RZ ;  /* 0x000000106b6b7819 */ /* 0x000fe200000006ff */
[----:B------:R-:W-:Y:S06]  /*1b90*/  BRA `(.L_x_449) ;  /* 0x0000000000187947 */ /* 0x000fec0003800000 */
.L_x_448:
[----:B--2--5:R-:W-:Y:S02]  /*1ba0*/  PRMT R48, R47, 0x7632, R48 ;  /* 0x000076322f307816 */ /* 0x024fe40000000030 */
[----:B------:R-:W-:Y:S02]  /*1bb0*/  @P0 PRMT R49, R43, 0x7632, R49 ;  /* 0x000076322b310816 */ /* 0x000fe40000000031 */
[----:B------:R-:W-:Y:S02]  /*1bc0*/  SHF.L.U32 R48, R48, 0x10, RZ ;  /* 0x0000001030307819 */ /* 0x000fe400000006ff */
[----:B------:R-:W-:-:S03]  /*1bd0*/  @P0 SHF.L.U32 R50, R49, 0x10, RZ ;  /* 0x0000001031320819 */ /* 0x000fc600000006ff */
[----:B------:R-:W-:-:S04]  /*1be0*/  FMUL.FTZ R107, R48, UR8 ;  /* 0x00000008306b7c20 */ /* 0x000fc80008410000 */
[----:B------:R-:W-:-:S07]  /*1bf0*/  @P0 FADD.FTZ R107, R107, R50 ;  /* 0x000000326b6b0221 */ /* 0x000fce0000010000 */
.L_x_449:
[----:B------:R-:W-:Y:S05]  /*1c00*/  BSYNC B0 ;  /* 0x0000000000007941 */ /* 0x000fea0003800000 */
.L_x_447:
[----:B--2---:R-:W0:Y:S01]  /*1c10*/  @P2 LDC.64 R86, c[0x0][0x220] ;  /* 0x00008800ff562b82 */ /* 0x004e220000000a00 */
[----:B------:R-:W-:Y:S01]  /*1c20*/  VIADD R76, R123, 0x300 ;  /* 0x000003007b4c7836 */ /* 0x000fe20000000000 */
[----:B------:R-:W-:Y:S01]  /*1c30*/  @P2 IADD3 R123, R58, 0x300, RZ ;  /* 0x000003003a7b2810 */ /* 0x000fe20007ffe0ff */
[----:B------:R-:W-:Y:S01]  /*1c40*/  IMAD.WIDE.U32 R84, R125, 0x10, R80 ;  /* 0x000000107d547825 */ /* 0x000fe200078e0050 */
[----:B------:R-:W-:Y:S02]  /*1c50*/  F2FP.BF16.F32.PACK_AB R51, R107, R109 ;  /* 0x0000006d6b33723e */ /* 0x000fe400000010ff */
[----:B------:R-:W-:Y:S02]  /*1c60*/  F2FP.BF16.F32.PACK_AB R50, R111, R113 ;  /* 0x000000716f32723e */ /* 0x000fe400000010ff */
[----:B------:R-:W1:Y:S01]  /*1c70*/  @P0 LDC.64 R82, c[0x0][0x230] ;  /* 0x00008c00ff520b82 */ /* 0x000e620000000a00 */
[----:B------:R-:W-:Y:S02]  /*1c80*/  F2FP.BF16.F32.PACK_AB R49, R115, R117 ;  /* 0x000000757331723e */ /* 0x000fe400000010ff */
        /* <DEDUP_REMOVED lines=8> */
[----:B------:R-:W-:Y:S01]  /*1d10*/  HFMA2.MMA R62, -RZ, RZ, 0, 0 ;  /* 0x00000000ff3e7435 */ /* 0x000fe200000001ff */
[----:B------:R-:W-:Y:S10]  /*1d20*/  @!P0 BRA `(.L_x_452) ;  /* 0x0000000000188947 */ /* 0x000ff40003800000 */
[----:B-----5:R-:W-:Y:S01]  /*1d30*/  SHF.L.U32 R62, R40, 0x10, RZ ;  /* 0x00000010283e7819 */ /* 0x020fe200000006ff */
[----:B------:R-:W-:Y:S06]  /*1d40*/  BRA `(.L_x_452) ;  /* 0x0000000000107947 */ /* 0x000fec0003800000 */
.L_x_451:
[----:B-----5:R-:W-:Y:S02]  /*1d50*/  SHF.L.U32 R62, R44, 0x10, RZ ;  /* 0x000000102c3e7819 */ /* 0x020fe400000006ff */
[----:B--2---:R-:W-:-:S03]  /*1d60*/  @P0 SHF.L.U32 R49, R40, 0x10, RZ ;  /* 0x0000001028310819 */ /* 0x004fc600000006ff */
[----:B------:R-:W-:-:S04]  /*1d70*/  FMUL.FTZ R62, R62, UR8 ;  /* 0x000000083e3e7c20 */ /* 0x000fc80008410000 */
[----:B------:R-:W-:-:S07]  /*1d80*/  @P0 FADD.FTZ R62, R49, R62 ;  /* 0x0000003e313e0221 */ /* 0x000fce0000010000 */
.L_x_452:
[----:B------:R-:W-:Y:S05]  /*1d90*/  BSYNC B0 ;  /* 0x0000000000007941 */ /* 0x000fea0003800000 */
.L_x_450:
[----:B------:R-:W-:Y:S04]  /*1da0*/  BSSY B0, `(.L_x_453) ;  /* 0x000000d000007945 */ /* 0x000fe80003800000 */
[----:B------:R-:W-:Y:S05]  /*1db0*/  @P3 BRA `(.L_x_454) ;  /* 0x0000000000143947 */ /* 0x000fea0003800000 */
[----:B------:R-:W-:Y:S01]  /*1dc0*/  MOV R60, RZ ;  /* 0x000000ff003c7202 */ /* 0x000fe20000000f00 */
[----:B------:R-:W-:Y:S06]  /*1dd0*/  @!P0 BRA `(.L_x_455) ;  /* 0x0000000000248947 */ /* 0x000fec0003800000 */
[----:B-----5:R-:W-:-:S04]  /*1de0*/  PRMT R60, R40, 0x7632, R60 ;  /* 0x00007632283c7816 */ /* 0x020fc8000000003c */
[----:B------:R-:W-:Y:S01]  /*1df0*/  SHF.L.U32 R60, R60, 0x10, RZ ;  /* 0x000000103c3c7819 */ /* 0x000fe200000006ff */
[----:B------:R-:W-:Y:S06]  /*1e00*/  BRA `(.L_x_455) ;  /* 0x0000000000187947 */ /* 0x000fec0003800000 */
.L_x_454:
[----:B--2--5:R-:W-:Y:S02]  /*1e10*/  PRMT R48, R44, 0x7632, R48 ;  /* 0x000076322c307816 */ /* 0x024fe40000000030 */
[----:B------:R-:W-:Y:S02]  /*1e20*/  @P0 PRMT R49, R40, 0x7632, R49 ;  /* 0x0000763228310816 */ /* 0x000fe40000000031 */
[----:B------:R-:W-:Y:S02]  /*1e30*/  SHF.L.U32 R48, R48, 0x10, RZ ;  /* 0x0000001030307819 */ /* 0x000fe400000006ff */
[----:B------:R-:W-:-:S03]  /*1e40*/  @P0 SHF.L.U32 R49, R49, 0x10, RZ ;  /* 0x0000001031310819 */ /* 0x000fc600000006ff */
[----:B------:R-:W-:-:S04]  /*1e50*/  FMUL.FTZ R60, R48, UR8 ;  /* 0x00000008303c7c20 */ /* 0x000fc80008410000 */
[----:B------:R-:W-:-:S07]  /*1e60*/  @P0 FADD.FTZ R60, R60, R49 ;  /* 0x000000313c3c0221 */ /* 0x000fce0000010000 */
.L_x_455:
[----:B------:R-:W-:Y:S05]  /*1e70*/  BSYNC B0 ;  /* 0x0000000000007941 */ /* 0x000fea0003800000 */
.L_x_453:
[----:B------:R-:W-:Y:S04]  /*1e80*/  BSSY B0, `(.L_x_456) ;  /* 0x000000a000007945 */ /* 0x000fe80003800000 */
[----:B------:R-:W-:Y:S05]  /*1e90*/  @P3 BRA `(.L_x_457) ;  /* 0x0000000000103947 */ /* 0x000fea0003800000 */
[----:B------:R-:W-:Y:S01]  /*1ea0*/  HFMA2.MMA R123, -RZ, RZ, 0, 0 ;  /* 0x00000000ff7b7435 */ /* 0x000fe200000001ff */
[----:B------:R-:W-:Y:S10]  /*1eb0*/  @!P0 BRA `(.L_x_458) ;  /* 0x0000000000188947 */ /* 0x000ff40003800000 */
[----:B-----5:R-:W-:Y:S01]  /*1ec0*/  SHF.L.U32 R123, R41, 0x10, RZ ;  /* 0x00000010297b7819 */ /* 0x020fe200000006ff */
[----:B------:R-:W-:Y:S06]  /*1ed0*/  BRA `(.L_x_458) ;  /* 0x0000000000107947 */ /* 0x000fec0003800000 */
.L_x_457:
[----:B-----5:R-:W-:Y:S02]  /*1ee0*/  SHF.L.U32 R123, R45, 0x10, RZ ;  /* 0x000000102d7b7819 */ /* 0x020fe400000006ff */
[----:B--2---:R-:W-:-:S03]  /*1ef0*/  @P0 SHF.L.U32 R48, R41, 0x10, RZ ;  /* 0x0000001029300819 */ /* 0x004fc600000006ff */
[----:B------:R-:W-:-:S04]  /*1f00*/  FMUL.FTZ R123, R123, UR8 ;  /* 0x000000087b7b7c20 */ /* 0x000fc80008410000 */
[----:B------:R-:W-:-:S07]  /*1f10*/  @P0 FADD.FTZ R123, R48, R123 ;  /* 0x0000007b307b0221 */ /* 0x000fce0000010000 */
.L_x_458:
[----:B------:R-:W-:Y:S05]  /*1f20*/  BSYNC B0 ;  /* 0x0000000000007941 */ /* 0x000fea0003800000 */
.L_x_456:
[----:B------:R-:W-:Y:S04]  /*1f30*/  BSSY B0, `(.L_x_459) ;  /* 0x000000d000007945 */ /* 0x000fe80003800000 */
[----:B------:R-:W-:Y:S05]  /*1f40*/  @P3 BRA `(.L_x_460) ;  /* 0x0000000000143947 */ /* 0x000fea0003800000 */
[----:B------:R-:W-:Y:S01]  /*1f50*/  IMAD.MOV.U32 R125, RZ, RZ, RZ ;  /* 0x000000ffff7d7224 */ /* 0x000fe200078e00ff */
[----:B------:R-:W-:Y:S06]  /*1f60*/  @!P0 BRA `(.L_x_461) ;  /* 0x0000000000248947 */ /* 0x000fec0003800000 */
[----:B-----5:R-:W-:-:S04]  /*1f70*/  PRMT R125, R41, 0x7632, R125 ;  /* 0x00007632297d7816 */ /* 0x020fc8000000007d */
[----:B------:R-:W-:Y:S01]  /*1f80*/  SHF.L.U32 R125, R125, 0x10, RZ ;  /* 0x000000107d7d7819 */ /* 0x000fe200000006ff */
[----:B------:R-:W-:Y:S06]  /*1f90*/  BRA `(.L_x_461) ;  /* 0x0000000000187947 */ /* 0x000fec0003800000 */
.L_x_460:
[----:B--2--5:R-:W-:Y:S02]  /*1fa0*/  PRMT R48, R45, 0x7632, R48 ;  /* 0x000076322d307816 */ /* 0x024fe40000000030 */
[----:B------:R-:W-:Y:S02]  /*1fb0*/  @P0 PRMT R49, R41, 0x7632, R49 ;  /* 0x0000763229310816 */ /* 0x000fe40000000031 */
[----:B------:R-:W-:Y:S02]  /*1fc0*/  SHF.L.U32 R48, R48, 0x10, RZ ;  /* 0x0000001030307819 */ /* 0x000fe400000006ff */
[----:B------:R-:W-:-:S03]  /*1fd0*/  @P0 SHF.L.U32 R50, R49, 0x10, RZ ;  /* 0x0000001031320819 */ /* 0x000fc600000006ff */
[----:B------:R-:W-:-:S04]  /*1fe0*/  FMUL.FTZ R125, R48, UR8 ;  /* 0x00000008307d7c20 */ /* 0x000fc80008410000 */
[----:B------:R-:W-:-:S07]  /*1ff0*/  @P0 FADD.FTZ R125, R125, R50 ;  /* 0x000000327d7d0221 */ /* 0x000fce0000010000 */
.L_x_461:
[----:B------:R-:W-:Y:S05]  /*2000*/  BSYNC B0 ;  /* 0x0000000000007941 */ /* 0x000fea0003800000 */
.L_x_459:
[----:B------:R-:W-:Y:S04]  /*2010*/  BSSY B0, `(.L_x_462) ;  /* 0x000000a000007945 */ /* 0x000fe80003800000 */
[----:B------:R-:W-:Y:S05]  /*2020*/  @P3 BRA `(.L_x_463) ;  /* 0x0000000000103947 */ /* 0x000fea0003800000 */
[----:B--2---:R-:W-:Y:S01]  /*2030*/  MOV R85, RZ ;  /* 0x000000ff00557202 */ /* 0x004fe20000000f00 */
[----:B------:R-:W-:Y:S06]  /*2040*/  @!P0 BRA `(.L_x_464) ;  /* 0x0000000000188947 */ /* 0x000fec0003800000 */
[----:B-----5:R-:W-:Y:S01]  /*2050*/  SHF.L.U32 R85, R42, 0x10, RZ ;  /* 0x000000102a557819 */ /* 0x020fe200000006ff */
[----:B------:R-:W-:Y:S06]  /*2060*/  BRA `(.L_x_464) ;  /* 0x0000000000107947 */ /* 0x000fec0003800000 */
.L_x_463:
[----:B--2--5:R-:W-:Y:S02]  /*2070*/  SHF.L.U32 R85, R46, 0x10, RZ ;  /* 0x000000102e557819 */ /* 0x024fe400000006ff */
[----:B------:R-:W-:-:S03]  /*2080*/  @P0 SHF.L.U32 R48, R42, 0x10, RZ ;  /* 0x000000102a300819 */ /* 0x000fc600000006ff */
[----:B------:R-:W-:-:S04]  /*2090*/  FMUL.FTZ R85, R85, UR8 ;  /* 0x0000000855557c20 */ /* 0x000fc80008410000 */
[----:B------:R-:W-:-:S07]  /*20a0*/  @P0 FADD.FTZ R85, R48, R85 ;  /* 0x0000005530550221 */ /* 0x000fce0000010000 */
.L_x_464:
[----:B------:R-:W-:Y:S05]  /*20b0*/  BSYNC B0 ;  /* 0x0000000000007941 */ /* 0x000fea0003800000 */
.L_x_462:
[----:B------:R-:W-:Y:S04]  /*20c0*/  BSSY B0, `(.L_x_465) ;  /* 0x000000d000007945 */ /* 0x000fe80003800000 */
[----:B------:R-:W-:Y:S05]  /*20d0*/  @P3 BRA `(.L_x_466) ;  /* 0x0000000000143947 */ /* 0x000fea0003800000 */
[----:B------:R-:W-:Y:S01]  /*20e0*/  HFMA2.MMA R87, -RZ, RZ, 0, 0 ;  /* 0x00000000ff577435 */ /* 0x000fe200000001ff */
[----:B------:R-:W-:Y:S10]  /*20f0*/  @!P0 BRA `(.L_x_467) ;  /* 0x0000000000248947 */ /* 0x000ff40003800000 */
[----:B-----5:R-:W-:-:S04]  /*2100*/  PRMT R87, R42, 0x7632, R87 ;  /* 0x000076322a577816 */ /* 0x020fc80000000057 */
[----:B------:R-:W-:Y:S01]  /*2110*/  SHF.L.U32 R87, R87, 0x10, RZ ;  /* 0x0000001057577819 */ /* 0x000fe200000006ff */
[----:B------:R-:W-:Y:S06]  /*2120*/  BRA `(.L_x_467) ;  /* 0x0000000000187947 */ /* 0x000fec0003800000 */
.L_x_466:
[----:B-----5:R-:W-:Y:S02]  /*2130*/  PRMT R48, R46, 0x7632, R48 ;  /* 0x000076322e307816 */ /* 0x020fe40000000030 */
[----:B------:R-:W-:Y:S02]  /*2140*/  @P0 PRMT R49, R42, 0x7632, R49 ;  /* 0x000076322a310816 */ /* 0x000fe40000000031 */
[----:B------:R-:W-:Y:S02]  /*2150*/  SHF.L.U32 R48, R48, 0x10, RZ ;  /* 0x0000001030307819 */ /* 0x000fe400000006ff */
[----:B------:R-:W-:-:S03]  /*2160*/  @P0 SHF.L.U32 R50, R49, 0x10, RZ ;  /* 0x0000001031320819 */ /* 0x000fc600000006ff */
[----:B------:R-:W-:-:S04]  /*2170*/  FMUL.FTZ R87, R48, UR8 ;  /* 0x0000000830577c20 */ /* 0x000fc80008410000 */
[----:B------:R-:W-:-:S07]  /*2180*/  @P0 FADD.FTZ R87, R87, R50 ;  /* 0x0000003257570221 */ /* 0x000fce0000010000 */
.L_x_467:
[----:B------:R-:W-:Y:S05]  /*2190*/  BSYNC B0 ;  /* 0x0000000000007941 */ /* 0x000fea0003800000 */
.L_x_465:
[----:B------:R-:W-:Y:S04]  /*21a0*/  BSSY B0, `(.L_x_468) ;  /* 0x000000a000007945 */ /* 0x000fe80003800000 */
[----:B------:R-:W-:Y:S05]  /*21b0*/  @P3 BRA `(.L_x_469) ;  /* 0x0000000000103947 */ /* 0x000fea0003800000 */
[----:B------:R-:W-:Y:S01]  /*21c0*/  MOV R83, RZ ;  /* 0x000000ff00537202 */ /* 0x000fe20000000f00 */
[----:B------:R-:W-:Y:S06]  /*21d0*/  @!P0 BRA `(.L_x_470) ;  /* 0x0000000000188947 */ /* 0x000fec0003800000 */
[----:B-----5:R-:W-:Y:S01]  /*21e0*/  SHF.L.U32 R83, R43, 0x10, RZ ;  /* 0x000000102b537819 */ /* 0x020fe200000006ff */
[----:B------:R-:W-:Y:S06]  /*21f0*/  BRA `(.L_x_470) ;  /* 0x0000000000107947 */ /* 0x000fec0003800000 */
.L_x_469:
[----:B-----5:R-:W-:Y:S01]  /*2200*/  IMAD.U32 R83, R47, 0x10000, RZ ;  /* 0x000100002f537824 */ /* 0x020fe200078e00ff */
[----:B------:R-:W-:-:S03]  /*2210*/  @P0 SHF.L.U32 R48, R43, 0x10, RZ ;  /* 0x000000102b300819 */ /* 0x000fc600000006ff */
[----:B------:R-:W-:-:S04]  /*2220*/  FMUL.FTZ R83, R83, UR8 ;  /* 0x0000000853537c20 */ /* 0x000fc80008410000 */
[----:B------:R-:W-:-:S07]  /*2230*/  @P0 FADD.FTZ R83, R48, R83 ;  /* 0x0000005330530221 */ /* 0x000fce0000010000 */
.L_x_470:
[----:B------:R-:W-:Y:S05]  /*2240*/  BSYNC B0 ;  /* 0x0000000000007941 */ /* 0x000fea0003800000 */
.L_x_468:
[----:B------:R-:W-:Y:S04]  /*2250*/  BSSY B0, `(.L_x_471) ;  /* 0x000000d000007945 */ /* 0x000fe80003800000 */
[----:B------:R-:W-:Y:S05]  /*2260*/  @P3 BRA `(.L_x_472) ;  /* 0x0000000000143947 */ /* 0x000fea0003800000 */
[----:B------:R-:W-:Y:S01]  /*2270*/  HFMA2.MMA R58, -RZ, RZ, 0, 0 ;  /* 0x00000000ff3a7435 */ /* 0x000fe200000001ff */
[----:B------:R-:W-:Y:S10]  /*2280*/  @!P0 BRA `(.L_x_473) ;  /* 0x0000000000248947 */ /* 0x000ff40003800000 */
[----:B-----5:R-:W-:-:S04]  /*2290*/  PRMT R58, R43, 0x7632, R58 ;  /* 0x000076322b3a7816 */ /* 0x020fc8000000003a */
[----:B------:R-:W-:Y:S01]  /*22a0*/  SHF.L.U32 R58, R58, 0x10, RZ ;  /* 0x000000103a3a7819 */ /* 0x000fe200000006ff */
[----:B------:R-:W-:Y:S06]  /*22b0*/  BRA `(.L_x_473) ;  /* 0x0000000000187947 */ /* 0x000fec0003800000 */
.L_x_472:
[----:B-----5:R-:W-:Y:S02]  /*22c0*/  PRMT R48, R47, 0x7632, R48 ;  /* 0x000076322f307816 */ /* 0x020fe40000000030 */
[----:B------:R-:W-:Y:S02]  /*22d0*/  @P0 PRMT R49, R43, 0x7632, R49 ;  /* 0x000076322b310816 */ /* 0x000fe40000000031 */
[----:B------:R-:W-:Y:S02]  /*22e0*/  SHF.L.U32 R48, R48, 0x10, RZ ;  /* 0x0000001030307819 */ /* 0x000fe400000006ff */
[----:B------:R-:W-:-:S03]  /*22f0*/  @P0 SHF.L.U32 R49, R49, 0x10, RZ ;  /* 0x0000001031310819 */ /* 0x000fc600000006ff */
[----:B------:R-:W-:-:S04]  /*2300*/  FMUL.FTZ R58, R48, UR8 ;  /* 0x00000008303a7c20 */ /* 0x000fc80008410000 */
[----:B------:R-:W-:-:S07]  /*2310*/  @P0 FADD.FTZ R58, R58, R49 ;  /* 0x000000313a3a0221 */ /* 0x000fce0000010000 */
.L_x_473:
[----:B------:R-:W-:Y:S05]  /*2320*/  BSYNC B0 ;  /* 0x0000000000007941 */ /* 0x000fea0003800000 */
.L_x_471:
[----:B------:R-:W-:Y:S01]  /*2330*/  FADD.FTZ R48, RZ, R79 ;  /* 0x0000004fff307221 */ /* 0x000fe20000010000 */
[----:B------:R-:W-:Y:S01]  /*2340*/  IMAD.WIDE.U32 R80, R76, 0x10, R80 ;  /* 0x000000104c507825 */ /* 0x000fe200078e0050 */
[----:B------:R-:W-:Y:S01]  /*2350*/  F2FP.BF16.F32.PACK_AB R51, R58, R83 ;  /* 0x000000533a33723e */ /* 0x000fe200000010ff */
[----:B------:R-:W-:Y:S02]  /*2360*/  UMOV UR12, 0xffffffff ;  /* 0xffffffff000c7882 */ /* 0x000fe40000000000 */
[----:B------:R-:W-:Y:S01]  /*2370*/  FADD.FTZ R48, R48, R77 ;  /* 0x0000004d30307221 */ /* 0x000fe20000010000 */
[----:B------:R-:W-:Y:S02]  /*2380*/  F2FP.BF16.F32.PACK_AB R50, R87, R85 ;  /* 0x000000555732723e */ /* 0x000fe400000010ff */
[----:B------:R-:W-:Y:S01]  /*2390*/  LOP3.LUT P0, RZ, R56, 0xff, RZ, 0xc0, !PT ;  /* 0x000000ff38ff7812 */ /* 0x000fe2000780c0ff */
[----:B------:R-:W-:Y:S01]  /*23a0*/  FADD.FTZ R48, R48, R63 ;  /* 0x0000003f30307221 */ /* 0x000fe20000010000 */
[----:B------:R-:W-:-:S03]  /*23b0*/  LOP3.LUT P2, RZ, R0, 0x1f, RZ, 0xc0, !PT ;  /* 0x0000001f00ff7812 */ /* 0x000fc6000784c0ff */
        /* <DEDUP_REMOVED lines=21> */
[----:B------:R-:W-:-:S03]  /*2510*/  F2FP.BF16.F32.PACK_AB R48, R60, R62 ;  /* 0x0000003e3c30723e */ /* 0x000fc600000010ff */
[----:B------:R-:W-:-:S04]  /*2520*/  FADD.FTZ R49, R49, R62 ;  /* 0x0000003e31317221 */ /* 0x000fc80000010000 */
[----:B------:R-:W-:Y:S01]  /*2530*/  FADD.FTZ R76, R49, R60 ;  /* 0x0000003c314c7221 */ /* 0x000fe20000010000 */
[----:B------:R-:W-:-:S03]  /*2540*/  F2FP.BF16.F32.PACK_AB R49, R125, R123 ;  /* 0x0000007b7d31723e */ /* 0x000fc600000010ff */
[----:B------:R-:W-:Y:S02]  /*2550*/  FADD.FTZ R76, R76, R123 ;  /* 0x0000007b4c4c7221 */ /* 0x000fe40000010000 */
[----:B------:R0:W-:Y:S02]  /*2560*/  STG.E.128 desc[UR4][R80.64], R48 ;  /* 0x0000003050007986 */ /* 0x0001e4000c101d04 */
[----:B------:R-:W-:-:S04]  /*2570*/  FADD.FTZ R76, R76, R125 ;  /* 0x0000007d4c4c7221 */ /* 0x000fc80000010000 */
[----:B------:R-:W-:Y:S01]  /*2580*/  FADD.FTZ R56, R76, R85 ;  /* 0x000000554c387221 */ /* 0x000fe20000010000 */
[----:B------:R-:W-:-:S03]  /*2590*/  SHF.R.U32.HI R76, RZ, 0x5, R0 ;  /* 0x00000005ff4c7819 */ /* 0x000fc60000011600 */
[----:B------:R-:W-:Y:S01]  /*25a0*/  FADD.FTZ R78, R56, R87 ;  /* 0x00000057384e7221 */ /* 0x000fe20000010000 */
[----:B------:R-:W-:-:S03]  /*25b0*/  LOP3.LUT R56, R76, 0x7fffff8, RZ, 0xc0, !PT ;  /* 0x07fffff84c387812 */ /* 0x000fc600078ec0ff */
[----:B------:R-:W-:Y:S01]  /*25c0*/  FADD.FTZ R78, R78, R83 ;  /* 0x000000534e4e7221 */ /* 0x000fe20000010000 */
[----:B------:R-:W-:-:S03]  /*25d0*/  @!P0 IADD3 R56, R56, 0x8, RZ ;  /* 0x0000000838388810 */ /* 0x000fc60007ffe0ff */
[----:B------:R-:W-:Y:S01]  /*25e0*/  FADD.FTZ R78, R78, R58 ;  /* 0x0000003a4e4e7221 */ /* 0x000fe20000010000 */
[----:B0-----:R-:W-:Y:S06]  /*25f0*/  BRA.DIV UR12, `(.L_x_474) ;  /* 0x000000160c9c7947 */ /* 0x001fec000b800000 */
        /* <DEDUP_REMOVED lines=12> */
[C---:B------:R-:W-:Y:S01]  /*26c0*/  FADD.FTZ R78, -R48.reuse, R77 ;  /* 0x0000004d304e7221 */ /* 0x040fe20000010100 */
[----:B------:R-:W-:Y:S02]  /*26d0*/  FADD.FTZ R50, -R48, R63 ;  /* 0x0000003f30327221 */ /* 0x000fe40000010100 */
[----:B------:R-:W-:-:S04]  /*26e0*/  FFMA.FTZ R49, R49, R49, RZ ;  /* 0x0000003131317223 */ /* 0x000fc800000100ff */
[----:B------:R-:W-:Y:S01]  /*26f0*/  FFMA.FTZ R49, R78, R78, R49 ;  /* 0x0000004e4e317223 */ /* 0x000fe20000010031 */
[----:B------:R-:W-:-:S03]  /*2700*/  FADD.FTZ R78, -R48, R61 ;  /* 0x0000003d304e7221 */ /* 0x000fc60000010100 */
        /* <DEDUP_REMOVED lines=56> */
[----:B------:R-:W-:-:S04]  /*2a90*/  FFMA.FTZ R49, R50, R50, R49 ;  /* 0x0000003232317223 */ /* 0x000fc80000010031 */
        /* <DEDUP_REMOVED lines=10> */
.L_x_488:
[----:B------:R-:W2:Y:S01]  /*2b40*/  @!P2 S2R R50, SR_CgaCtaId ;  /* 0x000000000032a919 */ /* 0x000ea20000008800 */
[----:B------:R-:W-:Y:S01]  /*2b50*/  @!P2 MOV R49, 0x400 ;  /* 0x000004000031a802 */ /* 0x000fe20000000f00 */
[----:B------:R-:W-:Y:S05]  /*2b60*/  WARPSYNC.ALL ;  /* 0x0000000000007948 */ /* 0x000fea0003800000 */
[----:B------:R-:W-:Y:S02]  /*2b70*/  LOP3.LUT R51, R76, 0x7, RZ, 0xc0, !PT ;  /* 0x000000074c337812 */ /* 0x000fe400078ec0ff */
[----:B--2---:R-:W-:Y:S01]  /*2b80*/  @!P2 LEA R76, R50, R49, 0x18 ;  /* 0x00000031324ca211 */ /* 0x004fe200078ec0ff */
[----:B-1----:R-:W-:Y:S01]  /*2b90*/  FADD.FTZ R49, R81, R80 ;  /* 0x0000005051317221 */ /* 0x002fe20000010000 */
[----:B------:R-:W-:-:S02]  /*2ba0*/  @!P2 IADD3 R50, R56, R51, RZ ;  /* 0x000000333832a210 */ /* 0x000fc40007ffe0ff */
[----:B0-----:R-:W-:Y:S02]  /*2bb0*/  LOP3.LUT R81, R0, 0x1f, RZ, 0xc0, !PT ;  /* 0x0000001f00517812 */ /* 0x001fe400078ec0ff */
[----:B------:R-:W-:-:S05]  /*2bc0*/  @!P2 LEA R50, R50, R76, 0x3 ;  /* 0x0000004c3232a211 */ /* 0x000fca00078e18ff */
[----:B------:R0:W-:Y:S01]  /*2bd0*/  @!P2 STS.64 [R50], R48 ;  /* 0x000000303200a388 */ /* 0x0001e20000000a00 */
[----:B------:R-:W-:-:S13]  /*2be0*/  ISETP.GT.U32.AND P2, PT, R81, 0x7, PT ;  /* 0x000000075100780c */ /* 0x000fda0003f44070 */
[----:B0-----:R-:W0:Y:S01]  /*2bf0*/  @!P2 S2R R49, SR_CgaCtaId ;  /* 0x000000000031a919 */ /* 0x001e220000008800 */
[----:B------:R-:W-:Y:S01]  /*2c00*/  @!P2 MOV R48, 0x400 ;  /* 0x000004000030a802 */ /* 0x000fe20000000f00 */
[----:B------:R-:W-:Y:S01]  /*2c10*/  BSSY B0, `(.L_x_475) ;  /* 0x0000100000007945 */ /* 0x000fe20003800000 */
[----:B------:R-:W-:Y:S01]  /*2c20*/  @!P2 IADD3 R56, R56, R81, RZ ;  /* 0x000000513838a210 */ /* 0x000fe20007ffe0ff */
[----:B------:R-:W-:Y:S01]  /*2c30*/  BAR.SYNC.DEFER_BLOCKING 0x0 ;  /* 0x0000000000007b1d */ /* 0x000fe20000010000 */
[----:B0-----:R-:W-:Y:S02]  /*2c40*/  @!P2 LEA R81, R49, R48, 0x18 ;  /* 0x000000303151a211 */ /* 0x001fe400078ec0ff */
[----:B------:R-:W-:Y:S02]  /*2c50*/  CS2R R48, SRZ ;  /* 0x0000000000307805 */ /* 0x000fe4000001ff00 */
[----:B------:R-:W-:Y:S01]  /*2c60*/  @!P2 LEA R76, R56, R81, 0x3 ;  /* 0x00000051384ca211 */ /* 0x000fe200078e18ff */
[----:B------:R-:W-:-:S04]  /*2c70*/  HFMA2.MMA R56, -RZ, RZ, 0, 0 ;  /* 0x00000000ff387435 */ /* 0x000fc800000001ff */
[----:B------:R-:W-:Y:S02]  /*2c80*/  @!P2 LDS.64 R48, [R76] ;  /* 0x000000004c30a984 */ /* 0x000fe40000000a00 */
[----:B------:R-:W-:Y:S02]  /*2c90*/  @!P2 MOV R56, 0x400 ;  /* 0x000004000038a802 */ /* 0x000fe40000000f00 */
[----:B------:R-:W-:-:S03]  /*2ca0*/  LOP3.LUT P2, RZ, R51, 0x1f, R0, 0xf8, !PT ;  /* 0x0000001f33ff7812 */ /* 0x000fc6000784f800 */
[----:B------:R-:W0:Y:S02]  /*2cb0*/  SHFL.DOWN PT, R81, R56, 0x4, 0x1f ;  /* 0x08801f0038517f89 */ /* 0x000e2400000e0000 */
[----:B0-----:R-:W-:Y:S02]  /*2cc0*/  IADD3 R82, R81, R56, RZ ;  /* 0x0000003851527210 */ /* 0x001fe40007ffe0ff */
[----:B------:R-:W-:Y:S02]  /*2cd0*/  I2FP.F32.S32 R86, R81 ;  /* 0x0000005100567245 */ /* 0x000fe40000201400 */
[----:B------:R-:W-:Y:S01]  /*2ce0*/  I2FP.F32.S32 R50, R82 ;  /* 0x0000005200327245 */ /* 0x000fe20000201400 */
[----:B------:R-:W0:Y:S01]  /*2cf0*/  SHFL.DOWN PT, R88, R82, 0x2, 0x1f ;  /* 0x08401f0052587f89 */ /* 0x000e2200000e0000 */
[----:B------:R-:W-:Y:S02]  /*2d00*/  I2FP.F32.S32 R81, R56 ;  /* 0x0000003800517245 */ /* 0x000fe40000201400 */
[----:B------:R-:W1:Y:S01]  /*2d10*/  MUFU.RCP R84, R50 ;  /* 0x0000003200547308 */ /* 0x000e620000001000 */
[----:B------:R-:W2:Y:S04]  /*2d20*/  SHFL.DOWN PT, R78, R48, 0x4, 0x1f ;  /* 0x08801f00304e7f89 */ /* 0x000ea800000e0000 */
[----:B------:R-:W3:Y:S01]  /*2d30*/  SHFL.DOWN PT, R80, R49, 0x4, 0x1f ;  /* 0x08801f0031507f89 */ /* 0x000ee200000e0000 */
[----:B0-----:R-:W-:Y:S01]  /*2d40*/  IMAD.IADD R82, R82, 0x1, R88 ;  /* 0x0000000152527824 */ /* 0x001fe200078e0258 */
[----:B------:R-:W-:Y:S01]  /*2d50*/  I2FP.F32.S32 R88, R88 ;  /* 0x0000005800587245 */ /* 0x000fe20000201400 */
[C---:B--2---:R-:W-:Y:S01]  /*2d60*/  FMUL.FTZ R76, R78.reuse, R86 ;  /* 0x000000564e4c7220 */ /* 0x044fe20000410000 */
[----:B------:R-:W-:-:S03]  /*2d70*/  FADD.FTZ R78, -R78, R48 ;  /* 0x000000304e4e7221 */ /* 0x000fc60000010100 */
[----:B------:R-:W-:Y:S01]  /*2d80*/  FFMA.FTZ R76, R81, R48, R76 ;  /* 0x00000030514c7223 */ /* 0x000fe2000001004c */
[----:B------:R-:W-:Y:S01]  /*2d90*/  FMUL.FTZ R78, R78, R78 ;  /* 0x0000004e4e4e7220 */ /* 0x000fe20000410000 */
[----:B---3--:R-:W-:Y:S02]  /*2da0*/  FADD.FTZ R49, R80, R49 ;  /* 0x0000003150317221 */ /* 0x008fe40000010000 */
[----:B-1----:R-:W-:Y:S01]  /*2db0*/  FMUL.FTZ R76, R84, R76 ;  /* 0x0000004c544c7220 */ /* 0x002fe20000410000 */
[----:B------:R-:W-:-:S04]  /*2dc0*/  FMUL.FTZ R78, R78, R81 ;  /* 0x000000514e4e7220 */ /* 0x000fc80000410000 */
[----:B------:R-:W0:Y:S01]  /*2dd0*/  SHFL.DOWN PT, R48, R76, 0x2, 0x1f ;  /* 0x08401f004c307f89 */ /* 0x000e2200000e0000 */
[----:B------:R-:W-:-:S04]  /*2de0*/  FMUL.FTZ R78, R78, R86 ;  /* 0x000000564e4e7220 */ /* 0x000fc80000410000 */
[----:B------:R-:W-:Y:S01]  /*2df0*/  FFMA.FTZ R49, R84, R78, R49 ;  /* 0x0000004e54317223 */ /* 0x000fe20000010031 */
[----:B------:R-:W-:Y:S01]  /*2e00*/  I2FP.F32.S32 R78, R82 ;  /* 0x00000052004e7245 */ /* 0x000fe20000201400 */
[----:B------:R-:W1:Y:S03]  /*2e10*/  SHFL.DOWN PT, R84, R82, 0x1, 0x1f ;  /* 0x08201f0052547f89 */ /* 0x000e6600000e0000 */
[----:B------:R-:W2:Y:S01]  /*2e20*/  MUFU.RCP R80, R78 ;  /* 0x0000004e00507308 */ /* 0x000ea20000001000 */
[----:B------:R-:W3:Y:S01]  /*2e30*/  SHFL.DOWN PT, R56, R49, 0x2, 0x1f ;  /* 0x08401f0031387f89 */ /* 0x000ee200000e0000 */
[----:B0-----:R-:W-:Y:S01]  /*2e40*/  FMUL.FTZ R81, R48, R88 ;  /* 0x0000005830517220 */ /* 0x001fe20000410000 */
[----:B------:R-:W-:-:S03]  /*2e50*/  FADD.FTZ R48, R76, -R48 ;  /* 0x800000304c307221 */ /* 0x000fc60000010000 */
[----:B------:R-:W-:Y:S01]  /*2e60*/  FFMA.FTZ R76, R50, R76, R81 ;  /* 0x0000004c324c7223 */ /* 0x000fe20000010051 */
[----:B------:R-:W-:Y:S01]  /*2e70*/  FMUL.FTZ R81, R48, R48 ;  /* 0x0000003030517220 */ /* 0x000fe20000410000 */
[----:B-1----:R-:W-:Y:S02]  /*2e80*/  IADD3 R82, R82, R84, RZ ;  /* 0x0000005452527210 */ /* 0x002fe40007ffe0ff */
[----:B--2---:R-:W-:Y:S01]  /*2e90*/  FMUL.FTZ R76, R80, R76 ;  /* 0x0000004c504c7220 */ /* 0x004fe20000410000 */
[----:B------:R-:W-:Y:S01]  /*2ea0*/  FMUL.FTZ R81, R50, R81 ;  /* 0x0000005132517220 */ /* 0x000fe20000410000 */
[----:B------:R-:W-:Y:S01]  /*2eb0*/  I2FP.F32.S32 R84, R84 ;  /* 0x0000005400547245 */ /* 0x000fe20000201400 */
[----:B---3--:R-:W-:Y:S01]  /*2ec0*/  FADD.FTZ R49, R49, R56 ;  /* 0x0000003831317221 */ /* 0x008fe20000010000 */
[----:B------:R-:W-:Y:S01]  /*2ed0*/  I2FP.F32.S32 R82, R82 ;  /* 0x0000005200527245 */ /* 0x000fe20000201400 */
[----:B------:R-:W0:Y:S01]  /*2ee0*/  SHFL.DOWN PT, R48, R76, 0x1, 0x1f ;  /* 0x08201f004c307f89 */ /* 0x000e2200000e0000 */
[----:B------:R-:W-:-:S04]  /*2ef0*/  FMUL.FTZ R81, R81, R88 ;  /* 0x0000005851517220 */ /* 0x000fc80000410000 */
[----:B------:R-:W-:Y:S01]  /*2f00*/  FFMA.FTZ R49, R80, R81, R49 ;  /* 0x0000005150317223 */ /* 0x000fe20000010031 */
[----:B------:R-:W1:Y:S01]  /*2f10*/  MUFU.RCP R82, R82 ;  /* 0x0000005200527308 */ /* 0x000e620000001000 */
[----:B------:R-:W2:Y:S03]  /*2f20*/  LDC R80, c[0x0][0x2d8] ;  /* 0x0000b600ff507b82 */ /* 0x000ea60000000800 */
[----:B------:R-:W3:Y:S01]  /*2f30*/  SHFL.DOWN PT, R50, R49, 0x1, 0x1f ;  /* 0x08201f0031327f89 */ /* 0x000ee200000e0000 */
[----:B0-----:R-:W-:Y:S01]  /*2f40*/  FADD.FTZ R56, R76, -R48 ;  /* 0x800000304c387221 */ /* 0x001fe20000010000 */
[----:B------:R-:W-:-:S03]  /*2f50*/  FMUL.FTZ R48, R48, R84 ;  /* 0x0000005430307220 */ /* 0x000fc60000410000 */
[----:B------:R-:W-:Y:S01]  /*2f60*/  FMUL.FTZ R81, R56, R56 ;  /* 0x0000003838517220 */ /* 0x000fe20000410000 */
[----:B------:R-:W-:-:S03]  /*2f70*/  FFMA.FTZ R48, R78, R76, R48 ;  /* 0x0000004c4e307223 */ /* 0x000fc60000010030 */
[----:B------:R-:W-:Y:S01]  /*2f80*/  FMUL.FTZ R78, R78, R81 ;  /* 0x000000514e4e7220 */ /* 0x000fe20000410000 */
[----:B-1----:R-:W-:Y:S01]  /*2f90*/  FMUL.FTZ R56, R82, R48 ;  /* 0x0000003052387220 */ /* 0x002fe20000410000 */
[----:B---3--:R-:W-:Y:S02]  /*2fa0*/  FADD.FTZ R81, R49, R50 ;  /* 0x0000003231517221 */ /* 0x008fe40000010000 */
[----:B------:R-:W-:Y:S01]  /*2fb0*/  FMUL.FTZ R78, R78, R84 ;  /* 0x000000544e4e7220 */ /* 0x000fe20000410000 */
[----:B------:R-:W0:Y:S02]  /*2fc0*/  @!P2 LDC.64 R48, c[0x0][0x250] ;  /* 0x00009400ff30ab82 */ /* 0x000e240000000a00 */
[----:B------:R-:W1:Y:S01]  /*2fd0*/  SHFL.IDX PT, R56, R56, RZ, 0x1f ;  /* 0x00001fff38387589 */ /* 0x000e6200000e0000 */
[----:B------:R-:W-:-:S05]  /*2fe0*/  FFMA.FTZ R78, R82, R78, R81 ;  /* 0x0000004e524e7223 */ /* 0x000fca0000010051 */
[----:B------:R-:W3:Y:S01]  /*2ff0*/  @!P2 LDC.64 R50, c[0x0][0x258] ;  /* 0x00009600ff32ab82 */ /* 0x000ee20000000a00 */
[----:B------:R-:W2:Y:S01]  /*3000*/  SHFL.IDX PT, R78, R78, RZ, 0x1f ;  /* 0x00001fff4e4e7589 */ /* 0x000ea200000e0000 */
[----:B0-----:R-:W-:Y:S01]  /*3010*/  @!P2 LEA R48, P3, R18, R48, 0x2 ;  /* 0x000000301230a211 */ /* 0x001fe200078610ff */
[----:B-1----:R-:W-:-:S03]  /*3020*/  FMUL.FTZ R76, R56, R56 ;  /* 0x00000038384c7220 */ /* 0x002fc60000410000 */
[----:B------:R-:W-:Y:S02]  /*3030*/  @!P2 LEA.HI.X R49, R18, R49, R52, 0x2, P3 ;  /* 0x000000311231a211 */ /* 0x000fe400018f1434 */
[----:B------:R-:W-:Y:S01]  /*3040*/  FSEL R81, R76, RZ, P1 ;  /* 0x000000ff4c517208 */ /* 0x000fe20000800000 */
[----:B--2---:R-:W-:Y:S01]  /*3050*/  FFMA.FTZ R76, R78, UR9, R80 ;  /* 0x000000094e4c7c23 */ /* 0x004fe20008010050 */
[----:B---3--:R-:W-:Y:S01]  /*3060*/  @!P2 LEA R50, P4, R18, R50, 0x2 ;  /* 0x000000321232a211 */ /* 0x008fe200078810ff */
[----:B------:R0:W-:Y:S02]  /*3070*/  @!P2 STG.E desc[UR4][R48.64], R56 ;  /* 0x000000383000a986 */ /* 0x0001e4000c101904 */
[----:B------:R-:W-:Y:S01]  /*3080*/  FADD.FTZ R81, R76, R81 ;  /* 0x000000514c517221 */ /* 0x000fe20000010000 */
[----:B------:R-:W-:-:S05]  /*3090*/  @!P2 LEA.HI.X R51, R18, R51, R52, 0x2, P4 ;  /* 0x000000331233a211 */ /* 0x000fca00020f1434 */
[----:B------:R-:W1:Y:S02]  /*30a0*/  MUFU.RSQ R81, R81 ;  /* 0x0000005100517308 */ /* 0x000e640000001400 */
[----:B-1----:R0:W-:Y:S01]  /*30b0*/  @!P2 STG.E desc[UR4][R50.64], R81 ;  /* 0x000000513200a986 */ /* 0x0021e2000c101904 */
[----:B------:R-:W-:-:S13]  /*30c0*/  ISETP.GE.AND P2, PT, R54, 0x1, PT ;  /* 0x000000013600780c */ /* 0x000fda0003f46270 */
[----:B0-----:R-:W-:Y:S05]  /*30d0*/  @!P2 BRA `(.L_x_476) ;  /* 0x0000000800cca947 */ /* 0x001fea0003800000 */
[----:B------:R-:W-:Y:S02]  /*30e0*/  FSEL R80, R56, RZ, !P1 ;  /* 0x000000ff38507208 */ /* 0x000fe40004800000 */
[----:B------:R-:W-:Y:S02]  /*30f0*/  IADD3 R54, R54, -0x1, RZ ;  /* 0xffffffff36367810 */ /* 0x000fe40007ffe0ff */
[----:B------:R-:W-:Y:S01]  /*3100*/  SHF.L.U32 R90, R39, 0x10, RZ ;  /* 0x00000010275a7819 */ /* 0x000fe200000006ff */
        /* <DEDUP_REMOVED lines=8> */
[----:B------:R-:W-:Y:S01]  /*3190*/  FADD.FTZ R60, -R80, R87 ;  /* 0x00000057503c7221 */ /* 0x000fe20000010100 */
[----:B------:R-:W-:Y:S01]  /*31a0*/  SHF.L.U32 R51, R38, 0x10, RZ ;  /* 0x0000001026337819 */ /* 0x000fe200000006ff */
[C---:B------:R-:W-:Y:S01]  /*31b0*/  FMUL.FTZ R84, R81.reuse, R56 ;  /* 0x0000003851547220 */ /* 0x040fe20000410000 */
[C---:B------:R-:W-:Y:S01]  /*31c0*/  FMUL.FTZ R91, R81.reuse, R52 ;  /* 0x00000034515b7220 */ /* 0x040fe20000410000 */
[C---:B------:R-:W-:Y:S01]  /*31d0*/  FMUL.FTZ R56, R81.reuse, R78 ;  /* 0x0000004e51387220 */ /* 0x040fe20000410000 */
[----:B------:R-:W-:Y:S01]  /*31e0*/  FMUL.FTZ R77, R81, R86 ;  /* 0x00000056514d7220 */ /* 0x000fe20000410000 */
[----:B------:R-:W-:Y:S01]  /*31f0*/  IMAD R89, R54, R89, RZ ;  /* 0x0000005936597224 */ /* 0x000fe200078e02ff */
[----:B------:R-:W-:Y:S01]  /*3200*/  PRMT R86, R38, 0x7632, R86 ;  /* 0x0000763226567816 */ /* 0x000fe20000000056 */
[C---:B------:R-:W-:Y:S01]  /*3210*/  FADD.FTZ R54, -R80.reuse, R79 ;  /* 0x0000004f50367221 */ /* 0x040fe20000010100 */
[----:B------:R-:W-:Y:S01]  /*3220*/  PRMT R19, R39, 0x7632, R19 ;  /* 0x0000763227137816 */ /* 0x000fe20000000013 */
[C---:B------:R-:W-:Y:S01]  /*3230*/  FADD.FTZ R50, -R80.reuse, R61 ;  /* 0x0000003d50327221 */ /* 0x040fe20000010100 */
[C---:B------:R-:W-:Y:S01]  /*3240*/  FADD.FTZ R76, -R80.reuse, R57 ;  /* 0x00000039504c7221 */ /* 0x040fe20000010100 */
[C---:B------:R-:W-:Y:S01]  /*3250*/  FADD.FTZ R92, -R80.reuse, R119 ;  /* 0x00000077505c7221 */ /* 0x040fe20000010100 */
[C---:B------:R-:W-:Y:S01]  /*3260*/  FADD.FTZ R118, -R80.reuse, R62 ;  /* 0x0000003e50767221 */ /* 0x040fe20000010100 */
[----:B------:R-:W-:Y:S01]  /*3270*/  FMUL.FTZ R79, R81, R60 ;  /* 0x0000003c514f7220 */ /* 0x000fe20000410000 */
        /* <DEDUP_REMOVED lines=18> */
[----:B------:R-:W-:Y:S01]  /*33a0*/  FFMA.FTZ R56, R56, R90, R5 ;  /* 0x0000005a38387223 */ /* 0x000fe20000010005 */
[----:B------:R-:W-:Y:S01]  /*33b0*/  FFMA.FTZ R60, R91, R51, R4 ;  /* 0x000000335b3c7223 */ /* 0x000fe20000010004 */
[----:B------:R-:W-:Y:S01]  /*33c0*/  PRMT R51, R36, 0x7632, R51 ;  /* 0x0000763224337816 */ /* 0x000fe20000000033 */
[C---:B------:R-:W-:Y:S01]  /*33d0*/  FMUL.FTZ R49, R81.reuse, R48 ;  /* 0x0000003051317220 */ /* 0x040fe20000410000 */
[----:B------:R-:W-:Y:S01]  /*33e0*/  SHF.L.U32 R90, R86, 0x10, RZ ;  /* 0x00000010565a7819 */ /* 0x000fe200000006ff */
[----:B------:R-:W-:Y:S01]  /*33f0*/  FMUL.FTZ R80, R81, R50 ;  /* 0x0000003251507220 */ /* 0x000fe20000410000 */
[----:B------:R-:W-:Y:S01]  /*3400*/  SHF.L.U32 R110, R19, 0x10, RZ ;  /* 0x00000010136e7819 */ /* 0x000fe200000006ff */
[C---:B------:R-:W-:Y:S01]  /*3410*/  FMUL.FTZ R19, R81.reuse, R54 ;  /* 0x0000003651137220 */ /* 0x040fe20000410000 */
[----:B------:R-:W-:Y:S01]  /*3420*/  SHF.L.U32 R86, R36, 0x10, RZ ;  /* 0x0000001024567819 */ /* 0x000fe200000006ff */
[C---:B------:R-:W-:Y:S01]  /*3430*/  FMUL.FTZ R87, R81.reuse, R76 ;  /* 0x0000004c51577220 */ /* 0x040fe20000410000 */
        /* <DEDUP_REMOVED lines=22> */
[----:B------:R-:W-:Y:S01]  /*35a0*/  FMUL.FTZ R78, R81, R85 ;  /* 0x00000055514e7220 */ /* 0x000fe20000410000 */
[----:B------:R-:W-:Y:S01]  /*35b0*/  PRMT R81, R37, 0x7632, R81 ;  /* 0x0000763225517816 */ /* 0x000fe20000000051 */
[----:B------:R-:W-:Y:S01]  /*35c0*/  FFMA.FTZ R86, R19, R86, R2 ;  /* 0x0000005613567223 */ /* 0x000fe20000010002 */
[----:B------:R-:W-:Y:S01]  /*35d0*/  SHF.L.U32 R51, R51, 0x10, RZ ;  /* 0x0000001033337819 */ /* 0x000fe200000006ff */
[----:B------:R-:W-:Y:S01]  /*35e0*/  FFMA.FTZ R85, R93, R110, R23 ;  /* 0x0000006e5d557223 */ /* 0x000fe20000010017 */
[----:B------:R-:W-:Y:S01]  /*35f0*/  PRMT R19, R34, 0x7632, R19 ;  /* 0x0000763222137816 */ /* 0x000fe20000000013 */
[----:B------:R-:W-:Y:S01]  /*3600*/  FFMA.FTZ R87, R87, R90, R22 ;  /* 0x0000005a57577223 */ /* 0x000fe20000010016 */
[----:B------:R-:W-:Y:S01]  /*3610*/  SHF.L.U32 R81, R81, 0x10, RZ ;  /* 0x0000001051517819 */ /* 0x000fe200000006ff */
[----:B------:R-:W-:Y:S01]  /*3620*/  FFMA.FTZ R93, R49, R51, R20 ;  /* 0x00000033315d7223 */ /* 0x000fe20000010014 */
[----:B------:R-:W-:Y:S01]  /*3630*/  PRMT R49, R35, 0x7632, R49 ;  /* 0x0000763223317816 */ /* 0x000fe20000000031 */
[----:B------:R-:W-:Y:S01]  /*3640*/  IMAD.U32 R19, R19, 0x10000, RZ ;  /* 0x0001000013137824 */ /* 0x000fe200078e00ff */
[----:B------:R-:W-:Y:S01]  /*3650*/  SHF.L.U32 R94, R33, 0x10, RZ ;  /* 0x00000010215e7819 */ /* 0x000fe200000006ff */
[----:B------:R-:W-:Y:S01]  /*3660*/  FFMA.FTZ R91, R80, R81, R21 ;  /* 0x00000051505b7223 */ /* 0x000fe20000010015 */
[----:B------:R-:W-:Y:S01]  /*3670*/  SHF.R.S32.HI R80, RZ, 0x1f, R89 ;  /* 0x0000001fff507819 */ /* 0x000fe20000011459 */
[----:B------:R-:W-:Y:S01]  /*3680*/  FFMA.FTZ R99, R99, R19, R66 ;  /* 0x0000001363637223 */ /* 0x000fe20000010042 */
[----:B------:R-:W-:Y:S01]  /*3690*/  SHF.L.U32 R49, R49, 0x10, RZ ;  /* 0x0000001031317819 */ /* 0x000fe200000006ff */
[----:B------:R-:W-:Y:S01]  /*36a0*/  FFMA.FTZ R94, R50, R94, R7 ;  /* 0x0000005e325e7223 */ /* 0x000fe20000010007 */
[----:B------:R-:W-:-:S02]  /*36b0*/  PRMT R19, R32, 0x7632, R19 ;  /* 0x0000763220137816 */ /* 0x000fc40000000013 */
[----:B------:R-:W-:Y:S01]  /*36c0*/  LEA.HI R80, R80, R89, RZ, 0x3 ;  /* 0x0000005950507211 */ /* 0x000fe200078f18ff */
[----:B------:R-:W-:Y:S01]  /*36d0*/  FFMA.FTZ R89, R112, R49, R67 ;  /* 0x0000003170597223 */ /* 0x000fe20000010043 */
[----:B------:R-:W-:Y:S02]  /*36e0*/  PRMT R49, R33, 0x7632, R49 ;  /* 0x0000763221317816 */ /* 0x000fe40000000031 */
[----:B------:R-:W-:Y:S02]  /*36f0*/  SHF.L.U32 R19, R19, 0x10, RZ ;  /* 0x0000001013137819 */ /* 0x000fe400000006ff */
[----:B------:R-:W-:Y:S02]  /*3700*/  SHF.L.U32 R90, R34, 0x10, RZ ;  /* 0x00000010225a7819 */ /* 0x000fe400000006ff */
[----:B------:R-:W-:Y:S01]  /*3710*/  SHF.L.U32 R88, R37, 0x10, RZ ;  /* 0x0000001025587819 */ /* 0x000fe200000006ff */
[----:B------:R-:W-:Y:S01]  /*3720*/  FFMA.FTZ R101, R55, R19, R64 ;  /* 0x0000001337657223 */ /* 0x000fe20000010040 */
[----:B------:R-:W-:Y:S01]  /*3730*/  SHF.L.U32 R49, R49, 0x10, RZ ;  /* 0x0000001031317819 */ /* 0x000fe200000006ff */
[----:B------:R-:W-:Y:S01]  /*3740*/  FFMA.FTZ R90, R95, R90, R8 ;  /* 0x0000005a5f5a7223 */ /* 0x000fe20000010008 */
[----:B------:R-:W-:Y:S01]  /*3750*/  PRMT R50, R31, 0x7632, R50 ;  /* 0x000076321f327816 */ /* 0x000fe20000000032 */
[----:B------:R-:W-:Y:S01]  /*3760*/  FFMA.FTZ R84, R84, R88, R3 ;  /* 0x0000005854547223 */ /* 0x000fe20000010003 */
[----:B------:R-:W-:Y:S01]  /*3770*/  PRMT R19, R29, 0x7632, R19 ;  /* 0x000076321d137816 */ /* 0x000fe20000000013 */
[----:B------:R-:W-:Y:S01]  /*3780*/  FFMA.FTZ R95, R48, R49, R65 ;  /* 0x00000031305f7223 */ /* 0x000fe20000010041 */
[----:B------:R-:W-:-:S02]  /*3790*/  SHF.L.U32 R50, R50, 0x10, RZ ;  /* 0x0000001032327819 */ /* 0x000fc400000006ff */
[----:B------:R-:W-:Y:S02]  /*37a0*/  SHF.L.U32 R88, R35, 0x10, RZ ;  /* 0x0000001023587819 */ /* 0x000fe400000006ff */
[----:B------:R-:W-:Y:S01]  /*37b0*/  SHF.L.U32 R49, R30, 0x10, RZ ;  /* 0x000000101e317819 */ /* 0x000fe200000006ff */
[----:B------:R-:W-:Y:S01]  /*37c0*/  FFMA.FTZ R103, R92, R50, R71 ;  /* 0x000000325c677223 */ /* 0x000fe20000010047 */
[----:B------:R-:W-:Y:S01]  /*37d0*/  PRMT R48, R30, 0x7632, R48 ;  /* 0x000076321e307816 */ /* 0x000fe20000000030 */
[----:B------:R-:W-:Y:S01]  /*37e0*/  FFMA.FTZ R88, R82, R88, R9 ;  /* 0x0000005852587223 */ /* 0x000fe20000010009 */
[----:B------:R-:W-:Y:S01]  /*37f0*/  SHF.L.U32 R19, R19, 0x10, RZ ;  /* 0x0000001013137819 */ /* 0x000fe200000006ff */
[----:B------:R-:W-:Y:S01]  /*3800*/  FFMA.FTZ R92, R83, R49, R12 ;  /* 0x00000031535c7223 */ /* 0x000fe2000001000c */
[----:B------:R-:W-:Y:S01]  /*3810*/  SHF.L.U32 R48, R48, 0x10, RZ ;  /* 0x0000001030307819 */ /* 0x000fe200000006ff */
[----:B------:R-:W0:Y:S01]  /*3820*/  LDC.64 R82, c[0x0][0x2b8] ;  /* 0x0000ae00ff527b82 */ /* 0x000e220000000a00 */
[----:B------:R-:W-:Y:S01]  /*3830*/  PRMT R49, R27, 0x7632, R49 ;  /* 0x000076321b317816 */ /* 0x000fe20000000031 */
[----:B------:R-:W-:Y:S01]  /*3840*/  FFMA.FTZ R105, R54, R19, R69 ;  /* 0x0000001336697223 */ /* 0x000fe20000010045 */
[----:B------:R-:W-:Y:S01]  /*3850*/  PRMT R19, R28, 0x7632, R19 ;  /* 0x000076321c137816 */ /* 0x000fe20000000013 */
[----:B------:R-:W-:Y:S01]  /*3860*/  FFMA.FTZ R97, R97, R48, R70 ;  /* 0x0000003061617223 */ /* 0x000fe20000010046 */
[----:B------:R-:W-:Y:S01]  /*3870*/  PRMT R48, R26, 0x7632, R48 ;  /* 0x000076321a307816 */ /* 0x000fe20000000030 */
[----:B------:R-:W-:Y:S01]  /*3880*/  IMAD.U32 R49, R49, 0x10000, RZ ;  /* 0x0001000031317824 */ /* 0x000fe200078e00ff */
[----:B------:R-:W-:-:S02]  /*3890*/  SHF.L.U32 R19, R19, 0x10, RZ ;  /* 0x0000001013137819 */ /* 0x000fc400000006ff */
[----:B------:R-:W-:Y:S01]  /*38a0*/  SHF.L.U32 R104, R26, 0x10, RZ ;  /* 0x000000101a687819 */ /* 0x000fe200000006ff */
[----:B------:R-:W-:Y:S01]  /*38b0*/  FFMA.FTZ R109, R78, R49, R75 ;  /* 0x000000314e6d7223 */ /* 0x000fe2000001004b */
[----:B------:R-:W-:Y:S01]  /*38c0*/  SHF.L.U32 R111, R48, 0x10, RZ ;  /* 0x00000010306f7819 */ /* 0x000fe200000006ff */
[----:B------:R-:W-:Y:S01]  /*38d0*/  FFMA.FTZ R107, R57, R19, R68 ;  /* 0x00000013396b7223 */ /* 0x000fe20000010044 */
[----:B------:R-:W-:Y:S01]  /*38e0*/  PRMT R48, R25, 0x7632, R48 ;  /* 0x0000763219307816 */ /* 0x000fe20000000030 */
[----:B------:R-:W-:Y:S01]  /*38f0*/  FFMA.FTZ R104, R77, R104, R16 ;  /* 0x000000684d687223 */ /* 0x000fe20000010010 */
[----:B------:R-:W-:Y:S01]  /*3900*/  LOP3.LUT R19, R0, 0xff, RZ, 0xc0, !PT ;  /* 0x000000ff00137812 */ /* 0x000fe200078ec0ff */
[----:B------:R-:W-:Y:S01]  /*3910*/  FFMA.FTZ R111, R79, R111, R74 ;  /* 0x0000006f4f6f7223 */ /* 0x000fe2000001004a */
[----:B------:R-:W-:Y:S02]  /*3920*/  SHF.L.U32 R50, R48, 0x10, RZ ;  /* 0x0000001030327819 */ /* 0x000fe400000006ff */
[----:B------:R-:W-:-:S02]  /*3930*/  SHF.L.U32 R49, R24, 0x10, RZ ;  /* 0x0000001018317819 */ /* 0x000fc400000006ff */
[----:B------:R-:W-:Y:S01]  /*3940*/  PRMT R48, R24, 0x7632, R48 ;  /* 0x0000763218307816 */ /* 0x000fe20000000030 */
[----:B------:R-:W-:Y:S01]  /*3950*/  FFMA.FTZ R115, R62, R50, R73 ;  /* 0x000000323e737223 */ /* 0x000fe20000010049 */
[----:B------:R-:W-:Y:S01]  /*3960*/  LEA.HI.SX32 R77, R80, R19, 0x1d ;  /* 0x00000013504d7211 */ /* 0x000fe200078feaff */
[----:B------:R-:W-:Y:S01]  /*3970*/  FFMA.FTZ R108, R61, R49, R14 ;  /* 0x000000313d6c7223 */ /* 0x000fe2000001000e */
[----:B------:R-:W-:Y:S02]  /*3980*/  SHF.L.U32 R96, R32, 0x10, RZ ;  /* 0x0000001020607819 */ /* 0x000fe400000006ff */
[----:B------:R-:W-:Y:S02]  /*3990*/  SHF.L.U32 R51, R31, 0x10, RZ ;  /* 0x000000101f337819 */ /* 0x000fe400000006ff */
[----:B------:R-:W-:Y:S01]  /*39a0*/  SHF.L.U32 R98, R29, 0x10, RZ ;  /* 0x000000101d627819 */ /* 0x000fe200000006ff */
[----:B------:R-:W-:Y:S01]  /*39b0*/  FFMA.FTZ R96, R53, R96, R6 ;  /* 0x0000006035607223 */ /* 0x000fe20000010006 */
        /* <DEDUP_REMOVED lines=8> */
[C---:B------:R-:W-:Y:S01]  /*3a40*/  IADD3 R79, R77.reuse, 0x100, RZ ;  /* 0x000001004d4f7810 */ /* 0x040fe20007ffe0ff */
[----:B------:R-:W-:Y:S01]  /*3a50*/  FFMA.FTZ R106, R58, R106, R15 ;  /* 0x0000006a3a6a7223 */ /* 0x000fe2000001000f */
[----:B------:R-:W-:Y:S01]  /*3a60*/  IADD3 R81, R77, 0x200, RZ ;  /* 0x000002004d517810 */ /* 0x000fe20007ffe0ff */
[----:B------:R-:W-:Y:S01]  /*3a70*/  FFMA.FTZ R113, R63, R48, R72 ;  /* 0x000000303f717223 */ /* 0x000fe20000010048 */
[C---:B------:R-:W-:Y:S01]  /*3a80*/  IADD3 R49, R77.reuse, 0x300, RZ ;  /* 0x000003004d317810 */ /* 0x040fe20007ffe0ff */
[----:B0-----:R-:W-:Y:S01]  /*3a90*/  IMAD.WIDE.U32 R76, R77, 0x10, R82 ;  /* 0x000000104d4c7825 */ /* 0x001fe200078e0052 */
[----:B------:R-:W-:-:S02]  /*3aa0*/  F2FP.BF16.F32.PACK_AB R51, R85, R56 ;  /* 0x000000385533723e */ /* 0x000fc400000010ff */
[----:B------:R-:W-:Y:S01]  /*3ab0*/  F2FP.BF16.F32.PACK_AB R50, R87, R60 ;  /* 0x0000003c5732723e */ /* 0x000fe200000010ff */
[--C-:B------:R-:W-:Y:S01]  /*3ac0*/  IMAD.WIDE.U32 R78, R79, 0x10, R82.reuse ;  /* 0x000000104f4e7825 */ /* 0x100fe200078e0052 */
[----:B------:R-:W-:Y:S02]  /*3ad0*/  F2FP.BF16.F32.PACK_AB R48, R93, R86 ;  /* 0x000000565d30723e */ /* 0x000fe400000010ff */
[----:B------:R-:W-:Y:S01]  /*3ae0*/  F2FP.BF16.F32.PACK_AB R55, R89, R88 ;  /* 0x000000585937723e */ /* 0x000fe200000010ff */
[--C-:B------:R-:W-:Y:S01]  /*3af0*/  IMAD.WIDE.U32 R80, R81, 0x10, R82.reuse ;  /* 0x0000001051507825 */ /* 0x100fe200078e0052 */
[----:B------:R-:W-:Y:S02]  /*3b00*/  F2FP.BF16.F32.PACK_AB R54, R99, R90 ;  /* 0x0000005a6336723e */ /* 0x000fe400000010ff */
[----:B------:R-:W-:Y:S01]  /*3b10*/  F2FP.BF16.F32.PACK_AB R53, R95, R94 ;  /* 0x0000005e5f35723e */ /* 0x000fe200000010ff */
[----:B------:R-:W-:Y:S01]  /*3b20*/  IMAD.WIDE.U32 R82, R49, 0x10, R82 ;  /* 0x0000001031527825 */ /* 0x000fe200078e0052 */
[----:B------:R-:W-:-:S02]  /*3b30*/  F2FP.BF16.F32.PACK_AB R49, R91, R84 ;  /* 0x000000545b31723e */ /* 0x000fc400000010ff */
[----:B------:R-:W-:Y:S02]  /*3b40*/  F2FP.BF16.F32.PACK_AB R52, R101, R96 ;  /* 0x000000606534723e */ /* 0x000fe400000010ff */
[----:B------:R-:W-:Y:S01]  /*3b50*/  F2FP.BF16.F32.PACK_AB R59, R103, R120 ;  /* 0x00000078673b723e */ /* 0x000fe200000010ff */
[----:B------:R0:W-:Y:S01]  /*3b60*/  STG.E.128 desc[UR4][R76.64], R48 ;  /* 0x000000304c007986 */ /* 0x0001e2000c101d04 */
[----:B------:R-:W-:Y:S02]  /*3b70*/  F2FP.BF16.F32.PACK_AB R58, R97, R92 ;  /* 0x0000005c613a723e */ /* 0x000fe400000010ff */
[----:B------:R-:W-:Y:S01]  /*3b80*/  F2FP.BF16.F32.PACK_AB R57, R105, R98 ;  /* 0x000000626939723e */ /* 0x000fe200000010ff */
[----:B------:R0:W-:Y:S01]  /*3b90*/  STG.E.128 desc[UR4][R78.64], R52 ;  /* 0x000000344e007986 */ /* 0x0001e2000c101d04 */
[----:B------:R-:W-:Y:S02]  /*3ba0*/  F2FP.BF16.F32.PACK_AB R56, R107, R100 ;  /* 0x000000646b38723e */ /* 0x000fe400000010ff */
[----:B------:R-:W-:-:S02]  /*3bb0*/  F2FP.BF16.F32.PACK_AB R63, R109, R102 ;  /* 0x000000666d3f723e */ /* 0x000fc400000010ff */
[----:B------:R-:W-:Y:S01]  /*3bc0*/  F2FP.BF16.F32.PACK_AB R62, R111, R104 ;  /* 0x000000686f3e723e */ /* 0x000fe200000010ff */
[----:B------:R0:W-:Y:S01]  /*3bd0*/  STG.E.128 desc[UR4][R80.64], R56 ;  /* 0x0000003850007986 */ /* 0x0001e2000c101d04 */
[----:B------:R-:W-:Y:S02]  /*3be0*/  F2FP.BF16.F32.PACK_AB R61, R115, R106 ;  /* 0x0000006a733d723e */ /* 0x000fe400000010ff */
[----:B------:R-:W-:-:S05]  /*3bf0*/  F2FP.BF16.F32.PACK_AB R60, R113, R108 ;  /* 0x0000006c713c723e */ /* 0x000fca00000010ff */
[----:B------:R0:W-:Y:S02]  /*3c00*/  STG.E.128 desc[UR4][R82.64], R60 ;  /* 0x0000003c52007986 */ /* 0x0001e4000c101d04 */
.L_x_476:
[----:B------:R-:W-:Y:S05]  /*3c10*/  BSYNC B0 ;  /* 0x0000000000007941 */ /* 0x000fea0003800000 */
.L_x_475:
[----:B------:R-:W-:Y:S02]  /*3c20*/  IADD3 R18, R18, UR10, RZ ;  /* 0x0000000a12127c10 */ /* 0x000fe4000fffe0ff */
[----:B0-----:R-:W-:Y:S02]  /*3c30*/  SEL R56, RZ, 0x1, P0 ;  /* 0x00000001ff387807 */ /* 0x001fe40000000000 */
[----:B------:R-:W-:-:S13]  /*3c40*/  ISETP.GE.AND P2, PT, R18, UR11, PT ;  /* 0x0000000b12007c0c */ /* 0x000fda000bf46270 */
[----:B------:R-:W-:Y:S05]  /*3c50*/  @!P2 BRA `(.L_x_477) ;  /* 0xffffffc80054a947 */ /* 0x000fea000383ffff */
[----:B------:R-:W-:Y:S05]  /*3c60*/  EXIT ;  /* 0x000000000000794d */ /* 0x000fea0003800000 */
.L_x_474:
[----:B------:R-:W-:Y:S01]  /*3c70*/  HFMA2.MMA R88, -RZ, RZ, 0, 5.9604644775390625e-08 ;  /* 0x00000001ff587435 */ /* 0x000fe200000001ff */
[----:B------:R-:W-:Y:S01]  /*3c80*/  MOV R86, R78 ;  /* 0x0000004e00567202 */ /* 0x000fe20000000f00 */
[----:B------:R-:W-:Y:S01]  /*3c90*/  IMAD.MOV.U32 R82, RZ, RZ, -0x1 ;  /* 0xffffffffff527424 */ /* 0x000fe200078e00ff */
[----:B------:R-:W-:-:S08]  /*3ca0*/  MOV R90, 0x1f ;  /* 0x0000001f005a7802 */ /* 0x000fd00000000f00 */
[----:B-----5:R-:W-:Y:S05]  /*3cb0*/  WARPSYNC.COLLECTIVE R82, `(.L_x_478) ;  /* 0x0000000052087348 */ /* 0x020fea0003c00000 */
[----:B------:R0:W1:Y:S02]  /*3cc0*/  SHFL.BFLY P3, R84, R86, R88, R90 ;  /* 0x0c00005856547389 */ /* 0x000064000006005a */
[----:B01---5:R-:W-:Y:S01]  /*3cd0*/  ENDCOLLECTIVE ;  /* 0x000000000000791b */ /* 0x023fe20003800000 */
.L_x_478:
[----:B------:R-:W-:Y:S01]  /*3ce0*/  HFMA2.MMA R88, -RZ, RZ, 0, 1.1920928955078125e-07 ;  /* 0x00000002ff587435 */ /* 0x000fe200000001ff */
[----:B------:R-:W-:-:S05]  /*3cf0*/  MOV R49, R84 ;  /* 0x0000005400317202 */ /* 0x000fca0000000f00 */
[----:B------:R-:W-:-:S05]  /*3d00*/  FADD.FTZ R50, R78, R49 ;  /* 0x000000314e327221 */ /* 0x000fca0000010000 */
[----:B------:R-:W-:-:S07]  /*3d10*/  MOV R86, R50 ;  /* 0x0000003200567202 */ /* 0x000fce0000000f00 */
[----:B------:R-:W-:Y:S05]  /*3d20*/  WARPSYNC.COLLECTIVE R82, `(.L_x_479) ;  /* 0x0000000052087348 */ /* 0x000fea0003c00000 */
[----:B------:R0:W1:Y:S02]  /*3d30*/  SHFL.BFLY P3, R84, R86, R88, R90 ;  /* 0x0c00005856547389 */ /* 0x000064000006005a */
[----:B01----:R-:W-:Y:S01]  /*3d40*/  ENDCOLLECTIVE ;  /* 0x000000000000791b */ /* 0x003fe20003800000 */
.L_x_479:
[----:B------:R-:W-:Y:S01]  /*3d50*/  HFMA2.MMA R88, -RZ, RZ, 0, 2.384185791015625e-07 ;  /* 0x00000004ff587435 */ /* 0x000fe200000001ff */
[----:B------:R-:W-:-:S05]  /*3d60*/  MOV R49, R84 ;  /* 0x0000005400317202 */ /* 0x000fca0000000f00 */
[----:B------:R-:W-:-:S05]  /*3d70*/  FADD.FTZ R51, R50, R49 ;  /* 0x0000003132337221 */ /* 0x000fca0000010000 */
[----:B------:R-:W-:-:S07]  /*3d80*/  MOV R86, R51 ;  /* 0x0000003300567202 */ /* 0x000fce0000000f00 */
[----:B------:R-:W-:Y:S05]  /*3d90*/  WARPSYNC.COLLECTIVE R82, `(.L_x_480) ;  /* 0x0000000052087348 */ /* 0x000fea0003c00000 */
[----:B------:R0:W1:Y:S02]  /*3da0*/  SHFL.BFLY P3, R84, R86, R88, R90 ;  /* 0x0c00005856547389 */ /* 0x000064000006005a */
[----:B01----:R-:W-:Y:S01]  /*3db0*/  ENDCOLLECTIVE ;  /* 0x000000000000791b */ /* 0x003fe20003800000 */
.L_x_480:
[----:B------:R-:W-:Y:S01]  /*3dc0*/  HFMA2.MMA R88, -RZ, RZ, 0, 4.76837158203125e-07 ;  /* 0x00000008ff587435 */ /* 0x000fe200000001ff */
[----:B------:R-:W-:-:S05]  /*3dd0*/  MOV R48, R84 ;  /* 0x0000005400307202 */ /* 0x000fca0000000f00 */
[----:B------:R-:W-:-:S05]  /*3de0*/  FADD.FTZ R80, R51, R48 ;  /* 0x0000003033507221 */ /* 0x000fca0000010000 */
[----:B------:R-:W-:-:S07]  /*3df0*/  MOV R86, R80 ;  /* 0x0000005000567202 */ /* 0x000fce0000000f00 */
[----:B------:R-:W-:Y:S05]  /*3e00*/  WARPSYNC.COLLECTIVE R82, `(.L_x_481) ;  /* 0x0000000052087348 */ /* 0x000fea0003c00000 */
[----:B------:R0:W1:Y:S02]  /*3e10*/  SHFL.BFLY P3, R84, R86, R88, R90 ;  /* 0x0c00005856547389 */ /* 0x000064000006005a */
[----:B01----:R-:W-:Y:S01]  /*3e20*/  ENDCOLLECTIVE ;  /* 0x000000000000791b */ /* 0x003fe20003800000 */
.L_x_481:
[----:B------:R-:W-:Y:S01]  /*3e30*/  HFMA2.MMA R88, -RZ, RZ, 0, 9.5367431640625e-07 ;  /* 0x00000010ff587435 */ /* 0x000fe200000001ff */
[----:B------:R-:W-:-:S05]  /*3e40*/  MOV R49, R84 ;  /* 0x0000005400317202 */ /* 0x000fca0000000f00 */
[----:B------:R-:W-:-:S05]  /*3e50*/  FADD.FTZ R81, R80, R49 ;  /* 0x0000003150517221 */ /* 0x000fca0000010000 */
[----:B------:R-:W-:-:S07]  /*3e60*/  MOV R86, R81 ;  /* 0x0000005100567202 */ /* 0x000fce0000000f00 */
[----:B------:R-:W-:Y:S05]  /*3e70*/  WARPSYNC.COLLECTIVE R82, `(.L_x_482) ;  /* 0x0000000052087348 */ /* 0x000fea0003c00000 */
[----:B------:R0:W1:Y:S02]  /*3e80*/  SHFL.BFLY P3, R84, R86, R88, R90 ;  /* 0x0c00005856547389 */ /* 0x000064000006005a */
[----:B01----:R-:W-:Y:S01]  /*3e90*/  ENDCOLLECTIVE ;  /* 0x000000000000791b */ /* 0x003fe20003800000 */
.L_x_482:
[----:B------:R-:W-:Y:S01]  /*3ea0*/  HFMA2.MMA R88, -RZ, RZ, 0, 5.9604644775390625e-08 ;  /* 0x00000001ff587435 */ /* 0x000fe200000001ff */
[----:B------:R-:W-:-:S05]  /*3eb0*/  MOV R48, R84 ;  /* 0x0000005400307202 */ /* 0x000fca0000000f00 */
[----:B------:R-:W-:-:S04]  /*3ec0*/  FADD.FTZ R48, R81, R48 ;  /* 0x0000003051307221 */ /* 0x000fc80000010000 */
        /* <DEDUP_REMOVED lines=64> */
[----:B------:R-:W-:-:S04]  /*42d0*/  FFMA.FTZ R49, R50, R50, R49 ;  /* 0x0000003232317223 */ /* 0x000fc80000010031 */
[----:B------:R-:W-:-:S07]  /*42e0*/  IMAD.MOV.U32 R86, RZ, RZ, R49 ;  /* 0x000000ffff567224 */ /* 0x000fce00078e0031 */
[----:B------:R-:W-:Y:S05]  /*42f0*/  WARPSYNC.COLLECTIVE R82, `(.L_x_483) ;  /* 0x0000000052087348 */ /* 0x000fea0003c00000 */
[----:B------:R0:W1:Y:S02]  /*4300*/  SHFL.BFLY P3, R84, R86, R88, R90 ;  /* 0x0c00005856547389 */ /* 0x000064000006005a */
[----:B01----:R-:W-:Y:S01]  /*4310*/  ENDCOLLECTIVE ;  /* 0x000000000000791b */ /* 0x003fe20003800000 */
.L_x_483:
[----:B------:R-:W-:Y:S01]  /*4320*/  HFMA2.MMA R88, -RZ, RZ, 0, 1.1920928955078125e-07 ;  /* 0x00000002ff587435 */ /* 0x000fe200000001ff */
[----:B------:R-:W-:-:S05]  /*4330*/  MOV R50, R84 ;  /* 0x0000005400327202 */ /* 0x000fca0000000f00 */
[----:B------:R-:W-:-:S05]  /*4340*/  FADD.FTZ R50, R49, R50 ;  /* 0x0000003231327221 */ /* 0x000fca0000010000 */
[----:B------:R-:W-:-:S07]  /*4350*/  MOV R86, R50 ;  /* 0x0000003200567202 */ /* 0x000fce0000000f00 */
[----:B------:R-:W-:Y:S05]  /*4360*/  WARPSYNC.COLLECTIVE R82, `(.L_x_484) ;  /* 0x0000000052087348 */ /* 0x000fea0003c00000 */
[----:B------:R0:W1:Y:S02]  /*4370*/  SHFL.BFLY P3, R84, R86, R88, R90 ;  /* 0x0c00005856547389 */ /* 0x000064000006005a */
[----:B01----:R-:W-:Y:S01]  /*4380*/  ENDCOLLECTIVE ;  /* 0x000000000000791b */ /* 0x003fe20003800000 */
.L_x_484:
[----:B------:R-:W-:Y:S01]  /*4390*/  HFMA2.MMA R88, -RZ, RZ, 0, 2.384185791015625e-07 ;  /* 0x00000004ff587435 */ /* 0x000fe200000001ff */
[----:B------:R-:W-:-:S05]  /*43a0*/  MOV R51, R84 ;  /* 0x0000005400337202 */ /* 0x000fca0000000f00 */
[----:B------:R-:W-:-:S05]  /*43b0*/  FADD.FTZ R51, R50, R51 ;  /* 0x0000003332337221 */ /* 0x000fca0000010000 */
[----:B------:R-:W-:-:S07]  /*43c0*/  MOV R86, R51 ;  /* 0x0000003300567202 */ /* 0x000fce0000000f00 */
[----:B------:R-:W-:Y:S05]  /*43d0*/  WARPSYNC.COLLECTIVE R82, `(.L_x_485) ;  /* 0x0000000052087348 */ /* 0x000fea0003c00000 */
[----:B------:R0:W1:Y:S02]  /*43e0*/  SHFL.BFLY P3, R84, R86, R88, R90 ;  /* 0x0c00005856547389 */ /* 0x000064000006005a */
[----:B01----:R-:W-:Y:S01]  /*43f0*/  ENDCOLLECTIVE ;  /* 0x000000000000791b */ /* 0x003fe20003800000 */
.L_x_485:
[----:B------:R-:W-:Y:S01]  /*4400*/  HFMA2.MMA R88, -RZ, RZ, 0, 4.76837158203125e-07 ;  /* 0x00000008ff587435 */ /* 0x000fe200000001ff */
[----:B------:R-:W-:-:S05]  /*4410*/  MOV R78, R84 ;  /* 0x00000054004e7202 */ /* 0x000fca0000000f00 */
[----:B------:R-:W-:-:S05]  /*4420*/  FADD.FTZ R78, R51, R78 ;  /* 0x0000004e334e7221 */ /* 0x000fca0000010000 */
[----:B------:R-:W-:-:S07]  /*4430*/  MOV R86, R78 ;  /* 0x0000004e00567202 */ /* 0x000fce0000000f00 */
[----:B------:R-:W-:Y:S05]  /*4440*/  WARPSYNC.COLLECTIVE R82, `(.L_x_486) ;  /* 0x0000000052087348 */ /* 0x000fea0003c00000 */
[----:B------:R0:W1:Y:S02]  /*4450*/  SHFL.BFLY P3, R84, R86, R88, R90 ;  /* 0x0c00005856547389 */ /* 0x000064000006005a */
[----:B01----:R-:W-:Y:S01]  /*4460*/  ENDCOLLECTIVE ;  /* 0x000000000000791b */ /* 0x003fe20003800000 */
.L_x_486:
[----:B------:R-:W-:Y:S01]  /*4470*/  HFMA2.MMA R88, -RZ, RZ, 0, 9.5367431640625e-07 ;  /* 0x00000010ff587435 */ /* 0x000fe200000001ff */
[----:B------:R-:W-:-:S05]  /*4480*/  MOV R81, R84 ;  /* 0x0000005400517202 */ /* 0x000fca0000000f00 */
[----:B------:R-:W-:-:S05]  /*4490*/  FADD.FTZ R81, R78, R81 ;  /* 0x000000514e517221 */ /* 0x000fca0000010000 */
[----:B------:R-:W-:-:S07]  /*44a0*/  MOV R86, R81 ;  /* 0x0000005100567202 */ /* 0x000fce0000000f00 */
[----:B------:R-:W-:Y:S05]  /*44b0*/  WARPSYNC.COLLECTIVE R82, `(.L_x_487) ;  /* 0x0000000052087348 */ /* 0x000fea0003c00000 */
[----:B------:R0:W1:Y:S02]  /*44c0*/  SHFL.BFLY P3, R84, R86, R88, R90 ;  /* 0x0c00005856547389 */ /* 0x000064000006005a */
[----:B01----:R-:W-:Y:S01]  /*44d0*/  ENDCOLLECTIVE ;  /* 0x000000000000791b */ /* 0x003fe20003800000 */
.L_x_487:
[----:B------:R-:W-:Y:S01]  /*44e0*/  MOV R80, R84 ;  /* 0x0000005400507202 */ /* 0x000fe20000000f00 */
[----:B------:R-:W-:Y:S06]  /*44f0*/  BRA `(.L_x_488) ;  /* 0xffffffe400907947 */ /* 0x000fec000383ffff */
.L_x_489:
        /* <DEDUP_REMOVED lines=16> */
.L_x_30187:


//--------------------- .text._ZN10layer_norm13ln_fwd_kernelINS_13Kernel_traitsI13__nv_bfloat16S2_S2_S2_fjLj8192ELj1ELj1ELj8ELj16ENS_18Kernel_traits_baseILj8192ES2_S2_S2_S2_fjLj256EEEEELb0ELb1ELb0ELb0EEEvNS_9FwdParamsE --------------------------
	.section	.text._ZN10layer_norm13ln_fwd_kernelINS_13Kernel_traitsI13__nv_bfloat16S2_S2_S2_fjLj8192ELj1ELj1ELj8ELj16ENS_18Kernel_traits_baseILj8192ES2_S2_S2_S2_fjLj256EEEEELb0ELb1ELb0ELb0EEEvNS_9FwdParamsE,"ax",@progbits
	.align	128
        .global         _ZN10layer_norm13ln_fwd_kernelINS_13Kernel_traitsI13__nv_bfloat16S2_S2_S2_fjLj8192ELj1ELj1ELj8ELj16ENS_18Kernel_traits_baseILj8192ES2_S2_S2_S2_fjLj256EEEEELb0ELb1ELb0ELb0EEEvNS_9FwdParamsE
        .type           _ZN10layer_norm13ln_fwd_kernelINS_13Kernel_traitsI13__nv_bfloat16S2_S2_S2_fjLj8192ELj1ELj1ELj8ELj16ENS_18Kernel_traits_baseILj8192ES2_S2_S2_S2_fjLj256EEEEELb0ELb1ELb0ELb0EEEvNS_9FwdParamsE,@function
        .size           _ZN10layer_norm13ln_fwd_kernelINS_13Kernel_traitsI13__nv_bfloat16S2_S2_S2_fjLj8192ELj1ELj1ELj8ELj16ENS_18Kernel_traits_baseILj8192ES2_S2_S2_S2_fjLj256EEEEELb0ELb1ELb0ELb0EEEvNS_9FwdParamsE,(.L_x_30188 - _ZN10layer_norm13ln_fwd_kernelINS_13Kernel_traitsI13__nv_bfloat16S2_S2_S2_fjLj8192ELj1ELj1ELj8ELj16ENS_18Kernel_traits_baseILj8192ES2_S2_S2_S2_fjLj256EEEEELb0ELb1ELb0ELb0EEEvNS_9FwdParamsE)
        .other          _ZN10layer_norm13ln_fwd_kernelINS_13Kernel_traitsI13__nv_bfloat16S2_S2_S2_fjLj8192ELj1ELj1ELj8ELj16ENS_18Kernel_traits_baseILj8192ES2_S2_S2_S2_fjLj256EEEEELb0ELb1ELb0ELb0EEEvNS_9FwdParamsE,@"STO_CUDA_ENTRY STV_DEFAULT"
_ZN10layer_norm13ln_fwd_kernelINS_13Kernel_traitsI13__nv_bfloat16S2_S2_S2_fjLj8192ELj1ELj1ELj8ELj16ENS_18Kernel_traits_baseILj8192ES2_S2_S2_S2_fjLj256EEEEELb0ELb1ELb0ELb0EEEvNS_9FwdParamsE:
.text._ZN10layer_norm13ln_fwd_kernelINS_13Kernel_traitsI13__nv_bfloat16S2_S2_S2_fjLj8192ELj1ELj1ELj8ELj16ENS_18Kernel_traits_baseILj8192ES2_S2_S2_S2_fjLj256EEEEELb0ELb1ELb0ELb0EEEvNS_9FwdParamsE:
        /* <DEDUP_REMOVED lines=19> */
[----:B------:R-:W-:Y:S01]  /*0130*/  ULDC.64 UR6, c[0x0][0x2c8] ;  /* 0x0000b20000067ab9 */ /* 0x000fe20000000a00 */
[----:B------:R-:W-:Y:S01]  /*0140*/  ULDC.64 UR8, c[0x0][0x278] ;  /* 0x00009e0000087ab9 */ /* 0x000fe20000000a00 */
[----:B------:R-:W-:Y:S02]  /*0150*/  ISETP.NE.U32.AND P1, PT, RZ, UR6, PT ;  /* 0x00000006ff007c0c */ /* 0x000fe4000bf25070 */
[C---:B------:R-:W-:Y:S02]  /*0160*/  LEA R12, P2, R27.reuse, UR8, 0x4 ;  /* 0x000000081b0c7c11 */ /* 0x040fe4000f8420ff */
[----:B------:R-:W-:Y:S02]  /*0170*/  ISETP.NE.AND.EX P1, PT, RZ, UR7, PT, P1 ;  /* 0x00000007ff007c0c */ /* 0x000fe4000bf25310 */
[----:B------:R-:W-:-:S06]  /*0180*/  LEA.HI.X R13, R27, UR9, RZ, 0x4, P2 ;  /* 0x000000091b0d7c11 */ /* 0x000fcc00090f24ff */
[----:B------:R-:W2:Y:S05]  /*0190*/  LDG.E.128 R12, desc[UR4][R12.64] ;  /* 0x000000040c0c7981 */ /* 0x000eaa000c1e1d00 */
[C---:B------:R-:W-:Y:S01]  /*01a0*/  @P1 LEA R6, P2, R27.reuse, UR6, 0x4 ;  /* 0x000000061b061c11 */ /* 0x040fe2000f8420ff */
[----:B0-----:R-:W-:-:S03]  /*01b0*/  IMAD.WIDE.U32 R28, R27, 0x10, R28 ;  /* 0x000000101b1c7825 */ /* 0x001fc600078e001c */
[----:B------:R-:W-:-:S03]  /*01c0*/  @P1 LEA.HI.X R7, R27, UR7, RZ, 0x4, P2 ;  /* 0x000000071b071c11 */ /* 0x000fc600090f24ff */
[----:B------:R-:W3:Y:S04]  /*01d0*/  LDG.E.128 R28, desc[UR4][R28.64] ;  /* 0x000000041c1c7981 */ /* 0x000ee8000c1e1d00 */
[----:B------:R-:W5:Y:S01]  /*01e0*/  @P1 LDG.E.128 R4, desc[UR4][R6.64] ;  /* 0x0000000406041981 */ /* 0x000f62000c1e1d00 */
[----:B------:R-:W-:Y:S02]  /*01f0*/  LOP3.LUT R27, R27, 0x100, RZ, 0xfc, !PT ;  /* 0x000001001b1b7812 */ /* 0x000fe400078efcff */
[----:B--2---:R-:W-:Y:S02]  /*0200*/  PRMT R110, R12, 0x7632, R110 ;  /* 0x000076320c6e7816 */ /* 0x004fe4000000006e */
[----:B------:R-:W-:Y:S02]  /*0210*/  PRMT R109, R13, 0x7632, R109 ;  /* 0x000076320d6d7816 */ /* 0x000fe4000000006d */
[----:B------:R-:W-:-:S02]  /*0220*/  PRMT R108, R14, 0x7632, R108 ;  /* 0x000076320e6c7816 */ /* 0x000fc4000000006c */
[----:B------:R-:W-:Y:S02]  /*0230*/  PRMT R107, R15, 0x7632, R107 ;  /* 0x000076320f6b7816 */ /* 0x000fe4000000006b */
[----:B---3--:R-:W-:Y:S02]  /*0240*/  PRMT R93, R28, 0x7632, R93 ;  /* 0x000076321c5d7816 */ /* 0x008fe4000000005d */
[----:B------:R-:W-:Y:S02]  /*0250*/  PRMT R94, R29, 0x7632, R94 ;  /* 0x000076321d5e7816 */ /* 0x000fe4000000005e */
[----:B------:R-:W-:Y:S02]  /*0260*/  PRMT R91, R30, 0x7632, R91 ;  /* 0x000076321e5b7816 */ /* 0x000fe4000000005b */
[----:B------:R-:W-:Y:S02]  /*0270*/  @!P1 CS2R R4, SRZ ;  /* 0x0000000000049805 */ /* 0x000fe4000001ff00 */
[----:B------:R-:W-:-:S02]  /*0280*/  PRMT R92, R31, 0x7632, R92 ;  /* 0x000076321f5c7816 */ /* 0x000fc4000000005c */
[----:B------:R-:W-:-:S07]  /*0290*/  @!P1 CS2R R6, SRZ ;  /* 0x0000000000069805 */ /* 0x000fce000001ff00 */
.L_x_491:
[----:B------:R-:W-:Y:S05]  /*02a0*/  BSYNC B0 ;  /* 0x0000000000007941 */ /* 0x000fea0003800000 */
.L_x_490:
[----:B------:R-:W-:Y:S04]  /*02b0*/  BSSY B0, `(.L_x_492) ;  /* 0x000001a000007945 */ /* 0x000fe80003800000 */
[----:B------:R-:W-:Y:S05]  /*02c0*/  @!P5 BRA `(.L_x_493) ;  /* 0x000000000060d947 */ /* 0x000fea0003800000 */
        /* <DEDUP_REMOVED lines=13> */
[----:B------:R-:W-:Y:S02]  /*03a0*/  IADD3 R27, R27, 0x100, RZ ;  /* 0x000001001b1b7810 */ /* 0x000fe40007ffe0ff */
        /* <DEDUP_REMOVED lines=10> */
.L_x_493:
[----:B------:R-:W-:Y:S05]  /*0450*/  BSYNC B0 ;  /* 0x0000000000007941 */ /* 0x000fea0003800000 */
.L_x_492:
        /* <DEDUP_REMOVED lines=8> */
[----:B------:R-:W-:-:S11]  /*04e0*/  LEA.HI.X R21, R27, UR9, RZ, 0x4, P2 ;  /* 0x000000091b157c11 */ /* 0x000fd600090f24ff */
[C---:B------:R-:W-:Y:S01]  /*04f0*/  @P1 LEA R58, P2, R27.reuse, UR6, 0x4 ;  /* 0x000000061b3a1c11 */ /* 0x040fe2000f8420ff */
[----:B0-----:R-:W-:-:S03]  /*0500*/  IMAD.WIDE.U32 R36, R27, 0x10, R22 ;  /* 0x000000101b247825 */ /* 0x001fc600078e0016 */
[C---:B------:R-:W-:Y:S01]  /*0510*/  @P1 LEA.HI.X R59, R27.reuse, UR7, RZ, 0x4, P2 ;  /* 0x000000071b3b1c11 */ /* 0x040fe200090f24ff */
[----:B------:R-:W2:Y:S04]  /*0520*/  LDG.E.128 R20, desc[UR4][R20.64] ;  /* 0x0000000414147981 */ /* 0x000ea8000c1e1d00 */
[----:B------:R-:W3:Y:S04]  /*0530*/  LDG.E.128 R36, desc[UR4][R36.64] ;  /* 0x0000000424247981 */ /* 0x000ee8000c1e1d00 */
[----:B------:R-:W5:Y:S01]  /*0540*/  @P1 LDG.E.128 R56, desc[UR4][R58.64] ;  /* 0x000000043a381981 */ /* 0x000f62000c1e1d00 */
[----:B------:R-:W-:-:S02]  /*0550*/  IADD3 R27, R27, 0x100, RZ ;  /* 0x000001001b1b7810 */ /* 0x000fc40007ffe0ff */
[----:B--2---:R-:W-:Y:S02]  /*0560*/  PRMT R102, R20, 0x7632, R102 ;  /* 0x0000763214667816 */ /* 0x004fe40000000066 */
[----:B------:R-:W-:Y:S02]  /*0570*/  PRMT R101, R21, 0x7632, R101 ;  /* 0x0000763215657816 */ /* 0x000fe40000000065 */
[----:B---3--:R-:W-:Y:S02]  /*0580*/  PRMT R86, R36, 0x7632, R86 ;  /* 0x0000763224567816 */ /* 0x008fe40000000056 */
[----:B------:R-:W-:Y:S02]  /*0590*/  PRMT R85, R37, 0x7632, R85 ;  /* 0x0000763225557816 */ /* 0x000fe40000000055 */
[----:B------:R-:W-:Y:S02]  /*05a0*/  PRMT R84, R38, 0x7632, R84 ;  /* 0x0000763226547816 */ /* 0x000fe40000000054 */
[----:B------:R-:W-:-:S02]  /*05b0*/  @!P1 CS2R R56, SRZ ;  /* 0x0000000000389805 */ /* 0x000fc4000001ff00 */
[----:B------:R-:W-:Y:S02]  /*05c0*/  PRMT R83, R39, 0x7632, R83 ;  /* 0x0000763227537816 */ /* 0x000fe40000000053 */
[----:B------:R-:W-:Y:S02]  /*05d0*/  @!P1 CS2R R58, SRZ ;  /* 0x00000000003a9805 */ /* 0x000fe4000001ff00 */
[----:B------:R-:W-:Y:S02]  /*05e0*/  PRMT R100, R22, 0x7632, R100 ;  /* 0x0000763216647816 */ /* 0x000fe40000000064 */
[----:B------:R-:W-:-:S07]  /*05f0*/  PRMT R99, R23, 0x7632, R99 ;  /* 0x0000763217637816 */ /* 0x000fce0000000063 */
.L_x_495:
[----:B------:R-:W-:Y:S05]  /*0600*/  BSYNC B0 ;  /* 0x0000000000007941 */ /* 0x000fea0003800000 */
.L_x_494:
        /* <DEDUP_REMOVED lines=11> */
[----:B------:R-:W-:Y:S02]  /*06c0*/  @P1 LEA.HI.X R63, R27, UR7, RZ, 0x4, P2 ;  /* 0x000000071b3f1c11 */ /* 0x000fe400090f24ff */
[----:B------:R-:W2:Y:S04]  /*06d0*/  LDG.E.128 R24, desc[UR4][R24.64] ;  /* 0x0000000418187981 */ /* 0x000ea8000c1e1d00 */
[----:B------:R-:W3:Y:S04]  /*06e0*/  LDG.E.128 R40, desc[UR4][R40.64] ;  /* 0x0000000428287981 */ /* 0x000ee8000c1e1d00 */
[----:B------:R-:W5:Y:S01]  /*06f0*/  @P1 LDG.E.128 R60, desc[UR4][R62.64] ;  /* 0x000000043e3c1981 */ /* 0x000f62000c1e1d00 */
[----:B--2---:R-:W-:-:S02]  /*0700*/  PRMT R98, R24, 0x7632, R98 ;  /* 0x0000763218627816 */ /* 0x004fc40000000062 */
[----:B------:R-:W-:Y:S02]  /*0710*/  PRMT R97, R25, 0x7632, R97 ;  /* 0x0000763219617816 */ /* 0x000fe40000000061 */
[----:B---3--:R-:W-:Y:S02]  /*0720*/  PRMT R82, R40, 0x7632, R82 ;  /* 0x0000763228527816 */ /* 0x008fe40000000052 */
[----:B------:R-:W-:Y:S02]  /*0730*/  PRMT R81, R41, 0x7632, R81 ;  /* 0x0000763229517816 */ /* 0x000fe40000000051 */
[----:B------:R-:W-:Y:S02]  /*0740*/  PRMT R80, R42, 0x7632, R80 ;  /* 0x000076322a507816 */ /* 0x000fe40000000050 */
[----:B------:R-:W-:Y:S02]  /*0750*/  @!P1 CS2R R60, SRZ ;  /* 0x00000000003c9805 */ /* 0x000fe4000001ff00 */
[----:B------:R-:W-:-:S02]  /*0760*/  PRMT R79, R43, 0x7632, R79 ;  /* 0x000076322b4f7816 */ /* 0x000fc4000000004f */
[----:B------:R-:W-:Y:S02]  /*0770*/  @!P1 CS2R R62, SRZ ;  /* 0x00000000003e9805 */ /* 0x000fe4000001ff00 */
[----:B------:R-:W-:Y:S02]  /*0780*/  PRMT R96, R26, 0x7632, R96 ;  /* 0x000076321a607816 */ /* 0x000fe40000000060 */
[----:B------:R-:W-:-:S07]  /*0790*/  PRMT R95, R27, 0x7632, R95 ;  /* 0x000076321b5f7816 */ /* 0x000fce000000005f */
.L_x_497:
[----:B------:R-:W-:Y:S05]  /*07a0*/  BSYNC B0 ;  /* 0x0000000000007941 */ /* 0x000fea0003800000 */
.L_x_496:
[----:B------:R-:W0:Y:S02]  /*07b0*/  S2UR UR6, SR_CTAID.X ;  /* 0x00000000000679c3 */ /* 0x000e240000002500 */
[----:B0-----:R-:W-:Y:S01]  /*07c0*/  LEA.HI R111, R3, UR6, RZ, 0x18 ;  /* 0x00000006036f7c11 */ /* 0x001fe2000f8fc0ff */
[----:B------:R-:W-:-:S03]  /*07d0*/  ULDC UR6, c[0x0][0x214] ;  /* 0x0000850000067ab9 */ /* 0x000fc60000000800 */
[----:B------:R-:W-:-:S13]  /*07e0*/  ISETP.GE.AND P1, PT, R111, UR6, PT ;  /* 0x000000066f007c0c */ /* 0x000fda000bf26270 */
[----:B------:R-:W-:Y:S05]  /*07f0*/  @P1 EXIT ;  /* 0x000000000000194d */ /* 0x000fea0003800000 */
[----:B------:R-:W-:Y:S01]  /*0800*/  SHF.R.S32.HI R0, RZ, 0x3, R0 ;  /* 0x00000003ff007819 */ /* 0x000fe20000011400 */
[----:B------:R-:W-:Y:S01]  /*0810*/  ULDC.64 UR6, c[0x0][0x270] ;  /* 0x00009c0000067ab9 */ /* 0x000fe20000000a00 */
[C---:B-----5:R-:W-:Y:S01]  /*0820*/  PRMT R78, R4.reuse, 0x7632, R78 ;  /* 0x00007632044e7816 */ /* 0x060fe2000000004e */
[----:B------:R-:W-:Y:S01]  /*0830*/  IMAD.U32 R19, R19, 0x10000, RZ ;  /* 0x0001000013137824 */ /* 0x000fe200078e00ff */
[----:B------:R-:W-:Y:S01]  /*0840*/  SHF.L.U32 R47, R4, 0x10, RZ ;  /* 0x00000010042f7819 */ /* 0x000fe200000006ff */
[----:B------:R-:W-:Y:S01]  /*0850*/  IMAD.U32 R29, R29, 0x10000, RZ ;  /* 0x000100001d1d7824 */ /* 0x000fe200078e00ff */
[----:B------:R-:W-:Y:S01]  /*0860*/  PRMT R77, R5, 0x7632, R77 ;  /* 0x00007632054d7816 */ /* 0x000fe2000000004d */
[----:B------:R-:W-:Y:S01]  /*0870*/  IMAD.U32 R39, R39, 0x10000, RZ ;  /* 0x0001000027277824 */ /* 0x000fe200078e00ff */
[----:B------:R-:W-:Y:S01]  /*0880*/  SHF.L.U32 R46, R5, 0x10, RZ ;  /* 0x00000010052e7819 */ /* 0x000fe200000006ff */
[----:B------:R-:W-:Y:S01]  /*0890*/  IMAD.U32 R50, R9, 0x10000, RZ ;  /* 0x0001000009327824 */ /* 0x000fe200078e00ff */
[----:B------:R-:W-:Y:S01]  /*08a0*/  LOP3.LUT R5, R3, 0xe0, RZ, 0xc0, !PT ;  /* 0x000000e003057812 */ /* 0x000fe200078ec0ff */
[----:B------:R-:W-:Y:S01]  /*08b0*/  IMAD.U32 R104, R104, 0x10000, RZ ;  /* 0x0001000068687824 */ /* 0x000fe200078e00ff */
[----:B------:R-:W-:Y:S01]  /*08c0*/  LOP3.LUT R4, R0, 0xff, RZ, 0xc0, !PT ;  /* 0x000000ff00047812 */ /* 0x000fe200078ec0ff */
[----:B------:R-:W-:Y:S01]  /*08d0*/  IMAD.U32 R93, R93, 0x10000, RZ ;  /* 0x000100005d5d7824 */ /* 0x000fe200078e00ff */
[----:B------:R-:W-:Y:S01]  /*08e0*/  SHF.R.U32.HI R0, RZ, 0x3, R0 ;  /* 0x00000003ff007819 */ /* 0x000fe20000011600 */
[----:B------:R-:W-:Y:S01]  /*08f0*/  IMAD.U32 R84, R84, 0x10000, RZ ;  /* 0x0001000054547824 */ /* 0x000fe200078e00ff */
[----:B------:R-:W-:Y:S01]  /*0900*/  VIADDMNMX R5, R4, -R5, RZ, !PT ;  /* 0x8000000504057246 */ /* 0x000fe200078001ff */
[----:B------:R-:W-:Y:S01]  /*0910*/  ULDC UR11, c[0x0][0x218] ;  /* 0x00008600000b7ab9 */ /* 0x000fe20000000800 */
[----:B------:R-:W-:Y:S01]  /*0920*/  LOP3.LUT R0, R0, 0x1fffffe0, RZ, 0xc0, !PT ;  /* 0x1fffffe000007812 */ /* 0x000fe200078ec0ff */
[----:B------:R-:W-:Y:S01]  /*0930*/  ULDC UR10, c[0x0][0x290] ;  /* 0x0000a400000a7ab9 */ /* 0x000fe20000000800 */
[----:B------:R-:W-:Y:S01]  /*0940*/  VIMNMX R5, R5, 0x20, PT ;  /* 0x0000002005057848 */ /* 0x000fe20003fe0100 */
[----:B------:R-:W-:Y:S01]  /*0950*/  ULDC.64 UR8, c[0x0][0x230] ;  /* 0x00008c0000087ab9 */ /* 0x000fe20000000a00 */
[----:B------:R-:W-:Y:S01]  /*0960*/  PRMT R76, R6, 0x7632, R76 ;  /* 0x00007632064c7816 */ /* 0x000fe2000000004c */
[----:B------:R-:W-:Y:S01]  /*0970*/  ULDC.64 UR12, c[0x0][0x210] ;  /* 0x00008400000c7ab9 */ /* 0x000fe20000000a00 */
[----:B------:R-:W-:-:S02]  /*0980*/  IADD3 R5, R5, R0, RZ ;  /* 0x0000000005057210 */ /* 0x000fc40007ffe0ff */
[----:B------:R-:W-:Y:S01]  /*0990*/  SHF.L.U32 R49, R6, 0x10, RZ ;  /* 0x0000001006317819 */ /* 0x000fe200000006ff */
[----:B------:R-:W-:Y:S01]  /*09a0*/  IMAD.U32 R76, R76, 0x10000, RZ ;  /* 0x000100004c4c7824 */ /* 0x000fe200078e00ff */
[----:B------:R-:W-:Y:S02]  /*09b0*/  SHF.L.U32 R6, R3, 0x5, RZ ;  /* 0x0000000503067819 */ /* 0x000fe400000006ff */
[----:B------:R-:W-:Y:S02]  /*09c0*/  SHF.L.U32 R5, R5, 0x3, RZ ;  /* 0x0000000305057819 */ /* 0x000fe400000006ff */
[C---:B------:R-:W-:Y:S02]  /*09d0*/  PRMT R75, R7.reuse, 0x7632, R75 ;  /* 0x00007632074b7816 */ /* 0x040fe4000000004b */
[----:B------:R-:W-:Y:S02]  /*09e0*/  SHF.L.U32 R48, R7, 0x10, RZ ;  /* 0x0000001007307819 */ /* 0x000fe400000006ff */
[----:B------:R-:W-:-:S02]  /*09f0*/  LOP3.LUT R7, R6, 0x3e0, RZ, 0xc0, !PT ;  /* 0x000003e006077812 */ /* 0x000fc400078ec0ff */
[----:B------:R-:W-:Y:S02]  /*0a00*/  I2FP.F32.U32 R5, R5 ;  /* 0x0000000500057245 */ /* 0x000fe40000201000 */
[----:B------:R-:W-:Y:S02]  /*0a10*/  VIADDMNMX R7, R4, -R7, RZ, !PT ;  /* 0x8000000704077246 */ /* 0x000fe400078001ff */
[----:B------:R0:W1:Y:S01]  /*0a20*/  MUFU.RCP R70, R5 ;  /* 0x0000000500467308 */ /* 0x0000620000001000 */
[C---:B------:R-:W-:Y:S02]  /*0a30*/  PRMT R68, R57.reuse, 0x7632, R68 ;  /* 0x0000763239447816 */ /* 0x040fe40000000044 */
[----:B------:R-:W-:Y:S02]  /*0a40*/  SHF.L.U32 R54, R57, 0x10, RZ ;  /* 0x0000001039367819 */ /* 0x000fe400000006ff */
[----:B------:R-:W-:Y:S02]  /*0a50*/  VIMNMX R7, R7, 0x20, PT ;  /* 0x0000002007077848 */ /* 0x000fe40003fe0100 */
[----:B------:R-:W-:-:S02]  /*0a60*/  PRMT R67, R58, 0x7632, R67 ;  /* 0x000076323a437816 */ /* 0x000fc40000000043 */
[----:B------:R-:W-:Y:S02]  /*0a70*/  SHF.L.U32 R57, R58, 0x10, RZ ;  /* 0x000000103a397819 */ /* 0x000fe400000006ff */
[----:B------:R-:W-:Y:S01]  /*0a80*/  ISETP.NE.U32.AND P1, PT, RZ, UR6, PT ;  /* 0x00000006ff007c0c */ /* 0x000fe2000bf25070 */
[----:B------:R-:W-:Y:S01]  /*0a90*/  ULDC.U8 UR6, c[0x0][0x2a0] ;  /* 0x0000a80000067ab9 */ /* 0x000fe20000000000 */
[C---:B------:R-:W-:Y:S02]  /*0aa0*/  PRMT R64, R61.reuse, 0x7632, R64 ;  /* 0x000076323d407816 */ /* 0x040fe40000000040 */
[----:B------:R-:W-:Y:S01]  /*0ab0*/  SHF.L.U32 R58, R61, 0x10, RZ ;  /* 0x000000103d3a7819 */ /* 0x000fe200000006ff */
[----:B------:R-:W-:Y:S01]  /*0ac0*/  IMAD.U32 R61, R62, 0x10000, RZ ;  /* 0x000100003e3d7824 */ /* 0x000fe200078e00ff */
[----:B------:R-:W-:Y:S02]  /*0ad0*/  PRMT R65, R60, 0x7632, R65 ;  /* 0x000076323c417816 */ /* 0x000fe40000000041 */
[----:B------:R-:W-:-:S02]  /*0ae0*/  PRMT R4, R62, 0x7632, R4 ;  /* 0x000076323e047816 */ /* 0x000fc40000000004 */
[----:B------:R-:W-:Y:S01]  /*0af0*/  PRMT R74, R8, 0x7632, R74 ;  /* 0x00007632084a7816 */ /* 0x000fe2000000004a */
[----:B------:R-:W-:Y:S01]  /*0b00*/  IMAD.U32 R65, R65, 0x10000, RZ ;  /* 0x0001000041417824 */ /* 0x000fe200078e00ff */
[----:B------:R-:W-:Y:S02]  /*0b10*/  PRMT R73, R9, 0x7632, R73 ;  /* 0x0000763209497816 */ /* 0x000fe40000000049 */
[----:B------:R-:W-:Y:S02]  /*0b20*/  PRMT R72, R10, 0x7632, R72 ;  /* 0x000076320a487816 */ /* 0x000fe40000000048 */
[----:B------:R-:W-:Y:S02]  /*0b30*/  PRMT R71, R11, 0x7632, R71 ;  /* 0x000076320b477816 */ /* 0x000fe40000000047 */
[----:B------:R-:W-:Y:S02]  /*0b40*/  PRMT R69, R56, 0x7632, R69 ;  /* 0x0000763238457816 */ /* 0x000fe40000000045 */
[----:B------:R-:W-:-:S02]  /*0b50*/  PRMT R66, R59, 0x7632, R66 ;  /* 0x000076323b427816 */ /* 0x000fc40000000042 */
[----:B------:R-:W-:Y:S02]  /*0b60*/  PRMT R62, R63, 0x7632, R62 ;  /* 0x000076323f3e7816 */ /* 0x000fe4000000003e */
[----:B------:R-:W-:Y:S01]  /*0b70*/  IADD3 R7, R0, R7, RZ ;  /* 0x0000000700077210 */ /* 0x000fe20007ffe0ff */
[----:B------:R-:W-:Y:S01]  /*0b80*/  HFMA2.MMA R0, -RZ, RZ, 0, 5.9604644775390625e-08 ;  /* 0x00000001ff007435 */ /* 0x000fe200000001ff */
[----:B------:R-:W-:Y:S02]  /*0b90*/  ISETP.NE.AND P2, PT, RZ, UR6, PT ;  /* 0x00000006ff007c0c */ /* 0x000fe4000bf45270 */
        /* <DEDUP_REMOVED lines=67> */
[----:B------:R-:W-:Y:S02]  /*0fd0*/  P2R R114, PR, RZ, 0x4 ;  /* 0x00000004ff727803 */ /* 0x000fe40000000000 */
        /* <DEDUP_REMOVED lines=13> */
[----:B------:R-:W-:Y:S01]  /*10b0*/  ISETP.NE.AND.EX P1, PT, RZ, UR7, PT, P1 ;  /* 0x00000007ff007c0c */ /* 0x000fe2000bf25310 */
[----:B01----:R-:W-:-:S12]  /*10c0*/  ULDC.64 UR6, c[0x0][0x238] ;  /* 0x00008e0000067ab9 */ /* 0x003fd80000000a00 */
.L_x_515:
        /* <DEDUP_REMOVED lines=10> */
[----:B------:R-:W-:Y:S02]  /*1170*/  MOV R179, R177 ;  /* 0x000000b100b37202 */ /* 0x000fe40000000f00 */
[----:B--2---:R-:W-:Y:S01]  /*1180*/  @P1 SHF.L.U32 R116, R8, 0x10, RZ ;  /* 0x0000001008741819 */ /* 0x004fe200000006ff */
[----:B------:R-:W-:Y:S06]  /*1190*/  @!P0 BRA `(.L_x_499) ;  /* 0x0000000400008947 */ /* 0x000fec0003800000 */
[----:B------:R-:W0:Y:S01]  /*11a0*/  LDC.64 R8, c[0x0][0x220] ;  /* 0x00008800ff087b82 */ /* 0x000e220000000a00 */
[----:B------:R-:W-:-:S04]  /*11b0*/  ISETP.NE.U32.AND P2, PT, RZ, UR8, PT ;  /* 0x00000008ff007c0c */ /* 0x000fc8000bf45070 */
[----:B------:R-:W-:-:S13]  /*11c0*/  ISETP.NE.AND.EX P2, PT, RZ, UR9, PT, P2 ;  /* 0x00000009ff007c0c */ /* 0x000fda000bf45320 */
[----:B------:R-:W-:-:S04]  /*11d0*/  @P2 LEA R44, P3, R177, UR8, 0x4 ;  /* 0x00000008b12c2c11 */ /* 0x000fc8000f8620ff */
[C---:B------:R-:W-:Y:S01]  /*11e0*/  @P2 LEA.HI.X R45, R177.reuse, UR9, RZ, 0x4, P3 ;  /* 0x00000009b12d2c11 */ /* 0x040fe200098f24ff */
[----:B0-----:R-:W-:-:S04]  /*11f0*/  IMAD.WIDE.U32 R8, R177, 0x10, R8 ;  /* 0x00000010b1087825 */ /* 0x001fc800078e0008 */
[----:B------:R-:W2:Y:S04]  /*1200*/  @P2 LDG.E.128 R4, desc[UR4][R44.64] ;  /* 0x000000042c042981 */ /* 0x000ea8000c1e1d00 */
[----:B------:R-:W3:Y:S01]  /*1210*/  LDG.E.128 R8, desc[UR4][R8.64] ;  /* 0x0000000408087981 */ /* 0x000ee2000c1e1d00 */
[----:B------:R-:W-:Y:S02]  /*1220*/  IADD3 R179, R177, 0x100, RZ ;  /* 0x00000100b1b37810 */ /* 0x000fe40007ffe0ff */
[----:B---3--:R-:W-:Y:S02]  /*1230*/  SHF.L.U32 R113, R8, 0x10, RZ ;  /* 0x0000001008717819 */ /* 0x008fe400000006ff */
[----:B------:R-:W-:Y:S01]  /*1240*/  SHF.L.U32 R115, R9, 0x10, RZ ;  /* 0x0000001009737819 */ /* 0x000fe200000006ff */
[C---:B------:R-:W-:Y:S01]  /*1250*/  IMAD.U32 R117, R10.reuse, 0x10000, RZ ;  /* 0x000100000a757824 */ /* 0x040fe200078e00ff */
[----:B------:R-:W-:Y:S01]  /*1260*/  PRMT R121, R10, 0x7632, R121 ;  /* 0x000076320a797816 */ /* 0x000fe20000000079 */
[-C--:B------:R-:W-:Y:S01]  /*1270*/  FMUL.FTZ R113, R113, R116.reuse ;  /* 0x0000007471717220 */ /* 0x080fe20000410000 */
[----:B------:R-:W-:Y:S01]  /*1280*/  PRMT R118, R8, 0x7632, R118 ;  /* 0x0000763208767816 */ /* 0x000fe20000000076 */
[-C--:B------:R-:W-:Y:S01]  /*1290*/  FMUL.FTZ R10, R115, R116.reuse ;  /* 0x00000074730a7220 */ /* 0x080fe20000410000 */
[----:B------:R-:W-:Y:S01]  /*12a0*/  FMUL.FTZ R117, R117, R116 ;  /* 0x0000007475757220 */ /* 0x000fe20000410000 */
[----:B--2---:R-:W-:Y:S01]  /*12b0*/  @P2 SHF.L.U32 R8, R4, 0x10, RZ ;  /* 0x0000001004082819 */ /* 0x004fe200000006ff */
[----:B------:R-:W-:Y:S01]  /*12c0*/  FMUL.FTZ R113, R12, R113 ;  /* 0x000000710c717220 */ /* 0x000fe20000410000 */
[----:B------:R-:W-:Y:S01]  /*12d0*/  SHF.L.U32 R119, R11, 0x10, RZ ;  /* 0x000000100b777819 */ /* 0x000fe200000006ff */
[----:B------:R-:W-:Y:S01]  /*12e0*/  FMUL.FTZ R115, R13, R10 ;  /* 0x0000000a0d737220 */ /* 0x000fe20000410000 */
[----:B------:R-:W-:Y:S01]  /*12f0*/  @P2 SHF.L.U32 R10, R6, 0x10, RZ ;  /* 0x00000010060a2819 */ /* 0x000fe200000006ff */
[----:B------:R-:W-:Y:S01]  /*1300*/  FMUL.FTZ R117, R14, R117 ;  /* 0x000000750e757220 */ /* 0x000fe20000410000 */
[----:B------:R-:W-:Y:S01]  /*1310*/  @P2 FADD.FTZ R113, R8, R113 ;  /* 0x0000007108712221 */ /* 0x000fe20000010000 */
[----:B------:R-:W-:Y:S01]  /*1320*/  PRMT R120, R9, 0x7632, R120 ;  /* 0x0000763209787816 */ /* 0x000fe20000000078 */
[----:B------:R-:W-:Y:S01]  /*1330*/  FMUL.FTZ R8, R119, R116 ;  /* 0x0000007477087220 */ /* 0x000fe20000410000 */
[----:B------:R-:W-:Y:S01]  /*1340*/  PRMT R122, R11, 0x7632, R122 ;  /* 0x000076320b7a7816 */ /* 0x000fe2000000007a */
[----:B------:R-:W-:Y:S01]  /*1350*/  @P2 FADD.FTZ R117, R10, R117 ;  /* 0x000000750a752221 */ /* 0x000fe20000010000 */
[----:B------:R-:W-:Y:S01]  /*1360*/  @P2 SHF.L.U32 R10, R7, 0x10, RZ ;  /* 0x00000010070a2819 */ /* 0x000fe200000006ff */
[----:B------:R-:W-:Y:S01]  /*1370*/  FMUL.FTZ R119, R15, R8 ;  /* 0x000000080f777220 */ /* 0x000fe20000410000 */
[----:B------:R-:W-:-:S02]  /*1380*/  @P2 SHF.L.U32 R44, R5, 0x10, RZ ;  /* 0x00000010052c2819 */ /* 0x000fc400000006ff */
[----:B------:R-:W-:Y:S02]  /*1390*/  SHF.L.U32 R11, R120, 0x10, RZ ;  /* 0x00000010780b7819 */ /* 0x000fe400000006ff */
[----:B------:R-:W-:Y:S02]  /*13a0*/  SHF.L.U32 R45, R122, 0x10, RZ ;  /* 0x000000107a2d7819 */ /* 0x000fe400000006ff */
[----:B------:R-:W-:Y:S02]  /*13b0*/  SHF.L.U32 R9, R118, 0x10, RZ ;  /* 0x0000001076097819 */ /* 0x000fe400000006ff */
[----:B------:R-:W-:Y:S01]  /*13c0*/  SHF.L.U32 R121, R121, 0x10, RZ ;  /* 0x0000001079797819 */ /* 0x000fe200000006ff */
[----:B------:R-:W-:Y:S01]  /*13d0*/  @P2 FADD.FTZ R119, R10, R119 ;  /* 0x000000770a772221 */ /* 0x000fe20000010000 */
[----:B------:R-:W-:Y:S01]  /*13e0*/  @P2 FADD.FTZ R115, R44, R115 ;  /* 0x000000732c732221 */ /* 0x000fe20000010000 */
[-C--:B------:R-:W-:Y:S01]  /*13f0*/  FMUL.FTZ R10, R11, R116.reuse ;  /* 0x000000740b0a7220 */ /* 0x080fe20000410000 */
[-C--:B------:R-:W-:Y:S01]  /*1400*/  FMUL.FTZ R118, R45, R116.reuse ;  /* 0x000000742d767220 */ /* 0x080fe20000410000 */
[----:B------:R-:W-:Y:S01]  /*1410*/  @P2 PRMT R8, R4, 0x7632, R8 ;  /* 0x0000763204082816 */ /* 0x000fe20000000008 */
[-C--:B------:R-:W-:Y:S01]  /*1420*/  FMUL.FTZ R9, R9, R116.reuse ;  /* 0x0000007409097220 */ /* 0x080fe20000410000 */
[----:B------:R-:W-:Y:S01]  /*1430*/  @P2 PRMT R11, R5, 0x7632, R11 ;  /* 0x00007632050b2816 */ /* 0x000fe2000000000b */
[----:B------:R-:W-:Y:S01]  /*1440*/  FMUL.FTZ R125, R121, R116 ;  /* 0x00000074797d7220 */ /* 0x000fe20000410000 */
[----:B------:R-:W-:-:S02]  /*1450*/  @P2 PRMT R44, R6, 0x7632, R44 ;  /* 0x00007632062c2816 */ /* 0x000fc4000000002c */
[----:B------:R-:W-:Y:S01]  /*1460*/  @P2 PRMT R45, R7, 0x7632, R45 ;  /* 0x00007632072d2816 */ /* 0x000fe2000000002d */
[----:B------:R-:W-:Y:S01]  /*1470*/  FMUL.FTZ R123, R109, R10 ;  /* 0x0000000a6d7b7220 */ /* 0x000fe20000410000 */
[----:B------:R-:W-:Y:S01]  /*1480*/  @P2 SHF.L.U32 R10, R11, 0x10, RZ ;  /* 0x000000100b0a2819 */ /* 0x000fe200000006ff */
[----:B------:R-:W-:Y:S01]  /*1490*/  FMUL.FTZ R121, R110, R9 ;  /* 0x000000096e797220 */ /* 0x000fe20000410000 */
[----:B------:R-:W-:Y:S01]  /*14a0*/  @P2 SHF.L.U32 R44, R44, 0x10, RZ ;  /* 0x000000102c2c2819 */ /* 0x000fe200000006ff */
[----:B------:R-:W-:Y:S01]  /*14b0*/  FMUL.FTZ R125, R108, R125 ;  /* 0x0000007d6c7d7220 */ /* 0x000fe20000410000 */
[----:B------:R-:W-:Y:S01]  /*14c0*/  @P2 SHF.L.U32 R120, R45, 0x10, RZ ;  /* 0x000000102d782819 */ /* 0x000fe200000006ff */
[----:B------:R-:W-:Y:S02]  /*14d0*/  @P2 IMAD.U32 R8, R8, 0x10000, RZ ;  /* 0x0001000008082824 */ /* 0x000fe400078e00ff */
[----:B------:R-:W-:Y:S01]  /*14e0*/  FMUL.FTZ R127, R107, R118 ;  /* 0x000000766b7f7220 */ /* 0x000fe20000410000 */
[----:B------:R-:W-:Y:S01]  /*14f0*/  @P2 FADD.FTZ R123, R10, R123 ;  /* 0x0000007b0a7b2221 */ /* 0x000fe20000010000 */
[----:B------:R-:W-:Y:S01]  /*1500*/  @P2 FADD.FTZ R125, R44, R125 ;  /* 0x0000007d2c7d2221 */ /* 0x000fe20000010000 */
[----:B------:R-:W-:Y:S01]  /*1510*/  @P2 FADD.FTZ R121, R8, R121 ;  /* 0x0000007908792221 */ /* 0x000fe20000010000 */
[----:B------:R-:W-:Y:S01]  /*1520*/  @P2 FADD.FTZ R127, R120, R127 ;  /* 0x0000007f787f2221 */ /* 0x000fe20000010000 */
[----:B------:R-:W-:-:S02]  /*1530*/  LEA R44, P2, R177, UR6, 0x4 ;  /* 0x00000006b12c7c11 */ /* 0x000fc4000f8420ff */
[----:B------:R-:W-:Y:S02]  /*1540*/  F2FP.BF16.F32.PACK_AB R10, R125, R117 ;  /* 0x000000757d0a723e */ /* 0x000fe400000010ff */
[----:B------:R-:W-:Y:S02]  /*1550*/  LEA.HI.X R45, R177, UR7, RZ, 0x4, P2 ;  /* 0x00000007b12d7c11 */ /* 0x000fe400090f24ff */
[----:B------:R-:W-:Y:S02]  /*1560*/  F2FP.BF16.F32.PACK_AB R9, R123, R115 ;  /* 0x000000737b09723e */ /* 0x000fe400000010ff */
[----:B------:R-:W-:Y:S02]  /*1570*/  F2FP.BF16.F32.PACK_AB R8, R121, R113 ;  /* 0x000000717908723e */ /* 0x000fe400000010ff */
[----:B------:R-:W-:-:S05]  /*1580*/  F2FP.BF16.F32.PACK_AB R11, R127, R119 ;  /* 0x000000777f0b723e */ /* 0x000fca00000010ff */
[----:B------:R0:W-:Y:S02]  /*1590*/  STG.E.128 desc[UR4][R44.64], R8 ;  /* 0x000000082c007986 */ /* 0x0001e4000c101d04 */
.L_x_499:
[----:B------:R-:W-:Y:S05]  /*15a0*/  BSYNC B0 ;  /* 0x0000000000007941 */ /* 0x000fea0003800000 */
.L_x_498:
        /* <DEDUP_REMOVED lines=9> */
[----:B------:R-:W2:Y:S04]  /*1640*/  @P2 LDG.E.128 R4, desc[UR4][R44.64] ;  /* 0x000000042c042981 */ /* 0x000ea8000c1e1d00 */
[----:B------:R-:W3:Y:S02]  /*1650*/  LDG.E.128 R8, desc[UR4][R8.64] ;  /* 0x0000000408087981 */ /* 0x000ee4000c1e1d00 */
[C---:B---3--:R-:W-:Y:S02]  /*1660*/  SHF.L.U32 R129, R8.reuse, 0x10, RZ ;  /* 0x0000001008817819 */ /* 0x048fe400000006ff */
[----:B------:R-:W-:Y:S02]  /*1670*/  SHF.L.U32 R131, R9, 0x10, RZ ;  /* 0x0000001009837819 */ /* 0x000fe400000006ff */
[----:B------:R-:W-:Y:S01]  /*1680*/  PRMT R118, R8, 0x7632, R118 ;  /* 0x0000763208767816 */ /* 0x000fe20000000076 */
[-C--:B------:R-:W-:Y:S01]  /*1690*/  FMUL.FTZ R129, R129, R116.reuse ;  /* 0x0000007481817220 */ /* 0x080fe20000410000 */
[----:B------:R-:W-:Y:S01]  /*16a0*/  SHF.L.U32 R135, R11, 0x10, RZ ;  /* 0x000000100b877819 */ /* 0x000fe200000006ff */
[----:B------:R-:W-:Y:S01]  /*16b0*/  FMUL.FTZ R8, R131, R116 ;  /* 0x0000007483087220 */ /* 0x000fe20000410000 */
[----:B--2---:R-:W-:Y:S01]  /*16c0*/  @P2 SHF.L.U32 R44, R4, 0x10, RZ ;  /* 0x00000010042c2819 */ /* 0x004fe200000006ff */
[----:B------:R-:W-:Y:S01]  /*16d0*/  FMUL.FTZ R129, R16, R129 ;  /* 0x0000008110817220 */ /* 0x000fe20000410000 */
[----:B------:R-:W-:Y:S01]  /*16e0*/  PRMT R120, R9, 0x7632, R120 ;  /* 0x0000763209787816 */ /* 0x000fe20000000078 */
[----:B------:R-:W-:Y:S01]  /*16f0*/  FMUL.FTZ R131, R17, R8 ;  /* 0x0000000811837220 */ /* 0x000fe20000410000 */
[C---:B------:R-:W-:Y:S01]  /*1700*/  SHF.L.U32 R133, R10.reuse, 0x10, RZ ;  /* 0x000000100a857819 */ /* 0x040fe200000006ff */
[----:B------:R-:W-:Y:S01]  /*1710*/  FMUL.FTZ R8, R135, R116 ;  /* 0x0000007487087220 */ /* 0x000fe20000410000 */
[----:B------:R-:W-:Y:S01]  /*1720*/  PRMT R10, R10, 0x7632, R10 ;  /* 0x000076320a0a7816 */ /* 0x000fe2000000000a */
[----:B------:R-:W-:Y:S01]  /*1730*/  @P2 FADD.FTZ R129, R44, R129 ;  /* 0x000000812c812221 */ /* 0x000fe20000010000 */
[----:B------:R-:W-:Y:S01]  /*1740*/  PRMT R122, R11, 0x7632, R122 ;  /* 0x000076320b7a7816 */ /* 0x000fe2000000007a */
[----:B------:R-:W-:Y:S01]  /*1750*/  FMUL.FTZ R135, R19, R8 ;  /* 0x0000000813877220 */ /* 0x000fe20000410000 */
[----:B------:R-:W-:-:S02]  /*1760*/  @P2 SHF.L.U32 R44, R7, 0x10, RZ ;  /* 0x00000010072c2819 */ /* 0x000fc400000006ff */
[----:B------:R-:W-:Y:S02]  /*1770*/  SHF.L.U32 R11, R120, 0x10, RZ ;  /* 0x00000010780b7819 */ /* 0x000fe400000006ff */
[----:B------:R-:W-:Y:S02]  /*1780*/  SHF.L.U32 R9, R118, 0x10, RZ ;  /* 0x0000001076097819 */ /* 0x000fe400000006ff */
[----:B------:R-:W-:Y:S02]  /*1790*/  SHF.L.U32 R45, R10, 0x10, RZ ;  /* 0x000000100a2d7819 */ /* 0x000fe400000006ff */
[----:B------:R-:W-:Y:S01]  /*17a0*/  SHF.L.U32 R137, R122, 0x10, RZ ;  /* 0x000000107a897819 */ /* 0x000fe200000006ff */
[----:B------:R-:W-:Y:S01]  /*17b0*/  @P2 FADD.FTZ R135, R44, R135 ;  /* 0x000000872c872221 */ /* 0x000fe20000010000 */
[-C--:B------:R-:W-:Y:S01]  /*17c0*/  FMUL.FTZ R10, R11, R116.reuse ;  /* 0x000000740b0a7220 */ /* 0x080fe20000410000 */
[----:B------:R-:W-:Y:S01]  /*17d0*/  @P2 PRMT R8, R4, 0x7632, R8 ;  /* 0x0000763204082816 */ /* 0x000fe20000000008 */
[-C--:B------:R-:W-:Y:S01]  /*17e0*/  FMUL.FTZ R133, R133, R116.reuse ;  /* 0x0000007485857220 */ /* 0x080fe20000410000 */
[----:B------:R-:W-:Y:S01]  /*17f0*/  @P2 PRMT R11, R5, 0x7632, R11 ;  /* 0x00007632050b2816 */ /* 0x000fe2000000000b */
[-C--:B------:R-:W-:Y:S01]  /*1800*/  FMUL.FTZ R9, R9, R116.reuse ;  /* 0x0000007409097220 */ /* 0x080fe20000410000 */
[C---:B------:R-:W-:Y:S01]  /*1810*/  @P2 PRMT R44, R6.reuse, 0x7632, R44 ;  /* 0x00007632062c2816 */ /* 0x040fe2000000002c */
[-C--:B------:R-:W-:Y:S01]  /*1820*/  FMUL.FTZ R45, R45, R116.reuse ;  /* 0x000000742d2d7220 */ /* 0x080fe20000410000 */
[----:B------:R-:W-:Y:S01]  /*1830*/  @P2 PRMT R120, R7, 0x7632, R120 ;  /* 0x0000763207782816 */ /* 0x000fe20000000078 */
[----:B------:R-:W-:Y:S01]  /*1840*/  FMUL.FTZ R118, R137, R116 ;  /* 0x0000007489767220 */ /* 0x000fe20000410000 */
[----:B------:R-:W-:Y:S01]  /*1850*/  FMUL.FTZ R139, R105, R10 ;  /* 0x0000000a698b7220 */ /* 0x000fe20000410000 */
[----:B------:R-:W-:Y:S01]  /*1860*/  @P2 SHF.L.U32 R126, R6, 0x10, RZ ;  /* 0x00000010067e2819 */ /* 0x000fe200000006ff */
[----:B------:R-:W-:Y:S01]  /*1870*/  @P2 IMAD.U32 R124, R5, 0x10000, RZ ;  /* 0x00010000057c2824 */ /* 0x000fe200078e00ff */
[----:B------:R-:W-:Y:S01]  /*1880*/  @P2 SHF.L.U32 R8, R8, 0x10, RZ ;  /* 0x0000001008082819 */ /* 0x000fe200000006ff */
[----:B------:R-:W-:Y:S01]  /*1890*/  FMUL.FTZ R133, R18, R133 ;  /* 0x0000008512857220 */ /* 0x000fe20000410000 */
[----:B------:R-:W-:Y:S01]  /*18a0*/  @P2 SHF.L.U32 R10, R11, 0x10, RZ ;  /* 0x000000100b0a2819 */ /* 0x000fe200000006ff */
[----:B------:R-:W-:Y:S01]  /*18b0*/  FMUL.FTZ R137, R106, R9 ;  /* 0x000000096a897220 */ /* 0x000fe20000410000 */
[----:B------:R-:W-:Y:S01]  /*18c0*/  @P2 SHF.L.U32 R44, R44, 0x10, RZ ;  /* 0x000000102c2c2819 */ /* 0x000fe200000006ff */
[----:B------:R-:W-:Y:S01]  /*18d0*/  FMUL.FTZ R141, R104, R45 ;  /* 0x0000002d688d7220 */ /* 0x000fe20000410000 */
[----:B------:R-:W-:-:S02]  /*18e0*/  @P2 IMAD.U32 R120, R120, 0x10000, RZ ;  /* 0x0001000078782824 */ /* 0x000fc400078e00ff */
[----:B------:R-:W-:Y:S01]  /*18f0*/  FMUL.FTZ R143, R103, R118 ;  /* 0x00000076678f7220 */ /* 0x000fe20000410000 */
[----:B------:R-:W-:Y:S01]  /*1900*/  @P2 FADD.FTZ R131, R124, R131 ;  /* 0x000000837c832221 */ /* 0x000fe20000010000 */
[----:B------:R-:W-:Y:S01]  /*1910*/  @P2 FADD.FTZ R133, R126, R133 ;  /* 0x000000857e852221 */ /* 0x000fe20000010000 */
[----:B------:R-:W-:Y:S01]  /*1920*/  @P2 FADD.FTZ R137, R8, R137 ;  /* 0x0000008908892221 */ /* 0x000fe20000010000 */
[----:B------:R-:W-:Y:S01]  /*1930*/  @P2 FADD.FTZ R139, R10, R139 ;  /* 0x0000008b0a8b2221 */ /* 0x000fe20000010000 */
[----:B------:R-:W-:Y:S01]  /*1940*/  @P2 FADD.FTZ R141, R44, R141 ;  /* 0x0000008d2c8d2221 */ /* 0x000fe20000010000 */
[----:B------:R-:W-:Y:S01]  /*1950*/  @P2 FADD.FTZ R143, R120, R143 ;  /* 0x0000008f788f2221 */ /* 0x000fe20000010000 */
[----:B------:R-:W-:Y:S02]  /*1960*/  LEA R44, P2, R179, UR6, 0x4 ;  /* 0x00000006b32c7c11 */ /* 0x000fe4000f8420ff */
[----:B------:R-:W-:Y:S02]  /*1970*/  F2FP.BF16.F32.PACK_AB R9, R139, R131 ;  /* 0x000000838b09723e */ /* 0x000fe400000010ff */
[----:B------:R-:W-:-:S02]  /*1980*/  LEA.HI.X R45, R179, UR7, RZ, 0x4, P2 ;  /* 0x00000007b32d7c11 */ /* 0x000fc400090f24ff */
[----:B------:R-:W-:Y:S02]  /*1990*/  F2FP.BF16.F32.PACK_AB R10, R141, R133 ;  /* 0x000000858d0a723e */ /* 0x000fe400000010ff */
[----:B------:R-:W-:Y:S02]  /*19a0*/  F2FP.BF16.F32.PACK_AB R8, R137, R129 ;  /* 0x000000818908723e */ /* 0x000fe400000010ff */
[----:B------:R-:W-:-:S05]  /*19b0*/  F2FP.BF16.F32.PACK_AB R11, R143, R135 ;  /* 0x000000878f0b723e */ /* 0x000fca00000010ff */
[----:B------:R1:W-:Y:S01]  /*19c0*/  STG.E.128 desc[UR4][R44.64], R8 ;  /* 0x000000082c007986 */ /* 0x0003e2000c101d04 */
[----:B------:R-:W-:-:S07]  /*19d0*/  IADD3 R179, R179, 0x100, RZ ;  /* 0x00000100b3b37810 */ /* 0x000fce0007ffe0ff */
.L_x_501:
[----:B------:R-:W-:Y:S05]  /*19e0*/  BSYNC B0 ;  /* 0x0000000000007941 */ /* 0x000fea0003800000 */
.L_x_500:
        /* <DEDUP_REMOVED lines=23> */
[----:B------:R-:W-:-:S02]  /*1b60*/  PRMT R10, R10, 0x7632, R10 ;  /* 0x000076320a0a7816 */ /* 0x000fc4000000000a */
[----:B------:R-:W-:Y:S01]  /*1b70*/  PRMT R122, R11, 0x7632, R122 ;  /* 0x000076320b7a7816 */ /* 0x000fe2000000007a */
[----:B------:R-:W-:Y:S01]  /*1b80*/  @P2 FADD.FTZ R145, R44, R145 ;  /* 0x000000912c912221 */ /* 0x000fe20000010000 */
[----:B------:R-:W-:Y:S01]  /*1b90*/  SHF.L.U32 R11, R120, 0x10, RZ ;  /* 0x00000010780b7819 */ /* 0x000fe200000006ff */
[----:B------:R-:W-:Y:S02]  /*1ba0*/  @P2 IMAD.U32 R44, R7, 0x10000, RZ ;  /* 0x00010000072c2824 */ /* 0x000fe400078e00ff */
[----:B------:R-:W-:Y:S01]  /*1bb0*/  FMUL.FTZ R151, R23, R8 ;  /* 0x0000000817977220 */ /* 0x000fe20000410000 */
        /* <DEDUP_REMOVED lines=9> */
[----:B------:R-:W-:Y:S01]  /*1c50*/  @P2 PRMT R44, R6, 0x7632, R44 ;  /* 0x00007632062c2816 */ /* 0x000fe2000000002c */
[-C--:B------:R-:W-:Y:S01]  /*1c60*/  FMUL.FTZ R45, R45, R116.reuse ;  /* 0x000000742d2d7220 */ /* 0x080fe20000410000 */
[----:B------:R-:W-:Y:S01]  /*1c70*/  @P2 PRMT R120, R7, 0x7632, R120 ;  /* 0x0000763207782816 */ /* 0x000fe20000000078 */
[----:B------:R-:W-:Y:S01]  /*1c80*/  FMUL.FTZ R118, R153, R116 ;  /* 0x0000007499767220 */ /* 0x000fe20000410000 */
[----:B------:R-:W-:Y:S01]  /*1c90*/  FMUL.FTZ R155, R101, R10 ;  /* 0x0000000a659b7220 */ /* 0x000fe20000410000 */
[----:B------:R-:W-:Y:S01]  /*1ca0*/  @P2 SHF.L.U32 R124, R5, 0x10, RZ ;  /* 0x00000010057c2819 */ /* 0x000fe200000006ff */
[----:B------:R-:W-:Y:S01]  /*1cb0*/  FMUL.FTZ R149, R22, R149 ;  /* 0x0000009516957220 */ /* 0x000fe20000410000 */
[----:B------:R-:W-:Y:S01]  /*1cc0*/  @P2 SHF.L.U32 R126, R6, 0x10, RZ ;  /* 0x00000010067e2819 */ /* 0x000fe200000006ff */
[----:B------:R-:W-:Y:S01]  /*1cd0*/  FMUL.FTZ R153, R102, R9 ;  /* 0x0000000966997220 */ /* 0x000fe20000410000 */
[----:B------:R-:W-:Y:S01]  /*1ce0*/  @P2 SHF.L.U32 R8, R8, 0x10, RZ ;  /* 0x0000001008082819 */ /* 0x000fe200000006ff */
[----:B------:R-:W-:Y:S01]  /*1cf0*/  FMUL.FTZ R157, R100, R45 ;  /* 0x0000002d649d7220 */ /* 0x000fe20000410000 */
[----:B------:R-:W-:Y:S01]  /*1d00*/  @P2 SHF.L.U32 R10, R11, 0x10, RZ ;  /* 0x000000100b0a2819 */ /* 0x000fe200000006ff */
[----:B------:R-:W-:Y:S01]  /*1d10*/  FMUL.FTZ R159, R99, R118 ;  /* 0x00000076639f7220 */ /* 0x000fe20000410000 */
[----:B------:R-:W-:-:S02]  /*1d20*/  @P2 SHF.L.U32 R44, R44, 0x10, RZ ;  /* 0x000000102c2c2819 */ /* 0x000fc400000006ff */
[----:B------:R-:W-:Y:S01]  /*1d30*/  @P2 SHF.L.U32 R120, R120, 0x10, RZ ;  /* 0x0000001078782819 */ /* 0x000fe200000006ff */
        /* <DEDUP_REMOVED lines=14> */
.L_x_503:
[----:B------:R-:W-:Y:S05]  /*1e20*/  BSYNC B0 ;  /* 0x0000000000007941 */ /* 0x000fea0003800000 */
.L_x_502:
        /* <DEDUP_REMOVED lines=9> */
[----:B------:R0:W2:Y:S04]  /*1ec0*/  @P2 LDG.E.128 R4, desc[UR4][R44.64] ;  /* 0x000000042c042981 */ /* 0x0000a8000c1e1d00 */
[----:B------:R-:W3:Y:S02]  /*1ed0*/  LDG.E.128 R8, desc[UR4][R8.64] ;  /* 0x0000000408087981 */ /* 0x000ee4000c1e1d00 */
[----:B---3--:R-:W-:Y:S01]  /*1ee0*/  SHF.L.U32 R165, R10, 0x10, RZ ;  /* 0x000000100aa57819 */ /* 0x008fe200000006ff */
[C---:B------:R-:W-:Y:S01]  /*1ef0*/  IMAD.U32 R163, R9.reuse, 0x10000, RZ ;  /* 0x0001000009a37824 */ /* 0x040fe200078e00ff */
[----:B------:R-:W-:Y:S02]  /*1f00*/  PRMT R118, R8, 0x7632, R118 ;  /* 0x0000763208767816 */ /* 0x000fe40000000076 */
[----:B------:R-:W-:-:S02]  /*1f10*/  PRMT R120, R9, 0x7632, R120 ;  /* 0x0000763209787816 */ /* 0x000fc40000000078 */
[----:B------:R-:W-:Y:S02]  /*1f20*/  PRMT R10, R10, 0x7632, R10 ;  /* 0x000076320a0a7816 */ /* 0x000fe4000000000a */
[----:B------:R-:W-:Y:S02]  /*1f30*/  PRMT R122, R11, 0x7632, R122 ;  /* 0x000076320b7a7816 */ /* 0x000fe4000000007a */
[----:B------:R-:W-:Y:S01]  /*1f40*/  SHF.L.U32 R161, R8, 0x10, RZ ;  /* 0x0000001008a17819 */ /* 0x000fe200000006ff */
[----:B------:R-:W-:Y:S01]  /*1f50*/  FMUL.FTZ R8, R163, R116 ;  /* 0x00000074a3087220 */ /* 0x000fe20000410000 */
[----:B------:R-:W-:Y:S02]  /*1f60*/  SHF.L.U32 R167, R11, 0x10, RZ ;  /* 0x000000100ba77819 */ /* 0x000fe400000006ff */
[----:B------:R-:W-:Y:S02]  /*1f70*/  SHF.L.U32 R9, R118, 0x10, RZ ;  /* 0x0000001076097819 */ /* 0x000fe400000006ff */
[----:B------:R-:W-:-:S02]  /*1f80*/  SHF.L.U32 R11, R120, 0x10, RZ ;  /* 0x00000010780b7819 */ /* 0x000fc400000006ff */
[----:B0-----:R-:W-:Y:S02]  /*1f90*/  SHF.L.U32 R45, R10, 0x10, RZ ;  /* 0x000000100a2d7819 */ /* 0x001fe400000006ff */
[----:B------:R-:W-:Y:S01]  /*1fa0*/  SHF.L.U32 R163, R122, 0x10, RZ ;  /* 0x000000107aa37819 */ /* 0x000fe200000006ff */
[-C--:B------:R-:W-:Y:S01]  /*1fb0*/  FMUL.FTZ R161, R161, R116.reuse ;  /* 0x00000074a1a17220 */ /* 0x080fe20000410000 */
[-C--:B------:R-:W-:Y:S01]  /*1fc0*/  FMUL.FTZ R165, R165, R116.reuse ;  /* 0x00000074a5a57220 */ /* 0x080fe20000410000 */
[-C--:B------:R-:W-:Y:S01]  /*1fd0*/  FMUL.FTZ R44, R167, R116.reuse ;  /* 0x00000074a72c7220 */ /* 0x080fe20000410000 */
[-C--:B------:R-:W-:Y:S01]  /*1fe0*/  FMUL.FTZ R9, R9, R116.reuse ;  /* 0x0000007409097220 */ /* 0x080fe20000410000 */
[-C--:B------:R-:W-:Y:S01]  /*1ff0*/  FMUL.FTZ R10, R11, R116.reuse ;  /* 0x000000740b0a7220 */ /* 0x080fe20000410000 */
[-C--:B------:R-:W-:Y:S01]  /*2000*/  FMUL.FTZ R45, R45, R116.reuse ;  /* 0x000000742d2d7220 */ /* 0x080fe20000410000 */
[----:B------:R-:W-:Y:S01]  /*2010*/  FMUL.FTZ R116, R163, R116 ;  /* 0x00000074a3747220 */ /* 0x000fe20000410000 */
[----:B------:R-:W-:Y:S01]  /*2020*/  FMUL.FTZ R163, R25, R8 ;  /* 0x0000000819a37220 */ /* 0x000fe20000410000 */
[----:B--2---:R-:W-:Y:S01]  /*2030*/  @P2 SHF.L.U32 R8, R4, 0x10, RZ ;  /* 0x0000001004082819 */ /* 0x004fe200000006ff */
[----:B------:R-:W-:Y:S01]  /*2040*/  FMUL.FTZ R161, R24, R161 ;  /* 0x000000a118a17220 */ /* 0x000fe20000410000 */
[----:B------:R-:W-:Y:S01]  /*2050*/  @P2 SHF.L.U32 R118, R5, 0x10, RZ ;  /* 0x0000001005762819 */ /* 0x000fe200000006ff */
[----:B------:R-:W-:Y:S01]  /*2060*/  FMUL.FTZ R167, R27, R44 ;  /* 0x0000002c1ba77220 */ /* 0x000fe20000410000 */
[----:B------:R-:W-:Y:S01]  /*2070*/  @P2 PRMT R11, R5, 0x7632, R11 ;  /* 0x00007632050b2816 */ /* 0x000fe2000000000b */
[----:B------:R-:W-:Y:S01]  /*2080*/  @P2 FADD.FTZ R161, R8, R161 ;  /* 0x000000a108a12221 */ /* 0x000fe20000010000 */
[----:B------:R-:W-:Y:S01]  /*2090*/  @P2 PRMT R8, R4, 0x7632, R8 ;  /* 0x0000763204082816 */ /* 0x000fe20000000008 */
[----:B------:R-:W-:Y:S01]  /*20a0*/  @P2 FADD.FTZ R163, R118, R163 ;  /* 0x000000a376a32221 */ /* 0x000fe20000010000 */
[----:B------:R-:W-:-:S02]  /*20b0*/  @P2 PRMT R44, R6, 0x7632, R44 ;  /* 0x00007632062c2816 */ /* 0x000fc4000000002c */
[----:B------:R-:W-:Y:S01]  /*20c0*/  @P2 PRMT R118, R7, 0x7632, R118 ;  /* 0x0000763207762816 */ /* 0x000fe20000000076 */
[----:B------:R-:W-:Y:S01]  /*20d0*/  FMUL.FTZ R171, R97, R10 ;  /* 0x0000000a61ab7220 */ /* 0x000fe20000410000 */
[----:B------:R-:W-:Y:S01]  /*20e0*/  @P2 SHF.L.U32 R120, R6, 0x10, RZ ;  /* 0x0000001006782819 */ /* 0x000fe200000006ff */
        /* <DEDUP_REMOVED lines=9> */
[----:B------:R-:W-:Y:S01]  /*2180*/  @P2 FADD.FTZ R165, R120, R165 ;  /* 0x000000a578a52221 */ /* 0x000fe20000010000 */
[----:B------:R-:W-:Y:S01]  /*2190*/  @P2 FADD.FTZ R167, R122, R167 ;  /* 0x000000a77aa72221 */ /* 0x000fe20000010000 */
        /* <DEDUP_REMOVED lines=11> */
.L_x_505:
[----:B------:R-:W-:Y:S05]  /*2250*/  BSYNC B0 ;  /* 0x0000000000007941 */ /* 0x000fea0003800000 */
.L_x_504:
[----:B0123--:R-:W-:Y:S01]  /*2260*/  FADD.FTZ R8, RZ, R113 ;  /* 0x00000071ff087221 */ /* 0x00ffe20000010000 */
[C---:B------:R-:W-:Y:S01]  /*2270*/  ISETP.GT.U32.AND P2, PT, R2.reuse, 0x1ff, PT ;  /* 0x000001ff0200780c */ /* 0x040fe20003f44070 */
[----:B------:R-:W-:Y:S01]  /*2280*/  UMOV UR14, 0xffffffff ;  /* 0xffffffff000e7882 */ /* 0x000fe20000000000 */
[----:B------:R-:W-:Y:S01]  /*2290*/  ISETP.GT.U32.AND P3, PT, R2, 0x2ff, PT ;  /* 0x000002ff0200780c */ /* 0x000fe20003f64070 */
[----:B------:R-:W-:Y:S01]  /*22a0*/  FADD.FTZ R8, R121, R8 ;  /* 0x0000000879087221 */ /* 0x000fe20000010000 */
[----:B------:R-:W-:Y:S02]  /*22b0*/  LOP3.LUT P4, RZ, R0, 0xff, RZ, 0xc0, !PT ;  /* 0x000000ff00ff7812 */ /* 0x000fe4000788c0ff */
[----:B------:R-:W-:Y:S01]  /*22c0*/  ISETP.GT.U32.AND P5, PT, R2, 0x3ff, PT ;  /* 0x000003ff0200780c */ /* 0x000fe20003fa4070 */
[----:B------:R-:W-:Y:S01]  /*22d0*/  FADD.FTZ R8, R115, R8 ;  /* 0x0000000873087221 */ /* 0x000fe20000010000 */
[----:B------:R-:W-:Y:S02]  /*22e0*/  SHF.R.U32.HI R9, RZ, 0x5, R3 ;  /* 0x00000005ff097819 */ /* 0x000fe40000011603 */
[----:B------:R-:W-:Y:S01]  /*22f0*/  LOP3.LUT P6, RZ, R3, 0x1f, RZ, 0xc0, !PT ;  /* 0x0000001f03ff7812 */ /* 0x000fe200078cc0ff */
[----:B------:R-:W-:Y:S01]  /*2300*/  FADD.FTZ R8, R123, R8 ;  /* 0x000000087b087221 */ /* 0x000fe20000010000 */
[----:B------:R-:W-:-:S02]  /*2310*/  LOP3.LUT R10, R9, 0x7fffff8, RZ, 0xc0, !PT ;  /* 0x07fffff8090a7812 */ /* 0x000fc400078ec0ff */
[----:B------:R-:W-:Y:S01]  /*2320*/  P2R R0, PR, RZ, 0x40 ;  /* 0x00000040ff007803 */ /* 0x000fe20000000000 */
[----:B------:R-:W-:Y:S02]  /*2330*/  FADD.FTZ R8, R117, R8 ;  /* 0x0000000875087221 */ /* 0x000fe40000010000 */
[----:B------:R-:W-:Y:S02]  /*2340*/  @!P4 IADD3 R10, R10, 0x8, RZ ;  /* 0x000000080a0ac810 */ /* 0x000fe40007ffe0ff */
        /* <DEDUP_REMOVED lines=42> */
[--C-:B------:R-:W-:Y:S01]  /*25f0*/  FADD.FTZ R11, R115, -R8.reuse ;  /* 0x80000008730b7221 */ /* 0x100fe20000010000 */
[--C-:B------:R-:W-:Y:S01]  /*2600*/  FADD.FTZ R45, R123, -R8.reuse ;  /* 0x800000087b2d7221 */ /* 0x100fe20000010000 */
[----:B------:R-:W-:Y:S01]  /*2610*/  FFMA.FTZ R0, R0, R0, RZ ;  /* 0x0000000000007223 */ /* 0x000fe200000100ff */
[--C-:B------:R-:W-:Y:S01]  /*2620*/  FADD.FTZ R44, R137, -R8.reuse ;  /* 0x80000008892c7221 */ /* 0x100fe20000010000 */
[----:B------:R-:W-:Y:S02]  /*2630*/  FADD.FTZ R116, R131, -R8 ;  /* 0x8000000883747221 */ /* 0x000fe40000010000 */
[----:B------:R-:W-:-:S04]  /*2640*/  FFMA.FTZ R0, R181, R181, R0 ;  /* 0x000000b5b5007223 */ /* 0x000fc80000010000 */
[----:B------:R-:W-:Y:S01]  /*2650*/  FFMA.FTZ R0, R11, R11, R0 ;  /* 0x0000000b0b007223 */ /* 0x000fe20000010000 */
[----:B------:R-:W-:-:S03]  /*2660*/  FADD.FTZ R11, R117, -R8 ;  /* 0x80000008750b7221 */ /* 0x000fc60000010000 */
        /* <DEDUP_REMOVED lines=8> */
[----:B------:R-:W-:-:S05]  /*26f0*/  FFMA.FTZ R0, R45, R45, R0 ;  /* 0x0000002d2d007223 */ /* 0x000fca0000010000 */
[----:B------:R-:W-:-:S05]  /*2700*/  FSEL R0, R0, RZ, P0 ;  /* 0x000000ff00007208 */ /* 0x000fca0000000000 */
        /* <DEDUP_REMOVED lines=13> */
[----:B------:R-:W-:Y:S01]  /*27e0*/  @P2 FFMA.FTZ R0, R44, R44, R11 ;  /* 0x0000002c2c002223 */ /* 0x000fe2000001000b */
[--C-:B------:R-:W-:Y:S01]  /*27f0*/  FADD.FTZ R11, R145, -R8.reuse ;  /* 0x80000008910b7221 */ /* 0x100fe20000010000 */
[----:B------:R-:W-:-:S03]  /*2800*/  FADD.FTZ R44, R153, -R8 ;  /* 0x80000008992c7221 */ /* 0x000fc60000010000 */
        /* <DEDUP_REMOVED lines=27> */
[----:B------:R-:W-:-:S04]  /*29c0*/  FFMA.FTZ R11, R116, R116, R11 ;  /* 0x00000074740b7223 */ /* 0x000fc8000001000b */
        /* <DEDUP_REMOVED lines=10> */
.L_x_526:
[----:B------:R-:W-:Y:S01]  /*2a70*/  LOP3.LUT P2, RZ, R3, 0x1f, RZ, 0xc0, !PT ;  /* 0x0000001f03ff7812 */ /* 0x000fe2000784c0ff */
[----:B------:R-:W-:Y:S05]  /*2a80*/  WARPSYNC.ALL ;  /* 0x0000000000007948 */ /* 0x000fea0003800000 */
[----:B------:R-:W-:Y:S01]  /*2a90*/  LOP3.LUT R0, R9, 0x7, RZ, 0xc0, !PT ;  /* 0x0000000709007812 */ /* 0x000fe200078ec0ff */
[----:B-1----:R-:W-:Y:S01]  /*2aa0*/  FADD.FTZ R9, R116, R179 ;  /* 0x000000b374097221 */ /* 0x002fe20000010000 */
[----:B------:R-:W-:-:S05]  /*2ab0*/  LOP3.LUT R45, R3, 0x1f, RZ, 0xc0, !PT ;  /* 0x0000001f032d7812 */ /* 0x000fca00078ec0ff */
[----:B------:R-:W1:Y:S01]  /*2ac0*/  @!P2 S2R R44, SR_CgaCtaId ;  /* 0x00000000002ca919 */ /* 0x000e620000008800 */
[----:B------:R-:W-:-:S04]  /*2ad0*/  @!P2 MOV R11, 0x400 ;  /* 0x00000400000ba802 */ /* 0x000fc80000000f00 */
[----:B-1----:R-:W-:Y:S02]  /*2ae0*/  @!P2 LEA R44, R44, R11, 0x18 ;  /* 0x0000000b2c2ca211 */ /* 0x002fe400078ec0ff */
[----:B------:R-:W-:-:S04]  /*2af0*/  @!P2 IADD3 R11, R10, R0, RZ ;  /* 0x000000000a0ba210 */ /* 0x000fc80007ffe0ff */
[----:B------:R-:W-:-:S05]  /*2b00*/  @!P2 LEA R11, R11, R44, 0x3 ;  /* 0x0000002c0b0ba211 */ /* 0x000fca00078e18ff */
[----:B------:R1:W-:Y:S01]  /*2b10*/  @!P2 STS.64 [R11], R8 ;  /* 0x000000080b00a388 */ /* 0x0003e20000000a00 */
[----:B------:R-:W-:-:S13]  /*2b20*/  ISETP.GT.U32.AND P2, PT, R45, 0x7, PT ;  /* 0x000000072d00780c */ /* 0x000fda0003f44070 */
[----:B-1----:R-:W1:Y:S01]  /*2b30*/  @!P2 S2R R9, SR_CgaCtaId ;  /* 0x000000000009a919 */ /* 0x002e620000008800 */
[----:B------:R-:W-:Y:S01]  /*2b40*/  @!P2 MOV R8, 0x400 ;  /* 0x000004000008a802 */ /* 0x000fe20000000f00 */
[----:B------:R-:W-:Y:S01]  /*2b50*/  BSSY B0, `(.L_x_507) ;  /* 0x000006c000007945 */ /* 0x000fe20003800000 */
[----:B------:R-:W-:Y:S01]  /*2b60*/  @!P2 IADD3 R10, R10, R45, RZ ;  /* 0x0000002d0a0aa210 */ /* 0x000fe20007ffe0ff */
[----:B------:R-:W-:Y:S01]  /*2b70*/  BAR.SYNC.DEFER_BLOCKING 0x0 ;  /* 0x0000000000007b1d */ /* 0x000fe20000010000 */
[----:B------:R-:W-:Y:S02]  /*2b80*/  ISETP.NE.AND P3, PT, R114, RZ, PT ;  /* 0x000000ff7200720c */ /* 0x000fe40003f65270 */
[----:B-1----:R-:W-:Y:S02]  /*2b90*/  @!P2 LEA R11, R9, R8, 0x18 ;  /* 0x00000008090ba211 */ /* 0x002fe400078ec0ff */
[----:B------:R-:W-:Y:S02]  /*2ba0*/  CS2R R8, SRZ ;  /* 0x0000000000087805 */ /* 0x000fe4000001ff00 */
[----:B------:R-:W-:Y:S01]  /*2bb0*/  @!P2 LEA R11, R10, R11, 0x3 ;  /* 0x0000000b0a0ba211 */ /* 0x000fe200078e18ff */
[----:B------:R-:W-:Y:S01]  /*2bc0*/  IMAD.MOV.U32 R10, RZ, RZ, RZ ;  /* 0x000000ffff0a7224 */ /* 0x000fe200078e00ff */
[----:B------:R-:W-:-:S03]  /*2bd0*/  @!P2 MOV R10, R60 ;  /* 0x0000003c000aa202 */ /* 0x000fc60000000f00 */
[----:B------:R-:W-:Y:S01]  /*2be0*/  @!P2 LDS.64 R8, [R11] ;  /* 0x000000000b08a984 */ /* 0x000fe20000000a00 */
[----:B------:R-:W-:-:S03]  /*2bf0*/  LOP3.LUT P2, RZ, R0, 0x1f, R3, 0xf8, !PT ;  /* 0x0000001f00ff7812 */ /* 0x000fc6000784f803 */
[----:B------:R-:W0:Y:S02]  /*2c00*/  SHFL.DOWN PT, R45, R10, 0x4, 0x1f ;  /* 0x08801f000a2d7f89 */ /* 0x000e2400000e0000 */
[----:B0-----:R-:W-:Y:S02]  /*2c10*/  IADD3 R116, R45, R10, RZ ;  /* 0x0000000a2d747210 */ /* 0x001fe40007ffe0ff */
[----:B------:R-:W-:Y:S02]  /*2c20*/  I2FP.F32.S32 R122, R45 ;  /* 0x0000002d007a7245 */ /* 0x000fe40000201400 */
[----:B------:R-:W-:Y:S01]  /*2c30*/  I2FP.F32.S32 R118, R116 ;  /* 0x0000007400767245 */ /* 0x000fe20000201400 */
[----:B------:R-:W-:Y:S01]  /*2c40*/  SHFL.DOWN PT, R183, R116, 0x2, 0x1f ;  /* 0x08401f0074b77f89 */ /* 0x000fe200000e0000 */
[----:B------:R-:W-:Y:S02]  /*2c50*/  I2FP.F32.S32 R45, R10 ;  /* 0x0000000a002d7245 */ /* 0x000fe40000201400 */
[----:B------:R-:W0:Y:S01]  /*2c60*/  MUFU.RCP R120, R118 ;  /* 0x0000007600787308 */ /* 0x000e220000001000 */
[----:B------:R-:W1:Y:S04]  /*2c70*/  SHFL.DOWN PT, R179, R8, 0x4, 0x1f ;  /* 0x08801f0008b37f89 */ /* 0x000e6800000e0000 */
[----:B------:R-:W2:Y:S01]  /*2c80*/  SHFL.DOWN PT, R44, R9, 0x4, 0x1f ;  /* 0x08801f00092c7f89 */ /* 0x000ea200000e0000 */
[----:B-1----:R-:W-:-:S04]  /*2c90*/  FMUL.FTZ R124, R179, R122 ;  /* 0x0000007ab37c7220 */ /* 0x002fc80000410000 */
[----:B------:R-:W-:Y:S01]  /*2ca0*/  FFMA.FTZ R11, R45, R8, R124 ;  /* 0x000000082d0b7223 */ /* 0x000fe2000001007c */
[----:B------:R-:W-:Y:S01]  /*2cb0*/  FADD.FTZ R8, -R179, R8 ;  /* 0x00000008b3087221 */ /* 0x000fe20000010100 */
[----:B------:R-:W-:Y:S02]  /*2cc0*/  IADD3 R124, R116, R183, RZ ;  /* 0x000000b7747c7210 */ /* 0x000fe40007ffe0ff */
[----:B0-----:R-:W-:Y:S01]  /*2cd0*/  FMUL.FTZ R181, R120, R11 ;  /* 0x0000000b78b57220 */ /* 0x001fe20000410000 */
[----:B------:R-:W-:Y:S01]  /*2ce0*/  FMUL.FTZ R8, R8, R8 ;  /* 0x0000000808087220 */ /* 0x000fe20000410000 */
[----:B--2---:R-:W-:Y:S01]  /*2cf0*/  FADD.FTZ R11, R44, R9 ;  /* 0x000000092c0b7221 */ /* 0x004fe20000010000 */
[----:B------:R-:W-:Y:S01]  /*2d00*/  I2FP.F32.S32 R183, R183 ;  /* 0x000000b700b77245 */ /* 0x000fe20000201400 */
[----:B------:R-:W-:Y:S01]  /*2d10*/  SHFL.DOWN PT, R179, R124, 0x1, 0x1f ;  /* 0x08201f007cb37f89 */ /* 0x000fe200000e0000 */
[----:B------:R-:W-:Y:S01]  /*2d20*/  FMUL.FTZ R8, R8, R45 ;  /* 0x0000002d08087220 */ /* 0x000fe20000410000 */
[----:B------:R-:W-:-:S02]  /*2d30*/  I2FP.F32.S32 R45, R124 ;  /* 0x0000007c002d7245 */ /* 0x000fc40000201400 */
[----:B------:R-:W0:Y:S01]  /*2d40*/  SHFL.DOWN PT, R10, R181, 0x2, 0x1f ;  /* 0x08401f00b50a7f89 */ /* 0x000e2200000e0000 */
[----:B------:R-:W-:Y:S01]  /*2d50*/  FMUL.FTZ R8, R8, R122 ;  /* 0x0000007a08087220 */ /* 0x000fe20000410000 */
[----:B------:R-:W1:Y:S03]  /*2d60*/  MUFU.RCP R44, R45 ;  /* 0x0000002d002c7308 */ /* 0x000e660000001000 */
[----:B------:R-:W-:-:S05]  /*2d70*/  FFMA.FTZ R8, R120, R8, R11 ;  /* 0x0000000878087223 */ /* 0x000fca000001000b */
[----:B------:R-:W2:Y:S01]  /*2d80*/  SHFL.DOWN PT, R9, R8, 0x2, 0x1f ;  /* 0x08401f0008097f89 */ /* 0x000ea200000e0000 */
[----:B0-----:R-:W-:Y:S01]  /*2d90*/  FMUL.FTZ R11, R10, R183 ;  /* 0x000000b70a0b7220 */ /* 0x001fe20000410000 */
[----:B------:R-:W-:-:S03]  /*2da0*/  FADD.FTZ R10, R181, -R10 ;  /* 0x8000000ab50a7221 */ /* 0x000fc60000010000 */
[----:B------:R-:W-:-:S04]  /*2db0*/  FFMA.FTZ R11, R118, R181, R11 ;  /* 0x000000b5760b7223 */ /* 0x000fc8000001000b */
[----:B-1----:R-:W-:Y:S01]  /*2dc0*/  FMUL.FTZ R116, R44, R11 ;  /* 0x0000000b2c747220 */ /* 0x002fe20000410000 */
[----:B------:R-:W-:Y:S01]  /*2dd0*/  FMUL.FTZ R11, R10, R10 ;  /* 0x0000000a0a0b7220 */ /* 0x000fe20000410000 */
[----:B--2---:R-:W-:Y:S01]  /*2de0*/  FADD.FTZ R9, R8, R9 ;  /* 0x0000000908097221 */ /* 0x004fe20000010000 */
[----:B------:R-:W-:Y:S02]  /*2df0*/  IADD3 R10, R124, R179, RZ ;  /* 0x000000b37c0a7210 */ /* 0x000fe40007ffe0ff */
[----:B------:R-:W0:Y:S01]  /*2e00*/  SHFL.DOWN PT, R181, R116, 0x1, 0x1f ;  /* 0x08201f0074b57f89 */ /* 0x000e2200000e0000 */
[----:B------:R-:W-:Y:S01]  /*2e10*/  FMUL.FTZ R11, R118, R11 ;  /* 0x0000000b760b7220 */ /* 0x000fe20000410000 */
[----:B------:R-:W-:Y:S01]  /*2e20*/  I2FP.F32.S32 R10, R10 ;  /* 0x0000000a000a7245 */ /* 0x000fe20000201400 */
[----:B------:R-:W1:Y:S01]  /*2e30*/  LDC R118, c[0x0][0x2d8] ;  /* 0x0000b600ff767b82 */ /* 0x000e620000000800 */
[----:B------:R-:W-:Y:S01]  /*2e40*/  I2FP.F32.S32 R179, R179 ;  /* 0x000000b300b37245 */ /* 0x000fe20000201400 */
[----:B------:R-:W-:-:S03]  /*2e50*/  FMUL.FTZ R11, R11, R183 ;  /* 0x000000b70b0b7220 */ /* 0x000fc60000410000 */
[----:B------:R-:W2:Y:S01]  /*2e60*/  MUFU.RCP R10, R10 ;  /* 0x0000000a000a7308 */ /* 0x000ea20000001000 */
[----:B------:R-:W-:-:S05]  /*2e70*/  FFMA.FTZ R9, R44, R11, R9 ;  /* 0x0000000b2c097223 */ /* 0x000fca0000010009 */
[----:B------:R-:W3:Y:S01]  /*2e80*/  SHFL.DOWN PT, R8, R9, 0x1, 0x1f ;  /* 0x08201f0009087f89 */ /* 0x000ee200000e0000 */
[----:B0-----:R-:W-:-:S04]  /*2e90*/  FMUL.FTZ R44, R181, R179 ;  /* 0x000000b3b52c7220 */ /* 0x001fc80000410000 */
[----:B------:R-:W-:Y:S01]  /*2ea0*/  FFMA.FTZ R11, R45, R116, R44 ;  /* 0x000000742d0b7223 */ /* 0x000fe2000001002c */
[----:B------:R-:W-:-:S03]  /*2eb0*/  FADD.FTZ R116, R116, -R181 ;  /* 0x800000b574747221 */ /* 0x000fc60000010000 */
[----:B--2---:R-:W-:Y:S01]  /*2ec0*/  FMUL.FTZ R44, R10, R11 ;  /* 0x0000000b0a2c7220 */ /* 0x004fe20000410000 */
[----:B------:R-:W-:-:S04]  /*2ed0*/  FMUL.FTZ R116, R116, R116 ;  /* 0x0000007474747220 */ /* 0x000fc80000410000 */
[----:B------:R-:W-:Y:S01]  /*2ee0*/  FMUL.FTZ R116, R45, R116 ;  /* 0x000000742d747220 */ /* 0x000fe20000410000 */
[----:B---3--:R-:W-:Y:S01]  /*2ef0*/  FADD.FTZ R11, R9, R8 ;  /* 0x00000008090b7221 */ /* 0x008fe20000010000 */
[----:B------:R-:W0:Y:S01]  /*2f00*/  SHFL.IDX PT, R181, R44, RZ, 0x1f ;  /* 0x00001fff2cb57589 */ /* 0x000e2200000e0000 */
[----:B------:R-:W2:Y:S01]  /*2f10*/  @!P2 LDC.64 R8, c[0x0][0x258] ;  /* 0x00009600ff08ab82 */ /* 0x000ea20000000a00 */
[----:B------:R-:W-:-:S04]  /*2f20*/  FMUL.FTZ R116, R116, R179 ;  /* 0x000000b374747220 */ /* 0x000fc80000410000 */
[----:B------:R-:W-:-:S03]  /*2f30*/  FFMA.FTZ R116, R10, R116, R11 ;  /* 0x000000740a747223 */ /* 0x000fc6000001000b */
[----:B------:R-:W3:Y:S02]  /*2f40*/  @!P2 LDC.64 R10, c[0x0][0x250] ;  /* 0x00009400ff0aab82 */ /* 0x000ee40000000a00 */
[----:B------:R-:W1:Y:S01]  /*2f50*/  SHFL.IDX PT, R179, R116, RZ, 0x1f ;  /* 0x00001fff74b37589 */ /* 0x000e6200000e0000 */
[----:B0-----:R-:W-:Y:S01]  /*2f60*/  FMUL.FTZ R45, R181, R181 ;  /* 0x000000b5b52d7220 */ /* 0x001fe20000410000 */
[----:B--2---:R-:W-:Y:S01]  /*2f70*/  @!P2 IMAD.WIDE R8, R111, 0x4, R8 ;  /* 0x000000046f08a825 */ /* 0x004fe200078e0208 */
[----:B------:R-:W-:-:S03]  /*2f80*/  FSEL R126, R181, RZ, !P3 ;  /* 0x000000ffb57e7208 */ /* 0x000fc60005800000 */
[----:B------:R-:W-:Y:S01]  /*2f90*/  FSEL R45, R45, RZ, P3 ;  /* 0x000000ff2d2d7208 */ /* 0x000fe20001800000 */
[----:B---3--:R-:W-:-:S04]  /*2fa0*/  @!P2 IMAD.WIDE R10, R111, 0x4, R10 ;  /* 0x000000046f0aa825 */ /* 0x008fc800078e020a */
[----:B-1----:R-:W-:Y:S01]  /*2fb0*/  FFMA.FTZ R0, R179, UR10, R118 ;  /* 0x0000000ab3007c23 */ /* 0x002fe20008010076 */
[----:B------:R0:W-:Y:S03]  /*2fc0*/  @!P2 STG.E desc[UR4][R10.64], R181 ;  /* 0x000000b50a00a986 */ /* 0x0001e6000c101904 */
[----:B------:R-:W-:-:S04]  /*2fd0*/  FADD.FTZ R0, R0, R45 ;  /* 0x0000002d00007221 */ /* 0x000fc80000010000 */
[----:B------:R-:W1:Y:S02]  /*2fe0*/  MUFU.RSQ R179, R0 ;  /* 0x0000000000b37308 */ /* 0x000e640000001400 */
[----:B-1----:R0:W-:Y:S01]  /*2ff0*/  @!P2 STG.E desc[UR4][R8.64], R179 ;  /* 0x000000b30800a986 */ /* 0x0021e2000c101904 */
[----:B------:R-:W-:Y:S05]  /*3000*/  @!P0 BRA `(.L_x_508) ;  /* 0x0000000000808947 */ /* 0x000fea0003800000 */
[----:B------:R-:W1:Y:S01]  /*3010*/  LDC.64 R44, c[0x0][0x2b8] ;  /* 0x0000ae00ff2c7b82 */ /* 0x000e620000000a00 */
[--C-:B------:R-:W-:Y:S01]  /*3020*/  FADD.FTZ R0, R113, -R126.reuse ;  /* 0x8000007e71007221 */ /* 0x100fe20000010000 */
[--C-:B0-----:R-:W-:Y:S01]  /*3030*/  FADD.FTZ R8, R121, -R126.reuse ;  /* 0x8000007e79087221 */ /* 0x101fe20000010000 */
        /* <DEDUP_REMOVED lines=18> */
[----:B------:R-:W-:Y:S01]  /*3160*/  FFMA.FTZ R118, R30, R118, R49 ;  /* 0x000000761e767223 */ /* 0x000fe20000010031 */
[----:B------:R-:W-:Y:S01]  /*3170*/  FFMA.FTZ R181, R91, R120, R76 ;  /* 0x000000785bb57223 */ /* 0x000fe2000001004c */
[----:B------:R-:W-:Y:S01]  /*3180*/  FFMA.FTZ R122, R31, R122, R48 ;  /* 0x0000007a1f7a7223 */ /* 0x000fe20000010030 */
[----:B------:R-:W-:Y:S01]  /*3190*/  FFMA.FTZ R183, R92, R124, R75 ;  /* 0x0000007c5cb77223 */ /* 0x000fe2000001004b */
[----:B------:R-:W-:Y:S01]  /*31a0*/  F2FP.BF16.F32.PACK_AB R8, R9, R0 ;  /* 0x000000000908723e */ /* 0x000fe200000010ff */
[----:B-1----:R-:W-:Y:S01]  /*31b0*/  IMAD.WIDE.U32 R44, R177, 0x10, R44 ;  /* 0x00000010b12c7825 */ /* 0x002fe200078e002c */
[----:B------:R-:W-:-:S02]  /*31c0*/  F2FP.BF16.F32.PACK_AB R9, R11, R10 ;  /* 0x0000000a0b09723e */ /* 0x000fc400000010ff */
[----:B------:R-:W-:Y:S02]  /*31d0*/  F2FP.BF16.F32.PACK_AB R10, R181, R118 ;  /* 0x00000076b50a723e */ /* 0x000fe400000010ff */
[----:B------:R-:W-:Y:S02]  /*31e0*/  F2FP.BF16.F32.PACK_AB R11, R183, R122 ;  /* 0x0000007ab70b723e */ /* 0x000fe400000010ff */
[----:B------:R-:W-:-:S03]  /*31f0*/  IADD3 R177, R177, 0x100, RZ ;  /* 0x00000100b1b17810 */ /* 0x000fc60007ffe0ff */
[----:B------:R1:W-:Y:S04]  /*3200*/  STG.E.128 desc[UR4][R44.64], R8 ;  /* 0x000000082c007986 */ /* 0x0003e8000c101d04 */
.L_x_508:
[----:B------:R-:W-:Y:S05]  /*3210*/  BSYNC B0 ;  /* 0x0000000000007941 */ /* 0x000fea0003800000 */
.L_x_507:
[----:B------:R-:W-:Y:S01]  /*3220*/  ISETP.GE.U32.AND P2, PT, R2, 0x200, PT ;  /* 0x000002000200780c */ /* 0x000fe20003f46070 */
[----:B------:R-:W-:-:S12]  /*3230*/  BSSY B0, `(.L_x_509) ;  /* 0x0000022000007945 */ /* 0x000fd80003800000 */
[----:B------:R-:W-:Y:S05]  /*3240*/  @!P2 BRA `(.L_x_510) ;  /* 0x000000000080a947 */ /* 0x000fea0003800000 */
[----:B-1----:R-:W1:Y:S01]  /*3250*/  LDC.64 R44, c[0x0][0x2b8] ;  /* 0x0000ae00ff2c7b82 */ /* 0x002e620000000a00 */
        /* <DEDUP_REMOVED lines=31> */
.L_x_510:
[----:B------:R-:W-:Y:S05]  /*3450*/  BSYNC B0 ;  /* 0x0000000000007941 */ /* 0x000fea0003800000 */
.L_x_509:
[----:B------:R-:W-:Y:S01]  /*3460*/  ISETP.GE.U32.AND P2, PT, R2, 0x300, PT ;  /* 0x000003000200780c */ /* 0x000fe20003f46070 */
[----:B------:R-:W-:-:S12]  /*3470*/  BSSY B0, `(.L_x_511) ;  /* 0x0000022000007945 */ /* 0x000fd80003800000 */
[----:B------:R-:W-:Y:S05]  /*3480*/  @!P2 BRA `(.L_x_512) ;  /* 0x000000000080a947 */ /* 0x000fea0003800000 */
[----:B-12---:R-:W1:Y:S01]  /*3490*/  LDC.64 R44, c[0x0][0x2b8] ;  /* 0x0000ae00ff2c7b82 */ /* 0x006e620000000a00 */
        /* <DEDUP_REMOVED lines=31> */
.L_x_512:
[----:B------:R-:W-:Y:S05]  /*3690*/  BSYNC B0 ;  /* 0x0000000000007941 */ /* 0x000fea0003800000 */
.L_x_511:
[----:B------:R-:W-:Y:S01]  /*36a0*/  ISETP.GE.U32.AND P2, PT, R2, 0x400, PT ;  /* 0x000004000200780c */ /* 0x000fe20003f46070 */
[----:B------:R-:W-:-:S12]  /*36b0*/  BSSY B0, `(.L_x_513) ;  /* 0x0000021000007945 */ /* 0x000fd80003800000 */
[----:B------:R-:W-:Y:S05]  /*36c0*/  @!P2 BRA `(.L_x_514) ;  /* 0x00000000007ca947 */ /* 0x000fea0003800000 */
[----:B-123--:R-:W1:Y:S01]  /*36d0*/  LDC.64 R44, c[0x0][0x2b8] ;  /* 0x0000ae00ff2c7b82 */ /* 0x00ee620000000a00 */
[--C-:B0-----:R-:W-:Y:S01]  /*36e0*/  FADD.FTZ R10, R163, -R126.reuse ;  /* 0x8000007ea30a7221 */ /* 0x101fe20000010000 */
[--C-:B------:R-:W-:Y:S01]  /*36f0*/  FADD.FTZ R0, R161, -R126.reuse ;  /* 0x8000007ea1007221 */ /* 0x100fe20000010000 */
        /* <DEDUP_REMOVED lines=22> */
[----:B-1----:R-:W-:Y:S01]  /*3860*/  IMAD.WIDE.U32 R44, R177, 0x10, R44 ;  /* 0x00000010b12c7825 */ /* 0x002fe200078e002c */
[----:B------:R-:W-:-:S02]  /*3870*/  F2FP.BF16.F32.PACK_AB R11, R124, R11 ;  /* 0x0000000b7c0b723e */ /* 0x000fc400000010ff */
[----:B------:R-:W-:Y:S02]  /*3880*/  F2FP.BF16.F32.PACK_AB R10, R181, R10 ;  /* 0x0000000ab50a723e */ /* 0x000fe400000010ff */
[----:B------:R-:W-:Y:S02]  /*3890*/  F2FP.BF16.F32.PACK_AB R9, R116, R9 ;  /* 0x000000097409723e */ /* 0x000fe400000010ff */
[----:B------:R-:W-:-:S05]  /*38a0*/  F2FP.BF16.F32.PACK_AB R8, R179, R0 ;  /* 0x00000000b308723e */ /* 0x000fca00000010ff */
[----:B------:R4:W-:Y:S02]  /*38b0*/  STG.E.128 desc[UR4][R44.64], R8 ;  /* 0x000000082c007986 */ /* 0x0009e4000c101d04 */
.L_x_514:
[----:B------:R-:W-:Y:S05]  /*38c0*/  BSYNC B0 ;  /* 0x0000000000007941 */ /* 0x000fea0003800000 */
.L_x_513:
[----:B------:R-:W-:Y:S02]  /*38d0*/  IADD3 R111, R111, UR12, RZ ;  /* 0x0000000c6f6f7c10 */ /* 0x000fe4000fffe0ff */
[----:B------:R-:W-:Y:S02]  /*38e0*/  SEL R0, RZ, 0x1, P4 ;  /* 0x00000001ff007807 */ /* 0x000fe40002000000 */
[----:B------:R-:W-:-:S13]  /*38f0*/  ISETP.GE.AND P2, PT, R111, UR13, PT ;  /* 0x0000000d6f007c0c */ /* 0x000fda000bf46270 */
[----:B------:R-:W-:Y:S05]  /*3900*/  @!P2 BRA `(.L_x_515) ;  /* 0xffffffd400f0a947 */ /* 0x000fea000383ffff */
[----:B------:R-:W-:Y:S05]  /*3910*/  EXIT ;  /* 0x000000000000794d */ /* 0x000fea0003800000 */
.L_x_506:
[----:B------:R-:W-:Y:S01]  /*3920*/  HFMA2.MMA R183, -RZ, RZ, 0, 1.847743988037109375e-06 ;  /* 0x0000001fffb77435 */ /* 0x000fe200000001ff */
[----:B------:R-:W-:Y:S01]  /*3930*/  MOV R181, R44 ;  /* 0x0000002c00b57202 */ /* 0x000fe20000000f00 */
[----:B------:R-:W-:Y:S01]  /*3940*/  IMAD.MOV.U32 R122, RZ, RZ, 0x1 ;  /* 0x00000001ff7a7424 */ /* 0x000fe200078e00ff */
[----:B------:R-:W-:-:S08]  /*3950*/  MOV R118, 0xffffffff ;  /* 0xffffffff00767802 */ /* 0x000fd00000000f00 */
[----:B------:R-:W-:Y:S05]  /*3960*/  WARPSYNC.COLLECTIVE R118, `(.L_x_516) ;  /* 0x0000000076087348 */ /* 0x000fea0003c00000 */
[----:B------:R0:W1:Y:S02]  /*3970*/  SHFL.BFLY P6, R120, R181, R122, R183 ;  /* 0x0c00007ab5787389 */ /* 0x00006400000c00b7 */
[----:B01----:R-:W-:Y:S01]  /*3980*/  ENDCOLLECTIVE ;  /* 0x000000000000791b */ /* 0x003fe20003800000 */
.L_x_516:
[----:B------:R-:W-:Y:S01]  /*3990*/  HFMA2.MMA R122, -RZ, RZ, 0, 1.1920928955078125e-07 ;  /* 0x00000002ff7a7435 */ /* 0x000fe200000001ff */
[----:B------:R-:W-:-:S05]  /*39a0*/  MOV R11, R120 ;  /* 0x00000078000b7202 */ /* 0x000fca0000000f00 */
[----:B------:R-:W-:-:S05]  /*39b0*/  FADD.FTZ R11, R44, R11 ;  /* 0x0000000b2c0b7221 */ /* 0x000fca0000010000 */
[----:B------:R-:W-:-:S07]  /*39c0*/  MOV R181, R11 ;  /* 0x0000000b00b57202 */ /* 0x000fce0000000f00 */
[----:B------:R-:W-:Y:S05]  /*39d0*/  WARPSYNC.COLLECTIVE R118, `(.L_x_517) ;  /* 0x0000000076087348 */ /* 0x000fea0003c00000 */
[----:B------:R0:W1:Y:S02]  /*39e0*/  SHFL.BFLY P6, R120, R181, R122, R183 ;  /* 0x0c00007ab5787389 */ /* 0x00006400000c00b7 */
[----:B01----:R-:W-:Y:S01]  /*39f0*/  ENDCOLLECTIVE ;  /* 0x000000000000791b */ /* 0x003fe20003800000 */
.L_x_517:
[----:B------:R-:W-:Y:S01]  /*3a00*/  HFMA2.MMA R122, -RZ, RZ, 0, 2.384185791015625e-07 ;  /* 0x00000004ff7a7435 */ /* 0x000fe200000001ff */
[----:B------:R-:W-:-:S05]  /*3a10*/  MOV R0, R120 ;  /* 0x0000007800007202 */ /* 0x000fca0000000f00 */
[----:B------:R-:W-:-:S05]  /*3a20*/  FADD.FTZ R45, R11, R0 ;  /* 0x000000000b2d7221 */ /* 0x000fca0000010000 */
[----:B------:R-:W-:-:S07]  /*3a30*/  MOV R181, R45 ;  /* 0x0000002d00b57202 */ /* 0x000fce0000000f00 */
[----:B------:R-:W-:Y:S05]  /*3a40*/  WARPSYNC.COLLECTIVE R118, `(.L_x_518) ;  /* 0x0000000076087348 */ /* 0x000fea0003c00000 */
[----:B------:R0:W1:Y:S02]  /*3a50*/  SHFL.BFLY P6, R120, R181, R122, R183 ;  /* 0x0c00007ab5787389 */ /* 0x00006400000c00b7 */
[----:B01----:R-:W-:Y:S01]  /*3a60*/  ENDCOLLECTIVE ;  /* 0x000000000000791b */ /* 0x003fe20003800000 */
.L_x_518:
[----:B------:R-:W-:Y:S01]  /*3a70*/  HFMA2.MMA R122, -RZ, RZ, 0, 4.76837158203125e-07 ;  /* 0x00000008ff7a7435 */ /* 0x000fe200000001ff */
[----:B------:R-:W-:-:S05]  /*3a80*/  MOV R0, R120 ;  /* 0x0000007800007202 */ /* 0x000fca0000000f00 */
[----:B------:R-:W-:-:S04]  /*3a90*/  FADD.FTZ R116, R45, R0 ;  /* 0x000000002d747221 */ /* 0x000fc80000010000 */
[----:B------:R-:W-:-:S07]  /*3aa0*/  IMAD.MOV.U32 R181, RZ, RZ, R116 ;  /* 0x000000ffffb57224 */ /* 0x000fce00078e0074 */
[----:B------:R-:W-:Y:S05]  /*3ab0*/  WARPSYNC.COLLECTIVE R118, `(.L_x_519) ;  /* 0x0000000076087348 */ /* 0x000fea0003c00000 */
[----:B------:R0:W1:Y:S02]  /*3ac0*/  SHFL.BFLY P6, R120, R181, R122, R183 ;  /* 0x0c00007ab5787389 */ /* 0x00006400000c00b7 */
[----:B01----:R-:W-:Y:S01]  /*3ad0*/  ENDCOLLECTIVE ;  /* 0x000000000000791b */ /* 0x003fe20003800000 */
.L_x_519:
[----:B------:R-:W-:Y:S01]  /*3ae0*/  HFMA2.MMA R122, -RZ, RZ, 0, 9.5367431640625e-07 ;  /* 0x00000010ff7a7435 */ /* 0x000fe200000001ff */
[----:B------:R-:W-:-:S05]  /*3af0*/  MOV R179, R120 ;  /* 0x0000007800b37202 */ /* 0x000fca0000000f00 */
[----:B------:R-:W-:-:S05]  /*3b00*/  FADD.FTZ R179, R116, R179 ;  /* 0x000000b374b37221 */ /* 0x000fca0000010000 */
[----:B------:R-:W-:-:S07]  /*3b10*/  MOV R181, R179 ;  /* 0x000000b300b57202 */ /* 0x000fce0000000f00 */
[----:B------:R-:W-:Y:S05]  /*3b20*/  WARPSYNC.COLLECTIVE R118, `(.L_x_520) ;  /* 0x0000000076087348 */ /* 0x000fea0003c00000 */
[----:B------:R0:W1:Y:S02]  /*3b30*/  SHFL.BFLY P6, R120, R181, R122, R183 ;  /* 0x0c00007ab5787389 */ /* 0x00006400000c00b7 */
[----:B01----:R-:W-:Y:S01]  /*3b40*/  ENDCOLLECTIVE ;  /* 0x000000000000791b */ /* 0x003fe20003800000 */
.L_x_520:
[----:B------:R-:W-:Y:S01]  /*3b50*/  HFMA2.MMA R122, -RZ, RZ, 0, 5.9604644775390625e-08 ;  /* 0x00000001ff7a7435 */ /* 0x000fe200000001ff */
        /* <DEDUP_REMOVED lines=68> */
[----:B------:R-:W-:-:S07]  /*3fa0*/  MOV R181, R0 ;  /* 0x0000000000b57202 */ /* 0x000fce0000000f00 */
[----:B------:R-:W-:Y:S05]  /*3fb0*/  WARPSYNC.COLLECTIVE R118, `(.L_x_521) ;  /* 0x0000000076087348 */ /* 0x000fea0003c00000 */
[----:B------:R0:W1:Y:S02]  /*3fc0*/  SHFL.BFLY P6, R120, R181, R122, R183 ;  /* 0x0c00007ab5787389 */ /* 0x00006400000c00b7 */
[----:B01----:R-:W-:Y:S01]  /*3fd0*/  ENDCOLLECTIVE ;  /* 0x000000000000791b */ /* 0x003fe20003800000 */
.L_x_521:
[----:B------:R-:W-:Y:S01]  /*3fe0*/  IMAD.MOV.U32 R122, RZ, RZ, 0x2 ;  /* 0x00000002ff7a7424 */ /* 0x000fe200078e00ff */
[----:B------:R-:W-:-:S05]  /*3ff0*/  MOV R11, R120 ;  /* 0x00000078000b7202 */ /* 0x000fca0000000f00 */
[----:B------:R-:W-:-:S05]  /*4000*/  FADD.FTZ R11, R0, R11 ;  /* 0x0000000b000b7221 */ /* 0x000fca0000010000 */
[----:B------:R-:W-:-:S07]  /*4010*/  MOV R181, R11 ;  /* 0x0000000b00b57202 */ /* 0x000fce0000000f00 */
[----:B------:R-:W-:Y:S05]  /*4020*/  WARPSYNC.COLLECTIVE R118, `(.L_x_522) ;  /* 0x0000000076087348 */ /* 0x000fea0003c00000 */
[----:B------:R0:W1:Y:S02]  /*4030*/  SHFL.BFLY P6, R120, R181, R122, R183 ;  /* 0x0c00007ab5787389 */ /* 0x00006400000c00b7 */
[----:B01----:R-:W-:Y:S01]  /*4040*/  ENDCOLLECTIVE ;  /* 0x000000000000791b */ /* 0x003fe20003800000 */
.L_x_522:
[----:B------:R-:W-:Y:S01]  /*4050*/  HFMA2.MMA R122, -RZ, RZ, 0, 2.384185791015625e-07 ;  /* 0x00000004ff7a7435 */ /* 0x000fe200000001ff */
[----:B------:R-:W-:-:S05]  /*4060*/  MOV R44, R120 ;  /* 0x00000078002c7202 */ /* 0x000fca0000000f00 */
[----:B------:R-:W-:-:S05]  /*4070*/  FADD.FTZ R44, R11, R44 ;  /* 0x0000002c0b2c7221 */ /* 0x000fca0000010000 */
[----:B------:R-:W-:-:S07]  /*4080*/  MOV R181, R44 ;  /* 0x0000002c00b57202 */ /* 0x000fce0000000f00 */
[----:B------:R-:W-:Y:S05]  /*4090*/  WARPSYNC.COLLECTIVE R118, `(.L_x_523) ;  /* 0x0000000076087348 */ /* 0x000fea0003c00000 */
[----:B------:R0:W1:Y:S02]  /*40a0*/  SHFL.BFLY P6, R120, R181, R122, R183 ;  /* 0x0c00007ab5787389 */ /* 0x00006400000c00b7 */
[----:B01----:R-:W-:Y:S01]  /*40b0*/  ENDCOLLECTIVE ;  /* 0x000000000000791b */ /* 0x003fe20003800000 */
.L_x_523:
[----:B------:R-:W-:Y:S01]  /*40c0*/  HFMA2.MMA R122, -RZ, RZ, 0, 4.76837158203125e-07 ;  /* 0x00000008ff7a7435 */ /* 0x000fe200000001ff */
[----:B------:R-:W-:-:S05]  /*40d0*/  MOV R45, R120 ;  /* 0x00000078002d7202 */ /* 0x000fca0000000f00 */
[----:B------:R-:W-:-:S05]  /*40e0*/  FADD.FTZ R45, R44, R45 ;  /* 0x0000002d2c2d7221 */ /* 0x000fca0000010000 */
[----:B------:R-:W-:-:S07]  /*40f0*/  MOV R181, R45 ;  /* 0x0000002d00b57202 */ /* 0x000fce0000000f00 */
[----:B------:R-:W-:Y:S05]  /*4100*/  WARPSYNC.COLLECTIVE R118, `(.L_x_524) ;  /* 0x0000000076087348 */ /* 0x000fea0003c00000 */
[----:B------:R0:W1:Y:S02]  /*4110*/  SHFL.BFLY P6, R120, R181, R122, R183 ;  /* 0x0c00007ab5787389 */ /* 0x00006400000c00b7 */
[----:B01----:R-:W-:Y:S01]  /*4120*/  ENDCOLLECTIVE ;  /* 0x000000000000791b */ /* 0x003fe20003800000 */
.L_x_524:
[----:B------:R-:W-:Y:S01]  /*4130*/  HFMA2.MMA R122, -RZ, RZ, 0, 9.5367431640625e-07 ;  /* 0x00000010ff7a7435 */ /* 0x000fe200000001ff */
[----:B------:R-:W-:-:S05]  /*4140*/  MOV R116, R120 ;  /* 0x0000007800747202 */ /* 0x000fca0000000f00 */
[----:B------:R-:W-:-:S05]  /*4150*/  FADD.FTZ R116, R45, R116 ;  /* 0x000000742d747221 */ /* 0x000fca0000010000 */
[----:B------:R-:W-:-:S07]  /*4160*/  MOV R181, R116 ;  /* 0x0000007400b57202 */ /* 0x000fce0000000f00 */
[----:B------:R-:W-:Y:S05]  /*4170*/  WARPSYNC.COLLECTIVE R118, `(.L_x_525) ;  /* 0x0000000076087348 */ /* 0x000fea0003c00000 */
[----:B------:R0:W1:Y:S02]  /*4180*/  SHFL.BFLY P6, R120, R181, R122, R183 ;  /* 0x0c00007ab5787389 */ /* 0x00006400000c00b7 */
[----:B01----:R-:W-:Y:S01]  /*4190*/  ENDCOLLECTIVE ;  /* 0x000000000000791b */ /* 0x003fe20003800000 */
.L_x_525:
[----:B------:R-:W-:Y:S01]  /*41a0*/  MOV R179, R120 ;  /* 0x0000007800b37202 */ /* 0x000fe20000000f00 */
[----:B------:R-:W-:Y:S06]  /*41b0*/  BRA `(.L_x_526) ;  /* 0xffffffe8002c7947 */ /* 0x000fec000383ffff */
.L_x_527:
        /* <DEDUP_REMOVED lines=12> */
.L_x_30188:


//--------------------- .text._ZN10layer_norm13ln_fwd_kernelINS_13Kernel_traitsI13__nv_bfloat16S2_S2_S2_fjLj8192ELj1ELj1ELj8ELj16ENS_18Kernel_traits_baseILj8192ES2_S2_S2_S2_fjLj256EEEEELb0ELb1ELb0ELb1EEEvNS_9FwdParamsE --------------------------
	.section	.text._ZN10layer_norm13ln_fwd_kernelINS_13Kernel_traitsI13__nv_bfloat16S2_S2_S2_fjLj8192ELj1ELj1ELj8ELj16ENS_18Kernel_traits_baseILj8192ES2_S2_S2_S2_fjLj256EEEEELb0ELb1ELb0ELb1EEEvNS_9FwdParamsE,"ax",@progbits
	.align	128
        .global         _ZN10layer_norm13ln_fwd_kernelINS_13Kernel_traitsI13__nv_bfloat16S2_S2_S2_fjLj8192ELj1ELj1ELj8ELj16ENS_18Kernel_traits_baseILj8192ES2_S2_S2_S2_fjLj256EEEEELb0ELb1ELb0ELb1EEEvNS_9FwdParamsE
        .type           _ZN10layer_norm13ln_fwd_kernelINS_13Kernel_traitsI13__nv_bfloat16S2_S2_S2_fjLj8192ELj1ELj1ELj8ELj16ENS_18Kernel_traits_baseILj8192ES2_S2_S2_S2_fjLj256EEEEELb0ELb1ELb0ELb1EEEvNS_9FwdParamsE,@function
        .size           _ZN10layer_norm13ln_fwd_kernelINS_13Kernel_traitsI13__nv_bfloat16S2_S2_S2_fjLj8192ELj1ELj1ELj8ELj16ENS_18Kernel_traits_baseILj8192ES2_S2_S2_S2_fjLj256EEEEELb0ELb1ELb0ELb1EEEvNS_9FwdParamsE,(.L_x_30189 - _ZN10layer_norm13ln_fwd_kernelINS_13Kernel_traitsI13__nv_bfloat16S2_S2_S2_fjLj8192ELj1ELj1ELj8ELj16ENS_18Kernel_traits_baseILj8192ES2_S2_S2_S2_fjLj256EEEEELb0ELb1ELb0ELb1EEEvNS_9FwdParamsE)
        .other          _ZN10layer_norm13ln_fwd_kernelINS_13Kernel_traitsI13__nv_bfloat16S2_S2_S2_fjLj8192ELj1ELj1ELj8ELj16ENS_18Kernel_traits_baseILj8192ES2_S2_S2_S2_fjLj256EEEEELb0ELb1ELb0ELb1EEEvNS_9FwdParamsE,@"STO_CUDA_ENTRY STV_DEFAULT"
_ZN10layer_norm13ln_fwd_kernelINS_13Kernel_traitsI13__nv_bfloat16S2_S2_S2_fjLj8192ELj1ELj1ELj8ELj16ENS_18Kernel_traits_baseILj8192ES2_S2_S2_S2_fjLj256EEEEELb0ELb1ELb0ELb1EEEvNS_9FwdParamsE:
.text._ZN10layer_norm13ln_fwd_kernelINS_13Kernel_traitsI13__nv_bfloat16S2_S2_S2_fjLj8192ELj1ELj1ELj8ELj16ENS_18Kernel_traits_baseILj8192ES2_S2_S2_S2_fjLj256EEEEELb0ELb1ELb0ELb1EEEvNS_9FwdParamsE:
[----:B------:R-:W-:Y:S01]  /*0000*/  LDC R1, c[0x0][0x28] ;  /* 0x00000a00ff017b82 */ /* 0x000fe20000000800 */
[----:B------:R-:W0:Y:S01]  /*0010*/  S2R R41, SR_TID.X ;  /* 0x0000000000297919 */ /* 0x000e220000002100 */
[----:B------:R-:W-:-:S06]  /*0020*/  ULDC.64 UR4, c[0x0][0x2c8] ;  /* 0x0000b20000047ab9 */ /* 0x000fcc0000000a00 */
[----:B------:R-:W1:Y:S01]  /*0030*/  S2UR UR6, SR_CTAID.X ;  /* 0x00000000000679c3 */ /* 0x000e620000002500 */
[----:B------:R-:W-:Y:S01]  /*0040*/  ISETP.NE.U32.AND P0, PT, RZ, UR4, PT ;  /* 0x00000004ff007c0c */ /* 0x000fe2000bf05070 */
[----:B------:R-:W-:-:S03]  /*0050*/  ULDC.64 UR8, c[0x0][0x278] ;  /* 0x00009e0000087ab9 */ /* 0x000fc60000000a00 */
        /* <DEDUP_REMOVED lines=10> */
[----:B------:R-:W-:Y:S01]  /*0100*/  LOP3.LUT R40, R41, 0xff, RZ, 0xc0, !PT ;  /* 0x000000ff29287812 */ /* 0x000fe200078ec0ff */
[----:B------:R0:W5:Y:S01]  /*0110*/  @P0 LDG.E.128 R64, desc[UR4][R4.64+0x3000] ;  /* 0x0030000404400981 */ /* 0x000162000c1e1d00 */
[----:B-1----:R-:W-:Y:S01]  /*0120*/  IADD3 R89, R70, UR6, RZ ;  /* 0x0000000646597c10 */ /* 0x002fe2000fffe0ff */
[----:B------:R-:W-:Y:S01]  /*0130*/  ULDC.64 UR6, c[0x0][0x260] ;  /* 0x0000980000067ab9 */ /* 0x000fe20000000a00 */
[----:B------:R-:W-:Y:S01]  /*0140*/  LEA R20, P2, R40, UR8, 0x4 ;  /* 0x0000000828147c11 */ /* 0x000fe2000f8420ff */
[----:B------:R-:W-:-:S02]  /*0150*/  ULDC UR8, c[0x0][0x214] ;  /* 0x0000850000087ab9 */ /* 0x000fc40000000800 */
[----:B------:R-:W-:Y:S02]  /*0160*/  ISETP.GE.AND P1, PT, R89, UR8, PT ;  /* 0x0000000859007c0c */ /* 0x000fe4000bf26270 */
[----:B------:R-:W-:Y:S02]  /*0170*/  IADD3.X R21, RZ, UR9, RZ, P2, !PT ;  /* 0x00000009ff157c10 */ /* 0x000fe400097fe4ff */
[----:B------:R-:W-:-:S04]  /*0180*/  IADD3 R2, P2, R0, UR6, RZ ;  /* 0x0000000600027c10 */ /* 0x000fc8000ff5e0ff */
[----:B------:R-:W-:-:S05]  /*0190*/  IADD3.X R3, RZ, UR7, RZ, P2, !PT ;  /* 0x00000007ff037c10 */ /* 0x000fca00097fe4ff */
[----:B0-----:R-:W-:Y:S05]  /*01a0*/  @P1 EXIT ;  /* 0x000000000000194d */ /* 0x001fea0003800000 */
[----:B------:R-:W2:Y:S04]  /*01b0*/  LDG.E.128 R44, desc[UR4][R20.64+0x1000] ;  /* 0x00100004142c7981 */ /* 0x000ea8000c1e1d00 */
[----:B------:R-:W3:Y:S04]  /*01c0*/  LDG.E.128 R56, desc[UR4][R20.64] ;  /* 0x0000000414387981 */ /* 0x000ee8000c1e1d00 */
[----:B------:R-:W4:Y:S04]  /*01d0*/  LDG.E.128 R48, desc[UR4][R20.64+0x2000] ;  /* 0x0020000414307981 */ /* 0x000f28000c1e1d00 */
[----:B------:R-:W4:Y:S04]  /*01e0*/  LDG.E.128 R52, desc[UR4][R20.64+0x3000] ;  /* 0x0030000414347981 */ /* 0x000f28000c1e1d00 */
[----:B------:R-:W4:Y:S04]  /*01f0*/  LDG.E.128 R16, desc[UR4][R2.64] ;  /* 0x0000000402107981 */ /* 0x000f28000c1e1d00 */
[----:B------:R-:W4:Y:S04]  /*0200*/  LDG.E.128 R12, desc[UR4][R2.64+0x1000] ;  /* 0x00100004020c7981 */ /* 0x000f28000c1e1d00 */
        /* <DEDUP_REMOVED lines=9> */
[----:B------:R-:W-:Y:S01]  /*02a0*/  @!P0 CS2R R66, SRZ ;  /* 0x0000000000428805 */ /* 0x000fe2000001ff00 */
[----:B------:R-:W-:Y:S01]  /*02b0*/  ULDC.64 UR6, c[0x0][0x270] ;  /* 0x00009c0000067ab9 */ /* 0x000fe20000000a00 */
[----:B------:R-:W-:Y:S01]  /*02c0*/  PRMT R86, R24, 0x7632, R86 ;  /* 0x0000763218567816 */ /* 0x000fe20000000056 */
[----:B------:R-:W-:Y:S01]  /*02d0*/  ULDC UR12, c[0x0][0x290] ;  /* 0x0000a400000c7ab9 */ /* 0x000fe20000000800 */
[----:B------:R-:W-:Y:S02]  /*02e0*/  PRMT R85, R25, 0x7632, R85 ;  /* 0x0000763219557816 */ /* 0x000fe40000000055 */
[----:B------:R-:W-:Y:S02]  /*02f0*/  SHF.L.U32 R70, R70, 0x3, RZ ;  /* 0x0000000346467819 */ /* 0x000fe400000006ff */
[----:B------:R-:W-:Y:S01]  /*0300*/  SHF.R.U32.HI R88, RZ, 0x5, R41 ;  /* 0x00000005ff587819 */ /* 0x000fe20000011629 */
[----:B------:R-:W-:Y:S01]  /*0310*/  HFMA2.MMA R0, -RZ, RZ, 0, 5.9604644775390625e-08 ;  /* 0x00000001ff007435 */ /* 0x000fe200000001ff */
[----:B------:R-:W-:Y:S01]  /*0320*/  PRMT R84, R26, 0x7632, R84 ;  /* 0x000076321a547816 */ /* 0x000fe20000000054 */
[----:B------:R-:W-:Y:S01]  /*0330*/  ULDC.64 UR8, c[0x0][0x230] ;  /* 0x00008c0000087ab9 */ /* 0x000fe20000000a00 */
[----:B------:R-:W-:Y:S01]  /*0340*/  PRMT R83, R27, 0x7632, R83 ;  /* 0x000076321b537816 */ /* 0x000fe20000000053 */
[----:B------:R-:W-:Y:S01]  /*0350*/  ULDC.64 UR10, c[0x0][0x238] ;  /* 0x00008e00000a7ab9 */ /* 0x000fe20000000a00 */
[----:B------:R-:W-:Y:S01]  /*0360*/  PRMT R82, R28, 0x7632, R82 ;  /* 0x000076321c527816 */ /* 0x000fe20000000052 */
[----:B------:R-:W-:Y:S01]  /*0370*/  ULDC.64 UR14, c[0x0][0x2b8] ;  /* 0x0000ae00000e7ab9 */ /* 0x000fe20000000a00 */
[----:B------:R-:W-:Y:S01]  /*0380*/  PRMT R81, R29, 0x7632, R81 ;  /* 0x000076321d517816 */ /* 0x000fe20000000051 */
[----:B------:R-:W-:Y:S01]  /*0390*/  ULDC.64 UR16, c[0x0][0x210] ;  /* 0x0000840000107ab9 */ /* 0x000fe20000000a00 */
[----:B------:R-:W-:-:S02]  /*03a0*/  PRMT R80, R30, 0x7632, R80 ;  /* 0x000076321e507816 */ /* 0x000fc40000000050 */
        /* <DEDUP_REMOVED lines=9> */
[----:B------:R-:W-:Y:S01]  /*0440*/  ISETP.NE.U32.AND P0, PT, RZ, UR6, PT ;  /* 0x00000006ff007c0c */ /* 0x000fe2000bf05070 */
[----:B------:R-:W-:Y:S01]  /*0450*/  ULDC.U8 UR6, c[0x0][0x2a0] ;  /* 0x0000a80000067ab9 */ /* 0x000fe20000000000 */
        /* <DEDUP_REMOVED lines=16> */
[----:B------:R-:W-:Y:S02]  /*0560*/  LOP3.LUT R87, R41, 0x1f, RZ, 0xc0, !PT ;  /* 0x0000001f29577812 */ /* 0x000fe400078ec0ff */
[----:B------:R-:W-:Y:S02]  /*0570*/  ISETP.NE.AND P2, PT, RZ, UR6, PT ;  /* 0x00000006ff007c0c */ /* 0x000fe4000bf45270 */
        /* <DEDUP_REMOVED lines=17> */
[----:B------:R-:W-:Y:S02]  /*0690*/  IADD3 R91, R70, 0x8, RZ ;  /* 0x00000008465b7810 */ /* 0x000fe40007ffe0ff */
[----:B------:R-:W-:Y:S01]  /*06a0*/  ISETP.NE.AND.EX P0, PT, RZ, UR7, PT, P0 ;  /* 0x00000007ff007c0c */ /* 0x000fe2000bf05300 */
[----:B------:R-:W-:Y:S01]  /*06b0*/  ULDC UR7, c[0x0][0x218] ;  /* 0x0000860000077ab9 */ /* 0x000fe20000000800 */
[----:B--2---:R-:W-:-:S02]  /*06c0*/  PRMT R95, R44, 0x7632, R95 ;  /* 0x000076322c5f7816 */ /* 0x004fc4000000005f */
[----:B------:R-:W-:Y:S02]  /*06d0*/  SHF.L.U32 R42, R44, 0x10, RZ ;  /* 0x000000102c2a7819 */ /* 0x000fe400000006ff */
[C---:B------:R-:W-:Y:S02]  /*06e0*/  PRMT R96, R45.reuse, 0x7632, R96 ;  /* 0x000076322d607816 */ /* 0x040fe40000000060 */
[----:B------:R-:W-:Y:S02]  /*06f0*/  SHF.L.U32 R43, R45, 0x10, RZ ;  /* 0x000000102d2b7819 */ /* 0x000fe400000006ff */
[C---:B------:R-:W-:Y:S02]  /*0700*/  PRMT R97, R46.reuse, 0x7632, R97 ;  /* 0x000076322e617816 */ /* 0x040fe40000000061 */
[----:B------:R-:W-:Y:S02]  /*0710*/  SHF.L.U32 R44, R46, 0x10, RZ ;  /* 0x000000102e2c7819 */ /* 0x000fe400000006ff */
[----:B------:R-:W-:-:S02]  /*0720*/  PRMT R98, R47, 0x7632, R98 ;  /* 0x000076322f627816 */ /* 0x000fc40000000062 */
[----:B------:R-:W-:Y:S02]  /*0730*/  SHF.L.U32 R45, R47, 0x10, RZ ;  /* 0x000000102f2d7819 */ /* 0x000fe400000006ff */
[----:B---3--:R-:W-:Y:S02]  /*0740*/  PRMT R90, R56, 0x7632, R90 ;  /* 0x00007632385a7816 */ /* 0x008fe4000000005a */
[----:B------:R-:W-:Y:S02]  /*0750*/  PRMT R92, R57, 0x7632, R92 ;  /* 0x00007632395c7816 */ /* 0x000fe4000000005c */
[----:B------:R-:W-:Y:S02]  /*0760*/  PRMT R93, R58, 0x7632, R93 ;  /* 0x000076323a5d7816 */ /* 0x000fe4000000005d */
[----:B------:R-:W-:Y:S02]  /*0770*/  PRMT R94, R59, 0x7632, R94 ;  /* 0x000076323b5e7816 */ /* 0x000fe4000000005e */
[----:B----4-:R-:W-:-:S02]  /*0780*/  PRMT R99, R48, 0x7632, R99 ;  /* 0x0000763230637816 */ /* 0x010fc40000000063 */
[----:B------:R-:W-:Y:S02]  /*0790*/  SHF.L.U32 R46, R48, 0x10, RZ ;  /* 0x00000010302e7819 */ /* 0x000fe400000006ff */
        /* <DEDUP_REMOVED lines=81> */
[----:B------:R-:W-:-:S07]  /*0cb0*/  SHF.L.U32 R122, R122, 0x10, RZ ;  /* 0x000000107a7a7819 */ /* 0x000fce00000006ff */
.L_x_529:
[----:B0-----:R-:W0:Y:S01]  /*0cc0*/  @P0 LDC.64 R12, c[0x0][0x270] ;  /* 0x00009c00ff0c0b82 */ /* 0x001e220000000a00 */
[----:B------:R-:W-:Y:S01]  /*0cd0*/  IMAD R8, R89, UR7, RZ ;  /* 0x0000000759087c24 */ /* 0x000fe2000f8e02ff */
[----:B------:R-:W-:-:S04]  /*0ce0*/  ISETP.NE.U32.AND P1, PT, RZ, UR8, PT ;  /* 0x00000008ff007c0c */ /* 0x000fc8000bf25070 */
[----:B------:R-:W-:Y:S02]  /*0cf0*/  SHF.R.S32.HI R9, RZ, 0x1f, R8 ;  /* 0x0000001fff097819 */ /* 0x000fe40000011408 */
[----:B------:R-:W1:Y:S01]  /*0d00*/  LDC.64 R2, c[0x0][0x220] ;  /* 0x00008800ff027b82 */ /* 0x000e620000000a00 */
[----:B------:R-:W-:Y:S02]  /*0d10*/  ISETP.NE.AND.EX P1, PT, RZ, UR9, PT, P1 ;  /* 0x00000009ff007c0c */ /* 0x000fe4000bf25310 */
[----:B------:R-:W-:-:S04]  /*0d20*/  LEA.HI R9, R9, R8, RZ, 0x3 ;  /* 0x0000000809097211 */ /* 0x000fc800078f18ff */
[----:B------:R-:W-:-:S07]  /*0d30*/  LEA.HI.SX32 R135, R9, R40, 0x1d ;  /* 0x0000002809877211 */ /* 0x000fce00078feaff */
[----:B------:R-:W-:Y:S01]  /*0d40*/  @P1 LEA R14, P3, R135, UR8, 0x4 ;  /* 0x00000008870e1c11 */ /* 0x000fe2000f8620ff */
[----:B0-----:R-:W-:-:S04]  /*0d50*/  @P0 IMAD.WIDE R12, R89, 0x2, R12 ;  /* 0x00000002590c0825 */ /* 0x001fc800078e020c */
[C---:B-1----:R-:W-:Y:S02]  /*0d60*/  IMAD.WIDE.U32 R8, R135.reuse, 0x10, R2 ;  /* 0x0000001087087825 */ /* 0x042fe400078e0002 */
[----:B------:R-:W2:Y:S01]  /*0d70*/  @P0 LDG.E.U16 R12, desc[UR4][R12.64] ;  /* 0x000000040c0c0981 */ /* 0x000ea2000c1e1500 */
[----:B------:R-:W-:-:S03]  /*0d80*/  @P1 LEA.HI.X R15, R135, UR9, RZ, 0x4, P3 ;  /* 0x00000009870f1c11 */ /* 0x000fc600098f24ff */
[----:B------:R-:W3:Y:S04]  /*0d90*/  LDG.E.128 R8, desc[UR4][R8.64] ;  /* 0x0000000408087981 */ /* 0x000ee8000c1e1d00 */
[----:B------:R0:W4:Y:S01]  /*0da0*/  @P1 LDG.E.128 R4, desc[UR4][R14.64] ;  /* 0x000000040e041981 */ /* 0x000122000c1e1d00 */
[----:B------:R-:W-:Y:S02]  /*0db0*/  MOV R126, 0x3f800000 ;  /* 0x3f800000007e7802 */ /* 0x000fe40000000f00 */
[C---:B------:R-:W-:Y:S02]  /*0dc0*/  SHF.L.U32 R124, R135.reuse, 0x4, RZ ;  /* 0x00000004877c7819 */ /* 0x040fe400000006ff */
[----:B------:R-:W-:Y:S02]  /*0dd0*/  IADD3 R157, R135, 0x100, RZ ;  /* 0x00000100879d7810 */ /* 0x000fe40007ffe0ff */
[----:B------:R-:W-:-:S02]  /*0de0*/  SHF.R.U32.HI R136, RZ, 0x1c, R135 ;  /* 0x0000001cff887819 */ /* 0x000fc40000011687 */
[----:B--2---:R-:W-:Y:S02]  /*0df0*/  @P0 SHF.L.U32 R126, R12, 0x10, RZ ;  /* 0x000000100c7e0819 */ /* 0x004fe400000006ff */
[C---:B---3--:R-:W-:Y:S02]  /*0e00*/  SHF.L.U32 R17, R8.reuse, 0x10, RZ ;  /* 0x0000001008117819 */ /* 0x048fe400000006ff */
[----:B------:R-:W-:Y:S02]  /*0e10*/  PRMT R16, R8, 0x7632, R16 ;  /* 0x0000763208107816 */ /* 0x000fe40000000010 */
[----:B------:R-:W-:Y:S01]  /*0e20*/  SHF.L.U32 R19, R9, 0x10, RZ ;  /* 0x0000001009137819 */ /* 0x000fe200000006ff */
[-C--:B------:R-:W-:Y:S01]  /*0e30*/  FMUL.FTZ R8, R17, R126.reuse ;  /* 0x0000007e11087220 */ /* 0x080fe20000410000 */
[----:B------:R-:W-:Y:S02]  /*0e40*/  PRMT R18, R9, 0x7632, R18 ;  /* 0x0000763209127816 */ /* 0x000fe40000000012 */
[----:B0-----:R-:W-:Y:S01]  /*0e50*/  SHF.L.U32 R15, R11, 0x10, RZ ;  /* 0x000000100b0f7819 */ /* 0x001fe200000006ff */
[----:B------:R-:W-:Y:S01]  /*0e60*/  FMUL.FTZ R19, R19, R126 ;  /* 0x0000007e13137220 */ /* 0x000fe20000410000 */
[----:B------:R-:W-:Y:S01]  /*0e70*/  PRMT R11, R11, 0x7632, R11 ;  /* 0x000076320b0b7816 */ /* 0x000fe2000000000b */
[----:B------:R-:W-:Y:S01]  /*0e80*/  FMUL.FTZ R123, R23, R8 ;  /* 0x00000008177b7220 */ /* 0x000fe20000410000 */
[----:B------:R-:W-:Y:S01]  /*0e90*/  SHF.L.U32 R9, R16, 0x10, RZ ;  /* 0x0000001010097819 */ /* 0x000fe200000006ff */
[----:B------:R-:W-:Y:S01]  /*0ea0*/  FMUL.FTZ R125, R22, R19 ;  /* 0x00000013167d7220 */ /* 0x000fe20000410000 */
[C---:B------:R-:W-:Y:S01]  /*0eb0*/  SHF.L.U32 R127, R10.reuse, 0x10, RZ ;  /* 0x000000100a7f7819 */ /* 0x040fe200000006ff */
[-C--:B------:R-:W-:Y:S01]  /*0ec0*/  FMUL.FTZ R15, R15, R126.reuse ;  /* 0x0000007e0f0f7220 */ /* 0x080fe20000410000 */
[----:B------:R-:W-:Y:S01]  /*0ed0*/  PRMT R13, R10, 0x7632, R13 ;  /* 0x000076320a0d7816 */ /* 0x000fe2000000000d */
[-C--:B------:R-:W-:Y:S01]  /*0ee0*/  FMUL.FTZ R9, R9, R126.reuse ;  /* 0x0000007e09097220 */ /* 0x080fe20000410000 */
[----:B----4-:R-:W-:Y:S01]  /*0ef0*/  @P1 SHF.L.U32 R10, R4, 0x10, RZ ;  /* 0x00000010040a1819 */ /* 0x010fe200000006ff */
[----:B------:R-:W-:Y:S01]  /*0f00*/  FMUL.FTZ R129, R20, R15 ;  /* 0x0000000f14817220 */ /* 0x000fe20000410000 */
[----:B------:R-:W-:Y:S01]  /*0f10*/  SHF.L.U32 R11, R11, 0x10, RZ ;  /* 0x000000100b0b7819 */ /* 0x000fe200000006ff */
[----:B------:R-:W-:Y:S01]  /*0f20*/  FMUL.FTZ R131, R90, R9 ;  /* 0x000000095a837220 */ /* 0x000fe20000410000 */
[----:B------:R-:W-:Y:S01]  /*0f30*/  @P1 PRMT R8, R4, 0x7632, R8 ;  /* 0x0000763204081816 */ /* 0x000fe20000000008 */
[----:B------:R-:W-:Y:S01]  /*0f40*/  @P1 FADD.FTZ R123, R123, R10 ;  /* 0x0000000a7b7b1221 */ /* 0x000fe20000010000 */
[----:B------:R-:W-:Y:S01]  /*0f50*/  @P1 SHF.L.U32 R12, R5, 0x10, RZ ;  /* 0x00000010050c1819 */ /* 0x000fe200000006ff */
[-C--:B------:R-:W-:Y:S01]  /*0f60*/  FMUL.FTZ R10, R127, R126.reuse ;  /* 0x0000007e7f0a7220 */ /* 0x080fe20000410000 */
[----:B------:R-:W-:Y:S01]  /*0f70*/  @P1 SHF.L.U32 R8, R8, 0x10, RZ ;  /* 0x0000001008081819 */ /* 0x000fe200000006ff */
[----:B------:R-:W-:Y:S01]  /*0f80*/  FMUL.FTZ R11, R11, R126 ;  /* 0x0000007e0b0b7220 */ /* 0x000fe20000410000 */
[----:B------:R-:W-:Y:S01]  /*0f90*/  SHF.L.U32 R13, R13, 0x10, RZ ;  /* 0x000000100d0d7819 */ /* 0x000fe200000006ff */
[----:B------:R-:W-:Y:S01]  /*0fa0*/  @P1 FADD.FTZ R125, R125, R12 ;  /* 0x0000000c7d7d1221 */ /* 0x000fe20000010000 */
[----:B------:R-:W-:Y:S01]  /*0fb0*/  SHF.L.U32 R9, R18, 0x10, RZ ;  /* 0x0000001012097819 */ /* 0x000fe200000006ff */
[----:B------:R-:W-:Y:S01]  /*0fc0*/  FMUL.FTZ R127, R21, R10 ;  /* 0x0000000a157f7220 */ /* 0x000fe20000410000 */
[----:B------:R-:W-:Y:S01]  /*0fd0*/  @P1 SHF.L.U32 R12, R6, 0x10, RZ ;  /* 0x00000010060c1819 */ /* 0x000fe200000006ff */
[----:B------:R-:W-:Y:S01]  /*0fe0*/  FMUL.FTZ R133, R94, R11 ;  /* 0x0000000b5e857220 */ /* 0x000fe20000410000 */
[----:B------:R-:W-:Y:S01]  /*0ff0*/  @P1 FADD.FTZ R131, R131, R8 ;  /* 0x0000000883831221 */ /* 0x000fe20000010000 */
[----:B------:R-:W-:Y:S01]  /*1000*/  @P1 PRMT R16, R7, 0x7632, R16 ;  /* 0x0000763207101816 */ /* 0x000fe20000000010 */
[-C--:B------:R-:W-:Y:S01]  /*1010*/  FMUL.FTZ R10, R13, R126.reuse ;  /* 0x0000007e0d0a7220 */ /* 0x080fe20000410000 */
[----:B------:R-:W-:Y:S01]  /*1020*/  @P1 PRMT R8, R5, 0x7632, R8 ;  /* 0x0000763205081816 */ /* 0x000fe20000000008 */
[----:B------:R-:W-:Y:S01]  /*1030*/  FMUL.FTZ R9, R9, R126 ;  /* 0x0000007e09097220 */ /* 0x000fe20000410000 */
[----:B------:R-:W-:Y:S01]  /*1040*/  @P1 PRMT R11, R6, 0x7632, R11 ;  /* 0x00007632060b1816 */ /* 0x000fe2000000000b */
[----:B------:R-:W-:Y:S01]  /*1050*/  @P1 FADD.FTZ R127, R127, R12 ;  /* 0x0000000c7f7f1221 */ /* 0x000fe20000010000 */
[----:B------:R-:W-:Y:S01]  /*1060*/  @P1 SHF.L.U32 R14, R7, 0x10, RZ ;  /* 0x00000010070e1819 */ /* 0x000fe200000006ff */
[----:B------:R-:W-:Y:S01]  /*1070*/  FMUL.FTZ R137, R93, R10 ;  /* 0x0000000a5d897220 */ /* 0x000fe20000410000 */
[----:B------:R-:W-:Y:S01]  /*1080*/  @P1 SHF.L.U32 R16, R16, 0x10, RZ ;  /* 0x0000001010101819 */ /* 0x000fe200000006ff */
[----:B------:R-:W-:Y:S01]  /*1090*/  FMUL.FTZ R139, R92, R9 ;  /* 0x000000095c8b7220 */ /* 0x000fe20000410000 */
[----:B------:R-:W-:Y:S01]  /*10a0*/  @P1 SHF.L.U32 R8, R8, 0x10, RZ ;  /* 0x0000001008081819 */ /* 0x000fe200000006ff */
[----:B------:R-:W-:Y:S01]  /*10b0*/  @P1 FADD.FTZ R129, R129, R14 ;  /* 0x0000000e81811221 */ /* 0x000fe20000010000 */
[----:B------:R-:W-:Y:S01]  /*10c0*/  @P1 SHF.L.U32 R12, R11, 0x10, RZ ;  /* 0x000000100b0c1819 */ /* 0x000fe200000006ff */
[----:B------:R-:W-:Y:S01]  /*10d0*/  @P1 FADD.FTZ R133, R133, R16 ;  /* 0x0000001085851221 */ /* 0x000fe20000010000 */
[----:B------:R-:W-:Y:S01]  /*10e0*/  IADD3 R16, P3, R124, UR10, RZ ;  /* 0x0000000a7c107c10 */ /* 0x000fe2000ff7e0ff */
[----:B------:R-:W-:Y:S01]  /*10f0*/  @P1 FADD.FTZ R139, R139, R8 ;  /* 0x000000088b8b1221 */ /* 0x000fe20000010000 */
[----:B------:R-:W-:Y:S01]  /*1100*/  F2FP.BF16.F32.PACK_AB R8, R131, R123 ;  /* 0x0000007b8308723e */ /* 0x000fe200000010ff */
[----:B------:R-:W-:Y:S01]  /*1110*/  @P1 FADD.FTZ R137, R137, R12 ;  /* 0x0000000c89891221 */ /* 0x000fe20000010000 */
[----:B------:R-:W-:Y:S01]  /*1120*/  IADD3.X R17, R136, UR11, RZ, P3, !PT ;  /* 0x0000000b88117c10 */ /* 0x000fe20009ffe4ff */
[----:B------:R-:W-:Y:S01]  /*1130*/  IMAD.WIDE.U32 R12, R157, 0x10, R2 ;  /* 0x000000109d0c7825 */ /* 0x000fe200078e0002 */
[----:B------:R-:W-:-:S02]  /*1140*/  F2FP.BF16.F32.PACK_AB R11, R133, R129 ;  /* 0x00000081850b723e */ /* 0x000fc400000010ff */
[----:B------:R-:W-:Y:S02]  /*1150*/  F2FP.BF16.F32.PACK_AB R10, R137, R127 ;  /* 0x0000007f890a723e */ /* 0x000fe400000010ff */
[----:B------:R-:W-:Y:S02]  /*1160*/  F2FP.BF16.F32.PACK_AB R9, R139, R125 ;  /* 0x0000007d8b09723e */ /* 0x000fe400000010ff */
[----:B------:R-:W-:-:S03]  /*1170*/  @P1 LEA R18, P3, R157, UR8, 0x4 ;  /* 0x000000089d121c11 */ /* 0x000fc6000f8620ff */
[----:B------:R0:W-:Y:S01]  /*1180*/  STG.E.128 desc[UR4][R16.64], R8 ;  /* 0x0000000810007986 */ /* 0x0001e2000c101d04 */
[----:B------:R-:W-:-:S03]  /*1190*/  @P1 LEA.HI.X R19, R157, UR9, RZ, 0x4, P3 ;  /* 0x000000099d131c11 */ /* 0x000fc600098f24ff */
[----:B------:R-:W2:Y:S04]  /*11a0*/  LDG.E.128 R12, desc[UR4][R12.64] ;  /* 0x000000040c0c7981 */ /* 0x000ea8000c1e1d00 */
[----:B------:R-:W3:Y:S01]  /*11b0*/  @P1 LDG.E.128 R4, desc[UR4][R18.64] ;  /* 0x0000000412041981 */ /* 0x000ee2000c1e1d00 */
[----:B------:R-:W-:Y:S02]  /*11c0*/  IADD3 R171, R135, 0x200, RZ ;  /* 0x0000020087ab7810 */ /* 0x000fe40007ffe0ff */
[----:B--2---:R-:W-:Y:S02]  /*11d0*/  SHF.L.U32 R143, R13, 0x10, RZ ;  /* 0x000000100d8f7819 */ /* 0x004fe400000006ff */
[C---:B------:R-:W-:Y:S02]  /*11e0*/  SHF.L.U32 R141, R12.reuse, 0x10, RZ ;  /* 0x000000100c8d7819 */ /* 0x040fe400000006ff */
[----:B------:R-:W-:Y:S01]  /*11f0*/  PRMT R128, R12, 0x7632, R128 ;  /* 0x000076320c807816 */ /* 0x000fe20000000080 */
[-C--:B0-----:R-:W-:Y:S01]  /*1200*/  FMUL.FTZ R8, R143, R126.reuse ;  /* 0x0000007e8f087220 */ /* 0x081fe20000410000 */
[----:B---3--:R-:W-:Y:S01]  /*1210*/  @P1 SHF.L.U32 R12, R5, 0x10, RZ ;  /* 0x00000010050c1819 */ /* 0x008fe200000006ff */
[----:B------:R-:W-:Y:S01]  /*1220*/  FMUL.FTZ R141, R141, R126 ;  /* 0x0000007e8d8d7220 */ /* 0x000fe20000410000 */
[C---:B------:R-:W-:Y:S01]  /*1230*/  @P1 SHF.L.U32 R10, R4.reuse, 0x10, RZ ;  /* 0x00000010040a1819 */ /* 0x040fe200000006ff */
[----:B------:R-:W-:Y:S01]  /*1240*/  FMUL.FTZ R143, R43, R8 ;  /* 0x000000082b8f7220 */ /* 0x000fe20000410000 */
[----:B------:R-:W-:Y:S01]  /*1250*/  @P1 PRMT R8, R4, 0x7632, R8 ;  /* 0x0000763204081816 */ /* 0x000fe20000000008 */
[----:B------:R-:W-:Y:S01]  /*1260*/  FMUL.FTZ R141, R42, R141 ;  /* 0x0000008d2a8d7220 */ /* 0x000fe20000410000 */
[----:B------:R-:W-:Y:S01]  /*1270*/  SHF.L.U32 R9, R128, 0x10, RZ ;  /* 0x0000001080097819 */ /* 0x000fe200000006ff */
[----:B------:R-:W-:Y:S01]  /*1280*/  @P1 FADD.FTZ R143, R12, R143 ;  /* 0x0000008f0c8f1221 */ /* 0x000fe20000010000 */
[----:B------:R-:W-:Y:S01]  /*1290*/  SHF.L.U32 R11, R15, 0x10, RZ ;  /* 0x000000100f0b7819 */ /* 0x000fe200000006ff */
[----:B------:R-:W-:Y:S01]  /*12a0*/  @P1 FADD.FTZ R141, R10, R141 ;  /* 0x0000008d0a8d1221 */ /* 0x000fe20000010000 */
[----:B------:R-:W-:-:S02]  /*12b0*/  @P1 PRMT R12, R7, 0x7632, R12 ;  /* 0x00007632070c1816 */ /* 0x000fc4000000000c */
[----:B------:R-:W-:Y:S02]  /*12c0*/  SHF.L.U32 R145, R14, 0x10, RZ ;  /* 0x000000100e917819 */ /* 0x000fe400000006ff */
[----:B------:R-:W-:Y:S01]  /*12d0*/  @P1 SHF.L.U32 R10, R8, 0x10, RZ ;  /* 0x00000010080a1819 */ /* 0x000fe200000006ff */
[-C--:B------:R-:W-:Y:S01]  /*12e0*/  FMUL.FTZ R8, R9, R126.reuse ;  /* 0x0000007e09087220 */ /* 0x080fe20000410000 */
[----:B------:R-:W-:Y:S01]  /*12f0*/  PRMT R130, R13, 0x7632, R130 ;  /* 0x000076320d827816 */ /* 0x000fe20000000082 */
[----:B------:R-:W-:Y:S01]  /*1300*/  FMUL.FTZ R145, R145, R126 ;  /* 0x0000007e91917220 */ /* 0x000fe20000410000 */
[----:B------:R-:W-:Y:S01]  /*1310*/  PRMT R14, R14, 0x7632, R14 ;  /* 0x000076320e0e7816 */ /* 0x000fe2000000000e */
[----:B------:R-:W-:Y:S01]  /*1320*/  FMUL.FTZ R149, R95, R8 ;  /* 0x000000085f957220 */ /* 0x000fe20000410000 */
[----:B------:R-:W-:Y:S01]  /*1330*/  PRMT R15, R15, 0x7632, R15 ;  /* 0x000076320f0f7816 */ /* 0x000fe2000000000f */
[----:B------:R-:W-:Y:S01]  /*1340*/  FMUL.FTZ R145, R44, R145 ;  /* 0x000000912c917220 */ /* 0x000fe20000410000 */
[----:B------:R-:W-:Y:S01]  /*1350*/  @P1 SHF.L.U32 R16, R12, 0x10, RZ ;  /* 0x000000100c101819 */ /* 0x000fe200000006ff */
[----:B------:R-:W-:Y:S01]  /*1360*/  FMUL.FTZ R12, R11, R126 ;  /* 0x0000007e0b0c7220 */ /* 0x000fe20000410000 */
[----:B------:R-:W-:Y:S01]  /*1370*/  SHF.L.U32 R15, R15, 0x10, RZ ;  /* 0x000000100f0f7819 */ /* 0x000fe200000006ff */
[----:B------:R-:W-:Y:S01]  /*1380*/  @P1 FADD.FTZ R149, R149, R10 ;  /* 0x0000000a95951221 */ /* 0x000fe20000010000 */
[----:B------:R-:W-:Y:S01]  /*1390*/  SHF.L.U32 R11, R14, 0x10, RZ ;  /* 0x000000100e0b7819 */ /* 0x000fe200000006ff */
[----:B------:R-:W-:Y:S01]  /*13a0*/  FMUL.FTZ R147, R45, R12 ;  /* 0x0000000c2d937220 */ /* 0x000fe20000410000 */
[----:B------:R-:W-:Y:S01]  /*13b0*/  SHF.L.U32 R9, R130, 0x10, RZ ;  /* 0x0000001082097819 */ /* 0x000fe200000006ff */
[-C--:B------:R-:W-:Y:S01]  /*13c0*/  FMUL.FTZ R15, R15, R126.reuse ;  /* 0x0000007e0f0f7220 */ /* 0x080fe20000410000 */
[----:B------:R-:W-:Y:S01]  /*13d0*/  @P1 PRMT R8, R5, 0x7632, R8 ;  /* 0x0000763205081816 */ /* 0x000fe20000000008 */
[-C--:B------:R-:W-:Y:S01]  /*13e0*/  FMUL.FTZ R10, R11, R126.reuse ;  /* 0x0000007e0b0a7220 */ /* 0x080fe20000410000 */
[C---:B------:R-:W-:Y:S01]  /*13f0*/  @P1 PRMT R12, R6.reuse, 0x7632, R12 ;  /* 0x00007632060c1816 */ /* 0x040fe2000000000c */
        /* <DEDUP_REMOVED lines=8> */
[----:B------:R-:W-:Y:S01]  /*1480*/  @P1 FADD.FTZ R145, R18, R145 ;  /* 0x0000009112911221 */ /* 0x000fe20000010000 */
[----:B------:R-:W-:Y:S01]  /*1490*/  SHF.L.U32 R128, R157, 0x4, RZ ;  /* 0x000000049d807819 */ /* 0x000fe200000006ff */
[----:B------:R-:W-:Y:S01]  /*14a0*/  @P1 FADD.FTZ R147, R132, R147 ;  /* 0x0000009384931221 */ /* 0x000fe20000010000 */
[----:B------:R-:W-:Y:S01]  /*14b0*/  @P1 FADD.FTZ R151, R151, R16 ;  /* 0x0000001097971221 */ /* 0x000fe20000010000 */
[----:B------:R-:W-:Y:S01]  /*14c0*/  @P1 FADD.FTZ R153, R153, R12 ;  /* 0x0000000c99991221 */ /* 0x000fe20000010000 */
[----:B------:R-:W-:Y:S01]  /*14d0*/  @P1 FADD.FTZ R155, R155, R8 ;  /* 0x000000089b9b1221 */ /* 0x000fe20000010000 */
[----:B------:R-:W-:Y:S01]  /*14e0*/  SHF.R.U32.HI R130, RZ, 0x1c, R157 ;  /* 0x0000001cff827819 */ /* 0x000fe2000001169d */
[----:B------:R-:W-:Y:S01]  /*14f0*/  IMAD.WIDE.U32 R12, R171, 0x10, R2 ;  /* 0x00000010ab0c7825 */ /* 0x000fe200078e0002 */
[----:B------:R-:W-:-:S02]  /*1500*/  IADD3 R18, P3, R128, UR10, RZ ;  /* 0x0000000a80127c10 */ /* 0x000fc4000ff7e0ff */
[----:B------:R-:W-:Y:S02]  /*1510*/  F2FP.BF16.F32.PACK_AB R11, R151, R147 ;  /* 0x00000093970b723e */ /* 0x000fe400000010ff */
[----:B------:R-:W-:Y:S02]  /*1520*/  IADD3.X R19, R130, UR11, RZ, P3, !PT ;  /* 0x0000000b82137c10 */ /* 0x000fe40009ffe4ff */
[----:B------:R-:W-:Y:S02]  /*1530*/  F2FP.BF16.F32.PACK_AB R10, R153, R145 ;  /* 0x00000091990a723e */ /* 0x000fe400000010ff */
[----:B------:R-:W-:Y:S02]  /*1540*/  F2FP.BF16.F32.PACK_AB R9, R155, R143 ;  /* 0x0000008f9b09723e */ /* 0x000fe400000010ff */
[----:B------:R-:W-:Y:S02]  /*1550*/  F2FP.BF16.F32.PACK_AB R8, R149, R141 ;  /* 0x0000008d9508723e */ /* 0x000fe400000010ff */
[----:B------:R-:W-:-:S03]  /*1560*/  @P1 LEA R16, P3, R171, UR8, 0x4 ;  /* 0x00000008ab101c11 */ /* 0x000fc6000f8620ff */
[----:B------:R0:W-:Y:S04]  /*1570*/  STG.E.128 desc[UR4][R18.64], R8 ;  /* 0x0000000812007986 */ /* 0x0001e8000c101d04 */
[----:B------:R-:W2:Y:S01]  /*1580*/  LDG.E.128 R12, desc[UR4][R12.64] ;  /* 0x000000040c0c7981 */ /* 0x000ea2000c1e1d00 */
[----:B------:R-:W-:-:S05]  /*1590*/  @P1 LEA.HI.X R17, R171, UR9, RZ, 0x4, P3 ;  /* 0x00000009ab111c11 */ /* 0x000fca00098f24ff */
[----:B------:R-:W3:Y:S01]  /*15a0*/  @P1 LDG.E.128 R4, desc[UR4][R16.64] ;  /* 0x0000000410041981 */ /* 0x000ee2000c1e1d00 */
[----:B------:R-:W-:Y:S02]  /*15b0*/  IADD3 R179, R135, 0x300, RZ ;  /* 0x0000030087b37810 */ /* 0x000fe40007ffe0ff */
[C---:B--2---:R-:W-:Y:S02]  /*15c0*/  SHF.L.U32 R157, R12.reuse, 0x10, RZ ;  /* 0x000000100c9d7819 */ /* 0x044fe400000006ff */
[----:B------:R-:W-:Y:S02]  /*15d0*/  SHF.L.U32 R159, R13, 0x10, RZ ;  /* 0x000000100d9f7819 */ /* 0x000fe400000006ff */
[----:B------:R-:W-:Y:S01]  /*15e0*/  PRMT R132, R12, 0x7632, R132 ;  /* 0x000076320c847816 */ /* 0x000fe20000000084 */
[-C--:B------:R-:W-:Y:S01]  /*15f0*/  FMUL.FTZ R157, R157, R126.reuse ;  /* 0x0000007e9d9d7220 */ /* 0x080fe20000410000 */
[----:B---3--:R-:W-:Y:S01]  /*1600*/  @P1 SHF.L.U32 R12, R5, 0x10, RZ ;  /* 0x00000010050c1819 */ /* 0x008fe200000006ff */
[----:B0-----:R-:W-:Y:S01]  /*1610*/  FMUL.FTZ R8, R159, R126 ;  /* 0x0000007e9f087220 */ /* 0x001fe20000410000 */
[----:B------:R-:W-:Y:S01]  /*1620*/  @P1 SHF.L.U32 R10, R4, 0x10, RZ ;  /* 0x00000010040a1819 */ /* 0x000fe200000006ff */
[----:B------:R-:W-:Y:S01]  /*1630*/  FMUL.FTZ R19, R46, R157 ;  /* 0x0000009d2e137220 */ /* 0x000fe20000410000 */
[----:B------:R-:W-:Y:S01]  /*1640*/  SHF.L.U32 R9, R132, 0x10, RZ ;  /* 0x0000001084097819 */ /* 0x000fe200000006ff */
[----:B------:R-:W-:Y:S01]  /*1650*/  FMUL.FTZ R157, R47, R8 ;  /* 0x000000082f9d7220 */ /* 0x000fe20000410000 */
[----:B------:R-:W-:Y:S01]  /*1660*/  @P1 PRMT R8, R4, 0x7632, R8 ;  /* 0x0000763204081816 */ /* 0x000fe20000000008 */
[----:B------:R-:W-:Y:S01]  /*1670*/  @P1 FADD.FTZ R19, R10, R19 ;  /* 0x000000130a131221 */ /* 0x000fe20000010000 */
[----:B------:R-:W-:Y:S01]  /*1680*/  SHF.L.U32 R161, R14, 0x10, RZ ;  /* 0x000000100ea17819 */ /* 0x000fe200000006ff */
[----:B------:R-:W-:Y:S01]  /*1690*/  @P1 FADD.FTZ R157, R12, R157 ;  /* 0x0000009d0c9d1221 */ /* 0x000fe20000010000 */
[----:B------:R-:W-:-:S02]  /*16a0*/  SHF.L.U32 R11, R15, 0x10, RZ ;  /* 0x000000100f0b7819 */ /* 0x000fc400000006ff */
[----:B------:R-:W-:Y:S01]  /*16b0*/  @P1 PRMT R12, R7, 0x7632, R12 ;  /* 0x00007632070c1816 */ /* 0x000fe2000000000c */
[-C--:B------:R-:W-:Y:S01]  /*16c0*/  FMUL.FTZ R161, R161, R126.reuse ;  /* 0x0000007ea1a17220 */ /* 0x080fe20000410000 */
[----:B------:R-:W-:Y:S01]  /*16d0*/  @P1 SHF.L.U32 R10, R8, 0x10, RZ ;  /* 0x00000010080a1819 */ /* 0x000fe200000006ff */
[----:B------:R-:W-:Y:S01]  /*16e0*/  FMUL.FTZ R8, R9, R126 ;  /* 0x0000007e09087220 */ /* 0x000fe20000410000 */
[----:B------:R-:W-:Y:S01]  /*16f0*/  PRMT R134, R13, 0x7632, R134 ;  /* 0x000076320d867816 */ /* 0x000fe20000000086 */
[----:B------:R-:W-:Y:S01]  /*1700*/  FMUL.FTZ R159, R48, R161 ;  /* 0x000000a1309f7220 */ /* 0x000fe20000410000 */
[----:B------:R-:W-:Y:S01]  /*1710*/  PRMT R14, R14, 0x7632, R14 ;  /* 0x000076320e0e7816 */ /* 0x000fe2000000000e */
[----:B------:R-:W-:Y:S01]  /*1720*/  FMUL.FTZ R163, R99, R8 ;  /* 0x0000000863a37220 */ /* 0x000fe20000410000 */
[----:B------:R-:W-:Y:S02]  /*1730*/  PRMT R15, R15, 0x7632, R15 ;  /* 0x000076320f0f7816 */ /* 0x000fe4000000000f */
        /* <DEDUP_REMOVED lines=38> */
[----:B------:R-:W-:Y:S01]  /*19a0*/  UMOV UR6, 0xffffffff ;  /* 0xffffffff00067882 */ /* 0x000fe20000000000 */
[C---:B--2---:R-:W-:Y:S02]  /*19b0*/  SHF.L.U32 R173, R14.reuse, 0x10, RZ ;  /* 0x000000100ead7819 */ /* 0x044fe400000006ff */
[----:B------:R-:W-:Y:S02]  /*19c0*/  PRMT R14, R14, 0x7632, R14 ;  /* 0x000076320e0e7816 */ /* 0x000fe4000000000e */
[----:B------:R-:W-:Y:S01]  /*19d0*/  SHF.L.U32 R175, R15, 0x10, RZ ;  /* 0x000000100faf7819 */ /* 0x000fe200000006ff */
[-C--:B------:R-:W-:Y:S01]  /*19e0*/  FMUL.FTZ R173, R173, R126.reuse ;  /* 0x0000007eadad7220 */ /* 0x080fe20000410000 */
[----:B0-----:R-:W-:Y:S02]  /*19f0*/  SHF.L.U32 R11, R14, 0x10, RZ ;  /* 0x000000100e0b7819 */ /* 0x001fe400000006ff */
[C---:B------:R-:W-:Y:S01]  /*1a00*/  SHF.L.U32 R135, R12.reuse, 0x10, RZ ;  /* 0x000000100c877819 */ /* 0x040fe200000006ff */
[-C--:B------:R-:W-:Y:S01]  /*1a10*/  FMUL.FTZ R14, R175, R126.reuse ;  /* 0x0000007eaf0e7220 */ /* 0x080fe20000410000 */
[----:B------:R-:W-:Y:S01]  /*1a20*/  PRMT R18, R12, 0x7632, R18 ;  /* 0x000076320c127816 */ /* 0x000fe20000000012 */
[-C--:B------:R-:W-:Y:S01]  /*1a30*/  FMUL.FTZ R12, R11, R126.reuse ;  /* 0x0000007e0b0c7220 */ /* 0x080fe20000410000 */
[----:B---3--:R-:W-:Y:S01]  /*1a40*/  @P1 PRMT R8, R7, 0x7632, R8 ;  /* 0x0000763207081816 */ /* 0x008fe20000000008 */
[----:B------:R-:W-:Y:S01]  /*1a50*/  FMUL.FTZ R177, R135, R126 ;  /* 0x0000007e87b17220 */ /* 0x000fe20000410000 */
[----:B------:R-:W-:Y:S01]  /*1a60*/  SHF.L.U32 R3, R18, 0x10, RZ ;  /* 0x0000001012037819 */ /* 0x000fe200000006ff */
[----:B------:R-:W-:Y:S01]  /*1a70*/  FMUL.FTZ R175, R105, R12 ;  /* 0x0000000c69af7220 */ /* 0x000fe20000410000 */
[----:B------:R-:W-:Y:S01]  /*1a80*/  FADD.FTZ R12, RZ, R123 ;  /* 0x0000007bff0c7221 */ /* 0x000fe20000010000 */
[----:B------:R-:W-:Y:S01]  /*1a90*/  @P1 SHF.L.U32 R16, R8, 0x10, RZ ;  /* 0x0000001008101819 */ /* 0x000fe200000006ff */
[----:B------:R-:W-:Y:S01]  /*1aa0*/  FMUL.FTZ R135, R52, R173 ;  /* 0x000000ad34877220 */ /* 0x000fe20000410000 */
[----:B------:R-:W-:Y:S01]  /*1ab0*/  FMUL.FTZ R2, R3, R126 ;  /* 0x0000007e03027220 */ /* 0x000fe20000410000 */
[----:B------:R-:W-:Y:S01]  /*1ac0*/  FADD.FTZ R12, R12, R131 ;  /* 0x000000830c0c7221 */ /* 0x000fe20000010000 */
[----:B------:R-:W-:Y:S01]  /*1ad0*/  @P1 PRMT R3, R4, 0x7632, R3 ;  /* 0x0000763204031816 */ /* 0x000fe20000000003 */
[----:B------:R-:W-:Y:S01]  /*1ae0*/  FMUL.FTZ R177, R50, R177 ;  /* 0x000000b132b17220 */ /* 0x000fe20000410000 */
[----:B------:R-:W-:Y:S01]  /*1af0*/  FMUL.FTZ R17, R103, R2 ;  /* 0x0000000267117220 */ /* 0x000fe20000410000 */
[----:B------:R-:W-:Y:S01]  /*1b00*/  FADD.FTZ R12, R12, R125 ;  /* 0x0000007d0c0c7221 */ /* 0x000fe20000010000 */
[----:B------:R-:W-:-:S02]  /*1b10*/  @P1 SHF.L.U32 R8, R3, 0x10, RZ ;  /* 0x0000001003081819 */ /* 0x000fc400000006ff */
[----:B------:R-:W-:Y:S01]  /*1b20*/  @P1 PRMT R3, R6, 0x7632, R3 ;  /* 0x0000763206031816 */ /* 0x000fe20000000003 */
[----:B------:R-:W-:Y:S01]  /*1b30*/  FADD.FTZ R12, R12, R139 ;  /* 0x0000008b0c0c7221 */ /* 0x000fe20000010000 */
[----:B------:R-:W-:Y:S01]  /*1b40*/  PRMT R15, R15, 0x7632, R15 ;  /* 0x000076320f0f7816 */ /* 0x000fe2000000000f */
[----:B------:R-:W-:Y:S01]  /*1b50*/  @P1 FADD.FTZ R17, R17, R8 ;  /* 0x0000000811111221 */ /* 0x000fe20000010000 */
[----:B------:R-:W-:Y:S01]  /*1b60*/  @P1 SHF.L.U32 R8, R6, 0x10, RZ ;  /* 0x0000001006081819 */ /* 0x000fe200000006ff */
[----:B------:R-:W-:Y:S01]  /*1b70*/  FADD.FTZ R12, R12, R127 ;  /* 0x0000007f0c0c7221 */ /* 0x000fe20000010000 */
[C---:B------:R-:W-:Y:S02]  /*1b80*/  SHF.L.U32 R171, R13.reuse, 0x10, RZ ;  /* 0x000000100dab7819 */ /* 0x040fe400000006ff */
[----:B------:R-:W-:Y:S01]  /*1b90*/  PRMT R138, R13, 0x7632, R138 ;  /* 0x000076320d8a7816 */ /* 0x000fe2000000008a */
[----:B------:R-:W-:Y:S01]  /*1ba0*/  FADD.FTZ R12, R12, R137 ;  /* 0x000000890c0c7221 */ /* 0x000fe20000010000 */
[----:B------:R-:W-:Y:S01]  /*1bb0*/  @P1 FADD.FTZ R135, R8, R135 ;  /* 0x0000008708871221 */ /* 0x000fe20000010000 */
[----:B------:R-:W-:Y:S01]  /*1bc0*/  @P1 SHF.L.U32 R8, R3, 0x10, RZ ;  /* 0x0000001003081819 */ /* 0x000fe200000006ff */
[----:B------:R-:W-:Y:S01]  /*1bd0*/  FMUL.FTZ R10, R171, R126 ;  /* 0x0000007eab0a7220 */ /* 0x000fe20000410000 */
[----:B------:R-:W-:Y:S01]  /*1be0*/  FADD.FTZ R12, R12, R129 ;  /* 0x000000810c0c7221 */ /* 0x000fe20000010000 */
[----:B------:R-:W-:Y:S01]  /*1bf0*/  SHF.L.U32 R15, R15, 0x10, RZ ;  /* 0x000000100f0f7819 */ /* 0x000fe200000006ff */
[----:B------:R-:W-:Y:S01]  /*1c00*/  FMUL.FTZ R171, R53, R14 ;  /* 0x0000000e35ab7220 */ /* 0x000fe20000410000 */
[----:B------:R-:W-:Y:S01]  /*1c10*/  @P1 FADD.FTZ R175, R175, R8 ;  /* 0x00000008afaf1221 */ /* 0x000fe20000010000 */
[----:B------:R-:W-:Y:S01]  /*1c20*/  FADD.FTZ R12, R12, R133 ;  /* 0x000000850c0c7221 */ /* 0x000fe20000010000 */
[----:B------:R-:W-:Y:S01]  /*1c30*/  @P1 SHF.L.U32 R8, R4, 0x10, RZ ;  /* 0x0000001004081819 */ /* 0x000fe200000006ff */
[-C--:B------:R-:W-:Y:S01]  /*1c40*/  FMUL.FTZ R13, R15, R126.reuse ;  /* 0x0000007e0f0d7220 */ /* 0x080fe20000410000 */
[----:B------:R-:W-:Y:S01]  /*1c50*/  SHF.L.U32 R9, R138, 0x10, RZ ;  /* 0x000000108a097819 */ /* 0x000fe200000006ff */
[----:B------:R-:W-:Y:S01]  /*1c60*/  FADD.FTZ R12, R12, R141 ;  /* 0x0000008d0c0c7221 */ /* 0x000fe20000010000 */
[C---:B------:R-:W-:Y:S01]  /*1c70*/  @P1 SHF.L.U32 R18, R5.reuse, 0x10, RZ ;  /* 0x0000001005121819 */ /* 0x040fe200000006ff */
[----:B------:R-:W-:Y:S01]  /*1c80*/  @P1 FADD.FTZ R177, R8, R177 ;  /* 0x000000b108b11221 */ /* 0x000fe20000010000 */
[----:B------:R-:W-:Y:S01]  /*1c90*/  @P1 PRMT R2, R5, 0x7632, R2 ;  /* 0x0000763205021816 */ /* 0x000fe20000000002 */
[----:B------:R-:W-:Y:S01]  /*1ca0*/  FADD.FTZ R12, R12, R149 ;  /* 0x000000950c0c7221 */ /* 0x000fe20000010000 */
[----:B------:R-:W-:Y:S01]  /*1cb0*/  FMUL.FTZ R9, R9, R126 ;  /* 0x0000007e09097220 */ /* 0x000fe20000410000 */
[----:B------:R-:W-:Y:S01]  /*1cc0*/  FMUL.FTZ R15, R51, R10 ;  /* 0x0000000a330f7220 */ /* 0x000fe20000410000 */
[----:B------:R-:W-:Y:S01]  /*1cd0*/  @P1 SHF.L.U32 R2, R2, 0x10, RZ ;  /* 0x0000001002021819 */ /* 0x000fe200000006ff */
[----:B------:R-:W-:Y:S01]  /*1ce0*/  FADD.FTZ R12, R12, R143 ;  /* 0x0000008f0c0c7221 */ /* 0x000fe20000010000 */
[----:B------:R-:W-:Y:S01]  /*1cf0*/  FMUL.FTZ R173, R104, R9 ;  /* 0x0000000968ad7220 */ /* 0x000fe20000410000 */
[----:B------:R-:W-:Y:S01]  /*1d00*/  @P1 FADD.FTZ R15, R18, R15 ;  /* 0x0000000f120f1221 */ /* 0x000fe20000010000 */
[----:B------:R-:W-:Y:S01]  /*1d10*/  FMUL.FTZ R13, R106, R13 ;  /* 0x0000000d6a0d7220 */ /* 0x000fe20000410000 */
[----:B------:R-:W-:Y:S01]  /*1d20*/  FADD.FTZ R12, R12, R155 ;  /* 0x0000009b0c0c7221 */ /* 0x000fe20000010000 */
[----:B------:R-:W-:Y:S01]  /*1d30*/  @P1 FADD.FTZ R173, R173, R2 ;  /* 0x00000002adad1221 */ /* 0x000fe20000010000 */
[----:B------:R-:W-:Y:S01]  /*1d40*/  @P1 SHF.L.U32 R10, R7, 0x10, RZ ;  /* 0x00000010070a1819 */ /* 0x000fe200000006ff */
[----:B------:R-:W-:Y:S01]  /*1d50*/  @P1 FADD.FTZ R13, R13, R16 ;  /* 0x000000100d0d1221 */ /* 0x000fe20000010000 */
[----:B------:R-:W-:Y:S01]  /*1d60*/  FADD.FTZ R12, R12, R145 ;  /* 0x000000910c0c7221 */ /* 0x000fe20000010000 */
[----:B------:R-:W-:-:S02]  /*1d70*/  SHF.L.U32 R16, R179, 0x4, RZ ;  /* 0x00000004b3107819 */ /* 0x000fc400000006ff */
[----:B------:R-:W-:Y:S01]  /*1d80*/  @P1 FADD.FTZ R171, R10, R171 ;  /* 0x000000ab0aab1221 */ /* 0x000fe20000010000 */
[----:B------:R-:W-:Y:S01]  /*1d90*/  FADD.FTZ R12, R12, R153 ;  /* 0x000000990c0c7221 */ /* 0x000fe20000010000 */
[----:B------:R-:W-:Y:S02]  /*1da0*/  SHF.R.U32.HI R126, RZ, 0x1c, R179 ;  /* 0x0000001cff7e7819 */ /* 0x000fe400000116b3 */
[----:B------:R-:W-:Y:S01]  /*1db0*/  IADD3 R2, P3, R16, UR10, RZ ;  /* 0x0000000a10027c10 */ /* 0x000fe2000ff7e0ff */
[----:B------:R-:W-:Y:S01]  /*1dc0*/  FADD.FTZ R12, R12, R147 ;  /* 0x000000930c0c7221 */ /* 0x000fe20000010000 */
[----:B------:R-:W-:Y:S02]  /*1dd0*/  F2FP.BF16.F32.PACK_AB R11, R13, R171 ;  /* 0x000000ab0d0b723e */ /* 0x000fe400000010ff */
[----:B------:R-:W-:Y:S01]  /*1de0*/  IADD3.X R3, R126, UR11, RZ, P3, !PT ;  /* 0x0000000b7e037c10 */ /* 0x000fe20009ffe4ff */
[----:B------:R-:W-:Y:S01]  /*1df0*/  FADD.FTZ R12, R12, R151 ;  /* 0x000000970c0c7221 */ /* 0x000fe20000010000 */
[----:B------:R-:W-:-:S02]  /*1e00*/  F2FP.BF16.F32.PACK_AB R10, R175, R135 ;  /* 0x00000087af0a723e */ /* 0x000fc400000010ff */
[----:B------:R-:W-:Y:S01]  /*1e10*/  F2FP.BF16.F32.PACK_AB R9, R173, R15 ;  /* 0x0000000fad09723e */ /* 0x000fe200000010ff */
[----:B------:R-:W-:Y:S01]  /*1e20*/  FADD.FTZ R12, R12, R19 ;  /* 0x000000130c0c7221 */ /* 0x000fe20000010000 */
[----:B------:R-:W-:Y:S02]  /*1e30*/  F2FP.BF16.F32.PACK_AB R8, R17, R177 ;  /* 0x000000b11108723e */ /* 0x000fe400000010ff */
[----:B------:R-:W-:Y:S01]  /*1e40*/  LOP3.LUT P1, RZ, R0, 0xff, RZ, 0xc0, !PT ;  /* 0x000000ff00ff7812 */ /* 0x000fe2000782c0ff */
[----:B------:R-:W-:Y:S02]  /*1e50*/  FADD.FTZ R12, R12, R163 ;  /* 0x000000a30c0c7221 */ /* 0x000fe40000010000 */
[----:B------:R0:W-:Y:S02]  /*1e60*/  STG.E.128 desc[UR4][R2.64], R8 ;  /* 0x0000000802007986 */ /* 0x0001e4000c101d04 */
[----:B------:R-:W-:-:S04]  /*1e70*/  FADD.FTZ R12, R12, R157 ;  /* 0x0000009d0c0c7221 */ /* 0x000fc80000010000 */
[----:B------:R-:W-:-:S04]  /*1e80*/  FADD.FTZ R12, R12, R169 ;  /* 0x000000a90c0c7221 */ /* 0x000fc80000010000 */
[----:B------:R-:W-:-:S04]  /*1e90*/  FADD.FTZ R12, R12, R159 ;  /* 0x0000009f0c0c7221 */ /* 0x000fc80000010000 */
[----:B------:R-:W-:-:S04]  /*1ea0*/  FADD.FTZ R12, R12, R167 ;  /* 0x000000a70c0c7221 */ /* 0x000fc80000010000 */
[----:B------:R-:W-:Y:S01]  /*1eb0*/  FADD.FTZ R12, R12, R161 ;  /* 0x000000a10c0c7221 */ /* 0x000fe20000010000 */
[----:B0-----:R-:W-:-:S03]  /*1ec0*/  SEL R8, R91, R70, !P1 ;  /* 0x000000465b087207 */ /* 0x001fc60004800000 */
        /* <DEDUP_REMOVED lines=94> */
.L_x_540:
[C---:B------:R-:W-:Y:S01]  /*24b0*/  ISETP.NE.AND P3, PT, R87.reuse, RZ, PT ;  /* 0x000000ff5700720c */ /* 0x040fe20003f65270 */
[----:B-1----:R-:W-:Y:S01]  /*24c0*/  FADD.FTZ R3, R12, R11 ;  /* 0x0000000b0c037221 */ /* 0x002fe20000010000 */
[----:B------:R-:W-:Y:S01]  /*24d0*/  ISETP.GT.U32.AND P4, PT, R87, 0x7, PT ;  /* 0x000000075700780c */ /* 0x000fe20003f84070 */
[----:B------:R-:W-:Y:S10]  /*24e0*/  WARPSYNC.ALL ;  /* 0x0000000000007948 */ /* 0x000ff40003800000 */
[----:B------:R-:W1:Y:S01]  /*24f0*/  @!P3 S2R R9, SR_CgaCtaId ;  /* 0x000000000009b919 */ /* 0x000e620000008800 */
[----:B------:R-:W-:Y:S01]  /*2500*/  @!P3 MOV R0, 0x400 ;  /* 0x000004000000b802 */ /* 0x000fe20000000f00 */
[----:B------:R-:W2:Y:S03]  /*2510*/  @!P4 S2R R10, SR_CgaCtaId ;  /* 0x00000000000ac919 */ /* 0x000ea60000008800 */
[----:B-1----:R-:W-:-:S02]  /*2520*/  @!P3 LEA R9, R9, R0, 0x18 ;  /* 0x000000000909b211 */ /* 0x002fc400078ec0ff */
[-C--:B------:R-:W-:Y:S02]  /*2530*/  @!P3 IADD3 R0, R88, R8.reuse, RZ ;  /* 0x000000085800b210 */ /* 0x080fe40007ffe0ff */
[----:B------:R-:W-:Y:S02]  /*2540*/  @!P4 IADD3 R8, R87, R8, RZ ;  /* 0x000000085708c210 */ /* 0x000fe40007ffe0ff */
[----:B------:R-:W-:Y:S02]  /*2550*/  @!P3 LEA R0, R0, R9, 0x3 ;  /* 0x000000090000b211 */ /* 0x000fe400078e18ff */
[----:B------:R-:W-:-:S03]  /*2560*/  @!P4 MOV R9, 0x400 ;  /* 0x000004000009c802 */ /* 0x000fc60000000f00 */
[----:B------:R-:W-:Y:S01]  /*2570*/  @!P3 STS.64 [R0], R2 ;  /* 0x000000020000b388 */ /* 0x000fe20000000a00 */
[----:B--2---:R-:W-:Y:S02]  /*2580*/  @!P4 LEA R9, R10, R9, 0x18 ;  /* 0x000000090a09c211 */ /* 0x004fe400078ec0ff */
[----:B------:R-:W-:Y:S02]  /*2590*/  MOV R10, RZ ;  /* 0x000000ff000a7202 */ /* 0x000fe40000000f00 */
[----:B------:R-:W-:Y:S02]  /*25a0*/  @!P4 LEA R11, R8, R9, 0x3 ;  /* 0x00000009080bc211 */ /* 0x000fe400078e18ff */
[----:B------:R-:W-:Y:S01]  /*25b0*/  CS2R R8, SRZ ;  /* 0x0000000000087805 */ /* 0x000fe2000001ff00 */
[----:B------:R-:W-:Y:S01]  /*25c0*/  BAR.SYNC.DEFER_BLOCKING 0x0 ;  /* 0x0000000000007b1d */ /* 0x000fe20000010000 */
[----:B------:R-:W-:Y:S02]  /*25d0*/  @!P4 MOV R10, 0x400 ;  /* 0x00000400000ac802 */ /* 0x000fe40000000f00 */
[----:B------:R-:W-:-:S02]  /*25e0*/  LOP3.LUT P3, RZ, R88, 0x1f, R41, 0xf8, !PT ;  /* 0x0000001f58ff7812 */ /* 0x000fc4000786f829 */
[-C--:B0-----:R-:W-:Y:S01]  /*25f0*/  I2FP.F32.S32 R12, R10.reuse ;  /* 0x0000000a000c7245 */ /* 0x081fe20000201400 */
[----:B------:R-:W0:Y:S04]  /*2600*/  SHFL.DOWN PT, R3, R10, 0x4, 0x1f ;  /* 0x08801f000a037f89 */ /* 0x000e2800000e0000 */
[----:B------:R1:W2:Y:S01]  /*2610*/  @!P4 LDS.64 R8, [R11] ;  /* 0x000000000b08c984 */ /* 0x0002a20000000a00 */
[----:B------:R-:W-:Y:S02]  /*2620*/  IADD3 R124, P4, R124, UR14, RZ ;  /* 0x0000000e7c7c7c10 */ /* 0x000fe4000ff9e0ff */
[----:B0-----:R-:W-:Y:S02]  /*2630*/  I2FP.F32.S32 R14, R3 ;  /* 0x00000003000e7245 */ /* 0x001fe40000201400 */
[----:B------:R-:W-:-:S04]  /*2640*/  IADD3 R3, R3, R10, RZ ;  /* 0x0000000a03037210 */ /* 0x000fc80007ffe0ff */
[----:B------:R-:W-:Y:S01]  /*2650*/  I2FP.F32.S32 R2, R3 ;  /* 0x0000000300027245 */ /* 0x000fe20000201400 */
[----:B------:R-:W-:Y:S03]  /*2660*/  SHFL.DOWN PT, R10, R3, 0x2, 0x1f ;  /* 0x08401f00030a7f89 */ /* 0x000fe600000e0000 */
[----:B-1----:R-:W0:Y:S01]  /*2670*/  MUFU.RCP R11, R2 ;  /* 0x00000002000b7308 */ /* 0x002e220000001000 */
[----:B--2---:R-:W1:Y:S04]  /*2680*/  SHFL.DOWN PT, R179, R8, 0x4, 0x1f ;  /* 0x08801f0008b37f89 */ /* 0x004e6800000e0000 */
[----:B------:R-:W2:Y:S01]  /*2690*/  SHFL.DOWN PT, R0, R9, 0x4, 0x1f ;  /* 0x08801f0009007f89 */ /* 0x000ea200000e0000 */
[C---:B-1----:R-:W-:Y:S01]  /*26a0*/  FMUL.FTZ R181, R179.reuse, R14 ;  /* 0x0000000eb3b57220 */ /* 0x042fe20000410000 */
[----:B------:R-:W-:-:S03]  /*26b0*/  FADD.FTZ R179, -R179, R8 ;  /* 0x00000008b3b37221 */ /* 0x000fc60000010100 */
[----:B------:R-:W-:Y:S01]  /*26c0*/  FFMA.FTZ R18, R12, R8, R181 ;  /* 0x000000080c127223 */ /* 0x000fe200000100b5 */
[----:B------:R-:W-:Y:S01]  /*26d0*/  FMUL.FTZ R179, R179, R179 ;  /* 0x000000b3b3b37220 */ /* 0x000fe20000410000 */
[----:B--2---:R-:W-:Y:S02]  /*26e0*/  FADD.FTZ R0, R0, R9 ;  /* 0x0000000900007221 */ /* 0x004fe40000010000 */
[----:B0-----:R-:W-:Y:S01]  /*26f0*/  FMUL.FTZ R181, R11, R18 ;  /* 0x000000120bb57220 */ /* 0x001fe20000410000 */
[----:B------:R-:W-:-:S04]  /*2700*/  FMUL.FTZ R179, R179, R12 ;  /* 0x0000000cb3b37220 */ /* 0x000fc80000410000 */
[----:B------:R-:W0:Y:S01]  /*2710*/  SHFL.DOWN PT, R8, R181, 0x2, 0x1f ;  /* 0x08401f00b5087f89 */ /* 0x000e2200000e0000 */
[----:B------:R-:W-:Y:S01]  /*2720*/  FMUL.FTZ R179, R179, R14 ;  /* 0x0000000eb3b37220 */ /* 0x000fe20000410000 */
[----:B------:R-:W-:-:S03]  /*2730*/  I2FP.F32.S32 R14, R10 ;  /* 0x0000000a000e7245 */ /* 0x000fc60000201400 */
[----:B------:R-:W-:Y:S01]  /*2740*/  FFMA.FTZ R0, R11, R179, R0 ;  /* 0x000000b30b007223 */ /* 0x000fe20000010000 */
[----:B------:R-:W-:-:S04]  /*2750*/  IADD3 R11, R3, R10, RZ ;  /* 0x0000000a030b7210 */ /* 0x000fc80007ffe0ff */
[----:B------:R-:W-:Y:S01]  /*2760*/  I2FP.F32.S32 R12, R11 ;  /* 0x0000000b000c7245 */ /* 0x000fe20000201400 */
[----:B------:R-:W1:Y:S03]  /*2770*/  SHFL.DOWN PT, R3, R0, 0x2, 0x1f ;  /* 0x08401f0000037f89 */ /* 0x000e6600000e0000 */
[----:B------:R-:W2:Y:S01]  /*2780*/  MUFU.RCP R9, R12 ;  /* 0x0000000c00097308 */ /* 0x000ea20000001000 */
[----:B0-----:R-:W-:Y:S01]  /*2790*/  FADD.FTZ R10, R181, -R8 ;  /* 0x80000008b50a7221 */ /* 0x001fe20000010000 */
[----:B------:R-:W-:-:S03]  /*27a0*/  FMUL.FTZ R183, R8, R14 ;  /* 0x0000000e08b77220 */ /* 0x000fc60000410000 */
[----:B------:R-:W-:Y:S01]  /*27b0*/  FMUL.FTZ R179, R10, R10 ;  /* 0x0000000a0ab37220 */ /* 0x000fe20000410000 */
[C---:B------:R-:W-:Y:S01]  /*27c0*/  FFMA.FTZ R8, R2.reuse, R181, R183 ;  /* 0x000000b502087223 */ /* 0x040fe200000100b7 */
[----:B------:R-:W0:Y:S02]  /*27d0*/  SHFL.DOWN PT, R10, R11, 0x1, 0x1f ;  /* 0x08201f000b0a7f89 */ /* 0x000e2400000e0000 */
[----:B------:R-:W-:Y:S01]  /*27e0*/  FMUL.FTZ R179, R2, R179 ;  /* 0x000000b302b37220 */ /* 0x000fe20000410000 */
[----:B--2---:R-:W-:Y:S01]  /*27f0*/  FMUL.FTZ R181, R9, R8 ;  /* 0x0000000809b57220 */ /* 0x004fe20000410000 */
[----:B-1----:R-:W-:Y:S02]  /*2800*/  FADD.FTZ R2, R0, R3 ;  /* 0x0000000300027221 */ /* 0x002fe40000010000 */
[----:B------:R-:W-:Y:S02]  /*2810*/  FMUL.FTZ R179, R179, R14 ;  /* 0x0000000eb3b37220 */ /* 0x000fe40000410000 */
[----:B------:R-:W1:Y:S02]  /*2820*/  SHFL.DOWN PT, R8, R181, 0x1, 0x1f ;  /* 0x08201f00b5087f89 */ /* 0x000e6400000e0000 */
[----:B------:R-:W-:-:S05]  /*2830*/  FFMA.FTZ R2, R9, R179, R2 ;  /* 0x000000b309027223 */ /* 0x000fca0000010002 */
[----:B------:R-:W2:Y:S01]  /*2840*/  SHFL.DOWN PT, R3, R2, 0x1, 0x1f ;  /* 0x08201f0002037f89 */ /* 0x000ea200000e0000 */
[-C--:B0-----:R-:W-:Y:S02]  /*2850*/  IADD3 R0, R11, R10.reuse, RZ ;  /* 0x0000000a0b007210 */ /* 0x081fe40007ffe0ff */
[----:B------:R-:W-:Y:S02]  /*2860*/  I2FP.F32.S32 R10, R10 ;  /* 0x0000000a000a7245 */ /* 0x000fe40000201400 */
[----:B------:R-:W-:Y:S01]  /*2870*/  I2FP.F32.S32 R0, R0 ;  /* 0x0000000000007245 */ /* 0x000fe20000201400 */
[----:B-1----:R-:W-:Y:S02]  /*2880*/  FADD.FTZ R9, R181, -R8 ;  /* 0x80000008b5097221 */ /* 0x002fe40000010000 */
[----:B------:R-:W-:-:S03]  /*2890*/  FMUL.FTZ R11, R8, R10 ;  /* 0x0000000a080b7220 */ /* 0x000fc60000410000 */
[----:B------:R-:W0:Y:S01]  /*28a0*/  MUFU.RCP R0, R0 ;  /* 0x0000000000007308 */ /* 0x000e220000001000 */
[----:B------:R-:W-:Y:S01]  /*28b0*/  FMUL.FTZ R9, R9, R9 ;  /* 0x0000000909097220 */ /* 0x000fe20000410000 */
[----:B------:R-:W-:Y:S01]  /*28c0*/  FFMA.FTZ R11, R12, R181, R11 ;  /* 0x000000b50c0b7223 */ /* 0x000fe2000001000b */
[----:B--2---:R-:W-:Y:S02]  /*28d0*/  FADD.FTZ R3, R2, R3 ;  /* 0x0000000302037221 */ /* 0x004fe40000010000 */
[----:B------:R-:W-:-:S04]  /*28e0*/  FMUL.FTZ R9, R12, R9 ;  /* 0x000000090c097220 */ /* 0x000fc80000410000 */
[----:B------:R-:W-:Y:S01]  /*28f0*/  FMUL.FTZ R9, R9, R10 ;  /* 0x0000000a09097220 */ /* 0x000fe20000410000 */
[----:B0-----:R-:W-:-:S03]  /*2900*/  FMUL.FTZ R11, R0, R11 ;  /* 0x0000000b000b7220 */ /* 0x001fc60000410000 */
[----:B------:R-:W-:Y:S02]  /*2910*/  FFMA.FTZ R9, R0, R9, R3 ;  /* 0x0000000900097223 */ /* 0x000fe40000010003 */
[----:B------:R-:W0:Y:S01]  /*2920*/  LDC R0, c[0x0][0x2d8] ;  /* 0x0000b600ff007b82 */ /* 0x000e220000000800 */
[----:B------:R-:W1:Y:S04]  /*2930*/  SHFL.IDX PT, R11, R11, RZ, 0x1f ;  /* 0x00001fff0b0b7589 */ /* 0x000e6800000e0000 */
[----:B------:R-:W0:Y:S03]  /*2940*/  SHFL.IDX PT, R9, R9, RZ, 0x1f ;  /* 0x00001fff09097589 */ /* 0x000e2600000e0000 */
[----:B------:R-:W2:Y:S01]  /*2950*/  @!P3 LDC.64 R2, c[0x0][0x250] ;  /* 0x00009400ff02bb82 */ /* 0x000ea20000000a00 */
[----:B-1----:R-:W-:Y:S01]  /*2960*/  FMUL.FTZ R8, R11, R11 ;  /* 0x0000000b0b087220 */ /* 0x002fe20000410000 */
[----:B0-----:R-:W-:-:S04]  /*2970*/  FFMA.FTZ R0, R9, UR12, R0 ;  /* 0x0000000c09007c23 */ /* 0x001fc80008010000 */
[----:B------:R-:W-:Y:S01]  /*2980*/  FSEL R179, R8, RZ, P2 ;  /* 0x000000ff08b37208 */ /* 0x000fe20001000000 */
[----:B--2---:R-:W-:Y:S01]  /*2990*/  @!P3 IMAD.WIDE R2, R89, 0x4, R2 ;  /* 0x000000045902b825 */ /* 0x004fe200078e0202 */
[----:B------:R-:W-:-:S03]  /*29a0*/  FSEL R8, R11, RZ, !P2 ;  /* 0x000000ff0b087208 */ /* 0x000fc60005000000 */
[----:B------:R-:W-:Y:S01]  /*29b0*/  FADD.FTZ R0, R0, R179 ;  /* 0x000000b300007221 */ /* 0x000fe20000010000 */
[----:B------:R0:W-:Y:S01]  /*29c0*/  @!P3 STG.E desc[UR4][R2.64], R11 ;  /* 0x0000000b0200b986 */ /* 0x0001e2000c101904 */
[C---:B------:R-:W-:Y:S01]  /*29d0*/  FADD.FTZ R129, -R8.reuse, R129 ;  /* 0x0000008108817221 */ /* 0x040fe20000010100 */
[C---:B------:R-:W-:Y:S01]  /*29e0*/  FADD.FTZ R133, -R8.reuse, R133 ;  /* 0x0000008508857221 */ /* 0x040fe20000010100 */
[----:B------:R-:W1:Y:S01]  /*29f0*/  MUFU.RSQ R138, R0 ;  /* 0x00000000008a7308 */ /* 0x000e620000001400 */
        /* <DEDUP_REMOVED lines=8> */
[----:B0-----:R-:W0:Y:S01]  /*2a80*/  @!P3 LDC.64 R2, c[0x0][0x258] ;  /* 0x00009600ff02bb82 */ /* 0x001e220000000a00 */
[C---:B------:R-:W-:Y:S01]  /*2a90*/  FADD.FTZ R143, -R8.reuse, R143 ;  /* 0x0000008f088f7221 */ /* 0x040fe20000010100 */
[C---:B------:R-:W-:Y:S01]  /*2aa0*/  FADD.FTZ R155, -R8.reuse, R155 ;  /* 0x0000009b089b7221 */ /* 0x040fe20000010100 */
[C---:B------:R-:W-:Y:S01]  /*2ab0*/  FADD.FTZ R145, -R8.reuse, R145 ;  /* 0x0000009108917221 */ /* 0x040fe20000010100 */
[C---:B------:R-:W-:Y:S01]  /*2ac0*/  FADD.FTZ R153, -R8.reuse, R153 ;  /* 0x0000009908997221 */ /* 0x040fe20000010100 */
[C---:B------:R-:W-:Y:S01]  /*2ad0*/  FADD.FTZ R147, -R8.reuse, R147 ;  /* 0x0000009308937221 */ /* 0x040fe20000010100 */
[C---:B------:R-:W-:Y:S01]  /*2ae0*/  FADD.FTZ R151, -R8.reuse, R151 ;  /* 0x0000009708977221 */ /* 0x040fe20000010100 */
[----:B------:R-:W-:Y:S01]  /*2af0*/  FADD.FTZ R19, -R8, R19 ;  /* 0x0000001308137221 */ /* 0x000fe20000010100 */
[C---:B-1----:R-:W-:Y:S01]  /*2b00*/  FMUL.FTZ R129, R138.reuse, R129 ;  /* 0x000000818a817220 */ /* 0x042fe20000410000 */
        /* <DEDUP_REMOVED lines=24> */
[----:B------:R-:W-:Y:S01]  /*2c90*/  F2FP.BF16.F32.PACK_AB R11, R0, R11 ;  /* 0x0000000b000b723e */ /* 0x000fe200000010ff */
[----:B------:R-:W-:Y:S01]  /*2ca0*/  FFMA.FTZ R8, R54, R123, R39 ;  /* 0x0000007b36087223 */ /* 0x000fe20000010027 */
[----:B------:R-:W-:Y:S01]  /*2cb0*/  FFMA.FTZ R9, R55, R125, R38 ;  /* 0x0000007d37097223 */ /* 0x000fe20000010026 */
[----:B------:R-:W-:Y:S01]  /*2cc0*/  FFMA.FTZ R10, R56, R127, R37 ;  /* 0x0000007f380a7223 */ /* 0x000fe20000010025 */
[----:B------:R-:W-:Y:S01]  /*2cd0*/  FFMA.FTZ R137, R109, R137, R84 ;  /* 0x000000896d897223 */ /* 0x000fe20000010054 */
[----:B------:R-:W-:Y:S01]  /*2ce0*/  FFMA.FTZ R0, R108, R139, R85 ;  /* 0x0000008b6c007223 */ /* 0x000fe20000010055 */
[----:B------:R-:W-:Y:S01]  /*2cf0*/  FFMA.FTZ R131, R107, R131, R86 ;  /* 0x000000836b837223 */ /* 0x000fe20000010056 */
[----:B0-----:R-:W-:-:S04]  /*2d00*/  @!P3 IMAD.WIDE R2, R89, 0x4, R2 ;  /* 0x000000045902b825 */ /* 0x001fc800078e0202 */
[C---:B------:R-:W-:Y:S01]  /*2d10*/  FMUL.FTZ R141, R138.reuse, R141 ;  /* 0x0000008d8a8d7220 */ /* 0x040fe20000410000 */
[C---:B------:R-:W-:Y:S01]  /*2d20*/  FMUL.FTZ R149, R138.reuse, R149 ;  /* 0x000000958a957220 */ /* 0x040fe20000410000 */
[C---:B------:R-:W-:Y:S01]  /*2d30*/  FMUL.FTZ R143, R138.reuse, R143 ;  /* 0x0000008f8a8f7220 */ /* 0x040fe20000410000 */
[C---:B------:R-:W-:Y:S01]  /*2d40*/  FMUL.FTZ R155, R138.reuse, R155 ;  /* 0x0000009b8a9b7220 */ /* 0x040fe20000410000 */
[C---:B------:R-:W-:Y:S01]  /*2d50*/  FMUL.FTZ R161, R138.reuse, R161 ;  /* 0x000000a18aa17220 */ /* 0x040fe20000410000 */
[C---:B------:R-:W-:Y:S01]  /*2d60*/  FMUL.FTZ R165, R138.reuse, R165 ;  /* 0x000000a58aa57220 */ /* 0x040fe20000410000 */
[----:B------:R-:W-:Y:S01]  /*2d70*/  F2FP.BF16.F32.PACK_AB R10, R137, R10 ;  /* 0x0000000a890a723e */ /* 0x000fe200000010ff */
[----:B------:R-:W-:Y:S01]  /*2d80*/  FMUL.FTZ R123, R138, R15 ;  /* 0x0000000f8a7b7220 */ /* 0x000fe20000410000 */
[----:B------:R-:W-:Y:S01]  /*2d90*/  F2FP.BF16.F32.PACK_AB R9, R0, R9 ;  /* 0x000000090009723e */ /* 0x000fe200000010ff */
[----:B------:R0:W-:Y:S01]  /*2da0*/  @!P3 STG.E desc[UR4][R2.64], R138 ;  /* 0x0000008a0200b986 */ /* 0x0001e2000c101904 */
[----:B------:R-:W-:Y:S01]  /*2db0*/  F2FP.BF16.F32.PACK_AB R8, R131, R8 ;  /* 0x000000088308723e */ /* 0x000fe200000010ff */
[----:B------:R-:W-:Y:S01]  /*2dc0*/  FFMA.FTZ R141, R58, R141, R35 ;  /* 0x0000008d3a8d7223 */ /* 0x000fe20000010023 */
[----:B------:R-:W-:Y:S01]  /*2dd0*/  IADD3.X R125, R136, UR15, RZ, P4, !PT ;  /* 0x0000000f887d7c10 */ /* 0x000fe2000a7fe4ff */
[----:B------:R-:W-:Y:S01]  /*2de0*/  FFMA.FTZ R0, R111, R149, R82 ;  /* 0x000000956f007223 */ /* 0x000fe20000010052 */
[----:B------:R-:W-:Y:S01]  /*2df0*/  FFMA.FTZ R143, R59, R143, R34 ;  /* 0x0000008f3b8f7223 */ /* 0x000fe20000010022 */
[----:B------:R-:W-:Y:S01]  /*2e00*/  FFMA.FTZ R12, R112, R155, R81 ;  /* 0x0000009b700c7223 */ /* 0x000fe20000010051 */
[C---:B------:R-:W-:Y:S01]  /*2e10*/  FMUL.FTZ R145, R138.reuse, R145 ;  /* 0x000000918a917220 */ /* 0x040fe20000410000 */
[C---:B------:R-:W-:Y:S01]  /*2e20*/  FMUL.FTZ R153, R138.reuse, R153 ;  /* 0x000000998a997220 */ /* 0x040fe20000410000 */
[----:B------:R-:W-:Y:S01]  /*2e30*/  FFMA.FTZ R15, R65, R161, R28 ;  /* 0x000000a1410f7223 */ /* 0x000fe2000001001c */
[C---:B------:R-:W-:Y:S01]  /*2e40*/  FMUL.FTZ R147, R138.reuse, R147 ;  /* 0x000000938a937220 */ /* 0x040fe20000410000 */
[----:B------:R-:W-:Y:S01]  /*2e50*/  FMUL.FTZ R151, R138, R151 ;  /* 0x000000978a977220 */ /* 0x000fe20000410000 */
[----:B0-----:R-:W-:Y:S01]  /*2e60*/  FFMA.FTZ R2, R118, R165, R75 ;  /* 0x000000a576027223 */ /* 0x001fe2000001004b */
[C---:B------:R-:W-:Y:S01]  /*2e70*/  FMUL.FTZ R19, R138.reuse, R19 ;  /* 0x000000138a137220 */ /* 0x040fe20000410000 */
[C---:B------:R-:W-:Y:S01]  /*2e80*/  FMUL.FTZ R157, R138.reuse, R157 ;  /* 0x0000009d8a9d7220 */ /* 0x040fe20000410000 */
[C---:B------:R-:W-:Y:S01]  /*2e90*/  FMUL.FTZ R169, R138.reuse, R169 ;  /* 0x000000a98aa97220 */ /* 0x040fe20000410000 */
[C---:B------:R-:W-:Y:S01]  /*2ea0*/  FMUL.FTZ R171, R138.reuse, R171 ;  /* 0x000000ab8aab7220 */ /* 0x040fe20000410000 */
[----:B------:R-:W-:Y:S01]  /*2eb0*/  FMUL.FTZ R127, R138, R13 ;  /* 0x0000000d8a7f7220 */ /* 0x000fe20000410000 */
[----:B------:R0:W-:Y:S01]  /*2ec0*/  STG.E.128 desc[UR4][R124.64], R8 ;  /* 0x000000087c007986 */ /* 0x0001e2000c101d04 */
[----:B------:R-:W-:Y:S01]  /*2ed0*/  FFMA.FTZ R145, R60, R145, R33 ;  /* 0x000000913c917223 */ /* 0x000fe20000010021 */
[----:B------:R-:W-:Y:S01]  /*2ee0*/  FFMA.FTZ R14, R113, R153, R80 ;  /* 0x00000099710e7223 */ /* 0x000fe20000010050 */
[----:B------:R-:W-:Y:S01]  /*2ef0*/  FFMA.FTZ R147, R61, R147, R32 ;  /* 0x000000933d937223 */ /* 0x000fe20000010020 */
[----:B------:R-:W-:Y:S01]  /*2f00*/  FFMA.FTZ R18, R114, R151, R79 ;  /* 0x0000009772127223 */ /* 0x000fe2000001004f */
[----:B------:R-:W-:Y:S01]  /*2f10*/  F2FP.BF16.F32.PACK_AB R15, R2, R15 ;  /* 0x0000000f020f723e */ /* 0x000fe200000010ff */
[----:B------:R-:W-:Y:S01]  /*2f20*/  FFMA.FTZ R13, R63, R157, R30 ;  /* 0x0000009d3f0d7223 */ /* 0x000fe2000001001e */
[C---:B------:R-:W-:Y:S01]  /*2f30*/  FMUL.FTZ R163, R138.reuse, R163 ;  /* 0x000000a38aa37220 */ /* 0x040fe20000410000 */
[C---:B------:R-:W-:Y:S01]  /*2f40*/  FMUL.FTZ R159, R138.reuse, R159 ;  /* 0x0000009f8a9f7220 */ /* 0x040fe20000410000 */
[----:B------:R-:W-:Y:S01]  /*2f50*/  FMUL.FTZ R167, R138, R167 ;  /* 0x000000a78aa77220 */ /* 0x000fe20000410000 */
[----:B------:R-:W-:Y:S01]  /*2f60*/  FFMA.FTZ R2, R122, R127, R71 ;  /* 0x0000007f7a027223 */ /* 0x000fe20000010047 */
[C---:B------:R-:W-:Y:S01]  /*2f70*/  FMUL.FTZ R177, R138.reuse, R177 ;  /* 0x000000b18ab17220 */ /* 0x040fe20000410000 */
[C---:B------:R-:W-:Y:S01]  /*2f80*/  FMUL.FTZ R17, R138.reuse, R17 ;  /* 0x000000118a117220 */ /* 0x040fe20000410000 */
[C---:B------:R-:W-:Y:S01]  /*2f90*/  FMUL.FTZ R173, R138.reuse, R173 ;  /* 0x000000ad8aad7220 */ /* 0x040fe20000410000 */
[C---:B------:R-:W-:Y:S01]  /*2fa0*/  FMUL.FTZ R135, R138.reuse, R135 ;  /* 0x000000878a877220 */ /* 0x040fe20000410000 */
[----:B------:R-:W-:Y:S01]  /*2fb0*/  FMUL.FTZ R175, R138, R175 ;  /* 0x000000af8aaf7220 */ /* 0x000fe20000410000 */
[----:B------:R-:W-:Y:S01]  /*2fc0*/  FFMA.FTZ R163, R115, R163, R78 ;  /* 0x000000a373a37223 */ /* 0x000fe2000001004e */
[----:B------:R-:W-:Y:S01]  /*2fd0*/  FFMA.FTZ R167, R117, R167, R76 ;  /* 0x000000a775a77223 */ /* 0x000fe2000001004c */
[----:B0-----:R-:W-:Y:S01]  /*2fe0*/  F2FP.BF16.F32.PACK_AB R9, R12, R143 ;  /* 0x0000008f0c09723e */ /* 0x001fe200000010ff */
        /* <DEDUP_REMOVED lines=8> */
[----:B------:R-:W-:Y:S01]  /*3070*/  F2FP.BF16.F32.PACK_AB R13, R0, R13 ;  /* 0x0000000d000d723e */ /* 0x000fe200000010ff */
[----:B------:R-:W-:Y:S01]  /*3080*/  FFMA.FTZ R175, R121, R175, R72 ;  /* 0x000000af79af7223 */ /* 0x000fe20000010048 */
[----:B------:R-:W-:Y:S01]  /*3090*/  IADD3 R128, P3, R128, UR14, RZ ;  /* 0x0000000e80807c10 */ /* 0x000fe2000ff7e0ff */
[----:B------:R-:W-:Y:S01]  /*30a0*/  FFMA.FTZ R123, R67, R123, R26 ;  /* 0x0000007b437b7223 */ /* 0x000fe2000001001a */
[----:B------:R-:W-:Y:S01]  /*30b0*/  F2FP.BF16.F32.PACK_AB R19, R2, R19 ;  /* 0x000000130213723e */ /* 0x000fe200000010ff */
[----:B------:R-:W-:Y:S01]  /*30c0*/  FFMA.FTZ R124, R120, R173, R73 ;  /* 0x000000ad787c7223 */ /* 0x000fe20000010049 */
[----:B------:R-:W-:Y:S01]  /*30d0*/  IADD3 R132, P4, R132, UR14, RZ ;  /* 0x0000000e84847c10 */ /* 0x000fe2000ff9e0ff */
[----:B------:R-:W-:Y:S01]  /*30e0*/  FFMA.FTZ R177, R66, R177, R27 ;  /* 0x000000b142b17223 */ /* 0x000fe2000001001b */
[----:B------:R-:W-:Y:S01]  /*30f0*/  FFMA.FTZ R0, R119, R17, R74 ;  /* 0x0000001177007223 */ /* 0x000fe2000001004a */
[----:B------:R-:W-:-:S02]  /*3100*/  IADD3 R2, P5, R16, UR14, RZ ;  /* 0x0000000e10027c10 */ /* 0x000fc4000ffbe0ff */
[----:B------:R-:W-:Y:S02]  /*3110*/  IADD3.X R129, R130, UR15, RZ, P3, !PT ;  /* 0x0000000f82817c10 */ /* 0x000fe40009ffe4ff */
[----:B------:R-:W-:Y:S02]  /*3120*/  F2FP.BF16.F32.PACK_AB R14, R167, R14 ;  /* 0x0000000ea70e723e */ /* 0x000fe400000010ff */
[----:B------:R-:W-:Y:S01]  /*3130*/  F2FP.BF16.F32.PACK_AB R12, R163, R12 ;  /* 0x0000000ca30c723e */ /* 0x000fe200000010ff */
[----:B------:R0:W-:Y:S01]  /*3140*/  STG.E.128 desc[UR4][R128.64], R8 ;  /* 0x0000000880007986 */ /* 0x0001e2000c101d04 */
[----:B------:R-:W-:Y:S02]  /*3150*/  IADD3.X R133, R134, UR15, RZ, P4, !PT ;  /* 0x0000000f86857c10 */ /* 0x000fe4000a7fe4ff */
[----:B------:R-:W-:Y:S02]  /*3160*/  F2FP.BF16.F32.PACK_AB R18, R175, R18 ;  /* 0x00000012af12723e */ /* 0x000fe400000010ff */
[----:B------:R-:W-:Y:S01]  /*3170*/  F2FP.BF16.F32.PACK_AB R17, R124, R123 ;  /* 0x0000007b7c11723e */ /* 0x000fe200000010ff */
[----:B------:R0:W-:Y:S01]  /*3180*/  STG.E.128 desc[UR4][R132.64], R12 ;  /* 0x0000000c84007986 */ /* 0x0001e2000c101d04 */
[----:B------:R-:W-:-:S02]  /*3190*/  F2FP.BF16.F32.PACK_AB R16, R0, R177 ;  /* 0x000000b10010723e */ /* 0x000fc400000010ff */
[----:B------:R-:W-:Y:S02]  /*31a0*/  IADD3.X R3, R126, UR15, RZ, P5, !PT ;  /* 0x0000000f7e037c10 */ /* 0x000fe4000affe4ff */
[----:B------:R-:W-:Y:S02]  /*31b0*/  IADD3 R89, R89, UR16, RZ ;  /* 0x0000001059597c10 */ /* 0x000fe4000fffe0ff */
[----:B------:R-:W-:Y:S01]  /*31c0*/  SEL R0, RZ, 0x1, P1 ;  /* 0x00000001ff007807 */ /* 0x000fe20000800000 */
[----:B------:R0:W-:Y:S01]  /*31d0*/  STG.E.128 desc[UR4][R2.64], R16 ;  /* 0x0000001002007986 */ /* 0x0001e2000c101d04 */
[----:B------:R-:W-:-:S13]  /*31e0*/  ISETP.GE.AND P3, PT, R89, UR17, PT ;  /* 0x0000001159007c0c */ /* 0x000fda000bf66270 */
[----:B------:R-:W-:Y:S05]  /*31f0*/  @!P3 BRA `(.L_x_529) ;  /* 0xffffffd800b0b947 */ /* 0x000fea000383ffff */
[----:B------:R-:W-:Y:S05]  /*3200*/  EXIT ;  /* 0x000000000000794d */ /* 0x000fea0003800000 */
.L_x_528:
[----:B------:R-:W-:Y:S01]  /*3210*/  HFMA2.MMA R138, -RZ, RZ, 0, 5.9604644775390625e-08 ;  /* 0x00000001ff8a7435 */ /* 0x000fe200000001ff */
[----:B------:R-:W-:Y:S02]  /*3220*/  MOV R179, R12 ;  /* 0x0000000c00b37202 */ /* 0x000fe40000000f00 */
[----:B------:R-:W-:Y:S02]  /*3230*/  MOV R181, 0x1f ;  /* 0x0000001f00b57802 */ /* 0x000fe40000000f00 */
[----:B------:R-:W-:-:S07]  /*3240*/  MOV R14, 0xffffffff ;  /* 0xffffffff000e7802 */ /* 0x000fce0000000f00 */
[----:B------:R-:W-:Y:S05]  /*3250*/  WARPSYNC.COLLECTIVE R14, `(.L_x_530) ;  /* 0x000000000e087348 */ /* 0x000fea0003c00000 */
[----:B------:R0:W1:Y:S02]  /*3260*/  SHFL.BFLY P3, R18, R179, R138, R181 ;  /* 0x0c00008ab3127389 */ /* 0x00006400000600b5 */
[----:B01----:R-:W-:Y:S01]  /*3270*/  ENDCOLLECTIVE ;  /* 0x000000000000791b */ /* 0x003fe20003800000 */
.L_x_530:
[----:B------:R-:W-:Y:S01]  /*3280*/  HFMA2.MMA R138, -RZ, RZ, 0, 1.1920928955078125e-07 ;  /* 0x00000002ff8a7435 */ /* 0x000fe200000001ff */
[----:B------:R-:W-:-:S05]  /*3290*/  MOV R3, R18 ;  /* 0x0000001200037202 */ /* 0x000fca0000000f00 */
[----:B------:R-:W-:-:S05]  /*32a0*/  FADD.FTZ R3, R12, R3 ;  /* 0x000000030c037221 */ /* 0x000fca0000010000 */
[----:B------:R-:W-:-:S07]  /*32b0*/  MOV R179, R3 ;  /* 0x0000000300b37202 */ /* 0x000fce0000000f00 */
[----:B------:R-:W-:Y:S05]  /*32c0*/  WARPSYNC.COLLECTIVE R14, `(.L_x_531) ;  /* 0x000000000e087348 */ /* 0x000fea0003c00000 */
[----:B------:R0:W1:Y:S02]  /*32d0*/  SHFL.BFLY P3, R18, R179, R138, R181 ;  /* 0x0c00008ab3127389 */ /* 0x00006400000600b5 */
[----:B01----:R-:W-:Y:S01]  /*32e0*/  ENDCOLLECTIVE ;  /* 0x000000000000791b */ /* 0x003fe20003800000 */
.L_x_531:
[----:B------:R-:W-:Y:S01]  /*32f0*/  HFMA2.MMA R138, -RZ, RZ, 0, 2.384185791015625e-07 ;  /* 0x00000004ff8a7435 */ /* 0x000fe200000001ff */
[----:B------:R-:W-:-:S05]  /*3300*/  MOV R0, R18 ;  /* 0x0000001200007202 */ /* 0x000fca0000000f00 */
[----:B------:R-:W-:-:S05]  /*3310*/  FADD.FTZ R9, R3, R0 ;  /* 0x0000000003097221 */ /* 0x000fca0000010000 */
[----:B------:R-:W-:-:S07]  /*3320*/  MOV R179, R9 ;  /* 0x0000000900b37202 */ /* 0x000fce0000000f00 */
[----:B------:R-:W-:Y:S05]  /*3330*/  WARPSYNC.COLLECTIVE R14, `(.L_x_532) ;  /* 0x000000000e087348 */ /* 0x000fea0003c00000 */
[----:B------:R0:W1:Y:S02]  /*3340*/  SHFL.BFLY P3, R18, R179, R138, R181 ;  /* 0x0c00008ab3127389 */ /* 0x00006400000600b5 */
[----:B01----:R-:W-:Y:S01]  /*3350*/  ENDCOLLECTIVE ;  /* 0x000000000000791b */ /* 0x003fe20003800000 */
.L_x_532:
[----:B------:R-:W-:Y:S01]  /*3360*/  HFMA2.MMA R138, -RZ, RZ, 0, 4.76837158203125e-07 ;  /* 0x00000008ff8a7435 */ /* 0x000fe200000001ff */
[----:B------:R-:W-:-:S05]  /*3370*/  MOV R0, R18 ;  /* 0x0000001200007202 */ /* 0x000fca0000000f00 */
[----:B------:R-:W-:-:S05]  /*3380*/  FADD.FTZ R10, R9, R0 ;  /* 0x00000000090a7221 */ /* 0x000fca0000010000 */
[----:B------:R-:W-:-:S07]  /*3390*/  MOV R179, R10 ;  /* 0x0000000a00b37202 */ /* 0x000fce0000000f00 */
[----:B------:R-:W-:Y:S05]  /*33a0*/  WARPSYNC.COLLECTIVE R14, `(.L_x_533) ;  /* 0x000000000e087348 */ /* 0x000fea0003c00000 */
[----:B------:R0:W1:Y:S02]  /*33b0*/  SHFL.BFLY P3, R18, R179, R138, R181 ;  /* 0x0c00008ab3127389 */ /* 0x00006400000600b5 */
[----:B01----:R-:W-:Y:S01]  /*33c0*/  ENDCOLLECTIVE ;  /* 0x000000000000791b */ /* 0x003fe20003800000 */
.L_x_533:
[----:B------:R-:W-:Y:S01]  /*33d0*/  HFMA2.MMA R138, -RZ, RZ, 0, 9.5367431640625e-07 ;  /* 0x00000010ff8a7435 */ /* 0x000fe200000001ff */
[----:B------:R-:W-:-:S05]  /*33e0*/  MOV R11, R18 ;  /* 0x00000012000b7202 */ /* 0x000fca0000000f00 */
[----:B------:R-:W-:-:S05]  /*33f0*/  FADD.FTZ R11, R10, R11 ;  /* 0x0000000b0a0b7221 */ /* 0x000fca0000010000 */
[----:B------:R-:W-:-:S07]  /*3400*/  MOV R179, R11 ;  /* 0x0000000b00b37202 */ /* 0x000fce0000000f00 */
[----:B------:R-:W-:Y:S05]  /*3410*/  WARPSYNC.COLLECTIVE R14, `(.L_x_534) ;  /* 0x000000000e087348 */ /* 0x000fea0003c00000 */
[----:B------:R0:W1:Y:S02]  /*3420*/  SHFL.BFLY P3, R18, R179, R138, R181 ;  /* 0x0c00008ab3127389 */ /* 0x00006400000600b5 */
[----:B01----:R-:W-:Y:S01]  /*3430*/  ENDCOLLECTIVE ;  /* 0x000000000000791b */ /* 0x003fe20003800000 */
.L_x_534:
        /* <DEDUP_REMOVED lines=68> */
[----:B------:R-:W-:-:S07]  /*3880*/  MOV R179, R0 ;  /* 0x0000000000b37202 */ /* 0x000fce0000000f00 */
[----:B------:R-:W-:Y:S05]  /*3890*/  WARPSYNC.COLLECTIVE R14, `(.L_x_535) ;  /* 0x000000000e087348 */ /* 0x000fea0003c00000 */
[----:B------:R0:W1:Y:S02]  /*38a0*/  SHFL.BFLY P3, R18, R179, R138, R181 ;  /* 0x0c00008ab3127389 */ /* 0x00006400000600b5 */
[----:B01----:R-:W-:Y:S01]  /*38b0*/  ENDCOLLECTIVE ;  /* 0x000000000000791b */ /* 0x003fe20003800000 */
.L_x_535:
[----:B------:R-:W-:Y:S01]  /*38c0*/  HFMA2.MMA R138, -RZ, RZ, 0, 1.1920928955078125e-07 ;  /* 0x00000002ff8a7435 */ /* 0x000fe200000001ff */
[----:B------:R-:W-:-:S05]  /*38d0*/  MOV R3, R18 ;  /* 0x0000001200037202 */ /* 0x000fca0000000f00 */
[----:B------:R-:W-:-:S05]  /*38e0*/  FADD.FTZ R3, R0, R3 ;  /* 0x0000000300037221 */ /* 0x000fca0000010000 */
[----:B------:R-:W-:-:S07]  /*38f0*/  MOV R179, R3 ;  /* 0x0000000300b37202 */ /* 0x000fce0000000f00 */
[----:B------:R-:W-:Y:S05]  /*3900*/  WARPSYNC.COLLECTIVE R14, `(.L_x_536) ;  /* 0x000000000e087348 */ /* 0x000fea0003c00000 */
[----:B------:R0:W1:Y:S02]  /*3910*/  SHFL.BFLY P3, R18, R179, R138, R181 ;  /* 0x0c00008ab3127389 */ /* 0x00006400000600b5 */
[----:B01----:R-:W-:Y:S01]  /*3920*/  ENDCOLLECTIVE ;  /* 0x000000000000791b */ /* 0x003fe20003800000 */
.L_x_536:
[----:B------:R-:W-:Y:S01]  /*3930*/  HFMA2.MMA R138, -RZ, RZ, 0, 2.384185791015625e-07 ;  /* 0x00000004ff8a7435 */ /* 0x000fe200000001ff */
[----:B------:R-:W-:-:S05]  /*3940*/  MOV R10, R18 ;  /* 0x00000012000a7202 */ /* 0x000fca0000000f00 */
[----:B------:R-:W-:-:S05]  /*3950*/  FADD.FTZ R10, R3, R10 ;  /* 0x0000000a030a7221 */ /* 0x000fca0000010000 */
[----:B------:R-:W-:-:S07]  /*3960*/  MOV R179, R10 ;  /* 0x0000000a00b37202 */ /* 0x000fce0000000f00 */
[----:B------:R-:W-:Y:S05]  /*3970*/  WARPSYNC.COLLECTIVE R14, `(.L_x_537) ;  /* 0x000000000e087348 */ /* 0x000fea0003c00000 */
[----:B------:R0:W1:Y:S02]  /*3980*/  SHFL.BFLY P3, R18, R179, R138, R181 ;  /* 0x0c00008ab3127389 */ /* 0x00006400000600b5 */
[----:B01----:R-:W-:Y:S01]  /*3990*/  ENDCOLLECTIVE ;  /* 0x000000000000791b */ /* 0x003fe20003800000 */
.L_x_537:
[----:B------:R-:W-:Y:S01]  /*39a0*/  HFMA2.MMA R138, -RZ, RZ, 0, 4.76837158203125e-07 ;  /* 0x00000008ff8a7435 */ /* 0x000fe200000001ff */
[----:B------:R-:W-:-:S05]  /*39b0*/  MOV R9, R18 ;  /* 0x0000001200097202 */ /* 0x000fca0000000f00 */
[----:B------:R-:W-:-:S05]  /*39c0*/  FADD.FTZ R9, R10, R9 ;  /* 0x000000090a097221 */ /* 0x000fca0000010000 */
[----:B------:R-:W-:-:S07]  /*39d0*/  MOV R179, R9 ;  /* 0x0000000900b37202 */ /* 0x000fce0000000f00 */
[----:B------:R-:W-:Y:S05]  /*39e0*/  WARPSYNC.COLLECTIVE R14, `(.L_x_538) ;  /* 0x000000000e087348 */ /* 0x000fea0003c00000 */
[----:B------:R0:W1:Y:S02]  /*39f0*/  SHFL.BFLY P3, R18, R179, R138, R181 ;  /* 0x0c00008ab3127389 */ /* 0x00006400000600b5 */
[----:B01----:R-:W-:Y:S01]  /*3a00*/  ENDCOLLECTIVE ;  /* 0x000000000000791b */ /* 0x003fe20003800000 */
.L_x_538:
[----:B------:R-:W-:Y:S01]  /*3a10*/  HFMA2.MMA R138, -RZ, RZ, 0, 9.5367431640625e-07 ;  /* 0x00000010ff8a7435 */ /* 0x000fe200000001ff */
[----:B------:R-:W-:-:S05]  /*3a20*/  MOV R12, R18 ;  /* 0x00000012000c7202 */ /* 0x000fca0000000f00 */
[----:B------:R-:W-:-:S05]  /*3a30*/  FADD.FTZ R12, R9, R12 ;  /* 0x0000000c090c7221 */ /* 0x000fca0000010000 */
[----:B------:R-:W-:-:S07]  /*3a40*/  MOV R179, R12 ;  /* 0x0000000c00b37202 */ /* 0x000fce0000000f00 */
[----:B------:R-:W-:Y:S05]  /*3a50*/  WARPSYNC.COLLECTIVE R14, `(.L_x_539) ;  /* 0x000000000e087348 */ /* 0x000fea0003c00000 */
[----:B------:R0:W1:Y:S02]  /*3a60*/  SHFL.BFLY P3, R18, R179, R138, R181 ;  /* 0x0c00008ab3127389 */ /* 0x00006400000600b5 */
[----:B01----:R-:W-:Y:S01]  /*3a70*/  ENDCOLLECTIVE ;  /* 0x000000000000791b */ /* 0x003fe20003800000 */
.L_x_539:
[----:B------:R-:W-:Y:S01]  /*3a80*/  MOV R11, R18 ;  /* 0x00000012000b7202 */ /* 0x000fe20000000f00 */
[----:B------:R-:W-:Y:S06]  /*3a90*/  BRA `(.L_x_540) ;  /* 0xffffffe800847947 */ /* 0x000fec000383ffff */
.L_x_541:
        /* <DEDUP_REMOVED lines=14> */
.L_x_30189:


//--------------------- .text._ZN10layer_norm13ln_fwd_kernelINS_13Kernel_traitsI13__nv_bfloat16S2_S2_S2_fjLj8192ELj1ELj1ELj8ELj16ENS_18Kernel_traits_baseILj8192ES2_S2_S2_S2_fjLj256EEEEELb0ELb1ELb1ELb0EEEvNS_9FwdParamsE --------------------------
	.section	.text._ZN10layer_norm13ln_fwd_kernelINS_13Kernel_traitsI13__nv_bfloat16S2_S2_S2_fjLj8192ELj1ELj1ELj8ELj16ENS_18Kernel_traits_baseILj8192ES2_S2_S2_S2_fjLj256EEEEELb0ELb1ELb1ELb0EEEvNS_9FwdParamsE,"ax",@progbits
	.align	128
        .global         _ZN10layer_norm13ln_fwd_kernelINS_13Kernel_traitsI13__nv_bfloat16S2_S2_S2_fjLj8192ELj1ELj1ELj8ELj16ENS_18Kernel_traits_baseILj8192ES2_S2_S2_S2_fjLj256EEEEELb0ELb1ELb1ELb0EEEvNS_9FwdParamsE
        .type           _ZN10layer_norm13ln_fwd_kernelINS_13Kernel_traitsI13__nv_bfloat16S2_S2_S2_fjLj8192ELj1ELj1ELj8ELj16ENS_18Kernel_traits_baseILj8192ES2_S2_S2_S2_fjLj256EEEEELb0ELb1ELb1ELb0EEEvNS_9FwdParamsE,@function
        .size           _ZN10layer_norm13ln_fwd_kernelINS_13Kernel_traitsI13__nv_bfloat16S2_S2_S2_fjLj8192ELj1ELj1ELj8ELj16ENS_18Kernel_traits_baseILj8192ES2_S2_S2_S2_fjLj256EEEEELb0ELb1ELb1ELb0EEEvNS_9FwdParamsE,(.L_x_30190 - _ZN10layer_norm13ln_fwd_kernelINS_13Kernel_traitsI13__nv_bfloat16S2_S2_S2_fjLj8192ELj1ELj1ELj8ELj16ENS_18Kernel_traits_baseILj8192ES2_S2_S2_S2_fjLj256EEEEELb0ELb1ELb1ELb0EEEvNS_9FwdParamsE)
        .other          _ZN10layer_norm13ln_fwd_kernelINS_13Kernel_traitsI13__nv_bfloat16S2_S2_S2_fjLj8192ELj1ELj1ELj8ELj16ENS_18Kernel_traits_baseILj8192ES2_S2_S2_S2_fjLj256EEEEELb0ELb1ELb1ELb0EEEvNS_9FwdParamsE,@"STO_CUDA_ENTRY STV_DEFAULT"
_ZN10layer_norm13ln_fwd_kernelINS_13Kernel_traitsI13__nv_bfloat16S2_S2_S2_fjLj8192ELj1ELj1ELj8ELj16ENS_18Kernel_traits_baseILj8192ES2_S2_S2_S2_fjLj256EEEEELb0ELb1ELb1ELb0EEEvNS_9FwdParamsE:
.text._ZN10layer_norm13ln_fwd_kernelINS_13Kernel_traitsI13__nv_bfloat16S2_S2_S2_fjLj8192ELj1ELj1ELj8ELj16ENS_18Kernel_traits_baseILj8192ES2_S2_S2_S2_fjLj256EEEEELb0ELb1ELb1ELb0EEEvNS_9FwdParamsE:
        /* <DEDUP_REMOVED lines=42> */
.L_x_543:
[----:B------:R-:W-:Y:S05]  /*02a0*/  BSYNC B0 ;  /* 0x0000000000007941 */ /* 0x000fea0003800000 */
.L_x_542:
        /* <DEDUP_REMOVED lines=10> */
[----:B------:R-:W-:-:S04]  /*0350*/  @P2 LEA R102, P3, R5, UR6, 0x4 ;  /* 0x0000000605662c11 */ /* 0x000fc8000f8620ff */
[C---:B------:R-:W-:Y:S01]  /*0360*/  @P2 LEA.HI.X R103, R5.reuse, UR7, RZ, 0x4, P3 ;  /* 0x0000000705672c11 */ /* 0x040fe200098f24ff */
[----:B0-----:R-:W-:-:S05]  /*0370*/  IMAD.WIDE.U32 R2, R5, 0x10, R2 ;  /* 0x0000001005027825 */ /* 0x001fca00078e0002 */
        /* <DEDUP_REMOVED lines=13> */
.L_x_545:
[----:B------:R-:W-:Y:S05]  /*0450*/  BSYNC B0 ;  /* 0x0000000000007941 */ /* 0x000fea0003800000 */
.L_x_544:
        /* <DEDUP_REMOVED lines=26> */
.L_x_547:
[----:B------:R-:W-:Y:S05]  /*0600*/  BSYNC B0 ;  /* 0x0000000000007941 */ /* 0x000fea0003800000 */
.L_x_546:
        /* <DEDUP_REMOVED lines=15> */
[----:B--2---:R-:W-:Y:S02]  /*0700*/  PRMT R62, R23, 0x7632, R62 ;  /* 0x00007632173e7816 */ /* 0x004fe4000000003e */
[----:B------:R-:W-:Y:S02]  /*0710*/  PRMT R64, R22, 0x7632, R64 ;  /* 0x0000763216407816 */ /* 0x000fe40000000040 */
[----:B------:R-:W-:Y:S02]  /*0720*/  PRMT R66, R21, 0x7632, R66 ;  /* 0x0000763215427816 */ /* 0x000fe40000000042 */
[----:B------:R-:W-:-:S02]  /*0730*/  PRMT R68, R20, 0x7632, R68 ;  /* 0x0000763214447816 */ /* 0x000fc40000000044 */
[----:B---3--:R-:W-:Y:S02]  /*0740*/  PRMT R69, R108, 0x7632, R69 ;  /* 0x000076326c457816 */ /* 0x008fe40000000045 */
[----:B------:R-:W-:Y:S02]  /*0750*/  PRMT R67, R109, 0x7632, R67 ;  /* 0x000076326d437816 */ /* 0x000fe40000000043 */
[----:B------:R-:W-:Y:S02]  /*0760*/  PRMT R65, R110, 0x7632, R65 ;  /* 0x000076326e417816 */ /* 0x000fe40000000041 */
[----:B------:R-:W-:Y:S02]  /*0770*/  @!P2 CS2R R4, SRZ ;  /* 0x000000000004a805 */ /* 0x000fe4000001ff00 */
[----:B------:R-:W-:Y:S02]  /*0780*/  PRMT R63, R111, 0x7632, R63 ;  /* 0x000076326f3f7816 */ /* 0x000fe4000000003f */
[----:B------:R-:W-:-:S07]  /*0790*/  @!P2 CS2R R6, SRZ ;  /* 0x000000000006a805 */ /* 0x000fce000001ff00 */
.L_x_549:
[----:B------:R-:W-:Y:S05]  /*07a0*/  BSYNC B0 ;  /* 0x0000000000007941 */ /* 0x000fea0003800000 */
.L_x_548:
[----:B------:R-:W0:Y:S02]  /*07b0*/  S2UR UR6, SR_CTAID.X ;  /* 0x00000000000679c3 */ /* 0x000e240000002500 */
[----:B0-----:R-:W-:Y:S01]  /*07c0*/  LEA.HI R95, R145, UR6, RZ, 0x18 ;  /* 0x00000006915f7c11 */ /* 0x001fe2000f8fc0ff */
[----:B------:R-:W-:-:S03]  /*07d0*/  ULDC UR6, c[0x0][0x214] ;  /* 0x0000850000067ab9 */ /* 0x000fc60000000800 */
[----:B------:R-:W-:-:S13]  /*07e0*/  ISETP.GE.AND P2, PT, R95, UR6, PT ;  /* 0x000000065f007c0c */ /* 0x000fda000bf46270 */
[----:B------:R-:W-:Y:S05]  /*07f0*/  @P2 EXIT ;  /* 0x000000000000294d */ /* 0x000fea0003800000 */
[----:B------:R-:W-:Y:S01]  /*0800*/  SHF.R.S32.HI R0, RZ, 0x3, R0 ;  /* 0x00000003ff007819 */ /* 0x000fe20000011400 */
[----:B------:R-:W-:Y:S01]  /*0810*/  IMAD.U32 R127, R8, 0x10000, RZ ;  /* 0x00010000087f7824 */ /* 0x000fe200078e00ff */
[----:B------:R-:W-:Y:S01]  /*0820*/  LOP3.LUT R3, R145, 0xe0, RZ, 0xc0, !PT ;  /* 0x000000e091037812 */ /* 0x000fe200078ec0ff */
[----:B------:R-:W-:Y:S01]  /*0830*/  ULDC.U8 UR6, c[0x0][0x2a0] ;  /* 0x0000a80000067ab9 */ /* 0x000fe20000000000 */
[----:B------:R-:W-:Y:S01]  /*0840*/  LOP3.LUT R2, R0, 0xff, RZ, 0xc0, !PT ;  /* 0x000000ff00027812 */ /* 0x000fe200078ec0ff */
[----:B------:R-:W-:Y:S01]  /*0850*/  IMAD.U32 R141, R137, 0x10000, RZ ;  /* 0x00010000898d7824 */ /* 0x000fe200078e00ff */
[----:B------:R-:W-:Y:S01]  /*0860*/  SHF.R.U32.HI R0, RZ, 0x3, R0 ;  /* 0x00000003ff007819 */ /* 0x000fe20000011600 */
[----:B------:R-:W-:Y:S01]  /*0870*/  HFMA2.MMA R154, -RZ, RZ, 0, 5.9604644775390625e-08 ;  /* 0x00000001ff9a7435 */ /* 0x000fe200000001ff */
[----:B------:R-:W-:Y:S01]  /*0880*/  VIADDMNMX R3, R2, -R3, RZ, !PT ;  /* 0x8000000302037246 */ /* 0x000fe200078001ff */
[----:B------:R-:W-:Y:S01]  /*0890*/  IMAD.U32 R131, R131, 0x10000, RZ ;  /* 0x0001000083837824 */ /* 0x000fe200078e00ff */
[----:B------:R-:W-:Y:S01]  /*08a0*/  LOP3.LUT R0, R0, 0x1fffffe0, RZ, 0xc0, !PT ;  /* 0x1fffffe000007812 */ /* 0x000fe200078ec0ff */
[----:B------:R-:W-:Y:S01]  /*08b0*/  IMAD.U32 R120, R13, 0x10000, RZ ;  /* 0x000100000d787824 */ /* 0x000fe200078e00ff */
[----:B------:R-:W-:Y:S01]  /*08c0*/  VIMNMX R3, R3, 0x20, PT ;  /* 0x0000002003037848 */ /* 0x000fe20003fe0100 */
[----:B------:R-:W-:Y:S01]  /*08d0*/  IMAD.U32 R117, R18, 0x10000, RZ ;  /* 0x0001000012757824 */ /* 0x000fe200078e00ff */
[----:B------:R-:W-:Y:S01]  /*08e0*/  SHF.L.U32 R8, R145, 0x5, RZ ;  /* 0x0000000591087819 */ /* 0x000fe200000006ff */
[----:B------:R-:W-:Y:S01]  /*08f0*/  IMAD.U32 R111, R111, 0x10000, RZ ;  /* 0x000100006f6f7824 */ /* 0x000fe200078e00ff */
[----:B------:R-:W-:Y:S01]  /*0900*/  IADD3 R3, R3, R0, RZ ;  /* 0x0000000003037210 */ /* 0x000fe20007ffe0ff */
[----:B------:R-:W-:Y:S01]  /*0910*/  IMAD.U32 R92, R92, 0x10000, RZ ;  /* 0x000100005c5c7824 */ /* 0x000fe200078e00ff */
[----:B------:R-:W-:Y:S01]  /*0920*/  SHF.L.U32 R124, R9, 0x10, RZ ;  /* 0x00000010097c7819 */ /* 0x000fe200000006ff */
[----:B------:R-:W-:Y:S01]  /*0930*/  IMAD.U32 R82, R82, 0x10000, RZ ;  /* 0x0001000052527824 */ /* 0x000fe200078e00ff */
[----:B------:R-:W-:Y:S01]  /*0940*/  LOP3.LUT R9, R8, 0x3e0, RZ, 0xc0, !PT ;  /* 0x000003e008097812 */ /* 0x000fe200078ec0ff */
[----:B------:R-:W-:Y:S01]  /*0950*/  IMAD.SHL.U32 R3, R3, 0x8, RZ ;  /* 0x0000000803037824 */ /* 0x000fe200078e00ff */
[----:B------:R-:W-:Y:S01]  /*0960*/  SHF.L.U32 R113, R110, 0x10, RZ ;  /* 0x000000106e717819 */ /* 0x000fe200000006ff */
[----:B------:R-:W-:Y:S01]  /*0970*/  IMAD.U32 R72, R72, 0x10000, RZ ;  /* 0x0001000048487824 */ /* 0x000fe200078e00ff */
[----:B------:R-:W-:Y:S01]  /*0980*/  VIADDMNMX R9, R2, -R9, RZ, !PT ;  /* 0x8000000902097246 */ /* 0x000fe200078001ff */
[----:B------:R-:W-:Y:S01]  /*0990*/  IMAD.U32 R62, R62, 0x10000, RZ ;  /* 0x000100003e3e7824 */ /* 0x000fe200078e00ff */
[----:B------:R-:W-:Y:S01]  /*09a0*/  I2FP.F32.U32 R3, R3 ;  /* 0x0000000300037245 */ /* 0x000fe20000201000 */
[----:B------:R-:W-:Y:S01]  /*09b0*/  IMAD.U32 R85, R85, 0x10000, RZ ;  /* 0x0001000055557824 */ /* 0x000fe200078e00ff */
[----:B------:R-:W-:Y:S01]  /*09c0*/  VIMNMX R9, R9, 0x20, PT ;  /* 0x0000002009097848 */ /* 0x000fe20003fe0100 */
[----:B------:R-:W-:Y:S01]  /*09d0*/  IMAD.U32 R75, R75, 0x10000, RZ ;  /* 0x000100004b4b7824 */ /* 0x000fe200078e00ff */
[----:B------:R0:W1:Y:S01]  /*09e0*/  MUFU.RCP R26, R3 ;  /* 0x00000003001a7308 */ /* 0x0000620000001000 */
[----:B------:R-:W-:Y:S01]  /*09f0*/  SHF.L.U32 R142, R136, 0x10, RZ ;  /* 0x00000010888e7819 */ /* 0x000fe200000006ff */
[----:B------:R-:W-:Y:S01]  /*0a00*/  IMAD.U32 R136, R134, 0x10000, RZ ;  /* 0x0001000086887824 */ /* 0x000fe200078e00ff */
[C---:B-----5:R-:W-:Y:S01]  /*0a10*/  PRMT R46, R104.reuse, 0x7632, R46 ;  /* 0x00007632682e7816 */ /* 0x060fe2000000002e */
[----:B------:R-:W-:Y:S01]  /*0a20*/  IMAD.U32 R65, R65, 0x10000, RZ ;  /* 0x0001000041417824 */ /* 0x000fe200078e00ff */
[----:B------:R-:W-:Y:S01]  /*0a30*/  SHF.L.U32 R110, R104, 0x10, RZ ;  /* 0x00000010686e7819 */ /* 0x000fe200000006ff */
[----:B------:R-:W-:Y:S01]  /*0a40*/  ULDC UR8, c[0x0][0x29c] ;  /* 0x0000a70000087ab9 */ /* 0x000fe20000000800 */
[C---:B------:R-:W-:Y:S01]  /*0a50*/  PRMT R30, R102.reuse, 0x7632, R30 ;  /* 0x00007632661e7816 */ /* 0x040fe2000000001e */
[----:B------:R-:W-:Y:S01]  /*0a60*/  ULDC UR9, c[0x0][0x290] ;  /* 0x0000a40000097ab9 */ /* 0x000fe20000000800 */
[----:B------:R-:W-:Y:S01]  /*0a70*/  SHF.L.U32 R104, R102, 0x10, RZ ;  /* 0x0000001066687819 */ /* 0x000fe200000006ff */
[----:B------:R-:W-:Y:S01]  /*0a80*/  ULDC.64 UR10, c[0x0][0x210] ;  /* 0x00008400000a7ab9 */ /* 0x000fe20000000a00 */
[----:B------:R-:W-:Y:S01]  /*0a90*/  SHF.L.U32 R134, R128, 0x10, RZ ;  /* 0x0000001080867819 */ /* 0x000fe200000006ff */
[----:B------:R-:W-:Y:S01]  /*0aa0*/  IMAD.U32 R30, R30, 0x10000, RZ ;  /* 0x000100001e1e7824 */ /* 0x000fe200078e00ff */
[----:B------:R-:W-:-:S02]  /*0ab0*/  SHF.L.U32 R121, R14, 0x10, RZ ;  /* 0x000000100e797819 */ /* 0x000fc400000006ff */
[C---:B------:R-:W-:Y:S02]  /*0ac0*/  PRMT R24, R96.reuse, 0x7632, R24 ;  /* 0x0000763260187816 */ /* 0x040fe40000000018 */
[----:B------:R-:W-:Y:S02]  /*0ad0*/  SHF.L.U32 R102, R96, 0x10, RZ ;  /* 0x0000001060667819 */ /* 0x000fe400000006ff */
[----:B------:R-:W-:Y:S02]  /*0ae0*/  SHF.L.U32 R128, R22, 0x10, RZ ;  /* 0x0000001016807819 */ /* 0x000fe400000006ff */
[----:B------:R-:W-:Y:S02]  /*0af0*/  SHF.L.U32 R125, R10, 0x10, RZ ;  /* 0x000000100a7d7819 */ /* 0x000fe400000006ff */
[----:B------:R-:W-:Y:S02]  /*0b00*/  SHF.L.U32 R123, R12, 0x10, RZ ;  /* 0x000000100c7b7819 */ /* 0x000fe400000006ff */
[----:B------:R-:W-:-:S02]  /*0b10*/  SHF.L.U32 R119, R16, 0x10, RZ ;  /* 0x0000001010777819 */ /* 0x000fc400000006ff */
[----:B------:R-:W-:Y:S02]  /*0b20*/  PRMT R14, R99, 0x7632, R14 ;  /* 0x00007632630e7816 */ /* 0x000fe4000000000e */
[C---:B------:R-:W-:Y:S02]  /*0b30*/  PRMT R8, R6.reuse, 0x7632, R8 ;  /* 0x0000763206087816 */ /* 0x040fe40000000008 */
[----:B------:R-:W-:Y:S01]  /*0b40*/  SHF.L.U32 R96, R6, 0x10, RZ ;  /* 0x0000001006607819 */ /* 0x000fe200000006ff */
[----:B------:R-:W-:Y:S01]  /*0b50*/  IMAD.U32 R14, R14, 0x10000, RZ ;  /* 0x000100000e0e7824 */ /* 0x000fe200078e00ff */
[----:B------:R-:W-:Y:S02]  /*0b60*/  IADD3 R0, R0, R9, RZ ;  /* 0x0000000900007210 */ /* 0x000fe40007ffe0ff */
[----:B------:R-:W-:Y:S02]  /*0b70*/  SHF.L.U32 R115, R108, 0x10, RZ ;  /* 0x000000106c737819 */ /* 0x000fe400000006ff */
[----:B------:R-:W-:Y:S01]  /*0b80*/  SHF.L.U32 R112, R109, 0x10, RZ ;  /* 0x000000106d707819 */ /* 0x000fe200000006ff */
[----:B------:R-:W-:Y:S01]  /*0b90*/  IMAD.SHL.U32 R0, R0, 0x8, RZ ;  /* 0x0000000800007824 */ /* 0x000fe200078e00ff */
        /* <DEDUP_REMOVED lines=11> */
[----:B------:R-:W-:Y:S01]  /*0c50*/  ISETP.NE.AND P2, PT, RZ, UR6, PT ;  /* 0x00000006ff007c0c */ /* 0x000fe2000bf45270 */
[----:B------:R-:W-:Y:S01]  /*0c60*/  ULDC.64 UR6, c[0x0][0x230] ;  /* 0x00008c0000067ab9 */ /* 0x000fe20000000a00 */
[----:B------:R-:W-:-:S02]  /*0c70*/  SHF.L.U32 R140, R138, 0x10, RZ ;  /* 0x000000108a8c7819 */ /* 0x000fc400000006ff */
[----:B------:R-:W-:Y:S02]  /*0c80*/  SHF.L.U32 R109, R105, 0x10, RZ ;  /* 0x00000010696d7819 */ /* 0x000fe400000006ff */
[----:B------:R-:W-:Y:S01]  /*0c90*/  SHF.L.U32 R108, R106, 0x10, RZ ;  /* 0x000000106a6c7819 */ /* 0x000fe200000006ff */
[----:B------:R-:W-:Y:S01]  /*0ca0*/  IMAD.U32 R106, R100, 0x10000, RZ ;  /* 0x00010000646a7824 */ /* 0x000fe200078e00ff */
[----:B------:R-:W-:Y:S02]  /*0cb0*/  SHF.L.U32 R138, R132, 0x10, RZ ;  /* 0x00000010848a7819 */ /* 0x000fe400000006ff */
[----:B------:R-:W-:Y:S02]  /*0cc0*/  SHF.L.U32 R137, R133, 0x10, RZ ;  /* 0x0000001085897819 */ /* 0x000fe400000006ff */
[----:B------:R-:W-:Y:S01]  /*0cd0*/  SHF.L.U32 R105, R101, 0x10, RZ ;  /* 0x0000001065697819 */ /* 0x000fe200000006ff */
[----:B------:R-:W-:Y:S01]  /*0ce0*/  IMAD.U32 R101, R97, 0x10000, RZ ;  /* 0x0001000061657824 */ /* 0x000fe200078e00ff */
        /* <DEDUP_REMOVED lines=45> */
[----:B------:R-:W-:Y:S02]  /*0fc0*/  P2R R148, PR, RZ, 0x4 ;  /* 0x00000004ff947803 */ /* 0x000fe40000000000 */
        /* <DEDUP_REMOVED lines=11> */
[----:B01----:R-:W-:-:S07]  /*1080*/  SHF.L.U32 R6, R6, 0x10, RZ ;  /* 0x0000001006067819 */ /* 0x003fce00000006ff */
.L_x_663:
[----:B0123--:R-:W0:Y:S08]  /*1090*/  LDC.64 R56, c[0x0][0x280] ;  /* 0x0000a000ff387b82 */ /* 0x00fe300000000a00 */
[----:B------:R-:W1:Y:S08]  /*10a0*/  LDC.64 R58, c[0x0][0x288] ;  /* 0x0000a200ff3a7b82 */ /* 0x000e700000000a00 */
[----:B------:R-:W2:Y:S01]  /*10b0*/  LDC R152, c[0x0][0x218] ;  /* 0x00008600ff987b82 */ /* 0x000ea20000000800 */
[----:B0-----:R-:W-:-:S05]  /*10c0*/  IMAD.WIDE R56, R95, 0x4, R56 ;  /* 0x000000045f387825 */ /* 0x001fca00078e0238 */
[----:B------:R-:W3:Y:S01]  /*10d0*/  LDG.E R158, desc[UR4][R56.64] ;  /* 0x00000004389e7981 */ /* 0x000ee2000c1e1900 */
[----:B-1----:R-:W-:-:S05]  /*10e0*/  IMAD.WIDE R58, R95, 0x4, R58 ;  /* 0x000000045f3a7825 */ /* 0x002fca00078e023a */
[----:B------:R0:W5:Y:S01]  /*10f0*/  LDG.E R150, desc[UR4][R58.64] ;  /* 0x000000043a967981 */ /* 0x000162000c1e1900 */
[----:B------:R-:W-:Y:S01]  /*1100*/  BSSY B0, `(.L_x_550) ;  /* 0x000008c000007945 */ /* 0x000fe20003800000 */
[----:B------:R-:W-:Y:S01]  /*1110*/  MOV R169, RZ ;  /* 0x000000ff00a97202 */ /* 0x000fe20000000f00 */
[----:B--2---:R-:W-:Y:S01]  /*1120*/  IMAD R2, R95, R152, RZ ;  /* 0x000000985f027224 */ /* 0x004fe200078e02ff */
[----:B------:R-:W-:Y:S02]  /*1130*/  SHF.R.S32.HI R156, RZ, 0x1f, R95 ;  /* 0x0000001fff9c7819 */ /* 0x000fe4000001145f */
[----:B---3--:R-:W-:-:S13]  /*1140*/  ISETP.GE.AND P2, PT, R158, 0x1, PT ;  /* 0x000000019e00780c */ /* 0x008fda0003f46270 */
[----:B------:R-:W-:-:S05]  /*1150*/  @P2 IADD3 R61, R158, -0x1, RZ ;  /* 0xffffffff9e3d2810 */ /* 0x000fca0007ffe0ff */
[----:B------:R-:W-:Y:S01]  /*1160*/  @P2 IMAD R4, R61, R152, RZ ;  /* 0x000000983d042224 */ /* 0x000fe200078e02ff */
[----:B------:R-:W-:-:S04]  /*1170*/  SHF.R.S32.HI R61, RZ, 0x1f, R2 ;  /* 0x0000001fff3d7819 */ /* 0x000fc80000011402 */
[----:B------:R-:W-:Y:S02]  /*1180*/  @P2 SHF.R.S32.HI R167, RZ, 0x1f, R4 ;  /* 0x0000001fffa72819 */ /* 0x000fe40000011404 */
[----:B------:R-:W-:Y:S02]  /*1190*/  LEA.HI R61, R61, R2, RZ, 0x3 ;  /* 0x000000023d3d7211 */ /* 0x000fe400078f18ff */
[----:B------:R-:W-:-:S04]  /*11a0*/  @P2 LEA.HI R167, R167, R4, RZ, 0x3 ;  /* 0x00000004a7a72211 */ /* 0x000fc800078f18ff */
[-C--:B------:R-:W-:Y:S02]  /*11b0*/  @P2 LEA.HI.SX32 R169, R167, R144.reuse, 0x1d ;  /* 0x00000090a7a92211 */ /* 0x080fe400078feaff */
[----:B------:R-:W-:Y:S01]  /*11c0*/  LEA.HI.SX32 R167, R61, R144, 0x1d ;  /* 0x000000903da77211 */ /* 0x000fe200078feaff */
        /* <DEDUP_REMOVED lines=16> */
.L_x_553:
[----:B-----5:R-:W-:-:S04]  /*12d0*/  IMAD.U32 R2, R48, 0x10000, RZ ;  /* 0x0001000030027824 */ /* 0x020fc800078e00ff */
[----:B------:R-:W-:Y:S01]  /*12e0*/  FMUL.FTZ R163, R2, UR8 ;  /* 0x0000000802a37c20 */ /* 0x000fe20008410000 */
[----:B------:R-:W-:-:S03]  /*12f0*/  @P3 SHF.L.U32 R2, R52, 0x10, RZ ;  /* 0x0000001034023819 */ /* 0x000fc600000006ff */
[----:B------:R-:W-:-:S04]  /*1300*/  FMUL.FTZ R163, R142, R163 ;  /* 0x000000a38ea37220 */ /* 0x000fc80000410000 */
[----:B------:R-:W-:-:S07]  /*1310*/  @P3 FADD.FTZ R163, R2, R163 ;  /* 0x000000a302a33221 */ /* 0x000fce0000010000 */
.L_x_554:
[----:B------:R-:W-:Y:S05]  /*1320*/  BSYNC B1 ;  /* 0x0000000000017941 */ /* 0x000fea0003800000 */
.L_x_552:
[----:B------:R-:W-:Y:S04]  /*1330*/  BSSY B1, `(.L_x_555) ;  /* 0x000000e000017945 */ /* 0x000fe80003800000 */
[----:B------:R-:W-:Y:S05]  /*1340*/  @P4 BRA `(.L_x_556) ;  /* 0x0000000000144947 */ /* 0x000fea0003800000 */
[----:B------:R-:W-:Y:S01]  /*1350*/  HFMA2.MMA R161, -RZ, RZ, 0, 0 ;  /* 0x00000000ffa17435 */ /* 0x000fe200000001ff */
[----:B------:R-:W-:Y:S10]  /*1360*/  @!P3 BRA `(.L_x_557) ;  /* 0x000000000028b947 */ /* 0x000ff40003800000 */
[----:B-----5:R-:W-:-:S04]  /*1370*/  PRMT R161, R52, 0x7632, R161 ;  /* 0x0000763234a17816 */ /* 0x020fc800000000a1 */
[----:B------:R-:W-:Y:S01]  /*1380*/  SHF.L.U32 R161, R161, 0x10, RZ ;  /* 0x00000010a1a17819 */ /* 0x000fe200000006ff */
[----:B------:R-:W-:Y:S06]  /*1390*/  BRA `(.L_x_557) ;  /* 0x00000000001c7947 */ /* 0x000fec0003800000 */
.L_x_556:
[----:B-----5:R-:W-:Y:S02]  /*13a0*/  PRMT R2, R48, 0x7632, R2 ;  /* 0x0000763230027816 */ /* 0x020fe40000000002 */
[----:B------:R-:W-:Y:S02]  /*13b0*/  @P3 PRMT R4, R52, 0x7632, R4 ;  /* 0x0000763234043816 */ /* 0x000fe40000000004 */
[----:B------:R-:W-:-:S03]  /*13c0*/  SHF.L.U32 R2, R2, 0x10, RZ ;  /* 0x0000001002027819 */ /* 0x000fc600000006ff */
[----:B------:R-:W-:Y:S02]  /*13d0*/  @P3 IMAD.U32 R4, R4, 0x10000, RZ ;  /* 0x0001000004043824 */ /* 0x000fe400078e00ff */
[----:B------:R-:W-:-:S04]  /*13e0*/  FMUL.FTZ R161, R2, UR8 ;  /* 0x0000000802a17c20 */ /* 0x000fc80008410000 */
[----:B------:R-:W-:-:S04]  /*13f0*/  FMUL.FTZ R161, R92, R161 ;  /* 0x000000a15ca17220 */ /* 0x000fc80000410000 */
[----:B------:R-:W-:-:S07]  /*1400*/  @P3 FADD.FTZ R161, R4, R161 ;  /* 0x000000a104a13221 */ /* 0x000fce0000010000 */
.L_x_557:
[----:B------:R-:W-:Y:S05]  /*1410*/  BSYNC B1 ;  /* 0x0000000000017941 */ /* 0x000fea0003800000 */
.L_x_555:
[----:B------:R-:W-:Y:S04]  /*1420*/  BSSY B1, `(.L_x_558) ;  /* 0x000000b000017945 */ /* 0x000fe80003800000 */
[----:B------:R-:W-:Y:S05]  /*1430*/  @P4 BRA `(.L_x_559) ;  /* 0x0000000000104947 */ /* 0x000fea0003800000 */
[----:B------:R-:W-:Y:S01]  /*1440*/  MOV R159, RZ ;  /* 0x000000ff009f7202 */ /* 0x000fe20000000f00 */
[----:B------:R-:W-:Y:S06]  /*1450*/  @!P3 BRA `(.L_x_560) ;  /* 0x00000000001cb947 */ /* 0x000fec0003800000 */
[----:B-----5:R-:W-:Y:S01]  /*1460*/  SHF.L.U32 R159, R53, 0x10, RZ ;  /* 0x00000010359f7819 */ /* 0x020fe200000006ff */
[----:B------:R-:W-:Y:S06]  /*1470*/  BRA `(.L_x_560) ;  /* 0x0000000000147947 */ /* 0x000fec0003800000 */
.L_x_559:
[----:B-----5:R-:W-:Y:S02]  /*1480*/  SHF.L.U32 R2, R49, 0x10, RZ ;  /* 0x0000001031027819 */ /* 0x020fe400000006ff */
[----:B------:R-:W-:-:S03]  /*1490*/  @P3 SHF.L.U32 R4, R53, 0x10, RZ ;  /* 0x0000001035043819 */ /* 0x000fc600000006ff */
[----:B------:R-:W-:-:S04]  /*14a0*/  FMUL.FTZ R2, R2, UR8 ;  /* 0x0000000802027c20 */ /* 0x000fc80008410000 */
[----:B------:R-:W-:-:S04]  /*14b0*/  FMUL.FTZ R159, R141, R2 ;  /* 0x000000028d9f7220 */ /* 0x000fc80000410000 */
[----:B------:R-:W-:-:S07]  /*14c0*/  @P3 FADD.FTZ R159, R4, R159 ;  /* 0x0000009f049f3221 */ /* 0x000fce0000010000 */
.L_x_560:
[----:B------:R-:W-:Y:S05]  /*14d0*/  BSYNC B1 ;  /* 0x0000000000017941 */ /* 0x000fea0003800000 */
.L_x_558:
[----:B------:R-:W-:Y:S04]  /*14e0*/  BSSY B1, `(.L_x_561) ;  /* 0x000000e000017945 */ /* 0x000fe80003800000 */
[----:B------:R-:W-:Y:S05]  /*14f0*/  @P4 BRA `(.L_x_562) ;  /* 0x0000000000144947 */ /* 0x000fea0003800000 */
[----:B------:R-:W-:Y:S01]  /*1500*/  IMAD.MOV.U32 R157, RZ, RZ, RZ ;  /* 0x000000ffff9d7224 */ /* 0x000fe200078e00ff */
[----:B------:R-:W-:Y:S06]  /*1510*/  @!P3 BRA `(.L_x_563) ;  /* 0x000000000028b947 */ /* 0x000fec0003800000 */
[----:B-----5:R-:W-:-:S04]  /*1520*/  PRMT R157, R53, 0x7632, R157 ;  /* 0x00007632359d7816 */ /* 0x020fc8000000009d */
[----:B------:R-:W-:Y:S01]  /*1530*/  SHF.L.U32 R157, R157, 0x10, RZ ;  /* 0x000000109d9d7819 */ /* 0x000fe200000006ff */
[----:B------:R-:W-:Y:S06]  /*1540*/  BRA `(.L_x_563) ;  /* 0x00000000001c7947 */ /* 0x000fec0003800000 */
.L_x_562:
[----:B-----5:R-:W-:Y:S02]  /*1550*/  PRMT R2, R49, 0x7632, R2 ;  /* 0x0000763231027816 */ /* 0x020fe40000000002 */
[----:B------:R-:W-:Y:S02]  /*1560*/  @P3 PRMT R4, R53, 0x7632, R4 ;  /* 0x0000763235043816 */ /* 0x000fe40000000004 */
[----:B------:R-:W-:Y:S02]  /*1570*/  SHF.L.U32 R2, R2, 0x10, RZ ;  /* 0x0000001002027819 */ /* 0x000fe400000006ff */
[----:B------:R-:W-:-:S03]  /*1580*/  @P3 SHF.L.U32 R4, R4, 0x10, RZ ;  /* 0x0000001004043819 */ /* 0x000fc600000006ff */
[----:B------:R-:W-:-:S04]  /*1590*/  FMUL.FTZ R157, R2, UR8 ;  /* 0x00000008029d7c20 */ /* 0x000fc80008410000 */
[----:B------:R-:W-:-:S04]  /*15a0*/  FMUL.FTZ R157, R90, R157 ;  /* 0x0000009d5a9d7220 */ /* 0x000fc80000410000 */
[----:B------:R-:W-:-:S07]  /*15b0*/  @P3 FADD.FTZ R157, R4, R157 ;  /* 0x0000009d049d3221 */ /* 0x000fce0000010000 */
.L_x_563:
[----:B------:R-:W-:Y:S05]  /*15c0*/  BSYNC B1 ;  /* 0x0000000000017941 */ /* 0x000fea0003800000 */
.L_x_561:
[----:B------:R-:W-:Y:S04]  /*15d0*/  BSSY B1, `(.L_x_564) ;  /* 0x000000b000017945 */ /* 0x000fe80003800000 */
[----:B------:R-:W-:Y:S05]  /*15e0*/  @P4 BRA `(.L_x_565) ;  /* 0x0000000000104947 */ /* 0x000fea0003800000 */
[----:B------:R-:W-:Y:S01]  /*15f0*/  HFMA2.MMA R155, -RZ, RZ, 0, 0 ;  /* 0x00000000ff9b7435 */ /* 0x000fe200000001ff */
[----:B------:R-:W-:Y:S10]  /*1600*/  @!P3 BRA `(.L_x_566) ;  /* 0x00000000001cb947 */ /* 0x000ff40003800000 */
[----:B-----5:R-:W-:Y:S01]  /*1610*/  IMAD.U32 R155, R54, 0x10000, RZ ;  /* 0x00010000369b7824 */ /* 0x020fe200078e00ff */
[----:B------:R-:W-:Y:S06]  /*1620*/  BRA `(.L_x_566) ;  /* 0x0000000000147947 */ /* 0x000fec0003800000 */
.L_x_565:
[----:B-----5:R-:W-:-:S05]  /*1630*/  SHF.L.U32 R2, R50, 0x10, RZ ;  /* 0x0000001032027819 */ /* 0x020fca00000006ff */
[----:B------:R-:W-:Y:S01]  /*1640*/  FMUL.FTZ R155, R2, UR8 ;  /* 0x00000008029b7c20 */ /* 0x000fe20008410000 */
[----:B------:R-:W-:-:S03]  /*1650*/  @P3 SHF.L.U32 R2, R54, 0x10, RZ ;  /* 0x0000001036023819 */ /* 0x000fc600000006ff */
[----:B------:R-:W-:-:S04]  /*1660*/  FMUL.FTZ R155, R140, R155 ;  /* 0x0000009b8c9b7220 */ /* 0x000fc80000410000 */
[----:B------:R-:W-:-:S07]  /*1670*/  @P3 FADD.FTZ R155, R2, R155 ;  /* 0x0000009b029b3221 */ /* 0x000fce0000010000 */
.L_x_566:
[----:B------:R-:W-:Y:S05]  /*1680*/  BSYNC B1 ;  /* 0x0000000000017941 */ /* 0x000fea0003800000 */
.L_x_564:
[----:B------:R-:W-:Y:S04]  /*1690*/  BSSY B1, `(.L_x_567) ;  /* 0x000000e000017945 */ /* 0x000fe80003800000 */
[----:B------:R-:W-:Y:S05]  /*16a0*/  @P4 BRA `(.L_x_568) ;  /* 0x0000000000144947 */ /* 0x000fea0003800000 */
[----:B------:R-:W-:Y:S01]  /*16b0*/  MOV R153, RZ ;  /* 0x000000ff00997202 */ /* 0x000fe20000000f00 */
[----:B------:R-:W-:Y:S06]  /*16c0*/  @!P3 BRA `(.L_x_569) ;  /* 0x000000000028b947 */ /* 0x000fec0003800000 */
[----:B-----5:R-:W-:-:S04]  /*16d0*/  PRMT R153, R54, 0x7632, R153 ;  /* 0x0000763236997816 */ /* 0x020fc80000000099 */
[----:B------:R-:W-:Y:S01]  /*16e0*/  SHF.L.U32 R153, R153, 0x10, RZ ;  /* 0x0000001099997819 */ /* 0x000fe200000006ff */
[----:B------:R-:W-:Y:S06]  /*16f0*/  BRA `(.L_x_569) ;  /* 0x00000000001c7947 */ /* 0x000fec0003800000 */
.L_x_568:
[----:B-----5:R-:W-:Y:S02]  /*1700*/  PRMT R2, R50, 0x7632, R2 ;  /* 0x0000763232027816 */ /* 0x020fe40000000002 */
[----:B------:R-:W-:-:S03]  /*1710*/  @P3 PRMT R4, R54, 0x7632, R4 ;  /* 0x0000763236043816 */ /* 0x000fc60000000004 */
[----:B------:R-:W-:Y:S01]  /*1720*/  IMAD.U32 R2, R2, 0x10000, RZ ;  /* 0x0001000002027824 */ /* 0x000fe200078e00ff */
[----:B------:R-:W-:-:S03]  /*1730*/  @P3 SHF.L.U32 R4, R4, 0x10, RZ ;  /* 0x0000001004043819 */ /* 0x000fc600000006ff */
[----:B------:R-:W-:-:S04]  /*1740*/  FMUL.FTZ R153, R2, UR8 ;  /* 0x0000000802997c20 */ /* 0x000fc80008410000 */
[----:B------:R-:W-:-:S04]  /*1750*/  FMUL.FTZ R153, R88, R153 ;  /* 0x0000009958997220 */ /* 0x000fc80000410000 */
[----:B------:R-:W-:-:S07]  /*1760*/  @P3 FADD.FTZ R153, R4, R153 ;  /* 0x0000009904993221 */ /* 0x000fce0000010000 */
.L_x_569:
[----:B------:R-:W-:Y:S05]  /*1770*/  BSYNC B1 ;  /* 0x0000000000017941 */ /* 0x000fea0003800000 */
.L_x_567:
[----:B------:R-:W-:Y:S04]  /*1780*/  BSSY B1, `(.L_x_570) ;  /* 0x000000b000017945 */ /* 0x000fe80003800000 */
[----:B------:R-:W-:Y:S05]  /*1790*/  @P4 BRA `(.L_x_571) ;  /* 0x0000000000104947 */ /* 0x000fea0003800000 */
[----:B------:R-:W-:Y:S01]  /*17a0*/  HFMA2.MMA R151, -RZ, RZ, 0, 0 ;  /* 0x00000000ff977435 */ /* 0x000fe200000001ff */
[----:B------:R-:W-:Y:S10]  /*17b0*/  @!P3 BRA `(.L_x_572) ;  /* 0x00000000001cb947 */ /* 0x000ff40003800000 */
[----:B-----5:R-:W-:Y:S01]  /*17c0*/  SHF.L.U32 R151, R55, 0x10, RZ ;  /* 0x0000001037977819 */ /* 0x020fe200000006ff */
[----:B------:R-:W-:Y:S06]  /*17d0*/  BRA `(.L_x_572) ;  /* 0x0000000000147947 */ /* 0x000fec0003800000 */
.L_x_571:
[----:B-----5:R-:W-:Y:S01]  /*17e0*/  SHF.L.U32 R2, R51, 0x10, RZ ;  /* 0x0000001033027819 */ /* 0x020fe200000006ff */
[----:B------:R-:W-:-:S04]  /*17f0*/  @P3 IMAD.U32 R4, R55, 0x10000, RZ ;  /* 0x0001000037043824 */ /* 0x000fc800078e00ff */
[----:B------:R-:W-:-:S04]  /*1800*/  FMUL.FTZ R2, R2, UR8 ;  /* 0x0000000802027c20 */ /* 0x000fc80008410000 */
[----:B------:R-:W-:-:S04]  /*1810*/  FMUL.FTZ R151, R139, R2 ;  /* 0x000000028b977220 */ /* 0x000fc80000410000 */
[----:B------:R-:W-:-:S07]  /*1820*/  @P3 FADD.FTZ R151, R4, R151 ;  /* 0x0000009704973221 */ /* 0x000fce0000010000 */
.L_x_572:
[----:B------:R-:W-:Y:S05]  /*1830*/  BSYNC B1 ;  /* 0x0000000000017941 */ /* 0x000fea0003800000 */
.L_x_570:
[----:B------:R-:W-:Y:S04]  /*1840*/  BSSY B1, `(.L_x_573) ;  /* 0x000000e000017945 */ /* 0x000fe80003800000 */
[----:B------:R-:W-:Y:S05]  /*1850*/  @P4 BRA `(.L_x_574) ;  /* 0x0000000000144947 */ /* 0x000fea0003800000 */
[----:B------:R-:W-:Y:S01]  /*1860*/  MOV R149, RZ ;  /* 0x000000ff00957202 */ /* 0x000fe20000000f00 */
[----:B------:R-:W-:Y:S06]  /*1870*/  @!P3 BRA `(.L_x_575) ;  /* 0x000000000028b947 */ /* 0x000fec0003800000 */
[----:B-----5:R-:W-:-:S04]  /*1880*/  PRMT R149, R55, 0x7632, R149 ;  /* 0x0000763237957816 */ /* 0x020fc80000000095 */
[----:B------:R-:W-:Y:S01]  /*1890*/  SHF.L.U32 R149, R149, 0x10, RZ ;  /* 0x0000001095957819 */ /* 0x000fe200000006ff */
[----:B------:R-:W-:Y:S06]  /*18a0*/  BRA `(.L_x_575) ;  /* 0x00000000001c7947 */ /* 0x000fec0003800000 */
.L_x_574:
[----:B-----5:R-:W-:Y:S02]  /*18b0*/  PRMT R2, R51, 0x7632, R2 ;  /* 0x0000763233027816 */ /* 0x020fe40000000002 */
[----:B------:R-:W-:Y:S02]  /*18c0*/  @P3 PRMT R4, R55, 0x7632, R4 ;  /* 0x0000763237043816 */ /* 0x000fe40000000004 */
[----:B------:R-:W-:Y:S02]  /*18d0*/  SHF.L.U32 R2, R2, 0x10, RZ ;  /* 0x0000001002027819 */ /* 0x000fe400000006ff */
[----:B------:R-:W-:-:S03]  /*18e0*/  @P3 SHF.L.U32 R4, R4, 0x10, RZ ;  /* 0x0000001004043819 */ /* 0x000fc600000006ff */
[----:B------:R-:W-:-:S04]  /*18f0*/  FMUL.FTZ R149, R2, UR8 ;  /* 0x0000000802957c20 */ /* 0x000fc80008410000 */
[----:B------:R-:W-:-:S04]  /*1900*/  FMUL.FTZ R149, R86, R149 ;  /* 0x0000009556957220 */ /* 0x000fc80000410000 */
[----:B------:R-:W-:-:S07]  /*1910*/  @P3 FADD.FTZ R149, R4, R149 ;  /* 0x0000009504953221 */ /* 0x000fce0000010000 */
.L_x_575:
[----:B------:R-:W-:Y:S05]  /*1920*/  BSYNC B1 ;  /* 0x0000000000017941 */ /* 0x000fea0003800000 */
.L_x_573:
        /* <DEDUP_REMOVED lines=9> */
.L_x_551:
[----:B------:R-:W-:Y:S05]  /*19c0*/  BSYNC B0 ;  /* 0x0000000000007941 */ /* 0x000fea0003800000 */
.L_x_550:
[----:B------:R-:W-:Y:S01]  /*19d0*/  ISETP.NE.AND P3, PT, R146, RZ, PT ;  /* 0x000000ff9200720c */ /* 0x000fe20003f65270 */
[----:B------:R-:W-:-:S12]  /*19e0*/  BSSY B0, `(.L_x_576) ;  /* 0x0000080000007945 */ /* 0x000fd80003800000 */
[----:B------:R-:W-:Y:S05]  /*19f0*/  @!P3 BRA `(.L_x_577) ;  /* 0x0000000400f8b947 */ /* 0x000fea0003800000 */
[----:B------:R-:W-:Y:S01]  /*1a00*/  ISETP.NE.U32.AND P3, PT, RZ, UR6, PT ;  /* 0x00000006ff007c0c */ /* 0x000fe2000bf65070 */
[----:B------:R-:W1:Y:S03]  /*1a10*/  @P2 LDC.64 R4, c[0x0][0x220] ;  /* 0x00008800ff042b82 */ /* 0x000e660000000a00 */
[----:B------:R-:W-:-:S13]  /*1a20*/  ISETP.NE.AND.EX P3, PT, RZ, UR7, PT, P3 ;  /* 0x00000007ff007c0c */ /* 0x000fda000bf65330 */
[----:B------:R-:W2:Y:S01]  /*1a30*/  @P3 LDC.64 R2, c[0x0][0x230] ;  /* 0x00008c00ff023b82 */ /* 0x000ea20000000a00 */
[----:B-1----:R-:W-:-:S05]  /*1a40*/  @P2 IMAD.WIDE.U32 R4, R169, 0x10, R4 ;  /* 0x00000010a9042825 */ /* 0x002fca00078e0004 */
[----:B-----5:R1:W5:Y:S01]  /*1a50*/  @P2 LDG.E.128 R48, desc[UR4][R4.64] ;  /* 0x0000000404302981 */ /* 0x020362000c1e1d00 */
[----:B--2---:R-:W-:-:S05]  /*1a60*/  @P3 IMAD.WIDE.U32 R2, R167, 0x10, R2 ;  /* 0x00000010a7023825 */ /* 0x004fca00078e0002 */
[----:B------:R1:W5:Y:S01]  /*1a70*/  @P3 LDG.E.128 R52, desc[UR4][R2.64] ;  /* 0x0000000402343981 */ /* 0x000362000c1e1d00 */
[----:B------:R-:W-:Y:S01]  /*1a80*/  ISETP.GT.AND P4, PT, R158, RZ, PT ;  /* 0x000000ff9e00720c */ /* 0x000fe20003f84270 */
[----:B------:R-:W-:-:S12]  /*1a90*/  BSSY B1, `(.L_x_578) ;  /* 0x000000b000017945 */ /* 0x000fd80003800000 */
[----:B-1----:R-:W-:Y:S05]  /*1aa0*/  @P4 BRA `(.L_x_579) ;  /* 0x0000000000104947 */ /* 0x002fea0003800000 */
[----:B------:R-:W-:Y:S01]  /*1ab0*/  HFMA2.MMA R3, -RZ, RZ, 0, 0 ;  /* 0x00000000ff037435 */ /* 0x000fe200000001ff */
[----:B------:R-:W-:Y:S10]  /*1ac0*/  @!P3 BRA `(.L_x_580) ;  /* 0x00000000001cb947 */ /* 0x000ff40003800000 */
[----:B-----5:R-:W-:Y:S01]  /*1ad0*/  SHF.L.U32 R3, R52, 0x10, RZ ;  /* 0x0000001034037819 */ /* 0x020fe200000006ff */
[----:B------:R-:W-:Y:S06]  /*1ae0*/  BRA `(.L_x_580) ;  /* 0x0000000000147947 */ /* 0x000fec0003800000 */
.L_x_579:
[----:B-----5:R-:W-:-:S05]  /*1af0*/  SHF.L.U32 R2, R48, 0x10, RZ ;  /* 0x0000001030027819 */ /* 0x020fca00000006ff */
[----:B------:R-:W-:Y:S01]  /*1b00*/  FMUL.FTZ R3, R2, UR8 ;  /* 0x0000000802037c20 */ /* 0x000fe20008410000 */
[----:B------:R-:W-:-:S03]  /*1b10*/  @P3 IMAD.U32 R2, R52, 0x10000, RZ ;  /* 0x0001000034023824 */ /* 0x000fc600078e00ff */
[----:B------:R-:W-:-:S04]  /*1b20*/  FMUL.FTZ R3, R138, R3 ;  /* 0x000000038a037220 */ /* 0x000fc80000410000 */
[----:B------:R-:W-:-:S07]  /*1b30*/  @P3 FADD.FTZ R3, R2, R3 ;  /* 0x0000000302033221 */ /* 0x000fce0000010000 */
.L_x_580:
[----:B------:R-:W-:Y:S05]  /*1b40*/  BSYNC B1 ;  /* 0x0000000000017941 */ /* 0x000fea0003800000 */
.L_x_578:
[----:B------:R-:W-:Y:S04]  /*1b50*/  BSSY B1, `(.L_x_581) ;  /* 0x000000e000017945 */ /* 0x000fe80003800000 */
[----:B------:R-:W-:Y:S05]  /*1b60*/  @P4 BRA `(.L_x_582) ;  /* 0x0000000000144947 */ /* 0x000fea0003800000 */
[----:B------:R-:W-:Y:S01]  /*1b70*/  MOV R5, RZ ;  /* 0x000000ff00057202 */ /* 0x000fe20000000f00 */
[----:B------:R-:W-:Y:S06]  /*1b80*/  @!P3 BRA `(.L_x_583) ;  /* 0x000000000028b947 */ /* 0x000fec0003800000 */
[----:B-----5:R-:W-:-:S04]  /*1b90*/  PRMT R5, R52, 0x7632, R5 ;  /* 0x0000763234057816 */ /* 0x020fc80000000005 */
[----:B------:R-:W-:Y:S01]  /*1ba0*/  SHF.L.U32 R5, R5, 0x10, RZ ;  /* 0x0000001005057819 */ /* 0x000fe200000006ff */
[----:B------:R-:W-:Y:S06]  /*1bb0*/  BRA `(.L_x_583) ;  /* 0x00000000001c7947 */ /* 0x000fec0003800000 */
.L_x_582:
[----:B-----5:R-:W-:Y:S02]  /*1bc0*/  PRMT R2, R48, 0x7632, R2 ;  /* 0x0000763230027816 */ /* 0x020fe40000000002 */
[----:B------:R-:W-:Y:S02]  /*1bd0*/  @P3 PRMT R4, R52, 0x7632, R4 ;  /* 0x0000763234043816 */ /* 0x000fe40000000004 */
[----:B------:R-:W-:Y:S02]  /*1be0*/  SHF.L.U32 R2, R2, 0x10, RZ ;  /* 0x0000001002027819 */ /* 0x000fe400000006ff */
[----:B------:R-:W-:-:S03]  /*1bf0*/  @P3 SHF.L.U32 R4, R4, 0x10, RZ ;  /* 0x0000001004043819 */ /* 0x000fc600000006ff */
[----:B------:R-:W-:-:S04]  /*1c00*/  FMUL.FTZ R5, R2, UR8 ;  /* 0x0000000802057c20 */ /* 0x000fc80008410000 */
[----:B------:R-:W-:-:S04]  /*1c10*/  FMUL.FTZ R5, R84, R5 ;  /* 0x0000000554057220 */ /* 0x000fc80000410000 */
[----:B------:R-:W-:-:S07]  /*1c20*/  @P3 FADD.FTZ R5, R4, R5 ;  /* 0x0000000504053221 */ /* 0x000fce0000010000 */
.L_x_583:
[----:B------:R-:W-:Y:S05]  /*1c30*/  BSYNC B1 ;  /* 0x0000000000017941 */ /* 0x000fea0003800000 */
.L_x_581:
[----:B------:R-:W-:Y:S04]  /*1c40*/  BSSY B1, `(.L_x_584) ;  /* 0x000000b000017945 */ /* 0x000fe80003800000 */
[----:B------:R-:W-:Y:S05]  /*1c50*/  @P4 BRA `(.L_x_585) ;  /* 0x0000000000104947 */ /* 0x000fea0003800000 */
[----:B------:R-:W-:Y:S01]  /*1c60*/  IMAD.MOV.U32 R7, RZ, RZ, RZ ;  /* 0x000000ffff077224 */ /* 0x000fe200078e00ff */
[----:B------:R-:W-:Y:S06]  /*1c70*/  @!P3 BRA `(.L_x_586) ;  /* 0x00000000001cb947 */ /* 0x000fec0003800000 */
[----:B-----5:R-:W-:Y:S01]  /*1c80*/  SHF.L.U32 R7, R53, 0x10, RZ ;  /* 0x0000001035077819 */ /* 0x020fe200000006ff */
[----:B------:R-:W-:Y:S06]  /*1c90*/  BRA `(.L_x_586) ;  /* 0x0000000000147947 */ /* 0x000fec0003800000 */
.L_x_585:
[----:B-----5:R-:W-:Y:S02]  /*1ca0*/  SHF.L.U32 R2, R49, 0x10, RZ ;  /* 0x0000001031027819 */ /* 0x020fe400000006ff */
[----:B------:R-:W-:-:S03]  /*1cb0*/  @P3 SHF.L.U32 R4, R53, 0x10, RZ ;  /* 0x0000001035043819 */ /* 0x000fc600000006ff */
[----:B------:R-:W-:-:S04]  /*1cc0*/  FMUL.FTZ R2, R2, UR8 ;  /* 0x0000000802027c20 */ /* 0x000fc80008410000 */
[----:B------:R-:W-:-:S04]  /*1cd0*/  FMUL.FTZ R7, R137, R2 ;  /* 0x0000000289077220 */ /* 0x000fc80000410000 */
[----:B------:R-:W-:-:S07]  /*1ce0*/  @P3 FADD.FTZ R7, R4, R7 ;  /* 0x0000000704073221 */ /* 0x000fce0000010000 */
.L_x_586:
[----:B------:R-:W-:Y:S05]  /*1cf0*/  BSYNC B1 ;  /* 0x0000000000017941 */ /* 0x000fea0003800000 */
.L_x_584:
[----:B------:R-:W-:Y:S04]  /*1d00*/  BSSY B1, `(.L_x_587) ;  /* 0x000000e000017945 */ /* 0x000fe80003800000 */
[----:B------:R-:W-:Y:S05]  /*1d10*/  @P4 BRA `(.L_x_588) ;  /* 0x0000000000144947 */ /* 0x000fea0003800000 */
[----:B------:R-:W-:Y:S01]  /*1d20*/  HFMA2.MMA R9, -RZ, RZ, 0, 0 ;  /* 0x00000000ff097435 */ /* 0x000fe200000001ff */
[----:B------:R-:W-:Y:S10]  /*1d30*/  @!P3 BRA `(.L_x_589) ;  /* 0x000000000028b947 */ /* 0x000ff40003800000 */
[----:B-----5:R-:W-:-:S05]  /*1d40*/  PRMT R9, R53, 0x7632, R9 ;  /* 0x0000763235097816 */ /* 0x020fca0000000009 */
[----:B------:R-:W-:Y:S01]  /*1d50*/  IMAD.U32 R9, R9, 0x10000, RZ ;  /* 0x0001000009097824 */ /* 0x000fe200078e00ff */
[----:B------:R-:W-:Y:S06]  /*1d60*/  BRA `(.L_x_589) ;  /* 0x00000000001c7947 */ /* 0x000fec0003800000 */
.L_x_588:
[----:B-----5:R-:W-:Y:S02]  /*1d70*/  PRMT R2, R49, 0x7632, R2 ;  /* 0x0000763231027816 */ /* 0x020fe40000000002 */
[----:B------:R-:W-:Y:S02]  /*1d80*/  @P3 PRMT R4, R53, 0x7632, R4 ;  /* 0x0000763235043816 */ /* 0x000fe40000000004 */
[----:B------:R-:W-:Y:S02]  /*1d90*/  SHF.L.U32 R2, R2, 0x10, RZ ;  /* 0x0000001002027819 */ /* 0x000fe400000006ff */
[----:B------:R-:W-:-:S03]  /*1da0*/  @P3 SHF.L.U32 R4, R4, 0x10, RZ ;  /* 0x0000001004043819 */ /* 0x000fc600000006ff */
[----:B------:R-:W-:-:S04]  /*1db0*/  FMUL.FTZ R9, R2, UR8 ;  /* 0x0000000802097c20 */ /* 0x000fc80008410000 */
[----:B------:R-:W-:-:S04]  /*1dc0*/  FMUL.FTZ R9, R82, R9 ;  /* 0x0000000952097220 */ /* 0x000fc80000410000 */
[----:B------:R-:W-:-:S07]  /*1dd0*/  @P3 FADD.FTZ R9, R4, R9 ;  /* 0x0000000904093221 */ /* 0x000fce0000010000 */
.L_x_589:
[----:B------:R-:W-:Y:S05]  /*1de0*/  BSYNC B1 ;  /* 0x0000000000017941 */ /* 0x000fea0003800000 */
.L_x_587:
[----:B------:R-:W-:Y:S04]  /*1df0*/  BSSY B1, `(.L_x_590) ;  /* 0x000000b000017945 */ /* 0x000fe80003800000 */
[----:B------:R-:W-:Y:S05]  /*1e00*/  @P4 BRA `(.L_x_591) ;  /* 0x0000000000104947 */ /* 0x000fea0003800000 */
[----:B------:R-:W-:Y:S01]  /*1e10*/  MOV R11, RZ ;  /* 0x000000ff000b7202 */ /* 0x000fe20000000f00 */
[----:B------:R-:W-:Y:S06]  /*1e20*/  @!P3 BRA `(.L_x_592) ;  /* 0x00000000001cb947 */ /* 0x000fec0003800000 */
[----:B-----5:R-:W-:Y:S01]  /*1e30*/  SHF.L.U32 R11, R54, 0x10, RZ ;  /* 0x00000010360b7819 */ /* 0x020fe200000006ff */
[----:B------:R-:W-:Y:S06]  /*1e40*/  BRA `(.L_x_592) ;  /* 0x0000000000147947 */ /* 0x000fec0003800000 */
.L_x_591:
[----:B-----5:R-:W-:-:S04]  /*1e50*/  IMAD.U32 R2, R50, 0x10000, RZ ;  /* 0x0001000032027824 */ /* 0x020fc800078e00ff */
[----:B------:R-:W-:Y:S01]  /*1e60*/  FMUL.FTZ R11, R2, UR8 ;  /* 0x00000008020b7c20 */ /* 0x000fe20008410000 */
[----:B------:R-:W-:-:S03]  /*1e70*/  @P3 SHF.L.U32 R2, R54, 0x10, RZ ;  /* 0x0000001036023819 */ /* 0x000fc600000006ff */
[----:B------:R-:W-:-:S04]  /*1e80*/  FMUL.FTZ R11, R136, R11 ;  /* 0x0000000b880b7220 */ /* 0x000fc80000410000 */
[----:B------:R-:W-:-:S07]  /*1e90*/  @P3 FADD.FTZ R11, R2, R11 ;  /* 0x0000000b020b3221 */ /* 0x000fce0000010000 */
.L_x_592:
[----:B------:R-:W-:Y:S05]  /*1ea0*/  BSYNC B1 ;  /* 0x0000000000017941 */ /* 0x000fea0003800000 */
.L_x_590:
[----:B------:R-:W-:Y:S04]  /*1eb0*/  BSSY B1, `(.L_x_593) ;  /* 0x000000e000017945 */ /* 0x000fe80003800000 */
[----:B------:R-:W-:Y:S05]  /*1ec0*/  @P4 BRA `(.L_x_594) ;  /* 0x0000000000144947 */ /* 0x000fea0003800000 */
[----:B------:R-:W-:Y:S01]  /*1ed0*/  HFMA2.MMA R13, -RZ, RZ, 0, 0 ;  /* 0x00000000ff0d7435 */ /* 0x000fe200000001ff */
[----:B------:R-:W-:Y:S10]  /*1ee0*/  @!P3 BRA `(.L_x_595) ;  /* 0x000000000028b947 */ /* 0x000ff40003800000 */
[----:B-----5:R-:W-:-:S04]  /*1ef0*/  PRMT R13, R54, 0x7632, R13 ;  /* 0x00007632360d7816 */ /* 0x020fc8000000000d */
[----:B------:R-:W-:Y:S01]  /*1f00*/  SHF.L.U32 R13, R13, 0x10, RZ ;  /* 0x000000100d0d7819 */ /* 0x000fe200000006ff */
[----:B------:R-:W-:Y:S06]  /*1f10*/  BRA `(.L_x_595) ;  /* 0x00000000001c7947 */ /* 0x000fec0003800000 */
.L_x_594:
[----:B-----5:R-:W-:Y:S02]  /*1f20*/  PRMT R2, R50, 0x7632, R2 ;  /* 0x0000763232027816 */ /* 0x020fe40000000002 */
[----:B------:R-:W-:Y:S02]  /*1f30*/  @P3 PRMT R4, R54, 0x7632, R4 ;  /* 0x0000763236043816 */ /* 0x000fe40000000004 */
[----:B------:R-:W-:-:S03]  /*1f40*/  SHF.L.U32 R2, R2, 0x10, RZ ;  /* 0x0000001002027819 */ /* 0x000fc600000006ff */
[----:B------:R-:W-:Y:S02]  /*1f50*/  @P3 IMAD.U32 R4, R4, 0x10000, RZ ;  /* 0x0001000004043824 */ /* 0x000fe400078e00ff */
[----:B------:R-:W-:-:S04]  /*1f60*/  FMUL.FTZ R13, R2, UR8 ;  /* 0x00000008020d7c20 */ /* 0x000fc80008410000 */
[----:B------:R-:W-:-:S04]  /*1f70*/  FMUL.FTZ R13, R80, R13 ;  /* 0x0000000d500d7220 */ /* 0x000fc80000410000 */
[----:B------:R-:W-:-:S07]  /*1f80*/  @P3 FADD.FTZ R13, R4, R13 ;  /* 0x0000000d040d3221 */ /* 0x000fce0000010000 */
.L_x_595:
[----:B------:R-:W-:Y:S05]  /*1f90*/  BSYNC B1 ;  /* 0x0000000000017941 */ /* 0x000fea0003800000 */
.L_x_593:
[----:B------:R-:W-:Y:S04]  /*1fa0*/  BSSY B1, `(.L_x_596) ;  /* 0x000000b000017945 */ /* 0x000fe80003800000 */
[----:B------:R-:W-:Y:S05]  /*1fb0*/  @P4 BRA `(.L_x_597) ;  /* 0x0000000000104947 */ /* 0x000fea0003800000 */
[----:B------:R-:W-:Y:S01]  /*1fc0*/  MOV R15, RZ ;  /* 0x000000ff000f7202 */ /* 0x000fe20000000f00 */
[----:B------:R-:W-:Y:S06]  /*1fd0*/  @!P3 BRA `(.L_x_598) ;  /* 0x00000000001cb947 */ /* 0x000fec0003800000 */
[----:B-----5:R-:W-:Y:S01]  /*1fe0*/  SHF.L.U32 R15, R55, 0x10, RZ ;  /* 0x00000010370f7819 */ /* 0x020fe200000006ff */
[----:B------:R-:W-:Y:S06]  /*1ff0*/  BRA `(.L_x_598) ;  /* 0x0000000000147947 */ /* 0x000fec0003800000 */
.L_x_597:
[----:B-----5:R-:W-:Y:S02]  /*2000*/  SHF.L.U32 R2, R51, 0x10, RZ ;  /* 0x0000001033027819 */ /* 0x020fe400000006ff */
[----:B------:R-:W-:-:S03]  /*2010*/  @P3 SHF.L.U32 R4, R55, 0x10, RZ ;  /* 0x0000001037043819 */ /* 0x000fc600000006ff */
[----:B------:R-:W-:-:S04]  /*2020*/  FMUL.FTZ R2, R2, UR8 ;  /* 0x0000000802027c20 */ /* 0x000fc80008410000 */
[----:B------:R-:W-:-:S04]  /*2030*/  FMUL.FTZ R15, R135, R2 ;  /* 0x00000002870f7220 */ /* 0x000fc80000410000 */
[----:B------:R-:W-:-:S07]  /*2040*/  @P3 FADD.FTZ R15, R4, R15 ;  /* 0x0000000f040f3221 */ /* 0x000fce0000010000 */
.L_x_598:
[----:B------:R-:W-:Y:S05]  /*2050*/  BSYNC B1 ;  /* 0x0000000000017941 */ /* 0x000fea0003800000 */
.L_x_596:
[----:B------:R-:W-:Y:S04]  /*2060*/  BSSY B1, `(.L_x_599) ;  /* 0x000000e000017945 */ /* 0x000fe80003800000 */
[----:B------:R-:W-:Y:S05]  /*2070*/  @P4 BRA `(.L_x_600) ;  /* 0x0000000000144947 */ /* 0x000fea0003800000 */
[----:B------:R-:W-:Y:S01]  /*2080*/  IMAD.MOV.U32 R17, RZ, RZ, RZ ;  /* 0x000000ffff117224 */ /* 0x000fe200078e00ff */
[----:B------:R-:W-:Y:S06]  /*2090*/  @!P3 BRA `(.L_x_601) ;  /* 0x000000000028b947 */ /* 0x000fec0003800000 */
[----:B-----5:R-:W-:-:S04]  /*20a0*/  PRMT R17, R55, 0x7632, R17 ;  /* 0x0000763237117816 */ /* 0x020fc80000000011 */
[----:B------:R-:W-:Y:S01]  /*20b0*/  SHF.L.U32 R17, R17, 0x10, RZ ;  /* 0x0000001011117819 */ /* 0x000fe200000006ff */
[----:B------:R-:W-:Y:S06]  /*20c0*/  BRA `(.L_x_601) ;  /* 0x00000000001c7947 */ /* 0x000fec0003800000 */
.L_x_600:
[----:B-----5:R-:W-:Y:S02]  /*20d0*/  PRMT R2, R51, 0x7632, R2 ;  /* 0x0000763233027816 */ /* 0x020fe40000000002 */
[----:B------:R-:W-:Y:S02]  /*20e0*/  @P3 PRMT R4, R55, 0x7632, R4 ;  /* 0x0000763237043816 */ /* 0x000fe40000000004 */
[----:B------:R-:W-:Y:S02]  /*20f0*/  SHF.L.U32 R2, R2, 0x10, RZ ;  /* 0x0000001002027819 */ /* 0x000fe400000006ff */
[----:B------:R-:W-:-:S03]  /*2100*/  @P3 SHF.L.U32 R4, R4, 0x10, RZ ;  /* 0x0000001004043819 */ /* 0x000fc600000006ff */
[----:B------:R-:W-:-:S04]  /*2110*/  FMUL.FTZ R17, R2, UR8 ;  /* 0x0000000802117c20 */ /* 0x000fc80008410000 */
[----:B------:R-:W-:-:S04]  /*2120*/  FMUL.FTZ R17, R78, R17 ;  /* 0x000000114e117220 */ /* 0x000fc80000410000 */
[----:B------:R-:W-:-:S07]  /*2130*/  @P3 FADD.FTZ R17, R4, R17 ;  /* 0x0000001104113221 */ /* 0x000fce0000010000 */
.L_x_601:
[----:B------:R-:W-:Y:S05]  /*2140*/  BSYNC B1 ;  /* 0x0000000000017941 */ /* 0x000fea0003800000 */
.L_x_599:
[----:B0-----:R-:W0:Y:S01]  /*2150*/  LDC.64 R60, c[0x0][0x238] ;  /* 0x00008e00ff3c7b82 */ /* 0x001e220000000a00 */
[----:B------:R-:W-:Y:S02]  /*2160*/  F2FP.BF16.F32.PACK_AB R59, R17, R15 ;  /* 0x0000000f113b723e */ /* 0x000fe400000010ff */
[----:B------:R-:W-:Y:S02]  /*2170*/  F2FP.BF16.F32.PACK_AB R58, R13, R11 ;  /* 0x0000000b0d3a723e */ /* 0x000fe400000010ff */
[----:B------:R-:W-:Y:S02]  /*2180*/  F2FP.BF16.F32.PACK_AB R57, R9, R7 ;  /* 0x000000070939723e */ /* 0x000fe400000010ff */
[----:B------:R-:W-:Y:S02]  /*2190*/  F2FP.BF16.F32.PACK_AB R56, R5, R3 ;  /* 0x000000030538723e */ /* 0x000fe400000010ff */
[----:B------:R-:W-:Y:S01]  /*21a0*/  IADD3 R169, R169, 0x100, RZ ;  /* 0x00000100a9a97810 */ /* 0x000fe20007ffe0ff */
[----:B0-----:R-:W-:-:S04]  /*21b0*/  IMAD.WIDE.U32 R60, R167, 0x10, R60 ;  /* 0x00000010a73c7825 */ /* 0x001fc800078e003c */
[----:B------:R-:W-:Y:S01]  /*21c0*/  VIADD R167, R167, 0x100 ;  /* 0x00000100a7a77836 */ /* 0x000fe20000000000 */
[----:B------:R1:W-:Y:S06]  /*21d0*/  STG.E.128 desc[UR4][R60.64], R56 ;  /* 0x000000383c007986 */ /* 0x0003ec000c101d04 */
.L_x_577:
[----:B------:R-:W-:Y:S05]  /*21e0*/  BSYNC B0 ;  /* 0x0000000000007941 */ /* 0x000fea0003800000 */
.L_x_576:
[----:B------:R-:W-:Y:S01]  /*21f0*/  ISETP.NE.AND P3, PT, R147, RZ, PT ;  /* 0x000000ff9300720c */ /* 0x000fe20003f65270 */
[----:B------:R-:W-:-:S12]  /*2200*/  BSSY B0, `(.L_x_602) ;  /* 0x0000080000007945 */ /* 0x000fd80003800000 */
[----:B------:R-:W-:Y:S05]  /*2210*/  @!P3 BRA `(.L_x_603) ;  /* 0x0000000400f8b947 */ /* 0x000fea0003800000 */
[----:B------:R-:W-:Y:S01]  /*2220*/  ISETP.NE.U32.AND P3, PT, RZ, UR6, PT ;  /* 0x00000006ff007c0c */ /* 0x000fe2000bf65070 */
[----:B------:R-:W2:Y:S03]  /*2230*/  @P2 LDC.64 R20, c[0x0][0x220] ;  /* 0x00008800ff142b82 */ /* 0x000ea60000000a00 */
[----:B------:R-:W-:-:S13]  /*2240*/  ISETP.NE.AND.EX P3, PT, RZ, UR7, PT, P3 ;  /* 0x00000007ff007c0c */ /* 0x000fda000bf65330 */
[----:B------:R-:W3:Y:S01]  /*2250*/  @P3 LDC.64 R18, c[0x0][0x230] ;  /* 0x00008c00ff123b82 */ /* 0x000ee20000000a00 */
[----:B--2---:R-:W-:-:S05]  /*2260*/  @P2 IMAD.WIDE.U32 R20, R169, 0x10, R20 ;  /* 0x00000010a9142825 */ /* 0x004fca00078e0014 */
[----:B-----5:R2:W5:Y:S01]  /*2270*/  @P2 LDG.E.128 R48, desc[UR4][R20.64] ;  /* 0x0000000414302981 */ /* 0x020562000c1e1d00 */
[----:B---3--:R-:W-:-:S05]  /*2280*/  @P3 IMAD.WIDE.U32 R18, R167, 0x10, R18 ;  /* 0x00000010a7123825 */ /* 0x008fca00078e0012 */
[----:B------:R2:W5:Y:S01]  /*2290*/  @P3 LDG.E.128 R52, desc[UR4][R18.64] ;  /* 0x0000000412343981 */ /* 0x000562000c1e1d00 */
[----:B------:R-:W-:Y:S01]  /*22a0*/  ISETP.GT.AND P4, PT, R158, RZ, PT ;  /* 0x000000ff9e00720c */ /* 0x000fe20003f84270 */
[----:B------:R-:W-:-:S12]  /*22b0*/  BSSY B1, `(.L_x_604) ;  /* 0x000000b000017945 */ /* 0x000fd80003800000 */
[----:B--2---:R-:W-:Y:S05]  /*22c0*/  @P4 BRA `(.L_x_605) ;  /* 0x0000000000104947 */ /* 0x004fea0003800000 */
[----:B------:R-:W-:Y:S01]  /*22d0*/  HFMA2.MMA R19, -RZ, RZ, 0, 0 ;  /* 0x00000000ff137435 */ /* 0x000fe200000001ff */
[----:B------:R-:W-:Y:S10]  /*22e0*/  @!P3 BRA `(.L_x_606) ;  /* 0x00000000001cb947 */ /* 0x000ff40003800000 */
[----:B-----5:R-:W-:Y:S01]  /*22f0*/  SHF.L.U32 R19, R52, 0x10, RZ ;  /* 0x0000001034137819 */ /* 0x020fe200000006ff */
[----:B------:R-:W-:Y:S06]  /*2300*/  BRA `(.L_x_606) ;  /* 0x0000000000147947 */ /* 0x000fec0003800000 */
.L_x_605:
[----:B-----5:R-:W-:-:S05]  /*2310*/  SHF.L.U32 R2, R48, 0x10, RZ ;  /* 0x0000001030027819 */ /* 0x020fca00000006ff */
[----:B------:R-:W-:Y:S01]  /*2320*/  FMUL.FTZ R19, R2, UR8 ;  /* 0x0000000802137c20 */ /* 0x000fe20008410000 */
[----:B------:R-:W-:-:S03]  /*2330*/  @P3 SHF.L.U32 R2, R52, 0x10, RZ ;  /* 0x0000001034023819 */ /* 0x000fc600000006ff */
[----:B------:R-:W-:-:S04]  /*2340*/  FMUL.FTZ R19, R134, R19 ;  /* 0x0000001386137220 */ /* 0x000fc80000410000 */
[----:B------:R-:W-:-:S07]  /*2350*/  @P3 FADD.FTZ R19, R2, R19 ;  /* 0x0000001302133221 */ /* 0x000fce0000010000 */
.L_x_606:
[----:B------:R-:W-:Y:S05]  /*2360*/  BSYNC B1 ;  /* 0x0000000000017941 */ /* 0x000fea0003800000 */
.L_x_604:
[----:B------:R-:W-:Y:S04]  /*2370*/  BSSY B1, `(.L_x_607) ;  /* 0x000000e000017945 */ /* 0x000fe80003800000 */
[----:B------:R-:W-:Y:S05]  /*2380*/  @P4 BRA `(.L_x_608) ;  /* 0x0000000000144947 */ /* 0x000fea0003800000 */
[----:B------:R-:W-:Y:S01]  /*2390*/  IMAD.MOV.U32 R21, RZ, RZ, RZ ;  /* 0x000000ffff157224 */ /* 0x000fe200078e00ff */
[----:B------:R-:W-:Y:S06]  /*23a0*/  @!P3 BRA `(.L_x_609) ;  /* 0x000000000028b947 */ /* 0x000fec0003800000 */
[----:B-----5:R-:W-:-:S04]  /*23b0*/  PRMT R21, R52, 0x7632, R21 ;  /* 0x0000763234157816 */ /* 0x020fc80000000015 */
[----:B------:R-:W-:Y:S01]  /*23c0*/  SHF.L.U32 R21, R21, 0x10, RZ ;  /* 0x0000001015157819 */ /* 0x000fe200000006ff */
[----:B------:R-:W-:Y:S06]  /*23d0*/  BRA `(.L_x_609) ;  /* 0x00000000001c7947 */ /* 0x000fec0003800000 */
.L_x_608:
[----:B-----5:R-:W-:Y:S02]  /*23e0*/  PRMT R2, R48, 0x7632, R2 ;  /* 0x0000763230027816 */ /* 0x020fe40000000002 */
[----:B------:R-:W-:Y:S02]  /*23f0*/  @P3 PRMT R4, R52, 0x7632, R4 ;  /* 0x0000763234043816 */ /* 0x000fe40000000004 */
[----:B------:R-:W-:Y:S02]  /*2400*/  SHF.L.U32 R2, R2, 0x10, RZ ;  /* 0x0000001002027819 */ /* 0x000fe400000006ff */
[----:B------:R-:W-:-:S03]  /*2410*/  @P3 SHF.L.U32 R4, R4, 0x10, RZ ;  /* 0x0000001004043819 */ /* 0x000fc600000006ff */
[----:B------:R-:W-:-:S04]  /*2420*/  FMUL.FTZ R21, R2, UR8 ;  /* 0x0000000802157c20 */ /* 0x000fc80008410000 */
[----:B------:R-:W-:-:S04]  /*2430*/  FMUL.FTZ R21, R76, R21 ;  /* 0x000000154c157220 */ /* 0x000fc80000410000 */
[----:B------:R-:W-:-:S07]  /*2440*/  @P3 FADD.FTZ R21, R4, R21 ;  /* 0x0000001504153221 */ /* 0x000fce0000010000 */
.L_x_609:
[----:B------:R-:W-:Y:S05]  /*2450*/  BSYNC B1 ;  /* 0x0000000000017941 */ /* 0x000fea0003800000 */
.L_x_607:
[----:B------:R-:W-:Y:S04]  /*2460*/  BSSY B1, `(.L_x_610) ;  /* 0x000000b000017945 */ /* 0x000fe80003800000 */
[----:B------:R-:W-:Y:S05]  /*2470*/  @P4 BRA `(.L_x_611) ;  /* 0x0000000000104947 */ /* 0x000fea0003800000 */
[----:B------:R-:W-:Y:S01]  /*2480*/  MOV R23, RZ ;  /* 0x000000ff00177202 */ /* 0x000fe20000000f00 */
[----:B------:R-:W-:Y:S06]  /*2490*/  @!P3 BRA `(.L_x_612) ;  /* 0x00000000001cb947 */ /* 0x000fec0003800000 */
[----:B-----5:R-:W-:Y:S01]  /*24a0*/  IMAD.U32 R23, R53, 0x10000, RZ ;  /* 0x0001000035177824 */ /* 0x020fe200078e00ff */
[----:B------:R-:W-:Y:S06]  /*24b0*/  BRA `(.L_x_612) ;  /* 0x0000000000147947 */ /* 0x000fec0003800000 */
.L_x_611:
[----:B-----5:R-:W-:Y:S02]  /*24c0*/  SHF.L.U32 R2, R49, 0x10, RZ ;  /* 0x0000001031027819 */ /* 0x020fe400000006ff */
[----:B------:R-:W-:-:S03]  /*24d0*/  @P3 SHF.L.U32 R4, R53, 0x10, RZ ;  /* 0x0000001035043819 */ /* 0x000fc600000006ff */
[----:B------:R-:W-:-:S04]  /*24e0*/  FMUL.FTZ R2, R2, UR8 ;  /* 0x0000000802027c20 */ /* 0x000fc80008410000 */
[----:B------:R-:W-:-:S04]  /*24f0*/  FMUL.FTZ R23, R133, R2 ;  /* 0x0000000285177220 */ /* 0x000fc80000410000 */
[----:B------:R-:W-:-:S07]  /*2500*/  @P3 FADD.FTZ R23, R4, R23 ;  /* 0x0000001704173221 */ /* 0x000fce0000010000 */
.L_x_612:
[----:B------:R-:W-:Y:S05]  /*2510*/  BSYNC B1 ;  /* 0x0000000000017941 */ /* 0x000fea0003800000 */
.L_x_610:
[----:B------:R-:W-:Y:S04]  /*2520*/  BSSY B1, `(.L_x_613) ;  /* 0x000000e000017945 */ /* 0x000fe80003800000 */
[----:B------:R-:W-:Y:S05]  /*2530*/  @P4 BRA `(.L_x_614) ;  /* 0x0000000000144947 */ /* 0x000fea0003800000 */
[----:B------:R-:W-:Y:S01]  /*2540*/  HFMA2.MMA R25, -RZ, RZ, 0, 0 ;  /* 0x00000000ff197435 */ /* 0x000fe200000001ff */
[----:B------:R-:W-:Y:S10]  /*2550*/  @!P3 BRA `(.L_x_615) ;  /* 0x000000000028b947 */ /* 0x000ff40003800000 */
[----:B-----5:R-:W-:-:S04]  /*2560*/  PRMT R25, R53, 0x7632, R25 ;  /* 0x0000763235197816 */ /* 0x020fc80000000019 */
[----:B------:R-:W-:Y:S01]  /*2570*/  SHF.L.U32 R25, R25, 0x10, RZ ;  /* 0x0000001019197819 */ /* 0x000fe200000006ff */
[----:B------:R-:W-:Y:S06]  /*2580*/  BRA `(.L_x_615) ;  /* 0x00000000001c7947 */ /* 0x000fec0003800000 */
.L_x_614:
[----:B-----5:R-:W-:Y:S02]  /*2590*/  PRMT R2, R49, 0x7632, R2 ;  /* 0x0000763231027816 */ /* 0x020fe40000000002 */
[----:B------:R-:W-:-:S03]  /*25a0*/  @P3 PRMT R4, R53, 0x7632, R4 ;  /* 0x0000763235043816 */ /* 0x000fc60000000004 */
[----:B------:R-:W-:Y:S01]  /*25b0*/  IMAD.U32 R2, R2, 0x10000, RZ ;  /* 0x0001000002027824 */ /* 0x000fe200078e00ff */
[----:B------:R-:W-:-:S03]  /*25c0*/  @P3 SHF.L.U32 R4, R4, 0x10, RZ ;  /* 0x0000001004043819 */ /* 0x000fc600000006ff */
[----:B------:R-:W-:-:S04]  /*25d0*/  FMUL.FTZ R25, R2, UR8 ;  /* 0x0000000802197c20 */ /* 0x000fc80008410000 */
[----:B------:R-:W-:-:S04]  /*25e0*/  FMUL.FTZ R25, R74, R25 ;  /* 0x000000194a197220 */ /* 0x000fc80000410000 */
[----:B------:R-:W-:-:S07]  /*25f0*/  @P3 FADD.FTZ R25, R4, R25 ;  /* 0x0000001904193221 */ /* 0x000fce0000010000 */
.L_x_615:
[----:B------:R-:W-:Y:S05]  /*2600*/  BSYNC B1 ;  /* 0x0000000000017941 */ /* 0x000fea0003800000 */
.L_x_613:
[----:B------:R-:W-:Y:S04]  /*2610*/  BSSY B1, `(.L_x_616) ;  /* 0x000000b000017945 */ /* 0x000fe80003800000 */
[----:B------:R-:W-:Y:S05]  /*2620*/  @P4 BRA `(.L_x_617) ;  /* 0x0000000000104947 */ /* 0x000fea0003800000 */
[----:B------:R-:W-:Y:S01]  /*2630*/  MOV R27, RZ ;  /* 0x000000ff001b7202 */ /* 0x000fe20000000f00 */
[----:B------:R-:W-:Y:S06]  /*2640*/  @!P3 BRA `(.L_x_618) ;  /* 0x00000000001cb947 */ /* 0x000fec0003800000 */
[----:B-----5:R-:W-:Y:S01]  /*2650*/  SHF.L.U32 R27, R54, 0x10, RZ ;  /* 0x00000010361b7819 */ /* 0x020fe200000006ff */
[----:B------:R-:W-:Y:S06]  /*2660*/  BRA `(.L_x_618) ;  /* 0x0000000000147947 */ /* 0x000fec0003800000 */
.L_x_617:
[----:B-----5:R-:W-:-:S05]  /*2670*/  SHF.L.U32 R2, R50, 0x10, RZ ;  /* 0x0000001032027819 */ /* 0x020fca00000006ff */
[----:B------:R-:W-:Y:S01]  /*2680*/  FMUL.FTZ R27, R2, UR8 ;  /* 0x00000008021b7c20 */ /* 0x000fe20008410000 */
[----:B------:R-:W-:-:S03]  /*2690*/  @P3 IMAD.U32 R2, R54, 0x10000, RZ ;  /* 0x0001000036023824 */ /* 0x000fc600078e00ff */
[----:B------:R-:W-:-:S04]  /*26a0*/  FMUL.FTZ R27, R132, R27 ;  /* 0x0000001b841b7220 */ /* 0x000fc80000410000 */
[----:B------:R-:W-:-:S07]  /*26b0*/  @P3 FADD.FTZ R27, R2, R27 ;  /* 0x0000001b021b3221 */ /* 0x000fce0000010000 */
.L_x_618:
[----:B------:R-:W-:Y:S05]  /*26c0*/  BSYNC B1 ;  /* 0x0000000000017941 */ /* 0x000fea0003800000 */
.L_x_616:
[----:B------:R-:W-:Y:S04]  /*26d0*/  BSSY B1, `(.L_x_619) ;  /* 0x000000e000017945 */ /* 0x000fe80003800000 */
[----:B------:R-:W-:Y:S05]  /*26e0*/  @P4 BRA `(.L_x_620) ;  /* 0x0000000000144947 */ /* 0x000fea0003800000 */
[----:B------:R-:W-:Y:S01]  /*26f0*/  HFMA2.MMA R29, -RZ, RZ, 0, 0 ;  /* 0x00000000ff1d7435 */ /* 0x000fe200000001ff */
[----:B------:R-:W-:Y:S10]  /*2700*/  @!P3 BRA `(.L_x_621) ;  /* 0x000000000028b947 */ /* 0x000ff40003800000 */
[----:B-----5:R-:W-:-:S04]  /*2710*/  PRMT R29, R54, 0x7632, R29 ;  /* 0x00007632361d7816 */ /* 0x020fc8000000001d */
[----:B------:R-:W-:Y:S01]  /*2720*/  SHF.L.U32 R29, R29, 0x10, RZ ;  /* 0x000000101d1d7819 */ /* 0x000fe200000006ff */
[----:B------:R-:W-:Y:S06]  /*2730*/  BRA `(.L_x_621) ;  /* 0x00000000001c7947 */ /* 0x000fec0003800000 */
.L_x_620:
[----:B-----5:R-:W-:Y:S02]  /*2740*/  PRMT R2, R50, 0x7632, R2 ;  /* 0x0000763232027816 */ /* 0x020fe40000000002 */
[----:B------:R-:W-:Y:S02]  /*2750*/  @P3 PRMT R4, R54, 0x7632, R4 ;  /* 0x0000763236043816 */ /* 0x000fe40000000004 */
[----:B------:R-:W-:Y:S02]  /*2760*/  SHF.L.U32 R2, R2, 0x10, RZ ;  /* 0x0000001002027819 */ /* 0x000fe400000006ff */
[----:B------:R-:W-:-:S03]  /*2770*/  @P3 SHF.L.U32 R4, R4, 0x10, RZ ;  /* 0x0000001004043819 */ /* 0x000fc600000006ff */
[----:B------:R-:W-:-:S04]  /*2780*/  FMUL.FTZ R29, R2, UR8 ;  /* 0x00000008021d7c20 */ /* 0x000fc80008410000 */
[----:B------:R-:W-:-:S04]  /*2790*/  FMUL.FTZ R29, R72, R29 ;  /* 0x0000001d481d7220 */ /* 0x000fc80000410000 */
[----:B------:R-:W-:-:S07]  /*27a0*/  @P3 FADD.FTZ R29, R4, R29 ;  /* 0x0000001d041d3221 */ /* 0x000fce0000010000 */
.L_x_621:
[----:B------:R-:W-:Y:S05]  /*27b0*/  BSYNC B1 ;  /* 0x0000000000017941 */ /* 0x000fea0003800000 */
.L_x_619:
[----:B------:R-:W-:Y:S04]  /*27c0*/  BSSY B1, `(.L_x_622) ;  /* 0x000000b000017945 */ /* 0x000fe80003800000 */
[----:B------:R-:W-:Y:S05]  /*27d0*/  @P4 BRA `(.L_x_623) ;  /* 0x0000000000104947 */ /* 0x000fea0003800000 */
[----:B------:R-:W-:Y:S01]  /*27e0*/  IMAD.MOV.U32 R31, RZ, RZ, RZ ;  /* 0x000000ffff1f7224 */ /* 0x000fe200078e00ff */
[----:B------:R-:W-:Y:S06]  /*27f0*/  @!P3 BRA `(.L_x_624) ;  /* 0x00000000001cb947 */ /* 0x000fec0003800000 */
[----:B-----5:R-:W-:Y:S01]  /*2800*/  SHF.L.U32 R31, R55, 0x10, RZ ;  /* 0x00000010371f7819 */ /* 0x020fe200000006ff */
[----:B------:R-:W-:Y:S06]  /*2810*/  BRA `(.L_x_624) ;  /* 0x0000000000147947 */ /* 0x000fec0003800000 */
.L_x_623:
[----:B-----5:R-:W-:Y:S02]  /*2820*/  SHF.L.U32 R2, R51, 0x10, RZ ;  /* 0x0000001033027819 */ /* 0x020fe400000006ff */
[----:B------:R-:W-:-:S03]  /*2830*/  @P3 SHF.L.U32 R4, R55, 0x10, RZ ;  /* 0x0000001037043819 */ /* 0x000fc600000006ff */
[----:B------:R-:W-:-:S04]  /*2840*/  FMUL.FTZ R2, R2, UR8 ;  /* 0x0000000802027c20 */ /* 0x000fc80008410000 */
[----:B------:R-:W-:-:S04]  /*2850*/  FMUL.FTZ R31, R131, R2 ;  /* 0x00000002831f7220 */ /* 0x000fc80000410000 */
[----:B------:R-:W-:-:S07]  /*2860*/  @P3 FADD.FTZ R31, R4, R31 ;  /* 0x0000001f041f3221 */ /* 0x000fce0000010000 */
.L_x_624:
[----:B------:R-:W-:Y:S05]  /*2870*/  BSYNC B1 ;  /* 0x0000000000017941 */ /* 0x000fea0003800000 */
.L_x_622:
[----:B------:R-:W-:Y:S04]  /*2880*/  BSSY B1, `(.L_x_625) ;  /* 0x000000e000017945 */ /* 0x000fe80003800000 */
[----:B------:R-:W-:Y:S05]  /*2890*/  @P4 BRA `(.L_x_626) ;  /* 0x0000000000144947 */ /* 0x000fea0003800000 */
[----:B------:R-:W-:Y:S01]  /*28a0*/  MOV R33, RZ ;  /* 0x000000ff00217202 */ /* 0x000fe20000000f00 */
[----:B------:R-:W-:Y:S06]  /*28b0*/  @!P3 BRA `(.L_x_627) ;  /* 0x000000000028b947 */ /* 0x000fec0003800000 */
[----:B-----5:R-:W-:-:S05]  /*28c0*/  PRMT R33, R55, 0x7632, R33 ;  /* 0x0000763237217816 */ /* 0x020fca0000000021 */
[----:B------:R-:W-:Y:S01]  /*28d0*/  IMAD.U32 R33, R33, 0x10000, RZ ;  /* 0x0001000021217824 */ /* 0x000fe200078e00ff */
[----:B------:R-:W-:Y:S06]  /*28e0*/  BRA `(.L_x_627) ;  /* 0x00000000001c7947 */ /* 0x000fec0003800000 */
.L_x_626:
[----:B-----5:R-:W-:Y:S02]  /*28f0*/  PRMT R2, R51, 0x7632, R2 ;  /* 0x0000763233027816 */ /* 0x020fe40000000002 */
[----:B------:R-:W-:Y:S02]  /*2900*/  @P3 PRMT R4, R55, 0x7632, R4 ;  /* 0x0000763237043816 */ /* 0x000fe40000000004 */
[----:B------:R-:W-:Y:S02]  /*2910*/  SHF.L.U32 R2, R2, 0x10, RZ ;  /* 0x0000001002027819 */ /* 0x000fe400000006ff */
[----:B------:R-:W-:-:S03]  /*2920*/  @P3 SHF.L.U32 R4, R4, 0x10, RZ ;  /* 0x0000001004043819 */ /* 0x000fc600000006ff */
[----:B------:R-:W-:-:S04]  /*2930*/  FMUL.FTZ R33, R2, UR8 ;  /* 0x0000000802217c20 */ /* 0x000fc80008410000 */
[----:B------:R-:W-:-:S04]  /*2940*/  FMUL.FTZ R33, R70, R33 ;  /* 0x0000002146217220 */ /* 0x000fc80000410000 */
[----:B------:R-:W-:-:S07]  /*2950*/  @P3 FADD.FTZ R33, R4, R33 ;  /* 0x0000002104213221 */ /* 0x000fce0000010000 */
.L_x_627:
[----:B------:R-:W-:Y:S05]  /*2960*/  BSYNC B1 ;  /* 0x0000000000017941 */ /* 0x000fea0003800000 */
.L_x_625:
[----:B01----:R-:W0:Y:S01]  /*2970*/  LDC.64 R60, c[0x0][0x238] ;  /* 0x00008e00ff3c7b82 */ /* 0x003e220000000a00 */
        /* <DEDUP_REMOVED lines=8> */
.L_x_603:
[----:B------:R-:W-:Y:S05]  /*2a00*/  BSYNC B0 ;  /* 0x0000000000007941 */ /* 0x000fea0003800000 */
.L_x_602:
[----:B------:R-:W-:Y:S04]  /*2a10*/  BSSY B0, `(.L_x_628) ;  /* 0x000007e000007945 */ /* 0x000fe80003800000 */
[----:B------:R-:W-:Y:S05]  /*2a20*/  @!P1 BRA `(.L_x_629) ;  /* 0x0000000400f09947 */ /* 0x000fea0003800000 */
[----:B------:R-:W-:Y:S01]  /*2a30*/  ISETP.NE.U32.AND P3, PT, RZ, UR6, PT ;  /* 0x00000006ff007c0c */ /* 0x000fe2000bf65070 */
[----:B------:R-:W3:Y:S03]  /*2a40*/  @P2 LDC.64 R36, c[0x0][0x220] ;  /* 0x00008800ff242b82 */ /* 0x000ee60000000a00 */
[----:B------:R-:W-:-:S13]  /*2a50*/  ISETP.NE.AND.EX P3, PT, RZ, UR7, PT, P3 ;  /* 0x00000007ff007c0c */ /* 0x000fda000bf65330 */
[----:B------:R-:W4:Y:S01]  /*2a60*/  @P3 LDC.64 R34, c[0x0][0x230] ;  /* 0x00008c00ff223b82 */ /* 0x000f220000000a00 */
[----:B---3--:R-:W-:-:S05]  /*2a70*/  @P2 IMAD.WIDE.U32 R36, R169, 0x10, R36 ;  /* 0x00000010a9242825 */ /* 0x008fca00078e0024 */
[----:B-----5:R3:W5:Y:S01]  /*2a80*/  @P2 LDG.E.128 R48, desc[UR4][R36.64] ;  /* 0x0000000424302981 */ /* 0x020762000c1e1d00 */
[----:B----4-:R-:W-:-:S05]  /*2a90*/  @P3 IMAD.WIDE.U32 R34, R167, 0x10, R34 ;  /* 0x00000010a7223825 */ /* 0x010fca00078e0022 */
[----:B------:R3:W5:Y:S01]  /*2aa0*/  @P3 LDG.E.128 R52, desc[UR4][R34.64] ;  /* 0x0000000422343981 */ /* 0x000762000c1e1d00 */
[----:B------:R-:W-:Y:S01]  /*2ab0*/  ISETP.GT.AND P2, PT, R158, RZ, PT ;  /* 0x000000ff9e00720c */ /* 0x000fe20003f44270 */
[----:B------:R-:W-:-:S12]  /*2ac0*/  BSSY B1, `(.L_x_630) ;  /* 0x000000b000017945 */ /* 0x000fd80003800000 */
[----:B---3--:R-:W-:Y:S05]  /*2ad0*/  @P2 BRA `(.L_x_631) ;  /* 0x0000000000102947 */ /* 0x008fea0003800000 */
[----:B------:R-:W-:Y:S01]  /*2ae0*/  IMAD.MOV.U32 R35, RZ, RZ, RZ ;  /* 0x000000ffff237224 */ /* 0x000fe200078e00ff */
[----:B------:R-:W-:Y:S06]  /*2af0*/  @!P3 BRA `(.L_x_632) ;  /* 0x00000000001cb947 */ /* 0x000fec0003800000 */
[----:B-----5:R-:W-:Y:S01]  /*2b00*/  SHF.L.U32 R35, R52, 0x10, RZ ;  /* 0x0000001034237819 */ /* 0x020fe200000006ff */
[----:B------:R-:W-:Y:S06]  /*2b10*/  BRA `(.L_x_632) ;  /* 0x0000000000147947 */ /* 0x000fec0003800000 */
.L_x_631:
[----:B-----5:R-:W-:-:S05]  /*2b20*/  SHF.L.U32 R2, R48, 0x10, RZ ;  /* 0x0000001030027819 */ /* 0x020fca00000006ff */
[----:B------:R-:W-:Y:S01]  /*2b30*/  FMUL.FTZ R35, R2, UR8 ;  /* 0x0000000802237c20 */ /* 0x000fe20008410000 */
[----:B------:R-:W-:-:S03]  /*2b40*/  @P3 SHF.L.U32 R2, R52, 0x10, RZ ;  /* 0x0000001034023819 */ /* 0x000fc600000006ff */
[----:B------:R-:W-:-:S04]  /*2b50*/  FMUL.FTZ R35, R130, R35 ;  /* 0x0000002382237220 */ /* 0x000fc80000410000 */
[----:B------:R-:W-:-:S07]  /*2b60*/  @P3 FADD.FTZ R35, R2, R35 ;  /* 0x0000002302233221 */ /* 0x000fce0000010000 */
.L_x_632:
[----:B------:R-:W-:Y:S05]  /*2b70*/  BSYNC B1 ;  /* 0x0000000000017941 */ /* 0x000fea0003800000 */
.L_x_630:
[----:B------:R-:W-:Y:S04]  /*2b80*/  BSSY B1, `(.L_x_633) ;  /* 0x000000e000017945 */ /* 0x000fe80003800000 */
[----:B------:R-:W-:Y:S05]  /*2b90*/  @P2 BRA `(.L_x_634) ;  /* 0x0000000000142947 */ /* 0x000fea0003800000 */
[----:B------:R-:W-:Y:S01]  /*2ba0*/  HFMA2.MMA R37, -RZ, RZ, 0, 0 ;  /* 0x00000000ff257435 */ /* 0x000fe200000001ff */
[----:B------:R-:W-:Y:S10]  /*2bb0*/  @!P3 BRA `(.L_x_635) ;  /* 0x000000000028b947 */ /* 0x000ff40003800000 */
[----:B-----5:R-:W-:-:S05]  /*2bc0*/  PRMT R37, R52, 0x7632, R37 ;  /* 0x0000763234257816 */ /* 0x020fca0000000025 */
[----:B------:R-:W-:Y:S01]  /*2bd0*/  IMAD.U32 R37, R37, 0x10000, RZ ;  /* 0x0001000025257824 */ /* 0x000fe200078e00ff */
[----:B------:R-:W-:Y:S06]  /*2be0*/  BRA `(.L_x_635) ;  /* 0x00000000001c7947 */ /* 0x000fec0003800000 */
.L_x_634:
[----:B-----5:R-:W-:Y:S02]  /*2bf0*/  PRMT R2, R48, 0x7632, R2 ;  /* 0x0000763230027816 */ /* 0x020fe40000000002 */
[----:B------:R-:W-:Y:S02]  /*2c00*/  @P3 PRMT R4, R52, 0x7632, R4 ;  /* 0x0000763234043816 */ /* 0x000fe40000000004 */
[----:B------:R-:W-:Y:S02]  /*2c10*/  SHF.L.U32 R2, R2, 0x10, RZ ;  /* 0x0000001002027819 */ /* 0x000fe400000006ff */
[----:B------:R-:W-:-:S03]  /*2c20*/  @P3 SHF.L.U32 R4, R4, 0x10, RZ ;  /* 0x0000001004043819 */ /* 0x000fc600000006ff */
[----:B------:R-:W-:-:S04]  /*2c30*/  FMUL.FTZ R37, R2, UR8 ;  /* 0x0000000802257c20 */ /* 0x000fc80008410000 */
[----:B------:R-:W-:-:S04]  /*2c40*/  FMUL.FTZ R37, R68, R37 ;  /* 0x0000002544257220 */ /* 0x000fc80000410000 */
[----:B------:R-:W-:-:S07]  /*2c50*/  @P3 FADD.FTZ R37, R4, R37 ;  /* 0x0000002504253221 */ /* 0x000fce0000010000 */
.L_x_635:
[----:B------:R-:W-:Y:S05]  /*2c60*/  BSYNC B1 ;  /* 0x0000000000017941 */ /* 0x000fea0003800000 */
.L_x_633:
[----:B------:R-:W-:Y:S04]  /*2c70*/  BSSY B1, `(.L_x_636) ;  /* 0x000000b000017945 */ /* 0x000fe80003800000 */
[----:B------:R-:W-:Y:S05]  /*2c80*/  @P2 BRA `(.L_x_637) ;  /* 0x0000000000102947 */ /* 0x000fea0003800000 */
[----:B------:R-:W-:Y:S01]  /*2c90*/  MOV R39, RZ ;  /* 0x000000ff00277202 */ /* 0x000fe20000000f00 */
[----:B------:R-:W-:Y:S06]  /*2ca0*/  @!P3 BRA `(.L_x_638) ;  /* 0x00000000001cb947 */ /* 0x000fec0003800000 */
[----:B-----5:R-:W-:Y:S01]  /*2cb0*/  SHF.L.U32 R39, R53, 0x10, RZ ;  /* 0x0000001035277819 */ /* 0x020fe200000006ff */
[----:B------:R-:W-:Y:S06]  /*2cc0*/  BRA `(.L_x_638) ;  /* 0x0000000000147947 */ /* 0x000fec0003800000 */
.L_x_637:
[----:B-----5:R-:W-:Y:S01]  /*2cd0*/  IMAD.U32 R2, R49, 0x10000, RZ ;  /* 0x0001000031027824 */ /* 0x020fe200078e00ff */
[----:B------:R-:W-:-:S03]  /*2ce0*/  @P3 SHF.L.U32 R4, R53, 0x10, RZ ;  /* 0x0000001035043819 */ /* 0x000fc600000006ff */
[----:B------:R-:W-:-:S04]  /*2cf0*/  FMUL.FTZ R2, R2, UR8 ;  /* 0x0000000802027c20 */ /* 0x000fc80008410000 */
[----:B------:R-:W-:-:S04]  /*2d00*/  FMUL.FTZ R39, R129, R2 ;  /* 0x0000000281277220 */ /* 0x000fc80000410000 */
[----:B------:R-:W-:-:S07]  /*2d10*/  @P3 FADD.FTZ R39, R4, R39 ;  /* 0x0000002704273221 */ /* 0x000fce0000010000 */
.L_x_638:
[----:B------:R-:W-:Y:S05]  /*2d20*/  BSYNC B1 ;  /* 0x0000000000017941 */ /* 0x000fea0003800000 */
.L_x_636:
[----:B------:R-:W-:Y:S04]  /*2d30*/  BSSY B1, `(.L_x_639) ;  /* 0x000000e000017945 */ /* 0x000fe80003800000 */
[----:B------:R-:W-:Y:S05]  /*2d40*/  @P2 BRA `(.L_x_640) ;  /* 0x0000000000142947 */ /* 0x000fea0003800000 */
[----:B------:R-:W-:Y:S01]  /*2d50*/  HFMA2.MMA R41, -RZ, RZ, 0, 0 ;  /* 0x00000000ff297435 */ /* 0x000fe200000001ff */
[----:B------:R-:W-:Y:S10]  /*2d60*/  @!P3 BRA `(.L_x_641) ;  /* 0x000000000028b947 */ /* 0x000ff40003800000 */
[----:B-----5:R-:W-:-:S04]  /*2d70*/  PRMT R41, R53, 0x7632, R41 ;  /* 0x0000763235297816 */ /* 0x020fc80000000029 */
[----:B------:R-:W-:Y:S01]  /*2d80*/  SHF.L.U32 R41, R41, 0x10, RZ ;  /* 0x0000001029297819 */ /* 0x000fe200000006ff */
[----:B------:R-:W-:Y:S06]  /*2d90*/  BRA `(.L_x_641) ;  /* 0x00000000001c7947 */ /* 0x000fec0003800000 */
.L_x_640:
[----:B-----5:R-:W-:Y:S02]  /*2da0*/  PRMT R2, R49, 0x7632, R2 ;  /* 0x0000763231027816 */ /* 0x020fe40000000002 */
[----:B------:R-:W-:Y:S02]  /*2db0*/  @P3 PRMT R4, R53, 0x7632, R4 ;  /* 0x0000763235043816 */ /* 0x000fe40000000004 */
[----:B------:R-:W-:-:S03]  /*2dc0*/  SHF.L.U32 R2, R2, 0x10, RZ ;  /* 0x0000001002027819 */ /* 0x000fc600000006ff */
[----:B------:R-:W-:Y:S02]  /*2dd0*/  @P3 IMAD.U32 R4, R4, 0x10000, RZ ;  /* 0x0001000004043824 */ /* 0x000fe400078e00ff */
[----:B------:R-:W-:-:S04]  /*2de0*/  FMUL.FTZ R41, R2, UR8 ;  /* 0x0000000802297c20 */ /* 0x000fc80008410000 */
[----:B------:R-:W-:-:S04]  /*2df0*/  FMUL.FTZ R41, R66, R41 ;  /* 0x0000002942297220 */ /* 0x000fc80000410000 */
[----:B------:R-:W-:-:S07]  /*2e00*/  @P3 FADD.FTZ R41, R4, R41 ;  /* 0x0000002904293221 */ /* 0x000fce0000010000 */
.L_x_641:
[----:B------:R-:W-:Y:S05]  /*2e10*/  BSYNC B1 ;  /* 0x0000000000017941 */ /* 0x000fea0003800000 */
.L_x_639:
[----:B------:R-:W-:Y:S04]  /*2e20*/  BSSY B1, `(.L_x_642) ;  /* 0x000000b000017945 */ /* 0x000fe80003800000 */
[----:B------:R-:W-:Y:S05]  /*2e30*/  @P2 BRA `(.L_x_643) ;  /* 0x0000000000102947 */ /* 0x000fea0003800000 */
[----:B------:R-:W-:Y:S01]  /*2e40*/  MOV R43, RZ ;  /* 0x000000ff002b7202 */ /* 0x000fe20000000f00 */
[----:B------:R-:W-:Y:S06]  /*2e50*/  @!P3 BRA `(.L_x_644) ;  /* 0x00000000001cb947 */ /* 0x000fec0003800000 */
[----:B-----5:R-:W-:Y:S01]  /*2e60*/  SHF.L.U32 R43, R54, 0x10, RZ ;  /* 0x00000010362b7819 */ /* 0x020fe200000006ff */
[----:B------:R-:W-:Y:S06]  /*2e70*/  BRA `(.L_x_644) ;  /* 0x0000000000147947 */ /* 0x000fec0003800000 */
.L_x_643:
[----:B-----5:R-:W-:-:S05]  /*2e80*/  SHF.L.U32 R2, R50, 0x10, RZ ;  /* 0x0000001032027819 */ /* 0x020fca00000006ff */
[----:B------:R-:W-:Y:S01]  /*2e90*/  FMUL.FTZ R43, R2, UR8 ;  /* 0x00000008022b7c20 */ /* 0x000fe20008410000 */
[----:B------:R-:W-:-:S03]  /*2ea0*/  @P3 SHF.L.U32 R2, R54, 0x10, RZ ;  /* 0x0000001036023819 */ /* 0x000fc600000006ff */
[----:B------:R-:W-:-:S04]  /*2eb0*/  FMUL.FTZ R43, R128, R43 ;  /* 0x0000002b802b7220 */ /* 0x000fc80000410000 */
[----:B------:R-:W-:-:S07]  /*2ec0*/  @P3 FADD.FTZ R43, R2, R43 ;  /* 0x0000002b022b3221 */ /* 0x000fce0000010000 */
.L_x_644:
[----:B------:R-:W-:Y:S05]  /*2ed0*/  BSYNC B1 ;  /* 0x0000000000017941 */ /* 0x000fea0003800000 */
.L_x_642:
[----:B------:R-:W-:Y:S04]  /*2ee0*/  BSSY B1, `(.L_x_645) ;  /* 0x000000e000017945 */ /* 0x000fe80003800000 */
[----:B------:R-:W-:Y:S05]  /*2ef0*/  @P2 BRA `(.L_x_646) ;  /* 0x0000000000142947 */ /* 0x000fea0003800000 */
[----:B------:R-:W-:Y:S01]  /*2f00*/  IMAD.MOV.U32 R45, RZ, RZ, RZ ;  /* 0x000000ffff2d7224 */ /* 0x000fe200078e00ff */
[----:B------:R-:W-:Y:S06]  /*2f10*/  @!P3 BRA `(.L_x_647) ;  /* 0x000000000028b947 */ /* 0x000fec0003800000 */
[----:B-----5:R-:W-:-:S04]  /*2f20*/  PRMT R45, R54, 0x7632, R45 ;  /* 0x00007632362d7816 */ /* 0x020fc8000000002d */
[----:B------:R-:W-:Y:S01]  /*2f30*/  SHF.L.U32 R45, R45, 0x10, RZ ;  /* 0x000000102d2d7819 */ /* 0x000fe200000006ff */
[----:B------:R-:W-:Y:S06]  /*2f40*/  BRA `(.L_x_647) ;  /* 0x00000000001c7947 */ /* 0x000fec0003800000 */
.L_x_646:
[----:B-----5:R-:W-:Y:S02]  /*2f50*/  PRMT R2, R50, 0x7632, R2 ;  /* 0x0000763232027816 */ /* 0x020fe40000000002 */
[----:B------:R-:W-:Y:S02]  /*2f60*/  @P3 PRMT R4, R54, 0x7632, R4 ;  /* 0x0000763236043816 */ /* 0x000fe40000000004 */
[----:B------:R-:W-:Y:S02]  /*2f70*/  SHF.L.U32 R2, R2, 0x10, RZ ;  /* 0x0000001002027819 */ /* 0x000fe400000006ff */
[----:B------:R-:W-:-:S03]  /*2f80*/  @P3 SHF.L.U32 R4, R4, 0x10, RZ ;  /* 0x0000001004043819 */ /* 0x000fc600000006ff */
[----:B------:R-:W-:-:S04]  /*2f90*/  FMUL.FTZ R45, R2, UR8 ;  /* 0x00000008022d7c20 */ /* 0x000fc80008410000 */
[----:B------:R-:W-:-:S04]  /*2fa0*/  FMUL.FTZ R45, R64, R45 ;  /* 0x0000002d402d7220 */ /* 0x000fc80000410000 */
[----:B------:R-:W-:-:S07]  /*2fb0*/  @P3 FADD.FTZ R45, R4, R45 ;  /* 0x0000002d042d3221 */ /* 0x000fce0000010000 */
.L_x_647:
[----:B------:R-:W-:Y:S05]  /*2fc0*/  BSYNC B1 ;  /* 0x0000000000017941 */ /* 0x000fea0003800000 */
.L_x_645:
[----:B------:R-:W-:Y:S04]  /*2fd0*/  BSSY B1, `(.L_x_648) ;  /* 0x000000b000017945 */ /* 0x000fe80003800000 */
[----:B------:R-:W-:Y:S05]  /*2fe0*/  @P2 BRA `(.L_x_649) ;  /* 0x0000000000102947 */ /* 0x000fea0003800000 */
[----:B------:R-:W-:Y:S01]  /*2ff0*/  HFMA2.MMA R47, -RZ, RZ, 0, 0 ;  /* 0x00000000ff2f7435 */ /* 0x000fe200000001ff */
[----:B------:R-:W-:Y:S10]  /*3000*/  @!P3 BRA `(.L_x_650) ;  /* 0x00000000001cb947 */ /* 0x000ff40003800000 */
[----:B-----5:R-:W-:Y:S01]  /*3010*/  IMAD.U32 R47, R55, 0x10000, RZ ;  /* 0x00010000372f7824 */ /* 0x020fe200078e00ff */
[----:B------:R-:W-:Y:S06]  /*3020*/  BRA `(.L_x_650) ;  /* 0x0000000000147947 */ /* 0x000fec0003800000 */
.L_x_649:
[----:B-----5:R-:W-:-:S05]  /*3030*/  SHF.L.U32 R2, R51, 0x10, RZ ;  /* 0x0000001033027819 */ /* 0x020fca00000006ff */
[----:B------:R-:W-:Y:S01]  /*3040*/  FMUL.FTZ R47, R2, UR8 ;  /* 0x00000008022f7c20 */ /* 0x000fe20008410000 */
[----:B------:R-:W-:-:S03]  /*3050*/  @P3 SHF.L.U32 R2, R55, 0x10, RZ ;  /* 0x0000001037023819 */ /* 0x000fc600000006ff */
[----:B------:R-:W-:-:S04]  /*3060*/  FMUL.FTZ R47, R126, R47 ;  /* 0x0000002f7e2f7220 */ /* 0x000fc80000410000 */
[----:B------:R-:W-:-:S07]  /*3070*/  @P3 FADD.FTZ R47, R2, R47 ;  /* 0x0000002f022f3221 */ /* 0x000fce0000010000 */
.L_x_650:
[----:B------:R-:W-:Y:S05]  /*3080*/  BSYNC B1 ;  /* 0x0000000000017941 */ /* 0x000fea0003800000 */
.L_x_648:
[----:B------:R-:W-:Y:S04]  /*3090*/  BSSY B1, `(.L_x_651) ;  /* 0x000000e000017945 */ /* 0x000fe80003800000 */
[----:B------:R-:W-:Y:S05]  /*30a0*/  @P2 BRA `(.L_x_652) ;  /* 0x0000000000142947 */ /* 0x000fea0003800000 */
[----:B------:R-:W-:Y:S01]  /*30b0*/  MOV R165, RZ ;  /* 0x000000ff00a57202 */ /* 0x000fe20000000f00 */
[----:B------:R-:W-:Y:S06]  /*30c0*/  @!P3 BRA `(.L_x_653) ;  /* 0x000000000028b947 */ /* 0x000fec0003800000 */
[----:B-----5:R-:W-:-:S04]  /*30d0*/  PRMT R165, R55, 0x7632, R165 ;  /* 0x0000763237a57816 */ /* 0x020fc800000000a5 */
[----:B------:R-:W-:Y:S01]  /*30e0*/  SHF.L.U32 R165, R165, 0x10, RZ ;  /* 0x00000010a5a57819 */ /* 0x000fe200000006ff */
[----:B------:R-:W-:Y:S06]  /*30f0*/  BRA `(.L_x_653) ;  /* 0x00000000001c7947 */ /* 0x000fec0003800000 */
.L_x_652:
[----:B-----5:R-:W-:Y:S02]  /*3100*/  PRMT R2, R51, 0x7632, R2 ;  /* 0x0000763233027816 */ /* 0x020fe40000000002 */
[----:B------:R-:W-:-:S03]  /*3110*/  @P3 PRMT R4, R55, 0x7632, R4 ;  /* 0x0000763237043816 */ /* 0x000fc60000000004 */
[----:B------:R-:W-:Y:S01]  /*3120*/  IMAD.U32 R2, R2, 0x10000, RZ ;  /* 0x0001000002027824 */ /* 0x000fe200078e00ff */
[----:B------:R-:W-:-:S03]  /*3130*/  @P3 SHF.L.U32 R4, R4, 0x10, RZ ;  /* 0x0000001004043819 */ /* 0x000fc600000006ff */
[----:B------:R-:W-:-:S04]  /*3140*/  FMUL.FTZ R165, R2, UR8 ;  /* 0x0000000802a57c20 */ /* 0x000fc80008410000 */
[----:B------:R-:W-:-:S04]  /*3150*/  FMUL.FTZ R165, R62, R165 ;  /* 0x000000a53ea57220 */ /* 0x000fc80000410000 */
[----:B------:R-:W-:-:S07]  /*3160*/  @P3 FADD.FTZ R165, R4, R165 ;  /* 0x000000a504a53221 */ /* 0x000fce0000010000 */
.L_x_653:
[----:B------:R-:W-:Y:S05]  /*3170*/  BSYNC B1 ;  /* 0x0000000000017941 */ /* 0x000fea0003800000 */
.L_x_651:
[----:B012---:R-:W0:Y:S01]  /*3180*/  LDC.64 R60, c[0x0][0x238] ;  /* 0x00008e00ff3c7b82 */ /* 0x007e220000000a00 */
[----:B------:R-:W-:Y:S02]  /*3190*/  F2FP.BF16.F32.PACK_AB R59, R165, R47 ;  /* 0x0000002fa53b723e */ /* 0x000fe400000010ff */
[----:B------:R-:W-:Y:S02]  /*31a0*/  F2FP.BF16.F32.PACK_AB R58, R45, R43 ;  /* 0x0000002b2d3a723e */ /* 0x000fe400000010ff */
[----:B------:R-:W-:Y:S02]  /*31b0*/  F2FP.BF16.F32.PACK_AB R57, R41, R39 ;  /* 0x000000272939723e */ /* 0x000fe400000010ff */
[----:B------:R-:W-:Y:S01]  /*31c0*/  F2FP.BF16.F32.PACK_AB R56, R37, R35 ;  /* 0x000000232538723e */ /* 0x000fe200000010ff */
[----:B0-----:R-:W-:-:S05]  /*31d0*/  IMAD.WIDE.U32 R60, R167, 0x10, R60 ;  /* 0x00000010a73c7825 */ /* 0x001fca00078e003c */
[----:B------:R3:W-:Y:S02]  /*31e0*/  STG.E.128 desc[UR4][R60.64], R56 ;  /* 0x000000383c007986 */ /* 0x0007e4000c101d04 */
.L_x_629:
[----:B------:R-:W-:Y:S05]  /*31f0*/  BSYNC B0 ;  /* 0x0000000000007941 */ /* 0x000fea0003800000 */
.L_x_628:
[----:B------:R-:W-:Y:S01]  /*3200*/  FADD.FTZ R2, RZ, R163 ;  /* 0x000000a3ff027221 */ /* 0x000fe20000010000 */
[C---:B------:R-:W-:Y:S01]  /*3210*/  ISETP.GT.U32.AND P2, PT, R143.reuse, 0x1ff, PT ;  /* 0x000001ff8f00780c */ /* 0x040fe20003f44070 */
[----:B------:R-:W-:Y:S01]  /*3220*/  UMOV UR12, 0xffffffff ;  /* 0xffffffff000c7882 */ /* 0x000fe20000000000 */
[----:B------:R-:W-:Y:S01]  /*3230*/  ISETP.GT.U32.AND P3, PT, R143, 0x2ff, PT ;  /* 0x000002ff8f00780c */ /* 0x000fe20003f64070 */
[----:B------:R-:W-:Y:S01]  /*3240*/  FADD.FTZ R2, R161, R2 ;  /* 0x00000002a1027221 */ /* 0x000fe20000010000 */
[----:B------:R-:W-:Y:S02]  /*3250*/  ISETP.GT.U32.AND P5, PT, R143, 0x3ff, PT ;  /* 0x000003ff8f00780c */ /* 0x000fe40003fa4070 */
[----:B------:R-:W-:Y:S01]  /*3260*/  LOP3.LUT P4, RZ, R154, 0xff, RZ, 0xc0, !PT ;  /* 0x000000ff9aff7812 */ /* 0x000fe2000788c0ff */
[----:B------:R-:W-:Y:S01]  /*3270*/  FADD.FTZ R2, R159, R2 ;  /* 0x000000029f027221 */ /* 0x000fe20000010000 */
[----:B------:R-:W-:Y:S02]  /*3280*/  SHF.R.U32.HI R18, RZ, 0x5, R145 ;  /* 0x00000005ff127819 */ /* 0x000fe40000011691 */
[----:B------:R-:W-:Y:S01]  /*3290*/  LOP3.LUT P6, RZ, R145, 0x1f, RZ, 0xc0, !PT ;  /* 0x0000001f91ff7812 */ /* 0x000fe200078cc0ff */
        /* <DEDUP_REMOVED lines=27> */
[----:B------:R-:W-:Y:S01]  /*3450*/  FADD.FTZ R20, R45, R4 ;  /* 0x000000042d147221 */ /* 0x000fe20000010000 */
[----:B------:R-:W-:-:S03]  /*3460*/  LOP3.LUT R4, R18, 0x7fffff8, RZ, 0xc0, !PT ;  /* 0x07fffff812047812 */ /* 0x000fc600078ec0ff */
[----:B------:R-:W-:Y:S01]  /*3470*/  FADD.FTZ R20, R47, R20 ;  /* 0x000000142f147221 */ /* 0x000fe20000010000 */
[----:B------:R-:W-:-:S03]  /*3480*/  @!P4 IADD3 R4, R4, 0x8, RZ ;  /* 0x000000080404c810 */ /* 0x000fc60007ffe0ff */
[----:B------:R-:W-:Y:S01]  /*3490*/  @P5 FADD.FTZ R2, R165, R20 ;  /* 0x00000014a5025221 */ /* 0x000fe20000010000 */
[----:B------:R-:W-:Y:S01]  /*34a0*/  P2R R20, PR, RZ, 0x40 ;  /* 0x00000040ff147803 */ /* 0x000fe20000000000 */
[----:B------:R-:W-:Y:S06]  /*34b0*/  BRA.DIV UR12, `(.L_x_654) ;  /* 0x000000160c247947 */ /* 0x000fec000b800000 */
[----:B0123--:R-:W0:Y:S02]  /*34c0*/  SHFL.BFLY PT, R57, R2, 0x1, 0x1f ;  /* 0x0c201f0002397f89 */ /* 0x00fe2400000e0000 */
        /* <DEDUP_REMOVED lines=84> */
.L_x_674:
[----:B------:R-:W-:Y:S01]  /*3a10*/  LOP3.LUT P2, RZ, R145, 0x1f, RZ, 0xc0, !PT ;  /* 0x0000001f91ff7812 */ /* 0x000fe2000784c0ff */
[----:B-1----:R-:W-:Y:S01]  /*3a20*/  FADD.FTZ R57, R34, R61 ;  /* 0x0000003d22397221 */ /* 0x002fe20000010000 */
[----:B------:R-:W-:Y:S01]  /*3a30*/  LOP3.LUT R18, R18, 0x7, RZ, 0xc0, !PT ;  /* 0x0000000712127812 */ /* 0x000fe200078ec0ff */
[----:B------:R-:W-:Y:S10]  /*3a40*/  WARPSYNC.ALL ;  /* 0x0000000000007948 */ /* 0x000ff40003800000 */
[----:B------:R-:W1:Y:S01]  /*3a50*/  @!P2 S2R R59, SR_CgaCtaId ;  /* 0x00000000003ba919 */ /* 0x000e620000008800 */
[----:B------:R-:W-:-:S04]  /*3a60*/  @!P2 MOV R2, 0x400 ;  /* 0x000004000002a802 */ /* 0x000fc80000000f00 */
[----:B-1----:R-:W-:Y:S02]  /*3a70*/  @!P2 LEA R59, R59, R2, 0x18 ;  /* 0x000000023b3ba211 */ /* 0x002fe400078ec0ff */
[----:B------:R-:W-:-:S04]  /*3a80*/  @!P2 IADD3 R2, R4, R18, RZ ;  /* 0x000000120402a210 */ /* 0x000fc80007ffe0ff */
[----:B------:R-:W-:Y:S02]  /*3a90*/  @!P2 LEA R2, R2, R59, 0x3 ;  /* 0x0000003b0202a211 */ /* 0x000fe400078e18ff */
[----:B------:R-:W-:-:S03]  /*3aa0*/  LOP3.LUT R59, R145, 0x1f, RZ, 0xc0, !PT ;  /* 0x0000001f913b7812 */ /* 0x000fc600078ec0ff */
[----:B------:R1:W-:Y:S01]  /*3ab0*/  @!P2 STS.64 [R2], R56 ;  /* 0x000000380200a388 */ /* 0x0003e20000000a00 */
[----:B------:R-:W-:-:S13]  /*3ac0*/  ISETP.GT.U32.AND P2, PT, R59, 0x7, PT ;  /* 0x000000073b00780c */ /* 0x000fda0003f44070 */
[----:B-1----:R-:W1:Y:S01]  /*3ad0*/  @!P2 S2R R57, SR_CgaCtaId ;  /* 0x000000000039a919 */ /* 0x002e620000008800 */
[----:B------:R-:W-:Y:S01]  /*3ae0*/  @!P2 MOV R2, 0x400 ;  /* 0x000004000002a802 */ /* 0x000fe20000000f00 */
[----:B------:R-:W-:Y:S01]  /*3af0*/  @!P2 IMAD.IADD R4, R4, 0x1, R59 ;  /* 0x000000010404a824 */ /* 0x000fe200078e023b */
[----:B------:R-:W-:Y:S01]  /*3b00*/  BAR.SYNC.DEFER_BLOCKING 0x0 ;  /* 0x0000000000007b1d */ /* 0x000fe20000010000 */
[----:B------:R-:W-:-:S05]  /*3b10*/  ISETP.NE.AND P5, PT, R148, RZ, PT ;  /* 0x000000ff9400720c */ /* 0x000fca0003fa5270 */
[----:B------:R-:W-:Y:S01]  /*3b20*/  BSSY B0, `(.L_x_655) ;  /* 0x00000dd000007945 */ /* 0x000fe20003800000 */
[----:B-1----:R-:W-:Y:S02]  /*3b30*/  @!P2 LEA R59, R57, R2, 0x18 ;  /* 0x00000002393ba211 */ /* 0x002fe400078ec0ff */
[----:B------:R-:W-:Y:S01]  /*3b40*/  CS2R R56, SRZ ;  /* 0x0000000000387805 */ /* 0x000fe2000001ff00 */
[----:B------:R-:W-:Y:S01]  /*3b50*/  HFMA2.MMA R2, -RZ, RZ, 0, 0 ;  /* 0x00000000ff027435 */ /* 0x000fe200000001ff */
[----:B------:R-:W-:-:S05]  /*3b60*/  @!P2 LEA R4, R4, R59, 0x3 ;  /* 0x0000003b0404a211 */ /* 0x000fca00078e18ff */
[----:B------:R-:W-:Y:S01]  /*3b70*/  @!P2 MOV R2, R0 ;  /* 0x000000000002a202 */ /* 0x000fe20000000f00 */
[----:B------:R-:W-:Y:S01]  /*3b80*/  @!P2 LDS.64 R56, [R4] ;  /* 0x000000000438a984 */ /* 0x000fe20000000a00 */
[----:B------:R-:W-:Y:S02]  /*3b90*/  LOP3.LUT P2, RZ, R18, 0x1f, R145, 0xf8, !PT ;  /* 0x0000001f12ff7812 */ /* 0x000fe4000784f891 */
[----:B0-----:R-:W-:Y:S01]  /*3ba0*/  I2FP.F32.S32 R34, R2 ;  /* 0x0000000200227245 */ /* 0x001fe20000201400 */
[----:B------:R-:W0:Y:S10]  /*3bb0*/  SHFL.DOWN PT, R167, R2, 0x4, 0x1f ;  /* 0x08801f0002a77f89 */ /* 0x000e3400000e0000 */
[----:B------:R-:W1:Y:S08]  /*3bc0*/  @!P2 LDC.64 R58, c[0x0][0x250] ;  /* 0x00009400ff3aab82 */ /* 0x000e700000000a00 */
[----:B------:R-:W2:Y:S01]  /*3bd0*/  @!P2 LDC.64 R60, c[0x0][0x258] ;  /* 0x00009600ff3cab82 */ /* 0x000ea20000000a00 */
[----:B0-----:R-:W-:-:S02]  /*3be0*/  I2FP.F32.S32 R36, R167 ;  /* 0x000000a700247245 */ /* 0x001fc40000201400 */
[----:B------:R-:W-:-:S04]  /*3bf0*/  IADD3 R167, R167, R2, RZ ;  /* 0x00000002a7a77210 */ /* 0x000fc80007ffe0ff */
[----:B------:R-:W-:Y:S01]  /*3c00*/  I2FP.F32.S32 R18, R167 ;  /* 0x000000a700127245 */ /* 0x000fe20000201400 */
[----:B------:R-:W-:Y:S03]  /*3c10*/  SHFL.DOWN PT, R2, R167, 0x2, 0x1f ;  /* 0x08401f00a7027f89 */ /* 0x000fe600000e0000 */
[----:B------:R-:W0:Y:S01]  /*3c20*/  MUFU.RCP R20, R18 ;  /* 0x0000001200147308 */ /* 0x000e220000001000 */
[C---:B-1----:R-:W-:Y:S01]  /*3c30*/  @!P2 LEA R58, P3, R95.reuse, R58, 0x2 ;  /* 0x0000003a5f3aa211 */ /* 0x042fe200078610ff */
[----:B------:R-:W1:Y:S03]  /*3c40*/  SHFL.DOWN PT, R169, R56, 0x4, 0x1f ;  /* 0x08801f0038a97f89 */ /* 0x000e6600000e0000 */
[C---:B------:R-:W-:Y:S01]  /*3c50*/  @!P2 LEA.HI.X R59, R95.reuse, R59, R156, 0x2, P3 ;  /* 0x0000003b5f3ba211 */ /* 0x040fe200018f149c */
[----:B------:R-:W3:Y:S01]  /*3c60*/  SHFL.DOWN PT, R4, R57, 0x4, 0x1f ;  /* 0x08801f0039047f89 */ /* 0x000ee200000e0000 */
[----:B--2---:R-:W-:-:S04]  /*3c70*/  @!P2 LEA R60, P3, R95, R60, 0x2 ;  /* 0x0000003c5f3ca211 */ /* 0x004fc800078610ff */
[----:B------:R-:W-:Y:S01]  /*3c80*/  @!P2 LEA.HI.X R61, R95, R61, R156, 0x2, P3 ;  /* 0x0000003d5f3da211 */ /* 0x000fe200018f149c */
[C---:B-1----:R-:W-:Y:S01]  /*3c90*/  FMUL.FTZ R171, R169.reuse, R36 ;  /* 0x00000024a9ab7220 */ /* 0x042fe20000410000 */
[----:B------:R-:W-:-:S03]  /*3ca0*/  FADD.FTZ R169, -R169, R56 ;  /* 0x00000038a9a97221 */ /* 0x000fc60000010100 */
[----:B------:R-:W-:Y:S01]  /*3cb0*/  FFMA.FTZ R171, R34, R56, R171 ;  /* 0x0000003822ab7223 */ /* 0x000fe200000100ab */
[----:B------:R-:W-:Y:S01]  /*3cc0*/  FMUL.FTZ R169, R169, R169 ;  /* 0x000000a9a9a97220 */ /* 0x000fe20000410000 */
[----:B------:R-:W-:Y:S02]  /*3cd0*/  I2FP.F32.S32 R56, R2 ;  /* 0x0000000200387245 */ /* 0x000fe40000201400 */
[----:B0-----:R-:W-:Y:S01]  /*3ce0*/  FMUL.FTZ R171, R20, R171 ;  /* 0x000000ab14ab7220 */ /* 0x001fe20000410000 */
[----:B------:R-:W-:-:S04]  /*3cf0*/  FMUL.FTZ R169, R169, R34 ;  /* 0x00000022a9a97220 */ /* 0x000fc80000410000 */
[----:B------:R-:W0:Y:S01]  /*3d00*/  SHFL.DOWN PT, R34, R171, 0x2, 0x1f ;  /* 0x08401f00ab227f89 */ /* 0x000e2200000e0000 */
[----:B------:R-:W-:Y:S01]  /*3d10*/  FMUL.FTZ R36, R169, R36 ;  /* 0x00000024a9247220 */ /* 0x000fe20000410000 */
[----:B---3--:R-:W-:Y:S01]  /*3d20*/  FADD.FTZ R169, R4, R57 ;  /* 0x0000003904a97221 */ /* 0x008fe20000010000 */
[----:B------:R-:W-:-:S03]  /*3d30*/  IADD3 R4, R167, R2, RZ ;  /* 0x00000002a7047210 */ /* 0x000fc60007ffe0ff */
        /* <DEDUP_REMOVED lines=8> */
[----:B------:R-:W-:-:S03]  /*3dc0*/  FMUL.FTZ R167, R34, R34 ;  /* 0x0000002222a77220 */ /* 0x000fc60000410000 */
[----:B--2---:R-:W-:Y:S01]  /*3dd0*/  FMUL.FTZ R171, R2, R171 ;  /* 0x000000ab02ab7220 */ /* 0x004fe20000410000 */
[----:B------:R-:W-:Y:S01]  /*3de0*/  FMUL.FTZ R167, R18, R167 ;  /* 0x000000a712a77220 */ /* 0x000fe20000410000 */
[----:B-1----:R-:W-:Y:S01]  /*3df0*/  IMAD.IADD R34, R4, 0x1, R169 ;  /* 0x0000000104227824 */ /* 0x002fe200078e02a9 */
[----:B------:R-:W-:Y:S01]  /*3e00*/  I2FP.F32.S32 R169, R169 ;  /* 0x000000a900a97245 */ /* 0x000fe20000201400 */
[----:B---3--:R-:W-:Y:S01]  /*3e10*/  FADD.FTZ R57, R36, R57 ;  /* 0x0000003924397221 */ /* 0x008fe20000010000 */
[----:B------:R-:W0:Y:S01]  /*3e20*/  SHFL.DOWN PT, R18, R171, 0x1, 0x1f ;  /* 0x08201f00ab127f89 */ /* 0x000e2200000e0000 */
[----:B------:R-:W-:Y:S01]  /*3e30*/  FMUL.FTZ R167, R167, R56 ;  /* 0x00000038a7a77220 */ /* 0x000fe20000410000 */
[----:B------:R-:W-:-:S03]  /*3e40*/  I2FP.F32.S32 R34, R34 ;  /* 0x0000002200227245 */ /* 0x000fc60000201400 */
[----:B------:R-:W-:-:S03]  /*3e50*/  FFMA.FTZ R57, R2, R167, R57 ;  /* 0x000000a702397223 */ /* 0x000fc60000010039 */
[----:B------:R-:W1:Y:S02]  /*3e60*/  MUFU.RCP R34, R34 ;  /* 0x0000002200227308 */ /* 0x000e640000001000 */
[----:B------:R-:W2:Y:S01]  /*3e70*/  SHFL.DOWN PT, R2, R57, 0x1, 0x1f ;  /* 0x08201f0039027f89 */ /* 0x000ea200000e0000 */
[----:B0-----:R-:W-:Y:S01]  /*3e80*/  FADD.FTZ R4, R171, -R18 ;  /* 0x80000012ab047221 */ /* 0x001fe20000010000 */
[----:B------:R-:W-:-:S03]  /*3e90*/  FMUL.FTZ R173, R18, R169 ;  /* 0x000000a912ad7220 */ /* 0x000fc60000410000 */
[----:B------:R-:W-:Y:S01]  /*3ea0*/  FMUL.FTZ R167, R4, R4 ;  /* 0x0000000404a77220 */ /* 0x000fe20000410000 */
[----:B------:R-:W-:-:S03]  /*3eb0*/  FFMA.FTZ R173, R20, R171, R173 ;  /* 0x000000ab14ad7223 */ /* 0x000fc600000100ad */
[----:B------:R-:W-:Y:S01]  /*3ec0*/  FMUL.FTZ R167, R20, R167 ;  /* 0x000000a714a77220 */ /* 0x000fe20000410000 */
[----:B-1----:R-:W-:-:S03]  /*3ed0*/  FMUL.FTZ R173, R34, R173 ;  /* 0x000000ad22ad7220 */ /* 0x002fc60000410000 */
[----:B------:R-:W-:Y:S01]  /*3ee0*/  FMUL.FTZ R169, R167, R169 ;  /* 0x000000a9a7a97220 */ /* 0x000fe20000410000 */
[----:B--2---:R-:W-:Y:S02]  /*3ef0*/  FADD.FTZ R167, R57, R2 ;  /* 0x0000000239a77221 */ /* 0x004fe40000010000 */
[----:B------:R-:W0:Y:S01]  /*3f00*/  SHFL.IDX PT, R173, R173, RZ, 0x1f ;  /* 0x00001fffadad7589 */ /* 0x000e2200000e0000 */
[----:B------:R-:W1:Y:S01]  /*3f10*/  LDC R2, c[0x0][0x2d8] ;  /* 0x0000b600ff027b82 */ /* 0x000e620000000800 */
[----:B------:R-:W-:-:S06]  /*3f20*/  FFMA.FTZ R169, R34, R169, R167 ;  /* 0x000000a922a97223 */ /* 0x000fcc00000100a7 */
[----:B------:R-:W1:Y:S01]  /*3f30*/  SHFL.IDX PT, R169, R169, RZ, 0x1f ;  /* 0x00001fffa9a97589 */ /* 0x000e6200000e0000 */
[----:B0-----:R-:W-:-:S03]  /*3f40*/  FMUL.FTZ R4, R173, R173 ;  /* 0x000000adad047220 */ /* 0x001fc60000410000 */
[----:B------:R0:W-:Y:S02]  /*3f50*/  @!P2 STG.E desc[UR4][R58.64], R173 ;  /* 0x000000ad3a00a986 */ /* 0x0001e4000c101904 */
[----:B------:R-:W-:Y:S01]  /*3f60*/  FSEL R57, R4, RZ, P5 ;  /* 0x000000ff04397208 */ /* 0x000fe20002800000 */
[----:B-1----:R-:W-:-:S04]  /*3f70*/  FFMA.FTZ R2, R169, UR9, R2 ;  /* 0x00000009a9027c23 */ /* 0x002fc80008010002 */
[----:B------:R-:W-:-:S04]  /*3f80*/  FADD.FTZ R2, R2, R57 ;  /* 0x0000003902027221 */ /* 0x000fc80000010000 */
[----:B------:R-:W1:Y:S02]  /*3f90*/  MUFU.RSQ R167, R2 ;  /* 0x0000000200a77308 */ /* 0x000e640000001400 */
[----:B-1----:R0:W-:Y:S01]  /*3fa0*/  @!P2 STG.E desc[UR4][R60.64], R167 ;  /* 0x000000a73c00a986 */ /* 0x0021e2000c101904 */
[----:B-----5:R-:W-:-:S13]  /*3fb0*/  ISETP.GE.AND P2, PT, R150, 0x1, PT ;  /* 0x000000019600780c */ /* 0x020fda0003f46270 */
[----:B0-----:R-:W-:Y:S05]  /*3fc0*/  @!P2 BRA `(.L_x_656) ;  /* 0x000000080048a947 */ /* 0x001fea0003800000 */
[----:B------:R-:W-:Y:S01]  /*3fd0*/  IADD3 R57, R150, -0x1, RZ ;  /* 0xffffffff96397810 */ /* 0x000fe20007ffe0ff */
[----:B------:R-:W-:Y:S01]  /*3fe0*/  BSSY B1, `(.L_x_657) ;  /* 0x0000028000017945 */ /* 0x000fe20003800000 */
[----:B------:R-:W-:Y:S02]  /*3ff0*/  LOP3.LUT R144, R145, 0xff, RZ, 0xc0, !PT ;  /* 0x000000ff91907812 */ /* 0x000fe400078ec0ff */
[----:B------:R-:W-:Y:S01]  /*4000*/  FSEL R150, R173, RZ, !P5 ;  /* 0x000000ffad967208 */ /* 0x000fe20006800000 */
[----:B------:R-:W-:-:S05]  /*4010*/  IMAD R57, R57, R152, RZ ;  /* 0x0000009839397224 */ /* 0x000fca00078e02ff */
[----:B------:R-:W-:-:S04]  /*4020*/  SHF.R.S32.HI R2, RZ, 0x1f, R57 ;  /* 0x0000001fff027819 */ /* 0x000fc80000011439 */
[----:B------:R-:W-:-:S04]  /*4030*/  LEA.HI R57, R2, R57, RZ, 0x3 ;  /* 0x0000003902397211 */ /* 0x000fc800078f18ff */
[----:B------:R-:W-:Y:S01]  /*4040*/  LEA.HI.SX32 R169, R57, R144, 0x1d ;  /* 0x0000009039a97211 */ /* 0x000fe200078feaff */
[----:B------:R-:W-:Y:S06]  /*4050*/  @!P0 BRA `(.L_x_658) ;  /* 0x0000000000808947 */ /* 0x000fec0003800000 */
[--C-:B------:R-:W-:Y:S01]  /*4060*/  FADD.FTZ R2, R163, -R150.reuse ;  /* 0x80000096a3027221 */ /* 0x100fe20000010000 */
[--C-:B------:R-:W-:Y:S01]  /*4070*/  FADD.FTZ R4, R161, -R150.reuse ;  /* 0x80000096a1047221 */ /* 0x100fe20000010000 */
[----:B------:R-:W0:Y:S01]  /*4080*/  LDC.64 R60, c[0x0][0x2b8] ;  /* 0x0000ae00ff3c7b82 */ /* 0x000e220000000a00 */
[--C-:B------:R-:W-:Y:S01]  /*4090*/  FADD.FTZ R20, R153, -R150.reuse ;  /* 0x8000009699147221 */ /* 0x100fe20000010000 */
[C---:B------:R-:W-:Y:S01]  /*40a0*/  FMUL.FTZ R2, R167.reuse, R2 ;  /* 0x00000002a7027220 */ /* 0x040fe20000410000 */
[----:B------:R-:W-:Y:S01]  /*40b0*/  FMUL.FTZ R4, R167, R4 ;  /* 0x00000004a7047220 */ /* 0x000fe20000410000 */
[--C-:B------:R-:W-:Y:S01]  /*40c0*/  FADD.FTZ R18, R157, -R150.reuse ;  /* 0x800000969d127221 */ /* 0x100fe20000010000 */
[----:B------:R-:W-:Y:S01]  /*40d0*/  FADD.FTZ R34, R151, -R150 ;  /* 0x8000009697227221 */ /* 0x000fe20000010000 */
[----:B------:R-:W-:Y:S01]  /*40e0*/  FFMA.FTZ R2, R127, R2, R110 ;  /* 0x000000027f027223 */ /* 0x000fe2000001006e */
[----:B------:R-:W-:Y:S01]  /*40f0*/  FFMA.FTZ R57, R93, R4, R46 ;  /* 0x000000045d397223 */ /* 0x000fe2000001002e */
[--C-:B------:R-:W-:Y:S01]  /*4100*/  FADD.FTZ R4, R159, -R150.reuse ;  /* 0x800000969f047221 */ /* 0x100fe20000010000 */
[--C-:B------:R-:W-:Y:S01]  /*4110*/  FADD.FTZ R36, R149, -R150.reuse ;  /* 0x8000009695247221 */ /* 0x100fe20000010000 */
[C---:B------:R-:W-:Y:S01]  /*4120*/  FMUL.FTZ R20, R167.reuse, R20 ;  /* 0x00000014a7147220 */ /* 0x040fe20000410000 */
[----:B------:R-:W-:Y:S01]  /*4130*/  FMUL.FTZ R18, R167, R18 ;  /* 0x00000012a7127220 */ /* 0x000fe20000410000 */
[----:B------:R-:W-:Y:S01]  /*4140*/  F2FP.BF16.F32.PACK_AB R56, R57, R2 ;  /* 0x000000023938723e */ /* 0x000fe200000010ff */
        /* <DEDUP_REMOVED lines=11> */
[----:B0-----:R-:W-:Y:S01]  /*4200*/  IMAD.WIDE.U32 R60, R169, 0x10, R60 ;  /* 0x00000010a93c7825 */ /* 0x001fe200078e003c */
[----:B------:R-:W-:-:S02]  /*4210*/  F2FP.BF16.F32.PACK_AB R57, R57, R4 ;  /* 0x000000043939723e */ /* 0x000fc400000010ff */
[----:B------:R-:W-:Y:S02]  /*4220*/  F2FP.BF16.F32.PACK_AB R58, R59, R2 ;  /* 0x000000023b3a723e */ /* 0x000fe400000010ff */
[----:B------:R-:W-:Y:S02]  /*4230*/  F2FP.BF16.F32.PACK_AB R59, R171, R34 ;  /* 0x00000022ab3b723e */ /* 0x000fe400000010ff */
[----:B------:R-:W-:-:S03]  /*4240*/  IADD3 R169, R169, 0x100, RZ ;  /* 0x00000100a9a97810 */ /* 0x000fc60007ffe0ff */
[----:B------:R0:W-:Y:S04]  /*4250*/  STG.E.128 desc[UR4][R60.64], R56 ;  /* 0x000000383c007986 */ /* 0x0001e8000c101d04 */
.L_x_658:
[----:B------:R-:W-:Y:S05]  /*4260*/  BSYNC B1 ;  /* 0x0000000000017941 */ /* 0x000fea0003800000 */
.L_x_657:
[----:B------:R-:W-:Y:S01]  /*4270*/  ISETP.NE.AND P2, PT, R146, RZ, PT ;  /* 0x000000ff9200720c */ /* 0x000fe20003f45270 */
[----:B------:R-:W-:-:S12]  /*4280*/  BSSY B1, `(.L_x_659) ;  /* 0x0000022000017945 */ /* 0x000fd80003800000 */
[----:B------:R-:W-:Y:S05]  /*4290*/  @!P2 BRA `(.L_x_660) ;  /* 0x000000000080a947 */ /* 0x000fea0003800000 */
[--C-:B------:R-:W-:Y:S01]  /*42a0*/  FADD.FTZ R2, R3, -R150.reuse ;  /* 0x8000009603027221 */ /* 0x100fe20000010000 */
[--C-:B------:R-:W-:Y:S01]  /*42b0*/  FADD.FTZ R4, R5, -R150.reuse ;  /* 0x8000009605047221 */ /* 0x100fe20000010000 */
[----:B0-----:R-:W0:Y:S01]  /*42c0*/  LDC.64 R60, c[0x0][0x2b8] ;  /* 0x0000ae00ff3c7b82 */ /* 0x001e220000000a00 */
        /* <DEDUP_REMOVED lines=29> */
.L_x_660:
[----:B------:R-:W-:Y:S05]  /*44a0*/  BSYNC B1 ;  /* 0x0000000000017941 */ /* 0x000fea0003800000 */
.L_x_659:
[----:B------:R-:W-:Y:S01]  /*44b0*/  ISETP.NE.AND P2, PT, R147, RZ, PT ;  /* 0x000000ff9300720c */ /* 0x000fe20003f45270 */
[----:B------:R-:W-:-:S12]  /*44c0*/  BSSY B1, `(.L_x_661) ;  /* 0x0000022000017945 */ /* 0x000fd80003800000 */
[----:B------:R-:W-:Y:S05]  /*44d0*/  @!P2 BRA `(.L_x_662) ;  /* 0x000000000080a947 */ /* 0x000fea0003800000 */
[--C-:B------:R-:W-:Y:S01]  /*44e0*/  FADD.FTZ R2, R19, -R150.reuse ;  /* 0x8000009613027221 */ /* 0x100fe20000010000 */
[--C-:B------:R-:W-:Y:S01]  /*44f0*/  FADD.FTZ R4, R21, -R150.reuse ;  /* 0x8000009615047221 */ /* 0x100fe20000010000 */
[----:B01----:R-:W0:Y:S01]  /*4500*/  LDC.64 R60, c[0x0][0x2b8] ;  /* 0x0000ae00ff3c7b82 */ /* 0x003e220000000a00 */
        /* <DEDUP_REMOVED lines=29> */
.L_x_662:
[----:B------:R-:W-:Y:S05]  /*46e0*/  BSYNC B1 ;  /* 0x0000000000017941 */ /* 0x000fea0003800000 */
.L_x_661:
[----:B------:R-:W-:Y:S05]  /*46f0*/  @!P1 BRA `(.L_x_656) ;  /* 0x00000000007c9947 */ /* 0x000fea0003800000 */
[----:B012---:R-:W0:Y:S01]  /*4700*/  LDC.64 R60, c[0x0][0x2b8] ;  /* 0x0000ae00ff3c7b82 */ /* 0x007e220000000a00 */
[--C-:B------:R-:W-:Y:S01]  /*4710*/  FADD.FTZ R34, R43, -R150.reuse ;  /* 0x800000962b227221 */ /* 0x100fe20000010000 */
[--C-:B------:R-:W-:Y:S01]  /*4720*/  FADD.FTZ R36, R45, -R150.reuse ;  /* 0x800000962d247221 */ /* 0x100fe20000010000 */
[--C-:B------:R-:W-:Y:S01]  /*4730*/  FADD.FTZ R58, R165, -R150.reuse ;  /* 0x80000096a53a7221 */ /* 0x100fe20000010000 */
[--C-:B------:R-:W-:Y:S01]  /*4740*/  FADD.FTZ R56, R47, -R150.reuse ;  /* 0x800000962f387221 */ /* 0x100fe20000010000 */
[C---:B------:R-:W-:Y:S01]  /*4750*/  FMUL.FTZ R34, R167.reuse, R34 ;  /* 0x00000022a7227220 */ /* 0x040fe20000410000 */
[----:B------:R-:W-:Y:S01]  /*4760*/  FMUL.FTZ R36, R167, R36 ;  /* 0x00000024a7247220 */ /* 0x000fe20000410000 */
        /* <DEDUP_REMOVED lines=14> */
[----:B------:R-:W-:Y:S01]  /*4850*/  F2FP.BF16.F32.PACK_AB R58, R57, R34 ;  /* 0x00000022393a723e */ /* 0x000fe200000010ff */
[----:B------:R-:W-:Y:S01]  /*4860*/  FFMA.FTZ R18, R112, R18, R97 ;  /* 0x0000001270127223 */ /* 0x000fe20000010061 */
[----:B------:R-:W-:Y:S01]  /*4870*/  FFMA.FTZ R57, R67, R20, R10 ;  /* 0x0000001443397223 */ /* 0x000fe2000001000a */
[----:B------:R-:W-:Y:S01]  /*4880*/  FFMA.FTZ R2, R115, R2, R98 ;  /* 0x0000000273027223 */ /* 0x000fe20000010062 */
[----:B------:R-:W-:Y:S01]  /*4890*/  FFMA.FTZ R167, R69, R4, R12 ;  /* 0x0000000445a77223 */ /* 0x000fe2000001000c */
[----:B------:R-:W-:Y:S01]  /*48a0*/  F2FP.BF16.F32.PACK_AB R59, R59, R56 ;  /* 0x000000383b3b723e */ /* 0x000fe200000010ff */
[----:B0-----:R-:W-:Y:S01]  /*48b0*/  IMAD.WIDE.U32 R60, R169, 0x10, R60 ;  /* 0x00000010a93c7825 */ /* 0x001fe200078e003c */
[----:B------:R-:W-:-:S02]  /*48c0*/  F2FP.BF16.F32.PACK_AB R57, R57, R18 ;  /* 0x000000123939723e */ /* 0x000fc400000010ff */
[----:B------:R-:W-:-:S05]  /*48d0*/  F2FP.BF16.F32.PACK_AB R56, R167, R2 ;  /* 0x00000002a738723e */ /* 0x000fca00000010ff */
[----:B------:R3:W-:Y:S02]  /*48e0*/  STG.E.128 desc[UR4][R60.64], R56 ;  /* 0x000000383c007986 */ /* 0x0007e4000c101d04 */
.L_x_656:
[----:B------:R-:W-:Y:S05]  /*48f0*/  BSYNC B0 ;  /* 0x0000000000007941 */ /* 0x000fea0003800000 */
.L_x_655:
[----:B------:R-:W-:Y:S02]  /*4900*/  IADD3 R95, R95, UR10, RZ ;  /* 0x0000000a5f5f7c10 */ /* 0x000fe4000fffe0ff */
[----:B------:R-:W-:Y:S02]  /*4910*/  SEL R154, RZ, 0x1, P4 ;  /* 0x00000001ff9a7807 */ /* 0x000fe40002000000 */
[----:B------:R-:W-:-:S13]  /*4920*/  ISETP.GE.AND P2, PT, R95, UR11, PT ;  /* 0x0000000b5f007c0c */ /* 0x000fda000bf46270 */
[----:B------:R-:W-:Y:S05]  /*4930*/  @!P2 BRA `(.L_x_663) ;  /* 0xffffffc400d4a947 */ /* 0x000fea000383ffff */
[----:B------:R-:W-:Y:S05]  /*4940*/  EXIT ;  /* 0x000000000000794d */ /* 0x000fea0003800000 */
.L_x_654:
[----:B0123--:R-:W-:Y:S01]  /*4950*/  HFMA2.MMA R58, -RZ, RZ, 0, 5.9604644775390625e-08 ;  /* 0x00000001ff3a7435 */ /* 0x00ffe200000001ff */
[----:B------:R-:W-:Y:S01]  /*4960*/  IMAD.MOV.U32 R167, RZ, RZ, R2 ;  /* 0x000000ffffa77224 */ /* 0x000fe200078e0002 */
[----:B------:R-:W-:Y:S02]  /*4970*/  MOV R169, 0x1f ;  /* 0x0000001f00a97802 */ /* 0x000fe40000000f00 */
[----:B------:R-:W-:-:S07]  /*4980*/  MOV R36, 0xffffffff ;  /* 0xffffffff00247802 */ /* 0x000fce0000000f00 */
[----:B-----5:R-:W-:Y:S05]  /*4990*/  WARPSYNC.COLLECTIVE R36, `(.L_x_664) ;  /* 0x0000000024087348 */ /* 0x020fea0003c00000 */
[----:B------:R0:W1:Y:S02]  /*49a0*/  SHFL.BFLY P6, R61, R167, R58, R169 ;  /* 0x0c00003aa73d7389 */ /* 0x00006400000c00a9 */
[----:B01---5:R-:W-:Y:S01]  /*49b0*/  ENDCOLLECTIVE ;  /* 0x000000000000791b */ /* 0x023fe20003800000 */
.L_x_664:
[----:B------:R-:W-:Y:S01]  /*49c0*/  IMAD.MOV.U32 R58, RZ, RZ, 0x2 ;  /* 0x00000002ff3a7424 */ /* 0x000fe200078e00ff */
[----:B------:R-:W-:-:S05]  /*49d0*/  MOV R57, R61 ;  /* 0x0000003d00397202 */ /* 0x000fca0000000f00 */
[----:B------:R-:W-:-:S05]  /*49e0*/  FADD.FTZ R57, R2, R57 ;  /* 0x0000003902397221 */ /* 0x000fca0000010000 */
[----:B------:R-:W-:-:S07]  /*49f0*/  MOV R167, R57 ;  /* 0x0000003900a77202 */ /* 0x000fce0000000f00 */
[----:B------:R-:W-:Y:S05]  /*4a00*/  WARPSYNC.COLLECTIVE R36, `(.L_x_665) ;  /* 0x0000000024087348 */ /* 0x000fea0003c00000 */
[----:B------:R0:W1:Y:S02]  /*4a10*/  SHFL.BFLY P6, R61, R167, R58, R169 ;  /* 0x0c00003aa73d7389 */ /* 0x00006400000c00a9 */
[----:B01----:R-:W-:Y:S01]  /*4a20*/  ENDCOLLECTIVE ;  /* 0x000000000000791b */ /* 0x003fe20003800000 */
.L_x_665:
[----:B------:R-:W-:Y:S01]  /*4a30*/  HFMA2.MMA R58, -RZ, RZ, 0, 2.384185791015625e-07 ;  /* 0x00000004ff3a7435 */ /* 0x000fe200000001ff */
[----:B------:R-:W-:-:S05]  /*4a40*/  MOV R20, R61 ;  /* 0x0000003d00147202 */ /* 0x000fca0000000f00 */
[----:B------:R-:W-:-:S05]  /*4a50*/  FADD.FTZ R20, R57, R20 ;  /* 0x0000001439147221 */ /* 0x000fca0000010000 */
[----:B------:R-:W-:-:S07]  /*4a60*/  MOV R167, R20 ;  /* 0x0000001400a77202 */ /* 0x000fce0000000f00 */
[----:B------:R-:W-:Y:S05]  /*4a70*/  WARPSYNC.COLLECTIVE R36, `(.L_x_666) ;  /* 0x0000000024087348 */ /* 0x000fea0003c00000 */
[----:B------:R0:W1:Y:S02]  /*4a80*/  SHFL.BFLY P6, R61, R167, R58, R169 ;  /* 0x0c00003aa73d7389 */ /* 0x00006400000c00a9 */
[----:B01----:R-:W-:Y:S01]  /*4a90*/  ENDCOLLECTIVE ;  /* 0x000000000000791b */ /* 0x003fe20003800000 */
.L_x_666:
[----:B------:R-:W-:Y:S01]  /*4aa0*/  IMAD.MOV.U32 R58, RZ, RZ, 0x8 ;  /* 0x00000008ff3a7424 */ /* 0x000fe200078e00ff */
[----:B------:R-:W-:-:S05]  /*4ab0*/  MOV R59, R61 ;  /* 0x0000003d003b7202 */ /* 0x000fca0000000f00 */
[----:B------:R-:W-:-:S05]  /*4ac0*/  FADD.FTZ R59, R20, R59 ;  /* 0x0000003b143b7221 */ /* 0x000fca0000010000 */
[----:B------:R-:W-:-:S07]  /*4ad0*/  MOV R167, R59 ;  /* 0x0000003b00a77202 */ /* 0x000fce0000000f00 */
[----:B------:R-:W-:Y:S05]  /*4ae0*/  WARPSYNC.COLLECTIVE R36, `(.L_x_667) ;  /* 0x0000000024087348 */ /* 0x000fea0003c00000 */
[----:B------:R0:W1:Y:S02]  /*4af0*/  SHFL.BFLY P6, R61, R167, R58, R169 ;  /* 0x0c00003aa73d7389 */ /* 0x00006400000c00a9 */
[----:B01----:R-:W-:Y:S01]  /*4b00*/  ENDCOLLECTIVE ;  /* 0x000000000000791b */ /* 0x003fe20003800000 */
.L_x_667:
[----:B------:R-:W-:Y:S01]  /*4b10*/  HFMA2.MMA R58, -RZ, RZ, 0, 9.5367431640625e-07 ;  /* 0x00000010ff3a7435 */ /* 0x000fe200000001ff */
[----:B------:R-:W-:-:S05]  /*4b20*/  MOV R34, R61 ;  /* 0x0000003d00227202 */ /* 0x000fca0000000f00 */
[----:B------:R-:W-:-:S05]  /*4b30*/  FADD.FTZ R34, R59, R34 ;  /* 0x000000223b227221 */ /* 0x000fca0000010000 */
[----:B------:R-:W-:-:S07]  /*4b40*/  MOV R167, R34 ;  /* 0x0000002200a77202 */ /* 0x000fce0000000f00 */
[----:B------:R-:W-:Y:S05]  /*4b50*/  WARPSYNC.COLLECTIVE R36, `(.L_x_668) ;  /* 0x0000000024087348 */ /* 0x000fea0003c00000 */
[----:B------:R0:W1:Y:S02]  /*4b60*/  SHFL.BFLY P6, R61, R167, R58, R169 ;  /* 0x0c00003aa73d7389 */ /* 0x00006400000c00a9 */
[----:B01----:R-:W-:Y:S01]  /*4b70*/  ENDCOLLECTIVE ;  /* 0x000000000000791b */ /* 0x003fe20003800000 */
.L_x_668:
[----:B------:R-:W-:Y:S01]  /*4b80*/  HFMA2.MMA R58, -RZ, RZ, 0, 5.9604644775390625e-08 ;  /* 0x00000001ff3a7435 */ /* 0x000fe200000001ff */
        /* <DEDUP_REMOVED lines=71> */
.L_x_669:
[----:B------:R-:W-:Y:S01]  /*5000*/  HFMA2.MMA R58, -RZ, RZ, 0, 1.1920928955078125e-07 ;  /* 0x00000002ff3a7435 */ /* 0x000fe200000001ff */
[----:B------:R-:W-:-:S04]  /*5010*/  IMAD.MOV.U32 R57, RZ, RZ, R61 ;  /* 0x000000ffff397224 */ /* 0x000fc800078e003d */
[----:B------:R-:W-:-:S05]  /*5020*/  FADD.FTZ R57, R2, R57 ;  /* 0x0000003902397221 */ /* 0x000fca0000010000 */
[----:B------:R-:W-:-:S07]  /*5030*/  MOV R167, R57 ;  /* 0x0000003900a77202 */ /* 0x000fce0000000f00 */
[----:B------:R-:W-:Y:S05]  /*5040*/  WARPSYNC.COLLECTIVE R36, `(.L_x_670) ;  /* 0x0000000024087348 */ /* 0x000fea0003c00000 */
[----:B------:R0:W1:Y:S02]  /*5050*/  SHFL.BFLY P6, R61, R167, R58, R169 ;  /* 0x0c00003aa73d7389 */ /* 0x00006400000c00a9 */
[----:B01----:R-:W-:Y:S01]  /*5060*/  ENDCOLLECTIVE ;  /* 0x000000000000791b */ /* 0x003fe20003800000 */
.L_x_670:
[----:B------:R-:W-:Y:S01]  /*5070*/  HFMA2.MMA R58, -RZ, RZ, 0, 2.384185791015625e-07 ;  /* 0x00000004ff3a7435 */ /* 0x000fe200000001ff */
[----:B------:R-:W-:-:S05]  /*5080*/  MOV R20, R61 ;  /* 0x0000003d00147202 */ /* 0x000fca0000000f00 */
[----:B------:R-:W-:-:S05]  /*5090*/  FADD.FTZ R20, R57, R20 ;  /* 0x0000001439147221 */ /* 0x000fca0000010000 */
[----:B------:R-:W-:-:S07]  /*50a0*/  MOV R167, R20 ;  /* 0x0000001400a77202 */ /* 0x000fce0000000f00 */
[----:B------:R-:W-:Y:S05]  /*50b0*/  WARPSYNC.COLLECTIVE R36, `(.L_x_671) ;  /* 0x0000000024087348 */ /* 0x000fea0003c00000 */
[----:B------:R0:W1:Y:S02]  /*50c0*/  SHFL.BFLY P6, R61, R167, R58, R169 ;  /* 0x0c00003aa73d7389 */ /* 0x00006400000c00a9 */
[----:B01----:R-:W-:Y:S01]  /*50d0*/  ENDCOLLECTIVE ;  /* 0x000000000000791b */ /* 0x003fe20003800000 */
.L_x_671:
[----:B------:R-:W-:Y:S01]  /*50e0*/  HFMA2.MMA R58, -RZ, RZ, 0, 4.76837158203125e-07 ;  /* 0x00000008ff3a7435 */ /* 0x000fe200000001ff */
[----:B------:R-:W-:-:S04]  /*50f0*/  IMAD.MOV.U32 R59, RZ, RZ, R61 ;  /* 0x000000ffff3b7224 */ /* 0x000fc800078e003d */
[----:B------:R-:W-:-:S05]  /*5100*/  FADD.FTZ R59, R20, R59 ;  /* 0x0000003b143b7221 */ /* 0x000fca0000010000 */
[----:B------:R-:W-:-:S07]  /*5110*/  MOV R167, R59 ;  /* 0x0000003b00a77202 */ /* 0x000fce0000000f00 */
[----:B------:R-:W-:Y:S05]  /*5120*/  WARPSYNC.COLLECTIVE R36, `(.L_x_672) ;  /* 0x0000000024087348 */ /* 0x000fea0003c00000 */
[----:B------:R0:W1:Y:S02]  /*5130*/  SHFL.BFLY P6, R61, R167, R58, R169 ;  /* 0x0c00003aa73d7389 */ /* 0x00006400000c00a9 */
[----:B01----:R-:W-:Y:S01]  /*5140*/  ENDCOLLECTIVE ;  /* 0x000000000000791b */ /* 0x003fe20003800000 */
.L_x_672:
[----:B------:R-:W-:Y:S01]  /*5150*/  HFMA2.MMA R58, -RZ, RZ, 0, 9.5367431640625e-07 ;  /* 0x00000010ff3a7435 */ /* 0x000fe200000001ff */
[----:B------:R-:W-:-:S05]  /*5160*/  MOV R34, R61 ;  /* 0x0000003d00227202 */ /* 0x000fca0000000f00 */
[----:B------:R-:W-:-:S05]  /*5170*/  FADD.FTZ R34, R59, R34 ;  /* 0x000000223b227221 */ /* 0x000fca0000010000 */
[----:B------:R-:W-:-:S07]  /*5180*/  MOV R167, R34 ;  /* 0x0000002200a77202 */ /* 0x000fce0000000f00 */
[----:B------:R-:W-:Y:S05]  /*5190*/  WARPSYNC.COLLECTIVE R36, `(.L_x_673) ;  /* 0x0000000024087348 */ /* 0x000fea0003c00000 */
[----:B------:R0:W1:Y:S02]  /*51a0*/  SHFL.BFLY P6, R61, R167, R58, R169 ;  /* 0x0c00003aa73d7389 */ /* 0x00006400000c00a9 */
[----:B01----:R-:W-:Y:S01]  /*51b0*/  ENDCOLLECTIVE ;  /* 0x000000000000791b */ /* 0x003fe20003800000 */
.L_x_673:
[----:B------:R-:W-:Y:S05]  /*51c0*/  BRA `(.L_x_674) ;  /* 0xffffffe800107947 */ /* 0x000fea000383ffff */
.L_x_675:
        /* <DEDUP_REMOVED lines=11> */
.L_x_30190:


//--------------------- .text._ZN10layer_norm13ln_fwd_kernelINS_13Kernel_traitsI13__nv_bfloat16S2_S2_S2_fjLj8192ELj1ELj1ELj8ELj16ENS_18Kernel_traits_baseILj8192ES2_S2_S2_S2_fjLj256EEEEELb0ELb1ELb1ELb1EEEvNS_9FwdParamsE --------------------------
	.section	.text._ZN10layer_norm13ln_fwd_kernelINS_13Kernel_traitsI13__nv_bfloat16S2_S2_S2_fjLj8192ELj1ELj1ELj8ELj16ENS_18Kernel_traits_baseILj8192ES2_S2_S2_S2_fjLj256EEEEELb0ELb1ELb1ELb1EEEvNS_9FwdParamsE,"ax",@progbits
	.align	128
        .global         _ZN10layer_norm13ln_fwd_kernelINS_13Kernel_traitsI13__nv_bfloat16S2_S2_S2_fjLj8192ELj1ELj1ELj8ELj16ENS_18Kernel_traits_baseILj8192ES2_S2_S2_S2_fjLj256EEEEELb0ELb1ELb1ELb1EEEvNS_9FwdParamsE
        .type           _ZN10layer_norm13ln_fwd_kernelINS_13Kernel_traitsI13__nv_bfloat16S2_S2_S2_fjLj8192ELj1ELj1ELj8ELj16ENS_18Kernel_traits_baseILj8192ES2_S2_S2_S2_fjLj256EEEEELb0ELb1ELb1ELb1EEEvNS_9FwdParamsE,@function
        .size           _ZN10layer_norm13ln_fwd_kernelINS_13Kernel_traitsI13__nv_bfloat16S2_S2_S2_fjLj8192ELj1ELj1ELj8ELj16ENS_18Kernel_traits_baseILj8192ES2_S2_S2_S2_fjLj256EEEEELb0ELb1ELb1ELb1EEEvNS_9FwdParamsE,(.L_x_30191 - _ZN10layer_norm13ln_fwd_kernelINS_13Kernel_traitsI13__nv_bfloat16S2_S2_S2_fjLj8192ELj1ELj1ELj8ELj16ENS_18Kernel_traits_baseILj8192ES2_S2_S2_S2_fjLj256EEEEELb0ELb1ELb1ELb1EEEvNS_9FwdParamsE)
        .other          _ZN10layer_norm13ln_fwd_kernelINS_13Kernel_traitsI13__nv_bfloat16S2_S2_S2_fjLj8192ELj1ELj1ELj8ELj16ENS_18Kernel_traits_baseILj8192ES2_S2_S2_S2_fjLj256EEEEELb0ELb1ELb1ELb1EEEvNS_9FwdParamsE,@"STO_CUDA_ENTRY STV_DEFAULT"
_ZN10layer_norm13ln_fwd_kernelINS_13Kernel_traitsI13__nv_bfloat16S2_S2_S2_fjLj8192ELj1ELj1ELj8ELj16ENS_18Kernel_traits_baseILj8192ES2_S2_S2_S2_fjLj256EEEEELb0ELb1ELb1ELb1EEEvNS_9FwdParamsE:
.text._ZN10layer_norm13ln_fwd_kernelINS_13Kernel_traitsI13__nv_bfloat16S2_S2_S2_fjLj8192ELj1ELj1ELj8ELj16ENS_18Kernel_traits_baseILj8192ES2_S2_S2_S2_fjLj256EEEEELb0ELb1ELb1ELb1EEEvNS_9FwdParamsE:
        /* <DEDUP_REMOVED lines=45> */
[----:B------:R-:W-:Y:S01]  /*02d0*/  PRMT R81, R32, 0x7632, R81 ;  /* 0x0000763220517816 */ /* 0x000fe20000000051 */
[----:B------:R-:W-:Y:S01]  /*02e0*/  ULDC UR8, c[0x0][0x29c] ;  /* 0x0000a70000087ab9 */ /* 0x000fe20000000800 */
[----:B------:R-:W-:Y:S01]  /*02f0*/  PRMT R82, R33, 0x7632, R82 ;  /* 0x0000763221527816 */ /* 0x000fe20000000052 */
[----:B------:R-:W-:Y:S01]  /*0300*/  ULDC UR9, c[0x0][0x290] ;  /* 0x0000a40000097ab9 */ /* 0x000fe20000000800 */
[----:B------:R-:W-:Y:S02]  /*0310*/  PRMT R83, R34, 0x7632, R83 ;  /* 0x0000763222537816 */ /* 0x000fe40000000053 */
[----:B------:R-:W-:-:S02]  /*0320*/  SHF.L.U32 R78, R78, 0x3, RZ ;  /* 0x000000034e4e7819 */ /* 0x000fc400000006ff */
[----:B------:R-:W-:Y:S01]  /*0330*/  SHF.R.U32.HI R98, RZ, 0x5, R49 ;  /* 0x00000005ff627819 */ /* 0x000fe20000011631 */
[----:B------:R-:W-:Y:S01]  /*0340*/  IMAD.MOV.U32 R0, RZ, RZ, 0x1 ;  /* 0x00000001ff007424 */ /* 0x000fe200078e00ff */
[----:B------:R-:W-:Y:S01]  /*0350*/  PRMT R84, R35, 0x7632, R84 ;  /* 0x0000763223547816 */ /* 0x000fe20000000054 */
[----:B------:R-:W-:Y:S01]  /*0360*/  ULDC.64 UR10, c[0x0][0x210] ;  /* 0x00008400000a7ab9 */ /* 0x000fe20000000a00 */
        /* <DEDUP_REMOVED lines=10> */
[----:B------:R-:W-:Y:S01]  /*0410*/  PRMT R96, R67, 0x7632, R96 ;  /* 0x0000763243607816 */ /* 0x000fe20000000060 */
[----:B------:R-:W-:Y:S01]  /*0420*/  IMAD.U32 R42, R37, 0x10000, RZ ;  /* 0x00010000252a7824 */ /* 0x000fe200078e00ff */
[----:B------:R-:W-:Y:S02]  /*0430*/  SHF.L.U32 R47, R32, 0x10, RZ ;  /* 0x00000010202f7819 */ /* 0x000fe400000006ff */
        /* <DEDUP_REMOVED lines=15> */
[----:B------:R-:W-:Y:S02]  /*0530*/  LOP3.LUT R80, R49, 0x1f, RZ, 0xc0, !PT ;  /* 0x0000001f31507812 */ /* 0x000fe400078ec0ff */
        /* <DEDUP_REMOVED lines=17> */
[----:B------:R-:W-:Y:S01]  /*0650*/  ISETP.NE.AND P1, PT, RZ, UR6, PT ;  /* 0x00000006ff007c0c */ /* 0x000fe2000bf25270 */
[----:B------:R-:W-:Y:S01]  /*0660*/  ULDC.64 UR6, c[0x0][0x230] ;  /* 0x00008c0000067ab9 */ /* 0x000fe20000000a00 */
[----:B--2---:R-:W-:-:S02]  /*0670*/  PRMT R103, R52, 0x7632, R103 ;  /* 0x0000763234677816 */ /* 0x004fc40000000067 */
[----:B------:R-:W-:Y:S02]  /*0680*/  PRMT R104, R53, 0x7632, R104 ;  /* 0x0000763235687816 */ /* 0x000fe40000000068 */
[----:B---3--:R-:W-:Y:S02]  /*0690*/  PRMT R114, R23, 0x7632, R114 ;  /* 0x0000763217727816 */ /* 0x008fe40000000072 */
[----:B------:R-:W-:Y:S02]  /*06a0*/  PRMT R105, R54, 0x7632, R105 ;  /* 0x0000763236697816 */ /* 0x000fe40000000069 */
[----:B----4-:R-:W-:Y:S02]  /*06b0*/  PRMT R126, R10, 0x7632, R126 ;  /* 0x000076320a7e7816 */ /* 0x010fe4000000007e */
        /* <DEDUP_REMOVED lines=29> */
[----:B------:R-:W-:Y:S01]  /*0890*/  SHF.L.U32 R51, R53, 0x10, RZ ;  /* 0x0000001035337819 */ /* 0x000fe200000006ff */
[----:B------:R-:W-:Y:S01]  /*08a0*/  IMAD.U32 R68, R14, 0x10000, RZ ;  /* 0x000100000e447824 */ /* 0x000fe200078e00ff */
        /* <DEDUP_REMOVED lines=59> */
[----:B------:R-:W-:-:S07]  /*0c60*/  SHF.L.U32 R129, R129, 0x10, RZ ;  /* 0x0000001081817819 */ /* 0x000fce00000006ff */
.L_x_775:
[----:B0-----:R-:W0:Y:S01]  /*0c70*/  LDC.64 R2, c[0x0][0x280] ;  /* 0x0000a000ff027b82 */ /* 0x001e220000000a00 */
[----:B------:R-:W-:-:S07]  /*0c80*/  ISETP.NE.U32.AND P0, PT, RZ, UR6, PT ;  /* 0x00000006ff007c0c */ /* 0x000fce000bf05070 */
[----:B------:R-:W1:Y:S08]  /*0c90*/  LDC R22, c[0x0][0x218] ;  /* 0x00008600ff167b82 */ /* 0x000e700000000800 */
[----:B------:R-:W2:Y:S01]  /*0ca0*/  LDC.64 R12, c[0x0][0x288] ;  /* 0x0000a200ff0c7b82 */ /* 0x000ea20000000a00 */
[----:B0-----:R-:W-:-:S05]  /*0cb0*/  IMAD.WIDE R2, R79, 0x4, R2 ;  /* 0x000000044f027825 */ /* 0x001fca00078e0202 */
[----:B------:R0:W3:Y:S01]  /*0cc0*/  LDG.E R20, desc[UR4][R2.64] ;  /* 0x0000000402147981 */ /* 0x0000e2000c1e1900 */
[----:B------:R-:W-:Y:S01]  /*0cd0*/  ISETP.NE.AND.EX P0, PT, RZ, UR7, PT, P0 ;  /* 0x00000007ff007c0c */ /* 0x000fe2000bf05300 */
[----:B------:R-:W-:Y:S01]  /*0ce0*/  HFMA2.MMA R26, -RZ, RZ, 0, 0 ;  /* 0x00000000ff1a7435 */ /* 0x000fe200000001ff */
[----:B-1----:R-:W-:-:S05]  /*0cf0*/  IMAD R18, R79, R22, RZ ;  /* 0x000000164f127224 */ /* 0x002fca00078e02ff */
[----:B0-----:R-:W-:-:S06]  /*0d00*/  SHF.R.S32.HI R3, RZ, 0x1f, R18 ;  /* 0x0000001fff037819 */ /* 0x001fcc0000011412 */
[----:B------:R-:W0:Y:S01]  /*0d10*/  @P0 LDC.64 R14, c[0x0][0x230] ;  /* 0x00008c00ff0e0b82 */ /* 0x000e220000000a00 */
[----:B------:R-:W-:-:S04]  /*0d20*/  LEA.HI R3, R3, R18, RZ, 0x3 ;  /* 0x0000001203037211 */ /* 0x000fc800078f18ff */
[----:B------:R-:W-:-:S05]  /*0d30*/  LEA.HI.SX32 R137, R3, R48, 0x1d ;  /* 0x0000003003897211 */ /* 0x000fca00078feaff */
[----:B0-----:R-:W-:-:S05]  /*0d40*/  @P0 IMAD.WIDE.U32 R14, R137, 0x10, R14 ;  /* 0x00000010890e0825 */ /* 0x001fca00078e000e */
[----:B-----5:R0:W5:Y:S01]  /*0d50*/  @P0 LDG.E.128 R4, desc[UR4][R14.64] ;  /* 0x000000040e040981 */ /* 0x020162000c1e1d00 */
[----:B---3--:R-:W-:-:S13]  /*0d60*/  ISETP.GE.AND P2, PT, R20, 0x1, PT ;  /* 0x000000011400780c */ /* 0x008fda0003f46270 */
[----:B------:R-:W1:Y:S01]  /*0d70*/  @P2 LDC.64 R16, c[0x0][0x220] ;  /* 0x00008800ff102b82 */ /* 0x000e620000000a00 */
[----:B------:R-:W-:-:S05]  /*0d80*/  @P2 IADD3 R19, R20, -0x1, RZ ;  /* 0xffffffff14132810 */ /* 0x000fca0007ffe0ff */
[----:B------:R-:W-:-:S05]  /*0d90*/  @P2 IMAD R19, R19, R22, RZ ;  /* 0x0000001613132224 */ /* 0x000fca00078e02ff */
[----:B------:R-:W-:-:S04]  /*0da0*/  @P2 SHF.R.S32.HI R2, RZ, 0x1f, R19 ;  /* 0x0000001fff022819 */ /* 0x000fc80000011413 */
[----:B------:R-:W-:Y:S01]  /*0db0*/  @P2 LEA.HI R19, R2, R19, RZ, 0x3 ;  /* 0x0000001302132211 */ /* 0x000fe200078f18ff */
[----:B--2---:R-:W-:-:S03]  /*0dc0*/  IMAD.WIDE R2, R79, 0x4, R12 ;  /* 0x000000044f027825 */ /* 0x004fc600078e020c */
[----:B------:R-:W-:Y:S02]  /*0dd0*/  @P2 LEA.HI.SX32 R26, R19, R48, 0x1d ;  /* 0x00000030131a2211 */ /* 0x000fe400078feaff */
[----:B------:R0:W5:Y:S03]  /*0de0*/  LDG.E R23, desc[UR4][R2.64] ;  /* 0x0000000402177981 */ /* 0x000166000c1e1900 */
[----:B-1----:R-:W-:-:S05]  /*0df0*/  @P2 IMAD.WIDE.U32 R12, R26, 0x10, R16 ;  /* 0x000000101a0c2825 */ /* 0x002fca00078e0010 */
[----:B------:R0:W5:Y:S01]  /*0e00*/  @P2 LDG.E.128 R8, desc[UR4][R12.64] ;  /* 0x000000040c082981 */ /* 0x000162000c1e1d00 */
[----:B------:R-:W-:Y:S01]  /*0e10*/  ISETP.GT.AND P3, PT, R20, RZ, PT ;  /* 0x000000ff1400720c */ /* 0x000fe20003f64270 */
[----:B------:R-:W-:Y:S01]  /*0e20*/  BSSY B0, `(.L_x_676) ;  /* 0x000000c000007945 */ /* 0x000fe20003800000 */
[----:B------:R-:W-:-:S11]  /*0e30*/  SHF.R.S32.HI R24, RZ, 0x1f, R79 ;  /* 0x0000001fff187819 */ /* 0x000fd6000001144f */
[----:B0-----:R-:W-:Y:S05]  /*0e40*/  @P3 BRA `(.L_x_677) ;  /* 0x0000000000103947 */ /* 0x001fea0003800000 */
[----:B------:R-:W-:Y:S01]  /*0e50*/  MOV R25, RZ ;  /* 0x000000ff00197202 */ /* 0x000fe20000000f00 */
[----:B------:R-:W-:Y:S06]  /*0e60*/  @!P0 BRA `(.L_x_678) ;  /* 0x00000000001c8947 */ /* 0x000fec0003800000 */
[----:B-----5:R-:W-:Y:S01]  /*0e70*/  SHF.L.U32 R25, R4, 0x10, RZ ;  /* 0x0000001004197819 */ /* 0x020fe200000006ff */
[----:B------:R-:W-:Y:S06]  /*0e80*/  BRA `(.L_x_678) ;  /* 0x0000000000147947 */ /* 0x000fec0003800000 */
.L_x_677:
[----:B-----5:R-:W-:Y:S01]  /*0e90*/  SHF.L.U32 R2, R8, 0x10, RZ ;  /* 0x0000001008027819 */ /* 0x020fe200000006ff */
[----:B------:R-:W-:-:S04]  /*0ea0*/  @P0 IMAD.U32 R12, R4, 0x10000, RZ ;  /* 0x00010000040c0824 */ /* 0x000fc800078e00ff */
[----:B------:R-:W-:-:S04]  /*0eb0*/  FMUL.FTZ R2, R2, UR8 ;  /* 0x0000000802027c20 */ /* 0x000fc80008410000 */
[----:B------:R-:W-:-:S04]  /*0ec0*/  FMUL.FTZ R25, R31, R2 ;  /* 0x000000021f197220 */ /* 0x000fc80000410000 */
[----:B------:R-:W-:-:S07]  /*0ed0*/  @P0 FADD.FTZ R25, R25, R12 ;  /* 0x0000000c19190221 */ /* 0x000fce0000010000 */
.L_x_678:
[----:B------:R-:W-:Y:S05]  /*0ee0*/  BSYNC B0 ;  /* 0x0000000000007941 */ /* 0x000fea0003800000 */
.L_x_676:
[----:B------:R-:W-:Y:S04]  /*0ef0*/  BSSY B0, `(.L_x_679) ;  /* 0x000000e000007945 */ /* 0x000fe80003800000 */
[----:B------:R-:W-:Y:S05]  /*0f00*/  @P3 BRA `(.L_x_680) ;  /* 0x0000000000143947 */ /* 0x000fea0003800000 */
[----:B------:R-:W-:Y:S01]  /*0f10*/  MOV R27, RZ ;  /* 0x000000ff001b7202 */ /* 0x000fe20000000f00 */
[----:B------:R-:W-:Y:S06]  /*0f20*/  @!P0 BRA `(.L_x_681) ;  /* 0x0000000000288947 */ /* 0x000fec0003800000 */
[----:B-----5:R-:W-:-:S04]  /*0f30*/  PRMT R27, R4, 0x7632, R27 ;  /* 0x00007632041b7816 */ /* 0x020fc8000000001b */
[----:B------:R-:W-:Y:S01]  /*0f40*/  SHF.L.U32 R27, R27, 0x10, RZ ;  /* 0x000000101b1b7819 */ /* 0x000fe200000006ff */
[----:B------:R-:W-:Y:S06]  /*0f50*/  BRA `(.L_x_681) ;  /* 0x00000000001c7947 */ /* 0x000fec0003800000 */
.L_x_680:
[----:B-----5:R-:W-:Y:S02]  /*0f60*/  PRMT R2, R8, 0x7632, R2 ;  /* 0x0000763208027816 */ /* 0x020fe40000000002 */
[----:B------:R-:W-:Y:S02]  /*0f70*/  @P0 PRMT R3, R4, 0x7632, R3 ;  /* 0x0000763204030816 */ /* 0x000fe40000000003 */
[----:B------:R-:W-:Y:S02]  /*0f80*/  SHF.L.U32 R2, R2, 0x10, RZ ;  /* 0x0000001002027819 */ /* 0x000fe400000006ff */
[----:B------:R-:W-:-:S03]  /*0f90*/  @P0 SHF.L.U32 R12, R3, 0x10, RZ ;  /* 0x00000010030c0819 */ /* 0x000fc600000006ff */
[----:B------:R-:W-:-:S04]  /*0fa0*/  FMUL.FTZ R2, R2, UR8 ;  /* 0x0000000802027c20 */ /* 0x000fc80008410000 */
[----:B------:R-:W-:-:S04]  /*0fb0*/  FMUL.FTZ R27, R99, R2 ;  /* 0x00000002631b7220 */ /* 0x000fc80000410000 */
[----:B------:R-:W-:-:S07]  /*0fc0*/  @P0 FADD.FTZ R27, R27, R12 ;  /* 0x0000000c1b1b0221 */ /* 0x000fce0000010000 */
.L_x_681:
[----:B------:R-:W-:Y:S05]  /*0fd0*/  BSYNC B0 ;  /* 0x0000000000007941 */ /* 0x000fea0003800000 */
.L_x_679:
[----:B------:R-:W-:Y:S04]  /*0fe0*/  BSSY B0, `(.L_x_682) ;  /* 0x000000b000007945 */ /* 0x000fe80003800000 */
[----:B------:R-:W-:Y:S05]  /*0ff0*/  @P3 BRA `(.L_x_683) ;  /* 0x0000000000103947 */ /* 0x000fea0003800000 */
[----:B------:R-:W-:Y:S01]  /*1000*/  HFMA2.MMA R131, -RZ, RZ, 0, 0 ;  /* 0x00000000ff837435 */ /* 0x000fe200000001ff */
[----:B------:R-:W-:Y:S10]  /*1010*/  @!P0 BRA `(.L_x_684) ;  /* 0x00000000001c8947 */ /* 0x000ff40003800000 */
[----:B-----5:R-:W-:Y:S01]  /*1020*/  SHF.L.U32 R131, R5, 0x10, RZ ;  /* 0x0000001005837819 */ /* 0x020fe200000006ff */
[----:B------:R-:W-:Y:S06]  /*1030*/  BRA `(.L_x_684) ;  /* 0x0000000000147947 */ /* 0x000fec0003800000 */
.L_x_683:
[----:B-----5:R-:W-:-:S05]  /*1040*/  SHF.L.U32 R2, R9, 0x10, RZ ;  /* 0x0000001009027819 */ /* 0x020fca00000006ff */
[----:B------:R-:W-:Y:S01]  /*1050*/  FMUL.FTZ R131, R2, UR8 ;  /* 0x0000000802837c20 */ /* 0x000fe20008410000 */
[----:B------:R-:W-:-:S03]  /*1060*/  @P0 SHF.L.U32 R2, R5, 0x10, RZ ;  /* 0x0000001005020819 */ /* 0x000fc600000006ff */
[----:B------:R-:W-:-:S04]  /*1070*/  FMUL.FTZ R131, R30, R131 ;  /* 0x000000831e837220 */ /* 0x000fc80000410000 */
[----:B------:R-:W-:-:S07]  /*1080*/  @P0 FADD.FTZ R131, R131, R2 ;  /* 0x0000000283830221 */ /* 0x000fce0000010000 */
.L_x_684:
[----:B------:R-:W-:Y:S05]  /*1090*/  BSYNC B0 ;  /* 0x0000000000007941 */ /* 0x000fea0003800000 */
.L_x_682:
[----:B------:R-:W-:Y:S04]  /*10a0*/  BSSY B0, `(.L_x_685) ;  /* 0x000000e000007945 */ /* 0x000fe80003800000 */
[----:B------:R-:W-:Y:S05]  /*10b0*/  @P3 BRA `(.L_x_686) ;  /* 0x0000000000143947 */ /* 0x000fea0003800000 */
[----:B------:R-:W-:Y:S01]  /*10c0*/  MOV R133, RZ ;  /* 0x000000ff00857202 */ /* 0x000fe20000000f00 */
[----:B------:R-:W-:Y:S06]  /*10d0*/  @!P0 BRA `(.L_x_687) ;  /* 0x0000000000288947 */ /* 0x000fec0003800000 */
[----:B-----5:R-:W-:-:S04]  /*10e0*/  PRMT R133, R5, 0x7632, R133 ;  /* 0x0000763205857816 */ /* 0x020fc80000000085 */
[----:B------:R-:W-:Y:S01]  /*10f0*/  SHF.L.U32 R133, R133, 0x10, RZ ;  /* 0x0000001085857819 */ /* 0x000fe200000006ff */
[----:B------:R-:W-:Y:S06]  /*1100*/  BRA `(.L_x_687) ;  /* 0x00000000001c7947 */ /* 0x000fec0003800000 */
.L_x_686:
[----:B-----5:R-:W-:Y:S02]  /*1110*/  PRMT R2, R9, 0x7632, R2 ;  /* 0x0000763209027816 */ /* 0x020fe40000000002 */
[----:B------:R-:W-:-:S03]  /*1120*/  @P0 PRMT R3, R5, 0x7632, R3 ;  /* 0x0000763205030816 */ /* 0x000fc60000000003 */
[----:B------:R-:W-:-:S04]  /*1130*/  IMAD.U32 R2, R2, 0x10000, RZ ;  /* 0x0001000002027824 */ /* 0x000fc800078e00ff */
[----:B------:R-:W-:Y:S01]  /*1140*/  FMUL.FTZ R133, R2, UR8 ;  /* 0x0000000802857c20 */ /* 0x000fe20008410000 */
[----:B------:R-:W-:-:S03]  /*1150*/  @P0 SHF.L.U32 R2, R3, 0x10, RZ ;  /* 0x0000001003020819 */ /* 0x000fc600000006ff */
[----:B------:R-:W-:-:S04]  /*1160*/  FMUL.FTZ R133, R100, R133 ;  /* 0x0000008564857220 */ /* 0x000fc80000410000 */
[----:B------:R-:W-:-:S07]  /*1170*/  @P0 FADD.FTZ R133, R133, R2 ;  /* 0x0000000285850221 */ /* 0x000fce0000010000 */
.L_x_687:
[----:B------:R-:W-:Y:S05]  /*1180*/  BSYNC B0 ;  /* 0x0000000000007941 */ /* 0x000fea0003800000 */
.L_x_685:
[----:B------:R-:W-:Y:S04]  /*1190*/  BSSY B0, `(.L_x_688) ;  /* 0x000000b000007945 */ /* 0x000fe80003800000 */
[----:B------:R-:W-:Y:S05]  /*11a0*/  @P3 BRA `(.L_x_689) ;  /* 0x0000000000103947 */ /* 0x000fea0003800000 */
[----:B------:R-:W-:Y:S01]  /*11b0*/  HFMA2.MMA R135, -RZ, RZ, 0, 0 ;  /* 0x00000000ff877435 */ /* 0x000fe200000001ff */
[----:B------:R-:W-:Y:S10]  /*11c0*/  @!P0 BRA `(.L_x_690) ;  /* 0x00000000001c8947 */ /* 0x000ff40003800000 */
[----:B-----5:R-:W-:Y:S01]  /*11d0*/  SHF.L.U32 R135, R6, 0x10, RZ ;  /* 0x0000001006877819 */ /* 0x020fe200000006ff */
[----:B------:R-:W-:Y:S06]  /*11e0*/  BRA `(.L_x_690) ;  /* 0x0000000000147947 */ /* 0x000fec0003800000 */
.L_x_689:
[----:B-----5:R-:W-:Y:S02]  /*11f0*/  SHF.L.U32 R2, R10, 0x10, RZ ;  /* 0x000000100a027819 */ /* 0x020fe400000006ff */
[----:B------:R-:W-:-:S03]  /*1200*/  @P0 SHF.L.U32 R12, R6, 0x10, RZ ;  /* 0x00000010060c0819 */ /* 0x000fc600000006ff */
[----:B------:R-:W-:-:S04]  /*1210*/  FMUL.FTZ R2, R2, UR8 ;  /* 0x0000000802027c20 */ /* 0x000fc80008410000 */
[----:B------:R-:W-:-:S04]  /*1220*/  FMUL.FTZ R135, R29, R2 ;  /* 0x000000021d877220 */ /* 0x000fc80000410000 */
[----:B------:R-:W-:-:S07]  /*1230*/  @P0 FADD.FTZ R135, R135, R12 ;  /* 0x0000000c87870221 */ /* 0x000fce0000010000 */
.L_x_690:
[----:B------:R-:W-:Y:S05]  /*1240*/  BSYNC B0 ;  /* 0x0000000000007941 */ /* 0x000fea0003800000 */
.L_x_688:
[----:B------:R-:W-:Y:S04]  /*1250*/  BSSY B0, `(.L_x_691) ;  /* 0x000000e000007945 */ /* 0x000fe80003800000 */
[----:B------:R-:W-:Y:S05]  /*1260*/  @P3 BRA `(.L_x_692) ;  /* 0x0000000000143947 */ /* 0x000fea0003800000 */
[----:B------:R-:W-:Y:S01]  /*1270*/  MOV R139, RZ ;  /* 0x000000ff008b7202 */ /* 0x000fe20000000f00 */
[----:B------:R-:W-:Y:S06]  /*1280*/  @!P0 BRA `(.L_x_693) ;  /* 0x0000000000288947 */ /* 0x000fec0003800000 */
[----:B-----5:R-:W-:-:S04]  /*1290*/  PRMT R139, R6, 0x7632, R139 ;  /* 0x00007632068b7816 */ /* 0x020fc8000000008b */
[----:B------:R-:W-:Y:S01]  /*12a0*/  SHF.L.U32 R139, R139, 0x10, RZ ;  /* 0x000000108b8b7819 */ /* 0x000fe200000006ff */
[----:B------:R-:W-:Y:S06]  /*12b0*/  BRA `(.L_x_693) ;  /* 0x00000000001c7947 */ /* 0x000fec0003800000 */
.L_x_692:
[----:B-----5:R-:W-:Y:S02]  /*12c0*/  PRMT R2, R10, 0x7632, R2 ;  /* 0x000076320a027816 */ /* 0x020fe40000000002 */
[----:B------:R-:W-:Y:S02]  /*12d0*/  @P0 PRMT R3, R6, 0x7632, R3 ;  /* 0x0000763206030816 */ /* 0x000fe40000000003 */
[----:B------:R-:W-:Y:S02]  /*12e0*/  SHF.L.U32 R2, R2, 0x10, RZ ;  /* 0x0000001002027819 */ /* 0x000fe400000006ff */
[----:B------:R-:W-:-:S03]  /*12f0*/  @P0 SHF.L.U32 R12, R3, 0x10, RZ ;  /* 0x00000010030c0819 */ /* 0x000fc600000006ff */
[----:B------:R-:W-:-:S04]  /*1300*/  FMUL.FTZ R2, R2, UR8 ;  /* 0x0000000802027c20 */ /* 0x000fc80008410000 */
[----:B------:R-:W-:-:S04]  /*1310*/  FMUL.FTZ R139, R101, R2 ;  /* 0x00000002658b7220 */ /* 0x000fc80000410000 */
[----:B------:R-:W-:-:S07]  /*1320*/  @P0 FADD.FTZ R139, R139, R12 ;  /* 0x0000000c8b8b0221 */ /* 0x000fce0000010000 */
.L_x_693:
[----:B------:R-:W-:Y:S05]  /*1330*/  BSYNC B0 ;  /* 0x0000000000007941 */ /* 0x000fea0003800000 */
.L_x_691:
[----:B------:R-:W-:Y:S04]  /*1340*/  BSSY B0, `(.L_x_694) ;  /* 0x000000b000007945 */ /* 0x000fe80003800000 */
[----:B------:R-:W-:Y:S05]  /*1350*/  @P3 BRA `(.L_x_695) ;  /* 0x0000000000103947 */ /* 0x000fea0003800000 */
[----:B------:R-:W-:Y:S01]  /*1360*/  HFMA2.MMA R141, -RZ, RZ, 0, 0 ;  /* 0x00000000ff8d7435 */ /* 0x000fe200000001ff */
[----:B------:R-:W-:Y:S10]  /*1370*/  @!P0 BRA `(.L_x_696) ;  /* 0x00000000001c8947 */ /* 0x000ff40003800000 */
[----:B-----5:R-:W-:Y:S01]  /*1380*/  IMAD.U32 R141, R7, 0x10000, RZ ;  /* 0x00010000078d7824 */ /* 0x020fe200078e00ff */
[----:B------:R-:W-:Y:S06]  /*1390*/  BRA `(.L_x_696) ;  /* 0x0000000000147947 */ /* 0x000fec0003800000 */
.L_x_695:
[----:B-----5:R-:W-:-:S05]  /*13a0*/  SHF.L.U32 R2, R11, 0x10, RZ ;  /* 0x000000100b027819 */ /* 0x020fca00000006ff */
[----:B------:R-:W-:Y:S01]  /*13b0*/  FMUL.FTZ R141, R2, UR8 ;  /* 0x00000008028d7c20 */ /* 0x000fe20008410000 */
[----:B------:R-:W-:-:S03]  /*13c0*/  @P0 SHF.L.U32 R2, R7, 0x10, RZ ;  /* 0x0000001007020819 */ /* 0x000fc600000006ff */
[----:B------:R-:W-:-:S04]  /*13d0*/  FMUL.FTZ R141, R28, R141 ;  /* 0x0000008d1c8d7220 */ /* 0x000fc80000410000 */
[----:B------:R-:W-:-:S07]  /*13e0*/  @P0 FADD.FTZ R141, R141, R2 ;  /* 0x000000028d8d0221 */ /* 0x000fce0000010000 */
.L_x_696:
[----:B------:R-:W-:Y:S05]  /*13f0*/  BSYNC B0 ;  /* 0x0000000000007941 */ /* 0x000fea0003800000 */
.L_x_694:
[----:B------:R-:W-:Y:S04]  /*1400*/  BSSY B0, `(.L_x_697) ;  /* 0x000000e000007945 */ /* 0x000fe80003800000 */
[----:B------:R-:W-:Y:S05]  /*1410*/  @P3 BRA `(.L_x_698) ;  /* 0x0000000000143947 */ /* 0x000fea0003800000 */
[----:B------:R-:W-:Y:S01]  /*1420*/  MOV R143, RZ ;  /* 0x000000ff008f7202 */ /* 0x000fe20000000f00 */
[----:B------:R-:W-:Y:S06]  /*1430*/  @!P0 BRA `(.L_x_699) ;  /* 0x0000000000288947 */ /* 0x000fec0003800000 */
[----:B-----5:R-:W-:-:S04]  /*1440*/  PRMT R143, R7, 0x7632, R143 ;  /* 0x00007632078f7816 */ /* 0x020fc8000000008f */
[----:B------:R-:W-:Y:S01]  /*1450*/  SHF.L.U32 R143, R143, 0x10, RZ ;  /* 0x000000108f8f7819 */ /* 0x000fe200000006ff */
[----:B------:R-:W-:Y:S06]  /*1460*/  BRA `(.L_x_699) ;  /* 0x00000000001c7947 */ /* 0x000fec0003800000 */
.L_x_698:
[----:B-----5:R-:W-:Y:S02]  /*1470*/  PRMT R2, R11, 0x7632, R2 ;  /* 0x000076320b027816 */ /* 0x020fe40000000002 */
[----:B------:R-:W-:Y:S02]  /*1480*/  @P0 PRMT R3, R7, 0x7632, R3 ;  /* 0x0000763207030816 */ /* 0x000fe40000000003 */
[----:B------:R-:W-:-:S05]  /*1490*/  SHF.L.U32 R2, R2, 0x10, RZ ;  /* 0x0000001002027819 */ /* 0x000fca00000006ff */
[----:B------:R-:W-:Y:S01]  /*14a0*/  FMUL.FTZ R143, R2, UR8 ;  /* 0x00000008028f7c20 */ /* 0x000fe20008410000 */
[----:B------:R-:W-:-:S03]  /*14b0*/  @P0 SHF.L.U32 R2, R3, 0x10, RZ ;  /* 0x0000001003020819 */ /* 0x000fc600000006ff */
[----:B------:R-:W-:-:S04]  /*14c0*/  FMUL.FTZ R143, R102, R143 ;  /* 0x0000008f668f7220 */ /* 0x000fc80000410000 */
[----:B------:R-:W-:-:S07]  /*14d0*/  @P0 FADD.FTZ R143, R143, R2 ;  /* 0x000000028f8f0221 */ /* 0x000fce0000010000 */
.L_x_699:
[----:B------:R-:W-:Y:S05]  /*14e0*/  BSYNC B0 ;  /* 0x0000000000007941 */ /* 0x000fea0003800000 */
.L_x_697:
        /* <DEDUP_REMOVED lines=21> */
.L_x_701:
[----:B0----5:R-:W-:-:S04]  /*1640*/  IMAD.U32 R12, R8, 0x10000, RZ ;  /* 0x00010000080c7824 */ /* 0x021fc800078e00ff */
[----:B------:R-:W-:Y:S01]  /*1650*/  FMUL.FTZ R145, R12, UR8 ;  /* 0x000000080c917c20 */ /* 0x000fe20008410000 */
[----:B------:R-:W-:-:S03]  /*1660*/  @P0 SHF.L.U32 R12, R4, 0x10, RZ ;  /* 0x00000010040c0819 */ /* 0x000fc600000006ff */
[----:B------:R-:W-:-:S04]  /*1670*/  FMUL.FTZ R145, R50, R145 ;  /* 0x0000009132917220 */ /* 0x000fc80000410000 */
[----:B------:R-:W-:-:S07]  /*1680*/  @P0 FADD.FTZ R145, R12, R145 ;  /* 0x000000910c910221 */ /* 0x000fce0000010000 */
.L_x_702:
[----:B------:R-:W-:Y:S05]  /*1690*/  BSYNC B0 ;  /* 0x0000000000007941 */ /* 0x000fea0003800000 */
.L_x_700:
[----:B------:R-:W-:Y:S04]  /*16a0*/  BSSY B0, `(.L_x_703) ;  /* 0x000000e000007945 */ /* 0x000fe80003800000 */
[----:B------:R-:W-:Y:S05]  /*16b0*/  @P3 BRA `(.L_x_704) ;  /* 0x0000000000143947 */ /* 0x000fea0003800000 */
[----:B------:R-:W-:Y:S01]  /*16c0*/  MOV R147, RZ ;  /* 0x000000ff00937202 */ /* 0x000fe20000000f00 */
[----:B------:R-:W-:Y:S06]  /*16d0*/  @!P0 BRA `(.L_x_705) ;  /* 0x0000000000288947 */ /* 0x000fec0003800000 */
[----:B-----5:R-:W-:-:S04]  /*16e0*/  PRMT R147, R4, 0x7632, R147 ;  /* 0x0000763204937816 */ /* 0x020fc80000000093 */
[----:B------:R-:W-:Y:S01]  /*16f0*/  SHF.L.U32 R147, R147, 0x10, RZ ;  /* 0x0000001093937819 */ /* 0x000fe200000006ff */
[----:B------:R-:W-:Y:S06]  /*1700*/  BRA `(.L_x_705) ;  /* 0x00000000001c7947 */ /* 0x000fec0003800000 */
.L_x_704:
[----:B0----5:R-:W-:Y:S02]  /*1710*/  PRMT R12, R8, 0x7632, R12 ;  /* 0x00007632080c7816 */ /* 0x021fe4000000000c */
[----:B------:R-:W-:Y:S02]  /*1720*/  @P0 PRMT R13, R4, 0x7632, R13 ;  /* 0x00007632040d0816 */ /* 0x000fe4000000000d */
[----:B------:R-:W-:Y:S02]  /*1730*/  SHF.L.U32 R12, R12, 0x10, RZ ;  /* 0x000000100c0c7819 */ /* 0x000fe400000006ff */
[----:B------:R-:W-:-:S03]  /*1740*/  @P0 SHF.L.U32 R14, R13, 0x10, RZ ;  /* 0x000000100d0e0819 */ /* 0x000fc600000006ff */
[----:B------:R-:W-:-:S04]  /*1750*/  FMUL.FTZ R12, R12, UR8 ;  /* 0x000000080c0c7c20 */ /* 0x000fc80008410000 */
[----:B------:R-:W-:-:S04]  /*1760*/  FMUL.FTZ R147, R103, R12 ;  /* 0x0000000c67937220 */ /* 0x000fc80000410000 */
[----:B------:R-:W-:-:S07]  /*1770*/  @P0 FADD.FTZ R147, R147, R14 ;  /* 0x0000000e93930221 */ /* 0x000fce0000010000 */
.L_x_705:
[----:B------:R-:W-:Y:S05]  /*1780*/  BSYNC B0 ;  /* 0x0000000000007941 */ /* 0x000fea0003800000 */
.L_x_703:
[----:B------:R-:W-:Y:S04]  /*1790*/  BSSY B0, `(.L_x_706) ;  /* 0x000000b000007945 */ /* 0x000fe80003800000 */
[----:B------:R-:W-:Y:S05]  /*17a0*/  @P3 BRA `(.L_x_707) ;  /* 0x0000000000103947 */ /* 0x000fea0003800000 */
[----:B------:R-:W-:Y:S01]  /*17b0*/  HFMA2.MMA R149, -RZ, RZ, 0, 0 ;  /* 0x00000000ff957435 */ /* 0x000fe200000001ff */
[----:B------:R-:W-:Y:S10]  /*17c0*/  @!P0 BRA `(.L_x_708) ;  /* 0x00000000001c8947 */ /* 0x000ff40003800000 */
[----:B-----5:R-:W-:Y:S01]  /*17d0*/  SHF.L.U32 R149, R5, 0x10, RZ ;  /* 0x0000001005957819 */ /* 0x020fe200000006ff */
[----:B------:R-:W-:Y:S06]  /*17e0*/  BRA `(.L_x_708) ;  /* 0x0000000000147947 */ /* 0x000fec0003800000 */
.L_x_707:
[----:B0----5:R-:W-:Y:S02]  /*17f0*/  SHF.L.U32 R12, R9, 0x10, RZ ;  /* 0x00000010090c7819 */ /* 0x021fe400000006ff */
[----:B------:R-:W-:-:S03]  /*1800*/  @P0 SHF.L.U32 R14, R5, 0x10, RZ ;  /* 0x00000010050e0819 */ /* 0x000fc600000006ff */
[----:B------:R-:W-:-:S04]  /*1810*/  FMUL.FTZ R12, R12, UR8 ;  /* 0x000000080c0c7c20 */ /* 0x000fc80008410000 */
[----:B------:R-:W-:-:S04]  /*1820*/  FMUL.FTZ R149, R51, R12 ;  /* 0x0000000c33957220 */ /* 0x000fc80000410000 */
[----:B------:R-:W-:-:S07]  /*1830*/  @P0 FADD.FTZ R149, R14, R149 ;  /* 0x000000950e950221 */ /* 0x000fce0000010000 */
.L_x_708:
[----:B------:R-:W-:Y:S05]  /*1840*/  BSYNC B0 ;  /* 0x0000000000007941 */ /* 0x000fea0003800000 */
.L_x_706:
[----:B------:R-:W-:Y:S04]  /*1850*/  BSSY B0, `(.L_x_709) ;  /* 0x000000e000007945 */ /* 0x000fe80003800000 */
[----:B------:R-:W-:Y:S05]  /*1860*/  @P3 BRA `(.L_x_710) ;  /* 0x0000000000143947 */ /* 0x000fea0003800000 */
[----:B------:R-:W-:Y:S01]  /*1870*/  MOV R151, RZ ;  /* 0x000000ff00977202 */ /* 0x000fe20000000f00 */
[----:B------:R-:W-:Y:S06]  /*1880*/  @!P0 BRA `(.L_x_711) ;  /* 0x0000000000288947 */ /* 0x000fec0003800000 */
[----:B-----5:R-:W-:-:S05]  /*1890*/  PRMT R151, R5, 0x7632, R151 ;  /* 0x0000763205977816 */ /* 0x020fca0000000097 */
[----:B------:R-:W-:Y:S01]  /*18a0*/  IMAD.U32 R151, R151, 0x10000, RZ ;  /* 0x0001000097977824 */ /* 0x000fe200078e00ff */
[----:B------:R-:W-:Y:S06]  /*18b0*/  BRA `(.L_x_711) ;  /* 0x00000000001c7947 */ /* 0x000fec0003800000 */
.L_x_710:
[----:B0----5:R-:W-:Y:S02]  /*18c0*/  PRMT R12, R9, 0x7632, R12 ;  /* 0x00007632090c7816 */ /* 0x021fe4000000000c */
[----:B------:R-:W-:Y:S02]  /*18d0*/  @P0 PRMT R13, R5, 0x7632, R13 ;  /* 0x00007632050d0816 */ /* 0x000fe4000000000d */
[----:B------:R-:W-:-:S05]  /*18e0*/  SHF.L.U32 R12, R12, 0x10, RZ ;  /* 0x000000100c0c7819 */ /* 0x000fca00000006ff */
[----:B------:R-:W-:Y:S01]  /*18f0*/  FMUL.FTZ R151, R12, UR8 ;  /* 0x000000080c977c20 */ /* 0x000fe20008410000 */
[----:B------:R-:W-:-:S03]  /*1900*/  @P0 SHF.L.U32 R12, R13, 0x10, RZ ;  /* 0x000000100d0c0819 */ /* 0x000fc600000006ff */
[----:B------:R-:W-:-:S04]  /*1910*/  FMUL.FTZ R151, R104, R151 ;  /* 0x0000009768977220 */ /* 0x000fc80000410000 */
[----:B------:R-:W-:-:S07]  /*1920*/  @P0 FADD.FTZ R151, R151, R12 ;  /* 0x0000000c97970221 */ /* 0x000fce0000010000 */
.L_x_711:
[----:B------:R-:W-:Y:S05]  /*1930*/  BSYNC B0 ;  /* 0x0000000000007941 */ /* 0x000fea0003800000 */
.L_x_709:
[----:B------:R-:W-:Y:S04]  /*1940*/  BSSY B0, `(.L_x_712) ;  /* 0x000000b000007945 */ /* 0x000fe80003800000 */
[----:B------:R-:W-:Y:S05]  /*1950*/  @P3 BRA `(.L_x_713) ;  /* 0x0000000000103947 */ /* 0x000fea0003800000 */
[----:B------:R-:W-:Y:S01]  /*1960*/  HFMA2.MMA R153, -RZ, RZ, 0, 0 ;  /* 0x00000000ff997435 */ /* 0x000fe200000001ff */
[----:B------:R-:W-:Y:S10]  /*1970*/  @!P0 BRA `(.L_x_714) ;  /* 0x00000000001c8947 */ /* 0x000ff40003800000 */
[----:B-----5:R-:W-:Y:S01]  /*1980*/  SHF.L.U32 R153, R6, 0x10, RZ ;  /* 0x0000001006997819 */ /* 0x020fe200000006ff */
[----:B------:R-:W-:Y:S06]  /*1990*/  BRA `(.L_x_714) ;  /* 0x0000000000147947 */ /* 0x000fec0003800000 */
.L_x_713:
[----:B0----5:R-:W-:-:S05]  /*19a0*/  SHF.L.U32 R12, R10, 0x10, RZ ;  /* 0x000000100a0c7819 */ /* 0x021fca00000006ff */
[----:B------:R-:W-:Y:S01]  /*19b0*/  FMUL.FTZ R153, R12, UR8 ;  /* 0x000000080c997c20 */ /* 0x000fe20008410000 */
[----:B------:R-:W-:-:S03]  /*19c0*/  @P0 SHF.L.U32 R12, R6, 0x10, RZ ;  /* 0x00000010060c0819 */ /* 0x000fc600000006ff */
[----:B------:R-:W-:-:S04]  /*19d0*/  FMUL.FTZ R153, R52, R153 ;  /* 0x0000009934997220 */ /* 0x000fc80000410000 */
[----:B------:R-:W-:-:S07]  /*19e0*/  @P0 FADD.FTZ R153, R12, R153 ;  /* 0x000000990c990221 */ /* 0x000fce0000010000 */
.L_x_714:
[----:B------:R-:W-:Y:S05]  /*19f0*/  BSYNC B0 ;  /* 0x0000000000007941 */ /* 0x000fea0003800000 */
.L_x_712:
[----:B------:R-:W-:Y:S04]  /*1a00*/  BSSY B0, `(.L_x_715) ;  /* 0x000000e000007945 */ /* 0x000fe80003800000 */
[----:B------:R-:W-:Y:S05]  /*1a10*/  @P3 BRA `(.L_x_716) ;  /* 0x0000000000143947 */ /* 0x000fea0003800000 */
[----:B------:R-:W-:Y:S01]  /*1a20*/  MOV R155, RZ ;  /* 0x000000ff009b7202 */ /* 0x000fe20000000f00 */
[----:B------:R-:W-:Y:S06]  /*1a30*/  @!P0 BRA `(.L_x_717) ;  /* 0x0000000000288947 */ /* 0x000fec0003800000 */
[----:B-----5:R-:W-:-:S04]  /*1a40*/  PRMT R155, R6, 0x7632, R155 ;  /* 0x00007632069b7816 */ /* 0x020fc8000000009b */
[----:B------:R-:W-:Y:S01]  /*1a50*/  SHF.L.U32 R155, R155, 0x10, RZ ;  /* 0x000000109b9b7819 */ /* 0x000fe200000006ff */
[----:B------:R-:W-:Y:S06]  /*1a60*/  BRA `(.L_x_717) ;  /* 0x00000000001c7947 */ /* 0x000fec0003800000 */
.L_x_716:
[----:B0----5:R-:W-:Y:S02]  /*1a70*/  PRMT R12, R10, 0x7632, R12 ;  /* 0x000076320a0c7816 */ /* 0x021fe4000000000c */
[----:B------:R-:W-:Y:S02]  /*1a80*/  @P0 PRMT R13, R6, 0x7632, R13 ;  /* 0x00007632060d0816 */ /* 0x000fe4000000000d */
[----:B------:R-:W-:Y:S02]  /*1a90*/  SHF.L.U32 R12, R12, 0x10, RZ ;  /* 0x000000100c0c7819 */ /* 0x000fe400000006ff */
[----:B------:R-:W-:-:S03]  /*1aa0*/  @P0 SHF.L.U32 R14, R13, 0x10, RZ ;  /* 0x000000100d0e0819 */ /* 0x000fc600000006ff */
[----:B------:R-:W-:-:S04]  /*1ab0*/  FMUL.FTZ R12, R12, UR8 ;  /* 0x000000080c0c7c20 */ /* 0x000fc80008410000 */
[----:B------:R-:W-:-:S04]  /*1ac0*/  FMUL.FTZ R155, R105, R12 ;  /* 0x0000000c699b7220 */ /* 0x000fc80000410000 */
[----:B------:R-:W-:-:S07]  /*1ad0*/  @P0 FADD.FTZ R155, R155, R14 ;  /* 0x0000000e9b9b0221 */ /* 0x000fce0000010000 */
.L_x_717:
[----:B------:R-:W-:Y:S05]  /*1ae0*/  BSYNC B0 ;  /* 0x0000000000007941 */ /* 0x000fea0003800000 */
.L_x_715:
[----:B------:R-:W-:Y:S04]  /*1af0*/  BSSY B0, `(.L_x_718) ;  /* 0x000000b000007945 */ /* 0x000fe80003800000 */
[----:B------:R-:W-:Y:S05]  /*1b00*/  @P3 BRA `(.L_x_719) ;  /* 0x0000000000103947 */ /* 0x000fea0003800000 */
[----:B------:R-:W-:Y:S01]  /*1b10*/  IMAD.MOV.U32 R157, RZ, RZ, RZ ;  /* 0x000000ffff9d7224 */ /* 0x000fe200078e00ff */
[----:B------:R-:W-:Y:S06]  /*1b20*/  @!P0 BRA `(.L_x_720) ;  /* 0x00000000001c8947 */ /* 0x000fec0003800000 */
[----:B-----5:R-:W-:Y:S01]  /*1b30*/  SHF.L.U32 R157, R7, 0x10, RZ ;  /* 0x00000010079d7819 */ /* 0x020fe200000006ff */
[----:B------:R-:W-:Y:S06]  /*1b40*/  BRA `(.L_x_720) ;  /* 0x0000000000147947 */ /* 0x000fec0003800000 */
.L_x_719:
[----:B0----5:R-:W-:Y:S02]  /*1b50*/  SHF.L.U32 R12, R11, 0x10, RZ ;  /* 0x000000100b0c7819 */ /* 0x021fe400000006ff */
[----:B------:R-:W-:-:S03]  /*1b60*/  @P0 SHF.L.U32 R14, R7, 0x10, RZ ;  /* 0x00000010070e0819 */ /* 0x000fc600000006ff */
[----:B------:R-:W-:-:S04]  /*1b70*/  FMUL.FTZ R12, R12, UR8 ;  /* 0x000000080c0c7c20 */ /* 0x000fc80008410000 */
[----:B------:R-:W-:-:S04]  /*1b80*/  FMUL.FTZ R157, R53, R12 ;  /* 0x0000000c359d7220 */ /* 0x000fc80000410000 */
[----:B------:R-:W-:-:S07]  /*1b90*/  @P0 FADD.FTZ R157, R14, R157 ;  /* 0x0000009d0e9d0221 */ /* 0x000fce0000010000 */
.L_x_720:
[----:B------:R-:W-:Y:S05]  /*1ba0*/  BSYNC B0 ;  /* 0x0000000000007941 */ /* 0x000fea0003800000 */
.L_x_718:
[----:B------:R-:W-:Y:S04]  /*1bb0*/  BSSY B0, `(.L_x_721) ;  /* 0x000000e000007945 */ /* 0x000fe80003800000 */
[----:B------:R-:W-:Y:S05]  /*1bc0*/  @P3 BRA `(.L_x_722) ;  /* 0x0000000000143947 */ /* 0x000fea0003800000 */
[----:B------:R-:W-:Y:S01]  /*1bd0*/  HFMA2.MMA R159, -RZ, RZ, 0, 0 ;  /* 0x00000000ff9f7435 */ /* 0x000fe200000001ff */
[----:B------:R-:W-:Y:S10]  /*1be0*/  @!P0 BRA `(.L_x_723) ;  /* 0x0000000000288947 */ /* 0x000ff40003800000 */
[----:B-----5:R-:W-:-:S04]  /*1bf0*/  PRMT R159, R7, 0x7632, R159 ;  /* 0x00007632079f7816 */ /* 0x020fc8000000009f */
[----:B------:R-:W-:Y:S01]  /*1c00*/  SHF.L.U32 R159, R159, 0x10, RZ ;  /* 0x000000109f9f7819 */ /* 0x000fe200000006ff */
[----:B------:R-:W-:Y:S06]  /*1c10*/  BRA `(.L_x_723) ;  /* 0x00000000001c7947 */ /* 0x000fec0003800000 */
.L_x_722:
[----:B0----5:R-:W-:Y:S02]  /*1c20*/  PRMT R12, R11, 0x7632, R12 ;  /* 0x000076320b0c7816 */ /* 0x021fe4000000000c */
[----:B------:R-:W-:Y:S02]  /*1c30*/  @P0 PRMT R13, R7, 0x7632, R13 ;  /* 0x00007632070d0816 */ /* 0x000fe4000000000d */
[----:B------:R-:W-:-:S05]  /*1c40*/  SHF.L.U32 R12, R12, 0x10, RZ ;  /* 0x000000100c0c7819 */ /* 0x000fca00000006ff */
[----:B------:R-:W-:Y:S01]  /*1c50*/  FMUL.FTZ R159, R12, UR8 ;  /* 0x000000080c9f7c20 */ /* 0x000fe20008410000 */
[----:B------:R-:W-:-:S03]  /*1c60*/  @P0 SHF.L.U32 R12, R13, 0x10, RZ ;  /* 0x000000100d0c0819 */ /* 0x000fc600000006ff */
[----:B------:R-:W-:-:S04]  /*1c70*/  FMUL.FTZ R159, R106, R159 ;  /* 0x0000009f6a9f7220 */ /* 0x000fc80000410000 */
[----:B------:R-:W-:-:S07]  /*1c80*/  @P0 FADD.FTZ R159, R159, R12 ;  /* 0x0000000c9f9f0221 */ /* 0x000fce0000010000 */
.L_x_723:
[----:B------:R-:W-:Y:S05]  /*1c90*/  BSYNC B0 ;  /* 0x0000000000007941 */ /* 0x000fea0003800000 */
.L_x_721:
        /* <DEDUP_REMOVED lines=20> */
.L_x_725:
[----:B--2--5:R-:W-:-:S04]  /*1de0*/  IMAD.U32 R12, R8, 0x10000, RZ ;  /* 0x00010000080c7824 */ /* 0x024fc800078e00ff */
[----:B------:R-:W-:Y:S01]  /*1df0*/  FMUL.FTZ R161, R12, UR8 ;  /* 0x000000080ca17c20 */ /* 0x000fe20008410000 */
[----:B------:R-:W-:-:S03]  /*1e00*/  @P0 SHF.L.U32 R12, R4, 0x10, RZ ;  /* 0x00000010040c0819 */ /* 0x000fc600000006ff */
[----:B------:R-:W-:-:S04]  /*1e10*/  FMUL.FTZ R161, R54, R161 ;  /* 0x000000a136a17220 */ /* 0x000fc80000410000 */
[----:B------:R-:W-:-:S07]  /*1e20*/  @P0 FADD.FTZ R161, R12, R161 ;  /* 0x000000a10ca10221 */ /* 0x000fce0000010000 */
.L_x_726:
[----:B------:R-:W-:Y:S05]  /*1e30*/  BSYNC B0 ;  /* 0x0000000000007941 */ /* 0x000fea0003800000 */
.L_x_724:
[----:B------:R-:W-:Y:S04]  /*1e40*/  BSSY B0, `(.L_x_727) ;  /* 0x000000e000007945 */ /* 0x000fe80003800000 */
[----:B------:R-:W-:Y:S05]  /*1e50*/  @P3 BRA `(.L_x_728) ;  /* 0x0000000000143947 */ /* 0x000fea0003800000 */
[----:B------:R-:W-:Y:S01]  /*1e60*/  HFMA2.MMA R163, -RZ, RZ, 0, 0 ;  /* 0x00000000ffa37435 */ /* 0x000fe200000001ff */
[----:B------:R-:W-:Y:S10]  /*1e70*/  @!P0 BRA `(.L_x_729) ;  /* 0x0000000000288947 */ /* 0x000ff40003800000 */
[----:B-----5:R-:W-:-:S04]  /*1e80*/  PRMT R163, R4, 0x7632, R163 ;  /* 0x0000763204a37816 */ /* 0x020fc800000000a3 */
[----:B------:R-:W-:Y:S01]  /*1e90*/  SHF.L.U32 R163, R163, 0x10, RZ ;  /* 0x00000010a3a37819 */ /* 0x000fe200000006ff */
[----:B------:R-:W-:Y:S06]  /*1ea0*/  BRA `(.L_x_729) ;  /* 0x00000000001c7947 */ /* 0x000fec0003800000 */
.L_x_728:
[----:B--2--5:R-:W-:Y:S02]  /*1eb0*/  PRMT R12, R8, 0x7632, R12 ;  /* 0x00007632080c7816 */ /* 0x024fe4000000000c */
[----:B------:R-:W-:Y:S02]  /*1ec0*/  @P0 PRMT R13, R4, 0x7632, R13 ;  /* 0x00007632040d0816 */ /* 0x000fe4000000000d */
[----:B------:R-:W-:Y:S02]  /*1ed0*/  SHF.L.U32 R12, R12, 0x10, RZ ;  /* 0x000000100c0c7819 */ /* 0x000fe400000006ff */
[----:B------:R-:W-:-:S03]  /*1ee0*/  @P0 SHF.L.U32 R14, R13, 0x10, RZ ;  /* 0x000000100d0e0819 */ /* 0x000fc600000006ff */
[----:B------:R-:W-:-:S04]  /*1ef0*/  FMUL.FTZ R12, R12, UR8 ;  /* 0x000000080c0c7c20 */ /* 0x000fc80008410000 */
[----:B------:R-:W-:-:S04]  /*1f00*/  FMUL.FTZ R163, R107, R12 ;  /* 0x0000000c6ba37220 */ /* 0x000fc80000410000 */
[----:B------:R-:W-:-:S07]  /*1f10*/  @P0 FADD.FTZ R163, R163, R14 ;  /* 0x0000000ea3a30221 */ /* 0x000fce0000010000 */
.L_x_729:
[----:B------:R-:W-:Y:S05]  /*1f20*/  BSYNC B0 ;  /* 0x0000000000007941 */ /* 0x000fea0003800000 */
.L_x_727:
[----:B------:R-:W-:Y:S04]  /*1f30*/  BSSY B0, `(.L_x_730) ;  /* 0x000000b000007945 */ /* 0x000fe80003800000 */
[----:B------:R-:W-:Y:S05]  /*1f40*/  @P3 BRA `(.L_x_731) ;  /* 0x0000000000103947 */ /* 0x000fea0003800000 */
[----:B------:R-:W-:Y:S01]  /*1f50*/  MOV R165, RZ ;  /* 0x000000ff00a57202 */ /* 0x000fe20000000f00 */
[----:B------:R-:W-:Y:S06]  /*1f60*/  @!P0 BRA `(.L_x_732) ;  /* 0x00000000001c8947 */ /* 0x000fec0003800000 */
[----:B-----5:R-:W-:Y:S01]  /*1f70*/  SHF.L.U32 R165, R5, 0x10, RZ ;  /* 0x0000001005a57819 */ /* 0x020fe200000006ff */
[----:B------:R-:W-:Y:S06]  /*1f80*/  BRA `(.L_x_732) ;  /* 0x0000000000147947 */ /* 0x000fec0003800000 */
.L_x_731:
[----:B--2--5:R-:W-:Y:S02]  /*1f90*/  SHF.L.U32 R12, R9, 0x10, RZ ;  /* 0x00000010090c7819 */ /* 0x024fe400000006ff */
[----:B------:R-:W-:-:S03]  /*1fa0*/  @P0 SHF.L.U32 R14, R5, 0x10, RZ ;  /* 0x00000010050e0819 */ /* 0x000fc600000006ff */
[----:B------:R-:W-:-:S04]  /*1fb0*/  FMUL.FTZ R12, R12, UR8 ;  /* 0x000000080c0c7c20 */ /* 0x000fc80008410000 */
[----:B------:R-:W-:-:S04]  /*1fc0*/  FMUL.FTZ R165, R55, R12 ;  /* 0x0000000c37a57220 */ /* 0x000fc80000410000 */
[----:B------:R-:W-:-:S07]  /*1fd0*/  @P0 FADD.FTZ R165, R14, R165 ;  /* 0x000000a50ea50221 */ /* 0x000fce0000010000 */
.L_x_732:
[----:B------:R-:W-:Y:S05]  /*1fe0*/  BSYNC B0 ;  /* 0x0000000000007941 */ /* 0x000fea0003800000 */
.L_x_730:
[----:B------:R-:W-:Y:S04]  /*1ff0*/  BSSY B0, `(.L_x_733) ;  /* 0x000000e000007945 */ /* 0x000fe80003800000 */
[----:B------:R-:W-:Y:S05]  /*2000*/  @P3 BRA `(.L_x_734) ;  /* 0x0000000000143947 */ /* 0x000fea0003800000 */
[----:B------:R-:W-:Y:S01]  /*2010*/  HFMA2.MMA R167, -RZ, RZ, 0, 0 ;  /* 0x00000000ffa77435 */ /* 0x000fe200000001ff */
[----:B------:R-:W-:Y:S10]  /*2020*/  @!P0 BRA `(.L_x_735) ;  /* 0x0000000000288947 */ /* 0x000ff40003800000 */
[----:B-----5:R-:W-:-:S04]  /*2030*/  PRMT R167, R5, 0x7632, R167 ;  /* 0x0000763205a77816 */ /* 0x020fc800000000a7 */
[----:B------:R-:W-:Y:S01]  /*2040*/  SHF.L.U32 R167, R167, 0x10, RZ ;  /* 0x00000010a7a77819 */ /* 0x000fe200000006ff */
[----:B------:R-:W-:Y:S06]  /*2050*/  BRA `(.L_x_735) ;  /* 0x00000000001c7947 */ /* 0x000fec0003800000 */
.L_x_734:
[----:B--2--5:R-:W-:Y:S02]  /*2060*/  PRMT R12, R9, 0x7632, R12 ;  /* 0x00007632090c7816 */ /* 0x024fe4000000000c */
[----:B------:R-:W-:-:S03]  /*2070*/  @P0 PRMT R13, R5, 0x7632, R13 ;  /* 0x00007632050d0816 */ /* 0x000fc6000000000d */
[----:B------:R-:W-:-:S04]  /*2080*/  IMAD.U32 R12, R12, 0x10000, RZ ;  /* 0x000100000c0c7824 */ /* 0x000fc800078e00ff */
[----:B------:R-:W-:Y:S01]  /*2090*/  FMUL.FTZ R167, R12, UR8 ;  /* 0x000000080ca77c20 */ /* 0x000fe20008410000 */
[----:B------:R-:W-:-:S03]  /*20a0*/  @P0 SHF.L.U32 R12, R13, 0x10, RZ ;  /* 0x000000100d0c0819 */ /* 0x000fc600000006ff */
[----:B------:R-:W-:-:S04]  /*20b0*/  FMUL.FTZ R167, R108, R167 ;  /* 0x000000a76ca77220 */ /* 0x000fc80000410000 */
[----:B------:R-:W-:-:S07]  /*20c0*/  @P0 FADD.FTZ R167, R167, R12 ;  /* 0x0000000ca7a70221 */ /* 0x000fce0000010000 */
.L_x_735:
[----:B------:R-:W-:Y:S05]  /*20d0*/  BSYNC B0 ;  /* 0x0000000000007941 */ /* 0x000fea0003800000 */
.L_x_733:
[----:B------:R-:W-:Y:S04]  /*20e0*/  BSSY B0, `(.L_x_736) ;  /* 0x000000b000007945 */ /* 0x000fe80003800000 */
[----:B------:R-:W-:Y:S05]  /*20f0*/  @P3 BRA `(.L_x_737) ;  /* 0x0000000000103947 */ /* 0x000fea0003800000 */
[----:B------:R-:W-:Y:S01]  /*2100*/  MOV R169, RZ ;  /* 0x000000ff00a97202 */ /* 0x000fe20000000f00 */
[----:B------:R-:W-:Y:S06]  /*2110*/  @!P0 BRA `(.L_x_738) ;  /* 0x00000000001c8947 */ /* 0x000fec0003800000 */
[----:B-----5:R-:W-:Y:S01]  /*2120*/  SHF.L.U32 R169, R6, 0x10, RZ ;  /* 0x0000001006a97819 */ /* 0x020fe200000006ff */
[----:B------:R-:W-:Y:S06]  /*2130*/  BRA `(.L_x_738) ;  /* 0x0000000000147947 */ /* 0x000fec0003800000 */
.L_x_737:
[----:B--2--5:R-:W-:-:S05]  /*2140*/  SHF.L.U32 R12, R10, 0x10, RZ ;  /* 0x000000100a0c7819 */ /* 0x024fca00000006ff */
[----:B------:R-:W-:Y:S01]  /*2150*/  FMUL.FTZ R169, R12, UR8 ;  /* 0x000000080ca97c20 */ /* 0x000fe20008410000 */
[----:B------:R-:W-:-:S03]  /*2160*/  @P0 SHF.L.U32 R12, R6, 0x10, RZ ;  /* 0x00000010060c0819 */ /* 0x000fc600000006ff */
[----:B------:R-:W-:-:S04]  /*2170*/  FMUL.FTZ R169, R56, R169 ;  /* 0x000000a938a97220 */ /* 0x000fc80000410000 */
[----:B------:R-:W-:-:S07]  /*2180*/  @P0 FADD.FTZ R169, R12, R169 ;  /* 0x000000a90ca90221 */ /* 0x000fce0000010000 */
.L_x_738:
[----:B------:R-:W-:Y:S05]  /*2190*/  BSYNC B0 ;  /* 0x0000000000007941 */ /* 0x000fea0003800000 */
.L_x_736:
[----:B------:R-:W-:Y:S04]  /*21a0*/  BSSY B0, `(.L_x_739) ;  /* 0x000000e000007945 */ /* 0x000fe80003800000 */
[----:B------:R-:W-:Y:S05]  /*21b0*/  @P3 BRA `(.L_x_740) ;  /* 0x0000000000143947 */ /* 0x000fea0003800000 */
[----:B------:R-:W-:Y:S01]  /*21c0*/  HFMA2.MMA R171, -RZ, RZ, 0, 0 ;  /* 0x00000000ffab7435 */ /* 0x000fe200000001ff */
[----:B------:R-:W-:Y:S10]  /*21d0*/  @!P0 BRA `(.L_x_741) ;  /* 0x0000000000288947 */ /* 0x000ff40003800000 */
[----:B-----5:R-:W-:-:S04]  /*21e0*/  PRMT R171, R6, 0x7632, R171 ;  /* 0x0000763206ab7816 */ /* 0x020fc800000000ab */
[----:B------:R-:W-:Y:S01]  /*21f0*/  SHF.L.U32 R171, R171, 0x10, RZ ;  /* 0x00000010abab7819 */ /* 0x000fe200000006ff */
[----:B------:R-:W-:Y:S06]  /*2200*/  BRA `(.L_x_741) ;  /* 0x00000000001c7947 */ /* 0x000fec0003800000 */
.L_x_740:
[----:B--2--5:R-:W-:Y:S02]  /*2210*/  PRMT R12, R10, 0x7632, R12 ;  /* 0x000076320a0c7816 */ /* 0x024fe4000000000c */
[----:B------:R-:W-:Y:S02]  /*2220*/  @P0 PRMT R13, R6, 0x7632, R13 ;  /* 0x00007632060d0816 */ /* 0x000fe4000000000d */
[----:B------:R-:W-:Y:S02]  /*2230*/  SHF.L.U32 R12, R12, 0x10, RZ ;  /* 0x000000100c0c7819 */ /* 0x000fe400000006ff */
[----:B------:R-:W-:-:S03]  /*2240*/  @P0 SHF.L.U32 R14, R13, 0x10, RZ ;  /* 0x000000100d0e0819 */ /* 0x000fc600000006ff */
[----:B------:R-:W-:-:S04]  /*2250*/  FMUL.FTZ R12, R12, UR8 ;  /* 0x000000080c0c7c20 */ /* 0x000fc80008410000 */
[----:B------:R-:W-:-:S04]  /*2260*/  FMUL.FTZ R171, R109, R12 ;  /* 0x0000000c6dab7220 */ /* 0x000fc80000410000 */
[----:B------:R-:W-:-:S07]  /*2270*/  @P0 FADD.FTZ R171, R171, R14 ;  /* 0x0000000eabab0221 */ /* 0x000fce0000010000 */
.L_x_741:
[----:B------:R-:W-:Y:S05]  /*2280*/  BSYNC B0 ;  /* 0x0000000000007941 */ /* 0x000fea0003800000 */
.L_x_739:
[----:B------:R-:W-:Y:S04]  /*2290*/  BSSY B0, `(.L_x_742) ;  /* 0x000000b000007945 */ /* 0x000fe80003800000 */
[----:B------:R-:W-:Y:S05]  /*22a0*/  @P3 BRA `(.L_x_743) ;  /* 0x0000000000103947 */ /* 0x000fea0003800000 */
[----:B------:R-:W-:Y:S01]  /*22b0*/  MOV R173, RZ ;  /* 0x000000ff00ad7202 */ /* 0x000fe20000000f00 */
[----:B------:R-:W-:Y:S06]  /*22c0*/  @!P0 BRA `(.L_x_744) ;  /* 0x00000000001c8947 */ /* 0x000fec0003800000 */
[----:B-----5:R-:W-:Y:S01]  /*22d0*/  SHF.L.U32 R173, R7, 0x10, RZ ;  /* 0x0000001007ad7819 */ /* 0x020fe200000006ff */
[----:B------:R-:W-:Y:S06]  /*22e0*/  BRA `(.L_x_744) ;  /* 0x0000000000147947 */ /* 0x000fec0003800000 */
.L_x_743:
[----:B--2--5:R-:W-:Y:S01]  /*22f0*/  IMAD.U32 R12, R11, 0x10000, RZ ;  /* 0x000100000b0c7824 */ /* 0x024fe200078e00ff */
[----:B------:R-:W-:-:S03]  /*2300*/  @P0 SHF.L.U32 R14, R7, 0x10, RZ ;  /* 0x00000010070e0819 */ /* 0x000fc600000006ff */
[----:B------:R-:W-:-:S04]  /*2310*/  FMUL.FTZ R12, R12, UR8 ;  /* 0x000000080c0c7c20 */ /* 0x000fc80008410000 */
[----:B------:R-:W-:-:S04]  /*2320*/  FMUL.FTZ R173, R57, R12 ;  /* 0x0000000c39ad7220 */ /* 0x000fc80000410000 */
[----:B------:R-:W-:-:S07]  /*2330*/  @P0 FADD.FTZ R173, R14, R173 ;  /* 0x000000ad0ead0221 */ /* 0x000fce0000010000 */
.L_x_744:
[----:B------:R-:W-:Y:S05]  /*2340*/  BSYNC B0 ;  /* 0x0000000000007941 */ /* 0x000fea0003800000 */
.L_x_742:
[----:B------:R-:W-:Y:S04]  /*2350*/  BSSY B0, `(.L_x_745) ;  /* 0x000000e000007945 */ /* 0x000fe80003800000 */
[----:B------:R-:W-:Y:S05]  /*2360*/  @P3 BRA `(.L_x_746) ;  /* 0x0000000000143947 */ /* 0x000fea0003800000 */
[----:B------:R-:W-:Y:S01]  /*2370*/  HFMA2.MMA R175, -RZ, RZ, 0, 0 ;  /* 0x00000000ffaf7435 */ /* 0x000fe200000001ff */
[----:B------:R-:W-:Y:S10]  /*2380*/  @!P0 BRA `(.L_x_747) ;  /* 0x0000000000288947 */ /* 0x000ff40003800000 */
[----:B-----5:R-:W-:-:S04]  /*2390*/  PRMT R175, R7, 0x7632, R175 ;  /* 0x0000763207af7816 */ /* 0x020fc800000000af */
[----:B------:R-:W-:Y:S01]  /*23a0*/  SHF.L.U32 R175, R175, 0x10, RZ ;  /* 0x00000010afaf7819 */ /* 0x000fe200000006ff */
[----:B------:R-:W-:Y:S06]  /*23b0*/  BRA `(.L_x_747) ;  /* 0x00000000001c7947 */ /* 0x000fec0003800000 */
.L_x_746:
[----:B--2--5:R-:W-:Y:S02]  /*23c0*/  PRMT R12, R11, 0x7632, R12 ;  /* 0x000076320b0c7816 */ /* 0x024fe4000000000c */
[----:B------:R-:W-:Y:S02]  /*23d0*/  @P0 PRMT R13, R7, 0x7632, R13 ;  /* 0x00007632070d0816 */ /* 0x000fe4000000000d */
[----:B------:R-:W-:-:S05]  /*23e0*/  SHF.L.U32 R12, R12, 0x10, RZ ;  /* 0x000000100c0c7819 */ /* 0x000fca00000006ff */
[----:B------:R-:W-:Y:S01]  /*23f0*/  FMUL.FTZ R175, R12, UR8 ;  /* 0x000000080caf7c20 */ /* 0x000fe20008410000 */
[----:B------:R-:W-:-:S03]  /*2400*/  @P0 SHF.L.U32 R12, R13, 0x10, RZ ;  /* 0x000000100d0c0819 */ /* 0x000fc600000006ff */
[----:B------:R-:W-:-:S04]  /*2410*/  FMUL.FTZ R175, R110, R175 ;  /* 0x000000af6eaf7220 */ /* 0x000fc80000410000 */
[----:B------:R-:W-:-:S07]  /*2420*/  @P0 FADD.FTZ R175, R175, R12 ;  /* 0x0000000cafaf0221 */ /* 0x000fce0000010000 */
.L_x_747:
[----:B------:R-:W-:Y:S05]  /*2430*/  BSYNC B0 ;  /* 0x0000000000007941 */ /* 0x000fea0003800000 */
.L_x_745:
[----:B--2---:R-:W0:Y:S01]  /*2440*/  @P2 LDC.64 R18, c[0x0][0x220] ;  /* 0x00008800ff122b82 */ /* 0x004e220000000a00 */
        /* <DEDUP_REMOVED lines=15> */
[----:B--2---:R-:W-:Y:S01]  /*2540*/  MOV R17, RZ ;  /* 0x000000ff00117202 */ /* 0x004fe20000000f00 */
[----:B------:R-:W-:Y:S06]  /*2550*/  @!P0 BRA `(.L_x_750) ;  /* 0x00000000001c8947 */ /* 0x000fec0003800000 */
[----:B-----5:R-:W-:Y:S01]  /*2560*/  SHF.L.U32 R17, R4, 0x10, RZ ;  /* 0x0000001004117819 */ /* 0x020fe200000006ff */
[----:B------:R-:W-:Y:S06]  /*2570*/  BRA `(.L_x_750) ;  /* 0x0000000000147947 */ /* 0x000fec0003800000 */
.L_x_749:
[----:B--2--5:R-:W-:-:S05]  /*2580*/  SHF.L.U32 R12, R8, 0x10, RZ ;  /* 0x00000010080c7819 */ /* 0x024fca00000006ff */
[----:B------:R-:W-:Y:S01]  /*2590*/  FMUL.FTZ R17, R12, UR8 ;  /* 0x000000080c117c20 */ /* 0x000fe20008410000 */
[----:B------:R-:W-:-:S03]  /*25a0*/  @P0 SHF.L.U32 R12, R4, 0x10, RZ ;  /* 0x00000010040c0819 */ /* 0x000fc600000006ff */
[----:B------:R-:W-:-:S04]  /*25b0*/  FMUL.FTZ R17, R58, R17 ;  /* 0x000000113a117220 */ /* 0x000fc80000410000 */
[----:B------:R-:W-:-:S07]  /*25c0*/  @P0 FADD.FTZ R17, R12, R17 ;  /* 0x000000110c110221 */ /* 0x000fce0000010000 */
.L_x_750:
[----:B------:R-:W-:Y:S05]  /*25d0*/  BSYNC B0 ;  /* 0x0000000000007941 */ /* 0x000fea0003800000 */
.L_x_748:
[----:B------:R-:W-:Y:S04]  /*25e0*/  BSSY B0, `(.L_x_751) ;  /* 0x000000e000007945 */ /* 0x000fe80003800000 */
[----:B------:R-:W-:Y:S05]  /*25f0*/  @P3 BRA `(.L_x_752) ;  /* 0x0000000000143947 */ /* 0x000fea0003800000 */
[----:B------:R-:W-:Y:S01]  /*2600*/  IMAD.MOV.U32 R19, RZ, RZ, RZ ;  /* 0x000000ffff137224 */ /* 0x000fe200078e00ff */
[----:B------:R-:W-:Y:S06]  /*2610*/  @!P0 BRA `(.L_x_753) ;  /* 0x0000000000288947 */ /* 0x000fec0003800000 */
[----:B-----5:R-:W-:-:S04]  /*2620*/  PRMT R19, R4, 0x7632, R19 ;  /* 0x0000763204137816 */ /* 0x020fc80000000013 */
[----:B------:R-:W-:Y:S01]  /*2630*/  SHF.L.U32 R19, R19, 0x10, RZ ;  /* 0x0000001013137819 */ /* 0x000fe200000006ff */
[----:B------:R-:W-:Y:S06]  /*2640*/  BRA `(.L_x_753) ;  /* 0x00000000001c7947 */ /* 0x000fec0003800000 */
.L_x_752:
[----:B-----5:R-:W-:Y:S02]  /*2650*/  PRMT R12, R8, 0x7632, R12 ;  /* 0x00007632080c7816 */ /* 0x020fe4000000000c */
[----:B------:R-:W-:Y:S02]  /*2660*/  @P0 PRMT R13, R4, 0x7632, R13 ;  /* 0x00007632040d0816 */ /* 0x000fe4000000000d */
[----:B------:R-:W-:Y:S02]  /*2670*/  SHF.L.U32 R12, R12, 0x10, RZ ;  /* 0x000000100c0c7819 */ /* 0x000fe400000006ff */
[----:B------:R-:W-:-:S03]  /*2680*/  @P0 SHF.L.U32 R14, R13, 0x10, RZ ;  /* 0x000000100d0e0819 */ /* 0x000fc600000006ff */
[----:B------:R-:W-:-:S04]  /*2690*/  FMUL.FTZ R12, R12, UR8 ;  /* 0x000000080c0c7c20 */ /* 0x000fc80008410000 */
[----:B------:R-:W-:-:S04]  /*26a0*/  FMUL.FTZ R19, R111, R12 ;  /* 0x0000000c6f137220 */ /* 0x000fc80000410000 */
[----:B------:R-:W-:-:S07]  /*26b0*/  @P0 FADD.FTZ R19, R19, R14 ;  /* 0x0000000e13130221 */ /* 0x000fce0000010000 */
.L_x_753:
[----:B------:R-:W-:Y:S05]  /*26c0*/  BSYNC B0 ;  /* 0x0000000000007941 */ /* 0x000fea0003800000 */
.L_x_751:
[----:B------:R-:W-:Y:S04]  /*26d0*/  BSSY B0, `(.L_x_754) ;  /* 0x000000b000007945 */ /* 0x000fe80003800000 */
[----:B------:R-:W-:Y:S05]  /*26e0*/  @P3 BRA `(.L_x_755) ;  /* 0x0000000000103947 */ /* 0x000fea0003800000 */
[----:B------:R-:W-:Y:S01]  /*26f0*/  HFMA2.MMA R21, -RZ, RZ, 0, 0 ;  /* 0x00000000ff157435 */ /* 0x000fe200000001ff */
[----:B------:R-:W-:Y:S10]  /*2700*/  @!P0 BRA `(.L_x_756) ;  /* 0x00000000001c8947 */ /* 0x000ff40003800000 */
[----:B-----5:R-:W-:Y:S01]  /*2710*/  SHF.L.U32 R21, R5, 0x10, RZ ;  /* 0x0000001005157819 */ /* 0x020fe200000006ff */
[----:B------:R-:W-:Y:S06]  /*2720*/  BRA `(.L_x_756) ;  /* 0x0000000000147947 */ /* 0x000fec0003800000 */
.L_x_755:
[----:B-----5:R-:W-:Y:S02]  /*2730*/  SHF.L.U32 R12, R9, 0x10, RZ ;  /* 0x00000010090c7819 */ /* 0x020fe400000006ff */
[----:B------:R-:W-:-:S03]  /*2740*/  @P0 SHF.L.U32 R14, R5, 0x10, RZ ;  /* 0x00000010050e0819 */ /* 0x000fc600000006ff */
[----:B------:R-:W-:-:S04]  /*2750*/  FMUL.FTZ R12, R12, UR8 ;  /* 0x000000080c0c7c20 */ /* 0x000fc80008410000 */
[----:B------:R-:W-:-:S04]  /*2760*/  FMUL.FTZ R21, R59, R12 ;  /* 0x0000000c3b157220 */ /* 0x000fc80000410000 */
[----:B------:R-:W-:-:S07]  /*2770*/  @P0 FADD.FTZ R21, R14, R21 ;  /* 0x000000150e150221 */ /* 0x000fce0000010000 */
.L_x_756:
[----:B------:R-:W-:Y:S05]  /*2780*/  BSYNC B0 ;  /* 0x0000000000007941 */ /* 0x000fea0003800000 */
.L_x_754:
[----:B------:R-:W-:Y:S04]  /*2790*/  BSSY B0, `(.L_x_757) ;  /* 0x000000e000007945 */ /* 0x000fe80003800000 */
[----:B------:R-:W-:Y:S05]  /*27a0*/  @P3 BRA `(.L_x_758) ;  /* 0x0000000000143947 */ /* 0x000fea0003800000 */
[----:B------:R-:W-:Y:S01]  /*27b0*/  MOV R137, RZ ;  /* 0x000000ff00897202 */ /* 0x000fe20000000f00 */
[----:B------:R-:W-:Y:S06]  /*27c0*/  @!P0 BRA `(.L_x_759) ;  /* 0x0000000000288947 */ /* 0x000fec0003800000 */
[----:B-----5:R-:W-:-:S04]  /*27d0*/  PRMT R137, R5, 0x7632, R137 ;  /* 0x0000763205897816 */ /* 0x020fc80000000089 */
[----:B------:R-:W-:Y:S01]  /*27e0*/  SHF.L.U32 R137, R137, 0x10, RZ ;  /* 0x0000001089897819 */ /* 0x000fe200000006ff */
[----:B------:R-:W-:Y:S06]  /*27f0*/  BRA `(.L_x_759) ;  /* 0x00000000001c7947 */ /* 0x000fec0003800000 */
.L_x_758:
[----:B-----5:R-:W-:Y:S02]  /*2800*/  PRMT R12, R9, 0x7632, R12 ;  /* 0x00007632090c7816 */ /* 0x020fe4000000000c */
[----:B------:R-:W-:Y:S02]  /*2810*/  @P0 PRMT R13, R5, 0x7632, R13 ;  /* 0x00007632050d0816 */ /* 0x000fe4000000000d */
[----:B------:R-:W-:-:S05]  /*2820*/  SHF.L.U32 R12, R12, 0x10, RZ ;  /* 0x000000100c0c7819 */ /* 0x000fca00000006ff */
[----:B------:R-:W-:Y:S01]  /*2830*/  FMUL.FTZ R137, R12, UR8 ;  /* 0x000000080c897c20 */ /* 0x000fe20008410000 */
[----:B------:R-:W-:-:S03]  /*2840*/  @P0 SHF.L.U32 R12, R13, 0x10, RZ ;  /* 0x000000100d0c0819 */ /* 0x000fc600000006ff */
[----:B------:R-:W-:-:S04]  /*2850*/  FMUL.FTZ R137, R112, R137 ;  /* 0x0000008970897220 */ /* 0x000fc80000410000 */
[----:B------:R-:W-:-:S07]  /*2860*/  @P0 FADD.FTZ R137, R137, R12 ;  /* 0x0000000c89890221 */ /* 0x000fce0000010000 */
.L_x_759:
[----:B------:R-:W-:Y:S05]  /*2870*/  BSYNC B0 ;  /* 0x0000000000007941 */ /* 0x000fea0003800000 */
.L_x_757:
[----:B------:R-:W-:Y:S04]  /*2880*/  BSSY B0, `(.L_x_760) ;  /* 0x000000b000007945 */ /* 0x000fe80003800000 */
[----:B------:R-:W-:Y:S05]  /*2890*/  @P3 BRA `(.L_x_761) ;  /* 0x0000000000103947 */ /* 0x000fea0003800000 */
[----:B------:R-:W-:Y:S01]  /*28a0*/  IMAD.MOV.U32 R177, RZ, RZ, RZ ;  /* 0x000000ffffb17224 */ /* 0x000fe200078e00ff */
[----:B------:R-:W-:Y:S06]  /*28b0*/  @!P0 BRA `(.L_x_762) ;  /* 0x00000000001c8947 */ /* 0x000fec0003800000 */
[----:B-----5:R-:W-:Y:S01]  /*28c0*/  SHF.L.U32 R177, R6, 0x10, RZ ;  /* 0x0000001006b17819 */ /* 0x020fe200000006ff */
[----:B------:R-:W-:Y:S06]  /*28d0*/  BRA `(.L_x_762) ;  /* 0x0000000000147947 */ /* 0x000fec0003800000 */
.L_x_761:
[----:B-----5:R-:W-:-:S05]  /*28e0*/  SHF.L.U32 R12, R10, 0x10, RZ ;  /* 0x000000100a0c7819 */ /* 0x020fca00000006ff */
[----:B------:R-:W-:Y:S01]  /*28f0*/  FMUL.FTZ R177, R12, UR8 ;  /* 0x000000080cb17c20 */ /* 0x000fe20008410000 */
[----:B------:R-:W-:-:S03]  /*2900*/  @P0 SHF.L.U32 R12, R6, 0x10, RZ ;  /* 0x00000010060c0819 */ /* 0x000fc600000006ff */
[----:B------:R-:W-:-:S04]  /*2910*/  FMUL.FTZ R177, R60, R177 ;  /* 0x000000b13cb17220 */ /* 0x000fc80000410000 */
[----:B------:R-:W-:-:S07]  /*2920*/  @P0 FADD.FTZ R177, R12, R177 ;  /* 0x000000b10cb10221 */ /* 0x000fce0000010000 */
.L_x_762:
[----:B------:R-:W-:Y:S05]  /*2930*/  BSYNC B0 ;  /* 0x0000000000007941 */ /* 0x000fea0003800000 */
.L_x_760:
[----:B------:R-:W-:Y:S04]  /*2940*/  BSSY B0, `(.L_x_763) ;  /* 0x000000e000007945 */ /* 0x000fe80003800000 */
[----:B------:R-:W-:Y:S05]  /*2950*/  @P3 BRA `(.L_x_764) ;  /* 0x0000000000143947 */ /* 0x000fea0003800000 */
[----:B------:R-:W-:Y:S01]  /*2960*/  HFMA2.MMA R179, -RZ, RZ, 0, 0 ;  /* 0x00000000ffb37435 */ /* 0x000fe200000001ff */
[----:B------:R-:W-:Y:S10]  /*2970*/  @!P0 BRA `(.L_x_765) ;  /* 0x0000000000288947 */ /* 0x000ff40003800000 */
[----:B-----5:R-:W-:-:S04]  /*2980*/  PRMT R179, R6, 0x7632, R179 ;  /* 0x0000763206b37816 */ /* 0x020fc800000000b3 */
[----:B------:R-:W-:Y:S01]  /*2990*/  SHF.L.U32 R179, R179, 0x10, RZ ;  /* 0x00000010b3b37819 */ /* 0x000fe200000006ff */
[----:B------:R-:W-:Y:S06]  /*29a0*/  BRA `(.L_x_765) ;  /* 0x00000000001c7947 */ /* 0x000fec0003800000 */
.L_x_764:
[----:B-----5:R-:W-:Y:S02]  /*29b0*/  PRMT R12, R10, 0x7632, R12 ;  /* 0x000076320a0c7816 */ /* 0x020fe4000000000c */
[----:B------:R-:W-:Y:S02]  /*29c0*/  @P0 PRMT R13, R6, 0x7632, R13 ;  /* 0x00007632060d0816 */ /* 0x000fe4000000000d */
[----:B------:R-:W-:Y:S02]  /*29d0*/  SHF.L.U32 R12, R12, 0x10, RZ ;  /* 0x000000100c0c7819 */ /* 0x000fe400000006ff */
[----:B------:R-:W-:-:S03]  /*29e0*/  @P0 SHF.L.U32 R14, R13, 0x10, RZ ;  /* 0x000000100d0e0819 */ /* 0x000fc600000006ff */
[----:B------:R-:W-:-:S04]  /*29f0*/  FMUL.FTZ R12, R12, UR8 ;  /* 0x000000080c0c7c20 */ /* 0x000fc80008410000 */
[----:B------:R-:W-:-:S04]  /*2a00*/  FMUL.FTZ R179, R113, R12 ;  /* 0x0000000c71b37220 */ /* 0x000fc80000410000 */
[----:B------:R-:W-:-:S07]  /*2a10*/  @P0 FADD.FTZ R179, R179, R14 ;  /* 0x0000000eb3b30221 */ /* 0x000fce0000010000 */
.L_x_765:
[----:B------:R-:W-:Y:S05]  /*2a20*/  BSYNC B0 ;  /* 0x0000000000007941 */ /* 0x000fea0003800000 */
.L_x_763:
[----:B------:R-:W-:Y:S04]  /*2a30*/  BSSY B0, `(.L_x_766) ;  /* 0x000000b000007945 */ /* 0x000fe80003800000 */
[----:B------:R-:W-:Y:S05]  /*2a40*/  @P3 BRA `(.L_x_767) ;  /* 0x0000000000103947 */ /* 0x000fea0003800000 */
[----:B------:R-:W-:Y:S01]  /*2a50*/  MOV R181, RZ ;  /* 0x000000ff00b57202 */ /* 0x000fe20000000f00 */
[----:B------:R-:W-:Y:S06]  /*2a60*/  @!P0 BRA `(.L_x_768) ;  /* 0x00000000001c8947 */ /* 0x000fec0003800000 */
[----:B-----5:R-:W-:Y:S01]  /*2a70*/  SHF.L.U32 R181, R7, 0x10, RZ ;  /* 0x0000001007b57819 */ /* 0x020fe200000006ff */
[----:B------:R-:W-:Y:S06]  /*2a80*/  BRA `(.L_x_768) ;  /* 0x0000000000147947 */ /* 0x000fec0003800000 */
.L_x_767:
[----:B-----5:R-:W-:Y:S02]  /*2a90*/  SHF.L.U32 R12, R11, 0x10, RZ ;  /* 0x000000100b0c7819 */ /* 0x020fe400000006ff */
[----:B------:R-:W-:-:S03]  /*2aa0*/  @P0 SHF.L.U32 R14, R7, 0x10, RZ ;  /* 0x00000010070e0819 */ /* 0x000fc600000006ff */
[----:B------:R-:W-:-:S04]  /*2ab0*/  FMUL.FTZ R12, R12, UR8 ;  /* 0x000000080c0c7c20 */ /* 0x000fc80008410000 */
[----:B------:R-:W-:-:S04]  /*2ac0*/  FMUL.FTZ R181, R61, R12 ;  /* 0x0000000c3db57220 */ /* 0x000fc80000410000 */
[----:B------:R-:W-:-:S07]  /*2ad0*/  @P0 FADD.FTZ R181, R14, R181 ;  /* 0x000000b50eb50221 */ /* 0x000fce0000010000 */
.L_x_768:
[----:B------:R-:W-:Y:S05]  /*2ae0*/  BSYNC B0 ;  /* 0x0000000000007941 */ /* 0x000fea0003800000 */
.L_x_766:
[----:B------:R-:W-:Y:S04]  /*2af0*/  BSSY B0, `(.L_x_769) ;  /* 0x000000e000007945 */ /* 0x000fe80003800000 */
[----:B------:R-:W-:Y:S05]  /*2b00*/  @P3 BRA `(.L_x_770) ;  /* 0x0000000000143947 */ /* 0x000fea0003800000 */
[----:B------:R-:W-:Y:S01]  /*2b10*/  IMAD.MOV.U32 R183, RZ, RZ, RZ ;  /* 0x000000ffffb77224 */ /* 0x000fe200078e00ff */
[----:B------:R-:W-:Y:S06]  /*2b20*/  @!P0 BRA `(.L_x_771) ;  /* 0x0000000000288947 */ /* 0x000fec0003800000 */
[----:B-----5:R-:W-:-:S04]  /*2b30*/  PRMT R183, R7, 0x7632, R183 ;  /* 0x0000763207b77816 */ /* 0x020fc800000000b7 */
[----:B------:R-:W-:Y:S01]  /*2b40*/  SHF.L.U32 R183, R183, 0x10, RZ ;  /* 0x00000010b7b77819 */ /* 0x000fe200000006ff */
[----:B------:R-:W-:Y:S06]  /*2b50*/  BRA `(.L_x_771) ;  /* 0x00000000001c7947 */ /* 0x000fec0003800000 */
.L_x_770:
[----:B-----5:R-:W-:-:S04]  /*2b60*/  PRMT R12, R11, 0x7632, R12 ;  /* 0x000076320b0c7816 */ /* 0x020fc8000000000c */
[----:B------:R-:W-:-:S05]  /*2b70*/  SHF.L.U32 R12, R12, 0x10, RZ ;  /* 0x000000100c0c7819 */ /* 0x000fca00000006ff */
[----:B------:R-:W-:Y:S01]  /*2b80*/  FMUL.FTZ R183, R12, UR8 ;  /* 0x000000080cb77c20 */ /* 0x000fe20008410000 */
[----:B------:R-:W-:-:S03]  /*2b90*/  @P0 PRMT R12, R7, 0x7632, R12 ;  /* 0x00007632070c0816 */ /* 0x000fc6000000000c */
[----:B------:R-:W-:Y:S01]  /*2ba0*/  FMUL.FTZ R183, R114, R183 ;  /* 0x000000b772b77220 */ /* 0x000fe20000410000 */
[----:B------:R-:W-:-:S05]  /*2bb0*/  @P0 SHF.L.U32 R12, R12, 0x10, RZ ;  /* 0x000000100c0c0819 */ /* 0x000fca00000006ff */
[----:B------:R-:W-:-:S07]  /*2bc0*/  @P0 FADD.FTZ R183, R183, R12 ;  /* 0x0000000cb7b70221 */ /* 0x000fce0000010000 */
.L_x_771:
[----:B------:R-:W-:Y:S05]  /*2bd0*/  BSYNC B0 ;  /* 0x0000000000007941 */ /* 0x000fea0003800000 */
.L_x_769:
[----:B------:R-:W-:Y:S01]  /*2be0*/  FADD.FTZ R16, RZ, R25 ;  /* 0x00000019ff107221 */ /* 0x000fe20000010000 */
[----:B------:R-:W-:Y:S01]  /*2bf0*/  IMAD.WIDE.U32 R2, R185, 0x10, R2 ;  /* 0x00000010b9027825 */ /* 0x000fe200078e0002 */
[----:B------:R-:W-:Y:S01]  /*2c00*/  F2FP.BF16.F32.PACK_AB R15, R183, R181 ;  /* 0x000000b5b70f723e */ /* 0x000fe200000010ff */
[----:B------:R-:W-:Y:S02]  /*2c10*/  UMOV UR12, 0xffffffff ;  /* 0xffffffff000c7882 */ /* 0x000fe40000000000 */
[----:B------:R-:W-:Y:S01]  /*2c20*/  FADD.FTZ R16, R16, R27 ;  /* 0x0000001b10107221 */ /* 0x000fe20000010000 */
[----:B------:R-:W-:Y:S02]  /*2c30*/  F2FP.BF16.F32.PACK_AB R14, R179, R177 ;  /* 0x000000b1b30e723e */ /* 0x000fe400000010ff */
[----:B------:R-:W-:Y:S01]  /*2c40*/  F2FP.BF16.F32.PACK_AB R13, R137, R21 ;  /* 0x00000015890d723e */ /* 0x000fe200000010ff */
[----:B------:R-:W-:Y:S01]  /*2c50*/  FADD.FTZ R16, R16, R131 ;  /* 0x0000008310107221 */ /* 0x000fe20000010000 */
[----:B------:R-:W-:-:S02]  /*2c60*/  F2FP.BF16.F32.PACK_AB R12, R19, R17 ;  /* 0x00000011130c723e */ /* 0x000fc400000010ff */
        /* <DEDUP_REMOVED lines=117> */
.L_x_786:
[----:B------:R-:W-:Y:S01]  /*33c0*/  ISETP.NE.AND P2, PT, R80, RZ, PT ;  /* 0x000000ff5000720c */ /* 0x000fe20003f45270 */
[----:B-1----:R-:W-:Y:S01]  /*33d0*/  FADD.FTZ R3, R14, R185 ;  /* 0x000000b90e037221 */ /* 0x002fe20000010000 */
[----:B------:R-:W-:Y:S11]  /*33e0*/  WARPSYNC.ALL ;  /* 0x0000000000007948 */ /* 0x000ff60003800000 */
        /* <DEDUP_REMOVED lines=12> */
[----:B-1----:R-:W-:Y:S02]  /*34b0*/  @!P2 LEA R0, R3, R0, 0x18 ;  /* 0x000000000300a211 */ /* 0x002fe400078ec0ff */
[----:B------:R-:W-:Y:S02]  /*34c0*/  CS2R R2, SRZ ;  /* 0x0000000000027805 */ /* 0x000fe4000001ff00 */
[----:B------:R-:W-:Y:S01]  /*34d0*/  @!P2 LEA R13, R13, R0, 0x3 ;  /* 0x000000000d0da211 */ /* 0x000fe200078e18ff */
[----:B------:R-:W-:-:S04]  /*34e0*/  HFMA2.MMA R0, -RZ, RZ, 0, 0 ;  /* 0x00000000ff007435 */ /* 0x000fc800000001ff */
[----:B------:R-:W-:Y:S02]  /*34f0*/  @!P2 LDS.64 R2, [R13] ;  /* 0x000000000d02a984 */ /* 0x000fe40000000a00 */
[----:B------:R-:W-:Y:S02]  /*3500*/  @!P2 MOV R0, 0x400 ;  /* 0x000004000000a802 */ /* 0x000fe40000000f00 */
[----:B------:R-:W-:Y:S02]  /*3510*/  LOP3.LUT P2, RZ, R98, 0x1f, R49, 0xf8, !PT ;  /* 0x0000001f62ff7812 */ /* 0x000fe4000784f831 */
[-C--:B------:R-:W-:Y:S01]  /*3520*/  I2FP.F32.S32 R16, R0.reuse ;  /* 0x0000000000107245 */ /* 0x080fe20000201400 */
[----:B------:R-:W1:Y:S02]  /*3530*/  SHFL.DOWN PT, R15, R0, 0x4, 0x1f ;  /* 0x08801f00000f7f89 */ /* 0x000e6400000e0000 */
[----:B-1----:R-:W-:Y:S02]  /*3540*/  I2FP.F32.S32 R18, R15 ;  /* 0x0000000f00127245 */ /* 0x002fe40000201400 */
[----:B------:R-:W-:-:S04]  /*3550*/  IADD3 R15, R15, R0, RZ ;  /* 0x000000000f0f7210 */ /* 0x000fc80007ffe0ff */
[----:B------:R-:W-:Y:S01]  /*3560*/  I2FP.F32.S32 R13, R15 ;  /* 0x0000000f000d7245 */ /* 0x000fe20000201400 */
[----:B------:R-:W-:Y:S03]  /*3570*/  SHFL.DOWN PT, R20, R15, 0x2, 0x1f ;  /* 0x08401f000f147f89 */ /* 0x000fe600000e0000 */
[----:B0-----:R-:W0:Y:S01]  /*3580*/  MUFU.RCP R14, R13 ;  /* 0x0000000d000e7308 */ /* 0x001e220000001000 */
[----:B------:R-:W1:Y:S04]  /*3590*/  SHFL.DOWN PT, R185, R2, 0x4, 0x1f ;  /* 0x08801f0002b97f89 */ /* 0x000e6800000e0000 */
[----:B------:R-:W2:Y:S01]  /*35a0*/  SHFL.DOWN PT, R12, R3, 0x4, 0x1f ;  /* 0x08801f00030c7f89 */ /* 0x000ea200000e0000 */
[C---:B-1----:R-:W-:Y:S01]  /*35b0*/  FMUL.FTZ R187, R185.reuse, R18 ;  /* 0x00000012b9bb7220 */ /* 0x042fe20000410000 */
[----:B------:R-:W-:-:S03]  /*35c0*/  FADD.FTZ R185, -R185, R2 ;  /* 0x00000002b9b97221 */ /* 0x000fc60000010100 */
[----:B------:R-:W-:Y:S01]  /*35d0*/  FFMA.FTZ R187, R16, R2, R187 ;  /* 0x0000000210bb7223 */ /* 0x000fe200000100bb */
[----:B------:R-:W-:Y:S01]  /*35e0*/  FMUL.FTZ R185, R185, R185 ;  /* 0x000000b9b9b97220 */ /* 0x000fe20000410000 */
[----:B------:R-:W-:Y:S02]  /*35f0*/  IADD3 R2, R15, R20, RZ ;  /* 0x000000140f027210 */ /* 0x000fe40007ffe0ff */
[----:B0-----:R-:W-:Y:S01]  /*3600*/  FMUL.FTZ R0, R14, R187 ;  /* 0x000000bb0e007220 */ /* 0x001fe20000410000 */
[----:B------:R-:W-:Y:S01]  /*3610*/  FMUL.FTZ R185, R185, R16 ;  /* 0x00000010b9b97220 */ /* 0x000fe20000410000 */
[----:B------:R-:W-:-:S03]  /*3620*/  I2FP.F32.S32 R20, R20 ;  /* 0x0000001400147245 */ /* 0x000fc60000201400 */
[----:B------:R-:W0:Y:S01]  /*3630*/  SHFL.DOWN PT, R187, R0, 0x2, 0x1f ;  /* 0x08401f0000bb7f89 */ /* 0x000e2200000e0000 */
[----:B------:R-:W-:Y:S01]  /*3640*/  FMUL.FTZ R18, R185, R18 ;  /* 0x00000012b9127220 */ /* 0x000fe20000410000 */
[----:B--2---:R-:W-:Y:S01]  /*3650*/  FADD.FTZ R185, R12, R3 ;  /* 0x000000030cb97221 */ /* 0x004fe20000010000 */
[----:B------:R-:W-:-:S03]  /*3660*/  I2FP.F32.S32 R12, R2 ;  /* 0x00000002000c7245 */ /* 0x000fc60000201400 */
[----:B------:R-:W-:Y:S02]  /*3670*/  FFMA.FTZ R18, R14, R18, R185 ;  /* 0x000000120e127223 */ /* 0x000fe400000100b9 */
[----:B------:R-:W1:Y:S01]  /*3680*/  MUFU.RCP R14, R12 ;  /* 0x0000000c000e7308 */ /* 0x000e620000001000 */
[----:B------:R-:W2:Y:S04]  /*3690*/  SHFL.DOWN PT, R185, R2, 0x1, 0x1f ;  /* 0x08201f0002b97f89 */ /* 0x000ea800000e0000 */
[----:B------:R-:W3:Y:S01]  /*36a0*/  SHFL.DOWN PT, R3, R18, 0x2, 0x1f ;  /* 0x08401f0012037f89 */ /* 0x000ee200000e0000 */
[----:B0-----:R-:W-:Y:S01]  /*36b0*/  FMUL.FTZ R16, R187, R20 ;  /* 0x00000014bb107220 */ /* 0x001fe20000410000 */
[----:B------:R-:W-:-:S03]  /*36c0*/  FADD.FTZ R187, R0, -R187 ;  /* 0x800000bb00bb7221 */ /* 0x000fc60000010000 */
[----:B------:R-:W-:Y:S01]  /*36d0*/  FFMA.FTZ R15, R13, R0, R16 ;  /* 0x000000000d0f7223 */ /* 0x000fe20000010010 */
[----:B------:R-:W-:-:S03]  /*36e0*/  FMUL.FTZ R0, R187, R187 ;  /* 0x000000bbbb007220 */ /* 0x000fc60000410000 */
[----:B-1----:R-:W-:Y:S01]  /*36f0*/  FMUL.FTZ R15, R14, R15 ;  /* 0x0000000f0e0f7220 */ /* 0x002fe20000410000 */
[----:B------:R-:W-:Y:S01]  /*3700*/  FMUL.FTZ R0, R13, R0 ;  /* 0x000000000d007220 */ /* 0x000fe20000410000 */
[----:B--2---:R-:W-:-:S03]  /*3710*/  IMAD.IADD R13, R2, 0x1, R185 ;  /* 0x00000001020d7824 */ /* 0x004fc600078e02b9 */
[----:B------:R-:W0:Y:S01]  /*3720*/  SHFL.DOWN PT, R16, R15, 0x1, 0x1f ;  /* 0x08201f000f107f89 */ /* 0x000e2200000e0000 */
[----:B------:R-:W-:Y:S01]  /*3730*/  FMUL.FTZ R0, R0, R20 ;  /* 0x0000001400007220 */ /* 0x000fe20000410000 */
[----:B---3--:R-:W-:Y:S01]  /*3740*/  FADD.FTZ R3, R18, R3 ;  /* 0x0000000312037221 */ /* 0x008fe20000010000 */
[----:B------:R-:W-:-:S03]  /*3750*/  I2FP.F32.S32 R13, R13 ;  /* 0x0000000d000d7245 */ /* 0x000fc60000201400 */
[----:B------:R-:W-:Y:S01]  /*3760*/  FFMA.FTZ R0, R14, R0, R3 ;  /* 0x000000000e007223 */ /* 0x000fe20000010003 */
[----:B------:R-:W-:Y:S02]  /*3770*/  I2FP.F32.S32 R14, R185 ;  /* 0x000000b9000e7245 */ /* 0x000fe40000201400 */
[----:B------:R-:W1:Y:S02]  /*3780*/  MUFU.RCP R13, R13 ;  /* 0x0000000d000d7308 */ /* 0x000e640000001000 */
[----:B------:R-:W2:Y:S01]  /*3790*/  SHFL.DOWN PT, R3, R0, 0x1, 0x1f ;  /* 0x08201f0000037f89 */ /* 0x000ea200000e0000 */
[----:B0-----:R-:W-:Y:S01]  /*37a0*/  FADD.FTZ R2, R15, -R16 ;  /* 0x800000100f027221 */ /* 0x001fe20000010000 */
[----:B------:R-:W-:-:S03]  /*37b0*/  FMUL.FTZ R187, R16, R14 ;  /* 0x0000000e10bb7220 */ /* 0x000fc60000410000 */
[----:B------:R-:W-:-:S04]  /*37c0*/  FMUL.FTZ R185, R2, R2 ;  /* 0x0000000202b97220 */ /* 0x000fc80000410000 */
[C---:B------:R-:W-:Y:S01]  /*37d0*/  FMUL.FTZ R185, R12.reuse, R185 ;  /* 0x000000b90cb97220 */ /* 0x040fe20000410000 */
[----:B------:R-:W-:Y:S01]  /*37e0*/  FFMA.FTZ R12, R12, R15, R187 ;  /* 0x0000000f0c0c7223 */ /* 0x000fe200000100bb */
[----:B--2---:R-:W-:Y:S02]  /*37f0*/  FADD.FTZ R2, R0, R3 ;  /* 0x0000000300027221 */ /* 0x004fe40000010000 */
[----:B------:R-:W-:Y:S01]  /*3800*/  FMUL.FTZ R185, R185, R14 ;  /* 0x0000000eb9b97220 */ /* 0x000fe20000410000 */
[C---:B-1----:R-:W-:Y:S01]  /*3810*/  FMUL.FTZ R0, R13.reuse, R12 ;  /* 0x0000000c0d007220 */ /* 0x042fe20000410000 */
[----:B------:R-:W0:Y:S02]  /*3820*/  LDC R14, c[0x0][0x2d8] ;  /* 0x0000b600ff0e7b82 */ /* 0x000e240000000800 */
[----:B------:R-:W-:Y:S02]  /*3830*/  FFMA.FTZ R185, R13, R185, R2 ;  /* 0x000000b90db97223 */ /* 0x000fe40000010002 */
[----:B------:R-:W1:Y:S04]  /*3840*/  SHFL.IDX PT, R187, R0, RZ, 0x1f ;  /* 0x00001fff00bb7589 */ /* 0x000e6800000e0000 */
[----:B------:R-:W0:Y:S01]  /*3850*/  SHFL.IDX PT, R185, R185, RZ, 0x1f ;  /* 0x00001fffb9b97589 */ /* 0x000e2200000e0000 */
[----:B------:R-:W2:Y:S08]  /*3860*/  @!P2 LDC.64 R2, c[0x0][0x250] ;  /* 0x00009400ff02ab82 */ /* 0x000eb00000000a00 */
[----:B------:R-:W3:Y:S01]  /*3870*/  @!P2 LDC.64 R12, c[0x0][0x258] ;  /* 0x00009600ff0cab82 */ /* 0x000ee20000000a00 */
[----:B-1----:R-:W-:Y:S01]  /*3880*/  FMUL.FTZ R15, R187, R187 ;  /* 0x000000bbbb0f7220 */ /* 0x002fe20000410000 */
[----:B0-----:R-:W-:-:S04]  /*3890*/  FFMA.FTZ R14, R185, UR9, R14 ;  /* 0x00000009b90e7c23 */ /* 0x001fc8000801000e */
[----:B------:R-:W-:Y:S02]  /*38a0*/  FSEL R15, R15, RZ, P1 ;  /* 0x000000ff0f0f7208 */ /* 0x000fe40000800000 */
[----:B--2---:R-:W-:-:S03]  /*38b0*/  @!P2 LEA R2, P3, R79, R2, 0x2 ;  /* 0x000000024f02a211 */ /* 0x004fc600078610ff */
[----:B------:R-:W-:Y:S01]  /*38c0*/  FADD.FTZ R14, R14, R15 ;  /* 0x0000000f0e0e7221 */ /* 0x000fe20000010000 */
[C---:B------:R-:W-:Y:S02]  /*38d0*/  @!P2 LEA.HI.X R3, R79.reuse, R3, R24, 0x2, P3 ;  /* 0x000000034f03a211 */ /* 0x040fe400018f1418 */
[----:B---3--:R-:W-:-:S03]  /*38e0*/  @!P2 LEA R12, P4, R79, R12, 0x2 ;  /* 0x0000000c4f0ca211 */ /* 0x008fc600078810ff */
[----:B------:R-:W0:Y:S01]  /*38f0*/  MUFU.RSQ R14, R14 ;  /* 0x0000000e000e7308 */ /* 0x000e220000001400 */
[----:B------:R-:W-:Y:S01]  /*3900*/  @!P2 LEA.HI.X R13, R79, R13, R24, 0x2, P4 ;  /* 0x0000000d4f0da211 */ /* 0x000fe200020f1418 */
[----:B------:R1:W-:Y:S04]  /*3910*/  @!P2 STG.E desc[UR4][R2.64], R187 ;  /* 0x000000bb0200a986 */ /* 0x0003e8000c101904 */
[----:B0-----:R1:W-:Y:S01]  /*3920*/  @!P2 STG.E desc[UR4][R12.64], R14 ;  /* 0x0000000e0c00a986 */ /* 0x0013e2000c101904 */
[----:B------:R-:W-:-:S13]  /*3930*/  ISETP.GE.AND P2, PT, R23, 0x1, PT ;  /* 0x000000011700780c */ /* 0x000fda0003f46270 */
[----:B-1----:R-:W-:Y:S05]  /*3940*/  @!P2 BRA `(.L_x_774) ;  /* 0x000000080008a947 */ /* 0x002fea0003800000 */
[----:B------:R-:W-:Y:S02]  /*3950*/  FSEL R2, R187, RZ, !P1 ;  /* 0x000000ffbb027208 */ /* 0x000fe40004800000 */
[----:B------:R-:W-:-:S03]  /*3960*/  IADD3 R23, R23, -0x1, RZ ;  /* 0xffffffff17177810 */ /* 0x000fc60007ffe0ff */
[C---:B------:R-:W-:Y:S01]  /*3970*/  FADD.FTZ R3, -R2.reuse, R137 ;  /* 0x0000008902037221 */ /* 0x040fe20000010100 */
[C---:B------:R-:W-:Y:S01]  /*3980*/  FADD.FTZ R135, -R2.reuse, R135 ;  /* 0x0000008702877221 */ /* 0x040fe20000010100 */
[----:B------:R-:W0:Y:S01]  /*3990*/  LDC.64 R136, c[0x0][0x2b8] ;  /* 0x0000ae00ff887b82 */ /* 0x000e220000000a00 */
[----:B------:R-:W-:Y:S02]  /*39a0*/  IMAD R23, R23, R22, RZ ;  /* 0x0000001617177224 */ /* 0x000fe400078e02ff */
[C---:B------:R-:W-:Y:S01]  /*39b0*/  FADD.FTZ R25, -R2.reuse, R25 ;  /* 0x0000001902197221 */ /* 0x040fe20000010100 */
[C---:B------:R-:W-:Y:S01]  /*39c0*/  FADD.FTZ R27, -R2.reuse, R27 ;  /* 0x0000001b021b7221 */ /* 0x040fe20000010100 */
[C---:B------:R-:W-:Y:S01]  /*39d0*/  FADD.FTZ R131, -R2.reuse, R131 ;  /* 0x0000008302837221 */ /* 0x040fe20000010100 */
[C---:B------:R-:W-:Y:S01]  /*39e0*/  FADD.FTZ R133, -R2.reuse, R133 ;  /* 0x0000008502857221 */ /* 0x040fe20000010100 */
[----:B------:R-:W-:Y:S01]  /*39f0*/  SHF.R.S32.HI R0, RZ, 0x1f, R23 ;  /* 0x0000001fff007819 */ /* 0x000fe20000011417 */
[C---:B------:R-:W-:Y:S01]  /*3a00*/  FADD.FTZ R139, -R2.reuse, R139 ;  /* 0x0000008b028b7221 */ /* 0x040fe20000010100 */
[C---:B------:R-:W-:Y:S01]  /*3a10*/  FADD.FTZ R141, -R2.reuse, R141 ;  /* 0x0000008d028d7221 */ /* 0x040fe20000010100 */
[----:B------:R-:W-:Y:S01]  /*3a20*/  FADD.FTZ R143, -R2, R143 ;  /* 0x0000008f028f7221 */ /* 0x000fe20000010100 */
[----:B------:R-:W-:Y:S01]  /*3a30*/  LEA.HI R23, R0, R23, RZ, 0x3 ;  /* 0x0000001700177211 */ /* 0x000fe200078f18ff */
        /* <DEDUP_REMOVED lines=23> */
[C---:B------:R-:W-:Y:S01]  /*3bb0*/  FMUL.FTZ R135, R14.reuse, R135 ;  /* 0x000000870e877220 */ /* 0x040fe20000410000 */
[----:B------:R-:W-:Y:S01]  /*3bc0*/  LEA.HI.SX32 R23, R23, R48, 0x1d ;  /* 0x0000003017177211 */ /* 0x000fe200078feaff */
        /* <DEDUP_REMOVED lines=32> */
[----:B------:R-:W-:Y:S01]  /*3dd0*/  IADD3 R135, R23, 0x100, RZ ;  /* 0x0000010017877810 */ /* 0x000fe20007ffe0ff */
[----:B------:R-:W-:Y:S01]  /*3de0*/  FFMA.FTZ R15, R65, R141, R44 ;  /* 0x0000008d410f7223 */ /* 0x000fe2000001002c */
[----:B------:R-:W-:Y:S01]  /*3df0*/  IADD3 R133, R23, 0x200, RZ ;  /* 0x0000020017857810 */ /* 0x000fe20007ffe0ff */
[----:B------:R-:W-:Y:S01]  /*3e00*/  FFMA.FTZ R12, R117, R143, R84 ;  /* 0x0000008f750c7223 */ /* 0x000fe20000010054 */
[C---:B------:R-:W-:Y:S01]  /*3e10*/  IADD3 R13, R23.reuse, 0x300, RZ ;  /* 0x00000300170d7810 */ /* 0x040fe20007ffe0ff */
[----:B0-----:R-:W-:-:S04]  /*3e20*/  IMAD.WIDE.U32 R2, R23, 0x10, R136 ;  /* 0x0000001017027825 */ /* 0x001fc800078e0088 */
[----:B------:R-:W-:Y:S01]  /*3e30*/  FFMA.FTZ R0, R115, R0, R82 ;  /* 0x0000000073007223 */ /* 0x000fe20000010052 */
[----:B------:R-:W-:Y:S01]  /*3e40*/  FFMA.FTZ R19, R69, R157, R40 ;  /* 0x0000009d45137223 */ /* 0x000fe20000010028 */
[----:B------:R-:W-:Y:S01]  /*3e50*/  FFMA.FTZ R16, R121, R159, R88 ;  /* 0x0000009f79107223 */ /* 0x000fe20000010058 */
[----:B------:R-:W-:Y:S01]  /*3e60*/  IMAD.WIDE.U32 R134, R135, 0x10, R136 ;  /* 0x0000001087867825 */ /* 0x000fe200078e0088 */
[----:B------:R-:W-:-:S03]  /*3e70*/  F2FP.BF16.F32.PACK_AB R15, R12, R15 ;  /* 0x0000000f0c0f723e */ /* 0x000fc600000010ff */
[----:B------:R-:W-:Y:S01]  /*3e80*/  FFMA.FTZ R21, R71, R165, R38 ;  /* 0x000000a547157223 */ /* 0x000fe20000010026 */
[----:B------:R-:W-:Y:S01]  /*3e90*/  FFMA.FTZ R23, R73, R173, R36 ;  /* 0x000000ad49177223 */ /* 0x000fe20000010024 */
[----:B------:R-:W-:-:S04]  /*3ea0*/  IMAD.WIDE.U32 R132, R133, 0x10, R136 ;  /* 0x0000001085847825 */ /* 0x000fc800078e0088 */
[----:B------:R-:W-:Y:S01]  /*3eb0*/  FFMA.FTZ R24, R125, R175, R92 ;  /* 0x000000af7d187223 */ /* 0x000fe2000001005c */
[----:B------:R-:W-:Y:S01]  /*3ec0*/  FFMA.FTZ R20, R123, R167, R90 ;  /* 0x000000a77b147223 */ /* 0x000fe2000001005a */
[----:B------:R-:W-:Y:S01]  /*3ed0*/  FFMA.FTZ R12, R62, R25, R47 ;  /* 0x000000193e0c7223 */ /* 0x000fe2000001002f */
[----:B------:R-:W-:-:S04]  /*3ee0*/  IMAD.WIDE.U32 R136, R13, 0x10, R136 ;  /* 0x000000100d887825 */ /* 0x000fc800078e0088 */
[----:B------:R-:W-:Y:S01]  /*3ef0*/  FFMA.FTZ R13, R63, R131, R46 ;  /* 0x000000833f0d7223 */ /* 0x000fe2000001002e */
[----:B------:R-:W-:Y:S01]  /*3f00*/  FFMA.FTZ R27, R116, R27, R81 ;  /* 0x0000001b741b7223 */ /* 0x000fe20000010051 */
[----:B------:R-:W-:Y:S01]  /*3f10*/  FFMA.FTZ R139, R118, R139, R83 ;  /* 0x0000008b768b7223 */ /* 0x000fe20000010053 */
[----:B------:R-:W-:Y:S01]  /*3f20*/  F2FP.BF16.F32.PACK_AB R19, R16, R19 ;  /* 0x000000131013723e */ /* 0x000fe200000010ff */
[----:B------:R-:W-:Y:S01]  /*3f30*/  FFMA.FTZ R18, R68, R153, R41 ;  /* 0x0000009944127223 */ /* 0x000fe20000010029 */
[----:B------:R-:W-:Y:S01]  /*3f40*/  F2FP.BF16.F32.PACK_AB R13, R0, R13 ;  /* 0x0000000d000d723e */ /* 0x000fe200000010ff */
[----:B------:R-:W-:Y:S01]  /*3f50*/  FFMA.FTZ R155, R122, R155, R87 ;  /* 0x0000009b7a9b7223 */ /* 0x000fe20000010057 */
[----:B------:R-:W-:Y:S01]  /*3f60*/  FFMA.FTZ R16, R66, R145, R43 ;  /* 0x0000009142107223 */ /* 0x000fe2000001002b */
[----:B------:R-:W-:Y:S01]  /*3f70*/  FFMA.FTZ R147, R120, R147, R85 ;  /* 0x0000009378937223 */ /* 0x000fe20000010055 */
        /* <DEDUP_REMOVED lines=17> */
[----:B------:R-:W-:-:S02]  /*4090*/  F2FP.BF16.F32.PACK_AB R14, R139, R14 ;  /* 0x0000000e8b0e723e */ /* 0x000fc400000010ff */
[----:B------:R-:W-:Y:S02]  /*40a0*/  F2FP.BF16.F32.PACK_AB R18, R155, R18 ;  /* 0x000000129b12723e */ /* 0x000fe400000010ff */
[----:B------:R-:W-:Y:S01]  /*40b0*/  F2FP.BF16.F32.PACK_AB R17, R0, R17 ;  /* 0x000000110011723e */ /* 0x000fe200000010ff */
[----:B------:R0:W-:Y:S01]  /*40c0*/  STG.E.128 desc[UR4][R2.64], R12 ;  /* 0x0000000c02007986 */ /* 0x0001e2000c101d04 */
[----:B------:R-:W-:Y:S02]  /*40d0*/  F2FP.BF16.F32.PACK_AB R16, R147, R16 ;  /* 0x000000109310723e */ /* 0x000fe400000010ff */
[----:B------:R-:W-:Y:S02]  /*40e0*/  F2FP.BF16.F32.PACK_AB R22, R171, R22 ;  /* 0x00000016ab16723e */ /* 0x000fe400000010ff */
[----:B------:R-:W-:Y:S01]  /*40f0*/  F2FP.BF16.F32.PACK_AB R20, R163, R20 ;  /* 0x00000014a314723e */ /* 0x000fe200000010ff */
[----:B------:R0:W-:Y:S01]  /*4100*/  STG.E.128 desc[UR4][R134.64], R16 ;  /* 0x0000001086007986 */ /* 0x0001e2000c101d04 */
[----:B------:R-:W-:-:S02]  /*4110*/  F2FP.BF16.F32.PACK_AB R27, R144, R27 ;  /* 0x0000001b901b723e */ /* 0x000fc400000010ff */
[----:B------:R-:W-:Y:S01]  /*4120*/  F2FP.BF16.F32.PACK_AB R26, R179, R26 ;  /* 0x0000001ab31a723e */ /* 0x000fe200000010ff */
[----:B------:R0:W-:Y:S01]  /*4130*/  STG.E.128 desc[UR4][R132.64], R20 ;  /* 0x0000001484007986 */ /* 0x0001e2000c101d04 */
[----:B------:R-:W-:Y:S02]  /*4140*/  F2FP.BF16.F32.PACK_AB R25, R142, R25 ;  /* 0x000000198e19723e */ /* 0x000fe400000010ff */
[----:B------:R-:W-:-:S05]  /*4150*/  F2FP.BF16.F32.PACK_AB R24, R131, R24 ;  /* 0x000000188318723e */ /* 0x000fca00000010ff */
[----:B------:R0:W-:Y:S02]  /*4160*/  STG.E.128 desc[UR4][R136.64], R24 ;  /* 0x0000001888007986 */ /* 0x0001e4000c101d04 */
.L_x_774:
[----:B------:R-:W-:Y:S05]  /*4170*/  BSYNC B0 ;  /* 0x0000000000007941 */ /* 0x000fea0003800000 */
.L_x_773:
[----:B------:R-:W-:Y:S02]  /*4180*/  IADD3 R79, R79, UR10, RZ ;  /* 0x0000000a4f4f7c10 */ /* 0x000fe4000fffe0ff */
[----:B------:R-:W-:Y:S02]  /*4190*/  SEL R0, RZ, 0x1, P0 ;  /* 0x00000001ff007807 */ /* 0x000fe40000000000 */
[----:B------:R-:W-:-:S13]  /*41a0*/  ISETP.GE.AND P2, PT, R79, UR11, PT ;  /* 0x0000000b4f007c0c */ /* 0x000fda000bf46270 */
[----:B------:R-:W-:Y:S05]  /*41b0*/  @!P2 BRA `(.L_x_775) ;  /* 0xffffffc800aca947 */ /* 0x000fea000383ffff */
[----:B------:R-:W-:Y:S05]  /*41c0*/  EXIT ;  /* 0x000000000000794d */ /* 0x000fea0003800000 */
.L_x_772:
[----:B------:R-:W-:Y:S01]  /*41d0*/  HFMA2.MMA R20, -RZ, RZ, 0, 5.9604644775390625e-08 ;  /* 0x00000001ff147435 */ /* 0x000fe200000001ff */
[----:B------:R-:W-:Y:S02]  /*41e0*/  MOV R187, R16 ;  /* 0x0000001000bb7202 */ /* 0x000fe40000000f00 */
[----:B------:R-:W-:Y:S02]  /*41f0*/  MOV R189, 0x1f ;  /* 0x0000001f00bd7802 */ /* 0x000fe40000000f00 */
[----:B------:R-:W-:-:S07]  /*4200*/  MOV R18, 0xffffffff ;  /* 0xffffffff00127802 */ /* 0x000fce0000000f00 */
[----:B-----5:R-:W-:Y:S05]  /*4210*/  WARPSYNC.COLLECTIVE R18, `(.L_x_776) ;  /* 0x0000000012087348 */ /* 0x020fea0003c00000 */
[----:B------:R0:W1:Y:S02]  /*4220*/  SHFL.BFLY P2, R185, R187, R20, R189 ;  /* 0x0c000014bbb97389 */ /* 0x00006400000400bd */
[----:B01---5:R-:W-:Y:S01]  /*4230*/  ENDCOLLECTIVE ;  /* 0x000000000000791b */ /* 0x023fe20003800000 */
.L_x_776:
[----:B------:R-:W-:Y:S01]  /*4240*/  IMAD.MOV.U32 R20, RZ, RZ, 0x2 ;  /* 0x00000002ff147424 */ /* 0x000fe200078e00ff */
[----:B------:R-:W-:-:S05]  /*4250*/  MOV R3, R185 ;  /* 0x000000b900037202 */ /* 0x000fca0000000f00 */
[----:B------:R-:W-:-:S05]  /*4260*/  FADD.FTZ R3, R16, R3 ;  /* 0x0000000310037221 */ /* 0x000fca0000010000 */
[----:B------:R-:W-:-:S07]  /*4270*/  MOV R187, R3 ;  /* 0x0000000300bb7202 */ /* 0x000fce0000000f00 */
[----:B------:R-:W-:Y:S05]  /*4280*/  WARPSYNC.COLLECTIVE R18, `(.L_x_777) ;  /* 0x0000000012087348 */ /* 0x000fea0003c00000 */
[----:B------:R0:W1:Y:S02]  /*4290*/  SHFL.BFLY P2, R185, R187, R20, R189 ;  /* 0x0c000014bbb97389 */ /* 0x00006400000400bd */
[----:B01----:R-:W-:Y:S01]  /*42a0*/  ENDCOLLECTIVE ;  /* 0x000000000000791b */ /* 0x003fe20003800000 */
.L_x_777:
[----:B------:R-:W-:Y:S01]  /*42b0*/  HFMA2.MMA R20, -RZ, RZ, 0, 2.384185791015625e-07 ;  /* 0x00000004ff147435 */ /* 0x000fe200000001ff */
[----:B------:R-:W-:-:S05]  /*42c0*/  MOV R0, R185 ;  /* 0x000000b900007202 */ /* 0x000fca0000000f00 */
[----:B------:R-:W-:-:S05]  /*42d0*/  FADD.FTZ R12, R3, R0 ;  /* 0x00000000030c7221 */ /* 0x000fca0000010000 */
[----:B------:R-:W-:-:S07]  /*42e0*/  MOV R187, R12 ;  /* 0x0000000c00bb7202 */ /* 0x000fce0000000f00 */
[----:B------:R-:W-:Y:S05]  /*42f0*/  WARPSYNC.COLLECTIVE R18, `(.L_x_778) ;  /* 0x0000000012087348 */ /* 0x000fea0003c00000 */
[----:B------:R0:W1:Y:S02]  /*4300*/  SHFL.BFLY P2, R185, R187, R20, R189 ;  /* 0x0c000014bbb97389 */ /* 0x00006400000400bd */
[----:B01----:R-:W-:Y:S01]  /*4310*/  ENDCOLLECTIVE ;  /* 0x000000000000791b */ /* 0x003fe20003800000 */
.L_x_778:
[----:B------:R-:W-:Y:S01]  /*4320*/  HFMA2.MMA R20, -RZ, RZ, 0, 4.76837158203125e-07 ;  /* 0x00000008ff147435 */ /* 0x000fe200000001ff */
[----:B------:R-:W-:-:S05]  /*4330*/  MOV R15, R185 ;  /* 0x000000b9000f7202 */ /* 0x000fca0000000f00 */
[----:B------:R-:W-:-:S05]  /*4340*/  FADD.FTZ R15, R12, R15 ;  /* 0x0000000f0c0f7221 */ /* 0x000fca0000010000 */
[----:B------:R-:W-:-:S07]  /*4350*/  MOV R187, R15 ;  /* 0x0000000f00bb7202 */ /* 0x000fce0000000f00 */
[----:B------:R-:W-:Y:S05]  /*4360*/  WARPSYNC.COLLECTIVE R18, `(.L_x_779) ;  /* 0x0000000012087348 */ /* 0x000fea0003c00000 */
[----:B------:R0:W1:Y:S02]  /*4370*/  SHFL.BFLY P2, R185, R187, R20, R189 ;  /* 0x0c000014bbb97389 */ /* 0x00006400000400bd */
[----:B01----:R-:W-:Y:S01]  /*4380*/  ENDCOLLECTIVE ;  /* 0x000000000000791b */ /* 0x003fe20003800000 */
.L_x_779:
[----:B------:R-:W-:Y:S01]  /*4390*/  HFMA2.MMA R20, -RZ, RZ, 0, 9.5367431640625e-07 ;  /* 0x00000010ff147435 */ /* 0x000fe200000001ff */
[----:B------:R-:W-:-:S05]  /*43a0*/  MOV R0, R185 ;  /* 0x000000b900007202 */ /* 0x000fca0000000f00 */
[----:B------:R-:W-:-:S05]  /*43b0*/  FADD.FTZ R14, R15, R0 ;  /* 0x000000000f0e7221 */ /* 0x000fca0000010000 */
[----:B------:R-:W-:-:S07]  /*43c0*/  MOV R187, R14 ;  /* 0x0000000e00bb7202 */ /* 0x000fce0000000f00 */
[----:B------:R-:W-:Y:S05]  /*43d0*/  WARPSYNC.COLLECTIVE R18, `(.L_x_780) ;  /* 0x0000000012087348 */ /* 0x000fea0003c00000 */
[----:B------:R0:W1:Y:S02]  /*43e0*/  SHFL.BFLY P2, R185, R187, R20, R189 ;  /* 0x0c000014bbb97389 */ /* 0x00006400000400bd */
[----:B01----:R-:W-:Y:S01]  /*43f0*/  ENDCOLLECTIVE ;  /* 0x000000000000791b */ /* 0x003fe20003800000 */
.L_x_780:
[----:B------:R-:W-:Y:S01]  /*4400*/  HFMA2.MMA R20, -RZ, RZ, 0, 5.9604644775390625e-08 ;  /* 0x00000001ff147435 */ /* 0x000fe200000001ff */
        /* <DEDUP_REMOVED lines=70> */
.L_x_781:
[----:B------:R-:W-:Y:S01]  /*4870*/  HFMA2.MMA R20, -RZ, RZ, 0, 1.1920928955078125e-07 ;  /* 0x00000002ff147435 */ /* 0x000fe200000001ff */
[----:B------:R-:W-:-:S04]  /*4880*/  IMAD.MOV.U32 R3, RZ, RZ, R185 ;  /* 0x000000ffff037224 */ /* 0x000fc800078e00b9 */
[----:B------:R-:W-:-:S05]  /*4890*/  FADD.FTZ R3, R0, R3 ;  /* 0x0000000300037221 */ /* 0x000fca0000010000 */
[----:B------:R-:W-:-:S07]  /*48a0*/  MOV R187, R3 ;  /* 0x0000000300bb7202 */ /* 0x000fce0000000f00 */
[----:B------:R-:W-:Y:S05]  /*48b0*/  WARPSYNC.COLLECTIVE R18, `(.L_x_782) ;  /* 0x0000000012087348 */ /* 0x000fea0003c00000 */
[----:B------:R0:W1:Y:S02]  /*48c0*/  SHFL.BFLY P2, R185, R187, R20, R189 ;  /* 0x0c000014bbb97389 */ /* 0x00006400000400bd */
[----:B01----:R-:W-:Y:S01]  /*48d0*/  ENDCOLLECTIVE ;  /* 0x000000000000791b */ /* 0x003fe20003800000 */
.L_x_782:
[----:B------:R-:W-:Y:S01]  /*48e0*/  HFMA2.MMA R20, -RZ, RZ, 0, 2.384185791015625e-07 ;  /* 0x00000004ff147435 */ /* 0x000fe200000001ff */
[----:B------:R-:W-:-:S05]  /*48f0*/  MOV R12, R185 ;  /* 0x000000b9000c7202 */ /* 0x000fca0000000f00 */
[----:B------:R-:W-:-:S05]  /*4900*/  FADD.FTZ R12, R3, R12 ;  /* 0x0000000c030c7221 */ /* 0x000fca0000010000 */
[----:B------:R-:W-:-:S07]  /*4910*/  MOV R187, R12 ;  /* 0x0000000c00bb7202 */ /* 0x000fce0000000f00 */
[----:B------:R-:W-:Y:S05]  /*4920*/  WARPSYNC.COLLECTIVE R18, `(.L_x_783) ;  /* 0x0000000012087348 */ /* 0x000fea0003c00000 */
[----:B------:R0:W1:Y:S02]  /*4930*/  SHFL.BFLY P2, R185, R187, R20, R189 ;  /* 0x0c000014bbb97389 */ /* 0x00006400000400bd */
[----:B01----:R-:W-:Y:S01]  /*4940*/  ENDCOLLECTIVE ;  /* 0x000000000000791b */ /* 0x003fe20003800000 */
.L_x_783:
[----:B------:R-:W-:Y:S01]  /*4950*/  HFMA2.MMA R20, -RZ, RZ, 0, 4.76837158203125e-07 ;  /* 0x00000008ff147435 */ /* 0x000fe200000001ff */
[----:B------:R-:W-:-:S05]  /*4960*/  MOV R15, R185 ;  /* 0x000000b9000f7202 */ /* 0x000fca0000000f00 */
[----:B------:R-:W-:-:S05]  /*4970*/  FADD.FTZ R15, R12, R15 ;  /* 0x0000000f0c0f7221 */ /* 0x000fca0000010000 */
[----:B------:R-:W-:-:S07]  /*4980*/  MOV R187, R15 ;  /* 0x0000000f00bb7202 */ /* 0x000fce0000000f00 */
[----:B------:R-:W-:Y:S05]  /*4990*/  WARPSYNC.COLLECTIVE R18, `(.L_x_784) ;  /* 0x0000000012087348 */ /* 0x000fea0003c00000 */
[----:B------:R0:W1:Y:S02]  /*49a0*/  SHFL.BFLY P2, R185, R187, R20, R189 ;  /* 0x0c000014bbb97389 */ /* 0x00006400000400bd */
[----:B01----:R-:W-:Y:S01]  /*49b0*/  ENDCOLLECTIVE ;  /* 0x000000000000791b */ /* 0x003fe20003800000 */
.L_x_784:
[----:B------:R-:W-:Y:S01]  /*49c0*/  HFMA2.MMA R20, -RZ, RZ, 0, 9.5367431640625e-07 ;  /* 0x00000010ff147435 */ /* 0x000fe200000001ff */
[----:B------:R-:W-:-:S05]  /*49d0*/  MOV R14, R185 ;  /* 0x000000b9000e7202 */ /* 0x000fca0000000f00 */
[----:B------:R-:W-:-:S05]  /*49e0*/  FADD.FTZ R14, R15, R14 ;  /* 0x0000000e0f0e7221 */ /* 0x000fca0000010000 */
[----:B------:R-:W-:-:S07]  /*49f0*/  MOV R187, R14 ;  /* 0x0000000e00bb7202 */ /* 0x000fce0000000f00 */
[----:B------:R-:W-:Y:S05]  /*4a00*/  WARPSYNC.COLLECTIVE R18, `(.L_x_785) ;  /* 0x0000000012087348 */ /* 0x000fea0003c00000 */
[----:B------:R0:W1:Y:S02]  /*4a10*/  SHFL.BFLY P2, R185, R187, R20, R189 ;  /* 0x0c000014bbb97389 */ /* 0x00006400000400bd */
[----:B01----:R-:W-:Y:S01]  /*4a20*/  ENDCOLLECTIVE ;  /* 0x000000000000791b */ /* 0x003fe20003800000 */
.L_x_785:
[----:B------:R-:W-:Y:S05]  /*4a30*/  BRA `(.L_x_786) ;  /* 0xffffffe800607947 */ /* 0x000fea000383ffff */
.L_x_787:
        /* <DEDUP_REMOVED lines=12> */
.L_x_30191:


//--------------------- .text._ZN10layer_norm13ln_fwd_kernelINS_13Kernel_traitsI13__nv_bfloat16S2_S2_S2_fjLj8192ELj1ELj1ELj8ELj16ENS_18Kernel_traits_baseILj8192ES2_S2_S2_S2_fjLj256EEEEELb1ELb0ELb0ELb0EEEvNS_9FwdParamsE --------------------------
	.section	.text._ZN10layer_norm13ln_fwd_kernelINS_13Kernel_traitsI13__nv_bfloat16S2_S2_S2_fjLj8192ELj1ELj1ELj8ELj16ENS_18Kernel_traits_baseILj8192ES2_S2_S2_S2_fjLj256EEEEELb1ELb0ELb0ELb0EEEvNS_9FwdParamsE,"ax",@progbits
	.align	128
        .global         _ZN10layer_norm13ln_fwd_kernelINS_13Kernel_traitsI13__nv_bfloat16S2_S2_S2_fjLj8192ELj1ELj1ELj8ELj16ENS_18Kernel_traits_baseILj8192ES2_S2_S2_S2_fjLj256EEEEELb1ELb0ELb0ELb0EEEvNS_9FwdParamsE
        .type           _ZN10layer_norm13ln_fwd_kernelINS_13Kernel_traitsI13__nv_bfloat16S2_S2_S2_fjLj8192ELj1ELj1ELj8ELj16ENS_18Kernel_traits_baseILj8192ES2_S2_S2_S2_fjLj256EEEEELb1ELb0ELb0ELb0EEEvNS_9FwdParamsE,@function
        .size           _ZN10layer_norm13ln_fwd_kernelINS_13Kernel_traitsI13__nv_bfloat16S2_S2_S2_fjLj8192ELj1ELj1ELj8ELj16ENS_18Kernel_traits_baseILj8192ES2_S2_S2_S2_fjLj256EEEEELb1ELb0ELb0ELb0EEEvNS_9FwdParamsE,(.L_x_30192 - _ZN10layer_norm13ln_fwd_kernelINS_13Kernel_traitsI13__nv_bfloat16S2_S2_S2_fjLj8192ELj1ELj1ELj8ELj16ENS_18Kernel_traits_baseILj8192ES2_S2_S2_S2_fjLj256EEEEELb1ELb0ELb0ELb0EEEvNS_9FwdParamsE)
        .other          _ZN10layer_norm13ln_fwd_kernelINS_13Kernel_traitsI13__nv_bfloat16S2_S2_S2_fjLj8192ELj1ELj1ELj8ELj16ENS_18Kernel_traits_baseILj8192ES2_S2_S2_S2_fjLj256EEEEELb1ELb0ELb0ELb0EEEvNS_9FwdParamsE,@"STO_CUDA_ENTRY STV_DEFAULT"
_ZN10layer_norm13ln_fwd_kernelINS_13Kernel_traitsI13__nv_bfloat16S2_S2_S2_fjLj8192ELj1ELj1ELj8ELj16ENS_18Kernel_traits_baseILj8192ES2_S2_S2_S2_fjLj256EEEEELb1ELb0ELb0ELb0EEEvNS_9FwdParamsE:
.text._ZN10layer_norm13ln_fwd_kernelINS_13Kernel_traitsI13__nv_bfloat16S2_S2_S2_fjLj8192ELj1ELj1ELj8ELj16ENS_18Kernel_traits_baseILj8192ES2_S2_S2_S2_fjLj256EEEEELb1ELb0ELb0ELb0EEEvNS_9FwdParamsE:
[----:B------:R-:W0:Y:S08]  /*0000*/  LDC R1, c[0x0][0x28] ;  /* 0x00000a00ff017b82 */ /* 0x000e300000000800 */
[----:B------:R-:W1:Y:S01]  /*0010*/  LDC R36, c[0x0][0x2e8] ;  /* 0x0000ba00ff247b82 */ /* 0x000e620000000800 */
[----:B------:R-:W-:Y:S01]  /*0020*/  ULDC.U8 UR4, c[0x0][0x2f4] ;  /* 0x0000bd0000047ab9 */ /* 0x000fe20000000000 */
[----:B------:R-:W-:Y:S01]  /*0030*/  ULDC.64 UR6, c[0x0][0x2e0] ;  /* 0x0000b80000067ab9 */ /* 0x000fe20000000a00 */
[----:B------:R-:W-:Y:S01]  /*0040*/  ISETP.NE.AND P0, PT, RZ, UR4, PT ;  /* 0x00000004ff007c0c */ /* 0x000fe2000bf05270 */
[----:B------:R-:W-:Y:S01]  /*0050*/  IMAD.U32 R6, RZ, RZ, UR6 ;  /* 0x00000006ff067e24 */ /* 0x000fe2000f8e00ff */
[----:B------:R-:W-:Y:S01]  /*0060*/  MOV R7, UR7 ;  /* 0x0000000700077c02 */ /* 0x000fe20008000f00 */
[----:B------:R-:W-:Y:S01]  /*0070*/  ULDC.64 UR4, c[0x0][0x208] ;  /* 0x0000820000047ab9 */ /* 0x000fe20000000a00 */
[----:B0-----:R-:W-:Y:S01]  /*0080*/  VIADD R1, R1, 0xffffffe0 ;  /* 0xffffffe001017836 */ /* 0x001fe20000000000 */
[----:B------:R-:W0:Y:S08]  /*0090*/  LDC R37, c[0x0][0x2ec] ;  /* 0x0000bb00ff257b82 */ /* 0x000e300000000800 */
[----:B------:R-:W2:Y:S01]  /*00a0*/  @P0 LDG.E.64 R2, desc[UR4][R6.64] ;  /* 0x0000000406020981 */ /* 0x000ea2000c1e1b00 */
[----:B------:R-:W3:Y:S01]  /*00b0*/  @P0 LDC R11, c[0x0][0x2f0] ;  /* 0x0000bc00ff0b0b82 */ /* 0x000ee20000000800 */
[----:B-1----:R-:W-:Y:S01]  /*00c0*/  @P0 IMAD.MOV.U32 R4, RZ, RZ, R36 ;  /* 0x000000ffff040224 */ /* 0x002fe200078e0024 */
[----:B------:R-:W1:Y:S06]  /*00d0*/  S2R R0, SR_TID.X ;  /* 0x0000000000007919 */ /* 0x000e6c0000002100 */
[----:B------:R-:W1:Y:S01]  /*00e0*/  S2UR UR8, SR_CTAID.X ;  /* 0x00000000000879c3 */ /* 0x000e620000002500 */
[----:B0-----:R-:W-:-:S07]  /*00f0*/  @P0 IMAD.MOV.U32 R5, RZ, RZ, R37 ;  /* 0x000000ffff050224 */ /* 0x001fce00078e0025 */
[----:B------:R-:W1:Y:S01]  /*0100*/  LDC R9, c[0x0][RZ] ;  /* 0x00000000ff097b82 */ /* 0x000e620000000800 */
[----:B------:R-:W3:Y:S07]  /*0110*/  @P0 LDG.E.64 R4, desc[UR4][R4.64] ;  /* 0x0000000404040981 */ /* 0x000eee000c1e1b00 */
[----:B------:R-:W0:Y:S01]  /*0120*/  LDC R14, c[0x0][0x218] ;  /* 0x00008600ff0e7b82 */ /* 0x000e220000000800 */
[----:B------:R-:W-:Y:S01]  /*0130*/  BSSY B0, `(.L_x_788) ;  /* 0x000005c000007945 */ /* 0x000fe20003800000 */
[----:B--2---:R-:W-:Y:S01]  /*0140*/  @P0 R2UR UR6, R2 ;  /* 0x00000000020602ca */ /* 0x004fe200000e0000 */
[----:B-1----:R-:W-:Y:S01]  /*0150*/  IMAD R2, R9, UR8, R0 ;  /* 0x0000000809027c24 */ /* 0x002fe2000f8e0200 */
[----:B------:R-:W-:-:S03]  /*0160*/  @P0 R2UR UR7, R3 ;  /* 0x00000000030702ca */ /* 0x000fc600000e0000 */
[----:B------:R-:W-:Y:S01]  /*0170*/  IMAD.WIDE.U32 R8, R2, -0x326172a9, RZ ;  /* 0xcd9e8d5702087825 */ /* 0x000fe200078e00ff */
[----:B---3--:R-:W-:-:S04]  /*0180*/  @P0 IADD3 R36, P1, R4, R11, RZ ;  /* 0x0000000b04240210 */ /* 0x008fc80007f3e0ff */
[----:B------:R-:W-:-:S04]  /*0190*/  @P0 IADD3.X R37, RZ, R5, RZ, P1, !PT ;  /* 0x00000005ff250210 */ /* 0x000fc80000ffe4ff */
[--C-:B------:R-:W-:Y:S02]  /*01a0*/  SHF.R.U64 R3, R36, 0x2, R37.reuse ;  /* 0x0000000224037819 */ /* 0x100fe40000001225 */
[----:B------:R-:W-:-:S03]  /*01b0*/  SHF.R.U32.HI R4, RZ, 0x2, R37 ;  /* 0x00000002ff047819 */ /* 0x000fc60000011625 */
[----:B------:R-:W-:Y:S01]  /*01c0*/  IMAD.WIDE.U32 R6, R3, -0x2daee0ad, RZ ;  /* 0xd2511f5303067825 */ /* 0x000fe200078e00ff */
[----:B------:R-:W-:Y:S01]  /*01d0*/  LOP3.LUT R10, R9, UR6, R4, 0x96, !PT ;  /* 0x00000006090a7c12 */ /* 0x000fe2000f8e9604 */
[----:B------:R-:W-:-:S03]  /*01e0*/  UIADD3 UR20, UR7, -0x4498517b, URZ ;  /* 0xbb67ae8507147890 */ /* 0x000fc6000fffe03f */
[----:B------:R-:W-:Y:S01]  /*01f0*/  LOP3.LUT R12, R7, UR7, RZ, 0x3c, !PT ;  /* 0x00000007070c7c12 */ /* 0x000fe2000f8e3cff */
[----:B------:R-:W-:Y:S01]  /*0200*/  IMAD.WIDE.U32 R10, R10, -0x2daee0ad, RZ ;  /* 0xd2511f530a0a7825 */ /* 0x000fe200078e00ff */
[----:B------:R-:W-:-:S03]  /*0210*/  UIADD3 UR17, UR6, -0x61c88647, URZ ;  /* 0x9e3779b906117890 */ /* 0x000fc6000fffe03f */
[----:B------:R-:W-:Y:S01]  /*0220*/  IMAD.WIDE.U32 R12, R12, -0x326172a9, RZ ;  /* 0xcd9e8d570c0c7825 */ /* 0x000fe200078e00ff */
[----:B------:R-:W-:Y:S01]  /*0230*/  LOP3.LUT R9, R11, UR20, R6, 0x96, !PT ;  /* 0x000000140b097c12 */ /* 0x000fe2000f8e9606 */
[----:B------:R-:W-:-:S03]  /*0240*/  UIADD3 UR21, UR6, 0x3c6ef372, URZ ;  /* 0x3c6ef37206157890 */ /* 0x000fc6000fffe03f */
[----:B------:R-:W-:Y:S01]  /*0250*/  LOP3.LUT R6, R13, UR17, R8, 0x96, !PT ;  /* 0x000000110d067c12 */ /* 0x000fe2000f8e9608 */
[----:B------:R-:W-:Y:S01]  /*0260*/  IMAD.WIDE.U32 R8, R9, -0x326172a9, RZ ;  /* 0xcd9e8d5709087825 */ /* 0x000fe200078e00ff */
[----:B------:R-:W-:-:S03]  /*0270*/  UIADD3 UR22, UR7, 0x76cf5d0a, URZ ;  /* 0x76cf5d0a07167890 */ /* 0x000fc6000fffe03f */
[----:B------:R-:W-:Y:S01]  /*0280*/  IMAD.WIDE.U32 R6, R6, -0x2daee0ad, RZ ;  /* 0xd2511f5306067825 */ /* 0x000fe200078e00ff */
[----:B------:R-:W-:Y:S01]  /*0290*/  LOP3.LUT R11, R9, UR21, R12, 0x96, !PT ;  /* 0x00000015090b7c12 */ /* 0x000fe2000f8e960c */
[----:B------:R-:W-:-:S03]  /*02a0*/  UIADD3 UR24, UR7, 0x32370b8f, URZ ;  /* 0x32370b8f07187890 */ /* 0x000fc6000fffe03f */
[----:B------:R-:W-:Y:S01]  /*02b0*/  LOP3.LUT R12, R7, UR22, R10, 0x96, !PT ;  /* 0x00000016070c7c12 */ /* 0x000fe2000f8e960a */
[----:B------:R-:W-:Y:S01]  /*02c0*/  IMAD.WIDE.U32 R10, R11, -0x2daee0ad, RZ ;  /* 0xd2511f530b0a7825 */ /* 0x000fe200078e00ff */
[----:B------:R-:W-:-:S03]  /*02d0*/  UIADD3 UR23, UR6, -0x255992d5, URZ ;  /* 0xdaa66d2b06177890 */ /* 0x000fc6000fffe03f */
        /* <DEDUP_REMOVED lines=8> */
[----:B------:R-:W-:-:S03]  /*0360*/  UIADD3 UR28, UR7, -0x56f99767, URZ ;  /* 0xa9066899071c7890 */ /* 0x000fc6000fffe03f */
[----:B------:R-:W-:Y:S01]  /*0370*/  LOP3.LUT R12, R7, UR26, R10, 0x96, !PT ;  /* 0x0000001a070c7c12 */ /* 0x000fe2000f8e960a */
[----:B------:R-:W-:Y:S01]  /*0380*/  IMAD.WIDE.U32 R10, R11, -0x2daee0ad, RZ ;  /* 0xd2511f530b0a7825 */ /* 0x000fe200078e00ff */
[----:B------:R-:W-:-:S03]  /*0390*/  UIADD3 UR27, UR6, 0x1715609d, URZ ;  /* 0x1715609d061b7890 */ /* 0x000fc6000fffe03f */
[----:B------:R-:W-:Y:S01]  /*03a0*/  IMAD.WIDE.U32 R12, R12, -0x326172a9, RZ ;  /* 0xcd9e8d570c0c7825 */ /* 0x000fe200078e00ff */
[----:B------:R-:W-:Y:S01]  /*03b0*/  LOP3.LUT R6, R11, UR28, R6, 0x96, !PT ;  /* 0x0000001c0b067c12 */ /* 0x000fe2000f8e9606 */
[----:B------:R-:W-:-:S03]  /*03c0*/  UIADD3 UR29, UR6, -0x4ab325aa, URZ ;  /* 0xb54cda56061d7890 */ /* 0x000fc6000fffe03f */
[----:B------:R-:W-:Y:S01]  /*03d0*/  LOP3.LUT R38, R13, UR27, R8, 0x96, !PT ;  /* 0x0000001b0d267c12 */ /* 0x000fe2000f8e9608 */
[----:B------:R-:W-:Y:S01]  /*03e0*/  IMAD.WIDE.U32 R6, R6, -0x326172a9, RZ ;  /* 0xcd9e8d5706067825 */ /* 0x000fe200078e00ff */
[----:B------:R-:W-:Y:S01]  /*03f0*/  UIADD3 UR30, UR7, 0x646e171e, URZ ;  /* 0x646e171e071e7890 */ /* 0x000fe2000fffe03f */
[----:B0-----:R-:W-:Y:S02]  /*0400*/  SHF.R.S32.HI R37, RZ, 0x1f, R14 ;  /* 0x0000001fff257819 */ /* 0x001fe4000001140e */
[----:B------:R-:W-:Y:S01]  /*0410*/  IMAD.WIDE.U32 R38, R38, -0x2daee0ad, RZ ;  /* 0xd2511f5326267825 */ /* 0x000fe200078e00ff */
[----:B------:R-:W-:Y:S02]  /*0420*/  LOP3.LUT R40, R7, UR29, R12, 0x96, !PT ;  /* 0x0000001d07287c12 */ /* 0x000fe4000f8e960c */
[----:B------:R-:W-:Y:S02]  /*0430*/  LOP3.LUT R7, R0, 0xff, RZ, 0xc0, !PT ;  /* 0x000000ff00077812 */ /* 0x000fe400078ec0ff */
[----:B------:R-:W-:-:S02]  /*0440*/  LOP3.LUT R8, R39, UR30, R10, 0x96, !PT ;  /* 0x0000001e27087c12 */ /* 0x000fc4000f8e960a */
[----:B------:R-:W-:Y:S02]  /*0450*/  LEA.HI R37, R37, R14, RZ, 0x3 ;  /* 0x0000000e25257211 */ /* 0x000fe400078f18ff */
[----:B------:R-:W-:Y:S01]  /*0460*/  LOP3.LUT R10, R7, 0xff, RZ, 0x3c, !PT ;  /* 0x000000ff070a7812 */ /* 0x000fe200078e3cff */
[----:B------:R-:W-:-:S03]  /*0470*/  UIADD3 UR32, UR7, 0x1fd5c5a3, URZ ;  /* 0x1fd5c5a307207890 */ /* 0x000fc6000fffe03f */
[----:B------:R-:W-:Y:S01]  /*0480*/  LEA.HI.SX32 R5, R37, R10, 0x1d ;  /* 0x0000000a25057211 */ /* 0x000fe200078feaff */
[----:B------:R-:W-:-:S03]  /*0490*/  IMAD.WIDE.U32 R40, R40, -0x2daee0ad, RZ ;  /* 0xd2511f5328287825 */ /* 0x000fc600078e00ff */
[----:B------:R-:W-:Y:S01]  /*04a0*/  LOP3.LUT P5, RZ, R5, 0xffffff00, RZ, 0xc0, !PT ;  /* 0xffffff0005ff7812 */ /* 0x000fe200078ac0ff */
[----:B------:R-:W-:Y:S01]  /*04b0*/  UIADD3 UR31, UR6, 0x5384540f, URZ ;  /* 0x5384540f061f7890 */ /* 0x000fe2000fffe03f */
[----:B------:R-:W-:Y:S01]  /*04c0*/  IMAD.WIDE.U32 R8, R8, -0x326172a9, RZ ;  /* 0xcd9e8d5708087825 */ /* 0x000fe200078e00ff */
[----:B------:R-:W-:Y:S01]  /*04d0*/  LOP3.LUT R38, R41, UR32, R38, 0x96, !PT ;  /* 0x0000002029267c12 */ /* 0x000fe2000f8e9626 */
[----:B------:R-:W-:Y:S01]  /*04e0*/  UIADD3 UR33, UR6, -0xe443238, URZ ;  /* 0xf1bbcdc806217890 */ /* 0x000fe2000fffe03f */
[----:B------:R-:W-:Y:S02]  /*04f0*/  ISETP.GE.U32.AND P4, PT, R5, 0x200, PT ;  /* 0x000002000500780c */ /* 0x000fe40003f86070 */
[----:B------:R-:W-:Y:S01]  /*0500*/  LOP3.LUT R39, R9, UR31, R6, 0x96, !PT ;  /* 0x0000001f09277c12 */ /* 0x000fe2000f8e9606 */
[----:B------:R-:W-:Y:S01]  /*0510*/  IMAD.HI.U32 R21, R38, -0x326172a9, RZ ;  /* 0xcd9e8d5726157827 */ /* 0x000fe200078e00ff */
[C---:B------:R-:W-:Y:S01]  /*0520*/  ISETP.GE.U32.AND P3, PT, R5.reuse, 0x300, PT ;  /* 0x000003000500780c */ /* 0x040fe20003f66070 */
[----:B------:R-:W-:Y:S01]  /*0530*/  UIADD3 UR34, UR7, -0x24c28bd8, URZ ;  /* 0xdb3d742807227890 */ /* 0x000fe2000fffe03f */
[----:B------:R-:W-:Y:S01]  /*0540*/  ISETP.GE.U32.AND P2, PT, R5, 0x400, PT ;  /* 0x000004000500780c */ /* 0x000fe20003f46070 */
[----:B------:R-:W-:Y:S01]  /*0550*/  UIADD3 UR35, UR6, -0x700cb87f, URZ ;  /* 0x8ff3478106237890 */ /* 0x000fe2000fffe03f */
[----:B------:R-:W-:Y:S01]  /*0560*/  LEA.HI R6, R0, UR8, RZ, 0x18 ;  /* 0x0000000800067c11 */ /* 0x000fe2000f8fc0ff */
[----:B------:R-:W-:Y:S01]  /*0570*/  UIADD3 UR36, UR7, -0x695add53, URZ ;  /* 0x96a522ad07247890 */ /* 0x000fe2000fffe03f */
[----:B------:R-:W-:Y:S01]  /*0580*/  P2R R20, PR, RZ, 0x20 ;  /* 0x00000020ff147803 */ /* 0x000fe20000000000 */
[----:B------:R-:W-:Y:S01]  /*0590*/  IMAD.HI.U32 R45, R39, -0x2daee0ad, RZ ;  /* 0xd2511f53272d7827 */ /* 0x000fe200078e00ff */
[----:B------:R-:W-:-:S02]  /*05a0*/  P2R R23, PR, RZ, 0x10 ;  /* 0x00000010ff177803 */ /* 0x000fc40000000000 */
[----:B------:R-:W-:Y:S02]  /*05b0*/  P2R R25, PR, RZ, 0x8 ;  /* 0x00000008ff197803 */ /* 0x000fe40000000000 */
[----:B------:R-:W-:Y:S02]  /*05c0*/  LOP3.LUT R21, R21, UR33, R8, 0x96, !PT ;  /* 0x0000002115157c12 */ /* 0x000fe4000f8e9608 */
        /* <DEDUP_REMOVED lines=18> */
.L_x_789:
[----:B------:R-:W-:Y:S05]  /*06f0*/  BSYNC B0 ;  /* 0x0000000000007941 */ /* 0x000fea0003800000 */
.L_x_788:
        /* <DEDUP_REMOVED lines=11> */
[----:B------:R-:W-:Y:S01]  /*07b0*/  VIADD R7, R7, 0x100 ;  /* 0x0000010007077836 */ /* 0x000fe20000000000 */
[----:B--2---:R-:W-:Y:S02]  /*07c0*/  PRMT R111, R100, 0x7632, R111 ;  /* 0x00007632646f7816 */ /* 0x004fe4000000006f */
[----:B------:R-:W-:Y:S02]  /*07d0*/  PRMT R109, R101, 0x7632, R109 ;  /* 0x00007632656d7816 */ /* 0x000fe4000000006d */
[----:B------:R-:W-:-:S02]  /*07e0*/  PRMT R105, R102, 0x7632, R105 ;  /* 0x0000763266697816 */ /* 0x000fc40000000069 */
[----:B------:R-:W-:Y:S02]  /*07f0*/  @!P0 CS2R R16, SRZ ;  /* 0x0000000000108805 */ /* 0x000fe4000001ff00 */
[----:B------:R-:W-:Y:S02]  /*0800*/  PRMT R26, R103, 0x7632, R26 ;  /* 0x00007632671a7816 */ /* 0x000fe4000000001a */
[----:B0-----:R-:W-:-:S07]  /*0810*/  @!P0 CS2R R18, SRZ ;  /* 0x0000000000128805 */ /* 0x001fce000001ff00 */
.L_x_791:
[----:B------:R-:W-:Y:S05]  /*0820*/  BSYNC B0 ;  /* 0x0000000000007941 */ /* 0x000fea0003800000 */
.L_x_790:
        /* <DEDUP_REMOVED lines=18> */
.L_x_793:
[----:B------:R-:W-:Y:S05]  /*0950*/  BSYNC B0 ;  /* 0x0000000000007941 */ /* 0x000fea0003800000 */
.L_x_792:
        /* <DEDUP_REMOVED lines=13> */
.L_x_795:
[----:B------:R-:W-:Y:S05]  /*0a30*/  BSYNC B0 ;  /* 0x0000000000007941 */ /* 0x000fea0003800000 */
.L_x_794:
[----:B------:R-:W-:Y:S01]  /*0a40*/  ULDC UR8, c[0x0][0x214] ;  /* 0x0000850000087ab9 */ /* 0x000fe20000000800 */
[----:B------:R-:W-:Y:S02]  /*0a50*/  LOP3.LUT R24, R45, UR34, R40, 0x96, !PT ;  /* 0x000000222d187c12 */ /* 0x000fe4000f8e9628 */
[----:B------:R-:W-:-:S13]  /*0a60*/  ISETP.GE.AND P0, PT, R6, UR8, PT ;  /* 0x0000000806007c0c */ /* 0x000fda000bf06270 */
[----:B------:R-:W-:Y:S05]  /*0a70*/  @P0 EXIT ;  /* 0x000000000000094d */ /* 0x000fea0003800000 */
[----:B------:R-:W-:Y:S01]  /*0a80*/  SHF.R.S32.HI R37, RZ, 0x3, R37 ;  /* 0x00000003ff257819 */ /* 0x000fe20000011425 */
[C---:B-----5:R-:W-:Y:S01]  /*0a90*/  IMAD.U32 R82, R8.reuse, 0x10000, RZ ;  /* 0x0001000008527824 */ /* 0x060fe200078e00ff */
[----:B------:R-:W-:Y:S01]  /*0aa0*/  PRMT R80, R8, 0x7632, R80 ;  /* 0x0000763208507816 */ /* 0x000fe20000000050 */
[C---:B------:R-:W-:Y:S01]  /*0ab0*/  IMAD.U32 R121, R17.reuse, 0x10000, RZ ;  /* 0x0001000011797824 */ /* 0x040fe200078e00ff */
[----:B------:R-:W-:Y:S01]  /*0ac0*/  PRMT R108, R17, 0x7632, R108 ;  /* 0x00007632116c7816 */ /* 0x000fe2000000006c */
[C---:B------:R-:W-:Y:S01]  /*0ad0*/  IMAD.U32 R79, R69.reuse, 0x10000, RZ ;  /* 0x00010000454f7824 */ /* 0x040fe200078e00ff */
[----:B------:R-:W-:Y:S01]  /*0ae0*/  PRMT R75, R69, 0x7632, R75 ;  /* 0x00007632454b7816 */ /* 0x000fe2000000004b */
[----:B------:R-:W-:Y:S01]  /*0af0*/  IMAD.SHL.U32 R8, R0, 0x20, RZ ;  /* 0x0000002000087824 */ /* 0x000fe200078e00ff */
[C---:B------:R-:W-:Y:S01]  /*0b00*/  PRMT R92, R13.reuse, 0x7632, R92 ;  /* 0x000076320d5c7816 */ /* 0x040fe2000000005c */
        /* <DEDUP_REMOVED lines=11> */
[----:B------:R-:W-:Y:S01]  /*0bc0*/  PRMT R96, R12, 0x7632, R96 ;  /* 0x000076320c607816 */ /* 0x000fe20000000060 */
[----:B------:R-:W-:Y:S01]  /*0bd0*/  IMAD.HI.U32 R12, R24, -0x326172a9, RZ ;  /* 0xcd9e8d57180c7827 */ /* 0x000fe200078e00ff */
[----:B------:R-:W-:Y:S01]  /*0be0*/  PRMT R74, R9, 0x7632, R74 ;  /* 0x00007632094a7816 */ /* 0x000fe2000000004a */
[----:B------:R-:W-:Y:S01]  /*0bf0*/  ULDC.64 UR8, c[0x0][0x270] ;  /* 0x00009c0000087ab9 */ /* 0x000fe20000000a00 */
[----:B------:R-:W-:Y:S01]  /*0c00*/  PRMT R84, R15, 0x7632, R84 ;  /* 0x000076320f547816 */ /* 0x000fe20000000054 */
[----:B------:R-:W-:Y:S01]  /*0c10*/  IMAD R9, R38, -0x326172a9, RZ ;  /* 0xcd9e8d5726097824 */ /* 0x000fe200078e02ff */
[----:B------:R-:W-:Y:S01]  /*0c20*/  LOP3.LUT R15, R8, 0x3e0, RZ, 0xc0, !PT ;  /* 0x000003e0080f7812 */ /* 0x000fe200078ec0ff */
[----:B------:R-:W-:Y:S01]  /*0c30*/  IMAD.U32 R8, R11, 0x10000, RZ ;  /* 0x000100000b087824 */ /* 0x000fe200078e00ff */
[----:B------:R-:W-:Y:S01]  /*0c40*/  VIADDMNMX R13, R10, -R13, RZ, !PT ;  /* 0x8000000d0a0d7246 */ /* 0x000fe200078001ff */
[----:B------:R-:W-:Y:S01]  /*0c50*/  IMAD.U32 R33, R33, 0x10000, RZ ;  /* 0x0001000021217824 */ /* 0x000fe200078e00ff */
[----:B------:R-:W-:Y:S01]  /*0c60*/  SHF.R.U32.HI R37, RZ, 0x3, R37 ;  /* 0x00000003ff257819 */ /* 0x000fe20000011625 */
[----:B------:R-:W-:Y:S01]  /*0c70*/  IMAD.U32 R123, R16, 0x10000, RZ ;  /* 0x00010000107b7824 */ /* 0x000fe200078e00ff */
[----:B------:R-:W-:Y:S01]  /*0c80*/  LOP3.LUT R9, R12, UR35, R9, 0x96, !PT ;  /* 0x000000230c097c12 */ /* 0x000fe2000f8e9609 */
[----:B------:R-:W-:Y:S01]  /*0c90*/  IMAD.U32 R90, R14, 0x10000, RZ ;  /* 0x000100000e5a7824 */ /* 0x000fe200078e00ff */
[----:B------:R-:W-:Y:S01]  /*0ca0*/  VIADDMNMX R15, R10, -R15, RZ, !PT ;  /* 0x8000000f0a0f7246 */ /* 0x000fe200078001ff */
[----:B------:R-:W-:Y:S01]  /*0cb0*/  IMAD R10, R39, -0x2daee0ad, RZ ;  /* 0xd2511f53270a7824 */ /* 0x000fe200078e02ff */
[----:B------:R-:W-:Y:S01]  /*0cc0*/  SHF.L.U32 R107, R102, 0x10, RZ ;  /* 0x00000010666b7819 */ /* 0x000fe200000006ff */
[----:B------:R-:W-:Y:S01]  /*0cd0*/  IMAD.U32 R102, R19, 0x10000, RZ ;  /* 0x0001000013667824 */ /* 0x000fe200078e00ff */
[----:B------:R-:W-:Y:S01]  /*0ce0*/  LOP3.LUT R12, R37, 0x1fffffe0, RZ, 0xc0, !PT ;  /* 0x1fffffe0250c7812 */ /* 0x000fe200078ec0ff */
[----:B------:R-:W-:Y:S01]  /*0cf0*/  UISETP.NE.U32.AND UP0, UPT, UR8, URZ, UPT ;  /* 0x0000003f0800728c */ /* 0x000fe2000bf05070 */
[----:B------:R-:W-:Y:S01]  /*0d00*/  VIMNMX R13, R13, 0x20, PT ;  /* 0x000000200d0d7848 */ /* 0x000fe20003fe0100 */
[----:B------:R-:W-:Y:S01]  /*0d10*/  IMAD.U32 R122, R101, 0x10000, RZ ;  /* 0x00010000657a7824 */ /* 0x000fe200078e00ff */
[----:B------:R-:W-:Y:S01]  /*0d20*/  PRMT R100, R19, 0x7632, R100 ;  /* 0x0000763213647816 */ /* 0x000fe20000000064 */
[----:B------:R-:W-:Y:S01]  /*0d30*/  IMAD.U32 R103, R103, 0x10000, RZ ;  /* 0x0001000067677824 */ /* 0x000fe200078e00ff */
[----:B------:R-:W-:Y:S01]  /*0d40*/  PRMT R19, R11, 0x7632, R19 ;  /* 0x000076320b137816 */ /* 0x000fe20000000013 */
[----:B------:R-:W-:Y:S01]  /*0d50*/  IMAD.U32 R87, R87, 0x10000, RZ ;  /* 0x0001000057577824 */ /* 0x000fe200078e00ff */
[----:B------:R-:W-:Y:S01]  /*0d60*/  VIMNMX R11, R15, 0x20, PT ;  /* 0x000000200f0b7848 */ /* 0x000fe20003fe0100 */
[----:B------:R-:W-:Y:S01]  /*0d70*/  IMAD.U32 R119, R119, 0x10000, RZ ;  /* 0x0001000077777824 */ /* 0x000fe200078e00ff */
[----:B------:R-:W-:Y:S01]  /*0d80*/  IADD3 R15, R13, R12, RZ ;  /* 0x0000000c0d0f7210 */ /* 0x000fe20007ffe0ff */
[----:B------:R-:W-:Y:S01]  /*0d90*/  IMAD.U32 R115, R115, 0x10000, RZ ;  /* 0x0001000073737824 */ /* 0x000fe200078e00ff */
[----:B------:R-:W-:Y:S01]  /*0da0*/  SHF.L.U32 R7, R32, 0x10, RZ ;  /* 0x0000001020077819 */ /* 0x000fe200000006ff */
[----:B------:R-:W-:Y:S01]  /*0db0*/  IMAD.U32 R32, R34, 0x10000, RZ ;  /* 0x0001000022207824 */ /* 0x000fe200078e00ff */
[----:B------:R-:W-:Y:S01]  /*0dc0*/  PRMT R118, R28, 0x7632, R118 ;  /* 0x000076321c767816 */ /* 0x000fe20000000076 */
[----:B------:R-:W-:Y:S01]  /*0dd0*/  IMAD.SHL.U32 R15, R15, 0x8, RZ ;  /* 0x000000080f0f7824 */ /* 0x000fe200078e00ff */
[----:B------:R-:W-:Y:S01]  /*0de0*/  PRMT R116, R29, 0x7632, R116 ;  /* 0x000076321d747816 */ /* 0x000fe20000000074 */
[----:B------:R0:W-:Y:S01]  /*0df0*/  STL [R1+0x18], R7 ;  /* 0x0000180701007387 */ /* 0x0001e20000100800 */
[----:B------:R-:W-:Y:S01]  /*0e00*/  PRMT R104, R18, 0x7632, R104 ;  /* 0x0000763212687816 */ /* 0x000fe20000000068 */
[----:B------:R-:W-:Y:S01]  /*0e10*/  IMAD.IADD R120, R12, 0x1, R11 ;  /* 0x000000010c787824 */ /* 0x000fe200078e020b */
[----:B------:R-:W-:Y:S01]  /*0e20*/  I2FP.F32.U32 R15, R15 ;  /* 0x0000000f000f7245 */ /* 0x000fe20000201000 */
[----:B------:R-:W-:Y:S01]  /*0e30*/  STL [R1+0x10], R33 ;  /* 0x0000102101007387 */ /* 0x000fe20000100800 */
[----:B------:R-:W-:Y:S01]  /*0e40*/  SHF.L.U32 R106, R18, 0x10, RZ ;  /* 0x00000010126a7819 */ /* 0x000fe200000006ff */
[----:B------:R-:W-:Y:S01]  /*0e50*/  IMAD.U32 R113, R113, 0x10000, RZ ;  /* 0x0001000071717824 */ /* 0x000fe200078e00ff */
[----:B------:R-:W-:Y:S01]  /*0e60*/  PRMT R112, R31, 0x7632, R112 ;  /* 0x000076321f707816 */ /* 0x000fe20000000070 */
[----:B------:R-:W-:Y:S01]  /*0e70*/  STL [R1+0x8], R32 ;  /* 0x0000082001007387 */ /* 0x000fe20000100800 */
[----:B------:R-:W1:Y:S01]  /*0e80*/  MUFU.RCP R15, R15 ;  /* 0x0000000f000f7308 */ /* 0x000e620000001000 */
[----:B0-----:R-:W-:Y:S01]  /*0e90*/  SHF.L.U32 R7, R35, 0x10, RZ ;  /* 0x0000001023077819 */ /* 0x001fe200000006ff */
[----:B------:R-:W-:Y:S01]  /*0ea0*/  IMAD.U32 R109, R109, 0x10000, RZ ;  /* 0x000100006d6d7824 */ /* 0x000fe200078e00ff */
[----:B------:R-:W-:Y:S01]  /*0eb0*/  PRMT R110, R16, 0x7632, R110 ;  /* 0x00007632106e7816 */ /* 0x000fe2000000006e */
[----:B------:R-:W-:Y:S01]  /*0ec0*/  IMAD.U32 R105, R105, 0x10000, RZ ;  /* 0x0001000069697824 */ /* 0x000fe200078e00ff */
[----:B------:R-:W-:Y:S01]  /*0ed0*/  PRMT R81, R68, 0x7632, R81 ;  /* 0x0000763244517816 */ /* 0x000fe20000000051 */
[----:B------:R0:W-:Y:S01]  /*0ee0*/  STL [R1], R7 ;  /* 0x0000000701007387 */ /* 0x0001e20000100800 */
[----:B------:R-:W-:Y:S01]  /*0ef0*/  PRMT R18, R71, 0x7632, R18 ;  /* 0x0000763247127816 */ /* 0x000fe20000000012 */
[----:B------:R-:W-:Y:S01]  /*0f00*/  IMAD.U32 R97, R97, 0x10000, RZ ;  /* 0x0001000061617824 */ /* 0x000fe200078e00ff */
[----:B------:R-:W-:Y:S01]  /*0f10*/  PRMT R114, R30, 0x7632, R114 ;  /* 0x000076321e727816 */ /* 0x000fe20000000072 */
[----:B------:R-:W-:Y:S01]  /*0f20*/  IMAD.U32 R93, R93, 0x10000, RZ ;  /* 0x000100005d5d7824 */ /* 0x000fe200078e00ff */
[----:B------:R-:W-:Y:S01]  /*0f30*/  PRMT R88, R14, 0x7632, R88 ;  /* 0x000076320e587816 */ /* 0x000fe20000000058 */
[----:B------:R-:W-:Y:S01]  /*0f40*/  HFMA2.MMA R14, -RZ, RZ, 0, 0 ;  /* 0x00000000ff0e7435 */ /* 0x000fe200000001ff */
[C---:B------:R-:W-:Y:S01]  /*0f50*/  PRMT R16, R70.reuse, 0x7632, R16 ;  /* 0x0000763246107816 */ /* 0x040fe20000000010 */
[----:B------:R-:W-:Y:S01]  /*0f60*/  IMAD.U32 R70, R70, 0x10000, RZ ;  /* 0x0001000046467824 */ /* 0x000fe200078e00ff */
[----:B------:R-:W-:Y:S01]  /*0f70*/  SHF.L.U32 R95, R85, 0x10, RZ ;  /* 0x00000010555f7819 */ /* 0x000fe200000006ff */
[----:B------:R-:W-:Y:S01]  /*0f80*/  IMAD.U32 R85, R22, 0x10000, RZ ;  /* 0x0001000016557824 */ /* 0x000fe200078e00ff */
[----:B0-----:R-:W-:Y:S01]  /*0f90*/  SHF.L.U32 R7, R28, 0x10, RZ ;  /* 0x000000101c077819 */ /* 0x001fe200000006ff */
[----:B------:R-:W-:Y:S01]  /*0fa0*/  IMAD.U32 R28, R29, 0x10000, RZ ;  /* 0x000100001d1c7824 */ /* 0x000fe200078e00ff */
[----:B------:R-:W-:Y:S01]  /*0fb0*/  SHF.L.U32 R125, R31, 0x10, RZ ;  /* 0x000000101f7d7819 */ /* 0x000fe200000006ff */
[----:B------:R-:W-:Y:S01]  /*0fc0*/  IMAD.HI.U32 R29, R21, -0x2daee0ad, RZ ;  /* 0xd2511f53151d7827 */ /* 0x000fe200078e00ff */
[----:B------:R-:W-:Y:S01]  /*0fd0*/  SHF.L.U32 R83, R68, 0x10, RZ ;  /* 0x0000001044537819 */ /* 0x000fe200000006ff */
[----:B------:R0:W-:Y:S01]  /*0fe0*/  STL [R1+0x14], R7 ;  /* 0x0000140701007387 */ /* 0x0001e20000100800 */
[----:B------:R-:W-:Y:S01]  /*0ff0*/  LOP3.LUT R11, R36, 0x3, RZ, 0xc0, !PT ;  /* 0x00000003240b7812 */ /* 0x000fe200078ec0ff */
[----:B------:R-:W-:Y:S01]  /*1000*/  IMAD R12, R24, -0x326172a9, RZ ;  /* 0xcd9e8d57180c7824 */ /* 0x000fe200078e02ff */
[----:B------:R-:W-:Y:S01]  /*1010*/  LOP3.LUT R10, R29, UR36, R10, 0x96, !PT ;  /* 0x000000241d0a7c12 */ /* 0x000fe2000f8e960a */
[----:B------:R-:W-:Y:S01]  /*1020*/  STL [R1+0xc], R28 ;  /* 0x00000c1c01007387 */ /* 0x000fe20000100800 */
[----:B------:R-:W-:Y:S01]  /*1030*/  SHF.L.U32 R117, R117, 0x10, RZ ;  /* 0x0000001075757819 */ /* 0x000fe200000006ff */
[----:B------:R-:W-:Y:S01]  /*1040*/  IMAD R13, R21, -0x2daee0ad, RZ ;  /* 0xd2511f53150d7824 */ /* 0x000fe200078e02ff */
[----:B------:R-:W-:Y:S01]  /*1050*/  SHF.L.U32 R111, R111, 0x10, RZ ;  /* 0x000000106f6f7819 */ /* 0x000fe200000006ff */
[----:B------:R-:W-:Y:S01]  /*1060*/  IMAD.MOV.U32 R65, RZ, RZ, 0x1 ;  /* 0x00000001ff417424 */ /* 0x000fe200078e00ff */
[----:B------:R-:W-:Y:S01]  /*1070*/  SHF.L.U32 R101, R26, 0x10, RZ ;  /* 0x000000101a657819 */ /* 0x000fe200000006ff */
[----:B0-----:R-:W-:Y:S01]  /*1080*/  IMAD.U32 R7, R30, 0x10000, RZ ;  /* 0x000100001e077824 */ /* 0x001fe200078e00ff */
[----:B------:R-:W-:Y:S01]  /*1090*/  SHF.L.U32 R89, R89, 0x10, RZ ;  /* 0x0000001059597819 */ /* 0x000fe200000006ff */
[----:B------:R-:W-:Y:S01]  /*10a0*/  IMAD.U32 R118, R118, 0x10000, RZ ;  /* 0x0001000076767824 */ /* 0x000fe200078e00ff */
[----:B------:R-:W-:Y:S01]  /*10b0*/  SHF.L.U32 R114, R114, 0x10, RZ ;  /* 0x0000001072727819 */ /* 0x000fe200000006ff */
[----:B------:R-:W-:Y:S01]  /*10c0*/  IMAD.U32 R116, R116, 0x10000, RZ ;  /* 0x0001000074747824 */ /* 0x000fe200078e00ff */
[----:B------:R0:W-:Y:S01]  /*10d0*/  STL [R1+0x4], R7 ;  /* 0x0000040701007387 */ /* 0x0001e20000100800 */
        /* <DEDUP_REMOVED lines=9> */
[----:B0-----:R-:W-:Y:S01]  /*1170*/  SHF.L.U32 R7, R71, 0x10, RZ ;  /* 0x0000001047077819 */ /* 0x001fe200000006ff */
[----:B------:R-:W-:Y:S01]  /*1180*/  IMAD.U32 R84, R84, 0x10000, RZ ;  /* 0x0001000054547824 */ /* 0x000fe200078e00ff */
[----:B------:R-:W-:Y:S01]  /*1190*/  SHF.L.U32 R16, R16, 0x10, RZ ;  /* 0x0000001010107819 */ /* 0x000fe200000006ff */
[----:B------:R-:W-:Y:S01]  /*11a0*/  IMAD.U32 R81, R81, 0x10000, RZ ;  /* 0x0001000051517824 */ /* 0x000fe200078e00ff */
[----:B------:R-:W-:Y:S01]  /*11b0*/  SHF.L.U32 R19, R19, 0x10, RZ ;  /* 0x0000001013137819 */ /* 0x000fe200000006ff */
[----:B------:R-:W-:Y:S01]  /*11c0*/  IMAD.U32 R75, R75, 0x10000, RZ ;  /* 0x000100004b4b7824 */ /* 0x000fe200078e00ff */
[----:B------:R-:W-:Y:S01]  /*11d0*/  ULDC.U8 UR12, c[0x0][0x2a0] ;  /* 0x0000a800000c7ab9 */ /* 0x000fe20000000000 */
[----:B------:R-:W-:Y:S01]  /*11e0*/  IMAD.U32 R74, R74, 0x10000, RZ ;  /* 0x000100004a4a7824 */ /* 0x000fe200078e00ff */
[----:B------:R-:W-:Y:S01]  /*11f0*/  UISETP.NE.AND.EX UP0, UPT, UR9, URZ, UPT, UP0 ;  /* 0x0000003f0900728c */ /* 0x000fe2000bf05300 */
[----:B------:R-:W-:Y:S01]  /*1200*/  IMAD.U32 R17, R17, 0x10000, RZ ;  /* 0x0001000011117824 */ /* 0x000fe200078e00ff */
[----:B------:R-:W-:Y:S01]  /*1210*/  ULDC UR37, c[0x0][0x218] ;  /* 0x0000860000257ab9 */ /* 0x000fe20000000800 */
[----:B------:R-:W-:Y:S01]  /*1220*/  IMAD.U32 R18, R18, 0x10000, RZ ;  /* 0x0001000012127824 */ /* 0x000fe200078e00ff */
[----:B------:R-:W-:Y:S01]  /*1230*/  ULDC UR16, c[0x0][0x290] ;  /* 0x0000a40000107ab9 */ /* 0x000fe20000000800 */
[----:B------:R-:W-:Y:S01]  /*1240*/  IMAD.SHL.U32 R120, R120, 0x8, RZ ;  /* 0x0000000878787824 */ /* 0x000fe200078e00ff */
[----:B------:R-:W-:Y:S01]  /*1250*/  ULDC.64 UR8, c[0x0][0x230] ;  /* 0x00008c0000087ab9 */ /* 0x000fe20000000a00 */
[----:B------:R-:W-:Y:S01]  /*1260*/  ULDC.64 UR10, c[0x0][0x238] ;  /* 0x00008e00000a7ab9 */ /* 0x000fe20000000a00 */
[----:B------:R-:W-:Y:S01]  /*1270*/  UISETP.NE.AND UP1, UPT, UR12, URZ, UPT ;  /* 0x0000003f0c00728c */ /* 0x000fe2000bf25270 */
[----:B------:R-:W-:Y:S01]  /*1280*/  ULDC.64 UR14, c[0x0][0x240] ;  /* 0x00009000000e7ab9 */ /* 0x000fe20000000a00 */
[----:B-1----:R-:W-:-:S09]  /*1290*/  ULDC.64 UR18, c[0x0][0x210] ;  /* 0x0000840000127ab9 */ /* 0x002fd20000000a00 */
.L_x_1037:
[----:B------:R-:W-:Y:S01]  /*12a0*/  PLOP3.LUT P0, PT, PT, PT, UP0, 0x80, 0x0 ;  /* 0x000000000000781c */ /* 0x000fe20003f0f008 */
[----:B0-234-:R-:W-:Y:S01]  /*12b0*/  IMAD.MOV.U32 R37, RZ, RZ, 0x2 ;  /* 0x00000002ff257424 */ /* 0x01dfe200078e00ff */
[----:B------:R-:W-:Y:S01]  /*12c0*/  PLOP3.LUT P1, PT, PT, PT, UP0, 0x80, 0x0 ;  /* 0x000000000000781c */ /* 0x000fe20003f2f008 */
[----:B------:R-:W-:Y:S01]  /*12d0*/  @UP0 ULDC.64 UR12, c[0x0][0x270] ;  /* 0x00009c00000c0ab9 */ /* 0x000fe20000000a00 */
[----:B------:R-:W-:-:S09]  /*12e0*/  ISETP.NE.AND P2, PT, R20, RZ, PT ;  /* 0x000000ff1400720c */ /* 0x000fd20003f45270 */
[----:B------:R-:W-:-:S06]  /*12f0*/  @P0 IMAD.WIDE R36, R6, R37, UR12 ;  /* 0x0000000c06240e25 */ /* 0x000fcc000f8e0225 */
[----:B------:R-:W2:Y:S01]  /*1300*/  @P1 LDG.E.U16 R36, desc[UR4][R36.64] ;  /* 0x0000000424241981 */ /* 0x000ea2000c1e1500 */
[----:B------:R-:W-:Y:S01]  /*1310*/  IMAD R21, R6, UR37, RZ ;  /* 0x0000002506157c24 */ /* 0x000fe2000f8e02ff */
[----:B------:R-:W-:Y:S01]  /*1320*/  PLOP3.LUT P0, PT, PT, PT, UP0, 0x80, 0x0 ;  /* 0x000000000000781c */ /* 0x000fe20003f0f008 */
[----:B------:R-:W-:Y:S01]  /*1330*/  BSSY B0, `(.L_x_796) ;  /* 0x00002e0000007945 */ /* 0x000fe20003800000 */
[----:B------:R-:W-:Y:S02]  /*1340*/  MOV R68, 0x3f800000 ;  /* 0x3f80000000447802 */ /* 0x000fe40000000f00 */
[----:B------:R-:W-:-:S04]  /*1350*/  SHF.R.S32.HI R38, RZ, 0x1f, R21 ;  /* 0x0000001fff267819 */ /* 0x000fc80000011415 */
[----:B------:R-:W-:Y:S02]  /*1360*/  LEA.HI R21, R38, R21, RZ, 0x3 ;  /* 0x0000001526157211 */ /* 0x000fe400078f18ff */
[----:B------:R-:W-:-:S04]  /*1370*/  LOP3.LUT R38, R0, 0xff, RZ, 0xc0, !PT ;  /* 0x000000ff00267812 */ /* 0x000fc800078ec0ff */
[----:B------:R-:W-:-:S05]  /*1380*/  LEA.HI.SX32 R21, R21, R38, 0x1d ;  /* 0x0000002615157211 */ /* 0x000fca00078feaff */
[----:B------:R-:W-:Y:S02]  /*1390*/  IMAD.MOV.U32 R71, RZ, RZ, R21 ;  /* 0x000000ffff477224 */ /* 0x000fe400078e0015 */
[----:B--2---:R-:W-:Y:S01]  /*13a0*/  @P0 IMAD.U32 R68, R36, 0x10000, RZ ;  /* 0x0001000024440824 */ /* 0x004fe200078e00ff */
[----:B------:R-:W-:Y:S06]  /*13b0*/  @!P2 BRA `(.L_x_797) ;  /* 0x0000002c005ca947 */ /* 0x000fec0003800000 */
        /* <DEDUP_REMOVED lines=8> */
[C---:B------:R-:W-:Y:S01]  /*1440*/  ISETP.NE.AND P1, PT, R11.reuse, 0x1, PT ;  /* 0x000000010b00780c */ /* 0x040fe20003f25270 */
[----:B------:R-:W-:Y:S01]  /*1450*/  BSSY B1, `(.L_x_798) ;  /* 0x000000c000017945 */ /* 0x000fe20003800000 */
[----:B------:R-:W-:-:S11]  /*1460*/  IADD3 R30, R11, 0x1, RZ ;  /* 0x000000010b1e7810 */ /* 0x000fd60007ffe0ff */
[----:B0-----:R-:W-:Y:S05]  /*1470*/  @!P1 BRA `(.L_x_799) ;  /* 0x0000000000209947 */ /* 0x001fea0003800000 */
[----:B------:R-:W-:Y:S01]  /*1480*/  ISETP.NE.AND P1, PT, R11, 0x2, PT ;  /* 0x000000020b00780c */ /* 0x000fe20003f25270 */
[----:B------:R-:W-:-:S12]  /*1490*/  IMAD.MOV.U32 R22, RZ, RZ, R10 ;  /* 0x000000ffff167224 */ /* 0x000fd800078e000a */
[----:B------:R-:W-:Y:S05]  /*14a0*/  @!P1 BRA `(.L_x_800) ;  /* 0x0000000000189947 */ /* 0x000fea0003800000 */
[----:B------:R-:W-:Y:S01]  /*14b0*/  ISETP.NE.AND P1, PT, R11, 0x3, PT ;  /* 0x000000030b00780c */ /* 0x000fe20003f25270 */
[----:B------:R-:W-:-:S12]  /*14c0*/  IMAD.MOV.U32 R22, RZ, RZ, R9 ;  /* 0x000000ffff167224 */ /* 0x000fd800078e0009 */
[----:B------:R-:W-:Y:S05]  /*14d0*/  @P1 BRA `(.L_x_800) ;  /* 0x00000000000c1947 */ /* 0x000fea0003800000 */
[----:B------:R-:W-:Y:S01]  /*14e0*/  MOV R22, R13 ;  /* 0x0000000d00167202 */ /* 0x000fe20000000f00 */
[----:B------:R-:W-:Y:S06]  /*14f0*/  BRA `(.L_x_800) ;  /* 0x0000000000047947 */ /* 0x000fec0003800000 */
.L_x_799:
[----:B------:R-:W-:-:S07]  /*1500*/  IMAD.MOV.U32 R22, RZ, RZ, R12 ;  /* 0x000000ffff167224 */ /* 0x000fce00078e000c */
.L_x_800:
[----:B------:R-:W-:Y:S05]  /*1510*/  BSYNC B1 ;  /* 0x0000000000017941 */ /* 0x000fea0003800000 */
.L_x_798:
[----:B------:R-:W-:Y:S01]  /*1520*/  ISETP.NE.AND P1, PT, R30, 0x4, PT ;  /* 0x000000041e00780c */ /* 0x000fe20003f25270 */
[----:B------:R-:W-:-:S12]  /*1530*/  BSSY B1, `(.L_x_801) ;  /* 0x000003b000017945 */ /* 0x000fd80003800000 */
[----:B------:R-:W-:Y:S05]  /*1540*/  @P1 BRA `(.L_x_802) ;  /* 0x0000000000e41947 */ /* 0x000fea0003800000 */
[----:B------:R-:W-:Y:S01]  /*1550*/  VIADD R3, R3, 0x1 ;  /* 0x0000000103037836 */ /* 0x000fe20000000000 */
[----:B------:R-:W-:Y:S03]  /*1560*/  BSSY B2, `(.L_x_803) ;  /* 0x000000c000027945 */ /* 0x000fe60003800000 */
[C---:B------:R-:W-:Y:S01]  /*1570*/  IMAD.HI.U32 R9, R3.reuse, -0x2daee0ad, RZ ;  /* 0xd2511f5303097827 */ /* 0x040fe200078e00ff */
[----:B------:R-:W-:-:S13]  /*1580*/  ISETP.NE.AND P1, PT, R3, RZ, PT ;  /* 0x000000ff0300720c */ /* 0x000fda0003f25270 */
[----:B------:R-:W-:Y:S05]  /*1590*/  @P1 BRA `(.L_x_804) ;  /* 0x0000000000201947 */ /* 0x000fea0003800000 */
[----:B------:R-:W-:-:S04]  /*15a0*/  IADD3 R4, R4, 0x1, RZ ;  /* 0x0000000104047810 */ /* 0x000fc80007ffe0ff */
[----:B------:R-:W-:-:S13]  /*15b0*/  ISETP.NE.AND P1, PT, R4, RZ, PT ;  /* 0x000000ff0400720c */ /* 0x000fda0003f25270 */
[----:B------:R-:W-:Y:S02]  /*15c0*/  @!P1 VIADD R2, R2, 0x1 ;  /* 0x0000000102029836 */ /* 0x000fe40000000000 */
[----:B------:R-:W-:Y:S02]  /*15d0*/  @!P1 VIADD R10, R14, 0x1 ;  /* 0x000000010e0a9836 */ /* 0x000fe40000000000 */
[----:B------:R-:W-:Y:S01]  /*15e0*/  @!P1 IMAD.MOV.U32 R4, RZ, RZ, RZ ;  /* 0x000000ffff049224 */ /* 0x000fe200078e00ff */
[----:B------:R-:W-:-:S13]  /*15f0*/  ISETP.NE.AND P2, PT, R2, RZ, !P1 ;  /* 0x000000ff0200720c */ /* 0x000fda0004f45270 */
[----:B------:R-:W-:-:S05]  /*1600*/  @P2 IADD3 R10, R14, RZ, RZ ;  /* 0x000000ff0e0a2210 */ /* 0x000fca0007ffe0ff */
[----:B------:R-:W-:-:S07]  /*1610*/  @!P1 IMAD.MOV.U32 R14, RZ, RZ, R10 ;  /* 0x000000ffff0e9224 */ /* 0x000fce00078e000a */
.L_x_804:
[----:B------:R-:W-:Y:S05]  /*1620*/  BSYNC B2 ;  /* 0x0000000000027941 */ /* 0x000fea0003800000 */
.L_x_803:
[----:B------:R-:W-:Y:S01]  /*1630*/  LOP3.LUT R12, R9, UR7, R14, 0x96, !PT ;  /* 0x00000007090c7c12 */ /* 0x000fe2000f8e960e */
[----:B------:R-:W-:-:S04]  /*1640*/  IMAD.HI.U32 R9, R2, -0x326172a9, RZ ;  /* 0xcd9e8d5702097827 */ /* 0x000fc800078e00ff */
[----:B------:R-:W-:Y:S01]  /*1650*/  IMAD R11, R2, -0x326172a9, RZ ;  /* 0xcd9e8d57020b7824 */ /* 0x000fe200078e02ff */
[----:B------:R-:W-:Y:S01]  /*1660*/  LOP3.LUT R9, R9, UR6, R4, 0x96, !PT ;  /* 0x0000000609097c12 */ /* 0x000fe2000f8e9604 */
[----:B------:R-:W-:-:S04]  /*1670*/  IMAD.WIDE.U32 R12, R12, -0x326172a9, RZ ;  /* 0xcd9e8d570c0c7825 */ /* 0x000fc800078e00ff */
[----:B------:R-:W-:Y:S01]  /*1680*/  IMAD.WIDE.U32 R66, R9, -0x2daee0ad, RZ ;  /* 0xd2511f5309427825 */ /* 0x000fe200078e00ff */
[----:B------:R-:W-:-:S03]  /*1690*/  LOP3.LUT R11, R13, UR17, R11, 0x96, !PT ;  /* 0x000000110d0b7c12 */ /* 0x000fc6000f8e960b */
[----:B------:R-:W-:Y:S02]  /*16a0*/  IMAD R13, R3, -0x2daee0ad, RZ ;  /* 0xd2511f53030d7824 */ /* 0x000fe400078e02ff */
[----:B------:R-:W-:-:S03]  /*16b0*/  IMAD.WIDE.U32 R10, R11, -0x2daee0ad, RZ ;  /* 0xd2511f530b0a7825 */ /* 0x000fc600078e00ff */
[----:B------:R-:W-:Y:S01]  /*16c0*/  LOP3.LUT R13, R67, UR20, R13, 0x96, !PT ;  /* 0x00000014430d7c12 */ /* 0x000fe2000f8e960d */
[----:B------:R-:W-:Y:S01]  /*16d0*/  IMAD.MOV.U32 R30, RZ, RZ, RZ ;  /* 0x000000ffff1e7224 */ /* 0x000fe200078e00ff */
[----:B------:R-:W-:-:S03]  /*16e0*/  LOP3.LUT R9, R11, UR22, R66, 0x96, !PT ;  /* 0x000000160b097c12 */ /* 0x000fc6000f8e9642 */
[----:B------:R-:W-:-:S05]  /*16f0*/  IMAD.WIDE.U32 R66, R13, -0x326172a9, RZ ;  /* 0xcd9e8d570d427825 */ /* 0x000fca00078e00ff */
[----:B------:R-:W-:Y:S01]  /*1700*/  LOP3.LUT R67, R67, UR21, R12, 0x96, !PT ;  /* 0x0000001543437c12 */ /* 0x000fe2000f8e960c */
        /* <DEDUP_REMOVED lines=27> */
[----:B------:R-:W-:Y:S02]  /*18c0*/  LOP3.LUT R10, R67, UR36, R10, 0x96, !PT ;  /* 0x00000024430a7c12 */ /* 0x000fe4000f8e960a */
[----:B------:R-:W-:-:S07]  /*18d0*/  MOV R13, R66 ;  /* 0x00000042000d7202 */ /* 0x000fce0000000f00 */
.L_x_802:
[----:B------:R-:W-:Y:S05]  /*18e0*/  BSYNC B1 ;  /* 0x0000000000017941 */ /* 0x000fea0003800000 */
.L_x_801:
[----:B------:R-:W0:Y:S01]  /*18f0*/  LDC R73, c[0x0][0x298] ;  /* 0x0000a600ff497b82 */ /* 0x000e220000000800 */
[----:B------:R-:W-:Y:S01]  /*1900*/  I2FP.F32.U32 R11, R22 ;  /* 0x00000016000b7245 */ /* 0x000fe20000201000 */
[----:B------:R-:W-:Y:S01]  /*1910*/  IMAD.MOV.U32 R62, RZ, RZ, 0x2f800000 ;  /* 0x2f800000ff3e7424 */ /* 0x000fe200078e00ff */
[----:B-----5:R-:W-:Y:S01]  /*1920*/  SHF.L.U32 R29, R36, 0x10, RZ ;  /* 0x00000010241d7819 */ /* 0x020fe200000006ff */
[----:B------:R-:W-:Y:S01]  /*1930*/  BSSY B1, `(.L_x_805) ;  /* 0x0000017000017945 */ /* 0x000fe20003800000 */
[----:B------:R-:W-:Y:S01]  /*1940*/  ISETP.NE.AND P1, PT, R30, 0x1, PT ;  /* 0x000000011e00780c */ /* 0x000fe20003f25270 */
[----:B------:R-:W-:Y:S01]  /*1950*/  FFMA.FTZ R11, R11, R62, 1.1641532182693481445e-10 ;  /* 0x2f0000000b0b7423 */ /* 0x000fe2000001003e */
[----:B------:R-:W-:Y:S01]  /*1960*/  PRMT R36, R36, 0x7632, R36 ;  /* 0x0000763224247816 */ /* 0x000fe20000000024 */
[----:B------:R-:W1:Y:S01]  /*1970*/  LDC R76, c[0x0][0x294] ;  /* 0x0000a500ff4c7b82 */ /* 0x000e620000000800 */
[----:B------:R-:W-:-:S04]  /*1980*/  FMUL.FTZ R22, R29, R68 ;  /* 0x000000441d167220 */ /* 0x000fc80000410000 */
[----:B0-----:R-:W-:Y:S01]  /*1990*/  FMUL.FTZ R22, R22, R73 ;  /* 0x0000004916167220 */ /* 0x001fe20000410000 */
[----:B-1----:R-:W-:Y:S01]  /*19a0*/  FSETP.GTU.FTZ.AND P2, PT, R11, R76, PT ;  /* 0x0000004c0b00720b */ /* 0x002fe20003f5c000 */
[----:B------:R-:W-:-:S03]  /*19b0*/  @P0 IMAD.U32 R11, R32, 0x10000, RZ ;  /* 0x00010000200b0824 */ /* 0x000fc600078e00ff */
[----:B------:R-:W-:Y:S02]  /*19c0*/  FSEL R22, R22, RZ, !P2 ;  /* 0x000000ff16167208 */ /* 0x000fe40005000000 */
[----:B------:R-:W-:-:S03]  /*19d0*/  P2R R72, PR, RZ, 0x4 ;  /* 0x00000004ff487803 */ /* 0x000fc60000000000 */
[----:B------:R-:W-:Y:S01]  /*19e0*/  @P0 FADD.FTZ R22, R11, R22 ;  /* 0x000000160b160221 */ /* 0x000fe20000010000 */
[----:B------:R-:W-:Y:S01]  /*19f0*/  VIADD R11, R30, 0x1 ;  /* 0x000000011e0b7836 */ /* 0x000fe20000000000 */
[----:B------:R-:W-:Y:S06]  /*1a00*/  @!P1 BRA `(.L_x_806) ;  /* 0x0000000000209947 */ /* 0x000fec0003800000 */
[----:B------:R-:W-:Y:S02]  /*1a10*/  ISETP.NE.AND P1, PT, R30, 0x2, PT ;  /* 0x000000021e00780c */ /* 0x000fe40003f25270 */
[----:B------:R-:W-:-:S11]  /*1a20*/  MOV R29, R10 ;  /* 0x0000000a001d7202 */ /* 0x000fd60000000f00 */
[----:B------:R-:W-:Y:S05]  /*1a30*/  @!P1 BRA `(.L_x_807) ;  /* 0x0000000000189947 */ /* 0x000fea0003800000 */
[----:B------:R-:W-:Y:S01]  /*1a40*/  ISETP.NE.AND P1, PT, R30, 0x3, PT ;  /* 0x000000031e00780c */ /* 0x000fe20003f25270 */
[----:B------:R-:W-:-:S12]  /*1a50*/  IMAD.MOV.U32 R29, RZ, RZ, R9 ;  /* 0x000000ffff1d7224 */ /* 0x000fd800078e0009 */
[----:B------:R-:W-:Y:S05]  /*1a60*/  @P1 BRA `(.L_x_807) ;  /* 0x00000000000c1947 */ /* 0x000fea0003800000 */
[----:B------:R-:W-:Y:S01]  /*1a70*/  IMAD.MOV.U32 R29, RZ, RZ, R13 ;  /* 0x000000ffff1d7224 */ /* 0x000fe200078e000d */
[----:B------:R-:W-:Y:S06]  /*1a80*/  BRA `(.L_x_807) ;  /* 0x0000000000047947 */ /* 0x000fec0003800000 */
.L_x_806:
[----:B------:R-:W-:-:S07]  /*1a90*/  MOV R29, R12 ;  /* 0x0000000c001d7202 */ /* 0x000fce0000000f00 */
.L_x_807:
[----:B------:R-:W-:Y:S05]  /*1aa0*/  BSYNC B1 ;  /* 0x0000000000017941 */ /* 0x000fea0003800000 */
.L_x_805:
        /* <DEDUP_REMOVED lines=8> */
[----:B------:R-:W-:-:S05]  /*1b30*/  VIADD R4, R4, 0x1 ;  /* 0x0000000104047836 */ /* 0x000fca0000000000 */
[----:B------:R-:W-:-:S13]  /*1b40*/  ISETP.NE.AND P1, PT, R4, RZ, PT ;  /* 0x000000ff0400720c */ /* 0x000fda0003f25270 */
[----:B------:R-:W-:Y:S01]  /*1b50*/  @!P1 IADD3 R2, R2, 0x1, RZ ;  /* 0x0000000102029810 */ /* 0x000fe20007ffe0ff */
[----:B------:R-:W-:Y:S02]  /*1b60*/  @!P1 VIADD R10, R14, 0x1 ;  /* 0x000000010e0a9836 */ /* 0x000fe40000000000 */
[----:B------:R-:W-:Y:S01]  /*1b70*/  @!P1 IMAD.MOV.U32 R4, RZ, RZ, RZ ;  /* 0x000000ffff049224 */ /* 0x000fe200078e00ff */
[----:B------:R-:W-:-:S13]  /*1b80*/  ISETP.NE.AND P2, PT, R2, RZ, !P1 ;  /* 0x000000ff0200720c */ /* 0x000fda0004f45270 */
[----:B------:R-:W-:-:S05]  /*1b90*/  @P2 IMAD.MOV R10, RZ, RZ, R14 ;  /* 0x000000ffff0a2224 */ /* 0x000fca00078e020e */
[----:B------:R-:W-:-:S07]  /*1ba0*/  @!P1 MOV R14, R10 ;  /* 0x0000000a000e9202 */ /* 0x000fce0000000f00 */
.L_x_811:
[----:B------:R-:W-:Y:S05]  /*1bb0*/  BSYNC B2 ;  /* 0x0000000000027941 */ /* 0x000fea0003800000 */
.L_x_810:
[----:B------:R-:W-:Y:S01]  /*1bc0*/  LOP3.LUT R12, R9, UR7, R14, 0x96, !PT ;  /* 0x00000007090c7c12 */ /* 0x000fe2000f8e960e */
[----:B------:R-:W-:-:S04]  /*1bd0*/  IMAD.HI.U32 R9, R2, -0x326172a9, RZ ;  /* 0xcd9e8d5702097827 */ /* 0x000fc800078e00ff */
[----:B------:R-:W-:Y:S01]  /*1be0*/  IMAD R11, R2, -0x326172a9, RZ ;  /* 0xcd9e8d57020b7824 */ /* 0x000fe200078e02ff */
[----:B------:R-:W-:Y:S01]  /*1bf0*/  LOP3.LUT R9, R9, UR6, R4, 0x96, !PT ;  /* 0x0000000609097c12 */ /* 0x000fe2000f8e9604 */
[----:B------:R-:W-:-:S04]  /*1c00*/  IMAD.WIDE.U32 R12, R12, -0x326172a9, RZ ;  /* 0xcd9e8d570c0c7825 */ /* 0x000fc800078e00ff */
[----:B------:R-:W-:Y:S01]  /*1c10*/  IMAD.WIDE.U32 R66, R9, -0x2daee0ad, RZ ;  /* 0xd2511f5309427825 */ /* 0x000fe200078e00ff */
[----:B------:R-:W-:-:S03]  /*1c20*/  LOP3.LUT R10, R13, UR17, R11, 0x96, !PT ;  /* 0x000000110d0a7c12 */ /* 0x000fc6000f8e960b */
[----:B------:R-:W-:-:S05]  /*1c30*/  IMAD R11, R3, -0x2daee0ad, RZ ;  /* 0xd2511f53030b7824 */ /* 0x000fca00078e02ff */
        /* <DEDUP_REMOVED lines=27> */
[----:B------:R-:W-:Y:S01]  /*1df0*/  IMAD.WIDE.U32 R66, R67, -0x326172a9, RZ ;  /* 0xcd9e8d5743427825 */ /* 0x000fe200078e00ff */
[----:B------:R-:W-:-:S04]  /*1e00*/  HFMA2.MMA R11, -RZ, RZ, 0, 0 ;  /* 0x00000000ff0b7435 */ /* 0x000fc800000001ff */
[----:B------:R-:W-:Y:S01]  /*1e10*/  LOP3.LUT R67, R67, UR33, R12, 0x96, !PT ;  /* 0x0000002143437c12 */ /* 0x000fe2000f8e960c */
[----:B------:R-:W-:-:S05]  /*1e20*/  IMAD.WIDE.U32 R12, R13, -0x326172a9, RZ ;  /* 0xcd9e8d570d0c7825 */ /* 0x000fca00078e00ff */
[----:B------:R-:W-:Y:S01]  /*1e30*/  LOP3.LUT R9, R13, UR35, R66, 0x96, !PT ;  /* 0x000000230d097c12 */ /* 0x000fe2000f8e9642 */
[----:B------:R-:W-:-:S04]  /*1e40*/  IMAD.WIDE.U32 R66, R67, -0x2daee0ad, RZ ;  /* 0xd2511f5343427825 */ /* 0x000fc800078e00ff */
[----:B------:R-:W-:Y:S01]  /*1e50*/  IMAD.MOV.U32 R13, RZ, RZ, R66 ;  /* 0x000000ffff0d7224 */ /* 0x000fe200078e0042 */
[----:B------:R-:W-:-:S07]  /*1e60*/  LOP3.LUT R10, R67, UR36, R10, 0x96, !PT ;  /* 0x00000024430a7c12 */ /* 0x000fce000f8e960a */
.L_x_809:
[----:B------:R-:W-:Y:S05]  /*1e70*/  BSYNC B1 ;  /* 0x0000000000017941 */ /* 0x000fea0003800000 */
.L_x_808:
[----:B------:R-:W-:Y:S01]  /*1e80*/  I2FP.F32.U32 R29, R29 ;  /* 0x0000001d001d7245 */ /* 0x000fe20000201000 */
[----:B------:R-:W-:Y:S01]  /*1e90*/  IMAD.U32 R45, R36, 0x10000, RZ ;  /* 0x00010000242d7824 */ /* 0x000fe200078e00ff */
[----:B------:R-:W-:Y:S03]  /*1ea0*/  BSSY B1, `(.L_x_812) ;  /* 0x0000016000017945 */ /* 0x000fe60003800000 */
[----:B------:R-:W-:Y:S01]  /*1eb0*/  FFMA.FTZ R29, R29, R62, 1.1641532182693481445e-10 ;  /* 0x2f0000001d1d7423 */ /* 0x000fe2000001003e */
[----:B------:R-:W-:-:S04]  /*1ec0*/  FMUL.FTZ R30, R45, R68 ;  /* 0x000000442d1e7220 */ /* 0x000fc80000410000 */
[----:B------:R-:W-:Y:S01]  /*1ed0*/  FSETP.GTU.FTZ.AND P1, PT, R29, R76, PT ;  /* 0x0000004c1d00720b */ /* 0x000fe20003f3c000 */
[----:B------:R-:W-:Y:S01]  /*1ee0*/  FMUL.FTZ R30, R30, R73 ;  /* 0x000000491e1e7220 */ /* 0x000fe20000410000 */
[----:B------:R-:W-:Y:S02]  /*1ef0*/  @P0 PRMT R29, R32, 0x7632, R29 ;  /* 0x00007632201d0816 */ /* 0x000fe4000000001d */
[----:B------:R-:W-:-:S03]  /*1f00*/  P2R R71, PR, RZ, 0x2 ;  /* 0x00000002ff477803 */ /* 0x000fc60000000000 */
[----:B------:R-:W-:Y:S01]  /*1f10*/  @P0 IMAD.U32 R36, R29, 0x10000, RZ ;  /* 0x000100001d240824 */ /* 0x000fe200078e00ff */
[----:B------:R-:W-:Y:S02]  /*1f20*/  FSEL R29, R30, RZ, !P1 ;  /* 0x000000ff1e1d7208 */ /* 0x000fe40004800000 */
[----:B------:R-:W-:-:S03]  /*1f30*/  ISETP.NE.AND P1, PT, R11, 0x1, PT ;  /* 0x000000010b00780c */ /* 0x000fc60003f25270 */
[----:B------:R-:W-:Y:S01]  /*1f40*/  @P0 FADD.FTZ R29, R36, R29 ;  /* 0x0000001d241d0221 */ /* 0x000fe20000010000 */
[----:B------:R-:W-:-:S09]  /*1f50*/  IADD3 R36, R11, 0x1, RZ ;  /* 0x000000010b247810 */ /* 0x000fd20007ffe0ff */
[----:B------:R-:W-:Y:S05]  /*1f60*/  @!P1 BRA `(.L_x_813) ;  /* 0x0000000000209947 */ /* 0x000fea0003800000 */
        /* <DEDUP_REMOVED lines=8> */
.L_x_813:
[----:B------:R-:W-:-:S07]  /*1ff0*/  IMAD.MOV.U32 R30, RZ, RZ, R12 ;  /* 0x000000ffff1e7224 */ /* 0x000fce00078e000c */
.L_x_814:
[----:B------:R-:W-:Y:S05]  /*2000*/  BSYNC B1 ;  /* 0x0000000000017941 */ /* 0x000fea0003800000 */
.L_x_812:
        /* <DEDUP_REMOVED lines=16> */
.L_x_818:
[----:B------:R-:W-:Y:S05]  /*2110*/  BSYNC B2 ;  /* 0x0000000000027941 */ /* 0x000fea0003800000 */
.L_x_817:
[----:B------:R-:W-:Y:S01]  /*2120*/  LOP3.LUT R12, R9, UR7, R14, 0x96, !PT ;  /* 0x00000007090c7c12 */ /* 0x000fe2000f8e960e */
[----:B------:R-:W-:-:S04]  /*2130*/  IMAD.HI.U32 R9, R2, -0x326172a9, RZ ;  /* 0xcd9e8d5702097827 */ /* 0x000fc800078e00ff */
[----:B------:R-:W-:Y:S01]  /*2140*/  IMAD R11, R2, -0x326172a9, RZ ;  /* 0xcd9e8d57020b7824 */ /* 0x000fe200078e02ff */
[----:B------:R-:W-:Y:S01]  /*2150*/  LOP3.LUT R66, R9, UR6, R4, 0x96, !PT ;  /* 0x0000000609427c12 */ /* 0x000fe2000f8e9604 */
[----:B------:R-:W-:-:S04]  /*2160*/  IMAD.WIDE.U32 R12, R12, -0x326172a9, RZ ;  /* 0xcd9e8d570c0c7825 */ /* 0x000fc800078e00ff */
[----:B------:R-:W-:Y:S01]  /*2170*/  IMAD R9, R3, -0x2daee0ad, RZ ;  /* 0xd2511f5303097824 */ /* 0x000fe200078e02ff */
[----:B------:R-:W-:Y:S01]  /*2180*/  LOP3.LUT R10, R13, UR17, R11, 0x96, !PT ;  /* 0x000000110d0a7c12 */ /* 0x000fe2000f8e960b */
[----:B------:R-:W-:-:S04]  /*2190*/  IMAD.WIDE.U32 R66, R66, -0x2daee0ad, RZ ;  /* 0xd2511f5342427825 */ /* 0x000fc800078e00ff */
[----:B------:R-:W-:Y:S01]  /*21a0*/  IMAD.WIDE.U32 R10, R10, -0x2daee0ad, RZ ;  /* 0xd2511f530a0a7825 */ /* 0x000fe200078e00ff */
[----:B------:R-:W-:-:S03]  /*21b0*/  LOP3.LUT R67, R67, UR20, R9, 0x96, !PT ;  /* 0x0000001443437c12 */ /* 0x000fc6000f8e9609 */
[----:B------:R-:W-:Y:S01]  /*21c0*/  IMAD.MOV.U32 R36, RZ, RZ, RZ ;  /* 0x000000ffff247224 */ /* 0x000fe200078e00ff */
        /* <DEDUP_REMOVED lines=32> */
.L_x_816:
[----:B------:R-:W-:Y:S05]  /*23d0*/  BSYNC B1 ;  /* 0x0000000000017941 */ /* 0x000fea0003800000 */
.L_x_815:
[----:B------:R-:W-:Y:S01]  /*23e0*/  I2FP.F32.U32 R45, R30 ;  /* 0x0000001e002d7245 */ /* 0x000fe20000201000 */
[----:B------:R-:W-:Y:S01]  /*23f0*/  IMAD.U32 R11, R37, 0x10000, RZ ;  /* 0x00010000250b7824 */ /* 0x000fe200078e00ff */
[----:B------:R-:W-:Y:S01]  /*2400*/  ISETP.NE.AND P2, PT, R36, 0x1, PT ;  /* 0x000000012400780c */ /* 0x000fe20003f45270 */
[----:B------:R-:W-:Y:S02]  /*2410*/  BSSY B1, `(.L_x_819) ;  /* 0x0000014000017945 */ /* 0x000fe40003800000 */
[----:B------:R-:W-:Y:S01]  /*2420*/  FFMA.FTZ R45, R45, R62, 1.1641532182693481445e-10 ;  /* 0x2f0000002d2d7423 */ /* 0x000fe2000001003e */
[----:B------:R-:W-:Y:S01]  /*2430*/  FMUL.FTZ R30, R11, R68 ;  /* 0x000000440b1e7220 */ /* 0x000fe20000410000 */
[----:B------:R-:W-:-:S03]  /*2440*/  @P0 SHF.L.U32 R11, R33, 0x10, RZ ;  /* 0x00000010210b0819 */ /* 0x000fc600000006ff */
[----:B------:R-:W-:Y:S01]  /*2450*/  FMUL.FTZ R30, R30, R73 ;  /* 0x000000491e1e7220 */ /* 0x000fe20000410000 */
[----:B------:R-:W-:Y:S02]  /*2460*/  FSETP.GTU.FTZ.AND P1, PT, R45, R76, PT ;  /* 0x0000004c2d00720b */ /* 0x000fe40003f3c000 */
[----:B------:R-:W-:Y:S02]  /*2470*/  PRMT R45, R37, 0x7632, R45 ;  /* 0x00007632252d7816 */ /* 0x000fe4000000002d */
[----:B------:R-:W-:-:S05]  /*2480*/  FSEL R30, R30, RZ, !P1 ;  /* 0x000000ff1e1e7208 */ /* 0x000fca0004800000 */
[----:B------:R-:W-:Y:S01]  /*2490*/  @P0 FADD.FTZ R30, R11, R30 ;  /* 0x0000001e0b1e0221 */ /* 0x000fe20000010000 */
[----:B------:R-:W-:Y:S01]  /*24a0*/  VIADD R11, R36, 0x1 ;  /* 0x00000001240b7836 */ /* 0x000fe20000000000 */
[----:B------:R-:W-:Y:S06]  /*24b0*/  @!P2 BRA `(.L_x_820) ;  /* 0x000000000020a947 */ /* 0x000fec0003800000 */
[----:B------:R-:W-:Y:S01]  /*24c0*/  ISETP.NE.AND P2, PT, R36, 0x2, PT ;  /* 0x000000022400780c */ /* 0x000fe20003f45270 */
[----:B------:R-:W-:-:S12]  /*24d0*/  IMAD.MOV.U32 R46, RZ, RZ, R10 ;  /* 0x000000ffff2e7224 */ /* 0x000fd800078e000a */
[----:B------:R-:W-:Y:S05]  /*24e0*/  @!P2 BRA `(.L_x_821) ;  /* 0x000000000018a947 */ /* 0x000fea0003800000 */
[----:B------:R-:W-:Y:S02]  /*24f0*/  ISETP.NE.AND P2, PT, R36, 0x3, PT ;  /* 0x000000032400780c */ /* 0x000fe40003f45270 */
[----:B------:R-:W-:-:S11]  /*2500*/  MOV R46, R9 ;  /* 0x00000009002e7202 */ /* 0x000fd60000000f00 */
[----:B------:R-:W-:Y:S05]  /*2510*/  @P2 BRA `(.L_x_821) ;  /* 0x00000000000c2947 */ /* 0x000fea0003800000 */
[----:B------:R-:W-:Y:S01]  /*2520*/  IMAD.MOV.U32 R46, RZ, RZ, R13 ;  /* 0x000000ffff2e7224 */ /* 0x000fe200078e000d */
[----:B------:R-:W-:Y:S06]  /*2530*/  BRA `(.L_x_821) ;  /* 0x0000000000047947 */ /* 0x000fec0003800000 */
.L_x_820:
[----:B------:R-:W-:-:S07]  /*2540*/  IMAD.MOV.U32 R46, RZ, RZ, R12 ;  /* 0x000000ffff2e7224 */ /* 0x000fce00078e000c */
.L_x_821:
[----:B------:R-:W-:Y:S05]  /*2550*/  BSYNC B1 ;  /* 0x0000000000017941 */ /* 0x000fea0003800000 */
.L_x_819:
[----:B------:R-:W-:Y:S01]  /*2560*/  ISETP.NE.AND P2, PT, R11, 0x4, PT ;  /* 0x000000040b00780c */ /* 0x000fe20003f45270 */
[----:B------:R-:W-:-:S12]  /*2570*/  BSSY B1, `(.L_x_822) ;  /* 0x000003b000017945 */ /* 0x000fd80003800000 */
[----:B------:R-:W-:Y:S05]  /*2580*/  @P2 BRA `(.L_x_823) ;  /* 0x0000000000e42947 */ /* 0x000fea0003800000 */
[----:B------:R-:W-:Y:S01]  /*2590*/  IADD3 R3, R3, 0x1, RZ ;  /* 0x0000000103037810 */ /* 0x000fe20007ffe0ff */
[----:B------:R-:W-:Y:S03]  /*25a0*/  BSSY B2, `(.L_x_824) ;  /* 0x000000c000027945 */ /* 0x000fe60003800000 */
[C---:B------:R-:W-:Y:S01]  /*25b0*/  ISETP.NE.AND P2, PT, R3.reuse, RZ, PT ;  /* 0x000000ff0300720c */ /* 0x040fe20003f45270 */
[----:B------:R-:W-:-:S12]  /*25c0*/  IMAD.HI.U32 R9, R3, -0x2daee0ad, RZ ;  /* 0xd2511f5303097827 */ /* 0x000fd800078e00ff */
[----:B------:R-:W-:Y:S05]  /*25d0*/  @P2 BRA `(.L_x_825) ;  /* 0x0000000000202947 */ /* 0x000fea0003800000 */
[----:B------:R-:W-:-:S05]  /*25e0*/  VIADD R4, R4, 0x1 ;  /* 0x0000000104047836 */ /* 0x000fca0000000000 */
[----:B------:R-:W-:-:S13]  /*25f0*/  ISETP.NE.AND P2, PT, R4, RZ, PT ;  /* 0x000000ff0400720c */ /* 0x000fda0003f45270 */
[----:B------:R-:W-:Y:S01]  /*2600*/  @!P2 VIADD R2, R2, 0x1 ;  /* 0x000000010202a836 */ /* 0x000fe20000000000 */
[----:B------:R-:W-:Y:S02]  /*2610*/  @!P2 IADD3 R10, R14, 0x1, RZ ;  /* 0x000000010e0aa810 */ /* 0x000fe40007ffe0ff */
[----:B------:R-:W-:Y:S02]  /*2620*/  @!P2 MOV R4, RZ ;  /* 0x000000ff0004a202 */ /* 0x000fe40000000f00 */
[----:B------:R-:W-:-:S13]  /*2630*/  ISETP.NE.AND P3, PT, R2, RZ, !P2 ;  /* 0x000000ff0200720c */ /* 0x000fda0005765270 */
[----:B------:R-:W-:-:S04]  /*2640*/  @P3 IMAD.MOV R10, RZ, RZ, R14 ;  /* 0x000000ffff0a3224 */ /* 0x000fc800078e020e */
[----:B------:R-:W-:-:S07]  /*2650*/  @!P2 IMAD.MOV.U32 R14, RZ, RZ, R10 ;  /* 0x000000ffff0ea224 */ /* 0x000fce00078e000a */
.L_x_825:
[----:B------:R-:W-:Y:S05]  /*2660*/  BSYNC B2 ;  /* 0x0000000000027941 */ /* 0x000fea0003800000 */
.L_x_824:
        /* <DEDUP_REMOVED lines=9> */
[----:B------:R-:W-:Y:S02]  /*2700*/  LOP3.LUT R37, R37, UR20, R9, 0x96, !PT ;  /* 0x0000001425257c12 */ /* 0x000fe4000f8e9609 */
[----:B------:R-:W-:-:S03]  /*2710*/  LOP3.LUT R11, R11, UR22, R36, 0x96, !PT ;  /* 0x000000160b0b7c12 */ /* 0x000fc6000f8e9624 */
[----:B------:R-:W-:-:S05]  /*2720*/  IMAD.WIDE.U32 R36, R37, -0x326172a9, RZ ;  /* 0xcd9e8d5725247825 */ /* 0x000fca00078e00ff */
[----:B------:R-:W-:-:S05]  /*2730*/  LOP3.LUT R12, R37, UR21, R12, 0x96, !PT ;  /* 0x00000015250c7c12 */ /* 0x000fca000f8e960c */
[----:B------:R-:W-:-:S05]  /*2740*/  IMAD.WIDE.U32 R12, R12, -0x2daee0ad, RZ ;  /* 0xd2511f530c0c7825 */ /* 0x000fca00078e00ff */
[----:B------:R-:W-:Y:S01]  /*2750*/  LOP3.LUT R13, R13, UR24, R10, 0x96, !PT ;  /* 0x000000180d0d7c12 */ /* 0x000fe2000f8e960a */
        /* <DEDUP_REMOVED lines=16> */
[----:B------:R-:W-:-:S04]  /*2860*/  IMAD.WIDE.U32 R12, R13, -0x326172a9, RZ ;  /* 0xcd9e8d570d0c7825 */ /* 0x000fc800078e00ff */
[----:B------:R-:W-:Y:S01]  /*2870*/  IMAD.WIDE.U32 R66, R66, -0x326172a9, RZ ;  /* 0xcd9e8d5742427825 */ /* 0x000fe200078e00ff */
[----:B------:R-:W-:-:S05]  /*2880*/  LOP3.LUT R10, R13, UR31, R10, 0x96, !PT ;  /* 0x0000001f0d0a7c12 */ /* 0x000fca000f8e960a */
[----:B------:R-:W-:-:S05]  /*2890*/  IMAD.WIDE.U32 R10, R10, -0x2daee0ad, RZ ;  /* 0xd2511f530a0a7825 */ /* 0x000fca00078e00ff */
[----:B------:R-:W-:Y:S01]  /*28a0*/  LOP3.LUT R13, R11, UR34, R36, 0x96, !PT ;  /* 0x000000220b0d7c12 */ /* 0x000fe2000f8e9624 */
[----:B------:R-:W-:Y:S01]  /*28b0*/  IMAD.MOV.U32 R11, RZ, RZ, RZ ;  /* 0x000000ffff0b7224 */ /* 0x000fe200078e00ff */
[----:B------:R-:W-:-:S03]  /*28c0*/  LOP3.LUT R36, R67, UR33, R12, 0x96, !PT ;  /* 0x0000002143247c12 */ /* 0x000fc6000f8e960c */
[----:B------:R-:W-:-:S04]  /*28d0*/  IMAD.WIDE.U32 R12, R13, -0x326172a9, RZ ;  /* 0xcd9e8d570d0c7825 */ /* 0x000fc800078e00ff */
[----:B------:R-:W-:Y:S01]  /*28e0*/  IMAD.WIDE.U32 R36, R36, -0x2daee0ad, RZ ;  /* 0xd2511f5324247825 */ /* 0x000fe200078e00ff */
[----:B------:R-:W-:-:S03]  /*28f0*/  LOP3.LUT R9, R13, UR35, R66, 0x96, !PT ;  /* 0x000000230d097c12 */ /* 0x000fc6000f8e9642 */
[----:B------:R-:W-:Y:S01]  /*2900*/  IMAD.MOV.U32 R13, RZ, RZ, R36 ;  /* 0x000000ffff0d7224 */ /* 0x000fe200078e0024 */
[----:B------:R-:W-:-:S07]  /*2910*/  LOP3.LUT R10, R37, UR36, R10, 0x96, !PT ;  /* 0x00000024250a7c12 */ /* 0x000fce000f8e960a */
.L_x_823:
[----:B------:R-:W-:Y:S05]  /*2920*/  BSYNC B1 ;  /* 0x0000000000017941 */ /* 0x000fea0003800000 */
.L_x_822:
[----:B------:R-:W-:Y:S01]  /*2930*/  I2FP.F32.U32 R37, R46 ;  /* 0x0000002e00257245 */ /* 0x000fe20000201000 */
[----:B------:R-:W-:Y:S01]  /*2940*/  BSSY B1, `(.L_x_826) ;  /* 0x0000016000017945 */ /* 0x000fe20003800000 */
[----:B------:R-:W-:Y:S02]  /*2950*/  SHF.L.U32 R45, R45, 0x10, RZ ;  /* 0x000000102d2d7819 */ /* 0x000fe400000006ff */
[----:B------:R-:W-:Y:S01]  /*2960*/  ISETP.NE.AND P3, PT, R11, 0x1, PT ;  /* 0x000000010b00780c */ /* 0x000fe20003f65270 */
[----:B------:R-:W-:Y:S01]  /*2970*/  FFMA.FTZ R37, R37, R62, 1.1641532182693481445e-10 ;  /* 0x2f00000025257423 */ /* 0x000fe2000001003e */
[----:B------:R-:W-:Y:S01]  /*2980*/  @P0 PRMT R36, R33, 0x7632, R36 ;  /* 0x0000763221240816 */ /* 0x000fe20000000024 */
[----:B------:R-:W-:-:S03]  /*2990*/  FMUL.FTZ R45, R45, R68 ;  /* 0x000000442d2d7220 */ /* 0x000fc60000410000 */
[----:B------:R-:W-:Y:S01]  /*29a0*/  FSETP.GTU.FTZ.AND P2, PT, R37, R76, PT ;  /* 0x0000004c2500720b */ /* 0x000fe20003f5c000 */
[----:B------:R-:W-:Y:S01]  /*29b0*/  FMUL.FTZ R45, R45, R73 ;  /* 0x000000492d2d7220 */ /* 0x000fe20000410000 */
[----:B------:R-:W-:-:S04]  /*29c0*/  @P0 IMAD.U32 R36, R36, 0x10000, RZ ;  /* 0x0001000024240824 */ /* 0x000fc800078e00ff */
[----:B------:R-:W-:-:S05]  /*29d0*/  FSEL R45, R45, RZ, !P2 ;  /* 0x000000ff2d2d7208 */ /* 0x000fca0005000000 */
        /* <DEDUP_REMOVED lines=11> */
.L_x_827:
[----:B------:R-:W-:-:S07]  /*2a90*/  MOV R46, R12 ;  /* 0x0000000c002e7202 */ /* 0x000fce0000000f00 */
.L_x_828:
[----:B------:R-:W-:Y:S05]  /*2aa0*/  BSYNC B1 ;  /* 0x0000000000017941 */ /* 0x000fea0003800000 */
.L_x_826:
        /* <DEDUP_REMOVED lines=16> */
.L_x_832:
[----:B------:R-:W-:Y:S05]  /*2bb0*/  BSYNC B2 ;  /* 0x0000000000027941 */ /* 0x000fea0003800000 */
.L_x_831:
        /* <DEDUP_REMOVED lines=35> */
[----:B------:R-:W-:Y:S02]  /*2df0*/  LOP3.LUT R13, R11, UR34, R36, 0x96, !PT ;  /* 0x000000220b0d7c12 */ /* 0x000fe4000f8e9624 */
[----:B------:R-:W-:-:S03]  /*2e00*/  LOP3.LUT R36, R67, UR33, R12, 0x96, !PT ;  /* 0x0000002143247c12 */ /* 0x000fc6000f8e960c */
[----:B------:R-:W-:-:S04]  /*2e10*/  IMAD.WIDE.U32 R12, R13, -0x326172a9, RZ ;  /* 0xcd9e8d570d0c7825 */ /* 0x000fc800078e00ff */
[----:B------:R-:W-:Y:S01]  /*2e20*/  IMAD.WIDE.U32 R36, R36, -0x2daee0ad, RZ ;  /* 0xd2511f5324247825 */ /* 0x000fe200078e00ff */
[----:B------:R-:W-:-:S03]  /*2e30*/  LOP3.LUT R9, R13, UR35, R66, 0x96, !PT ;  /* 0x000000230d097c12 */ /* 0x000fc6000f8e9642 */
[----:B------:R-:W-:Y:S01]  /*2e40*/  IMAD.MOV.U32 R13, RZ, RZ, R36 ;  /* 0x000000ffff0d7224 */ /* 0x000fe200078e0024 */
[----:B------:R-:W-:Y:S01]  /*2e50*/  HFMA2.MMA R36, -RZ, RZ, 0, 0 ;  /* 0x00000000ff247435 */ /* 0x000fe200000001ff */
[----:B------:R-:W-:-:S10]  /*2e60*/  LOP3.LUT R10, R37, UR36, R10, 0x96, !PT ;  /* 0x00000024250a7c12 */ /* 0x000fd4000f8e960a */
.L_x_830:
[----:B------:R-:W-:Y:S05]  /*2e70*/  BSYNC B1 ;  /* 0x0000000000017941 */ /* 0x000fea0003800000 */
.L_x_829:
[----:B------:R-:W-:Y:S01]  /*2e80*/  I2FP.F32.U32 R37, R46 ;  /* 0x0000002e00257245 */ /* 0x000fe20000201000 */
[----:B------:R-:W-:Y:S01]  /*2e90*/  IMAD.U32 R11, R38, 0x10000, RZ ;  /* 0x00010000260b7824 */ /* 0x000fe200078e00ff */
[----:B------:R-:W-:Y:S01]  /*2ea0*/  ISETP.NE.AND P4, PT, R36, 0x1, PT ;  /* 0x000000012400780c */ /* 0x000fe20003f85270 */
[----:B------:R-:W-:Y:S01]  /*2eb0*/  BSSY B1, `(.L_x_833) ;  /* 0x0000014000017945 */ /* 0x000fe20003800000 */
[----:B------:R-:W-:Y:S01]  /*2ec0*/  PRMT R38, R38, 0x7632, R38 ;  /* 0x0000763226267816 */ /* 0x000fe20000000026 */
[----:B------:R-:W-:Y:S01]  /*2ed0*/  FFMA.FTZ R37, R37, R62, 1.1641532182693481445e-10 ;  /* 0x2f00000025257423 */ /* 0x000fe2000001003e */
[----:B------:R-:W-:-:S04]  /*2ee0*/  FMUL.FTZ R11, R11, R68 ;  /* 0x000000440b0b7220 */ /* 0x000fc80000410000 */
[----:B------:R-:W-:Y:S01]  /*2ef0*/  FMUL.FTZ R11, R11, R73 ;  /* 0x000000490b0b7220 */ /* 0x000fe20000410000 */
[----:B------:R-:W-:-:S04]  /*2f00*/  FSETP.GTU.FTZ.AND P3, PT, R37, R76, PT ;  /* 0x0000004c2500720b */ /* 0x000fc80003f7c000 */
[----:B------:R-:W-:Y:S01]  /*2f10*/  FSEL R46, R11, RZ, !P3 ;  /* 0x000000ff0b2e7208 */ /* 0x000fe20005800000 */
[----:B------:R-:W-:-:S04]  /*2f20*/  @P0 IMAD.U32 R11, R34, 0x10000, RZ ;  /* 0x00010000220b0824 */ /* 0x000fc800078e00ff */
[----:B------:R-:W-:Y:S01]  /*2f30*/  @P0 FADD.FTZ R46, R11, R46 ;  /* 0x0000002e0b2e0221 */ /* 0x000fe20000010000 */
[----:B------:R-:W-:Y:S01]  /*2f40*/  IADD3 R11, R36, 0x1, RZ ;  /* 0x00000001240b7810 */ /* 0x000fe20007ffe0ff */
[----:B------:R-:W-:Y:S06]  /*2f50*/  @!P4 BRA `(.L_x_834) ;  /* 0x000000000020c947 */ /* 0x000fec0003800000 */
        /* <DEDUP_REMOVED lines=8> */
.L_x_834:
[----:B------:R-:W-:-:S07]  /*2fe0*/  IMAD.MOV.U32 R53, RZ, RZ, R12 ;  /* 0x000000ffff357224 */ /* 0x000fce00078e000c */
.L_x_835:
[----:B------:R-:W-:Y:S05]  /*2ff0*/  BSYNC B1 ;  /* 0x0000000000017941 */ /* 0x000fea0003800000 */
.L_x_833:
        /* <DEDUP_REMOVED lines=16> */
.L_x_839:
[----:B------:R-:W-:Y:S05]  /*3100*/  BSYNC B2 ;  /* 0x0000000000027941 */ /* 0x000fea0003800000 */
.L_x_838:
        /* <DEDUP_REMOVED lines=36> */
[----:B------:R-:W-:Y:S01]  /*3350*/  IMAD.MOV.U32 R11, RZ, RZ, RZ ;  /* 0x000000ffff0b7224 */ /* 0x000fe200078e00ff */
[----:B------:R-:W-:-:S05]  /*3360*/  LOP3.LUT R36, R13, UR33, R36, 0x96, !PT ;  /* 0x000000210d247c12 */ /* 0x000fca000f8e9624 */
[----:B------:R-:W-:-:S05]  /*3370*/  IMAD.WIDE.U32 R36, R36, -0x2daee0ad, RZ ;  /* 0xd2511f5324247825 */ /* 0x000fca00078e00ff */
[----:B------:R-:W-:Y:S02]  /*3380*/  LOP3.LUT R10, R37, UR36, R10, 0x96, !PT ;  /* 0x00000024250a7c12 */ /* 0x000fe4000f8e960a */
[----:B------:R-:W-:Y:S01]  /*3390*/  MOV R13, R36 ;  /* 0x00000024000d7202 */ /* 0x000fe20000000f00 */
[----:B------:R-:W-:-:S05]  /*33a0*/  IMAD.WIDE.U32 R36, R9, -0x326172a9, RZ ;  /* 0xcd9e8d5709247825 */ /* 0x000fca00078e00ff */
[----:B------:R-:W-:Y:S01]  /*33b0*/  LOP3.LUT R9, R37, UR35, R12, 0x96, !PT ;  /* 0x0000002325097c12 */ /* 0x000fe2000f8e960c */
[----:B------:R-:W-:-:S07]  /*33c0*/  IMAD.MOV.U32 R12, RZ, RZ, R36 ;  /* 0x000000ffff0c7224 */ /* 0x000fce00078e0024 */
.L_x_837:
[----:B------:R-:W-:Y:S05]  /*33d0*/  BSYNC B1 ;  /* 0x0000000000017941 */ /* 0x000fea0003800000 */
.L_x_836:
        /* <DEDUP_REMOVED lines=22> */
.L_x_841:
[----:B------:R-:W-:-:S07]  /*3540*/  MOV R38, R12 ;  /* 0x0000000c00267202 */ /* 0x000fce0000000f00 */
.L_x_842:
[----:B------:R-:W-:Y:S05]  /*3550*/  BSYNC B1 ;  /* 0x0000000000017941 */ /* 0x000fea0003800000 */
.L_x_840:
        /* <DEDUP_REMOVED lines=16> */
.L_x_846:
[----:B------:R-:W-:Y:S05]  /*3660*/  BSYNC B2 ;  /* 0x0000000000027941 */ /* 0x000fea0003800000 */
.L_x_845:
        /* <DEDUP_REMOVED lines=37> */
[----:B------:R-:W-:-:S04]  /*38c0*/  IMAD.WIDE.U32 R36, R36, -0x2daee0ad, RZ ;  /* 0xd2511f5324247825 */ /* 0x000fc800078e00ff */
[----:B------:R-:W-:Y:S01]  /*38d0*/  IMAD.MOV.U32 R13, RZ, RZ, R36 ;  /* 0x000000ffff0d7224 */ /* 0x000fe200078e0024 */
[----:B------:R-:W-:Y:S01]  /*38e0*/  LOP3.LUT R10, R37, UR36, R10, 0x96, !PT ;  /* 0x00000024250a7c12 */ /* 0x000fe2000f8e960a */
[----:B------:R-:W-:-:S05]  /*38f0*/  IMAD.WIDE.U32 R36, R9, -0x326172a9, RZ ;  /* 0xcd9e8d5709247825 */ /* 0x000fca00078e00ff */
[----:B------:R-:W-:Y:S02]  /*3900*/  LOP3.LUT R9, R37, UR35, R12, 0x96, !PT ;  /* 0x0000002325097c12 */ /* 0x000fe4000f8e960c */
[----:B------:R-:W-:Y:S01]  /*3910*/  MOV R12, R36 ;  /* 0x00000024000c7202 */ /* 0x000fe20000000f00 */
[----:B------:R-:W-:-:S07]  /*3920*/  IMAD.MOV.U32 R36, RZ, RZ, RZ ;  /* 0x000000ffff247224 */ /* 0x000fce00078e00ff */
.L_x_844:
[----:B------:R-:W-:Y:S05]  /*3930*/  BSYNC B1 ;  /* 0x0000000000017941 */ /* 0x000fea0003800000 */
.L_x_843:
[----:B------:R-:W-:Y:S01]  /*3940*/  I2FP.F32.U32 R37, R38 ;  /* 0x0000002600257245 */ /* 0x000fe20000201000 */
[C---:B------:R-:W-:Y:S01]  /*3950*/  IMAD.U32 R11, R39.reuse, 0x10000, RZ ;  /* 0x00010000270b7824 */ /* 0x040fe200078e00ff */
[----:B------:R-:W-:Y:S01]  /*3960*/  ISETP.NE.AND P6, PT, R36, 0x1, PT ;  /* 0x000000012400780c */ /* 0x000fe20003fc5270 */
[----:B------:R-:W-:Y:S01]  /*3970*/  BSSY B1, `(.L_x_847) ;  /* 0x0000014000017945 */ /* 0x000fe20003800000 */
[----:B------:R-:W-:Y:S01]  /*3980*/  PRMT R39, R39, 0x7632, R39 ;  /* 0x0000763227277816 */ /* 0x000fe20000000027 */
[----:B------:R-:W-:Y:S01]  /*3990*/  FFMA.FTZ R37, R37, R62, 1.1641532182693481445e-10 ;  /* 0x2f00000025257423 */ /* 0x000fe2000001003e */
[----:B------:R-:W-:-:S04]  /*39a0*/  FMUL.FTZ R11, R11, R68 ;  /* 0x000000440b0b7220 */ /* 0x000fc80000410000 */
[----:B------:R-:W-:Y:S01]  /*39b0*/  FMUL.FTZ R11, R11, R73 ;  /* 0x000000490b0b7220 */ /* 0x000fe20000410000 */
[----:B------:R-:W-:-:S04]  /*39c0*/  FSETP.GTU.FTZ.AND P5, PT, R37, R76, PT ;  /* 0x0000004c2500720b */ /* 0x000fc80003fbc000 */
[----:B------:R-:W-:Y:S02]  /*39d0*/  FSEL R54, R11, RZ, !P5 ;  /* 0x000000ff0b367208 */ /* 0x000fe40006800000 */
[----:B------:R-:W-:-:S05]  /*39e0*/  @P0 SHF.L.U32 R11, R35, 0x10, RZ ;  /* 0x00000010230b0819 */ /* 0x000fca00000006ff */
        /* <DEDUP_REMOVED lines=11> */
.L_x_848:
[----:B------:R-:W-:-:S07]  /*3aa0*/  IMAD.MOV.U32 R38, RZ, RZ, R12 ;  /* 0x000000ffff267224 */ /* 0x000fce00078e000c */
.L_x_849:
[----:B------:R-:W-:Y:S05]  /*3ab0*/  BSYNC B1 ;  /* 0x0000000000017941 */ /* 0x000fea0003800000 */
.L_x_847:
        /* <DEDUP_REMOVED lines=8> */
[----:B------:R-:W-:Y:S01]  /*3b40*/  VIADD R4, R4, 0x1 ;  /* 0x0000000104047836 */ /* 0x000fe20000000000 */
[----:B------:R-:W-:-:S04]  /*3b50*/  P2R R10, PR, RZ, 0x1 ;  /* 0x00000001ff0a7803 */ /* 0x000fc80000000000 */
[----:B------:R-:W-:-:S13]  /*3b60*/  ISETP.NE.AND P6, PT, R4, RZ, PT ;  /* 0x000000ff0400720c */ /* 0x000fda0003fc5270 */
[----:B------:R-:W-:Y:S01]  /*3b70*/  @!P6 VIADD R2, R2, 0x1 ;  /* 0x000000010202e836 */ /* 0x000fe20000000000 */
[----:B------:R-:W-:Y:S02]  /*3b80*/  @!P6 IADD3 R11, R14, 0x1, RZ ;  /* 0x000000010e0be810 */ /* 0x000fe40007ffe0ff */
[----:B------:R-:W-:Y:S02]  /*3b90*/  @!P6 MOV R4, RZ ;  /* 0x000000ff0004e202 */ /* 0x000fe40000000f00 */
[----:B------:R-:W-:-:S13]  /*3ba0*/  ISETP.NE.AND P0, PT, R2, RZ, !P6 ;  /* 0x000000ff0200720c */ /* 0x000fda0007705270 */
[----:B------:R-:W-:Y:S01]  /*3bb0*/  @P0 IMAD.MOV R11, RZ, RZ, R14 ;  /* 0x000000ffff0b0224 */ /* 0x000fe200078e020e */
[----:B------:R-:W-:-:S03]  /*3bc0*/  ISETP.NE.AND P0, PT, R10, RZ, PT ;  /* 0x000000ff0a00720c */ /* 0x000fc60003f05270 */
[----:B------:R-:W-:-:S10]  /*3bd0*/  @!P6 IMAD.MOV.U32 R14, RZ, RZ, R11 ;  /* 0x000000ffff0ee224 */ /* 0x000fd400078e000b */
.L_x_853:
[----:B------:R-:W-:Y:S05]  /*3be0*/  BSYNC B2 ;  /* 0x0000000000027941 */ /* 0x000fea0003800000 */
.L_x_852:
        /* <DEDUP_REMOVED lines=9> */
[----:B------:R-:W-:-:S04]  /*3c80*/  LOP3.LUT R13, R13, UR20, R9, 0x96, !PT ;  /* 0x000000140d0d7c12 */ /* 0x000fc8000f8e9609 */
        /* <DEDUP_REMOVED lines=25> */
[----:B------:R-:W-:Y:S01]  /*3e20*/  IMAD.WIDE.U32 R12, R13, -0x326172a9, RZ ;  /* 0xcd9e8d570d0c7825 */ /* 0x000fe200078e00ff */
[----:B------:R-:W-:-:S04]  /*3e30*/  HFMA2.MMA R11, -RZ, RZ, 0, 0 ;  /* 0x00000000ff0b7435 */ /* 0x000fc800000001ff */
[----:B------:R-:W-:-:S05]  /*3e40*/  LOP3.LUT R36, R13, UR33, R36, 0x96, !PT ;  /* 0x000000210d247c12 */ /* 0x000fca000f8e9624 */
[----:B------:R-:W-:-:S04]  /*3e50*/  IMAD.WIDE.U32 R36, R36, -0x2daee0ad, RZ ;  /* 0xd2511f5324247825 */ /* 0x000fc800078e00ff */
[----:B------:R-:W-:Y:S01]  /*3e60*/  IMAD.MOV.U32 R13, RZ, RZ, R36 ;  /* 0x000000ffff0d7224 */ /* 0x000fe200078e0024 */
[----:B------:R-:W-:Y:S01]  /*3e70*/  LOP3.LUT R10, R37, UR36, R10, 0x96, !PT ;  /* 0x00000024250a7c12 */ /* 0x000fe2000f8e960a */
[----:B------:R-:W-:-:S05]  /*3e80*/  IMAD.WIDE.U32 R36, R9, -0x326172a9, RZ ;  /* 0xcd9e8d5709247825 */ /* 0x000fca00078e00ff */
[----:B------:R-:W-:Y:S01]  /*3e90*/  LOP3.LUT R9, R37, UR35, R12, 0x96, !PT ;  /* 0x0000002325097c12 */ /* 0x000fe2000f8e960c */
[----:B------:R-:W-:-:S07]  /*3ea0*/  IMAD.MOV.U32 R12, RZ, RZ, R36 ;  /* 0x000000ffff0c7224 */ /* 0x000fce00078e0024 */
.L_x_851:
[----:B------:R-:W-:Y:S05]  /*3eb0*/  BSYNC B1 ;  /* 0x0000000000017941 */ /* 0x000fea0003800000 */
.L_x_850:
[----:B------:R-:W-:Y:S01]  /*3ec0*/  I2FP.F32.U32 R36, R38 ;  /* 0x0000002600247245 */ /* 0x000fe20000201000 */
[----:B------:R-:W-:Y:S01]  /*3ed0*/  IMAD.U32 R39, R39, 0x10000, RZ ;  /* 0x0001000027277824 */ /* 0x000fe200078e00ff */
[----:B------:R-:W-:Y:S02]  /*3ee0*/  @P0 PRMT R37, R35, 0x7632, R37 ;  /* 0x0000763223250816 */ /* 0x000fe40000000025 */
[----:B------:R-:W-:Y:S01]  /*3ef0*/  F2FP.BF16.F32.PACK_AB R38, R53, R46 ;  /* 0x0000002e3526723e */ /* 0x000fe200000010ff */
[----:B------:R-:W-:Y:S01]  /*3f00*/  FMUL.FTZ R39, R39, R68 ;  /* 0x0000004427277220 */ /* 0x000fe20000410000 */
[----:B------:R-:W-:Y:S01]  /*3f10*/  FFMA.FTZ R36, R36, R62, 1.1641532182693481445e-10 ;  /* 0x2f00000024247423 */ /* 0x000fe2000001003e */
[----:B------:R-:W-:Y:S02]  /*3f20*/  @P0 IMAD.U32 R37, R37, 0x10000, RZ ;  /* 0x0001000025250824 */ /* 0x000fe400078e00ff */
[----:B------:R-:W-:Y:S01]  /*3f30*/  FMUL.FTZ R39, R39, R73 ;  /* 0x0000004927277220 */ /* 0x000fe20000410000 */
[----:B------:R-:W-:-:S02]  /*3f40*/  SEL R73, RZ, 0x1, P2 ;  /* 0x00000001ff497807 */ /* 0x000fc40001000000 */
[----:B------:R-:W-:Y:S02]  /*3f50*/  FSETP.GTU.FTZ.AND P6, PT, R36, R76, PT ;  /* 0x0000004c2400720b */ /* 0x000fe40003fdc000 */
[----:B------:R-:W-:Y:S02]  /*3f60*/  F2FP.BF16.F32.PACK_AB R36, R29, R22 ;  /* 0x000000161d24723e */ /* 0x000fe400000010ff */
[----:B------:R-:W-:Y:S02]  /*3f70*/  FSEL R62, R39, RZ, !P6 ;  /* 0x000000ff273e7208 */ /* 0x000fe40007000000 */
[----:B------:R-:W-:-:S03]  /*3f80*/  SEL R76, RZ, 0x1000000, P6 ;  /* 0x01000000ff4c7807 */ /* 0x000fc60003000000 */
[----:B------:R-:W-:Y:S01]  /*3f90*/  @P0 FADD.FTZ R62, R37, R62 ;  /* 0x0000003e253e0221 */ /* 0x000fe20000010000 */
[----:B------:R-:W-:Y:S02]  /*3fa0*/  LEA R66, P0, R21, UR10, 0x4 ;  /* 0x0000000a15427c11 */ /* 0x000fe4000f8020ff */
[----:B------:R-:W-:Y:S02]  /*3fb0*/  F2FP.BF16.F32.PACK_AB R37, R45, R30 ;  /* 0x0000001e2d25723e */ /* 0x000fe400000010ff */
[----:B------:R-:W-:Y:S02]  /*3fc0*/  LEA.HI.X R67, R21, UR11, RZ, 0x4, P0 ;  /* 0x0000000b15437c11 */ /* 0x000fe400080f24ff */
[----:B------:R-:W-:Y:S02]  /*3fd0*/  ISETP.NE.AND P0, PT, R72, RZ, PT ;  /* 0x000000ff4800720c */ /* 0x000fe40003f05270 */
[----:B------:R-:W-:Y:S02]  /*3fe0*/  F2FP.BF16.F32.PACK_AB R39, R62, R54 ;  /* 0x000000363e27723e */ /* 0x000fe400000010ff */
[----:B------:R-:W-:-:S02]  /*3ff0*/  SEL R72, RZ, 0x10000, P5 ;  /* 0x00010000ff487807 */ /* 0x000fc40002800000 */
[----:B------:R-:W-:Y:S01]  /*4000*/  ISETP.NE.AND P5, PT, R71, RZ, PT ;  /* 0x000000ff4700720c */ /* 0x000fe20003fa5270 */
[----:B------:R0:W-:Y:S01]  /*4010*/  STG.E.128 desc[UR4][R66.64], R36 ;  /* 0x0000002442007986 */ /* 0x0001e2000c101d04 */
[----:B------:R-:W-:-:S04]  /*4020*/  SEL R71, RZ, 0x100, P4 ;  /* 0x00000100ff477807 */ /* 0x000fc80002000000 */
[----:B------:R-:W-:Y:S02]  /*4030*/  LOP3.LUT R71, R71, R76, R72, 0xfe, !PT ;  /* 0x0000004c47477212 */ /* 0x000fe400078efe48 */
[----:B------:R-:W-:Y:S02]  /*4040*/  SEL R72, RZ, 0x1, P3 ;  /* 0x00000001ff487807 */ /* 0x000fe40001800000 */
[----:B0-----:R-:W-:Y:S01]  /*4050*/  SEL R38, RZ, 0x1, P1 ;  /* 0x00000001ff267807 */ /* 0x001fe20000800000 */
[----:B------:R-:W-:Y:S01]  /*4060*/  IMAD.WIDE.U32 R36, R73, 0x1000000, RZ ;  /* 0x0100000049247825 */ /* 0x000fe200078e00ff */
[----:B------:R-:W-:-:S03]  /*4070*/  SEL R66, RZ, 0x1, P5 ;  /* 0x00000001ff427807 */ /* 0x000fc60002800000 */
[----:B------:R-:W-:Y:S01]  /*4080*/  IMAD.WIDE.U32 R38, R38, 0x10000, RZ ;  /* 0x0001000026267825 */ /* 0x000fe200078e00ff */
[----:B------:R-:W-:Y:S02]  /*4090*/  LOP3.LUT R37, R37, R71, R72, 0xfe, !PT ;  /* 0x0000004725257212 */ /* 0x000fe400078efe48 */
[----:B------:R-:W-:Y:S01]  /*40a0*/  IADD3 R71, R21, 0x100, RZ ;  /* 0x0000010015477810 */ /* 0x000fe20007ffe0ff */
[----:B------:R-:W-:-:S05]  /*40b0*/  IMAD.WIDE.U32 R66, R66, 0x100, RZ ;  /* 0x0000010042427825 */ /* 0x000fca00078e00ff */
[----:B------:R-:W-:Y:S02]  /*40c0*/  LOP3.LUT R39, R67, R37, R39, 0xfe, !PT ;  /* 0x0000002543277212 */ /* 0x000fe400078efe27 */
[----:B------:R-:W-:Y:S02]  /*40d0*/  LOP3.LUT R36, R66, R36, R38, 0xfe, !PT ;  /* 0x0000002442247212 */ /* 0x000fe400078efe26 */
[----:B------:R-:W-:-:S04]  /*40e0*/  SEL R37, RZ, 0x1, P0 ;  /* 0x00000001ff257807 */ /* 0x000fc80000000000 */
[----:B------:R-:W-:Y:S02]  /*40f0*/  LOP3.LUT R38, R36, R37, RZ, 0xfc, !PT ;  /* 0x0000002524267212 */ /* 0x000fe400078efcff */
[----:B------:R-:W-:-:S04]  /*4100*/  LEA R36, P0, R21, UR14, 0x3 ;  /* 0x0000000e15247c11 */ /* 0x000fc8000f8018ff */
[----:B------:R-:W-:-:S05]  /*4110*/  LEA.HI.X R37, R21, UR15, RZ, 0x3, P0 ;  /* 0x0000000f15257c11 */ /* 0x000fca00080f1cff */
[----:B------:R0:W-:Y:S04]  /*4120*/  STG.E.64 desc[UR4][R36.64], R38 ;  /* 0x0000002624007986 */ /* 0x0001e8000c101b04 */
.L_x_797:
[----:B------:R-:W-:Y:S05]  /*4130*/  BSYNC B0 ;  /* 0x0000000000007941 */ /* 0x000fea0003800000 */
.L_x_796:
[----:B------:R-:W-:Y:S01]  /*4140*/  ISETP.NE.AND P0, PT, R23, RZ, PT ;  /* 0x000000ff1700720c */ /* 0x000fe20003f05270 */
        /* <DEDUP_REMOVED lines=12> */
[----:B------:R-:W-:-:S11]  /*4210*/  VIADD R40, R11, 0x1 ;  /* 0x000000010b287836 */ /* 0x000fd60000000000 */
[----:B0-----:R-:W-:Y:S05]  /*4220*/  @!P1 BRA `(.L_x_857) ;  /* 0x0000000000209947 */ /* 0x001fea0003800000 */
        /* <DEDUP_REMOVED lines=8> */
.L_x_857:
[----:B------:R-:W-:-:S07]  /*42b0*/  IMAD.MOV.U32 R24, RZ, RZ, R12 ;  /* 0x000000ffff187224 */ /* 0x000fce00078e000c */
.L_x_858:
[----:B------:R-:W-:Y:S05]  /*42c0*/  BSYNC B1 ;  /* 0x0000000000017941 */ /* 0x000fea0003800000 */
.L_x_856:
        /* <DEDUP_REMOVED lines=11> */
[----:B------:R-:W-:Y:S01]  /*4380*/  @!P1 IADD3 R10, R14, 0x1, RZ ;  /* 0x000000010e0a9810 */ /* 0x000fe20007ffe0ff */
[----:B------:R-:W-:-:S03]  /*4390*/  @!P1 IMAD.MOV.U32 R4, RZ, RZ, RZ ;  /* 0x000000ffff049224 */ /* 0x000fc600078e00ff */
[----:B------:R-:W-:-:S13]  /*43a0*/  ISETP.NE.AND P2, PT, R2, RZ, !P1 ;  /* 0x000000ff0200720c */ /* 0x000fda0004f45270 */
[----:B------:R-:W-:-:S05]  /*43b0*/  @P2 IMAD.MOV R10, RZ, RZ, R14 ;  /* 0x000000ffff0a2224 */ /* 0x000fca00078e020e */
[----:B------:R-:W-:-:S07]  /*43c0*/  @!P1 MOV R14, R10 ;  /* 0x0000000a000e9202 */ /* 0x000fce0000000f00 */
.L_x_862:
[----:B------:R-:W-:Y:S05]  /*43d0*/  BSYNC B2 ;  /* 0x0000000000027941 */ /* 0x000fea0003800000 */
.L_x_861:
        /* <DEDUP_REMOVED lines=40> */
[----:B------:R-:W-:-:S04]  /*4660*/  IMAD.WIDE.U32 R66, R67, -0x2daee0ad, RZ ;  /* 0xd2511f5343427825 */ /* 0x000fc800078e00ff */
[----:B------:R-:W-:Y:S01]  /*4670*/  IMAD.MOV.U32 R13, RZ, RZ, R66 ;  /* 0x000000ffff0d7224 */ /* 0x000fe200078e0042 */
[----:B------:R-:W-:-:S07]  /*4680*/  LOP3.LUT R10, R67, UR36, R10, 0x96, !PT ;  /* 0x00000024430a7c12 */ /* 0x000fce000f8e960a */
.L_x_860:
[----:B------:R-:W-:Y:S05]  /*4690*/  BSYNC B1 ;  /* 0x0000000000017941 */ /* 0x000fea0003800000 */
.L_x_859:
[----:B------:R-:W0:Y:S01]  /*46a0*/  LDC R47, c[0x0][0x298] ;  /* 0x0000a600ff2f7b82 */ /* 0x000e220000000800 */
[----:B------:R-:W-:Y:S01]  /*46b0*/  HFMA2.MMA R63, -RZ, RZ, 0.1171875, 0 ;  /* 0x2f800000ff3f7435 */ /* 0x000fe200000001ff */
[----:B------:R-:W-:Y:S01]  /*46c0*/  I2FP.F32.U32 R24, R24 ;  /* 0x0000001800187245 */ /* 0x000fe20000201000 */
[----:B-----5:R-:W-:Y:S01]  /*46d0*/  IMAD.U32 R11, R36, 0x10000, RZ ;  /* 0x00010000240b7824 */ /* 0x020fe200078e00ff */
[----:B------:R-:W-:Y:S01]  /*46e0*/  ISETP.NE.AND P1, PT, R40, 0x1, PT ;  /* 0x000000012800780c */ /* 0x000fe20003f25270 */
[----:B------:R-:W-:Y:S01]  /*46f0*/  BSSY B1, `(.L_x_863) ;  /* 0x0000016000017945 */ /* 0x000fe20003800000 */
[----:B------:R-:W-:Y:S01]  /*4700*/  PRMT R36, R36, 0x7632, R36 ;  /* 0x0000763224247816 */ /* 0x000fe20000000024 */
[----:B------:R-:W-:Y:S01]  /*4710*/  FMUL.FTZ R11, R11, R68 ;  /* 0x000000440b0b7220 */ /* 0x000fe20000410000 */
[----:B------:R-:W1:Y:S03]  /*4720*/  LDC R48, c[0x0][0x294] ;  /* 0x0000a500ff307b82 */ /* 0x000e660000000800 */
[----:B------:R-:W-:Y:S01]  /*4730*/  FFMA.FTZ R24, R24, R63, 1.1641532182693481445e-10 ;  /* 0x2f00000018187423 */ /* 0x000fe2000001003f */
[----:B0-----:R-:W-:-:S04]  /*4740*/  FMUL.FTZ R11, R11, R47 ;  /* 0x0000002f0b0b7220 */ /* 0x001fc80000410000 */
[----:B-1----:R-:W-:-:S04]  /*4750*/  FSETP.GTU.FTZ.AND P2, PT, R24, R48, PT ;  /* 0x000000301800720b */ /* 0x002fc80003f5c000 */
[----:B------:R-:W-:Y:S01]  /*4760*/  FSEL R24, R11, RZ, !P2 ;  /* 0x000000ff0b187208 */ /* 0x000fe20005000000 */
[----:B------:R-:W-:Y:S01]  /*4770*/  @P0 IMAD.U32 R11, R32, 0x10000, RZ ;  /* 0x00010000200b0824 */ /* 0x000fe200078e00ff */
[----:B------:R-:W-:-:S03]  /*4780*/  P2R R73, PR, RZ, 0x4 ;  /* 0x00000004ff497803 */ /* 0x000fc60000000000 */
        /* <DEDUP_REMOVED lines=11> */
.L_x_864:
[----:B------:R-:W-:-:S07]  /*4840*/  IMAD.MOV.U32 R31, RZ, RZ, R12 ;  /* 0x000000ffff1f7224 */ /* 0x000fce00078e000c */
.L_x_865:
[----:B------:R-:W-:Y:S05]  /*4850*/  BSYNC B1 ;  /* 0x0000000000017941 */ /* 0x000fea0003800000 */
.L_x_863:
        /* <DEDUP_REMOVED lines=16> */
.L_x_869:
[----:B------:R-:W-:Y:S05]  /*4960*/  BSYNC B2 ;  /* 0x0000000000027941 */ /* 0x000fea0003800000 */
.L_x_868:
        /* <DEDUP_REMOVED lines=40> */
[----:B------:R-:W-:-:S04]  /*4bf0*/  LOP3.LUT R9, R13, UR35, R76, 0x96, !PT ;  /* 0x000000230d097c12 */ /* 0x000fc8000f8e964c */
[----:B------:R-:W-:Y:S02]  /*4c00*/  LOP3.LUT R10, R67, UR36, R10, 0x96, !PT ;  /* 0x00000024430a7c12 */ /* 0x000fe4000f8e960a */
[----:B------:R-:W-:-:S07]  /*4c10*/  MOV R13, R66 ;  /* 0x00000042000d7202 */ /* 0x000fce0000000f00 */
.L_x_867:
[----:B------:R-:W-:Y:S05]  /*4c20*/  BSYNC B1 ;  /* 0x0000000000017941 */ /* 0x000fea0003800000 */
.L_x_866:
[----:B------:R-:W-:Y:S01]  /*4c30*/  I2FP.F32.U32 R40, R31 ;  /* 0x0000001f00287245 */ /* 0x000fe20000201000 */
[----:B------:R-:W-:Y:S01]  /*4c40*/  IMAD.U32 R31, R36, 0x10000, RZ ;  /* 0x00010000241f7824 */ /* 0x000fe200078e00ff */
[----:B------:R-:W-:Y:S01]  /*4c50*/  @P0 PRMT R36, R32, 0x7632, R36 ;  /* 0x0000763220240816 */ /* 0x000fe20000000024 */
[----:B------:R-:W-:Y:S01]  /*4c60*/  BSSY B1, `(.L_x_870) ;  /* 0x0000015000017945 */ /* 0x000fe20003800000 */
[----:B------:R-:W-:Y:S02]  /*4c70*/  VIADD R55, R11, 0x1 ;  /* 0x000000010b377836 */ /* 0x000fe40000000000 */
[----:B------:R-:W-:Y:S01]  /*4c80*/  FFMA.FTZ R40, R40, R63, 1.1641532182693481445e-10 ;  /* 0x2f00000028287423 */ /* 0x000fe2000001003f */
[----:B------:R-:W-:Y:S01]  /*4c90*/  FMUL.FTZ R31, R31, R68 ;  /* 0x000000441f1f7220 */ /* 0x000fe20000410000 */
[----:B------:R-:W-:-:S03]  /*4ca0*/  @P0 SHF.L.U32 R36, R36, 0x10, RZ ;  /* 0x0000001024240819 */ /* 0x000fc600000006ff */
[----:B------:R-:W-:Y:S01]  /*4cb0*/  FMUL.FTZ R31, R31, R47 ;  /* 0x0000002f1f1f7220 */ /* 0x000fe20000410000 */
[----:B------:R-:W-:-:S04]  /*4cc0*/  FSETP.GTU.FTZ.AND P1, PT, R40, R48, PT ;  /* 0x000000302800720b */ /* 0x000fc80003f3c000 */
[----:B------:R-:W-:Y:S02]  /*4cd0*/  P2R R72, PR, RZ, 0x2 ;  /* 0x00000002ff487803 */ /* 0x000fe40000000000 */
[----:B------:R-:W-:Y:S02]  /*4ce0*/  FSEL R31, R31, RZ, !P1 ;  /* 0x000000ff1f1f7208 */ /* 0x000fe40004800000 */
[----:B------:R-:W-:-:S03]  /*4cf0*/  ISETP.NE.AND P1, PT, R11, 0x1, PT ;  /* 0x000000010b00780c */ /* 0x000fc60003f25270 */
[----:B------:R-:W-:-:S10]  /*4d00*/  @P0 FADD.FTZ R31, R36, R31 ;  /* 0x0000001f241f0221 */ /* 0x000fd40000010000 */
[----:B------:R-:W-:Y:S05]  /*4d10*/  @!P1 BRA `(.L_x_871) ;  /* 0x0000000000209947 */ /* 0x000fea0003800000 */
        /* <DEDUP_REMOVED lines=8> */
.L_x_871:
[----:B------:R-:W-:-:S07]  /*4da0*/  IMAD.MOV.U32 R36, RZ, RZ, R12 ;  /* 0x000000ffff247224 */ /* 0x000fce00078e000c */
.L_x_872:
[----:B------:R-:W-:Y:S05]  /*4db0*/  BSYNC B1 ;  /* 0x0000000000017941 */ /* 0x000fea0003800000 */
.L_x_870:
        /* <DEDUP_REMOVED lines=16> */
.L_x_876:
[----:B------:R-:W-:Y:S05]  /*4ec0*/  BSYNC B2 ;  /* 0x0000000000027941 */ /* 0x000fea0003800000 */
.L_x_875:
        /* <DEDUP_REMOVED lines=42> */
[----:B------:R-:W-:-:S07]  /*5170*/  LOP3.LUT R10, R67, UR36, R10, 0x96, !PT ;  /* 0x00000024430a7c12 */ /* 0x000fce000f8e960a */
.L_x_874:
[----:B------:R-:W-:Y:S05]  /*5180*/  BSYNC B1 ;  /* 0x0000000000017941 */ /* 0x000fea0003800000 */
.L_x_873:
[----:B------:R-:W0:Y:S01]  /*5190*/  LDC R67, c[0x0][0x298] ;  /* 0x0000a600ff437b82 */ /* 0x000e220000000800 */
[----:B------:R-:W-:Y:S01]  /*51a0*/  I2FP.F32.U32 R36, R36 ;  /* 0x0000002400247245 */ /* 0x000fe20000201000 */
[----:B------:R-:W-:Y:S01]  /*51b0*/  BSSY B1, `(.L_x_877) ;  /* 0x0000017000017945 */ /* 0x000fe20003800000 */
[----:B------:R-:W-:Y:S02]  /*51c0*/  SHF.L.U32 R11, R37, 0x10, RZ ;  /* 0x00000010250b7819 */ /* 0x000fe400000006ff */
[----:B------:R-:W-:Y:S01]  /*51d0*/  ISETP.NE.AND P2, PT, R55, 0x1, PT ;  /* 0x000000013700780c */ /* 0x000fe20003f45270 */
[----:B------:R-:W-:Y:S01]  /*51e0*/  FFMA.FTZ R36, R36, R63, 1.1641532182693481445e-10 ;  /* 0x2f00000024247423 */ /* 0x000fe2000001003f */
[----:B------:R-:W-:Y:S01]  /*51f0*/  PRMT R47, R37, 0x7632, R47 ;  /* 0x00007632252f7816 */ /* 0x000fe2000000002f */
[----:B------:R-:W1:Y:S01]  /*5200*/  LDC R66, c[0x0][0x294] ;  /* 0x0000a500ff427b82 */ /* 0x000e620000000800 */
[----:B------:R-:W-:-:S04]  /*5210*/  FMUL.FTZ R11, R11, R68 ;  /* 0x000000440b0b7220 */ /* 0x000fc80000410000 */
[----:B0-----:R-:W-:Y:S01]  /*5220*/  FMUL.FTZ R11, R11, R67 ;  /* 0x000000430b0b7220 */ /* 0x001fe20000410000 */
[----:B-1----:R-:W-:-:S04]  /*5230*/  FSETP.GTU.FTZ.AND P1, PT, R36, R66, PT ;  /* 0x000000422400720b */ /* 0x002fc80003f3c000 */
[----:B------:R-:W-:Y:S01]  /*5240*/  FSEL R40, R11, RZ, !P1 ;  /* 0x000000ff0b287208 */ /* 0x000fe20004800000 */
[----:B------:R-:W-:-:S04]  /*5250*/  @P0 IMAD.U32 R11, R33, 0x10000, RZ ;  /* 0x00010000210b0824 */ /* 0x000fc800078e00ff */
        /* <DEDUP_REMOVED lines=11> */
.L_x_878:
[----:B------:R-:W-:-:S07]  /*5310*/  MOV R48, R12 ;  /* 0x0000000c00307202 */ /* 0x000fce0000000f00 */
.L_x_879:
[----:B------:R-:W-:Y:S05]  /*5320*/  BSYNC B1 ;  /* 0x0000000000017941 */ /* 0x000fea0003800000 */
.L_x_877:
        /* <DEDUP_REMOVED lines=16> */
.L_x_883:
[----:B------:R-:W-:Y:S05]  /*5430*/  BSYNC B2 ;  /* 0x0000000000027941 */ /* 0x000fea0003800000 */
.L_x_882:
        /* <DEDUP_REMOVED lines=38> */
[----:B------:R-:W-:-:S04]  /*56a0*/  IMAD.WIDE.U32 R36, R36, -0x2daee0ad, RZ ;  /* 0xd2511f5324247825 */ /* 0x000fc800078e00ff */
[----:B------:R-:W-:Y:S01]  /*56b0*/  IMAD.MOV.U32 R13, RZ, RZ, R36 ;  /* 0x000000ffff0d7224 */ /* 0x000fe200078e0024 */
[----:B------:R-:W-:Y:S01]  /*56c0*/  LOP3.LUT R10, R37, UR36, R10, 0x96, !PT ;  /* 0x00000024250a7c12 */ /* 0x000fe2000f8e960a */
[----:B------:R-:W-:-:S05]  /*56d0*/  IMAD.WIDE.U32 R36, R9, -0x326172a9, RZ ;  /* 0xcd9e8d5709247825 */ /* 0x000fca00078e00ff */
[----:B------:R-:W-:Y:S02]  /*56e0*/  LOP3.LUT R9, R37, UR35, R12, 0x96, !PT ;  /* 0x0000002325097c12 */ /* 0x000fe4000f8e960c */
[----:B------:R-:W-:-:S07]  /*56f0*/  MOV R12, R36 ;  /* 0x00000024000c7202 */ /* 0x000fce0000000f00 */
.L_x_881:
[----:B------:R-:W-:Y:S05]  /*5700*/  BSYNC B1 ;  /* 0x0000000000017941 */ /* 0x000fea0003800000 */
.L_x_880:
[----:B------:R-:W-:Y:S01]  /*5710*/  I2FP.F32.U32 R37, R48 ;  /* 0x0000003000257245 */ /* 0x000fe20000201000 */
[----:B------:R-:W-:Y:S01]  /*5720*/  IMAD.U32 R47, R47, 0x10000, RZ ;  /* 0x000100002f2f7824 */ /* 0x000fe200078e00ff */
[----:B------:R-:W-:Y:S01]  /*5730*/  ISETP.NE.AND P3, PT, R11, 0x1, PT ;  /* 0x000000010b00780c */ /* 0x000fe20003f65270 */
[----:B------:R-:W-:Y:S01]  /*5740*/  BSSY B1, `(.L_x_884) ;  /* 0x0000014000017945 */ /* 0x000fe20003800000 */
[----:B------:R-:W-:Y:S01]  /*5750*/  @P0 PRMT R36, R33, 0x7632, R36 ;  /* 0x0000763221240816 */ /* 0x000fe20000000024 */
[----:B------:R-:W-:Y:S01]  /*5760*/  FFMA.FTZ R37, R37, R63, 1.1641532182693481445e-10 ;  /* 0x2f00000025257423 */ /* 0x000fe2000001003f */
[----:B------:R-:W-:Y:S02]  /*5770*/  FMUL.FTZ R47, R47, R68 ;  /* 0x000000442f2f7220 */ /* 0x000fe40000410000 */
[----:B------:R-:W-:Y:S02]  /*5780*/  @P0 SHF.L.U32 R36, R36, 0x10, RZ ;  /* 0x0000001024240819 */ /* 0x000fe400000006ff */
[----:B------:R-:W-:Y:S01]  /*5790*/  FMUL.FTZ R47, R47, R67 ;  /* 0x000000432f2f7220 */ /* 0x000fe20000410000 */
[----:B------:R-:W-:-:S04]  /*57a0*/  FSETP.GTU.FTZ.AND P2, PT, R37, R66, PT ;  /* 0x000000422500720b */ /* 0x000fc80003f5c000 */
        /* <DEDUP_REMOVED lines=12> */
.L_x_885:
[----:B------:R-:W-:-:S07]  /*5870*/  MOV R48, R12 ;  /* 0x0000000c00307202 */ /* 0x000fce0000000f00 */
.L_x_886:
[----:B------:R-:W-:Y:S05]  /*5880*/  BSYNC B1 ;  /* 0x0000000000017941 */ /* 0x000fea0003800000 */
.L_x_884:
        /* <DEDUP_REMOVED lines=10> */
[----:B------:R-:W-:Y:S01]  /*5930*/  @!P3 VIADD R2, R2, 0x1 ;  /* 0x000000010202b836 */ /* 0x000fe20000000000 */
[----:B------:R-:W-:Y:S01]  /*5940*/  @!P3 IADD3 R10, R14, 0x1, RZ ;  /* 0x000000010e0ab810 */ /* 0x000fe20007ffe0ff */
[----:B------:R-:W-:-:S03]  /*5950*/  @!P3 IMAD.MOV.U32 R4, RZ, RZ, RZ ;  /* 0x000000ffff04b224 */ /* 0x000fc600078e00ff */
[----:B------:R-:W-:-:S13]  /*5960*/  ISETP.NE.AND P4, PT, R2, RZ, !P3 ;  /* 0x000000ff0200720c */ /* 0x000fda0005f85270 */
[----:B------:R-:W-:-:S05]  /*5970*/  @P4 IMAD.MOV R10, RZ, RZ, R14 ;  /* 0x000000ffff0a4224 */ /* 0x000fca00078e020e */
[----:B------:R-:W-:-:S07]  /*5980*/  @!P3 MOV R14, R10 ;  /* 0x0000000a000eb202 */ /* 0x000fce0000000f00 */
.L_x_890:
[----:B------:R-:W-:Y:S05]  /*5990*/  BSYNC B2 ;  /* 0x0000000000027941 */ /* 0x000fea0003800000 */
.L_x_889:
        /* <DEDUP_REMOVED lines=38> */
[----:B------:R-:W-:Y:S02]  /*5c00*/  LOP3.LUT R10, R37, UR36, R10, 0x96, !PT ;  /* 0x00000024250a7c12 */ /* 0x000fe4000f8e960a */
[----:B------:R-:W-:Y:S01]  /*5c10*/  MOV R13, R36 ;  /* 0x00000024000d7202 */ /* 0x000fe20000000f00 */
[----:B------:R-:W-:-:S05]  /*5c20*/  IMAD.WIDE.U32 R36, R9, -0x326172a9, RZ ;  /* 0xcd9e8d5709247825 */ /* 0x000fca00078e00ff */
[----:B------:R-:W-:Y:S01]  /*5c30*/  LOP3.LUT R9, R37, UR35, R12, 0x96, !PT ;  /* 0x0000002325097c12 */ /* 0x000fe2000f8e960c */
[----:B------:R-:W-:Y:S01]  /*5c40*/  IMAD.MOV.U32 R12, RZ, RZ, R36 ;  /* 0x000000ffff0c7224 */ /* 0x000fe200078e0024 */
[----:B------:R-:W-:-:S11]  /*5c50*/  HFMA2.MMA R36, -RZ, RZ, 0, 0 ;  /* 0x00000000ff247435 */ /* 0x000fd600000001ff */
.L_x_888:
[----:B------:R-:W-:Y:S05]  /*5c60*/  BSYNC B1 ;  /* 0x0000000000017941 */ /* 0x000fea0003800000 */
.L_x_887:
        /* <DEDUP_REMOVED lines=20> */
[----:B------:R-:W-:Y:S01]  /*5db0*/  MOV R55, R13 ;  /* 0x0000000d00377202 */ /* 0x000fe20000000f00 */
[----:B------:R-:W-:Y:S06]  /*5dc0*/  BRA `(.L_x_893) ;  /* 0x0000000000047947 */ /* 0x000fec0003800000 */
.L_x_892:
[----:B------:R-:W-:-:S07]  /*5dd0*/  IMAD.MOV.U32 R55, RZ, RZ, R12 ;  /* 0x000000ffff377224 */ /* 0x000fce00078e000c */
.L_x_893:
[----:B------:R-:W-:Y:S05]  /*5de0*/  BSYNC B1 ;  /* 0x0000000000017941 */ /* 0x000fea0003800000 */
.L_x_891:
        /* <DEDUP_REMOVED lines=10> */
[----:B------:R-:W-:Y:S01]  /*5e90*/  @!P4 IADD3 R2, R2, 0x1, RZ ;  /* 0x000000010202c810 */ /* 0x000fe20007ffe0ff */
[----:B------:R-:W-:Y:S01]  /*5ea0*/  @!P4 VIADD R10, R14, 0x1 ;  /* 0x000000010e0ac836 */ /* 0x000fe20000000000 */
[----:B------:R-:W-:Y:S02]  /*5eb0*/  @!P4 MOV R4, RZ ;  /* 0x000000ff0004c202 */ /* 0x000fe40000000f00 */
[----:B------:R-:W-:-:S13]  /*5ec0*/  ISETP.NE.AND P5, PT, R2, RZ, !P4 ;  /* 0x000000ff0200720c */ /* 0x000fda00067a5270 */
[----:B------:R-:W-:-:S05]  /*5ed0*/  @P5 IADD3 R10, R14, RZ, RZ ;  /* 0x000000ff0e0a5210 */ /* 0x000fca0007ffe0ff */
[----:B------:R-:W-:-:S07]  /*5ee0*/  @!P4 IMAD.MOV.U32 R14, RZ, RZ, R10 ;  /* 0x000000ffff0ec224 */ /* 0x000fce00078e000a */
.L_x_897:
[----:B------:R-:W-:Y:S05]  /*5ef0*/  BSYNC B2 ;  /* 0x0000000000027941 */ /* 0x000fea0003800000 */
.L_x_896:
        /* <DEDUP_REMOVED lines=44> */
.L_x_895:
[----:B------:R-:W-:Y:S05]  /*61c0*/  BSYNC B1 ;  /* 0x0000000000017941 */ /* 0x000fea0003800000 */
.L_x_894:
[----:B------:R-:W-:Y:S01]  /*61d0*/  I2FP.F32.U32 R36, R55 ;  /* 0x0000003700247245 */ /* 0x000fe20000201000 */
[----:B------:R-:W-:Y:S01]  /*61e0*/  BSSY B1, `(.L_x_898) ;  /* 0x0000016000017945 */ /* 0x000fe20003800000 */
[----:B------:R-:W-:Y:S02]  /*61f0*/  SHF.L.U32 R38, R38, 0x10, RZ ;  /* 0x0000001026267819 */ /* 0x000fe400000006ff */
[----:B------:R-:W-:Y:S01]  /*6200*/  ISETP.NE.AND P5, PT, R11, 0x1, PT ;  /* 0x000000010b00780c */ /* 0x000fe20003fa5270 */
[----:B------:R-:W-:Y:S02]  /*6210*/  FFMA.FTZ R36, R36, R63, 1.1641532182693481445e-10 ;  /* 0x2f00000024247423 */ /* 0x000fe4000001003f */
[----:B------:R-:W-:-:S03]  /*6220*/  FMUL.FTZ R38, R38, R68 ;  /* 0x0000004426267220 */ /* 0x000fc60000410000 */
[----:B------:R-:W-:Y:S01]  /*6230*/  FSETP.GTU.FTZ.AND P4, PT, R36, R66, PT ;  /* 0x000000422400720b */ /* 0x000fe20003f9c000 */
[----:B------:R-:W-:Y:S01]  /*6240*/  FMUL.FTZ R55, R38, R67 ;  /* 0x0000004326377220 */ /* 0x000fe20000410000 */
[----:B------:R-:W-:-:S04]  /*6250*/  @P0 PRMT R36, R34, 0x7632, R36 ;  /* 0x0000763222240816 */ /* 0x000fc80000000024 */
        /* <DEDUP_REMOVED lines=13> */
.L_x_899:
[----:B------:R-:W-:-:S07]  /*6330*/  MOV R38, R12 ;  /* 0x0000000c00267202 */ /* 0x000fce0000000f00 */
.L_x_900:
[----:B------:R-:W-:Y:S05]  /*6340*/  BSYNC B1 ;  /* 0x0000000000017941 */ /* 0x000fea0003800000 */
.L_x_898:
        /* <DEDUP_REMOVED lines=16> */
.L_x_904:
[----:B------:R-:W-:Y:S05]  /*6450*/  BSYNC B2 ;  /* 0x0000000000027941 */ /* 0x000fea0003800000 */
.L_x_903:
        /* <DEDUP_REMOVED lines=44> */
.L_x_902:
[----:B------:R-:W-:Y:S05]  /*6720*/  BSYNC B1 ;  /* 0x0000000000017941 */ /* 0x000fea0003800000 */
.L_x_901:
[----:B------:R-:W-:Y:S01]  /*6730*/  I2FP.F32.U32 R11, R38 ;  /* 0x00000026000b7245 */ /* 0x000fe20000201000 */
[----:B------:R-:W-:Y:S01]  /*6740*/  BSSY B1, `(.L_x_905) ;  /* 0x0000016000017945 */ /* 0x000fe20003800000 */
[----:B------:R-:W-:-:S03]  /*6750*/  ISETP.NE.AND P6, PT, R36, 0x1, PT ;  /* 0x000000012400780c */ /* 0x000fc60003fc5270 */
[----:B------:R-:W-:-:S05]  /*6760*/  FFMA.FTZ R11, R11, R63, 1.1641532182693481445e-10 ;  /* 0x2f0000000b0b7423 */ /* 0x000fca000001003f */
[----:B------:R-:W-:Y:S01]  /*6770*/  FSETP.GTU.FTZ.AND P5, PT, R11, R66, PT ;  /* 0x000000420b00720b */ /* 0x000fe20003fbc000 */
[C---:B------:R-:W-:Y:S01]  /*6780*/  IMAD.U32 R11, R39.reuse, 0x10000, RZ ;  /* 0x00010000270b7824 */ /* 0x040fe200078e00ff */
[----:B------:R-:W-:-:S03]  /*6790*/  PRMT R39, R39, 0x7632, R39 ;  /* 0x0000763227277816 */ /* 0x000fc60000000027 */
[----:B------:R-:W-:-:S04]  /*67a0*/  FMUL.FTZ R11, R11, R68 ;  /* 0x000000440b0b7220 */ /* 0x000fc80000410000 */
[----:B------:R-:W-:-:S05]  /*67b0*/  FMUL.FTZ R11, R11, R67 ;  /* 0x000000430b0b7220 */ /* 0x000fca0000410000 */
        /* <DEDUP_REMOVED lines=13> */
.L_x_906:
[----:B------:R-:W-:-:S07]  /*6890*/  IMAD.MOV.U32 R38, RZ, RZ, R12 ;  /* 0x000000ffff267224 */ /* 0x000fce00078e000c */
.L_x_907:
[----:B------:R-:W-:Y:S05]  /*68a0*/  BSYNC B1 ;  /* 0x0000000000017941 */ /* 0x000fea0003800000 */
.L_x_905:
        /* <DEDUP_REMOVED lines=11> */
[----:B------:R-:W-:Y:S01]  /*6960*/  @!P6 IADD3 R2, R2, 0x1, RZ ;  /* 0x000000010202e810 */ /* 0x000fe20007ffe0ff */
[----:B------:R-:W-:Y:S01]  /*6970*/  @!P6 VIADD R11, R14, 0x1 ;  /* 0x000000010e0be836 */ /* 0x000fe20000000000 */
[----:B------:R-:W-:Y:S02]  /*6980*/  @!P6 MOV R4, RZ ;  /* 0x000000ff0004e202 */ /* 0x000fe40000000f00 */
[----:B------:R-:W-:-:S13]  /*6990*/  ISETP.NE.AND P0, PT, R2, RZ, !P6 ;  /* 0x000000ff0200720c */ /* 0x000fda0007705270 */
[----:B------:R-:W-:Y:S02]  /*69a0*/  @P0 IADD3 R11, R14, RZ, RZ ;  /* 0x000000ff0e0b0210 */ /* 0x000fe40007ffe0ff */
[----:B------:R-:W-:-:S03]  /*69b0*/  ISETP.NE.AND P0, PT, R10, RZ, PT ;  /* 0x000000ff0a00720c */ /* 0x000fc60003f05270 */
[----:B------:R-:W-:-:S10]  /*69c0*/  @!P6 IMAD.MOV.U32 R14, RZ, RZ, R11 ;  /* 0x000000ffff0ee224 */ /* 0x000fd400078e000b */
.L_x_911:
[----:B------:R-:W-:Y:S05]  /*69d0*/  BSYNC B2 ;  /* 0x0000000000027941 */ /* 0x000fea0003800000 */
.L_x_910:
        /* <DEDUP_REMOVED lines=44> */
.L_x_909:
[----:B------:R-:W-:Y:S05]  /*6ca0*/  BSYNC B1 ;  /* 0x0000000000017941 */ /* 0x000fea0003800000 */
.L_x_908:
[----:B------:R-:W-:Y:S02]  /*6cb0*/  I2FP.F32.U32 R36, R38 ;  /* 0x0000002600247245 */ /* 0x000fe40000201000 */
[----:B------:R-:W-:Y:S02]  /*6cc0*/  SHF.L.U32 R39, R39, 0x10, RZ ;  /* 0x0000001027277819 */ /* 0x000fe400000006ff */
[----:B------:R-:W-:Y:S01]  /*6cd0*/  @P0 PRMT R37, R35, 0x7632, R37 ;  /* 0x0000763223250816 */ /* 0x000fe20000000025 */
[----:B------:R-:W-:Y:S01]  /*6ce0*/  FFMA.FTZ R36, R36, R63, 1.1641532182693481445e-10 ;  /* 0x2f00000024247423 */ /* 0x000fe2000001003f */
[----:B------:R-:W-:Y:S01]  /*6cf0*/  F2FP.BF16.F32.PACK_AB R38, R55, R48 ;  /* 0x000000303726723e */ /* 0x000fe200000010ff */
[----:B------:R-:W-:Y:S02]  /*6d00*/  FMUL.FTZ R39, R39, R68 ;  /* 0x0000004427277220 */ /* 0x000fe40000410000 */
[----:B------:R-:W-:Y:S01]  /*6d10*/  @P0 IMAD.U32 R37, R37, 0x10000, RZ ;  /* 0x0001000025250824 */ /* 0x000fe200078e00ff */
[----:B------:R-:W-:Y:S01]  /*6d20*/  FSETP.GTU.FTZ.AND P6, PT, R36, R66, PT ;  /* 0x000000422400720b */ /* 0x000fe20003fdc000 */
[----:B------:R-:W-:Y:S01]  /*6d30*/  FMUL.FTZ R63, R39, R67 ;  /* 0x00000043273f7220 */ /* 0x000fe20000410000 */
[----:B------:R-:W-:-:S02]  /*6d40*/  F2FP.BF16.F32.PACK_AB R36, R31, R24 ;  /* 0x000000181f24723e */ /* 0x000fc400000010ff */
[----:B------:R-:W-:Y:S02]  /*6d50*/  SEL R76, RZ, 0x1000000, P6 ;  /* 0x01000000ff4c7807 */ /* 0x000fe40003000000 */
[----:B------:R-:W-:-:S05]  /*6d60*/  FSEL R63, R63, RZ, !P6 ;  /* 0x000000ff3f3f7208 */ /* 0x000fca0007000000 */
        /* <DEDUP_REMOVED lines=10> */
[----:B0-----:R-:W-:Y:S02]  /*6e10*/  LOP3.LUT R38, R72, R76, R73, 0xfe, !PT ;  /* 0x0000004c48267212 */ /* 0x001fe400078efe49 */
[----:B------:R-:W-:Y:S02]  /*6e20*/  SEL R72, RZ, 0x1, P2 ;  /* 0x00000001ff487807 */ /* 0x000fe40001000000 */
[----:B------:R-:W-:Y:S02]  /*6e30*/  SEL R39, RZ, 0x1, P3 ;  /* 0x00000001ff277807 */ /* 0x000fe40001800000 */
[----:B------:R-:W-:Y:S01]  /*6e40*/  SEL R66, RZ, 0x1, P5 ;  /* 0x00000001ff427807 */ /* 0x000fe20002800000 */
[----:B------:R-:W-:-:S04]  /*6e50*/  IMAD.WIDE.U32 R36, R72, 0x1000000, RZ ;  /* 0x0100000048247825 */ /* 0x000fc800078e00ff */
[----:B------:R-:W-:Y:S01]  /*6e60*/  IMAD.WIDE.U32 R66, R66, 0x100, RZ ;  /* 0x0000010042427825 */ /* 0x000fe200078e00ff */
[----:B------:R-:W-:Y:S02]  /*6e70*/  LOP3.LUT R37, R37, R38, R39, 0xfe, !PT ;  /* 0x0000002625257212 */ /* 0x000fe400078efe27 */
[----:B------:R-:W-:-:S05]  /*6e80*/  SEL R38, RZ, 0x1, P1 ;  /* 0x00000001ff267807 */ /* 0x000fca0000800000 */
[----:B------:R-:W-:-:S05]  /*6e90*/  IMAD.WIDE.U32 R38, R38, 0x10000, RZ ;  /* 0x0001000026267825 */ /* 0x000fca00078e00ff */
[----:B------:R-:W-:Y:S02]  /*6ea0*/  LOP3.LUT R39, R67, R37, R39, 0xfe, !PT ;  /* 0x0000002543277212 */ /* 0x000fe400078efe27 */
[----:B------:R-:W-:Y:S02]  /*6eb0*/  LOP3.LUT R36, R66, R36, R38, 0xfe, !PT ;  /* 0x0000002442247212 */ /* 0x000fe400078efe26 */
[----:B------:R-:W-:-:S04]  /*6ec0*/  SEL R37, RZ, 0x1, P0 ;  /* 0x00000001ff257807 */ /* 0x000fc80000000000 */
[----:B------:R-:W-:Y:S02]  /*6ed0*/  LOP3.LUT R38, R36, R37, RZ, 0xfc, !PT ;  /* 0x0000002524267212 */ /* 0x000fe400078efcff */
[----:B------:R-:W-:-:S04]  /*6ee0*/  LEA R36, P0, R71, UR14, 0x3 ;  /* 0x0000000e47247c11 */ /* 0x000fc8000f8018ff */
[C---:B------:R-:W-:Y:S02]  /*6ef0*/  LEA.HI.X R37, R71.reuse, UR15, RZ, 0x3, P0 ;  /* 0x0000000f47257c11 */ /* 0x040fe400080f1cff */
[----:B------:R-:W-:-:S03]  /*6f00*/  IADD3 R71, R71, 0x100, RZ ;  /* 0x0000010047477810 */ /* 0x000fc60007ffe0ff */
[----:B------:R1:W-:Y:S04]  /*6f10*/  STG.E.64 desc[UR4][R36.64], R38 ;  /* 0x0000002624007986 */ /* 0x0003e8000c101b04 */
.L_x_855:
[----:B------:R-:W-:Y:S05]  /*6f20*/  BSYNC B0 ;  /* 0x0000000000007941 */ /* 0x000fea0003800000 */
.L_x_854:
[----:B------:R-:W-:Y:S01]  /*6f30*/  ISETP.NE.AND P0, PT, R25, RZ, PT ;  /* 0x000000ff1900720c */ /* 0x000fe20003f05270 */
        /* <DEDUP_REMOVED lines=22> */
.L_x_915:
[----:B------:R-:W-:-:S07]  /*70a0*/  IMAD.MOV.U32 R26, RZ, RZ, R12 ;  /* 0x000000ffff1a7224 */ /* 0x000fce00078e000c */
.L_x_916:
[----:B------:R-:W-:Y:S05]  /*70b0*/  BSYNC B1 ;  /* 0x0000000000017941 */ /* 0x000fea0003800000 */
.L_x_914:
        /* <DEDUP_REMOVED lines=11> */
[----:B------:R-:W-:Y:S02]  /*7170*/  @!P1 VIADD R10, R14, 0x1 ;  /* 0x000000010e0a9836 */ /* 0x000fe40000000000 */
[----:B------:R-:W-:Y:S01]  /*7180*/  @!P1 IMAD.MOV.U32 R4, RZ, RZ, RZ ;  /* 0x000000ffff049224 */ /* 0x000fe200078e00ff */
[----:B------:R-:W-:-:S13]  /*7190*/  ISETP.NE.AND P2, PT, R2, RZ, !P1 ;  /* 0x000000ff0200720c */ /* 0x000fda0004f45270 */
[----:B------:R-:W-:-:S04]  /*71a0*/  @P2 IADD3 R10, R14, RZ, RZ ;  /* 0x000000ff0e0a2210 */ /* 0x000fc80007ffe0ff */
[----:B------:R-:W-:-:S07]  /*71b0*/  @!P1 MOV R14, R10 ;  /* 0x0000000a000e9202 */ /* 0x000fce0000000f00 */
.L_x_920:
[----:B------:R-:W-:Y:S05]  /*71c0*/  BSYNC B2 ;  /* 0x0000000000027941 */ /* 0x000fea0003800000 */
.L_x_919:
[----:B------:R-:W-:Y:S01]  /*71d0*/  LOP3.LUT R12, R9, UR7, R14, 0x96, !PT ;  /* 0x00000007090c7c12 */ /* 0x000fe2000f8e960e */
[----:B------:R-:W-:Y:S01]  /*71e0*/  IMAD.HI.U32 R9, R2, -0x326172a9, RZ ;  /* 0xcd9e8d5702097827 */ /* 0x000fe200078e00ff */
[----:B------:R-:W-:-:S03]  /*71f0*/  HFMA2.MMA R42, -RZ, RZ, 0, 0 ;  /* 0x00000000ff2a7435 */ /* 0x000fc600000001ff */
        /* <DEDUP_REMOVED lines=40> */
.L_x_918:
[----:B------:R-:W-:Y:S05]  /*7480*/  BSYNC B1 ;  /* 0x0000000000017941 */ /* 0x000fea0003800000 */
.L_x_917:
        /* <DEDUP_REMOVED lines=26> */
.L_x_922:
[----:B------:R-:W-:-:S07]  /*7630*/  MOV R41, R12 ;  /* 0x0000000c00297202 */ /* 0x000fce0000000f00 */
.L_x_923:
[----:B------:R-:W-:Y:S05]  /*7640*/  BSYNC B1 ;  /* 0x0000000000017941 */ /* 0x000fea0003800000 */
.L_x_921:
        /* <DEDUP_REMOVED lines=16> */
.L_x_927:
[----:B------:R-:W-:Y:S05]  /*7750*/  BSYNC B2 ;  /* 0x0000000000027941 */ /* 0x000fea0003800000 */
.L_x_926:
        /* <DEDUP_REMOVED lines=43> */
.L_x_925:
[----:B------:R-:W-:Y:S05]  /*7a10*/  BSYNC B1 ;  /* 0x0000000000017941 */ /* 0x000fea0003800000 */
.L_x_924:
[----:B------:R-:W-:Y:S01]  /*7a20*/  I2FP.F32.U32 R41, R41 ;  /* 0x0000002900297245 */ /* 0x000fe20000201000 */
[----:B------:R-:W-:Y:S01]  /*7a30*/  BSSY B1, `(.L_x_928) ;  /* 0x0000017000017945 */ /* 0x000fe20003800000 */
[----:B------:R-:W-:Y:S02]  /*7a40*/  SHF.L.U32 R49, R36, 0x10, RZ ;  /* 0x0000001024317819 */ /* 0x000fe400000006ff */
[----:B------:R-:W-:Y:S01]  /*7a50*/  @P0 PRMT R36, R32, 0x7632, R36 ;  /* 0x0000763220240816 */ /* 0x000fe20000000024 */
[----:B------:R-:W-:Y:S02]  /*7a60*/  FFMA.FTZ R41, R41, R64, 1.1641532182693481445e-10 ;  /* 0x2f00000029297423 */ /* 0x000fe40000010040 */
[----:B------:R-:W-:Y:S02]  /*7a70*/  FMUL.FTZ R49, R49, R68 ;  /* 0x0000004431317220 */ /* 0x000fe40000410000 */
[----:B------:R-:W-:Y:S01]  /*7a80*/  @P0 IMAD.U32 R36, R36, 0x10000, RZ ;  /* 0x0001000024240824 */ /* 0x000fe200078e00ff */
[----:B------:R-:W-:Y:S01]  /*7a90*/  FSETP.GTU.FTZ.AND P1, PT, R41, R57, PT ;  /* 0x000000392900720b */ /* 0x000fe20003f3c000 */
[----:B------:R-:W-:Y:S01]  /*7aa0*/  FMUL.FTZ R41, R49, R50 ;  /* 0x0000003231297220 */ /* 0x000fe20000410000 */
[----:B------:R-:W-:-:S02]  /*7ab0*/  IADD3 R57, R11, 0x1, RZ ;  /* 0x000000010b397810 */ /* 0x000fc40007ffe0ff */
        /* <DEDUP_REMOVED lines=13> */
.L_x_929:
[----:B------:R-:W-:-:S07]  /*7b90*/  MOV R36, R12 ;  /* 0x0000000c00247202 */ /* 0x000fce0000000f00 */
.L_x_930:
[----:B------:R-:W-:Y:S05]  /*7ba0*/  BSYNC B1 ;  /* 0x0000000000017941 */ /* 0x000fea0003800000 */
.L_x_928:
        /* <DEDUP_REMOVED lines=16> */
.L_x_934:
[----:B------:R-:W-:Y:S05]  /*7cb0*/  BSYNC B2 ;  /* 0x0000000000027941 */ /* 0x000fea0003800000 */
.L_x_933:
        /* <DEDUP_REMOVED lines=40> */
[----:B------:R-:W-:-:S04]  /*7f40*/  LOP3.LUT R9, R13, UR35, R76, 0x96, !PT ;  /* 0x000000230d097c12 */ /* 0x000fc8000f8e964c */
[----:B------:R-:W-:Y:S02]  /*7f50*/  LOP3.LUT R10, R67, UR36, R10, 0x96, !PT ;  /* 0x00000024430a7c12 */ /* 0x000fe4000f8e960a */
[----:B------:R-:W-:-:S07]  /*7f60*/  MOV R13, R66 ;  /* 0x00000042000d7202 */ /* 0x000fce0000000f00 */
.L_x_932:
[----:B------:R-:W-:Y:S05]  /*7f70*/  BSYNC B1 ;  /* 0x0000000000017941 */ /* 0x000fea0003800000 */
.L_x_931:
        /* <DEDUP_REMOVED lines=24> */
.L_x_936:
[----:B------:R-:W-:-:S07]  /*8100*/  MOV R50, R12 ;  /* 0x0000000c00327202 */ /* 0x000fce0000000f00 */
.L_x_937:
[----:B------:R-:W-:Y:S05]  /*8110*/  BSYNC B1 ;  /* 0x0000000000017941 */ /* 0x000fea0003800000 */
.L_x_935:
        /* <DEDUP_REMOVED lines=16> */
.L_x_941:
[----:B------:R-:W-:Y:S05]  /*8220*/  BSYNC B2 ;  /* 0x0000000000027941 */ /* 0x000fea0003800000 */
.L_x_940:
        /* <DEDUP_REMOVED lines=38> */
[----:B------:R-:W-:-:S05]  /*8490*/  IMAD.WIDE.U32 R36, R36, -0x2daee0ad, RZ ;  /* 0xd2511f5324247825 */ /* 0x000fca00078e00ff */
[----:B------:R-:W-:Y:S02]  /*84a0*/  LOP3.LUT R10, R37, UR36, R10, 0x96, !PT ;  /* 0x00000024250a7c12 */ /* 0x000fe4000f8e960a */
[----:B------:R-:W-:Y:S01]  /*84b0*/  MOV R13, R36 ;  /* 0x00000024000d7202 */ /* 0x000fe20000000f00 */
[----:B------:R-:W-:-:S05]  /*84c0*/  IMAD.WIDE.U32 R36, R9, -0x326172a9, RZ ;  /* 0xcd9e8d5709247825 */ /* 0x000fca00078e00ff */
[----:B------:R-:W-:Y:S01]  /*84d0*/  LOP3.LUT R9, R37, UR35, R12, 0x96, !PT ;  /* 0x0000002325097c12 */ /* 0x000fe2000f8e960c */
[----:B------:R-:W-:-:S07]  /*84e0*/  IMAD.MOV.U32 R12, RZ, RZ, R36 ;  /* 0x000000ffff0c7224 */ /* 0x000fce00078e0024 */
.L_x_939:
[----:B------:R-:W-:Y:S05]  /*84f0*/  BSYNC B1 ;  /* 0x0000000000017941 */ /* 0x000fea0003800000 */
.L_x_938:
        /* <DEDUP_REMOVED lines=22> */
.L_x_943:
[----:B------:R-:W-:-:S07]  /*8660*/  IMAD.MOV.U32 R50, RZ, RZ, R12 ;  /* 0x000000ffff327224 */ /* 0x000fce00078e000c */
.L_x_944:
[----:B------:R-:W-:Y:S05]  /*8670*/  BSYNC B1 ;  /* 0x0000000000017941 */ /* 0x000fea0003800000 */
.L_x_942:
        /* <DEDUP_REMOVED lines=16> */
.L_x_948:
[----:B------:R-:W-:Y:S05]  /*8780*/  BSYNC B2 ;  /* 0x0000000000027941 */ /* 0x000fea0003800000 */
.L_x_947:
        /* <DEDUP_REMOVED lines=44> */
.L_x_946:
[----:B------:R-:W-:Y:S05]  /*8a50*/  BSYNC B1 ;  /* 0x0000000000017941 */ /* 0x000fea0003800000 */
.L_x_945:
[----:B------:R-:W-:Y:S01]  /*8a60*/  I2FP.F32.U32 R37, R50 ;  /* 0x0000003200257245 */ /* 0x000fe20000201000 */
[----:B------:R-:W-:Y:S01]  /*8a70*/  BSSY B1, `(.L_x_949) ;  /* 0x0000016000017945 */ /* 0x000fe20003800000 */
[----:B------:R-:W-:Y:S02]  /*8a80*/  SHF.L.U32 R11, R38, 0x10, RZ ;  /* 0x00000010260b7819 */ /* 0x000fe400000006ff */
[----:B------:R-:W-:Y:S01]  /*8a90*/  ISETP.NE.AND P4, PT, R36, 0x1, PT ;  /* 0x000000012400780c */ /* 0x000fe20003f85270 */
[----:B------:R-:W-:Y:S01]  /*8aa0*/  FFMA.FTZ R37, R37, R64, 1.1641532182693481445e-10 ;  /* 0x2f00000025257423 */ /* 0x000fe20000010040 */
[----:B------:R-:W-:Y:S01]  /*8ab0*/  PRMT R38, R38, 0x7632, R38 ;  /* 0x0000763226267816 */ /* 0x000fe20000000026 */
[----:B------:R-:W-:-:S03]  /*8ac0*/  FMUL.FTZ R11, R11, R68 ;  /* 0x000000440b0b7220 */ /* 0x000fc60000410000 */
[----:B------:R-:W-:Y:S01]  /*8ad0*/  FSETP.GTU.FTZ.AND P3, PT, R37, R66, PT ;  /* 0x000000422500720b */ /* 0x000fe20003f7c000 */
[----:B------:R-:W-:-:S05]  /*8ae0*/  FMUL.FTZ R11, R11, R67 ;  /* 0x000000430b0b7220 */ /* 0x000fca0000410000 */
        /* <DEDUP_REMOVED lines=13> */
.L_x_950:
[----:B------:R-:W-:-:S07]  /*8bc0*/  MOV R57, R12 ;  /* 0x0000000c00397202 */ /* 0x000fce0000000f00 */
.L_x_951:
[----:B------:R-:W-:Y:S05]  /*8bd0*/  BSYNC B1 ;  /* 0x0000000000017941 */ /* 0x000fea0003800000 */
.L_x_949:
        /* <DEDUP_REMOVED lines=16> */
.L_x_955:
[----:B------:R-:W-:Y:S05]  /*8ce0*/  BSYNC B2 ;  /* 0x0000000000027941 */ /* 0x000fea0003800000 */
.L_x_954:
        /* <DEDUP_REMOVED lines=44> */
.L_x_953:
[----:B------:R-:W-:Y:S05]  /*8fb0*/  BSYNC B1 ;  /* 0x0000000000017941 */ /* 0x000fea0003800000 */
.L_x_952:
[----:B------:R-:W-:Y:S01]  /*8fc0*/  I2FP.F32.U32 R36, R57 ;  /* 0x0000003900247245 */ /* 0x000fe20000201000 */
[----:B------:R-:W-:Y:S01]  /*8fd0*/  IMAD.U32 R38, R38, 0x10000, RZ ;  /* 0x0001000026267824 */ /* 0x000fe200078e00ff */
[----:B------:R-:W-:Y:S01]  /*8fe0*/  ISETP.NE.AND P5, PT, R11, 0x1, PT ;  /* 0x000000010b00780c */ /* 0x000fe20003fa5270 */
[----:B------:R-:W-:Y:S02]  /*8ff0*/  BSSY B1, `(.L_x_956) ;  /* 0x0000014000017945 */ /* 0x000fe40003800000 */
[----:B------:R-:W-:Y:S01]  /*9000*/  FFMA.FTZ R36, R36, R64, 1.1641532182693481445e-10 ;  /* 0x2f00000024247423 */ /* 0x000fe20000010040 */
[----:B------:R-:W-:-:S04]  /*9010*/  FMUL.FTZ R38, R38, R68 ;  /* 0x0000004426267220 */ /* 0x000fc80000410000 */
[----:B------:R-:W-:Y:S01]  /*9020*/  FMUL.FTZ R57, R38, R67 ;  /* 0x0000004326397220 */ /* 0x000fe20000410000 */
[----:B------:R-:W-:Y:S02]  /*9030*/  FSETP.GTU.FTZ.AND P4, PT, R36, R66, PT ;  /* 0x000000422400720b */ /* 0x000fe40003f9c000 */
[----:B------:R-:W-:Y:S02]  /*9040*/  @P0 PRMT R36, R34, 0x7632, R36 ;  /* 0x0000763222240816 */ /* 0x000fe40000000024 */
        /* <DEDUP_REMOVED lines=13> */
.L_x_957:
[----:B------:R-:W-:-:S07]  /*9120*/  IMAD.MOV.U32 R38, RZ, RZ, R12 ;  /* 0x000000ffff267224 */ /* 0x000fce00078e000c */
.L_x_958:
[----:B------:R-:W-:Y:S05]  /*9130*/  BSYNC B1 ;  /* 0x0000000000017941 */ /* 0x000fea0003800000 */
.L_x_956:
        /* <DEDUP_REMOVED lines=16> */
.L_x_962:
[----:B------:R-:W-:Y:S05]  /*9240*/  BSYNC B2 ;  /* 0x0000000000027941 */ /* 0x000fea0003800000 */
.L_x_961:
        /* <DEDUP_REMOVED lines=44> */
.L_x_960:
[----:B------:R-:W-:Y:S05]  /*9510*/  BSYNC B1 ;  /* 0x0000000000017941 */ /* 0x000fea0003800000 */
.L_x_959:
[----:B------:R-:W-:Y:S01]  /*9520*/  I2FP.F32.U32 R11, R38 ;  /* 0x00000026000b7245 */ /* 0x000fe20000201000 */
[----:B------:R-:W-:Y:S01]  /*9530*/  BSSY B1, `(.L_x_963) ;  /* 0x0000016000017945 */ /* 0x000fe20003800000 */
[----:B------:R-:W-:-:S03]  /*9540*/  ISETP.NE.AND P6, PT, R36, 0x1, PT ;  /* 0x000000012400780c */ /* 0x000fc60003fc5270 */
[----:B------:R-:W-:-:S05]  /*9550*/  FFMA.FTZ R11, R11, R64, 1.1641532182693481445e-10 ;  /* 0x2f0000000b0b7423 */ /* 0x000fca0000010040 */
[----:B------:R-:W-:Y:S02]  /*9560*/  FSETP.GTU.FTZ.AND P5, PT, R11, R66, PT ;  /* 0x000000420b00720b */ /* 0x000fe40003fbc000 */
[C---:B------:R-:W-:Y:S02]  /*9570*/  SHF.L.U32 R11, R39.reuse, 0x10, RZ ;  /* 0x00000010270b7819 */ /* 0x040fe400000006ff */
[----:B------:R-:W-:-:S03]  /*9580*/  PRMT R39, R39, 0x7632, R39 ;  /* 0x0000763227277816 */ /* 0x000fc60000000027 */
[----:B------:R-:W-:-:S04]  /*9590*/  FMUL.FTZ R11, R11, R68 ;  /* 0x000000440b0b7220 */ /* 0x000fc80000410000 */
        /* <DEDUP_REMOVED lines=14> */
.L_x_964:
[----:B------:R-:W-:-:S07]  /*9680*/  MOV R38, R12 ;  /* 0x0000000c00267202 */ /* 0x000fce0000000f00 */
.L_x_965:
[----:B------:R-:W-:Y:S05]  /*9690*/  BSYNC B1 ;  /* 0x0000000000017941 */ /* 0x000fea0003800000 */
.L_x_963:
        /* <DEDUP_REMOVED lines=8> */
[----:B------:R-:W-:Y:S02]  /*9720*/  IADD3 R4, R4, 0x1, RZ ;  /* 0x0000000104047810 */ /* 0x000fe40007ffe0ff */
[----:B------:R-:W-:Y:S02]  /*9730*/  P2R R10, PR, RZ, 0x1 ;  /* 0x00000001ff0a7803 */ /* 0x000fe40000000000 */
[----:B------:R-:W-:-:S13]  /*9740*/  ISETP.NE.AND P6, PT, R4, RZ, PT ;  /* 0x000000ff0400720c */ /* 0x000fda0003fc5270 */
[----:B------:R-:W-:Y:S01]  /*9750*/  @!P6 VIADD R2, R2, 0x1 ;  /* 0x000000010202e836 */ /* 0x000fe20000000000 */
[----:B------:R-:W-:Y:S01]  /*9760*/  @!P6 IADD3 R11, R14, 0x1, RZ ;  /* 0x000000010e0be810 */ /* 0x000fe20007ffe0ff */
[----:B------:R-:W-:-:S03]  /*9770*/  @!P6 IMAD.MOV.U32 R4, RZ, RZ, RZ ;  /* 0x000000ffff04e224 */ /* 0x000fc600078e00ff */
[----:B------:R-:W-:-:S13]  /*9780*/  ISETP.NE.AND P0, PT, R2, RZ, !P6 ;  /* 0x000000ff0200720c */ /* 0x000fda0007705270 */
[----:B------:R-:W-:Y:S01]  /*9790*/  @P0 IMAD.MOV R11, RZ, RZ, R14 ;  /* 0x000000ffff0b0224 */ /* 0x000fe200078e020e */
[----:B------:R-:W-:-:S04]  /*97a0*/  ISETP.NE.AND P0, PT, R10, RZ, PT ;  /* 0x000000ff0a00720c */ /* 0x000fc80003f05270 */
[----:B------:R-:W-:-:S09]  /*97b0*/  @!P6 MOV R14, R11 ;  /* 0x0000000b000ee202 */ /* 0x000fd20000000f00 */
.L_x_969:
[----:B------:R-:W-:Y:S05]  /*97c0*/  BSYNC B2 ;  /* 0x0000000000027941 */ /* 0x000fea0003800000 */
.L_x_968:
        /* <DEDUP_REMOVED lines=44> */
.L_x_967:
[----:B------:R-:W-:Y:S05]  /*9a90*/  BSYNC B1 ;  /* 0x0000000000017941 */ /* 0x000fea0003800000 */
.L_x_966:
[----:B------:R-:W-:Y:S01]  /*9aa0*/  I2FP.F32.U32 R36, R38 ;  /* 0x0000002600247245 */ /* 0x000fe20000201000 */
[----:B------:R-:W-:Y:S01]  /*9ab0*/  IMAD.U32 R39, R39, 0x10000, RZ ;  /* 0x0001000027277824 */ /* 0x000fe200078e00ff */
[----:B------:R-:W-:Y:S02]  /*9ac0*/  @P0 PRMT R37, R35, 0x7632, R37 ;  /* 0x0000763223250816 */ /* 0x000fe40000000025 */
[----:B------:R-:W-:Y:S01]  /*9ad0*/  F2FP.BF16.F32.PACK_AB R38, R57, R50 ;  /* 0x000000323926723e */ /* 0x000fe200000010ff */
[----:B------:R-:W-:Y:S01]  /*9ae0*/  FFMA.FTZ R36, R36, R64, 1.1641532182693481445e-10 ;  /* 0x2f00000024247423 */ /* 0x000fe20000010040 */
[----:B------:R-:W-:Y:S01]  /*9af0*/  FMUL.FTZ R39, R39, R68 ;  /* 0x0000004427277220 */ /* 0x000fe20000410000 */
[----:B------:R-:W-:-:S03]  /*9b00*/  @P0 SHF.L.U32 R37, R37, 0x10, RZ ;  /* 0x0000001025250819 */ /* 0x000fc600000006ff */
[----:B------:R-:W-:Y:S01]  /*9b10*/  FMUL.FTZ R64, R39, R67 ;  /* 0x0000004327407220 */ /* 0x000fe20000410000 */
        /* <DEDUP_REMOVED lines=28> */
[C---:B------:R-:W-:Y:S01]  /*9ce0*/  LEA.HI.X R37, R71.reuse, UR15, RZ, 0x3, P0 ;  /* 0x0000000f47257c11 */ /* 0x040fe200080f1cff */
[----:B------:R-:W-:-:S04]  /*9cf0*/  VIADD R71, R71, 0x100 ;  /* 0x0000010047477836 */ /* 0x000fc80000000000 */
[----:B------:R2:W-:Y:S04]  /*9d00*/  STG.E.64 desc[UR4][R36.64], R38 ;  /* 0x0000002624007986 */ /* 0x0005e8000c101b04 */
.L_x_913:
[----:B------:R-:W-:Y:S05]  /*9d10*/  BSYNC B0 ;  /* 0x0000000000007941 */ /* 0x000fea0003800000 */
.L_x_912:
[----:B------:R-:W-:Y:S01]  /*9d20*/  ISETP.NE.AND P0, PT, R27, RZ, PT ;  /* 0x000000ff1b00720c */ /* 0x000fe20003f05270 */
        /* <DEDUP_REMOVED lines=22> */
.L_x_973:
[----:B------:R-:W-:-:S07]  /*9e90*/  MOV R28, R12 ;  /* 0x0000000c001c7202 */ /* 0x000fce0000000f00 */
.L_x_974:
[----:B------:R-:W-:Y:S05]  /*9ea0*/  BSYNC B1 ;  /* 0x0000000000017941 */ /* 0x000fea0003800000 */
.L_x_972:
        /* <DEDUP_REMOVED lines=11> */
[----:B------:R-:W-:Y:S02]  /*9f60*/  @!P1 IADD3 R10, R14, 0x1, RZ ;  /* 0x000000010e0a9810 */ /* 0x000fe40007ffe0ff */
[----:B------:R-:W-:Y:S02]  /*9f70*/  @!P1 MOV R4, RZ ;  /* 0x000000ff00049202 */ /* 0x000fe40000000f00 */
[----:B------:R-:W-:-:S13]  /*9f80*/  ISETP.NE.AND P2, PT, R2, RZ, !P1 ;  /* 0x000000ff0200720c */ /* 0x000fda0004f45270 */
[----:B------:R-:W-:-:S04]  /*9f90*/  @P2 IMAD.MOV R10, RZ, RZ, R14 ;  /* 0x000000ffff0a2224 */ /* 0x000fc800078e020e */
[----:B------:R-:W-:-:S07]  /*9fa0*/  @!P1 IMAD.MOV.U32 R14, RZ, RZ, R10 ;  /* 0x000000ffff0e9224 */ /* 0x000fce00078e000a */
.L_x_978:
[----:B------:R-:W-:Y:S05]  /*9fb0*/  BSYNC B2 ;  /* 0x0000000000027941 */ /* 0x000fea0003800000 */
.L_x_977:
        /* <DEDUP_REMOVED lines=43> */
.L_x_976:
[----:B------:R-:W-:Y:S05]  /*a270*/  BSYNC B1 ;  /* 0x0000000000017941 */ /* 0x000fea0003800000 */
.L_x_975:
        /* <DEDUP_REMOVED lines=11> */
[----:B-1----:R-:W-:Y:S02]  /*a330*/  FSETP.GTU.FTZ.AND P2, PT, R11, R52, PT ;  /* 0x000000340b00720b */ /* 0x002fe40003f5c000 */
[----:B------:R-:W-:Y:S02]  /*a340*/  @P0 SHF.L.U32 R11, R32, 0x10, RZ ;  /* 0x00000010200b0819 */ /* 0x000fe400000006ff */
        /* <DEDUP_REMOVED lines=13> */
.L_x_980:
[----:B------:R-:W-:-:S07]  /*a420*/  IMAD.MOV.U32 R43, RZ, RZ, R12 ;  /* 0x000000ffff2b7224 */ /* 0x000fce00078e000c */
.L_x_981:
[----:B------:R-:W-:Y:S05]  /*a430*/  BSYNC B1 ;  /* 0x0000000000017941 */ /* 0x000fea0003800000 */
.L_x_979:
        /* <DEDUP_REMOVED lines=16> */
.L_x_985:
[----:B------:R-:W-:Y:S05]  /*a540*/  BSYNC B2 ;  /* 0x0000000000027941 */ /* 0x000fea0003800000 */
.L_x_984:
        /* <DEDUP_REMOVED lines=36> */
[----:B------:R-:W-:Y:S01]  /*a790*/  HFMA2.MMA R11, -RZ, RZ, 0, 0 ;  /* 0x00000000ff0b7435 */ /* 0x000fe200000001ff */
[----:B------:R-:W-:-:S03]  /*a7a0*/  LOP3.LUT R60, R67, UR33, R12, 0x96, !PT ;  /* 0x00000021433c7c12 */ /* 0x000fc6000f8e960c */
[----:B------:R-:W-:-:S04]  /*a7b0*/  IMAD.WIDE.U32 R12, R13, -0x326172a9, RZ ;  /* 0xcd9e8d570d0c7825 */ /* 0x000fc800078e00ff */
[----:B------:R-:W-:Y:S01]  /*a7c0*/  IMAD.WIDE.U32 R60, R60, -0x2daee0ad, RZ ;  /* 0xd2511f533c3c7825 */ /* 0x000fe200078e00ff */
[----:B------:R-:W-:-:S03]  /*a7d0*/  LOP3.LUT R9, R13, UR35, R66, 0x96, !PT ;  /* 0x000000230d097c12 */ /* 0x000fc6000f8e9642 */
[----:B------:R-:W-:Y:S01]  /*a7e0*/  IMAD.MOV.U32 R13, RZ, RZ, R60 ;  /* 0x000000ffff0d7224 */ /* 0x000fe200078e003c */
[----:B------:R-:W-:-:S07]  /*a7f0*/  LOP3.LUT R10, R61, UR36, R10, 0x96, !PT ;  /* 0x000000243d0a7c12 */ /* 0x000fce000f8e960a */
.L_x_983:
[----:B------:R-:W-:Y:S05]  /*a800*/  BSYNC B1 ;  /* 0x0000000000017941 */ /* 0x000fea0003800000 */
.L_x_982:
[----:B------:R-:W-:Y:S01]  /*a810*/  I2FP.F32.U32 R43, R43 ;  /* 0x0000002b002b7245 */ /* 0x000fe20000201000 */
[----:B------:R-:W-:Y:S01]  /*a820*/  IMAD.U32 R51, R36, 0x10000, RZ ;  /* 0x0001000024337824 */ /* 0x000fe200078e00ff */
[----:B------:R-:W-:Y:S01]  /*a830*/  BSSY B1, `(.L_x_986) ;  /* 0x0000016000017945 */ /* 0x000fe20003800000 */
[----:B------:R-:W-:Y:S02]  /*a840*/  VIADD R59, R11, 0x1 ;  /* 0x000000010b3b7836 */ /* 0x000fe40000000000 */
[----:B------:R-:W-:Y:S01]  /*a850*/  FFMA.FTZ R43, R43, R76, 1.1641532182693481445e-10 ;  /* 0x2f0000002b2b7423 */ /* 0x000fe2000001004c */
[----:B------:R-:W-:-:S04]  /*a860*/  FMUL.FTZ R36, R51, R68 ;  /* 0x0000004433247220 */ /* 0x000fc80000410000 */
[----:B------:R-:W-:Y:S01]  /*a870*/  FSETP.GTU.FTZ.AND P1, PT, R43, R52, PT ;  /* 0x000000342b00720b */ /* 0x000fe20003f3c000 */
[----:B------:R-:W-:Y:S01]  /*a880*/  FMUL.FTZ R43, R36, R77 ;  /* 0x0000004d242b7220 */ /* 0x000fe20000410000 */
[----:B------:R-:W-:Y:S02]  /*a890*/  @P0 PRMT R36, R32, 0x7632, R36 ;  /* 0x0000763220240816 */ /* 0x000fe40000000024 */
[----:B------:R-:W-:Y:S02]  /*a8a0*/  P2R R72, PR, RZ, 0x2 ;  /* 0x00000002ff487803 */ /* 0x000fe40000000000 */
[----:B------:R-:W-:Y:S02]  /*a8b0*/  FSEL R43, R43, RZ, !P1 ;  /* 0x000000ff2b2b7208 */ /* 0x000fe40004800000 */
[----:B------:R-:W-:Y:S02]  /*a8c0*/  ISETP.NE.AND P1, PT, R11, 0x1, PT ;  /* 0x000000010b00780c */ /* 0x000fe40003f25270 */
[----:B------:R-:W-:-:S05]  /*a8d0*/  @P0 SHF.L.U32 R36, R36, 0x10, RZ ;  /* 0x0000001024240819 */ /* 0x000fca00000006ff */
[----:B------:R-:W-:-:S06]  /*a8e0*/  @P0 FADD.FTZ R43, R36, R43 ;  /* 0x0000002b242b0221 */ /* 0x000fcc0000010000 */
[----:B------:R-:W-:Y:S05]  /*a8f0*/  @!P1 BRA `(.L_x_987) ;  /* 0x0000000000209947 */ /* 0x000fea0003800000 */
        /* <DEDUP_REMOVED lines=8> */
.L_x_987:
[----:B------:R-:W-:-:S07]  /*a980*/  IMAD.MOV.U32 R36, RZ, RZ, R12 ;  /* 0x000000ffff247224 */ /* 0x000fce00078e000c */
.L_x_988:
[----:B------:R-:W-:Y:S05]  /*a990*/  BSYNC B1 ;  /* 0x0000000000017941 */ /* 0x000fea0003800000 */
.L_x_986:
        /* <DEDUP_REMOVED lines=16> */
.L_x_992:
[----:B------:R-:W-:Y:S05]  /*aaa0*/  BSYNC B2 ;  /* 0x0000000000027941 */ /* 0x000fea0003800000 */
.L_x_991:
        /* <DEDUP_REMOVED lines=43> */
.L_x_990:
[----:B------:R-:W-:Y:S05]  /*ad60*/  BSYNC B1 ;  /* 0x0000000000017941 */ /* 0x000fea0003800000 */
.L_x_989:
[----:B------:R-:W0:Y:S01]  /*ad70*/  LDC R66, c[0x0][0x294] ;  /* 0x0000a500ff427b82 */ /* 0x000e220000000800 */
        /* <DEDUP_REMOVED lines=8> */
[----:B0-----:R-:W-:-:S04]  /*ae00*/  FSETP.GTU.FTZ.AND P1, PT, R36, R66, PT ;  /* 0x000000422400720b */ /* 0x001fc80003f3c000 */
        /* <DEDUP_REMOVED lines=13> */
.L_x_994:
[----:B------:R-:W-:-:S07]  /*aee0*/  IMAD.MOV.U32 R52, RZ, RZ, R12 ;  /* 0x000000ffff347224 */ /* 0x000fce00078e000c */
.L_x_995:
[----:B------:R-:W-:Y:S05]  /*aef0*/  BSYNC B1 ;  /* 0x0000000000017941 */ /* 0x000fea0003800000 */
.L_x_993:
        /* <DEDUP_REMOVED lines=16> */
.L_x_999:
[----:B------:R-:W-:Y:S05]  /*b000*/  BSYNC B2 ;  /* 0x0000000000027941 */ /* 0x000fea0003800000 */
.L_x_998:
        /* <DEDUP_REMOVED lines=44> */
.L_x_997:
[----:B------:R-:W-:Y:S05]  /*b2d0*/  BSYNC B1 ;  /* 0x0000000000017941 */ /* 0x000fea0003800000 */
.L_x_996:
        /* <DEDUP_REMOVED lines=22> */
.L_x_1001:
[----:B------:R-:W-:-:S07]  /*b440*/  MOV R52, R12 ;  /* 0x0000000c00347202 */ /* 0x000fce0000000f00 */
.L_x_1002:
[----:B------:R-:W-:Y:S05]  /*b450*/  BSYNC B1 ;  /* 0x0000000000017941 */ /* 0x000fea0003800000 */
.L_x_1000:
        /* <DEDUP_REMOVED lines=16> */
.L_x_1006:
[----:B------:R-:W-:Y:S05]  /*b560*/  BSYNC B2 ;  /* 0x0000000000027941 */ /* 0x000fea0003800000 */
.L_x_1005:
        /* <DEDUP_REMOVED lines=44> */
.L_x_1004:
[----:B------:R-:W-:Y:S05]  /*b830*/  BSYNC B1 ;  /* 0x0000000000017941 */ /* 0x000fea0003800000 */
.L_x_1003:
        /* <DEDUP_REMOVED lines=22> */
.L_x_1008:
[----:B------:R-:W-:-:S07]  /*b9a0*/  IMAD.MOV.U32 R59, RZ, RZ, R12 ;  /* 0x000000ffff3b7224 */ /* 0x000fce00078e000c */
.L_x_1009:
[----:B------:R-:W-:Y:S05]  /*b9b0*/  BSYNC B1 ;  /* 0x0000000000017941 */ /* 0x000fea0003800000 */
.L_x_1007:
        /* <DEDUP_REMOVED lines=16> */
.L_x_1013:
[----:B------:R-:W-:Y:S05]  /*bac0*/  BSYNC B2 ;  /* 0x0000000000027941 */ /* 0x000fea0003800000 */
.L_x_1012:
        /* <DEDUP_REMOVED lines=44> */
.L_x_1011:
[----:B------:R-:W-:Y:S05]  /*bd90*/  BSYNC B1 ;  /* 0x0000000000017941 */ /* 0x000fea0003800000 */
.L_x_1010:
        /* <DEDUP_REMOVED lines=22> */
.L_x_1015:
[----:B------:R-:W-:-:S07]  /*bf00*/  MOV R38, R12 ;  /* 0x0000000c00267202 */ /* 0x000fce0000000f00 */
.L_x_1016:
[----:B------:R-:W-:Y:S05]  /*bf10*/  BSYNC B1 ;  /* 0x0000000000017941 */ /* 0x000fea0003800000 */
.L_x_1014:
        /* <DEDUP_REMOVED lines=16> */
.L_x_1020:
[----:B------:R-:W-:Y:S05]  /*c020*/  BSYNC B2 ;  /* 0x0000000000027941 */ /* 0x000fea0003800000 */
.L_x_1019:
        /* <DEDUP_REMOVED lines=44> */
.L_x_1018:
[----:B------:R-:W-:Y:S05]  /*c2f0*/  BSYNC B1 ;  /* 0x0000000000017941 */ /* 0x000fea0003800000 */
.L_x_1017:
        /* <DEDUP_REMOVED lines=22> */
.L_x_1022:
[----:B------:R-:W-:-:S07]  /*c460*/  IMAD.MOV.U32 R38, RZ, RZ, R12 ;  /* 0x000000ffff267224 */ /* 0x000fce00078e000c */
.L_x_1023:
[----:B------:R-:W-:Y:S05]  /*c470*/  BSYNC B1 ;  /* 0x0000000000017941 */ /* 0x000fea0003800000 */
.L_x_1021:
        /* <DEDUP_REMOVED lines=18> */
.L_x_1027:
[----:B------:R-:W-:Y:S05]  /*c5a0*/  BSYNC B2 ;  /* 0x0000000000027941 */ /* 0x000fea0003800000 */
.L_x_1026:
        /* <DEDUP_REMOVED lines=44> */
.L_x_1025:
[----:B------:R-:W-:Y:S05]  /*c870*/  BSYNC B1 ;  /* 0x0000000000017941 */ /* 0x000fea0003800000 */
.L_x_1024:
[----:B------:R-:W-:Y:S02]  /*c880*/  I2FP.F32.U32 R36, R38 ;  /* 0x0000002600247245 */ /* 0x000fe40000201000 */
[----:B------:R-:W-:Y:S02]  /*c890*/  SHF.L.U32 R39, R39, 0x10, RZ ;  /* 0x0000001027277819 */ /* 0x000fe400000006ff */
[----:B------:R-:W-:Y:S01]  /*c8a0*/  @P0 PRMT R37, R35, 0x7632, R37 ;  /* 0x0000763223250816 */ /* 0x000fe20000000025 */
[----:B------:R-:W-:Y:S01]  /*c8b0*/  FFMA.FTZ R36, R36, R76, 1.1641532182693481445e-10 ;  /* 0x2f00000024247423 */ /* 0x000fe2000001004c */
[----:B------:R-:W-:Y:S01]  /*c8c0*/  F2FP.BF16.F32.PACK_AB R38, R59, R52 ;  /* 0x000000343b26723e */ /* 0x000fe200000010ff */
[----:B------:R-:W-:Y:S01]  /*c8d0*/  FMUL.FTZ R39, R39, R68 ;  /* 0x0000004427277220 */ /* 0x000fe20000410000 */
[----:B------:R-:W-:Y:S01]  /*c8e0*/  SEL R68, RZ, 0x100, P4 ;  /* 0x00000100ff447807 */ /* 0x000fe20002000000 */
        /* <DEDUP_REMOVED lines=15> */
[----:B------:R-:W-:Y:S02]  /*c9e0*/  SEL R72, RZ, 0x1, P2 ;  /* 0x00000001ff487807 */ /* 0x000fe40001000000 */
[----:B------:R-:W-:Y:S02]  /*c9f0*/  LOP3.LUT R73, R68, R76, R73, 0xfe, !PT ;  /* 0x0000004c44497212 */ /* 0x000fe400078efe49 */
[----:B------:R-:W-:Y:S02]  /*ca00*/  SEL R68, RZ, 0x1, P3 ;  /* 0x00000001ff447807 */ /* 0x000fe40001800000 */
[----:B0-----:R-:W-:Y:S01]  /*ca10*/  SEL R38, RZ, 0x1, P1 ;  /* 0x00000001ff267807 */ /* 0x001fe20000800000 */
[----:B------:R-:W-:Y:S01]  /*ca20*/  IMAD.WIDE.U32 R36, R72, 0x1000000, RZ ;  /* 0x0100000048247825 */ /* 0x000fe200078e00ff */
[----:B------:R-:W-:-:S03]  /*ca30*/  SEL R66, RZ, 0x1, P5 ;  /* 0x00000001ff427807 */ /* 0x000fc60002800000 */
[----:B------:R-:W-:Y:S01]  /*ca40*/  IMAD.WIDE.U32 R38, R38, 0x10000, RZ ;  /* 0x0001000026267825 */ /* 0x000fe200078e00ff */
[----:B------:R-:W-:-:S03]  /*ca50*/  LOP3.LUT R37, R37, R73, R68, 0xfe, !PT ;  /* 0x0000004925257212 */ /* 0x000fc600078efe44 */
        /* <DEDUP_REMOVED lines=8> */
.L_x_971:
[----:B------:R-:W-:Y:S05]  /*cae0*/  BSYNC B0 ;  /* 0x0000000000007941 */ /* 0x000fea0003800000 */
.L_x_970:
[----:B0123--:R-:W-:Y:S01]  /*caf0*/  FADD.FTZ R36, RZ, R22 ;  /* 0x00000016ff247221 */ /* 0x00ffe20000010000 */
[----:B------:R-:W-:Y:S01]  /*cb00*/  ISETP.NE.AND P6, PT, R20, RZ, PT ;  /* 0x000000ff1400720c */ /* 0x000fe20003fc5270 */
[----:B------:R-:W-:Y:S01]  /*cb10*/  UMOV UR12, 0xffffffff ;  /* 0xffffffff000c7882 */ /* 0x000fe20000000000 */
[----:B------:R-:W-:Y:S01]  /*cb20*/  ISETP.GT.U32.AND P0, PT, R5, 0x1ff, PT ;  /* 0x000001ff0500780c */ /* 0x000fe20003f04070 */
[----:B------:R-:W-:Y:S01]  /*cb30*/  FADD.FTZ R37, R29, R36 ;  /* 0x000000241d257221 */ /* 0x000fe20000010000 */
[C---:B------:R-:W-:Y:S02]  /*cb40*/  ISETP.GT.U32.AND P1, PT, R5.reuse, 0x2ff, PT ;  /* 0x000002ff0500780c */ /* 0x040fe40003f24070 */
[----:B------:R-:W-:Y:S01]  /*cb50*/  ISETP.GT.U32.AND P2, PT, R5, 0x3ff, PT ;  /* 0x000003ff0500780c */ /* 0x000fe20003f44070 */
[----:B------:R-:W-:Y:S01]  /*cb60*/  FADD.FTZ R36, R30, R37 ;  /* 0x000000251e247221 */ /* 0x000fe20000010000 */
[----:B------:R-:W-:Y:S02]  /*cb70*/  LOP3.LUT P3, RZ, R65, 0xff, RZ, 0xc0, !PT ;  /* 0x000000ff41ff7812 */ /* 0x000fe4000786c0ff */
        /* <DEDUP_REMOVED lines=31> */
[----:B------:R-:W-:-:S04]  /*cd70*/  SHF.R.U32.HI R38, RZ, 0x5, R0 ;  /* 0x00000005ff267819 */ /* 0x000fc80000011600 */
[----:B------:R-:W-:-:S04]  /*cd80*/  LOP3.LUT R39, R38, 0x7fffff8, RZ, 0xc0, !PT ;  /* 0x07fffff826277812 */ /* 0x000fc800078ec0ff */
[----:B------:R-:W-:Y:S01]  /*cd90*/  @!P3 IADD3 R39, R39, 0x8, RZ ;  /* 0x000000082727b810 */ /* 0x000fe20007ffe0ff */
        /* <DEDUP_REMOVED lines=13> */
[----:B------:R-:W-:-:S03]  /*ce70*/  FADD.FTZ R66, R29, -R36 ;  /* 0x800000241d427221 */ /* 0x000fc60000010000 */
        /* <DEDUP_REMOVED lines=15> */
[----:B------:R-:W-:Y:S01]  /*cf70*/  FSEL R67, R37, RZ, P6 ;  /* 0x000000ff25437208 */ /* 0x000fe20003000000 */
        /* <DEDUP_REMOVED lines=56> */
.L_x_1048:
[----:B------:R-:W2:Y:S01]  /*d300*/  @!P4 S2R R65, SR_CgaCtaId ;  /* 0x000000000041c919 */ /* 0x000ea20000008800 */
[----:B------:R-:W-:Y:S01]  /*d310*/  LOP3.LUT R38, R38, 0x7, RZ, 0xc0, !PT ;  /* 0x0000000726267812 */ /* 0x000fe200078ec0ff */
[----:B-1----:R-:W-:Y:S01]  /*d320*/  FADD.FTZ R37, R67, R68 ;  /* 0x0000004443257221 */ /* 0x002fe20000010000 */
[----:B------:R-:W-:Y:S01]  /*d330*/  @!P4 MOV R66, 0x400 ;  /* 0x000004000042c802 */ /* 0x000fe20000000f00 */
[----:B------:R-:W-:Y:S05]  /*d340*/  WARPSYNC.ALL ;  /* 0x0000000000007948 */ /* 0x000fea0003800000 */
[----:B--2---:R-:W-:Y:S01]  /*d350*/  @!P4 LEA R66, R65, R66, 0x18 ;  /* 0x000000424142c211 */ /* 0x004fe200078ec0ff */
[----:B------:R-:W-:-:S05]  /*d360*/  @!P4 IMAD.IADD R65, R39, 0x1, R38 ;  /* 0x000000012741c824 */ /* 0x000fca00078e0226 */
        /* <DEDUP_REMOVED lines=8> */
[----:B------:R-:W-:Y:S01]  /*d3f0*/  IMAD.MOV.U32 R66, RZ, RZ, RZ ;  /* 0x000000ffff427224 */ /* 0x000fe200078e00ff */
[----:B------:R-:W-:Y:S02]  /*d400*/  @!P0 MOV R66, R120 ;  /* 0x0000007800428202 */ /* 0x000fe40000000f00 */
[----:B------:R-:W-:Y:S02]  /*d410*/  PLOP3.LUT P1, PT, PT, PT, UP1, 0x40, 0x0 ;  /* 0x000000000000781c */ /* 0x000fe40003f2e818 */
[----:B0-----:R-:W-:Y:S01]  /*d420*/  I2FP.F32.S32 R67, R66 ;  /* 0x0000004200437245 */ /* 0x001fe20000201400 */
[----:B------:R-:W-:Y:S01]  /*d430*/  BSSY B0, `(.L_x_1029) ;  /* 0x000006e000007945 */ /* 0x000fe20003800000 */
[----:B-1----:R-:W-:-:S04]  /*d440*/  @!P0 LEA R36, R37, R36, 0x18 ;  /* 0x0000002425248211 */ /* 0x002fc800078ec0ff */
[----:B------:R-:W-:Y:S02]  /*d450*/  @!P0 LEA R68, R39, R36, 0x3 ;  /* 0x0000002427448211 */ /* 0x000fe400078e18ff */
[----:B------:R-:W-:Y:S01]  /*d460*/  CS2R R36, SRZ ;  /* 0x0000000000247805 */ /* 0x000fe2000001ff00 */
[----:B------:R-:W0:Y:S05]  /*d470*/  SHFL.DOWN PT, R39, R66, 0x4, 0x1f ;  /* 0x08801f0042277f89 */ /* 0x000e2a00000e0000 */
[----:B------:R-:W1:Y:S01]  /*d480*/  @!P0 LDS.64 R36, [R68] ;  /* 0x0000000044248984 */ /* 0x000e620000000a00 */
[----:B------:R-:W-:Y:S01]  /*d490*/  LOP3.LUT P0, RZ, R38, 0x1f, R0, 0xf8, !PT ;  /* 0x0000001f26ff7812 */ /* 0x000fe2000780f800 */
[----:B0-----:R-:W-:Y:S01]  /*d4a0*/  IMAD.IADD R66, R39, 0x1, R66 ;  /* 0x0000000127427824 */ /* 0x001fe200078e0242 */
[----:B------:R-:W-:Y:S01]  /*d4b0*/  I2FP.F32.S32 R39, R39 ;  /* 0x0000002700277245 */ /* 0x000fe20000201400 */
[----:B-1----:R-:W0:Y:S02]  /*d4c0*/  SHFL.DOWN PT, R65, R36, 0x4, 0x1f ;  /* 0x08801f0024417f89 */ /* 0x002e2400000e0000 */
[----:B0-----:R-:W-:-:S02]  /*d4d0*/  FADD.FTZ R38, -R65, R36 ;  /* 0x0000002441267221 */ /* 0x001fc40000010100 */
[----:B------:R-:W-:Y:S02]  /*d4e0*/  FMUL.FTZ R68, R65, R39 ;  /* 0x0000002741447220 */ /* 0x000fe40000410000 */
[----:B------:R-:W-:-:S04]  /*d4f0*/  FMUL.FTZ R38, R38, R38 ;  /* 0x0000002626267220 */ /* 0x000fc80000410000 */
[----:B------:R-:W-:Y:S01]  /*d500*/  FMUL.FTZ R38, R38, R67 ;  /* 0x0000004326267220 */ /* 0x000fe20000410000 */
[----:B------:R-:W-:Y:S02]  /*d510*/  FFMA.FTZ R67, R67, R36, R68 ;  /* 0x0000002443437223 */ /* 0x000fe40000010044 */
[----:B------:R-:W0:Y:S01]  /*d520*/  SHFL.DOWN PT, R36, R37, 0x4, 0x1f ;  /* 0x08801f0025247f89 */ /* 0x000e2200000e0000 */
[----:B------:R-:W-:Y:S01]  /*d530*/  FMUL.FTZ R38, R38, R39 ;  /* 0x0000002726267220 */ /* 0x000fe20000410000 */
[----:B0-----:R-:W-:Y:S01]  /*d540*/  FADD.FTZ R39, R36, R37 ;  /* 0x0000002524277221 */ /* 0x001fe20000010000 */
[----:B------:R-:W-:-:S04]  /*d550*/  I2FP.F32.S32 R36, R66 ;  /* 0x0000004200247245 */ /* 0x000fc80000201400 */
[----:B------:R-:W0:Y:S02]  /*d560*/  MUFU.RCP R65, R36 ;  /* 0x0000002400417308 */ /* 0x000e240000001000 */
[C---:B0-----:R-:W-:Y:S01]  /*d570*/  FMUL.FTZ R37, R65.reuse, R67 ;  /* 0x0000004341257220 */ /* 0x041fe20000410000 */
[----:B------:R-:W-:Y:S01]  /*d580*/  FFMA.FTZ R39, R65, R38, R39 ;  /* 0x0000002641277223 */ /* 0x000fe20000010027 */
[----:B------:R-:W0:Y:S04]  /*d590*/  SHFL.DOWN PT, R67, R66, 0x2, 0x1f ;  /* 0x08401f0042437f89 */ /* 0x000e2800000e0000 */
[----:B------:R-:W1:Y:S01]  /*d5a0*/  SHFL.DOWN PT, R65, R37, 0x2, 0x1f ;  /* 0x08401f0025417f89 */ /* 0x000e6200000e0000 */
[-C--:B0-----:R-:W-:Y:S02]  /*d5b0*/  IADD3 R66, R66, R67.reuse, RZ ;  /* 0x0000004342427210 */ /* 0x081fe40007ffe0ff */
[----:B------:R-:W-:Y:S01]  /*d5c0*/  I2FP.F32.S32 R67, R67 ;  /* 0x0000004300437245 */ /* 0x000fe20000201400 */
[----:B-1----:R-:W-:-:S04]  /*d5d0*/  FADD.FTZ R38, R37, -R65 ;  /* 0x8000004125267221 */ /* 0x002fc80000010000 */
[----:B------:R-:W-:Y:S01]  /*d5e0*/  FMUL.FTZ R65, R65, R67 ;  /* 0x0000004341417220 */ /* 0x000fe20000410000 */
[----:B------:R-:W-:-:S03]  /*d5f0*/  FMUL.FTZ R38, R38, R38 ;  /* 0x0000002626267220 */ /* 0x000fc60000410000 */
[C---:B------:R-:W-:Y:S01]  /*d600*/  FFMA.FTZ R37, R36.reuse, R37, R65 ;  /* 0x0000002524257223 */ /* 0x040fe20000010041 */
[----:B------:R-:W-:Y:S02]  /*d610*/  FMUL.FTZ R38, R36, R38 ;  /* 0x0000002624267220 */ /* 0x000fe40000410000 */
[----:B------:R-:W0:Y:S02]  /*d620*/  SHFL.DOWN PT, R36, R39, 0x2, 0x1f ;  /* 0x08401f0027247f89 */ /* 0x000e2400000e0000 */
[----:B------:R-:W-:Y:S02]  /*d630*/  FMUL.FTZ R38, R38, R67 ;  /* 0x0000004326267220 */ /* 0x000fe40000410000 */
[----:B------:R-:W1:Y:S01]  /*d640*/  SHFL.DOWN PT, R67, R66, 0x1, 0x1f ;  /* 0x08201f0042437f89 */ /* 0x000e6200000e0000 */
[----:B0-----:R-:W-:Y:S01]  /*d650*/  FADD.FTZ R39, R39, R36 ;  /* 0x0000002427277221 */ /* 0x001fe20000010000 */
[----:B------:R-:W-:Y:S01]  /*d660*/  I2FP.F32.S32 R36, R66 ;  /* 0x0000004200247245 */ /* 0x000fe20000201400 */
[----:B-1----:R-:W-:-:S03]  /*d670*/  IMAD.IADD R66, R66, 0x1, R67 ;  /* 0x0000000142427824 */ /* 0x002fc600078e0243 */
[----:B------:R-:W0:Y:S01]  /*d680*/  MUFU.RCP R65, R36 ;  /* 0x0000002400417308 */ /* 0x000e220000001000 */
[----:B------:R-:W-:Y:S01]  /*d690*/  I2FP.F32.S32 R67, R67 ;  /* 0x0000004300437245 */ /* 0x000fe20000201400 */
[C---:B0-----:R-:W-:Y:S01]  /*d6a0*/  FMUL.FTZ R37, R65.reuse, R37 ;  /* 0x0000002541257220 */ /* 0x041fe20000410000 */
[----:B------:R-:W-:-:S04]  /*d6b0*/  FFMA.FTZ R38, R65, R38, R39 ;  /* 0x0000002641267223 */ /* 0x000fc80000010027 */
[----:B------:R-:W0:Y:S02]  /*d6c0*/  SHFL.DOWN PT, R65, R37, 0x1, 0x1f ;  /* 0x08201f0025417f89 */ /* 0x000e2400000e0000 */
[----:B0-----:R-:W-:Y:S01]  /*d6d0*/  FADD.FTZ R39, R37, -R65 ;  /* 0x8000004125277221 */ /* 0x001fe20000010000 */
[----:B------:R-:W-:-:S03]  /*d6e0*/  FMUL.FTZ R65, R65, R67 ;  /* 0x0000004341417220 */ /* 0x000fc60000410000 */
[----:B------:R-:W-:-:S04]  /*d6f0*/  FMUL.FTZ R39, R39, R39 ;  /* 0x0000002727277220 */ /* 0x000fc80000410000 */
[C---:B------:R-:W-:Y:S01]  /*d700*/  FMUL.FTZ R39, R36.reuse, R39 ;  /* 0x0000002724277220 */ /* 0x040fe20000410000 */
[----:B------:R-:W-:Y:S01]  /*d710*/  FFMA.FTZ R36, R36, R37, R65 ;  /* 0x0000002524247223 */ /* 0x000fe20000010041 */
[----:B------:R-:W-:Y:S01]  /*d720*/  I2FP.F32.S32 R37, R66 ;  /* 0x0000004200257245 */ /* 0x000fe20000201400 */
[----:B------:R-:W0:Y:S01]  /*d730*/  SHFL.DOWN PT, R65, R38, 0x1, 0x1f ;  /* 0x08201f0026417f89 */ /* 0x000e2200000e0000 */
[----:B------:R-:W-:-:S04]  /*d740*/  FMUL.FTZ R39, R39, R67 ;  /* 0x0000004327277220 */ /* 0x000fc80000410000 */
[----:B------:R-:W1:Y:S02]  /*d750*/  MUFU.RCP R37, R37 ;  /* 0x0000002500257308 */ /* 0x000e640000001000 */
[C---:B-1----:R-:W-:Y:S01]  /*d760*/  FMUL.FTZ R68, R37.reuse, R36 ;  /* 0x0000002425447220 */ /* 0x042fe20000410000 */
[----:B0-----:R-:W-:Y:S01]  /*d770*/  FADD.FTZ R66, R38, R65 ;  /* 0x0000004126427221 */ /* 0x001fe20000010000 */
[----:B------:R-:W0:Y:S04]  /*d780*/  LDC R36, c[0x0][0x2d8] ;  /* 0x0000b600ff247b82 */ /* 0x000e280000000800 */
[----:B------:R-:W1:Y:S01]  /*d790*/  SHFL.IDX PT, R68, R68, RZ, 0x1f ;  /* 0x00001fff44447589 */ /* 0x000e6200000e0000 */
[----:B------:R-:W-:-:S05]  /*d7a0*/  FFMA.FTZ R66, R37, R39, R66 ;  /* 0x0000002725427223 */ /* 0x000fca0000010042 */
[----:B------:R-:W0:Y:S01]  /*d7b0*/  SHFL.IDX PT, R65, R66, RZ, 0x1f ;  /* 0x00001fff42417589 */ /* 0x000e2200000e0000 */
[----:B-1----:R-:W-:-:S05]  /*d7c0*/  FMUL.FTZ R39, R68, R68 ;  /* 0x0000004444277220 */ /* 0x002fca0000410000 */
[----:B------:R-:W-:Y:S01]  /*d7d0*/  FSEL R39, R39, RZ, !P1 ;  /* 0x000000ff27277208 */ /* 0x000fe20004800000 */
[----:B0-----:R-:W-:-:S04]  /*d7e0*/  FFMA.FTZ R36, R65, UR16, R36 ;  /* 0x0000001041247c23 */ /* 0x001fc80008010024 */
[----:B------:R-:W-:Y:S02]  /*d7f0*/  FADD.FTZ R65, R36, R39 ;  /* 0x0000002724417221 */ /* 0x000fe40000010000 */
[----:B------:R-:W0:Y:S04]  /*d800*/  @!P0 LDC.64 R38, c[0x0][0x250] ;  /* 0x00009400ff268b82 */ /* 0x000e280000000a00 */
[----:B------:R-:W1:Y:S04]  /*d810*/  MUFU.RSQ R65, R65 ;  /* 0x0000004100417308 */ /* 0x000e680000001400 */
[----:B------:R-:W2:Y:S01]  /*d820*/  @!P0 LDC.64 R36, c[0x0][0x258] ;  /* 0x00009600ff248b82 */ /* 0x000ea20000000a00 */
[----:B0-----:R-:W-:-:S05]  /*d830*/  @!P0 IMAD.WIDE R38, R6, 0x4, R38 ;  /* 0x0000000406268825 */ /* 0x001fca00078e0226 */
[----:B------:R0:W-:Y:S01]  /*d840*/  @!P0 STG.E desc[UR4][R38.64], R68 ;  /* 0x0000004426008986 */ /* 0x0001e2000c101904 */
[----:B--2---:R-:W-:-:S05]  /*d850*/  @!P0 IMAD.WIDE R36, R6, 0x4, R36 ;  /* 0x0000000406248825 */ /* 0x004fca00078e0224 */
[----:B-1----:R1:W-:Y:S01]  /*d860*/  @!P0 STG.E desc[UR4][R36.64], R65 ;  /* 0x0000004124008986 */ /* 0x0023e2000c101904 */
[----:B------:R-:W-:-:S04]  /*d870*/  PLOP3.LUT P0, PT, PT, PT, UP1, 0x40, 0x0 ;  /* 0x000000000000781c */ /* 0x000fc80003f0e818 */
[----:B0-----:R-:W-:Y:S01]  /*d880*/  FSEL R68, R68, RZ, P0 ;  /* 0x000000ff44447208 */ /* 0x001fe20000000000 */
[----:B------:R-:W-:Y:S08]  /*d890*/  @!P6 BRA `(.L_x_1030) ;  /* 0x00000000009ce947 */ /* 0x000ff00003800000 */
[--C-:B------:R-:W-:Y:S01]  /*d8a0*/  FADD.FTZ R72, R29, -R68.reuse ;  /* 0x800000441d487221 */ /* 0x100fe20000010000 */
[----:B------:R-:W2:Y:S03]  /*d8b0*/  LDL R67, [R1+0x18] ;  /* 0x0000180001437983 */ /* 0x000ea60000100800 */
[----:B------:R-:W-:Y:S01]  /*d8c0*/  FMUL.FTZ R39, R65, R72 ;  /* 0x0000004841277220 */ /* 0x000fe20000410000 */
[----:B------:R-:W3:Y:S04]  /*d8d0*/  LDL R77, [R1+0xc] ;  /* 0x00000c00014d7983 */ /* 0x000ee80000100800 */
[----:B------:R-:W2:Y:S04]  /*d8e0*/  LDL R72, [R1+0x14] ;  /* 0x0000140001487983 */ /* 0x000ea80000100800 */
[----:B------:R-:W3:Y:S04]  /*d8f0*/  LDL R76, [R1+0x10] ;  /* 0x00001000014c7983 */ /* 0x000ee80000100800 */
[----:B------:R-:W4:Y:S04]  /*d900*/  LDL R73, [R1+0x4] ;  /* 0x0000040001497983 */ /* 0x000f280000100800 */
[----:B------:R-:W4:Y:S01]  /*d910*/  LDL R71, [R1+0x8] ;  /* 0x0000080001477983 */ /* 0x000f220000100800 */
[--C-:B-1----:R-:W-:Y:S01]  /*d920*/  FADD.FTZ R36, R22, -R68.reuse ;  /* 0x8000004416247221 */ /* 0x102fe20000010000 */
[--C-:B------:R-:W-:Y:S01]  /*d930*/  FADD.FTZ R66, R30, -R68.reuse ;  /* 0x800000441e427221 */ /* 0x100fe20000010000 */
[----:B------:R-:W-:-:S02]  /*d940*/  FADD.FTZ R38, R45, -R68 ;  /* 0x800000442d267221 */ /* 0x000fc40000010000 */
[C---:B------:R-:W-:Y:S01]  /*d950*/  FMUL.FTZ R36, R65.reuse, R36 ;  /* 0x0000002441247220 */ /* 0x040fe20000410000 */
[C---:B------:R-:W-:Y:S01]  /*d960*/  FMUL.FTZ R37, R65.reuse, R66 ;  /* 0x0000004241257220 */ /* 0x040fe20000410000 */
[----:B------:R-:W-:-:S04]  /*d970*/  FMUL.FTZ R38, R65, R38 ;  /* 0x0000002641267220 */ /* 0x000fc80000410000 */
[----:B------:R-:W-:Y:S01]  /*d980*/  FFMA.FTZ R38, R117, R38, R116 ;  /* 0x0000002675267223 */ /* 0x000fe20000010074 */
[----:B--2---:R-:W-:Y:S02]  /*d990*/  FFMA.FTZ R36, R67, R36, R72 ;  /* 0x0000002443247223 */ /* 0x004fe40000010048 */
[----:B------:R-:W2:Y:S01]  /*d9a0*/  LDL R67, [R1] ;  /* 0x0000000001437983 */ /* 0x000ea20000100800 */
[----:B---3--:R-:W-:Y:S01]  /*d9b0*/  FFMA.FTZ R37, R76, R37, R77 ;  /* 0x000000254c257223 */ /* 0x008fe2000001004d */
[----:B------:R-:W-:Y:S01]  /*d9c0*/  FFMA.FTZ R39, R119, R39, R118 ;  /* 0x0000002777277223 */ /* 0x000fe20000010076 */
[----:B------:R-:W-:-:S03]  /*d9d0*/  FADD.FTZ R66, R53, -R68 ;  /* 0x8000004435427221 */ /* 0x000fc60000010000 */
[----:B------:R-:W-:Y:S01]  /*d9e0*/  F2FP.BF16.F32.PACK_AB R37, R38, R37 ;  /* 0x000000252625723e */ /* 0x000fe200000010ff */
[----:B------:R-:W-:Y:S01]  /*d9f0*/  FADD.FTZ R38, R46, -R68 ;  /* 0x800000442e267221 */ /* 0x000fe20000010000 */
[----:B------:R-:W-:Y:S01]  /*da00*/  F2FP.BF16.F32.PACK_AB R36, R39, R36 ;  /* 0x000000242724723e */ /* 0x000fe200000010ff */
[C---:B------:R-:W-:Y:S02]  /*da10*/  FMUL.FTZ R39, R65.reuse, R66 ;  /* 0x0000004241277220 */ /* 0x040fe40000410000 */
[----:B------:R-:W-:Y:S02]  /*da20*/  FMUL.FTZ R38, R65, R38 ;  /* 0x0000002641267220 */ /* 0x000fe40000410000 */
[----:B------:R-:W-:Y:S02]  /*da30*/  FFMA.FTZ R39, R115, R39, R114 ;  /* 0x0000002773277223 */ /* 0x000fe40000010072 */
[----:B----4-:R-:W-:Y:S01]  /*da40*/  FFMA.FTZ R38, R71, R38, R73 ;  /* 0x0000002647267223 */ /* 0x010fe20000010049 */
[----:B------:R-:W-:-:S04]  /*da50*/  FADD.FTZ R66, R62, -R68 ;  /* 0x800000443e427221 */ /* 0x000fc80000010000 */
[----:B------:R-:W-:Y:S01]  /*da60*/  F2FP.BF16.F32.PACK_AB R38, R39, R38 ;  /* 0x000000262726723e */ /* 0x000fe200000010ff */
[----:B------:R-:W-:Y:S01]  /*da70*/  FADD.FTZ R39, R54, -R68 ;  /* 0x8000004436277221 */ /* 0x000fe20000010000 */
[----:B------:R-:W-:-:S03]  /*da80*/  FMUL.FTZ R66, R65, R66 ;  /* 0x0000004241427220 */ /* 0x000fc60000410000 */
[----:B------:R-:W-:Y:S01]  /*da90*/  FMUL.FTZ R39, R65, R39 ;  /* 0x0000002741277220 */ /* 0x000fe20000410000 */
[----:B------:R-:W-:-:S03]  /*daa0*/  FFMA.FTZ R66, R113, R66, R112 ;  /* 0x0000004271427223 */ /* 0x000fc60000010070 */
[----:B--2---:R-:W-:-:S05]  /*dab0*/  FFMA.FTZ R39, R67, R39, R125 ;  /* 0x0000002743277223 */ /* 0x004fca000001007d */
[----:B------:R-:W-:Y:S02]  /*dac0*/  F2FP.BF16.F32.PACK_AB R39, R66, R39 ;  /* 0x000000274227723e */ /* 0x000fe400000010ff */
[----:B------:R-:W0:Y:S02]  /*dad0*/  LDC.64 R66, c[0x0][0x2b8] ;  /* 0x0000ae00ff427b82 */ /* 0x000e240000000a00 */
[----:B0-----:R-:W-:-:S05]  /*dae0*/  IMAD.WIDE.U32 R66, R21, 0x10, R66 ;  /* 0x0000001015427825 */ /* 0x001fca00078e0042 */
[----:B------:R0:W-:Y:S01]  /*daf0*/  STG.E.128 desc[UR4][R66.64], R36 ;  /* 0x0000002442007986 */ /* 0x0001e2000c101d04 */
[----:B------:R-:W-:-:S07]  /*db00*/  IADD3 R21, R21, 0x100, RZ ;  /* 0x0000010015157810 */ /* 0x000fce0007ffe0ff */
.L_x_1030:
[----:B------:R-:W-:Y:S05]  /*db10*/  BSYNC B0 ;  /* 0x0000000000007941 */ /* 0x000fea0003800000 */
.L_x_1029:
[----:B------:R-:W-:Y:S01]  /*db20*/  ISETP.NE.AND P0, PT, R23, RZ, PT ;  /* 0x000000ff1700720c */ /* 0x000fe20003f05270 */
[----:B------:R-:W-:-:S12]  /*db30*/  BSSY B0, `(.L_x_1031) ;  /* 0x0000022000007945 */ /* 0x000fd80003800000 */
[----:B------:R-:W-:Y:S05]  /*db40*/  @!P0 BRA `(.L_x_1032) ;  /* 0x0000000000808947 */ /* 0x000fea0003800000 */
[--C-:B0-----:R-:W-:Y:S01]  /*db50*/  FADD.FTZ R66, R40, -R68.reuse ;  /* 0x8000004428427221 */ /* 0x101fe20000010000 */
[--C-:B------:R-:W-:Y:S01]  /*db60*/  FADD.FTZ R38, R47, -R68.reuse ;  /* 0x800000442f267221 */ /* 0x100fe20000010000 */
[--C-:B-1----:R-:W-:Y:S01]  /*db70*/  FADD.FTZ R36, R24, -R68.reuse ;  /* 0x8000004418247221 */ /* 0x102fe20000010000 */
        /* <DEDUP_REMOVED lines=9> */
[----:B------:R-:W-:-:S02]  /*dc10*/  FADD.FTZ R66, R55, -R68 ;  /* 0x8000004437427221 */ /* 0x000fc40000010000 */
[----:B------:R-:W-:Y:S01]  /*dc20*/  F2FP.BF16.F32.PACK_AB R37, R38, R37 ;  /* 0x000000252625723e */ /* 0x000fe200000010ff */
[--C-:B------:R-:W-:Y:S01]  /*dc30*/  FADD.FTZ R38, R48, -R68.reuse ;  /* 0x8000004430267221 */ /* 0x100fe20000010000 */
[----:B------:R-:W-:Y:S01]  /*dc40*/  F2FP.BF16.F32.PACK_AB R36, R39, R36 ;  /* 0x000000242724723e */ /* 0x000fe200000010ff */
[----:B------:R-:W-:Y:S01]  /*dc50*/  FMUL.FTZ R39, R65, R66 ;  /* 0x0000004241277220 */ /* 0x000fe20000410000 */
[----:B------:R-:W-:Y:S01]  /*dc60*/  FADD.FTZ R66, R63, -R68 ;  /* 0x800000443f427221 */ /* 0x000fe20000010000 */
[----:B------:R-:W-:Y:S02]  /*dc70*/  FMUL.FTZ R38, R65, R38 ;  /* 0x0000002641267220 */ /* 0x000fe40000410000 */
[----:B------:R-:W-:Y:S01]  /*dc80*/  FFMA.FTZ R39, R105, R39, R104 ;  /* 0x0000002769277223 */ /* 0x000fe20000010068 */
[----:B------:R-:W-:Y:S01]  /*dc90*/  FMUL.FTZ R66, R65, R66 ;  /* 0x0000004241427220 */ /* 0x000fe20000410000 */
[----:B------:R-:W-:-:S03]  /*dca0*/  FFMA.FTZ R38, R107, R38, R106 ;  /* 0x000000266b267223 */ /* 0x000fc6000001006a */
[----:B------:R-:W-:Y:S02]  /*dcb0*/  FFMA.FTZ R66, R101, R66, R100 ;  /* 0x0000004265427223 */ /* 0x000fe40000010064 */
[----:B------:R-:W-:Y:S01]  /*dcc0*/  F2FP.BF16.F32.PACK_AB R38, R39, R38 ;  /* 0x000000262726723e */ /* 0x000fe200000010ff */
[----:B------:R-:W-:-:S04]  /*dcd0*/  FADD.FTZ R39, R56, -R68 ;  /* 0x8000004438277221 */ /* 0x000fc80000010000 */
[----:B------:R-:W-:-:S04]  /*dce0*/  FMUL.FTZ R39, R65, R39 ;  /* 0x0000002741277220 */ /* 0x000fc80000410000 */
[----:B------:R-:W-:-:S05]  /*dcf0*/  FFMA.FTZ R39, R103, R39, R102 ;  /* 0x0000002767277223 */ /* 0x000fca0000010066 */
[----:B------:R-:W-:Y:S02]  /*dd00*/  F2FP.BF16.F32.PACK_AB R39, R66, R39 ;  /* 0x000000274227723e */ /* 0x000fe400000010ff */
[----:B------:R-:W0:Y:S02]  /*dd10*/  LDC.64 R66, c[0x0][0x2b8] ;  /* 0x0000ae00ff427b82 */ /* 0x000e240000000a00 */
[----:B0-----:R-:W-:-:S04]  /*dd20*/  IMAD.WIDE.U32 R66, R21, 0x10, R66 ;  /* 0x0000001015427825 */ /* 0x001fc800078e0042 */
[----:B------:R-:W-:Y:S01]  /*dd30*/  VIADD R21, R21, 0x100 ;  /* 0x0000010015157836 */ /* 0x000fe20000000000 */
[----:B------:R2:W-:Y:S06]  /*dd40*/  STG.E.128 desc[UR4][R66.64], R36 ;  /* 0x0000002442007986 */ /* 0x0005ec000c101d04 */
.L_x_1032:
[----:B------:R-:W-:Y:S05]  /*dd50*/  BSYNC B0 ;  /* 0x0000000000007941 */ /* 0x000fea0003800000 */
.L_x_1031:
[----:B------:R-:W-:Y:S01]  /*dd60*/  ISETP.NE.AND P0, PT, R25, RZ, PT ;  /* 0x000000ff1900720c */ /* 0x000fe20003f05270 */
[----:B------:R-:W-:-:S12]  /*dd70*/  BSSY B0, `(.L_x_1033) ;  /* 0x0000022000007945 */ /* 0x000fd80003800000 */
[----:B------:R-:W-:Y:S05]  /*dd80*/  @!P0 BRA `(.L_x_1034) ;  /* 0x0000000000808947 */ /* 0x000fea0003800000 */
[--C-:B0-2---:R-:W-:Y:S01]  /*dd90*/  FADD.FTZ R66, R42, -R68.reuse ;  /* 0x800000442a427221 */ /* 0x105fe20000010000 */
        /* <DEDUP_REMOVED lines=15> */
[C---:B------:R-:W-:Y:S01]  /*de90*/  FMUL.FTZ R39, R65.reuse, R66 ;  /* 0x0000004241277220 */ /* 0x040fe20000410000 */
        /* <DEDUP_REMOVED lines=12> */
[C---:B0-----:R-:W-:Y:S01]  /*df60*/  IMAD.WIDE.U32 R66, R21.reuse, 0x10, R66 ;  /* 0x0000001015427825 */ /* 0x041fe200078e0042 */
[----:B------:R-:W-:-:S04]  /*df70*/  IADD3 R21, R21, 0x100, RZ ;  /* 0x0000010015157810 */ /* 0x000fc80007ffe0ff */
[----:B------:R3:W-:Y:S03]  /*df80*/  STG.E.128 desc[UR4][R66.64], R36 ;  /* 0x0000002442007986 */ /* 0x0007e6000c101d04 */
.L_x_1034:
[----:B------:R-:W-:Y:S05]  /*df90*/  BSYNC B0 ;  /* 0x0000000000007941 */ /* 0x000fea0003800000 */
.L_x_1033:
[----:B------:R-:W-:Y:S01]  /*dfa0*/  ISETP.NE.AND P0, PT, R27, RZ, PT ;  /* 0x000000ff1b00720c */ /* 0x000fe20003f05270 */
[----:B------:R-:W-:-:S12]  /*dfb0*/  BSSY B0, `(.L_x_1035) ;  /* 0x0000021000007945 */ /* 0x000fd80003800000 */
[----:B------:R-:W-:Y:S05]  /*dfc0*/  @!P0 BRA `(.L_x_1036) ;  /* 0x00000000007c8947 */ /* 0x000fea0003800000 */
[--C-:B0123--:R-:W-:Y:S01]  /*dfd0*/  FADD.FTZ R37, R52, -R68.reuse ;  /* 0x8000004434257221 */ /* 0x10ffe20000010000 */
        /* <DEDUP_REMOVED lines=19> */
[----:B------:R-:W-:Y:S01]  /*e110*/  F2FP.BF16.F32.PACK_AB R38, R38, R37 ;  /* 0x000000252626723e */ /* 0x000fe200000010ff */
[C---:B------:R-:W-:Y:S01]  /*e120*/  FMUL.FTZ R39, R65.reuse, R39 ;  /* 0x0000002741277220 */ /* 0x040fe20000410000 */
[----:B------:R-:W-:Y:S01]  /*e130*/  F2FP.BF16.F32.PACK_AB R37, R36, R68 ;  /* 0x000000442425723e */ /* 0x000fe200000010ff */
[----:B------:R-:W-:Y:S01]  /*e140*/  FMUL.FTZ R71, R65, R71 ;  /* 0x0000004741477220 */ /* 0x000fe20000410000 */
[----:B------:R-:W-:Y:S01]  /*e150*/  F2FP.BF16.F32.PACK_AB R36, R67, R66 ;  /* 0x000000424324723e */ /* 0x000fe200000010ff */
[----:B------:R-:W-:Y:S01]  /*e160*/  FFMA.FTZ R39, R7, R39, R8 ;  /* 0x0000002707277223 */ /* 0x000fe20000010008 */
[----:B------:R-:W0:Y:S01]  /*e170*/  LDC.64 R66, c[0x0][0x2b8] ;  /* 0x0000ae00ff427b82 */ /* 0x000e220000000a00 */
[----:B------:R-:W-:-:S05]  /*e180*/  FFMA.FTZ R71, R18, R71, R19 ;  /* 0x0000004712477223 */ /* 0x000fca0000010013 */
[----:B------:R-:W-:Y:S01]  /*e190*/  F2FP.BF16.F32.PACK_AB R39, R71, R39 ;  /* 0x000000274727723e */ /* 0x000fe200000010ff */
[----:B0-----:R-:W-:-:S05]  /*e1a0*/  IMAD.WIDE.U32 R66, R21, 0x10, R66 ;  /* 0x0000001015427825 */ /* 0x001fca00078e0042 */
[----:B------:R4:W-:Y:S02]  /*e1b0*/  STG.E.128 desc[UR4][R66.64], R36 ;  /* 0x0000002442007986 */ /* 0x0009e4000c101d04 */
.L_x_1036:
[----:B------:R-:W-:Y:S05]  /*e1c0*/  BSYNC B0 ;  /* 0x0000000000007941 */ /* 0x000fea0003800000 */
.L_x_1035:
[----:B------:R-:W-:Y:S01]  /*e1d0*/  VIADD R6, R6, UR18 ;  /* 0x0000001206067c36 */ /* 0x000fe20008000000 */
[----:B-1----:R-:W-:-:S04]  /*e1e0*/  SEL R65, RZ, 0x1, P3 ;  /* 0x00000001ff417807 */ /* 0x002fc80001800000 */
[----:B------:R-:W-:-:S13]  /*e1f0*/  ISETP.GE.AND P0, PT, R6, UR19, PT ;  /* 0x0000001306007c0c */ /* 0x000fda000bf06270 */
[----:B------:R-:W-:Y:S05]  /*e200*/  @!P0 BRA `(.L_x_1037) ;  /* 0xffffff3000248947 */ /* 0x000fea000383ffff */
[----:B------:R-:W-:Y:S05]  /*e210*/  EXIT ;  /* 0x000000000000794d */ /* 0x000fea0003800000 */
.L_x_1028:
[----:B------:R-:W-:Y:S01]  /*e220*/  HFMA2.MMA R65, -RZ, RZ, 0, 1.847743988037109375e-06 ;  /* 0x0000001fff417435 */ /* 0x000fe200000001ff */
[----:B------:R-:W-:Y:S01]  /*e230*/  MOV R72, R36 ;  /* 0x0000002400487202 */ /* 0x000fe20000000f00 */
[----:B------:R-:W-:Y:S02]  /*e240*/  IMAD.MOV.U32 R37, RZ, RZ, 0x1 ;  /* 0x00000001ff257424 */ /* 0x000fe400078e00ff */
[----:B------:R-:W-:-:S07]  /*e250*/  IMAD.MOV.U32 R66, RZ, RZ, -0x1 ;  /* 0xffffffffff427424 */ /* 0x000fce00078e00ff */
[----:B------:R-:W-:Y:S05]  /*e260*/  WARPSYNC.COLLECTIVE R66, `(.L_x_1038) ;  /* 0x0000000042087348 */ /* 0x000fea0003c00000 */
[----:B------:R0:W1:Y:S02]  /*e270*/  SHFL.BFLY P5, R68, R72, R37, R65 ;  /* 0x0c00002548447389 */ /* 0x00006400000a0041 */
[----:B01----:R-:W-:Y:S01]  /*e280*/  ENDCOLLECTIVE ;  /* 0x000000000000791b */ /* 0x003fe20003800000 */
.L_x_1038:
[----:B------:R-:W-:Y:S02]  /*e290*/  IMAD.MOV.U32 R37, RZ, RZ, 0x2 ;  /* 0x00000002ff257424 */ /* 0x000fe400078e00ff */
[----:B------:R-:W-:-:S05]  /*e2a0*/  FADD.FTZ R36, R36, R68 ;  /* 0x0000004424247221 */ /* 0x000fca0000010000 */
[----:B------:R-:W-:-:S07]  /*e2b0*/  MOV R72, R36 ;  /* 0x0000002400487202 */ /* 0x000fce0000000f00 */
[----:B------:R-:W-:Y:S05]  /*e2c0*/  WARPSYNC.COLLECTIVE R66, `(.L_x_1039) ;  /* 0x0000000042087348 */ /* 0x000fea0003c00000 */
[----:B------:R0:W1:Y:S02]  /*e2d0*/  SHFL.BFLY P5, R68, R72, R37, R65 ;  /* 0x0c00002548447389 */ /* 0x00006400000a0041 */
[----:B01----:R-:W-:Y:S01]  /*e2e0*/  ENDCOLLECTIVE ;  /* 0x000000000000791b */ /* 0x003fe20003800000 */
.L_x_1039:
[----:B------:R-:W-:Y:S02]  /*e2f0*/  IMAD.MOV.U32 R37, RZ, RZ, 0x4 ;  /* 0x00000004ff257424 */ /* 0x000fe400078e00ff */
[----:B------:R-:W-:-:S05]  /*e300*/  FADD.FTZ R36, R36, R68 ;  /* 0x0000004424247221 */ /* 0x000fca0000010000 */
[----:B------:R-:W-:-:S07]  /*e310*/  MOV R72, R36 ;  /* 0x0000002400487202 */ /* 0x000fce0000000f00 */
[----:B------:R-:W-:Y:S05]  /*e320*/  WARPSYNC.COLLECTIVE R66, `(.L_x_1040) ;  /* 0x0000000042087348 */ /* 0x000fea0003c00000 */
[----:B------:R0:W1:Y:S02]  /*e330*/  SHFL.BFLY P5, R68, R72, R37, R65 ;  /* 0x0c00002548447389 */ /* 0x00006400000a0041 */
[----:B01----:R-:W-:Y:S01]  /*e340*/  ENDCOLLECTIVE ;  /* 0x000000000000791b */ /* 0x003fe20003800000 */
.L_x_1040:
[----:B------:R-:W-:Y:S02]  /*e350*/  IMAD.MOV.U32 R37, RZ, RZ, 0x8 ;  /* 0x00000008ff257424 */ /* 0x000fe400078e00ff */
[----:B------:R-:W-:-:S05]  /*e360*/  FADD.FTZ R36, R36, R68 ;  /* 0x0000004424247221 */ /* 0x000fca0000010000 */
[----:B------:R-:W-:-:S07]  /*e370*/  MOV R72, R36 ;  /* 0x0000002400487202 */ /* 0x000fce0000000f00 */
[----:B------:R-:W-:Y:S05]  /*e380*/  WARPSYNC.COLLECTIVE R66, `(.L_x_1041) ;  /* 0x0000000042087348 */ /* 0x000fea0003c00000 */
[----:B------:R0:W1:Y:S02]  /*e390*/  SHFL.BFLY P5, R68, R72, R37, R65 ;  /* 0x0c00002548447389 */ /* 0x00006400000a0041 */
[----:B01----:R-:W-:Y:S01]  /*e3a0*/  ENDCOLLECTIVE ;  /* 0x000000000000791b */ /* 0x003fe20003800000 */
.L_x_1041:
[----:B------:R-:W-:Y:S02]  /*e3b0*/  IMAD.MOV.U32 R37, RZ, RZ, 0x10 ;  /* 0x00000010ff257424 */ /* 0x000fe400078e00ff */
[----:B------:R-:W-:-:S05]  /*e3c0*/  FADD.FTZ R36, R36, R68 ;  /* 0x0000004424247221 */ /* 0x000fca0000010000 */
[----:B------:R-:W-:-:S07]  /*e3d0*/  MOV R72, R36 ;  /* 0x0000002400487202 */ /* 0x000fce0000000f00 */
[----:B------:R-:W-:Y:S05]  /*e3e0*/  WARPSYNC.COLLECTIVE R66, `(.L_x_1042) ;  /* 0x0000000042087348 */ /* 0x000fea0003c00000 */
[----:B------:R0:W1:Y:S02]  /*e3f0*/  SHFL.BFLY P5, R68, R72, R37, R65 ;  /* 0x0c00002548447389 */ /* 0x00006400000a0041 */
[----:B01----:R-:W-:Y:S01]  /*e400*/  ENDCOLLECTIVE ;  /* 0x000000000000791b */ /* 0x003fe20003800000 */
.L_x_1042:
        /* <DEDUP_REMOVED lines=67> */
[----:B------:R-:W-:Y:S01]  /*e840*/  IMAD.MOV.U32 R37, RZ, RZ, 0x1 ;  /* 0x00000001ff257424 */ /* 0x000fe200078e00ff */
[----:B------:R-:W-:-:S03]  /*e850*/  MOV R66, 0xffffffff ;  /* 0xffffffff00427802 */ /* 0x000fc60000000f00 */
[----:B------:R-:W-:-:S07]  /*e860*/  MOV R72, R67 ;  /* 0x0000004300487202 */ /* 0x000fce0000000f00 */
[----:B------:R-:W-:Y:S05]  /*e870*/  WARPSYNC.COLLECTIVE R66, `(.L_x_1043) ;  /* 0x0000000042087348 */ /* 0x000fea0003c00000 */
[----:B------:R0:W1:Y:S02]  /*e880*/  SHFL.BFLY P5, R68, R72, R37, R65 ;  /* 0x0c00002548447389 */ /* 0x00006400000a0041 */
[----:B01----:R-:W-:Y:S01]  /*e890*/  ENDCOLLECTIVE ;  /* 0x000000000000791b */ /* 0x003fe20003800000 */
.L_x_1043:
[----:B------:R-:W-:Y:S01]  /*e8a0*/  HFMA2.MMA R37, -RZ, RZ, 0, 1.1920928955078125e-07 ;  /* 0x00000002ff257435 */ /* 0x000fe200000001ff */
[----:B------:R-:W-:-:S04]  /*e8b0*/  FADD.FTZ R67, R67, R68 ;  /* 0x0000004443437221 */ /* 0x000fc80000010000 */
[----:B------:R-:W-:-:S07]  /*e8c0*/  IMAD.MOV.U32 R72, RZ, RZ, R67 ;  /* 0x000000ffff487224 */ /* 0x000fce00078e0043 */
[----:B------:R-:W-:Y:S05]  /*e8d0*/  WARPSYNC.COLLECTIVE R66, `(.L_x_1044) ;  /* 0x0000000042087348 */ /* 0x000fea0003c00000 */
[----:B------:R0:W1:Y:S02]  /*e8e0*/  SHFL.BFLY P5, R68, R72, R37, R65 ;  /* 0x0c00002548447389 */ /* 0x00006400000a0041 */
[----:B01----:R-:W-:Y:S01]  /*e8f0*/  ENDCOLLECTIVE ;  /* 0x000000000000791b */ /* 0x003fe20003800000 */
.L_x_1044:
[----:B------:R-:W-:Y:S01]  /*e900*/  MOV R37, 0x4 ;  /* 0x0000000400257802 */ /* 0x000fe20000000f00 */
[----:B------:R-:W-:-:S04]  /*e910*/  FADD.FTZ R67, R67, R68 ;  /* 0x0000004443437221 */ /* 0x000fc80000010000 */
[----:B------:R-:W-:-:S07]  /*e920*/  IMAD.MOV.U32 R72, RZ, RZ, R67 ;  /* 0x000000ffff487224 */ /* 0x000fce00078e0043 */
[----:B------:R-:W-:Y:S05]  /*e930*/  WARPSYNC.COLLECTIVE R66, `(.L_x_1045) ;  /* 0x0000000042087348 */ /* 0x000fea0003c00000 */
[----:B------:R0:W1:Y:S02]  /*e940*/  SHFL.BFLY P5, R68, R72, R37, R65 ;  /* 0x0c00002548447389 */ /* 0x00006400000a0041 */
[----:B01----:R-:W-:Y:S01]  /*e950*/  ENDCOLLECTIVE ;  /* 0x000000000000791b */ /* 0x003fe20003800000 */
.L_x_1045:
[----:B------:R-:W-:Y:S01]  /*e960*/  HFMA2.MMA R37, -RZ, RZ, 0, 4.76837158203125e-07 ;  /* 0x00000008ff257435 */ /* 0x000fe200000001ff */
[----:B------:R-:W-:-:S04]  /*e970*/  FADD.FTZ R67, R67, R68 ;  /* 0x0000004443437221 */ /* 0x000fc80000010000 */
[----:B------:R-:W-:-:S07]  /*e980*/  IMAD.MOV.U32 R72, RZ, RZ, R67 ;  /* 0x000000ffff487224 */ /* 0x000fce00078e0043 */
[----:B------:R-:W-:Y:S05]  /*e990*/  WARPSYNC.COLLECTIVE R66, `(.L_x_1046) ;  /* 0x0000000042087348 */ /* 0x000fea0003c00000 */
[----:B------:R0:W1:Y:S02]  /*e9a0*/  SHFL.BFLY P5, R68, R72, R37, R65 ;  /* 0x0c00002548447389 */ /* 0x00006400000a0041 */
[----:B01----:R-:W-:Y:S01]  /*e9b0*/  ENDCOLLECTIVE ;  /* 0x000000000000791b */ /* 0x003fe20003800000 */
.L_x_1046:
[----:B------:R-:W-:Y:S01]  /*e9c0*/  MOV R37, 0x10 ;  /* 0x0000001000257802 */ /* 0x000fe20000000f00 */
[----:B------:R-:W-:-:S04]  /*e9d0*/  FADD.FTZ R67, R67, R68 ;  /* 0x0000004443437221 */ /* 0x000fc80000010000 */
[----:B------:R-:W-:-:S07]  /*e9e0*/  IMAD.MOV.U32 R72, RZ, RZ, R67 ;  /* 0x000000ffff487224 */ /* 0x000fce00078e0043 */
[----:B------:R-:W-:Y:S05]  /*e9f0*/  WARPSYNC.COLLECTIVE R66, `(.L_x_1047) ;  /* 0x0000000042087348 */ /* 0x000fea0003c00000 */
[----:B------:R0:W1:Y:S02]  /*ea00*/  SHFL.BFLY P5, R68, R72, R37, R65 ;  /* 0x0c00002548447389 */ /* 0x00006400000a0041 */
[----:B01----:R-:W-:Y:S01]  /*ea10*/  ENDCOLLECTIVE ;  /* 0x000000000000791b */ /* 0x003fe20003800000 */
.L_x_1047:
[----:B------:R-:W-:Y:S05]  /*ea20*/  BRA `(.L_x_1048) ;  /* 0xffffffe800347947 */ /* 0x000fea000383ffff */
.L_x_1049:
        /* <DEDUP_REMOVED lines=13> */
.L_x_30192:


//--------------------- .text._ZN10layer_norm13ln_fwd_kernelINS_13Kernel_traitsI13__nv_bfloat16S2_S2_S2_fjLj8192ELj1ELj1ELj8ELj16ENS_18Kernel_traits_baseILj8192ES2_S2_S2_S2_fjLj256EEEEELb1ELb0ELb0ELb1EEEvNS_9FwdParamsE --------------------------
	.section	.text._ZN10layer_norm13ln_fwd_kernelINS_13Kernel_traitsI13__nv_bfloat16S2_S2_S2_fjLj8192ELj1ELj1ELj8ELj16ENS_18Kernel_traits_baseILj8192ES2_S2_S2_S2_fjLj256EEEEELb1ELb0ELb0ELb1EEEvNS_9FwdParamsE,"ax",@progbits
	.align	128
        .global         _ZN10layer_norm13ln_fwd_kernelINS_13Kernel_traitsI13__nv_bfloat16S2_S2_S2_fjLj8192ELj1ELj1ELj8ELj16ENS_18Kernel_traits_baseILj8192ES2_S2_S2_S2_fjLj256EEEEELb1ELb0ELb0ELb1EEEvNS_9FwdParamsE
        .type           _ZN10layer_norm13ln_fwd_kernelINS_13Kernel_traitsI13__nv_bfloat16S2_S2_S2_fjLj8192ELj1ELj1ELj8ELj16ENS_18Kernel_traits_baseILj8192ES2_S2_S2_S2_fjLj256EEEEELb1ELb0ELb0ELb1EEEvNS_9FwdParamsE,@function
        .size           _ZN10layer_norm13ln_fwd_kernelINS_13Kernel_traitsI13__nv_bfloat16S2_S2_S2_fjLj8192ELj1ELj1ELj8ELj16ENS_18Kernel_traits_baseILj8192ES2_S2_S2_S2_fjLj256EEEEELb1ELb0ELb0ELb1EEEvNS_9FwdParamsE,(.L_x_30193 - _ZN10layer_norm13ln_fwd_kernelINS_13Kernel_traitsI13__nv_bfloat16S2_S2_S2_fjLj8192ELj1ELj1ELj8ELj16ENS_18Kernel_traits_baseILj8192ES2_S2_S2_S2_fjLj256EEEEELb1ELb0ELb0ELb1EEEvNS_9FwdParamsE)
        .other          _ZN10layer_norm13ln_fwd_kernelINS_13Kernel_traitsI13__nv_bfloat16S2_S2_S2_fjLj8192ELj1ELj1ELj8ELj16ENS_18Kernel_traits_baseILj8192ES2_S2_S2_S2_fjLj256EEEEELb1ELb0ELb0ELb1EEEvNS_9FwdParamsE,@"STO_CUDA_ENTRY STV_DEFAULT"
_ZN10layer_norm13ln_fwd_kernelINS_13Kernel_traitsI13__nv_bfloat16S2_S2_S2_fjLj8192ELj1ELj1ELj8ELj16ENS_18Kernel_traits_baseILj8192ES2_S2_S2_S2_fjLj256EEEEELb1ELb0ELb0ELb1EEEvNS_9FwdParamsE:
.text._ZN10layer_norm13ln_fwd_kernelINS_13Kernel_traitsI13__nv_bfloat16S2_S2_S2_fjLj8192ELj1ELj1ELj8ELj16ENS_18Kernel_traits_baseILj8192ES2_S2_S2_S2_fjLj256EEEEELb1ELb0ELb0ELb1EEEvNS_9FwdParamsE:
[----:B------:R-:W0:Y:S08]  /*0000*/  LDC R1, c[0x0][0x28] ;  /* 0x00000a00ff017b82 */ /* 0x000e300000000800 */
[----:B------:R-:W1:Y:S01]  /*0010*/  LDC R28, c[0x0][0x2e8] ;  /* 0x0000ba00ff1c7b82 */ /* 0x000e620000000800 */
[----:B------:R-:W-:Y:S01]  /*0020*/  ULDC.U8 UR4, c[0x0][0x2f4] ;  /* 0x0000bd0000047ab9 */ /* 0x000fe20000000000 */
[----:B------:R-:W-:Y:S01]  /*0030*/  ULDC.64 UR6, c[0x0][0x2e0] ;  /* 0x0000b80000067ab9 */ /* 0x000fe20000000a00 */
[----:B------:R-:W-:Y:S01]  /*0040*/  ISETP.NE.AND P0, PT, RZ, UR4, PT ;  /* 0x00000004ff007c0c */ /* 0x000fe2000bf05270 */
[----:B------:R-:W-:Y:S01]  /*0050*/  ULDC.64 UR4, c[0x0][0x208] ;  /* 0x0000820000047ab9 */ /* 0x000fe20000000a00 */
[----:B------:R-:W-:Y:S01]  /*0060*/  IMAD.U32 R2, RZ, RZ, UR6 ;  /* 0x00000006ff027e24 */ /* 0x000fe2000f8e00ff */
[----:B------:R-:W-:Y:S01]  /*0070*/  MOV R3, UR7 ;  /* 0x0000000700037c02 */ /* 0x000fe20008000f00 */
[----:B0-----:R-:W-:Y:S01]  /*0080*/  VIADD R1, R1, 0xfffffff0 ;  /* 0xfffffff001017836 */ /* 0x001fe20000000000 */
[----:B------:R-:W0:Y:S01]  /*0090*/  LDC R29, c[0x0][0x2ec] ;  /* 0x0000bb00ff1d7b82 */ /* 0x000e220000000800 */
[----:B------:R-:W2:Y:S01]  /*00a0*/  S2R R15, SR_TID.X ;  /* 0x00000000000f7919 */ /* 0x000ea20000002100 */
[----:B------:R-:W-:-:S06]  /*00b0*/  ULDC.64 UR10, c[0x0][0x2c8] ;  /* 0x0000b200000a7ab9 */ /* 0x000fcc0000000a00 */
[----:B------:R-:W3:Y:S01]  /*00c0*/  @P0 LDG.E.64 R2, desc[UR4][R2.64] ;  /* 0x0000000402020981 */ /* 0x000ee2000c1e1b00 */
[----:B------:R-:W4:Y:S01]  /*00d0*/  @P0 LDC R7, c[0x0][0x2f0] ;  /* 0x0000bc00ff070b82 */ /* 0x000f220000000800 */
[----:B-1----:R-:W-:Y:S02]  /*00e0*/  @P0 IMAD.MOV.U32 R4, RZ, RZ, R28 ;  /* 0x000000ffff040224 */ /* 0x002fe400078e001c */
[----:B0-----:R-:W-:-:S06]  /*00f0*/  @P0 IMAD.MOV.U32 R5, RZ, RZ, R29 ;  /* 0x000000ffff050224 */ /* 0x001fcc00078e001d */
[----:B------:R-:W4:Y:S01]  /*0100*/  @P0 LDG.E.64 R4, desc[UR4][R4.64] ;  /* 0x0000000404040981 */ /* 0x000f22000c1e1b00 */
[----:B------:R-:W2:Y:S08]  /*0110*/  S2UR UR8, SR_CTAID.X ;  /* 0x00000000000879c3 */ /* 0x000eb00000002500 */
[----:B------:R-:W2:Y:S02]  /*0120*/  LDC R31, c[0x0][RZ] ;  /* 0x00000000ff1f7b82 */ /* 0x000ea40000000800 */
[----:B--2---:R-:W-:-:S02]  /*0130*/  IMAD R31, R31, UR8, R15 ;  /* 0x000000081f1f7c24 */ /* 0x004fc4000f8e020f */
[----:B------:R-:W-:-:S05]  /*0140*/  IMAD.SHL.U32 R0, R15, 0x10, RZ ;  /* 0x000000100f007824 */ /* 0x000fca00078e00ff */
[----:B------:R-:W-:Y:S02]  /*0150*/  LOP3.LUT R14, R0, 0xff0, RZ, 0xc0, !PT ;  /* 0x00000ff0000e7812 */ /* 0x000fe400078ec0ff */
[----:B---3--:R-:W-:Y:S02]  /*0160*/  @P0 R2UR UR6, R2 ;  /* 0x00000000020602ca */ /* 0x008fe400000e0000 */
[----:B------:R-:W-:Y:S02]  /*0170*/  @P0 R2UR UR7, R3 ;  /* 0x00000000030702ca */ /* 0x000fe400000e0000 */
[----:B----4-:R-:W-:-:S04]  /*0180*/  @P0 IADD3 R28, P1, R4, R7, RZ ;  /* 0x00000007041c0210 */ /* 0x010fc80007f3e0ff */
[----:B------:R-:W-:-:S04]  /*0190*/  @P0 IADD3.X R29, RZ, R5, RZ, P1, !PT ;  /* 0x00000005ff1d0210 */ /* 0x000fc80000ffe4ff */
[--C-:B------:R-:W-:Y:S01]  /*01a0*/  SHF.R.U64 R30, R28, 0x2, R29.reuse ;  /* 0x000000021c1e7819 */ /* 0x100fe2000000121d */
[----:B------:R-:W-:Y:S01]  /*01b0*/  IMAD.WIDE.U32 R4, R31, -0x326172a9, RZ ;  /* 0xcd9e8d571f047825 */ /* 0x000fe200078e00ff */
        /* <DEDUP_REMOVED lines=29> */
[----:B------:R-:W-:Y:S01]  /*0390*/  UIADD3 UR26, UR6, 0x1715609d, URZ ;  /* 0x1715609d061a7890 */ /* 0x000fe2000fffe03f */
[----:B------:R-:W-:-:S04]  /*03a0*/  IMAD.WIDE.U32 R6, R7, -0x2daee0ad, RZ ;  /* 0xd2511f5307067825 */ /* 0x000fc800078e00ff */
[----:B------:R-:W-:Y:S01]  /*03b0*/  IMAD.WIDE.U32 R10, R10, -0x326172a9, RZ ;  /* 0xcd9e8d570a0a7825 */ /* 0x000fe200078e00ff */
[----:B------:R-:W-:-:S04]  /*03c0*/  LOP3.LUT R5, R7, UR27, R2, 0x96, !PT ;  /* 0x0000001b07057c12 */ /* 0x000fc8000f8e9602 */
[----:B------:R-:W-:Y:S01]  /*03d0*/  LOP3.LUT R2, R11, UR26, R4, 0x96, !PT ;  /* 0x0000001a0b027c12 */ /* 0x000fe2000f8e9604 */
[----:B------:R-:W-:Y:S01]  /*03e0*/  UIADD3 UR29, UR7, 0x646e171e, URZ ;  /* 0x646e171e071d7890 */ /* 0x000fe2000fffe03f */
[----:B------:R-:W-:-:S03]  /*03f0*/  ISETP.NE.U32.AND P0, PT, RZ, UR10, PT ;  /* 0x0000000aff007c0c */ /* 0x000fc6000bf05070 */
[----:B------:R-:W-:Y:S01]  /*0400*/  IMAD.WIDE.U32 R2, R2, -0x2daee0ad, RZ ;  /* 0xd2511f5302027825 */ /* 0x000fe200078e00ff */
[----:B------:R-:W-:Y:S02]  /*0410*/  ISETP.NE.AND.EX P0, PT, RZ, UR11, PT, P0 ;  /* 0x0000000bff007c0c */ /* 0x000fe4000bf05300 */
[----:B------:R-:W-:Y:S01]  /*0420*/  IADD3 R8, P1, R14, UR10, RZ ;  /* 0x0000000a0e087c10 */ /* 0x000fe2000ff3e0ff */
[----:B------:R-:W-:Y:S01]  /*0430*/  UIADD3 UR28, UR6, -0x4ab325aa, URZ ;  /* 0xb54cda56061c7890 */ /* 0x000fe2000fffe03f */
[----:B------:R-:W-:Y:S01]  /*0440*/  LOP3.LUT R12, R3, UR29, R6, 0x96, !PT ;  /* 0x0000001d030c7c12 */ /* 0x000fe2000f8e9606 */
[----:B------:R-:W-:Y:S01]  /*0450*/  UIADD3 UR30, UR6, 0x5384540f, URZ ;  /* 0x5384540f061e7890 */ /* 0x000fe2000fffe03f */
[----:B------:R-:W-:Y:S01]  /*0460*/  IMAD.WIDE.U32 R4, R5, -0x326172a9, RZ ;  /* 0xcd9e8d5705047825 */ /* 0x000fe200078e00ff */
[----:B------:R-:W-:Y:S01]  /*0470*/  LEA.HI R0, R15, UR8, RZ, 0x18 ;  /* 0x000000080f007c11 */ /* 0x000fe2000f8fc0ff */
[----:B------:R-:W-:Y:S01]  /*0480*/  ULDC UR10, c[0x0][0x214] ;  /* 0x00008500000a7ab9 */ /* 0x000fe20000000800 */
[----:B------:R-:W-:Y:S01]  /*0490*/  UIADD3 UR31, UR7, 0x1fd5c5a3, URZ ;  /* 0x1fd5c5a3071f7890 */ /* 0x000fe2000fffe03f */
[----:B------:R-:W-:-:S04]  /*04a0*/  IMAD.WIDE.U32 R12, R12, -0x326172a9, RZ ;  /* 0xcd9e8d570c0c7825 */ /* 0x000fc800078e00ff */
[----:B------:R-:W-:Y:S01]  /*04b0*/  IMAD.X R9, RZ, RZ, UR11, P1 ;  /* 0x0000000bff097e24 */ /* 0x000fe200088e06ff */
[----:B------:R-:W-:Y:S01]  /*04c0*/  LOP3.LUT R10, R5, UR28, R10, 0x96, !PT ;  /* 0x0000001c050a7c12 */ /* 0x000fe2000f8e960a */
[----:B------:R-:W-:Y:S01]  /*04d0*/  ULDC.64 UR8, c[0x0][0x260] ;  /* 0x0000980000087ab9 */ /* 0x000fe20000000a00 */
[----:B------:R-:W-:Y:S02]  /*04e0*/  LOP3.LUT R68, R13, UR30, R4, 0x96, !PT ;  /* 0x0000001e0d447c12 */ /* 0x000fe4000f8e9604 */
[----:B------:R0:W5:Y:S04]  /*04f0*/  @P0 LDG.E.128 R96, desc[UR4][R8.64] ;  /* 0x0000000408600981 */ /* 0x000168000c1e1d00 */
[----:B------:R0:W5:Y:S04]  /*0500*/  @P0 LDG.E.128 R84, desc[UR4][R8.64+0x1000] ;  /* 0x0010000408540981 */ /* 0x000168000c1e1d00 */
[----:B------:R0:W5:Y:S04]  /*0510*/  @P0 LDG.E.128 R24, desc[UR4][R8.64+0x2000] ;  /* 0x0020000408180981 */ /* 0x000168000c1e1d00 */
[----:B------:R0:W5:Y:S01]  /*0520*/  @P0 LDG.E.128 R4, desc[UR4][R8.64+0x3000] ;  /* 0x0030000408040981 */ /* 0x000162000c1e1d00 */
[----:B------:R-:W-:Y:S01]  /*0530*/  IMAD.WIDE.U32 R10, R10, -0x2daee0ad, RZ ;  /* 0xd2511f530a0a7825 */ /* 0x000fe200078e00ff */
[----:B------:R-:W-:-:S04]  /*0540*/  ISETP.GE.AND P1, PT, R0, UR10, PT ;  /* 0x0000000a00007c0c */ /* 0x000fc8000bf26270 */
[----:B------:R-:W-:Y:S01]  /*0550*/  LOP3.LUT R67, R11, UR31, R2, 0x96, !PT ;  /* 0x0000001f0b437c12 */ /* 0x000fe2000f8e9602 */
[----:B------:R-:W-:Y:S01]  /*0560*/  UIADD3 UR32, UR6, -0xe443238, URZ ;  /* 0xf1bbcdc806207890 */ /* 0x000fe2000fffe03f */
[----:B------:R-:W-:Y:S01]  /*0570*/  IADD3 R2, P2, R14, UR8, RZ ;  /* 0x000000080e027c10 */ /* 0x000fe2000ff5e0ff */
[----:B------:R-:W-:Y:S01]  /*0580*/  UIADD3 UR33, UR7, -0x24c28bd8, URZ ;  /* 0xdb3d742807217890 */ /* 0x000fe2000fffe03f */
[----:B------:R-:W-:Y:S02]  /*0590*/  IMAD.HI.U32 R11, R68, -0x2daee0ad, RZ ;  /* 0xd2511f53440b7827 */ /* 0x000fe400078e00ff */
[----:B------:R-:W-:Y:S02]  /*05a0*/  IADD3.X R3, RZ, UR9, RZ, P2, !PT ;  /* 0x00000009ff037c10 */ /* 0x000fe400097fe4ff */
[----:B------:R-:W-:Y:S01]  /*05b0*/  IMAD.HI.U32 R13, R67, -0x326172a9, RZ ;  /* 0xcd9e8d57430d7827 */ /* 0x000fe200078e00ff */
[----:B------:R-:W-:-:S04]  /*05c0*/  LOP3.LUT R69, R11, UR33, R10, 0x96, !PT ;  /* 0x000000210b457c12 */ /* 0x000fc8000f8e960a */
[----:B------:R-:W-:Y:S01]  /*05d0*/  LOP3.LUT R66, R13, UR32, R12, 0x96, !PT ;  /* 0x000000200d427c12 */ /* 0x000fe2000f8e960c */
[----:B0-----:R-:W-:Y:S06]  /*05e0*/  @P1 EXIT ;  /* 0x000000000000194d */ /* 0x001fec0003800000 */
[----:B------:R-:W2:Y:S04]  /*05f0*/  LDG.E.128 R20, desc[UR4][R2.64] ;  /* 0x0000000402147981 */ /* 0x000ea8000c1e1d00 */
[----:B------:R-:W3:Y:S04]  /*0600*/  LDG.E.128 R16, desc[UR4][R2.64+0x1000] ;  /* 0x0010000402107981 */ /* 0x000ee8000c1e1d00 */
[----:B------:R-:W4:Y:S04]  /*0610*/  LDG.E.128 R12, desc[UR4][R2.64+0x2000] ;  /* 0x00200004020c7981 */ /* 0x000f28000c1e1d00 */
[----:B------:R0:W4:Y:S01]  /*0620*/  LDG.E.128 R8, desc[UR4][R2.64+0x3000] ;  /* 0x0030000402087981 */ /* 0x000122000c1e1d00 */
[----:B-----5:R-:W-:-:S02]  /*0630*/  @!P0 CS2R R24, SRZ ;  /* 0x0000000000188805 */ /* 0x020fc4000001ff00 */
[----:B------:R-:W-:Y:S02]  /*0640*/  @!P0 CS2R R26, SRZ ;  /* 0x00000000001a8805 */ /* 0x000fe4000001ff00 */
[----:B------:R-:W-:Y:S02]  /*0650*/  @!P0 CS2R R4, SRZ ;  /* 0x0000000000048805 */ /* 0x000fe4000001ff00 */
[----:B------:R-:W-:Y:S02]  /*0660*/  @!P0 CS2R R6, SRZ ;  /* 0x0000000000068805 */ /* 0x000fe4000001ff00 */
[----:B------:R-:W-:Y:S02]  /*0670*/  @!P0 CS2R R98, SRZ ;  /* 0x0000000000628805 */ /* 0x000fe4000001ff00 */
[----:B------:R-:W-:Y:S02]  /*0680*/  @!P0 CS2R R96, SRZ ;  /* 0x0000000000608805 */ /* 0x000fe4000001ff00 */
[C---:B------:R-:W-:Y:S01]  /*0690*/  PRMT R73, R25.reuse, 0x7632, R73 ;  /* 0x0000763219497816 */ /* 0x040fe20000000049 */
[----:B------:R-:W-:Y:S01]  /*06a0*/  IMAD.U32 R76, R25, 0x10000, RZ ;  /* 0x00010000194c7824 */ /* 0x000fe200078e00ff */
[----:B------:R-:W-:Y:S01]  /*06b0*/  PRMT R78, R24, 0x7632, R78 ;  /* 0x00007632184e7816 */ /* 0x000fe2000000004e */
[----:B------:R-:W-:Y:S01]  /*06c0*/  IMAD.U32 R72, R26, 0x10000, RZ ;  /* 0x000100001a487824 */ /* 0x000fe200078e00ff */
[----:B------:R-:W-:Y:S01]  /*06d0*/  SHF.L.U32 R79, R24, 0x10, RZ ;  /* 0x00000010184f7819 */ /* 0x000fe200000006ff */
[----:B0-----:R-:W-:Y:S01]  /*06e0*/  IMAD.U32 R3, R4, 0x10000, RZ ;  /* 0x0001000004037824 */ /* 0x001fe200078e00ff */
[----:B------:R-:W-:-:S02]  /*06f0*/  PRMT R71, R26, 0x7632, R71 ;  /* 0x000076321a477816 */ /* 0x000fc40000000047 */
[----:B------:R-:W-:Y:S02]  /*0700*/  @!P0 CS2R R84, SRZ ;  /* 0x0000000000548805 */ /* 0x000fe4000001ff00 */
[----:B------:R-:W-:Y:S01]  /*0710*/  PRMT R25, R4, 0x7632, R25 ;  /* 0x0000763204197816 */ /* 0x000fe20000000019 */
[----:B------:R-:W-:Y:S01]  /*0720*/  IMAD.U32 R4, R5, 0x10000, RZ ;  /* 0x0001000005047824 */ /* 0x000fe200078e00ff */
[C---:B------:R-:W-:Y:S02]  /*0730*/  PRMT R24, R27.reuse, 0x7632, R24 ;  /* 0x000076321b187816 */ /* 0x040fe40000000018 */
[----:B------:R-:W-:Y:S02]  /*0740*/  @!P0 CS2R R86, SRZ ;  /* 0x0000000000568805 */ /* 0x000fe4000001ff00 */
[----:B------:R-:W-:Y:S01]  /*0750*/  SHF.L.U32 R2, R27, 0x10, RZ ;  /* 0x000000101b027819 */ /* 0x000fe200000006ff */
[----:B------:R-:W-:Y:S01]  /*0760*/  IMAD.U32 R90, R99, 0x10000, RZ ;  /* 0x00010000635a7824 */ /* 0x000fe200078e00ff */
[----:B------:R-:W-:Y:S01]  /*0770*/  PRMT R26, R5, 0x7632, R26 ;  /* 0x00007632051a7816 */ /* 0x000fe2000000001a */
[----:B------:R-:W-:Y:S01]  /*0780*/  UIADD3 UR34, UR6, -0x700cb87f, URZ ;  /* 0x8ff3478106227890 */ /* 0x000fe2000fffe03f */
[C---:B------:R-:W-:Y:S01]  /*0790*/  PRMT R27, R6.reuse, 0x7632, R27 ;  /* 0x00007632061b7816 */ /* 0x040fe2000000001b */
[----:B------:R-:W-:Y:S01]  /*07a0*/  UIADD3 UR35, UR7, -0x695add53, URZ ;  /* 0x96a522ad07237890 */ /* 0x000fe2000fffe03f */
[----:B------:R-:W-:Y:S01]  /*07b0*/  SHF.L.U32 R5, R6, 0x10, RZ ;  /* 0x0000001006057819 */ /* 0x000fe200000006ff */
[C---:B------:R-:W-:Y:S01]  /*07c0*/  IMAD.U32 R6, R7.reuse, 0x10000, RZ ;  /* 0x0001000007067824 */ /* 0x040fe200078e00ff */
[----:B------:R-:W-:Y:S01]  /*07d0*/  PRMT R33, R7, 0x7632, R33 ;  /* 0x0000763207217816 */ /* 0x000fe20000000021 */
[----:B------:R-:W-:Y:S01]  /*07e0*/  IMAD.U32 R94, R97, 0x10000, RZ ;  /* 0x00010000615e7824 */ /* 0x000fe200078e00ff */
[----:B------:R-:W-:Y:S01]  /*07f0*/  PRMT R89, R99, 0x7632, R89 ;  /* 0x0000763263597816 */ /* 0x000fe20000000059 */
[----:B------:R-:W-:Y:S01]  /*0800*/  IMAD.U32 R88, R84, 0x10000, RZ ;  /* 0x0001000054587824 */ /* 0x000fe200078e00ff */
[----:B------:R-:W-:Y:S01]  /*0810*/  PRMT R95, R96, 0x7632, R95 ;  /* 0x00007632605f7816 */ /* 0x000fe2000000005f */
[----:B------:R-:W-:Y:S01]  /*0820*/  IMAD R68, R68, -0x2daee0ad, RZ ;  /* 0xd2511f5344447824 */ /* 0x000fe200078e02ff */
[----:B------:R-:W-:Y:S01]  /*0830*/  PRMT R93, R97, 0x7632, R93 ;  /* 0x00007632615d7816 */ /* 0x000fe2000000005d */
[----:B------:R-:W-:Y:S01]  /*0840*/  IMAD R67, R67, -0x326172a9, RZ ;  /* 0xcd9e8d5743437824 */ /* 0x000fe200078e02ff */
[----:B------:R-:W-:Y:S01]  /*0850*/  PRMT R91, R98, 0x7632, R91 ;  /* 0x00007632625b7816 */ /* 0x000fe2000000005b */
[----:B------:R-:W-:Y:S01]  /*0860*/  IMAD.HI.U32 R34, R69, -0x326172a9, RZ ;  /* 0xcd9e8d5745227827 */ /* 0x000fe200078e00ff */
[----:B------:R-:W-:Y:S01]  /*0870*/  PRMT R32, R84, 0x7632, R32 ;  /* 0x0000763254207816 */ /* 0x000fe20000000020 */
[----:B------:R-:W-:Y:S01]  /*0880*/  ULDC.64 UR8, c[0x0][0x270] ;  /* 0x00009c0000087ab9 */ /* 0x000fe20000000a00 */
[----:B------:R-:W-:Y:S01]  /*0890*/  PRMT R82, R86, 0x7632, R82 ;  /* 0x0000763256527816 */ /* 0x000fe20000000052 */
[----:B------:R-:W-:Y:S01]  /*08a0*/  IMAD.HI.U32 R35, R66, -0x2daee0ad, RZ ;  /* 0xd2511f5342237827 */ /* 0x000fe200078e00ff */
[----:B------:R-:W-:Y:S01]  /*08b0*/  PRMT R84, R85, 0x7632, R84 ;  /* 0x0000763255547816 */ /* 0x000fe20000000054 */
[----:B------:R-:W-:Y:S01]  /*08c0*/  UISETP.NE.U32.AND UP0, UPT, UR8, URZ, UPT ;  /* 0x0000003f0800728c */ /* 0x000fe2000bf05070 */
[C---:B------:R-:W-:Y:S01]  /*08d0*/  PRMT R80, R87.reuse, 0x7632, R80 ;  /* 0x0000763257507816 */ /* 0x040fe20000000050 */
[----:B------:R-:W-:Y:S01]  /*08e0*/  IMAD.U32 R83, R86, 0x10000, RZ ;  /* 0x0001000056537824 */ /* 0x000fe200078e00ff */
[----:B------:R-:W-:Y:S01]  /*08f0*/  SHF.L.U32 R92, R98, 0x10, RZ ;  /* 0x00000010625c7819 */ /* 0x000fe200000006ff */
[----:B------:R-:W-:Y:S01]  /*0900*/  IMAD.U32 R81, R87, 0x10000, RZ ;  /* 0x0001000057517824 */ /* 0x000fe200078e00ff */
[----:B------:R-:W-:Y:S01]  /*0910*/  SHF.L.U32 R85, R85, 0x10, RZ ;  /* 0x0000001055557819 */ /* 0x000fe200000006ff */
[----:B------:R-:W-:Y:S01]  /*0920*/  IMAD.U32 R96, R96, 0x10000, RZ ;  /* 0x0001000060607824 */ /* 0x000fe200078e00ff */
[----:B------:R-:W-:Y:S01]  /*0930*/  LOP3.LUT R67, R34, UR34, R67, 0x96, !PT ;  /* 0x0000002222437c12 */ /* 0x000fe2000f8e9643 */
[----:B------:R-:W-:Y:S01]  /*0940*/  IMAD R69, R69, -0x326172a9, RZ ;  /* 0xcd9e8d5745457824 */ /* 0x000fe200078e02ff */
[----:B------:R-:W-:Y:S01]  /*0950*/  LOP3.LUT R68, R35, UR35, R68, 0x96, !PT ;  /* 0x0000002323447c12 */ /* 0x000fe2000f8e9644 */
[----:B------:R-:W-:Y:S01]  /*0960*/  IMAD R66, R66, -0x2daee0ad, RZ ;  /* 0xd2511f5342427824 */ /* 0x000fe200078e02ff */
[----:B------:R-:W-:Y:S01]  /*0970*/  LOP3.LUT R87, R28, 0x3, RZ, 0xc0, !PT ;  /* 0x000000031c577812 */ /* 0x000fe200078ec0ff */
        /* <DEDUP_REMOVED lines=11> */
[----:B------:R-:W-:Y:S01]  /*0a30*/  ULDC.U8 UR8, c[0x0][0x2a0] ;  /* 0x0000a80000087ab9 */ /* 0x000fe20000000000 */
[----:B------:R-:W-:Y:S01]  /*0a40*/  UISETP.NE.AND.EX UP0, UPT, UR9, URZ, UPT, UP0 ;  /* 0x0000003f0900728c */ /* 0x000fe2000bf05300 */
[----:B------:R-:W-:Y:S01]  /*0a50*/  ULDC UR10, c[0x0][0x218] ;  /* 0x00008600000a7ab9 */ /* 0x000fe20000000800 */
[----:B------:R-:W-:Y:S01]  /*0a60*/  ULDC UR11, c[0x0][0x290] ;  /* 0x0000a400000b7ab9 */ /* 0x000fe20000000800 */
[----:B------:R-:W-:Y:S01]  /*0a70*/  ULDC.64 UR12, c[0x0][0x230] ;  /* 0x00008c00000c7ab9 */ /* 0x000fe20000000a00 */
[----:B------:R-:W-:Y:S01]  /*0a80*/  UISETP.NE.AND UP1, UPT, UR8, URZ, UPT ;  /* 0x0000003f0800728c */ /* 0x000fe2000bf25270 */
[----:B------:R-:W-:Y:S01]  /*0a90*/  ULDC.64 UR14, c[0x0][0x2b8] ;  /* 0x0000ae00000e7ab9 */ /* 0x000fe20000000a00 */
[----:B------:R-:W-:Y:S01]  /*0aa0*/  ULDC.64 UR16, c[0x0][0x210] ;  /* 0x0000840000107ab9 */ /* 0x000fe20000000a00 */
[C---:B--2---:R-:W-:Y:S01]  /*0ab0*/  IMAD.U32 R7, R20.reuse, 0x10000, RZ ;  /* 0x0001000014077824 */ /* 0x044fe200078e00ff */
[----:B------:R-:W-:Y:S01]  /*0ac0*/  PRMT R123, R20, 0x7632, R123 ;  /* 0x00007632147b7816 */ /* 0x000fe2000000007b */
[----:B------:R-:W-:Y:S01]  /*0ad0*/  IMAD.U32 R125, R23, 0x10000, RZ ;  /* 0x00010000177d7824 */ /* 0x000fe200078e00ff */
[----:B------:R-:W-:Y:S01]  /*0ae0*/  SHF.L.U32 R20, R21, 0x10, RZ ;  /* 0x0000001015147819 */ /* 0x000fe200000006ff */
[----:B---3--:R-:W-:Y:S01]  /*0af0*/  IMAD.U32 R118, R17, 0x10000, RZ ;  /* 0x0001000011767824 */ /* 0x008fe200078e00ff */
[----:B------:R0:W-:Y:S01]  /*0b00*/  STL [R1+0x8], R7 ;  /* 0x0000080701007387 */ /* 0x0001e20000100800 */
[----:B------:R-:W-:Y:S01]  /*0b10*/  PRMT R121, R22, 0x7632, R121 ;  /* 0x0000763216797816 */ /* 0x000fe20000000079 */
[----:B------:R-:W-:Y:S01]  /*0b20*/  IMAD.U32 R116, R18, 0x10000, RZ ;  /* 0x0001000012747824 */ /* 0x000fe200078e00ff */
[----:B------:R-:W-:Y:S01]  /*0b30*/  PRMT R119, R16, 0x7632, R119 ;  /* 0x0000763210777816 */ /* 0x000fe20000000077 */
[----:B------:R-:W-:Y:S01]  /*0b40*/  STL [R1+0x4], R20 ;  /* 0x0000041401007387 */ /* 0x000fe20000100800 */
[----:B------:R-:W-:Y:S01]  /*0b50*/  PRMT R115, R18, 0x7632, R115 ;  /* 0x0000763212737816 */ /* 0x000fe20000000073 */
[C---:B----4-:R-:W-:Y:S01]  /*0b60*/  IMAD.U32 R112, R12.reuse, 0x10000, RZ ;  /* 0x000100000c707824 */ /* 0x050fe200078e00ff */
[----:B------:R-:W-:Y:S01]  /*0b70*/  PRMT R111, R12, 0x7632, R111 ;  /* 0x000076320c6f7816 */ /* 0x000fe2000000006f */
[----:B------:R-:W-:Y:S01]  /*0b80*/  IMAD.U32 R100, R10, 0x10000, RZ ;  /* 0x000100000a647824 */ /* 0x000fe200078e00ff */
[----:B------:R-:W-:Y:S01]  /*0b90*/  PRMT R107, R14, 0x7632, R107 ;  /* 0x000076320e6b7816 */ /* 0x000fe2000000006b */
[----:B0-----:R-:W-:Y:S01]  /*0ba0*/  IMAD.U32 R7, R22, 0x10000, RZ ;  /* 0x0001000016077824 */ /* 0x001fe200078e00ff */
[----:B------:R-:W-:Y:S01]  /*0bb0*/  PRMT R103, R8, 0x7632, R103 ;  /* 0x0000763208677816 */ /* 0x000fe20000000067 */
[----:B------:R-:W-:Y:S01]  /*0bc0*/  IMAD.U32 R110, R13, 0x10000, RZ ;  /* 0x000100000d6e7824 */ /* 0x000fe200078e00ff */
[----:B------:R-:W-:Y:S01]  /*0bd0*/  PRMT R99, R10, 0x7632, R99 ;  /* 0x000076320a637816 */ /* 0x000fe20000000063 */
[----:B------:R-:W-:Y:S01]  /*0be0*/  HFMA2.MMA R10, -RZ, RZ, 0, 0 ;  /* 0x00000000ff0a7435 */ /* 0x000fe200000001ff */
[----:B------:R-:W-:Y:S01]  /*0bf0*/  PRMT R122, R21, 0x7632, R122 ;  /* 0x00007632157a7816 */ /* 0x000fe2000000007a */
[----:B------:R0:W-:Y:S01]  /*0c00*/  STL [R1], R7 ;  /* 0x0000000701007387 */ /* 0x0001e20000100800 */
[----:B------:R-:W-:Y:S01]  /*0c10*/  PRMT R120, R23, 0x7632, R120 ;  /* 0x0000763217787816 */ /* 0x000fe20000000078 */
[----:B------:R-:W-:Y:S01]  /*0c20*/  IMAD.U32 R106, R15, 0x10000, RZ ;  /* 0x000100000f6a7824 */ /* 0x000fe200078e00ff */
[----:B------:R-:W-:Y:S01]  /*0c30*/  PRMT R117, R17, 0x7632, R117 ;  /* 0x0000763211757816 */ /* 0x000fe20000000075 */
[----:B------:R-:W-:Y:S01]  /*0c40*/  IMAD.U32 R104, R8, 0x10000, RZ ;  /* 0x0001000008687824 */ /* 0x000fe200078e00ff */
[----:B------:R-:W-:Y:S01]  /*0c50*/  PRMT R113, R19, 0x7632, R113 ;  /* 0x0000763213717816 */ /* 0x000fe20000000071 */
[----:B------:R-:W-:Y:S01]  /*0c60*/  IMAD.U32 R98, R11, 0x10000, RZ ;  /* 0x000100000b627824 */ /* 0x000fe200078e00ff */
[----:B------:R-:W-:Y:S01]  /*0c70*/  PRMT R109, R13, 0x7632, R109 ;  /* 0x000076320d6d7816 */ /* 0x000fe2000000006d */
[----:B------:R-:W-:Y:S01]  /*0c80*/  IMAD.MOV.U32 R8, RZ, RZ, R30 ;  /* 0x000000ffff087224 */ /* 0x000fe200078e001e */
[----:B------:R-:W-:Y:S01]  /*0c90*/  PRMT R105, R15, 0x7632, R105 ;  /* 0x000076320f697816 */ /* 0x000fe20000000069 */
[----:B------:R-:W-:Y:S01]  /*0ca0*/  IMAD.U32 R12, R25, 0x10000, RZ ;  /* 0x00010000190c7824 */ /* 0x000fe200078e00ff */
[----:B------:R-:W-:Y:S01]  /*0cb0*/  PRMT R101, R9, 0x7632, R101 ;  /* 0x0000763209657816 */ /* 0x000fe20000000065 */
[----:B------:R-:W-:Y:S01]  /*0cc0*/  IMAD.U32 R123, R123, 0x10000, RZ ;  /* 0x000100007b7b7824 */ /* 0x000fe200078e00ff */
[----:B------:R-:W-:Y:S01]  /*0cd0*/  PRMT R97, R11, 0x7632, R97 ;  /* 0x000076320b617816 */ /* 0x000fe20000000061 */
[----:B------:R-:W-:Y:S01]  /*0ce0*/  IMAD.U32 R121, R121, 0x10000, RZ ;  /* 0x0001000079797824 */ /* 0x000fe200078e00ff */
[----:B------:R-:W-:Y:S01]  /*0cf0*/  SHF.L.U32 R124, R16, 0x10, RZ ;  /* 0x00000010107c7819 */ /* 0x000fe200000006ff */
[----:B------:R-:W-:Y:S01]  /*0d00*/  IMAD.MOV.U32 R16, RZ, RZ, 0x1 ;  /* 0x00000001ff107424 */ /* 0x000fe200078e00ff */
[----:B------:R-:W-:Y:S01]  /*0d10*/  SHF.L.U32 R108, R14, 0x10, RZ ;  /* 0x000000100e6c7819 */ /* 0x000fe200000006ff */
[----:B------:R-:W-:Y:S01]  /*0d20*/  IMAD.U32 R14, R27, 0x10000, RZ ;  /* 0x000100001b0e7824 */ /* 0x000fe200078e00ff */
[----:B------:R-:W-:Y:S01]  /*0d30*/  SHF.L.U32 R102, R9, 0x10, RZ ;  /* 0x0000001009667819 */ /* 0x000fe200000006ff */
[----:B------:R-:W-:Y:S01]  /*0d40*/  IMAD.U32 R119, R119, 0x10000, RZ ;  /* 0x0001000077777824 */ /* 0x000fe200078e00ff */
[----:B------:R-:W-:Y:S01]  /*0d50*/  SHF.L.U32 R114, R19, 0x10, RZ ;  /* 0x0000001013727819 */ /* 0x000fe200000006ff */
[----:B------:R-:W-:Y:S01]  /*0d60*/  IMAD.U32 R115, R115, 0x10000, RZ ;  /* 0x0001000073737824 */ /* 0x000fe200078e00ff */
[----:B0-----:R-:W-:Y:S01]  /*0d70*/  MOV R7, R31 ;  /* 0x0000001f00077202 */ /* 0x001fe20000000f00 */
[----:B------:R-:W-:Y:S01]  /*0d80*/  IMAD.U32 R111, R111, 0x10000, RZ ;  /* 0x000100006f6f7824 */ /* 0x000fe200078e00ff */
[----:B------:R-:W-:Y:S01]  /*0d90*/  MOV R9, R29 ;  /* 0x0000001d00097202 */ /* 0x000fe20000000f00 */
        /* <DEDUP_REMOVED lines=13> */
[----:B------:R-:W-:-:S07]  /*0e70*/  SHF.L.U32 R97, R97, 0x10, RZ ;  /* 0x0000001061617819 */ /* 0x000fce00000006ff */
.L_x_1275:
[----:B------:R-:W0:Y:S01]  /*0e80*/  S2R R22, SR_TID.X ;  /* 0x0000000000167919 */ /* 0x000e220000002100 */
[----:B------:R-:W-:Y:S01]  /*0e90*/  ISETP.NE.U32.AND P0, PT, RZ, UR12, PT ;  /* 0x0000000cff007c0c */ /* 0x000fe2000bf05070 */
[----:B------:R-:W1:Y:S01]  /*0ea0*/  LDC.64 R74, c[0x0][0x220] ;  /* 0x00008800ff4a7b82 */ /* 0x000e620000000a00 */
[----:B------:R-:W-:Y:S01]  /*0eb0*/  IMAD R17, R0, UR10, RZ ;  /* 0x0000000a00117c24 */ /* 0x000fe2000f8e02ff */
[----:B------:R-:W-:Y:S01]  /*0ec0*/  PLOP3.LUT P1, PT, PT, PT, UP0, 0x80, 0x0 ;  /* 0x000000000000781c */ /* 0x000fe20003f2f008 */
[----:B------:R-:W-:Y:S01]  /*0ed0*/  IMAD.MOV.U32 R21, RZ, RZ, 0x2 ;  /* 0x00000002ff157424 */ /* 0x000fe200078e00ff */
[----:B------:R-:W-:Y:S01]  /*0ee0*/  ISETP.NE.AND.EX P0, PT, RZ, UR13, PT, P0 ;  /* 0x0000000dff007c0c */ /* 0x000fe2000bf05300 */
[----:B------:R-:W-:Y:S01]  /*0ef0*/  @UP0 ULDC.64 UR8, c[0x0][0x270] ;  /* 0x00009c0000080ab9 */ /* 0x000fe20000000a00 */
[----:B------:R-:W-:Y:S02]  /*0f00*/  SHF.R.S32.HI R20, RZ, 0x1f, R17 ;  /* 0x0000001fff147819 */ /* 0x000fe40000011411 */
[----:B------:R-:W-:-:S02]  /*0f10*/  PLOP3.LUT P2, PT, PT, PT, UP0, 0x80, 0x0 ;  /* 0x000000000000781c */ /* 0x000fc40003f4f008 */
[----:B------:R-:W-:-:S05]  /*0f20*/  LEA.HI R17, R20, R17, RZ, 0x3 ;  /* 0x0000001114117211 */ /* 0x000fca00078f18ff */
[----:B------:R-:W-:Y:S02]  /*0f30*/  @P1 IMAD.WIDE R20, R0, R21, UR8 ;  /* 0x0000000800141e25 */ /* 0x000fe4000f8e0215 */
[----:B------:R-:W2:Y:S04]  /*0f40*/  @P0 LDC.64 R18, c[0x0][0x230] ;  /* 0x00008c00ff120b82 */ /* 0x000ea80000000a00 */
[----:B------:R-:W3:Y:S01]  /*0f50*/  @P2 LDG.E.U16 R20, desc[UR4][R20.64] ;  /* 0x0000000414142981 */ /* 0x000ee2000c1e1500 */
[----:B0-----:R-:W-:-:S04]  /*0f60*/  LOP3.LUT R22, R22, 0xff, RZ, 0xc0, !PT ;  /* 0x000000ff16167812 */ /* 0x001fc800078ec0ff */
[----:B------:R-:W-:-:S05]  /*0f70*/  LEA.HI.SX32 R17, R17, R22, 0x1d ;  /* 0x0000001611117211 */ /* 0x000fca00078feaff */
[----:B-1----:R-:W-:-:S04]  /*0f80*/  IMAD.WIDE.U32 R36, R17, 0x10, R74 ;  /* 0x0000001011247825 */ /* 0x002fc800078e004a */
[----:B--2---:R-:W-:Y:S02]  /*0f90*/  @P0 IMAD.WIDE.U32 R18, R17, 0x10, R18 ;  /* 0x0000001011120825 */ /* 0x004fe400078e0012 */
[----:B------:R-:W5:Y:S04]  /*0fa0*/  LDG.E.128 R36, desc[UR4][R36.64] ;  /* 0x0000000424247981 */ /* 0x000f68000c1e1d00 */
[----:B------:R0:W5:Y:S01]  /*0fb0*/  @P0 LDG.E.128 R32, desc[UR4][R18.64] ;  /* 0x0000000412200981 */ /* 0x000162000c1e1d00 */
[----:B------:R-:W-:Y:S02]  /*0fc0*/  ISETP.NE.AND P1, PT, R87, 0x1, PT ;  /* 0x000000015700780c */ /* 0x000fe40003f25270 */
[----:B------:R-:W-:Y:S01]  /*0fd0*/  PLOP3.LUT P2, PT, PT, PT, UP0, 0x80, 0x0 ;  /* 0x000000000000781c */ /* 0x000fe20003f4f008 */
[----:B------:R-:W-:Y:S01]  /*0fe0*/  BSSY B0, `(.L_x_1050) ;  /* 0x000000e000007945 */ /* 0x000fe20003800000 */
[----:B------:R-:W-:-:S02]  /*0ff0*/  MOV R27, 0x3f800000 ;  /* 0x3f800000001b7802 */ /* 0x000fc40000000f00 */
[----:B------:R-:W-:-:S09]  /*1000*/  IADD3 R22, R87, 0x1, RZ ;  /* 0x0000000157167810 */ /* 0x000fd20007ffe0ff */
[----:B---3--:R-:W-:Y:S01]  /*1010*/  @P2 IMAD.U32 R27, R20, 0x10000, RZ ;  /* 0x00010000141b2824 */ /* 0x008fe200078e00ff */
[----:B0-----:R-:W-:Y:S06]  /*1020*/  @!P1 BRA `(.L_x_1051) ;  /* 0x0000000000209947 */ /* 0x001fec0003800000 */
        /* <DEDUP_REMOVED lines=8> */
.L_x_1051:
[----:B------:R-:W-:-:S07]  /*10b0*/  MOV R26, R69 ;  /* 0x00000045001a7202 */ /* 0x000fce0000000f00 */
.L_x_1052:
[----:B------:R-:W-:Y:S05]  /*10c0*/  BSYNC B0 ;  /* 0x0000000000007941 */ /* 0x000fea0003800000 */
.L_x_1050:
        /* <DEDUP_REMOVED lines=16> */
.L_x_1056:
[----:B------:R-:W-:Y:S05]  /*11d0*/  BSYNC B1 ;  /* 0x0000000000017941 */ /* 0x000fea0003800000 */
.L_x_1055:
[----:B------:R-:W-:Y:S01]  /*11e0*/  IMAD.HI.U32 R18, R7, -0x326172a9, RZ ;  /* 0xcd9e8d5707127827 */ /* 0x000fe200078e00ff */
[----:B------:R-:W-:-:S03]  /*11f0*/  LOP3.LUT R19, R19, UR7, R10, 0x96, !PT ;  /* 0x0000000713137c12 */ /* 0x000fc6000f8e960a */
        /* <DEDUP_REMOVED lines=10> */
[----:B------:R-:W-:Y:S01]  /*12a0*/  LOP3.LUT R20, R25, UR20, R18, 0x96, !PT ;  /* 0x0000001419147c12 */ /* 0x000fe2000f8e9612 */
[----:B------:R-:W-:-:S04]  /*12b0*/  IMAD.WIDE.U32 R18, R19, -0x326172a9, RZ ;  /* 0xcd9e8d5713127825 */ /* 0x000fc800078e00ff */
[----:B------:R-:W-:Y:S01]  /*12c0*/  IMAD.WIDE.U32 R20, R20, -0x2daee0ad, RZ ;  /* 0xd2511f5314147825 */ /* 0x000fe200078e00ff */
[----:B------:R-:W-:-:S04]  /*12d0*/  LOP3.LUT R23, R19, UR22, R24, 0x96, !PT ;  /* 0x0000001613177c12 */ /* 0x000fc8000f8e9618 */
        /* <DEDUP_REMOVED lines=23> */
[----:B------:R-:W-:Y:S01]  /*1450*/  LOP3.LUT R67, R21, UR34, R22, 0x96, !PT ;  /* 0x0000002215437c12 */ /* 0x000fe2000f8e9616 */
[----:B------:R-:W-:Y:S01]  /*1460*/  HFMA2.MMA R22, -RZ, RZ, 0, 0 ;  /* 0x00000000ff167435 */ /* 0x000fe200000001ff */
[----:B------:R-:W-:Y:S01]  /*1470*/  MOV R69, R20 ;  /* 0x0000001400457202 */ /* 0x000fe20000000f00 */
[----:B------:R-:W-:Y:S01]  /*1480*/  IMAD.MOV.U32 R66, RZ, RZ, R18 ;  /* 0x000000ffff427224 */ /* 0x000fe200078e0012 */
[----:B------:R-:W-:-:S08]  /*1490*/  LOP3.LUT R68, R19, UR35, R68, 0x96, !PT ;  /* 0x0000002313447c12 */ /* 0x000fd0000f8e9644 */
.L_x_1054:
[----:B------:R-:W-:Y:S05]  /*14a0*/  BSYNC B0 ;  /* 0x0000000000007941 */ /* 0x000fea0003800000 */
.L_x_1053:
[----:B------:R-:W0:Y:S01]  /*14b0*/  LDC R28, c[0x0][0x298] ;  /* 0x0000a600ff1c7b82 */ /* 0x000e220000000800 */
[----:B------:R-:W-:Y:S01]  /*14c0*/  I2FP.F32.U32 R19, R26 ;  /* 0x0000001a00137245 */ /* 0x000fe20000201000 */
[----:B------:R-:W-:Y:S01]  /*14d0*/  IMAD.MOV.U32 R30, RZ, RZ, 0x2f800000 ;  /* 0x2f800000ff1e7424 */ /* 0x000fe200078e00ff */
[----:B-----5:R-:W-:Y:S01]  /*14e0*/  SHF.L.U32 R20, R36, 0x10, RZ ;  /* 0x0000001024147819 */ /* 0x020fe200000006ff */
[----:B------:R-:W-:Y:S01]  /*14f0*/  @P0 IMAD.U32 R21, R32, 0x10000, RZ ;  /* 0x0001000020150824 */ /* 0x000fe200078e00ff */
[----:B------:R-:W-:Y:S01]  /*1500*/  ISETP.NE.AND P1, PT, R22, 0x1, PT ;  /* 0x000000011600780c */ /* 0x000fe20003f25270 */
[----:B------:R-:W-:Y:S01]  /*1510*/  FFMA.FTZ R18, R19, R30, 1.1641532182693481445e-10 ;  /* 0x2f00000013127423 */ /* 0x000fe2000001001e */
[----:B------:R-:W-:Y:S01]  /*1520*/  BSSY B0, `(.L_x_1057) ;  /* 0x0000014000007945 */ /* 0x000fe20003800000 */
[----:B------:R-:W1:Y:S01]  /*1530*/  LDC R29, c[0x0][0x294] ;  /* 0x0000a500ff1d7b82 */ /* 0x000e620000000800 */
[----:B------:R-:W-:Y:S01]  /*1540*/  FMUL.FTZ R19, R20, R27 ;  /* 0x0000001b14137220 */ /* 0x000fe20000410000 */
[----:B------:R-:W-:-:S02]  /*1550*/  PRMT R36, R36, 0x7632, R36 ;  /* 0x0000763224247816 */ /* 0x000fc40000000024 */
[----:B------:R-:W-:Y:S01]  /*1560*/  IADD3 R23, R22, 0x1, RZ ;  /* 0x0000000116177810 */ /* 0x000fe20007ffe0ff */
[----:B0-----:R-:W-:Y:S01]  /*1570*/  FMUL.FTZ R19, R19, R28 ;  /* 0x0000001c13137220 */ /* 0x001fe20000410000 */
[----:B-1----:R-:W-:-:S04]  /*1580*/  FSETP.GTU.FTZ.AND P2, PT, R18, R29, PT ;  /* 0x0000001d1200720b */ /* 0x002fc80003f5c000 */
[----:B------:R-:W-:Y:S02]  /*1590*/  FSEL R18, R19, RZ, !P2 ;  /* 0x000000ff13127208 */ /* 0x000fe40005000000 */
[----:B------:R-:W-:-:S03]  /*15a0*/  P2R R25, PR, RZ, 0x4 ;  /* 0x00000004ff197803 */ /* 0x000fc60000000000 */
[----:B------:R-:W-:Y:S01]  /*15b0*/  @P0 FADD.FTZ R18, R18, R21 ;  /* 0x0000001512120221 */ /* 0x000fe20000010000 */
        /* <DEDUP_REMOVED lines=9> */
.L_x_1058:
[----:B------:R-:W-:-:S07]  /*1650*/  MOV R19, R69 ;  /* 0x0000004500137202 */ /* 0x000fce0000000f00 */
.L_x_1059:
[----:B------:R-:W-:Y:S05]  /*1660*/  BSYNC B0 ;  /* 0x0000000000007941 */ /* 0x000fea0003800000 */
.L_x_1057:
        /* <DEDUP_REMOVED lines=16> */
.L_x_1063:
[----:B------:R-:W-:Y:S05]  /*1770*/  BSYNC B1 ;  /* 0x0000000000017941 */ /* 0x000fea0003800000 */
.L_x_1062:
[----:B------:R-:W-:Y:S01]  /*1780*/  IMAD.HI.U32 R20, R7, -0x326172a9, RZ ;  /* 0xcd9e8d5707147827 */ /* 0x000fe200078e00ff */
[----:B------:R-:W-:-:S03]  /*1790*/  LOP3.LUT R21, R21, UR7, R10, 0x96, !PT ;  /* 0x0000000715157c12 */ /* 0x000fc6000f8e960a */
[----:B------:R-:W-:Y:S01]  /*17a0*/  IMAD R31, R7, -0x326172a9, RZ ;  /* 0xcd9e8d57071f7824 */ /* 0x000fe200078e02ff */
[----:B------:R-:W-:Y:S01]  /*17b0*/  LOP3.LUT R22, R20, UR6, R9, 0x96, !PT ;  /* 0x0000000614167c12 */ /* 0x000fe2000f8e9609 */
[----:B------:R-:W-:-:S04]  /*17c0*/  IMAD.WIDE.U32 R20, R21, -0x326172a9, RZ ;  /* 0xcd9e8d5715147825 */ /* 0x000fc800078e00ff */
[----:B------:R-:W-:Y:S01]  /*17d0*/  IMAD R41, R8, -0x2daee0ad, RZ ;  /* 0xd2511f5308297824 */ /* 0x000fe200078e02ff */
        /* <DEDUP_REMOVED lines=38> */
.L_x_1061:
[----:B------:R-:W-:Y:S05]  /*1a40*/  BSYNC B0 ;  /* 0x0000000000007941 */ /* 0x000fea0003800000 */
.L_x_1060:
[----:B------:R-:W-:Y:S01]  /*1a50*/  I2FP.F32.U32 R19, R19 ;  /* 0x0000001300137245 */ /* 0x000fe20000201000 */
[----:B------:R-:W-:Y:S01]  /*1a60*/  IMAD.U32 R36, R36, 0x10000, RZ ;  /* 0x0001000024247824 */ /* 0x000fe200078e00ff */
[----:B------:R-:W-:Y:S01]  /*1a70*/  ISETP.NE.AND P1, PT, R23, 0x1, PT ;  /* 0x000000011700780c */ /* 0x000fe20003f25270 */
[----:B------:R-:W-:Y:S01]  /*1a80*/  BSSY B0, `(.L_x_1064) ;  /* 0x0000015000007945 */ /* 0x000fe20003800000 */
[----:B------:R-:W-:Y:S01]  /*1a90*/  @P0 PRMT R21, R32, 0x7632, R21 ;  /* 0x0000763220150816 */ /* 0x000fe20000000015 */
[----:B------:R-:W-:Y:S01]  /*1aa0*/  FFMA.FTZ R20, R19, R30, 1.1641532182693481445e-10 ;  /* 0x2f00000013147423 */ /* 0x000fe2000001001e */
[----:B------:R-:W-:Y:S01]  /*1ab0*/  FMUL.FTZ R19, R36, R27 ;  /* 0x0000001b24137220 */ /* 0x000fe20000410000 */
[----:B------:R-:W-:-:S03]  /*1ac0*/  VIADD R31, R23, 0x1 ;  /* 0x00000001171f7836 */ /* 0x000fc60000000000 */
[----:B------:R-:W-:Y:S01]  /*1ad0*/  FMUL.FTZ R19, R19, R28 ;  /* 0x0000001c13137220 */ /* 0x000fe20000410000 */
[----:B------:R-:W-:Y:S02]  /*1ae0*/  FSETP.GTU.FTZ.AND P2, PT, R20, R29, PT ;  /* 0x0000001d1400720b */ /* 0x000fe40003f5c000 */
[----:B------:R-:W-:Y:S02]  /*1af0*/  @P0 SHF.L.U32 R20, R21, 0x10, RZ ;  /* 0x0000001015140819 */ /* 0x000fe400000006ff */
[----:B------:R-:W-:Y:S02]  /*1b00*/  FSEL R19, R19, RZ, !P2 ;  /* 0x000000ff13137208 */ /* 0x000fe40005000000 */
[----:B------:R-:W-:-:S03]  /*1b10*/  P2R R26, PR, RZ, 0x4 ;  /* 0x00000004ff1a7803 */ /* 0x000fc60000000000 */
[----:B------:R-:W-:Y:S01]  /*1b20*/  @P0 FADD.FTZ R19, R19, R20 ;  /* 0x0000001413130221 */ /* 0x000fe20000010000 */
        /* <DEDUP_REMOVED lines=9> */
.L_x_1065:
[----:B------:R-:W-:-:S07]  /*1bc0*/  IMAD.MOV.U32 R24, RZ, RZ, R69 ;  /* 0x000000ffff187224 */ /* 0x000fce00078e0045 */
.L_x_1066:
[----:B------:R-:W-:Y:S05]  /*1bd0*/  BSYNC B0 ;  /* 0x0000000000007941 */ /* 0x000fea0003800000 */
.L_x_1064:
        /* <DEDUP_REMOVED lines=16> */
.L_x_1070:
[----:B------:R-:W-:Y:S05]  /*1ce0*/  BSYNC B1 ;  /* 0x0000000000017941 */ /* 0x000fea0003800000 */
.L_x_1069:
        /* <DEDUP_REMOVED lines=11> */
[----:B------:R-:W-:-:S03]  /*1da0*/  LOP3.LUT R21, R41, UR21, R22, 0x96, !PT ;  /* 0x0000001529157c12 */ /* 0x000fc6000f8e9616 */
[----:B------:R-:W-:Y:S01]  /*1db0*/  IMAD.MOV.U32 R31, RZ, RZ, RZ ;  /* 0x000000ffff1f7224 */ /* 0x000fe200078e00ff */
        /* <DEDUP_REMOVED lines=27> */
[----:B------:R-:W-:-:S03]  /*1f70*/  LOP3.LUT R67, R23, UR34, R40, 0x96, !PT ;  /* 0x0000002217437c12 */ /* 0x000fc6000f8e9628 */
[----:B------:R-:W-:Y:S01]  /*1f80*/  IMAD.MOV.U32 R69, RZ, RZ, R22 ;  /* 0x000000ffff457224 */ /* 0x000fe200078e0016 */
[----:B------:R-:W-:Y:S02]  /*1f90*/  LOP3.LUT R68, R21, UR35, R68, 0x96, !PT ;  /* 0x0000002315447c12 */ /* 0x000fe4000f8e9644 */
[----:B------:R-:W-:-:S07]  /*1fa0*/  MOV R66, R20 ;  /* 0x0000001400427202 */ /* 0x000fce0000000f00 */
.L_x_1068:
[----:B------:R-:W-:Y:S05]  /*1fb0*/  BSYNC B0 ;  /* 0x0000000000007941 */ /* 0x000fea0003800000 */
.L_x_1067:
[----:B------:R-:W-:Y:S01]  /*1fc0*/  I2FP.F32.U32 R21, R24 ;  /* 0x0000001800157245 */ /* 0x000fe20000201000 */
[----:B------:R-:W-:Y:S01]  /*1fd0*/  @P0 IMAD.U32 R23, R33, 0x10000, RZ ;  /* 0x0001000021170824 */ /* 0x000fe200078e00ff */
[----:B------:R-:W-:Y:S01]  /*1fe0*/  SHF.L.U32 R22, R37, 0x10, RZ ;  /* 0x0000001025167819 */ /* 0x000fe200000006ff */
[----:B------:R-:W-:Y:S01]  /*1ff0*/  BSSY B0, `(.L_x_1071) ;  /* 0x0000014000007945 */ /* 0x000fe20003800000 */
[----:B------:R-:W-:Y:S01]  /*2000*/  ISETP.NE.AND P2, PT, R31, 0x1, PT ;  /* 0x000000011f00780c */ /* 0x000fe20003f45270 */
[----:B------:R-:W-:Y:S01]  /*2010*/  FFMA.FTZ R20, R21, R30, 1.1641532182693481445e-10 ;  /* 0x2f00000015147423 */ /* 0x000fe2000001001e */
[----:B------:R-:W-:Y:S01]  /*2020*/  IADD3 R36, R31, 0x1, RZ ;  /* 0x000000011f247810 */ /* 0x000fe20007ffe0ff */
[----:B------:R-:W-:-:S03]  /*2030*/  FMUL.FTZ R21, R22, R27 ;  /* 0x0000001b16157220 */ /* 0x000fc60000410000 */
[----:B------:R-:W-:Y:S01]  /*2040*/  FSETP.GTU.FTZ.AND P1, PT, R20, R29, PT ;  /* 0x0000001d1400720b */ /* 0x000fe20003f3c000 */
[----:B------:R-:W-:-:S05]  /*2050*/  FMUL.FTZ R21, R21, R28 ;  /* 0x0000001c15157220 */ /* 0x000fca0000410000 */
[----:B------:R-:W-:Y:S02]  /*2060*/  FSEL R20, R21, RZ, !P1 ;  /* 0x000000ff15147208 */ /* 0x000fe40004800000 */
[----:B------:R-:W-:-:S03]  /*2070*/  PRMT R21, R37, 0x7632, R21 ;  /* 0x0000763225157816 */ /* 0x000fc60000000015 */
        /* <DEDUP_REMOVED lines=10> */
.L_x_1072:
[----:B------:R-:W-:-:S07]  /*2120*/  MOV R24, R69 ;  /* 0x0000004500187202 */ /* 0x000fce0000000f00 */
.L_x_1073:
[----:B------:R-:W-:Y:S05]  /*2130*/  BSYNC B0 ;  /* 0x0000000000007941 */ /* 0x000fea0003800000 */
.L_x_1071:
        /* <DEDUP_REMOVED lines=16> */
.L_x_1077:
[----:B------:R-:W-:Y:S05]  /*2240*/  BSYNC B1 ;  /* 0x0000000000017941 */ /* 0x000fea0003800000 */
.L_x_1076:
        /* <DEDUP_REMOVED lines=39> */
[----:B------:R-:W-:Y:S01]  /*24c0*/  MOV R69, R36 ;  /* 0x0000002400457202 */ /* 0x000fe20000000f00 */
[----:B------:R-:W-:Y:S01]  /*24d0*/  HFMA2.MMA R36, -RZ, RZ, 0, 0 ;  /* 0x00000000ff247435 */ /* 0x000fe200000001ff */
[----:B------:R-:W-:Y:S01]  /*24e0*/  LOP3.LUT R67, R37, UR34, R40, 0x96, !PT ;  /* 0x0000002225437c12 */ /* 0x000fe2000f8e9628 */
[----:B------:R-:W-:Y:S01]  /*24f0*/  IMAD.MOV.U32 R66, RZ, RZ, R22 ;  /* 0x000000ffff427224 */ /* 0x000fe200078e0016 */
[----:B------:R-:W-:-:S08]  /*2500*/  LOP3.LUT R68, R23, UR35, R68, 0x96, !PT ;  /* 0x0000002317447c12 */ /* 0x000fd0000f8e9644 */
.L_x_1075:
[----:B------:R-:W-:Y:S05]  /*2510*/  BSYNC B0 ;  /* 0x0000000000007941 */ /* 0x000fea0003800000 */
.L_x_1074:
[----:B------:R-:W-:Y:S01]  /*2520*/  I2FP.F32.U32 R23, R24 ;  /* 0x0000001800177245 */ /* 0x000fe20000201000 */
[----:B------:R-:W-:Y:S01]  /*2530*/  IMAD.U32 R24, R21, 0x10000, RZ ;  /* 0x0001000015187824 */ /* 0x000fe200078e00ff */
[C---:B------:R-:W-:Y:S01]  /*2540*/  ISETP.NE.AND P3, PT, R36.reuse, 0x1, PT ;  /* 0x000000012400780c */ /* 0x040fe20003f65270 */
[----:B------:R-:W-:Y:S01]  /*2550*/  BSSY B0, `(.L_x_1078) ;  /* 0x0000014000007945 */ /* 0x000fe20003800000 */
[----:B------:R-:W-:Y:S02]  /*2560*/  VIADD R37, R36, 0x1 ;  /* 0x0000000124257836 */ /* 0x000fe40000000000 */
[----:B------:R-:W-:Y:S01]  /*2570*/  FFMA.FTZ R22, R23, R30, 1.1641532182693481445e-10 ;  /* 0x2f00000017167423 */ /* 0x000fe2000001001e */
[----:B------:R-:W-:Y:S01]  /*2580*/  FMUL.FTZ R21, R24, R27 ;  /* 0x0000001b18157220 */ /* 0x000fe20000410000 */
[----:B------:R-:W-:-:S03]  /*2590*/  @P0 PRMT R23, R33, 0x7632, R23 ;  /* 0x0000763221170816 */ /* 0x000fc60000000017 */
[----:B------:R-:W-:Y:S01]  /*25a0*/  FMUL.FTZ R21, R21, R28 ;  /* 0x0000001c15157220 */ /* 0x000fe20000410000 */
[----:B------:R-:W-:Y:S02]  /*25b0*/  FSETP.GTU.FTZ.AND P2, PT, R22, R29, PT ;  /* 0x0000001d1600720b */ /* 0x000fe40003f5c000 */
[----:B------:R-:W-:Y:S02]  /*25c0*/  @P0 SHF.L.U32 R22, R23, 0x10, RZ ;  /* 0x0000001017160819 */ /* 0x000fe400000006ff */
[----:B------:R-:W-:-:S05]  /*25d0*/  FSEL R21, R21, RZ, !P2 ;  /* 0x000000ff15157208 */ /* 0x000fca0005000000 */
        /* <DEDUP_REMOVED lines=10> */
.L_x_1079:
[----:B------:R-:W-:-:S07]  /*2680*/  IMAD.MOV.U32 R24, RZ, RZ, R69 ;  /* 0x000000ffff187224 */ /* 0x000fce00078e0045 */
.L_x_1080:
[----:B------:R-:W-:Y:S05]  /*2690*/  BSYNC B0 ;  /* 0x0000000000007941 */ /* 0x000fea0003800000 */
.L_x_1078:
        /* <DEDUP_REMOVED lines=16> */
.L_x_1084:
[----:B------:R-:W-:Y:S05]  /*27a0*/  BSYNC B1 ;  /* 0x0000000000017941 */ /* 0x000fea0003800000 */
.L_x_1083:
        /* <DEDUP_REMOVED lines=41> */
[----:B------:R-:W-:Y:S01]  /*2a40*/  LOP3.LUT R68, R23, UR35, R68, 0x96, !PT ;  /* 0x0000002317447c12 */ /* 0x000fe2000f8e9644 */
[----:B------:R-:W-:Y:S01]  /*2a50*/  IMAD.MOV.U32 R37, RZ, RZ, RZ ;  /* 0x000000ffff257224 */ /* 0x000fe200078e00ff */
[----:B------:R-:W-:-:S07]  /*2a60*/  MOV R66, R22 ;  /* 0x0000001600427202 */ /* 0x000fce0000000f00 */
.L_x_1082:
[----:B------:R-:W-:Y:S05]  /*2a70*/  BSYNC B0 ;  /* 0x0000000000007941 */ /* 0x000fea0003800000 */
.L_x_1081:
[----:B------:R-:W-:Y:S01]  /*2a80*/  I2FP.F32.U32 R23, R24 ;  /* 0x0000001800177245 */ /* 0x000fe20000201000 */
[----:B------:R-:W-:Y:S01]  /*2a90*/  @P0 IMAD.U32 R31, R34, 0x10000, RZ ;  /* 0x00010000221f0824 */ /* 0x000fe200078e00ff */
[C---:B------:R-:W-:Y:S01]  /*2aa0*/  SHF.L.U32 R24, R38.reuse, 0x10, RZ ;  /* 0x0000001026187819 */ /* 0x040fe200000006ff */
[----:B------:R-:W-:Y:S01]  /*2ab0*/  BSSY B0, `(.L_x_1085) ;  /* 0x0000014000007945 */ /* 0x000fe20003800000 */
[----:B------:R-:W-:Y:S01]  /*2ac0*/  ISETP.NE.AND P4, PT, R37, 0x1, PT ;  /* 0x000000012500780c */ /* 0x000fe20003f85270 */
[----:B------:R-:W-:Y:S01]  /*2ad0*/  FFMA.FTZ R22, R23, R30, 1.1641532182693481445e-10 ;  /* 0x2f00000017167423 */ /* 0x000fe2000001001e */
[----:B------:R-:W-:Y:S01]  /*2ae0*/  PRMT R38, R38, 0x7632, R38 ;  /* 0x0000763226267816 */ /* 0x000fe20000000026 */
[----:B------:R-:W-:Y:S01]  /*2af0*/  FMUL.FTZ R23, R24, R27 ;  /* 0x0000001b18177220 */ /* 0x000fe20000410000 */
[----:B------:R-:W-:Y:S02]  /*2b00*/  IADD3 R36, R37, 0x1, RZ ;  /* 0x0000000125247810 */ /* 0x000fe40007ffe0ff */
[----:B------:R-:W-:Y:S01]  /*2b10*/  FSETP.GTU.FTZ.AND P3, PT, R22, R29, PT ;  /* 0x0000001d1600720b */ /* 0x000fe20003f7c000 */
[----:B------:R-:W-:-:S05]  /*2b20*/  FMUL.FTZ R23, R23, R28 ;  /* 0x0000001c17177220 */ /* 0x000fca0000410000 */
[----:B------:R-:W-:-:S05]  /*2b30*/  FSEL R22, R23, RZ, !P3 ;  /* 0x000000ff17167208 */ /* 0x000fca0005800000 */
        /* <DEDUP_REMOVED lines=10> */
.L_x_1086:
[----:B------:R-:W-:-:S07]  /*2be0*/  MOV R23, R69 ;  /* 0x0000004500177202 */ /* 0x000fce0000000f00 */
.L_x_1087:
[----:B------:R-:W-:Y:S05]  /*2bf0*/  BSYNC B0 ;  /* 0x0000000000007941 */ /* 0x000fea0003800000 */
.L_x_1085:
        /* <DEDUP_REMOVED lines=16> */
.L_x_1091:
[----:B------:R-:W-:Y:S05]  /*2d00*/  BSYNC B1 ;  /* 0x0000000000017941 */ /* 0x000fea0003800000 */
.L_x_1090:
        /* <DEDUP_REMOVED lines=39> */
[----:B------:R-:W-:Y:S02]  /*2f80*/  LOP3.LUT R67, R41, UR34, R42, 0x96, !PT ;  /* 0x0000002229437c12 */ /* 0x000fe4000f8e962a */
[----:B------:R-:W-:Y:S01]  /*2f90*/  MOV R69, R40 ;  /* 0x0000002800457202 */ /* 0x000fe20000000f00 */
[----:B------:R-:W-:Y:S01]  /*2fa0*/  IMAD.MOV.U32 R66, RZ, RZ, R36 ;  /* 0x000000ffff427224 */ /* 0x000fe200078e0024 */
[----:B------:R-:W-:Y:S01]  /*2fb0*/  HFMA2.MMA R36, -RZ, RZ, 0, 0 ;  /* 0x00000000ff247435 */ /* 0x000fe200000001ff */
[----:B------:R-:W-:-:S10]  /*2fc0*/  LOP3.LUT R68, R37, UR35, R68, 0x96, !PT ;  /* 0x0000002325447c12 */ /* 0x000fd4000f8e9644 */
.L_x_1089:
[----:B------:R-:W-:Y:S05]  /*2fd0*/  BSYNC B0 ;  /* 0x0000000000007941 */ /* 0x000fea0003800000 */
.L_x_1088:
        /* <DEDUP_REMOVED lines=22> */
.L_x_1093:
[----:B------:R-:W-:-:S07]  /*3140*/  IMAD.MOV.U32 R24, RZ, RZ, R69 ;  /* 0x000000ffff187224 */ /* 0x000fce00078e0045 */
.L_x_1094:
[----:B------:R-:W-:Y:S05]  /*3150*/  BSYNC B0 ;  /* 0x0000000000007941 */ /* 0x000fea0003800000 */
.L_x_1092:
        /* <DEDUP_REMOVED lines=16> */
.L_x_1098:
[----:B------:R-:W-:Y:S05]  /*3260*/  BSYNC B1 ;  /* 0x0000000000017941 */ /* 0x000fea0003800000 */
.L_x_1097:
        /* <DEDUP_REMOVED lines=44> */
.L_x_1096:
[----:B------:R-:W-:Y:S05]  /*3530*/  BSYNC B0 ;  /* 0x0000000000007941 */ /* 0x000fea0003800000 */
.L_x_1095:
[----:B------:R-:W-:Y:S01]  /*3540*/  I2FP.F32.U32 R31, R24 ;  /* 0x00000018001f7245 */ /* 0x000fe20000201000 */
[----:B------:R-:W-:Y:S01]  /*3550*/  @P0 IMAD.U32 R37, R35, 0x10000, RZ ;  /* 0x0001000023250824 */ /* 0x000fe200078e00ff */
[----:B------:R-:W-:Y:S01]  /*3560*/  SHF.L.U32 R36, R39, 0x10, RZ ;  /* 0x0000001027247819 */ /* 0x000fe200000006ff */
[----:B------:R-:W-:Y:S01]  /*3570*/  BSSY B0, `(.L_x_1099) ;  /* 0x0000014000007945 */ /* 0x000fe20003800000 */
[C---:B------:R-:W-:Y:S01]  /*3580*/  ISETP.NE.AND P6, PT, R38.reuse, 0x1, PT ;  /* 0x000000012600780c */ /* 0x040fe20003fc5270 */
        /* <DEDUP_REMOVED lines=17> */
.L_x_1100:
[----:B------:R-:W-:-:S07]  /*36a0*/  MOV R44, R69 ;  /* 0x00000045002c7202 */ /* 0x000fce0000000f00 */
.L_x_1101:
[----:B------:R-:W-:Y:S05]  /*36b0*/  BSYNC B0 ;  /* 0x0000000000007941 */ /* 0x000fea0003800000 */
.L_x_1099:
        /* <DEDUP_REMOVED lines=18> */
.L_x_1105:
[----:B------:R-:W-:Y:S05]  /*37e0*/  BSYNC B1 ;  /* 0x0000000000017941 */ /* 0x000fea0003800000 */
.L_x_1104:
[----:B------:R-:W-:Y:S01]  /*37f0*/  IMAD.HI.U32 R36, R7, -0x326172a9, RZ ;  /* 0xcd9e8d5707247827 */ /* 0x000fe200078e00ff */
[----:B------:R-:W-:Y:S01]  /*3800*/  LOP3.LUT R37, R37, UR7, R10, 0x96, !PT ;  /* 0x0000000725257c12 */ /* 0x000fe2000f8e960a */
[----:B------:R-:W-:Y:S02]  /*3810*/  HFMA2.MMA R50, -RZ, RZ, 0, 0 ;  /* 0x00000000ff327435 */ /* 0x000fe400000001ff */
        /* <DEDUP_REMOVED lines=40> */
[----:B------:R-:W-:-:S07]  /*3aa0*/  LOP3.LUT R68, R37, UR35, R68, 0x96, !PT ;  /* 0x0000002325447c12 */ /* 0x000fce000f8e9644 */
.L_x_1103:
[----:B------:R-:W-:Y:S05]  /*3ab0*/  BSYNC B0 ;  /* 0x0000000000007941 */ /* 0x000fea0003800000 */
.L_x_1102:
[----:B------:R-:W-:Y:S01]  /*3ac0*/  ISETP.NE.AND P6, PT, R25, RZ, PT ;  /* 0x000000ff1900720c */ /* 0x000fe20003fc5270 */
[----:B------:R-:W0:Y:S01]  /*3ad0*/  LDC.64 R62, c[0x0][0x238] ;  /* 0x00008e00ff3e7b82 */ /* 0x000e220000000a00 */
[----:B------:R-:W-:Y:S02]  /*3ae0*/  I2FP.F32.U32 R25, R44 ;  /* 0x0000002c00197245 */ /* 0x000fe40000201000 */
[----:B------:R-:W-:Y:S02]  /*3af0*/  SEL R43, RZ, 0x10000, P5 ;  /* 0x00010000ff2b7807 */ /* 0x000fe40002800000 */
[----:B------:R-:W-:Y:S01]  /*3b00*/  ISETP.NE.AND P5, PT, R26, RZ, PT ;  /* 0x000000ff1a00720c */ /* 0x000fe20003fa5270 */
[----:B------:R-:W-:Y:S01]  /*3b10*/  FFMA.FTZ R26, R25, R30, 1.1641532182693481445e-10 ;  /* 0x2f000000191a7423 */ /* 0x000fe2000001001e */
[----:B------:R-:W-:Y:S01]  /*3b20*/  SEL R38, RZ, 0x100, P4 ;  /* 0x00000100ff267807 */ /* 0x000fe20002000000 */
[----:B------:R-:W1:Y:S01]  /*3b30*/  LDC.64 R60, c[0x0][0x240] ;  /* 0x00009000ff3c7b82 */ /* 0x000e620000000a00 */
[----:B------:R-:W-:-:S02]  /*3b40*/  SEL R36, RZ, 0x1, P2 ;  /* 0x00000001ff247807 */ /* 0x000fc40001000000 */
[----:B------:R-:W-:Y:S01]  /*3b50*/  FSETP.GTU.FTZ.AND P4, PT, R26, R29, PT ;  /* 0x0000001d1a00720b */ /* 0x000fe20003f9c000 */
[----:B------:R-:W-:Y:S01]  /*3b60*/  IMAD.U32 R26, R31, 0x10000, RZ ;  /* 0x000100001f1a7824 */ /* 0x000fe200078e00ff */
[----:B------:R-:W-:Y:S01]  /*3b70*/  SEL R40, RZ, 0x1, P1 ;  /* 0x00000001ff287807 */ /* 0x000fe20000800000 */
[----:B------:R-:W-:Y:S01]  /*3b80*/  IMAD.WIDE.U32 R36, R36, 0x1000000, RZ ;  /* 0x0100000024247825 */ /* 0x000fe200078e00ff */
[----:B------:R-:W-:Y:S01]  /*3b90*/  SEL R44, RZ, 0x1, P5 ;  /* 0x00000001ff2c7807 */ /* 0x000fe20002800000 */
[----:B------:R-:W2:Y:S02]  /*3ba0*/  @P0 LDC.64 R46, c[0x0][0x230] ;  /* 0x00008c00ff2e0b82 */ /* 0x000ea40000000a00 */
[----:B------:R-:W-:Y:S01]  /*3bb0*/  FMUL.FTZ R25, R26, R27 ;  /* 0x0000001b1a197220 */ /* 0x000fe20000410000 */
[----:B------:R-:W-:Y:S01]  /*3bc0*/  @P0 PRMT R31, R35, 0x7632, R31 ;  /* 0x00007632231f0816 */ /* 0x000fe2000000001f */
[----:B------:R-:W-:Y:S01]  /*3bd0*/  IMAD.WIDE.U32 R40, R40, 0x10000, RZ ;  /* 0x0001000028287825 */ /* 0x000fe200078e00ff */
[----:B------:R-:W-:-:S03]  /*3be0*/  SEL R42, RZ, 0x1000000, P4 ;  /* 0x01000000ff2a7807 */ /* 0x000fc60002000000 */
[----:B------:R-:W-:Y:S01]  /*3bf0*/  FMUL.FTZ R25, R25, R28 ;  /* 0x0000001c19197220 */ /* 0x000fe20000410000 */
[----:B------:R-:W-:Y:S01]  /*3c00*/  @P0 SHF.L.U32 R26, R31, 0x10, RZ ;  /* 0x000000101f1a0819 */ /* 0x000fe200000006ff */
[----:B------:R-:W-:Y:S01]  /*3c10*/  IMAD.WIDE.U32 R44, R44, 0x100, RZ ;  /* 0x000001002c2c7825 */ /* 0x000fe200078e00ff */
[----:B------:R-:W-:Y:S02]  /*3c20*/  SEL R31, RZ, 0x1, P3 ;  /* 0x00000001ff1f7807 */ /* 0x000fe40001800000 */
[----:B------:R-:W-:Y:S02]  /*3c30*/  FSEL R25, R25, RZ, !P4 ;  /* 0x000000ff19197208 */ /* 0x000fe40006000000 */
[----:B------:R-:W-:Y:S02]  /*3c40*/  LOP3.LUT R40, R44, R36, R40, 0xfe, !PT ;  /* 0x000000242c287212 */ /* 0x000fe400078efe28 */
[----:B------:R-:W-:Y:S01]  /*3c50*/  LOP3.LUT R36, R38, R42, R43, 0xfe, !PT ;  /* 0x0000002a26247212 */ /* 0x000fe200078efe2b */
[----:B------:R-:W-:Y:S01]  /*3c60*/  @P0 FADD.FTZ R25, R25, R26 ;  /* 0x0000001a19190221 */ /* 0x000fe20000010000 */
[----:B------:R-:W-:Y:S01]  /*3c70*/  SEL R39, RZ, 0x1, P6 ;  /* 0x00000001ff277807 */ /* 0x000fe20003000000 */
[----:B------:R-:W-:Y:S01]  /*3c80*/  VIADD R26, R17, 0x100 ;  /* 0x00000100111a7836 */ /* 0x000fe20000000000 */
[----:B------:R-:W-:Y:S01]  /*3c90*/  LOP3.LUT R31, R37, R36, R31, 0xfe, !PT ;  /* 0x00000024251f7212 */ /* 0x000fe200078efe1f */
[----:B0-----:R-:W-:Y:S01]  /*3ca0*/  IMAD.WIDE.U32 R42, R17, 0x10, R62 ;  /* 0x00000010112a7825 */ /* 0x001fe200078e003e */
[----:B------:R-:W-:-:S02]  /*3cb0*/  LOP3.LUT R40, R40, R39, RZ, 0xfc, !PT ;  /* 0x0000002728287212 */ /* 0x000fc400078efcff */
[----:B------:R-:W-:Y:S01]  /*3cc0*/  F2FP.BF16.F32.PACK_AB R38, R23, R22 ;  /* 0x000000161726723e */ /* 0x000fe200000010ff */
[C---:B------:R-:W-:Y:S01]  /*3cd0*/  IMAD.WIDE.U32 R48, R26.reuse, 0x10, R74 ;  /* 0x000000101a307825 */ /* 0x040fe200078e004a */
[----:B------:R-:W-:Y:S02]  /*3ce0*/  F2FP.BF16.F32.PACK_AB R37, R21, R20 ;  /* 0x000000141525723e */ /* 0x000fe400000010ff */
[----:B------:R-:W-:Y:S01]  /*3cf0*/  F2FP.BF16.F32.PACK_AB R36, R19, R18 ;  /* 0x000000121324723e */ /* 0x000fe200000010ff */
[----:B--2---:R-:W-:Y:S01]  /*3d00*/  @P0 IMAD.WIDE.U32 R46, R26, 0x10, R46 ;  /* 0x000000101a2e0825 */ /* 0x004fe200078e002e */
[----:B------:R-:W-:Y:S02]  /*3d10*/  F2FP.BF16.F32.PACK_AB R39, R25, R24 ;  /* 0x000000181927723e */ /* 0x000fe400000010ff */
[----:B------:R-:W-:Y:S01]  /*3d20*/  LOP3.LUT R41, R45, R31, R41, 0xfe, !PT ;  /* 0x0000001f2d297212 */ /* 0x000fe200078efe29 */
[----:B-1----:R-:W-:Y:S02]  /*3d30*/  IMAD.WIDE.U32 R44, R17, 0x8, R60 ;  /* 0x00000008112c7825 */ /* 0x002fe400078e003c */
[----:B------:R0:W-:Y:S04]  /*3d40*/  STG.E.128 desc[UR4][R42.64], R36 ;  /* 0x000000242a007986 */ /* 0x0001e8000c101d04 */
[----:B------:R1:W-:Y:S04]  /*3d50*/  STG.E.64 desc[UR4][R44.64], R40 ;  /* 0x000000282c007986 */ /* 0x0003e8000c101b04 */
[----:B------:R1:W5:Y:S04]  /*3d60*/  @P0 LDG.E.128 R32, desc[UR4][R46.64] ;  /* 0x000000042e200981 */ /* 0x000368000c1e1d00 */
[----:B0-----:R1:W5:Y:S01]  /*3d70*/  LDG.E.128 R36, desc[UR4][R48.64] ;  /* 0x0000000430247981 */ /* 0x001362000c1e1d00 */
[C---:B------:R-:W-:Y:S01]  /*3d80*/  ISETP.NE.AND P1, PT, R50.reuse, 0x1, PT ;  /* 0x000000013200780c */ /* 0x040fe20003f25270 */
[----:B------:R-:W-:Y:S01]  /*3d90*/  BSSY B0, `(.L_x_1106) ;  /* 0x000000c000007945 */ /* 0x000fe20003800000 */
[----:B------:R-:W-:-:S11]  /*3da0*/  IADD3 R51, R50, 0x1, RZ ;  /* 0x0000000132337810 */ /* 0x000fd60007ffe0ff */
[----:B-1----:R-:W-:Y:S05]  /*3db0*/  @!P1 BRA `(.L_x_1107) ;  /* 0x0000000000209947 */ /* 0x002fea0003800000 */
        /* <DEDUP_REMOVED lines=8> */
.L_x_1107:
[----:B------:R-:W-:-:S07]  /*3e40*/  MOV R31, R69 ;  /* 0x00000045001f7202 */ /* 0x000fce0000000f00 */
.L_x_1108:
[----:B------:R-:W-:Y:S05]  /*3e50*/  BSYNC B0 ;  /* 0x0000000000007941 */ /* 0x000fea0003800000 */
.L_x_1106:
        /* <DEDUP_REMOVED lines=16> */
.L_x_1112:
[----:B------:R-:W-:Y:S05]  /*3f60*/  BSYNC B1 ;  /* 0x0000000000017941 */ /* 0x000fea0003800000 */
.L_x_1111:
        /* <DEDUP_REMOVED lines=44> */
.L_x_1110:
[----:B------:R-:W-:Y:S05]  /*4230*/  BSYNC B0 ;  /* 0x0000000000007941 */ /* 0x000fea0003800000 */
.L_x_1109:
[----:B------:R-:W-:Y:S01]  /*4240*/  I2FP.F32.U32 R31, R31 ;  /* 0x0000001f001f7245 */ /* 0x000fe20000201000 */
[C---:B-----5:R-:W-:Y:S01]  /*4250*/  IMAD.U32 R42, R36.reuse, 0x10000, RZ ;  /* 0x00010000242a7824 */ /* 0x060fe200078e00ff */
[----:B------:R-:W-:Y:S01]  /*4260*/  ISETP.NE.AND P1, PT, R51, 0x1, PT ;  /* 0x000000013300780c */ /* 0x000fe20003f25270 */
[----:B------:R-:W-:Y:S01]  /*4270*/  BSSY B0, `(.L_x_1113) ;  /* 0x0000015000007945 */ /* 0x000fe20003800000 */
[----:B------:R-:W-:Y:S01]  /*4280*/  PRMT R36, R36, 0x7632, R36 ;  /* 0x0000763224247816 */ /* 0x000fe20000000024 */
        /* <DEDUP_REMOVED lines=18> */
.L_x_1114:
[----:B------:R-:W-:-:S07]  /*43b0*/  IMAD.MOV.U32 R47, RZ, RZ, R69 ;  /* 0x000000ffff2f7224 */ /* 0x000fce00078e0045 */
.L_x_1115:
[----:B------:R-:W-:Y:S05]  /*43c0*/  BSYNC B0 ;  /* 0x0000000000007941 */ /* 0x000fea0003800000 */
.L_x_1113:
        /* <DEDUP_REMOVED lines=16> */
.L_x_1119:
[----:B------:R-:W-:Y:S05]  /*44d0*/  BSYNC B1 ;  /* 0x0000000000017941 */ /* 0x000fea0003800000 */
.L_x_1118:
        /* <DEDUP_REMOVED lines=44> */
.L_x_1117:
[----:B------:R-:W-:Y:S05]  /*47a0*/  BSYNC B0 ;  /* 0x0000000000007941 */ /* 0x000fea0003800000 */
.L_x_1116:
[----:B------:R-:W-:Y:S01]  /*47b0*/  I2FP.F32.U32 R41, R47 ;  /* 0x0000002f00297245 */ /* 0x000fe20000201000 */
[----:B------:R-:W-:Y:S01]  /*47c0*/  BSSY B0, `(.L_x_1120) ;  /* 0x0000017000007945 */ /* 0x000fe20003800000 */
[----:B------:R-:W-:Y:S02]  /*47d0*/  SHF.L.U32 R40, R36, 0x10, RZ ;  /* 0x0000001024287819 */ /* 0x000fe400000006ff */
[C---:B------:R-:W-:Y:S01]  /*47e0*/  ISETP.NE.AND P1, PT, R42.reuse, 0x1, PT ;  /* 0x000000012a00780c */ /* 0x040fe20003f25270 */
[----:B------:R-:W-:Y:S01]  /*47f0*/  FFMA.FTZ R36, R41, R30, 1.1641532182693481445e-10 ;  /* 0x2f00000029247423 */ /* 0x000fe2000001001e */
[----:B------:R-:W-:Y:S01]  /*4800*/  IADD3 R45, R42, 0x1, RZ ;  /* 0x000000012a2d7810 */ /* 0x000fe20007ffe0ff */
[----:B------:R-:W-:Y:S01]  /*4810*/  FMUL.FTZ R41, R40, R27 ;  /* 0x0000001b28297220 */ /* 0x000fe20000410000 */
[----:B------:R-:W-:Y:S02]  /*4820*/  @P0 PRMT R40, R32, 0x7632, R40 ;  /* 0x0000763220280816 */ /* 0x000fe40000000028 */
[----:B------:R-:W-:Y:S01]  /*4830*/  FSETP.GTU.FTZ.AND P2, PT, R36, R29, PT ;  /* 0x0000001d2400720b */ /* 0x000fe20003f5c000 */
[----:B------:R-:W-:-:S02]  /*4840*/  FMUL.FTZ R41, R41, R28 ;  /* 0x0000001c29297220 */ /* 0x000fc40000410000 */
[----:B------:R-:W-:Y:S01]  /*4850*/  @P0 IMAD.U32 R43, R40, 0x10000, RZ ;  /* 0x00010000282b0824 */ /* 0x000fe200078e00ff */
[----:B------:R-:W-:Y:S02]  /*4860*/  P2R R36, PR, RZ, 0x4 ;  /* 0x00000004ff247803 */ /* 0x000fe40000000000 */
        /* <DEDUP_REMOVED lines=11> */
.L_x_1121:
[----:B------:R-:W-:-:S07]  /*4920*/  MOV R41, R69 ;  /* 0x0000004500297202 */ /* 0x000fce0000000f00 */
.L_x_1122:
[----:B------:R-:W-:Y:S05]  /*4930*/  BSYNC B0 ;  /* 0x0000000000007941 */ /* 0x000fea0003800000 */
.L_x_1120:
        /* <DEDUP_REMOVED lines=16> */
.L_x_1126:
[----:B------:R-:W-:Y:S05]  /*4a40*/  BSYNC B1 ;  /* 0x0000000000017941 */ /* 0x000fea0003800000 */
.L_x_1125:
        /* <DEDUP_REMOVED lines=44> */
.L_x_1124:
[----:B------:R-:W-:Y:S05]  /*4d10*/  BSYNC B0 ;  /* 0x0000000000007941 */ /* 0x000fea0003800000 */
.L_x_1123:
[----:B------:R-:W-:Y:S01]  /*4d20*/  I2FP.F32.U32 R41, R41 ;  /* 0x0000002900297245 */ /* 0x000fe20000201000 */
[----:B------:R-:W-:Y:S01]  /*4d30*/  IMAD.U32 R44, R37, 0x10000, RZ ;  /* 0x00010000252c7824 */ /* 0x000fe200078e00ff */
        /* <DEDUP_REMOVED lines=20> */
.L_x_1128:
[----:B------:R-:W-:-:S07]  /*4e80*/  IMAD.MOV.U32 R47, RZ, RZ, R69 ;  /* 0x000000ffff2f7224 */ /* 0x000fce00078e0045 */
.L_x_1129:
[----:B------:R-:W-:Y:S05]  /*4e90*/  BSYNC B0 ;  /* 0x0000000000007941 */ /* 0x000fea0003800000 */
.L_x_1127:
        /* <DEDUP_REMOVED lines=16> */
.L_x_1133:
[----:B------:R-:W-:Y:S05]  /*4fa0*/  BSYNC B1 ;  /* 0x0000000000017941 */ /* 0x000fea0003800000 */
.L_x_1132:
        /* <DEDUP_REMOVED lines=44> */
.L_x_1131:
[----:B------:R-:W-:Y:S05]  /*5270*/  BSYNC B0 ;  /* 0x0000000000007941 */ /* 0x000fea0003800000 */
.L_x_1130:
[----:B------:R-:W-:Y:S01]  /*5280*/  I2FP.F32.U32 R43, R47 ;  /* 0x0000002f002b7245 */ /* 0x000fe20000201000 */
[----:B------:R-:W-:Y:S01]  /*5290*/  BSSY B0, `(.L_x_1134) ;  /* 0x0000016000007945 */ /* 0x000fe20003800000 */
[----:B------:R-:W-:Y:S02]  /*52a0*/  SHF.L.U32 R44, R37, 0x10, RZ ;  /* 0x00000010252c7819 */ /* 0x000fe400000006ff */
[----:B------:R-:W-:Y:S01]  /*52b0*/  ISETP.NE.AND P3, PT, R48, 0x1, PT ;  /* 0x000000013000780c */ /* 0x000fe20003f65270 */
[----:B------:R-:W-:Y:S01]  /*52c0*/  FFMA.FTZ R42, R43, R30, 1.1641532182693481445e-10 ;  /* 0x2f0000002b2a7423 */ /* 0x000fe2000001001e */
[----:B------:R-:W-:Y:S01]  /*52d0*/  @P0 PRMT R43, R33, 0x7632, R43 ;  /* 0x00007632212b0816 */ /* 0x000fe2000000002b */
[----:B------:R-:W-:Y:S01]  /*52e0*/  FMUL.FTZ R37, R44, R27 ;  /* 0x0000001b2c257220 */ /* 0x000fe20000410000 */
[----:B------:R-:W-:Y:S02]  /*52f0*/  IADD3 R45, R48, 0x1, RZ ;  /* 0x00000001302d7810 */ /* 0x000fe40007ffe0ff */
[----:B------:R-:W-:Y:S01]  /*5300*/  FSETP.GTU.FTZ.AND P2, PT, R42, R29, PT ;  /* 0x0000001d2a00720b */ /* 0x000fe20003f5c000 */
[----:B------:R-:W-:Y:S01]  /*5310*/  FMUL.FTZ R37, R37, R28 ;  /* 0x0000001c25257220 */ /* 0x000fe20000410000 */
[----:B------:R-:W-:-:S04]  /*5320*/  @P0 IMAD.U32 R43, R43, 0x10000, RZ ;  /* 0x000100002b2b0824 */ /* 0x000fc800078e00ff */
        /* <DEDUP_REMOVED lines=11> */
.L_x_1135:
[----:B------:R-:W-:-:S07]  /*53e0*/  MOV R37, R69 ;  /* 0x0000004500257202 */ /* 0x000fce0000000f00 */
.L_x_1136:
[----:B------:R-:W-:Y:S05]  /*53f0*/  BSYNC B0 ;  /* 0x0000000000007941 */ /* 0x000fea0003800000 */
.L_x_1134:
        /* <DEDUP_REMOVED lines=16> */
.L_x_1140:
[----:B------:R-:W-:Y:S05]  /*5500*/  BSYNC B1 ;  /* 0x0000000000017941 */ /* 0x000fea0003800000 */
.L_x_1139:
        /* <DEDUP_REMOVED lines=42> */
[----:B------:R-:W-:Y:S01]  /*57b0*/  LOP3.LUT R68, R45, UR35, R68, 0x96, !PT ;  /* 0x000000232d447c12 */ /* 0x000fe2000f8e9644 */
[----:B------:R-:W-:-:S11]  /*57c0*/  HFMA2.MMA R45, -RZ, RZ, 0, 0 ;  /* 0x00000000ff2d7435 */ /* 0x000fd600000001ff */
.L_x_1138:
[----:B------:R-:W-:Y:S05]  /*57d0*/  BSYNC B0 ;  /* 0x0000000000007941 */ /* 0x000fea0003800000 */
.L_x_1137:
[----:B------:R-:W-:Y:S01]  /*57e0*/  I2FP.F32.U32 R37, R37 ;  /* 0x0000002500257245 */ /* 0x000fe20000201000 */
[C---:B------:R-:W-:Y:S01]  /*57f0*/  IMAD.U32 R48, R38.reuse, 0x10000, RZ ;  /* 0x0001000026307824 */ /* 0x040fe200078e00ff */
        /* <DEDUP_REMOVED lines=20> */
.L_x_1142:
[----:B------:R-:W-:-:S07]  /*5940*/  IMAD.MOV.U32 R37, RZ, RZ, R69 ;  /* 0x000000ffff257224 */ /* 0x000fce00078e0045 */
.L_x_1143:
[----:B------:R-:W-:Y:S05]  /*5950*/  BSYNC B0 ;  /* 0x0000000000007941 */ /* 0x000fea0003800000 */
.L_x_1141:
        /* <DEDUP_REMOVED lines=16> */
.L_x_1147:
[----:B------:R-:W-:Y:S05]  /*5a60*/  BSYNC B1 ;  /* 0x0000000000017941 */ /* 0x000fea0003800000 */
.L_x_1146:
        /* <DEDUP_REMOVED lines=44> */
.L_x_1145:
[----:B------:R-:W-:Y:S05]  /*5d30*/  BSYNC B0 ;  /* 0x0000000000007941 */ /* 0x000fea0003800000 */
.L_x_1144:
[----:B------:R-:W-:Y:S01]  /*5d40*/  I2FP.F32.U32 R37, R37 ;  /* 0x0000002500257245 */ /* 0x000fe20000201000 */
[----:B------:R-:W-:Y:S01]  /*5d50*/  BSSY B0, `(.L_x_1148) ;  /* 0x0000016000007945 */ /* 0x000fe20003800000 */
[----:B------:R-:W-:Y:S02]  /*5d60*/  SHF.L.U32 R44, R38, 0x10, RZ ;  /* 0x00000010262c7819 */ /* 0x000fe400000006ff */
[----:B------:R-:W-:Y:S01]  /*5d70*/  ISETP.NE.AND P5, PT, R47, 0x1, PT ;  /* 0x000000012f00780c */ /* 0x000fe20003fa5270 */
[----:B------:R-:W-:Y:S01]  /*5d80*/  FFMA.FTZ R38, R37, R30, 1.1641532182693481445e-10 ;  /* 0x2f00000025267423 */ /* 0x000fe2000001001e */
[----:B------:R-:W-:Y:S01]  /*5d90*/  IADD3 R49, R47, 0x1, RZ ;  /* 0x000000012f317810 */ /* 0x000fe20007ffe0ff */
[----:B------:R-:W-:Y:S01]  /*5da0*/  FMUL.FTZ R37, R44, R27 ;  /* 0x0000001b2c257220 */ /* 0x000fe20000410000 */
[----:B------:R-:W-:Y:S02]  /*5db0*/  @P0 PRMT R44, R34, 0x7632, R44 ;  /* 0x00007632222c0816 */ /* 0x000fe4000000002c */
[----:B------:R-:W-:Y:S01]  /*5dc0*/  FSETP.GTU.FTZ.AND P4, PT, R38, R29, PT ;  /* 0x0000001d2600720b */ /* 0x000fe20003f9c000 */
[----:B------:R-:W-:-:S02]  /*5dd0*/  FMUL.FTZ R37, R37, R28 ;  /* 0x0000001c25257220 */ /* 0x000fc40000410000 */
[----:B------:R-:W-:-:S03]  /*5de0*/  @P0 IMAD.U32 R45, R44, 0x10000, RZ ;  /* 0x000100002c2d0824 */ /* 0x000fc600078e00ff */
        /* <DEDUP_REMOVED lines=11> */
.L_x_1149:
[----:B------:R-:W-:-:S07]  /*5ea0*/  MOV R37, R69 ;  /* 0x0000004500257202 */ /* 0x000fce0000000f00 */
.L_x_1150:
[----:B------:R-:W-:Y:S05]  /*5eb0*/  BSYNC B0 ;  /* 0x0000000000007941 */ /* 0x000fea0003800000 */
.L_x_1148:
        /* <DEDUP_REMOVED lines=16> */
.L_x_1154:
[----:B------:R-:W-:Y:S05]  /*5fc0*/  BSYNC B1 ;  /* 0x0000000000017941 */ /* 0x000fea0003800000 */
.L_x_1153:
        /* <DEDUP_REMOVED lines=44> */
.L_x_1152:
[----:B------:R-:W-:Y:S05]  /*6290*/  BSYNC B0 ;  /* 0x0000000000007941 */ /* 0x000fea0003800000 */
.L_x_1151:
[----:B------:R-:W-:Y:S01]  /*62a0*/  I2FP.F32.U32 R37, R37 ;  /* 0x0000002500257245 */ /* 0x000fe20000201000 */
[----:B------:R-:W-:Y:S01]  /*62b0*/  IMAD.U32 R48, R39, 0x10000, RZ ;  /* 0x0001000027307824 */ /* 0x000fe200078e00ff */
[C---:B------:R-:W-:Y:S01]  /*62c0*/  ISETP.NE.AND P6, PT, R49.reuse, 0x1, PT ;  /* 0x000000013100780c */ /* 0x040fe20003fc5270 */
[----:B------:R-:W-:Y:S01]  /*62d0*/  BSSY B0, `(.L_x_1155) ;  /* 0x0000014000007945 */ /* 0x000fe20003800000 */
[----:B------:R-:W-:Y:S02]  /*62e0*/  VIADD R58, R49, 0x1 ;  /* 0x00000001313a7836 */ /* 0x000fe40000000000 */
[----:B------:R-:W-:Y:S01]  /*62f0*/  FFMA.FTZ R38, R37, R30, 1.1641532182693481445e-10 ;  /* 0x2f00000025267423 */ /* 0x000fe2000001001e */
[----:B------:R-:W-:Y:S01]  /*6300*/  FMUL.FTZ R37, R48, R27 ;  /* 0x0000001b30257220 */ /* 0x000fe20000410000 */
[----:B------:R-:W-:-:S03]  /*6310*/  @P0 SHF.L.U32 R48, R35, 0x10, RZ ;  /* 0x0000001023300819 */ /* 0x000fc600000006ff */
[----:B------:R-:W-:Y:S01]  /*6320*/  FMUL.FTZ R37, R37, R28 ;  /* 0x0000001c25257220 */ /* 0x000fe20000410000 */
[----:B------:R-:W-:-:S04]  /*6330*/  FSETP.GTU.FTZ.AND P5, PT, R38, R29, PT ;  /* 0x0000001d2600720b */ /* 0x000fc80003fbc000 */
[----:B------:R-:W-:Y:S02]  /*6340*/  FSEL R45, R37, RZ, !P5 ;  /* 0x000000ff252d7208 */ /* 0x000fe40006800000 */
[----:B------:R-:W-:-:S03]  /*6350*/  PRMT R37, R39, 0x7632, R37 ;  /* 0x0000763227257816 */ /* 0x000fc60000000025 */
        /* <DEDUP_REMOVED lines=10> */
.L_x_1156:
[----:B------:R-:W-:-:S07]  /*6400*/  IMAD.MOV.U32 R47, RZ, RZ, R69 ;  /* 0x000000ffff2f7224 */ /* 0x000fce00078e0045 */
.L_x_1157:
[----:B------:R-:W-:Y:S05]  /*6410*/  BSYNC B0 ;  /* 0x0000000000007941 */ /* 0x000fea0003800000 */
.L_x_1155:
        /* <DEDUP_REMOVED lines=12> */
[----:B------:R-:W-:Y:S02]  /*64e0*/  @!P6 VIADD R48, R10, 0x1 ;  /* 0x000000010a30e836 */ /* 0x000fe40000000000 */
[----:B------:R-:W-:Y:S01]  /*64f0*/  @!P6 IMAD.MOV.U32 R9, RZ, RZ, RZ ;  /* 0x000000ffff09e224 */ /* 0x000fe200078e00ff */
[----:B------:R-:W-:-:S13]  /*6500*/  ISETP.NE.AND P0, PT, R7, RZ, !P6 ;  /* 0x000000ff0700720c */ /* 0x000fda0007705270 */
[----:B------:R-:W-:Y:S02]  /*6510*/  @P0 IADD3 R48, R10, RZ, RZ ;  /* 0x000000ff0a300210 */ /* 0x000fe40007ffe0ff */
[----:B------:R-:W-:Y:S02]  /*6520*/  ISETP.NE.AND P0, PT, R38, RZ, PT ;  /* 0x000000ff2600720c */ /* 0x000fe40003f05270 */
[----:B------:R-:W-:-:S11]  /*6530*/  @!P6 MOV R10, R48 ;  /* 0x00000030000ae202 */ /* 0x000fd60000000f00 */
.L_x_1161:
[----:B------:R-:W-:Y:S05]  /*6540*/  BSYNC B1 ;  /* 0x0000000000017941 */ /* 0x000fea0003800000 */
.L_x_1160:
        /* <DEDUP_REMOVED lines=44> */
.L_x_1159:
[----:B------:R-:W-:Y:S05]  /*6810*/  BSYNC B0 ;  /* 0x0000000000007941 */ /* 0x000fea0003800000 */
.L_x_1158:
[----:B------:R-:W-:Y:S01]  /*6820*/  I2FP.F32.U32 R39, R47 ;  /* 0x0000002f00277245 */ /* 0x000fe20000201000 */
[----:B------:R-:W0:Y:S01]  /*6830*/  @P0 LDC.64 R54, c[0x0][0x230] ;  /* 0x00008c00ff360b82 */ /* 0x000e220000000a00 */
[----:B------:R-:W-:Y:S02]  /*6840*/  SEL R38, RZ, 0x10000, P5 ;  /* 0x00010000ff267807 */ /* 0x000fe40002800000 */
[----:B------:R-:W-:Y:S01]  /*6850*/  ISETP.NE.AND P5, PT, R36, RZ, PT ;  /* 0x000000ff2400720c */ /* 0x000fe20003fa5270 */
[----:B------:R-:W-:Y:S01]  /*6860*/  FFMA.FTZ R36, R39, R30, 1.1641532182693481445e-10 ;  /* 0x2f00000027247423 */ /* 0x000fe2000001001e */
[----:B------:R-:W-:Y:S02]  /*6870*/  SEL R39, RZ, 0x100, P4 ;  /* 0x00000100ff277807 */ /* 0x000fe40002000000 */
[----:B------:R-:W-:Y:S02]  /*6880*/  SEL R48, RZ, 0x1, P1 ;  /* 0x00000001ff307807 */ /* 0x000fe40000800000 */
[----:B------:R-:W-:-:S02]  /*6890*/  FSETP.GTU.FTZ.AND P4, PT, R36, R29, PT ;  /* 0x0000001d2400720b */ /* 0x000fc40003f9c000 */
[----:B------:R-:W-:Y:S01]  /*68a0*/  SHF.L.U32 R36, R37, 0x10, RZ ;  /* 0x0000001025247819 */ /* 0x000fe200000006ff */
[----:B------:R-:W-:Y:S01]  /*68b0*/  IMAD.WIDE.U32 R48, R48, 0x10000, RZ ;  /* 0x0001000030307825 */ /* 0x000fe200078e00ff */
[----:B------:R-:W-:Y:S02]  /*68c0*/  SEL R37, RZ, 0x1, P2 ;  /* 0x00000001ff257807 */ /* 0x000fe40001000000 */
[----:B------:R-:W-:Y:S01]  /*68d0*/  SEL R52, RZ, 0x1, P5 ;  /* 0x00000001ff347807 */ /* 0x000fe20002800000 */
[----:B------:R-:W-:Y:S01]  /*68e0*/  FMUL.FTZ R51, R36, R27 ;  /* 0x0000001b24337220 */ /* 0x000fe20000410000 */
[----:B------:R-:W-:Y:S01]  /*68f0*/  @P0 PRMT R47, R35, 0x7632, R47 ;  /* 0x00007632232f0816 */ /* 0x000fe2000000002f */
[----:B------:R-:W-:Y:S01]  /*6900*/  IMAD.WIDE.U32 R36, R37, 0x1000000, RZ ;  /* 0x0100000025247825 */ /* 0x000fe200078e00ff */
[----:B------:R-:W-:-:S03]  /*6910*/  ISETP.NE.AND P6, PT, R46, RZ, PT ;  /* 0x000000ff2e00720c */ /* 0x000fc60003fc5270 */
[----:B------:R-:W-:Y:S01]  /*6920*/  FMUL.FTZ R51, R51, R28 ;  /* 0x0000001c33337220 */ /* 0x000fe20000410000 */
[----:B------:R-:W-:Y:S01]  /*6930*/  SEL R56, RZ, 0x1000000, P4 ;  /* 0x01000000ff387807 */ /* 0x000fe20002000000 */
[----:B------:R-:W-:Y:S01]  /*6940*/  IMAD.WIDE.U32 R52, R52, 0x100, RZ ;  /* 0x0000010034347825 */ /* 0x000fe200078e00ff */
[----:B------:R-:W-:Y:S02]  /*6950*/  SEL R50, RZ, 0x1, P6 ;  /* 0x00000001ff327807 */ /* 0x000fe40003000000 */
[----:B------:R-:W-:Y:S01]  /*6960*/  FSEL R46, R51, RZ, !P4 ;  /* 0x000000ff332e7208 */ /* 0x000fe20006000000 */
[----:B------:R-:W-:Y:S01]  /*6970*/  @P0 IMAD.U32 R47, R47, 0x10000, RZ ;  /* 0x000100002f2f0824 */ /* 0x000fe200078e00ff */
[----:B------:R-:W-:Y:S02]  /*6980*/  LOP3.LUT R57, R52, R36, R48, 0xfe, !PT ;  /* 0x0000002434397212 */ /* 0x000fe400078efe30 */
[----:B------:R-:W-:Y:S01]  /*6990*/  LOP3.LUT R39, R39, R56, R38, 0xfe, !PT ;  /* 0x0000003827277212 */ /* 0x000fe200078efe26 */
[----:B------:R-:W-:Y:S01]  /*69a0*/  @P0 FADD.FTZ R46, R46, R47 ;  /* 0x0000002f2e2e0221 */ /* 0x000fe20000010000 */
[----:B------:R-:W-:-:S02]  /*69b0*/  SEL R36, RZ, 0x1, P3 ;  /* 0x00000001ff247807 */ /* 0x000fc40001800000 */
[----:B------:R-:W-:Y:S01]  /*69c0*/  LOP3.LUT R48, R57, R50, RZ, 0xfc, !PT ;  /* 0x0000003239307212 */ /* 0x000fe200078efcff */
[----:B------:R-:W-:Y:S01]  /*69d0*/  IMAD.WIDE.U32 R50, R26, 0x10, R62 ;  /* 0x000000101a327825 */ /* 0x000fe200078e003e */
[----:B------:R-:W-:Y:S02]  /*69e0*/  LOP3.LUT R57, R37, R39, R36, 0xfe, !PT ;  /* 0x0000002725397212 */ /* 0x000fe400078efe24 */
[----:B------:R-:W-:Y:S02]  /*69f0*/  IADD3 R47, R17, 0x200, RZ ;  /* 0x00000200112f7810 */ /* 0x000fe40007ffe0ff */
[----:B------:R-:W-:Y:S02]  /*6a00*/  F2FP.BF16.F32.PACK_AB R38, R44, R43 ;  /* 0x0000002b2c26723e */ /* 0x000fe400000010ff */
[----:B------:R-:W-:Y:S01]  /*6a10*/  F2FP.BF16.F32.PACK_AB R37, R42, R41 ;  /* 0x000000292a25723e */ /* 0x000fe200000010ff */
[----:B0-----:R-:W-:Y:S01]  /*6a20*/  @P0 IMAD.WIDE.U32 R54, R47, 0x10, R54 ;  /* 0x000000102f360825 */ /* 0x001fe200078e0036 */
[----:B------:R-:W-:-:S02]  /*6a30*/  F2FP.BF16.F32.PACK_AB R36, R40, R31 ;  /* 0x0000001f2824723e */ /* 0x000fc400000010ff */
[----:B------:R-:W-:Y:S02]  /*6a40*/  F2FP.BF16.F32.PACK_AB R39, R46, R45 ;  /* 0x0000002d2e27723e */ /* 0x000fe400000010ff */
[----:B------:R-:W-:Y:S01]  /*6a50*/  LOP3.LUT R49, R53, R57, R49, 0xfe, !PT ;  /* 0x0000003935317212 */ /* 0x000fe200078efe31 */
[----:B------:R-:W-:Y:S02]  /*6a60*/  IMAD.WIDE.U32 R52, R26, 0x8, R60 ;  /* 0x000000081a347825 */ /* 0x000fe400078e003c */
[----:B------:R0:W-:Y:S02]  /*6a70*/  STG.E.128 desc[UR4][R50.64], R36 ;  /* 0x0000002432007986 */ /* 0x0001e4000c101d04 */
[----:B------:R-:W-:Y:S02]  /*6a80*/  IMAD.WIDE.U32 R56, R47, 0x10, R74 ;  /* 0x000000102f387825 */ /* 0x000fe400078e004a */
[----:B------:R1:W-:Y:S04]  /*6a90*/  STG.E.64 desc[UR4][R52.64], R48 ;  /* 0x0000003034007986 */ /* 0x0003e8000c101b04 */
[----:B------:R1:W5:Y:S04]  /*6aa0*/  @P0 LDG.E.128 R32, desc[UR4][R54.64] ;  /* 0x0000000436200981 */ /* 0x000368000c1e1d00 */
[----:B0-----:R1:W5:Y:S01]  /*6ab0*/  LDG.E.128 R36, desc[UR4][R56.64] ;  /* 0x0000000438247981 */ /* 0x001362000c1e1d00 */
[C---:B------:R-:W-:Y:S01]  /*6ac0*/  ISETP.NE.AND P1, PT, R58.reuse, 0x1, PT ;  /* 0x000000013a00780c */ /* 0x040fe20003f25270 */
[----:B------:R-:W-:Y:S01]  /*6ad0*/  BSSY B0, `(.L_x_1162) ;  /* 0x000000c000007945 */ /* 0x000fe20003800000 */
[----:B------:R-:W-:-:S11]  /*6ae0*/  VIADD R59, R58, 0x1 ;  /* 0x000000013a3b7836 */ /* 0x000fd60000000000 */
[----:B-1----:R-:W-:Y:S05]  /*6af0*/  @!P1 BRA `(.L_x_1163) ;  /* 0x0000000000209947 */ /* 0x002fea0003800000 */
        /* <DEDUP_REMOVED lines=8> */
.L_x_1163:
[----:B------:R-:W-:-:S07]  /*6b80*/  IMAD.MOV.U32 R56, RZ, RZ, R69 ;  /* 0x000000ffff387224 */ /* 0x000fce00078e0045 */
.L_x_1164:
[----:B------:R-:W-:Y:S05]  /*6b90*/  BSYNC B0 ;  /* 0x0000000000007941 */ /* 0x000fea0003800000 */
.L_x_1162:
        /* <DEDUP_REMOVED lines=16> */
.L_x_1168:
[----:B------:R-:W-:Y:S05]  /*6ca0*/  BSYNC B1 ;  /* 0x0000000000017941 */ /* 0x000fea0003800000 */
.L_x_1167:
        /* <DEDUP_REMOVED lines=44> */
.L_x_1166:
[----:B------:R-:W-:Y:S05]  /*6f70*/  BSYNC B0 ;  /* 0x0000000000007941 */ /* 0x000fea0003800000 */
.L_x_1165:
[----:B------:R-:W-:Y:S01]  /*6f80*/  I2FP.F32.U32 R49, R56 ;  /* 0x0000003800317245 */ /* 0x000fe20000201000 */
[----:B-----5:R-:W-:Y:S01]  /*6f90*/  @P0 IMAD.U32 R51, R32, 0x10000, RZ ;  /* 0x0001000020330824 */ /* 0x020fe200078e00ff */
[C---:B------:R-:W-:Y:S01]  /*6fa0*/  SHF.L.U32 R50, R36.reuse, 0x10, RZ ;  /* 0x0000001024327819 */ /* 0x040fe200000006ff */
[----:B------:R-:W-:Y:S01]  /*6fb0*/  BSSY B0, `(.L_x_1169) ;  /* 0x0000015000007945 */ /* 0x000fe20003800000 */
[----:B------:R-:W-:Y:S01]  /*6fc0*/  ISETP.NE.AND P1, PT, R59, 0x1, PT ;  /* 0x000000013b00780c */ /* 0x000fe20003f25270 */
[----:B------:R-:W-:Y:S01]  /*6fd0*/  FFMA.FTZ R48, R49, R30, 1.1641532182693481445e-10 ;  /* 0x2f00000031307423 */ /* 0x000fe2000001001e */
[----:B------:R-:W-:Y:S01]  /*6fe0*/  PRMT R36, R36, 0x7632, R36 ;  /* 0x0000763224247816 */ /* 0x000fe20000000024 */
[----:B------:R-:W-:-:S03]  /*6ff0*/  FMUL.FTZ R49, R50, R27 ;  /* 0x0000001b32317220 */ /* 0x000fc60000410000 */
[----:B------:R-:W-:Y:S01]  /*7000*/  FSETP.GTU.FTZ.AND P2, PT, R48, R29, PT ;  /* 0x0000001d3000720b */ /* 0x000fe20003f5c000 */
[----:B------:R-:W-:-:S03]  /*7010*/  FMUL.FTZ R49, R49, R28 ;  /* 0x0000001c31317220 */ /* 0x000fc60000410000 */
[----:B------:R-:W-:Y:S02]  /*7020*/  P2R R55, PR, RZ, 0x4 ;  /* 0x00000004ff377803 */ /* 0x000fe40000000000 */
        /* <DEDUP_REMOVED lines=12> */
.L_x_1170:
[----:B------:R-:W-:-:S07]  /*70f0*/  MOV R49, R69 ;  /* 0x0000004500317202 */ /* 0x000fce0000000f00 */
.L_x_1171:
[----:B------:R-:W-:Y:S05]  /*7100*/  BSYNC B0 ;  /* 0x0000000000007941 */ /* 0x000fea0003800000 */
.L_x_1169:
        /* <DEDUP_REMOVED lines=16> */
.L_x_1175:
[----:B------:R-:W-:Y:S05]  /*7210*/  BSYNC B1 ;  /* 0x0000000000017941 */ /* 0x000fea0003800000 */
.L_x_1174:
        /* <DEDUP_REMOVED lines=44> */
.L_x_1173:
[----:B------:R-:W-:Y:S05]  /*74e0*/  BSYNC B0 ;  /* 0x0000000000007941 */ /* 0x000fea0003800000 */
.L_x_1172:
        /* <DEDUP_REMOVED lines=23> */
.L_x_1177:
[----:B------:R-:W-:-:S07]  /*7660*/  IMAD.MOV.U32 R54, RZ, RZ, R69 ;  /* 0x000000ffff367224 */ /* 0x000fce00078e0045 */
.L_x_1178:
[----:B------:R-:W-:Y:S05]  /*7670*/  BSYNC B0 ;  /* 0x0000000000007941 */ /* 0x000fea0003800000 */
.L_x_1176:
        /* <DEDUP_REMOVED lines=16> */
.L_x_1182:
[----:B------:R-:W-:Y:S05]  /*7780*/  BSYNC B1 ;  /* 0x0000000000017941 */ /* 0x000fea0003800000 */
.L_x_1181:
        /* <DEDUP_REMOVED lines=44> */
.L_x_1180:
[----:B------:R-:W-:Y:S05]  /*7a50*/  BSYNC B0 ;  /* 0x0000000000007941 */ /* 0x000fea0003800000 */
.L_x_1179:
[----:B------:R-:W-:Y:S01]  /*7a60*/  I2FP.F32.U32 R51, R54 ;  /* 0x0000003600337245 */ /* 0x000fe20000201000 */
[----:B------:R-:W-:Y:S01]  /*7a70*/  @P0 IMAD.U32 R57, R33, 0x10000, RZ ;  /* 0x0001000021390824 */ /* 0x000fe200078e00ff */
[----:B------:R-:W-:Y:S01]  /*7a80*/  SHF.L.U32 R52, R37, 0x10, RZ ;  /* 0x0000001025347819 */ /* 0x000fe200000006ff */
        /* <DEDUP_REMOVED lines=19> */
.L_x_1184:
[----:B------:R-:W-:-:S07]  /*7bc0*/  MOV R51, R69 ;  /* 0x0000004500337202 */ /* 0x000fce0000000f00 */
.L_x_1185:
[----:B------:R-:W-:Y:S05]  /*7bd0*/  BSYNC B0 ;  /* 0x0000000000007941 */ /* 0x000fea0003800000 */
.L_x_1183:
        /* <DEDUP_REMOVED lines=16> */
.L_x_1189:
[----:B------:R-:W-:Y:S05]  /*7ce0*/  BSYNC B1 ;  /* 0x0000000000017941 */ /* 0x000fea0003800000 */
.L_x_1188:
        /* <DEDUP_REMOVED lines=44> */
.L_x_1187:
[----:B------:R-:W-:Y:S05]  /*7fb0*/  BSYNC B0 ;  /* 0x0000000000007941 */ /* 0x000fea0003800000 */
.L_x_1186:
        /* <DEDUP_REMOVED lines=22> */
.L_x_1191:
[----:B------:R-:W-:-:S07]  /*8120*/  IMAD.MOV.U32 R37, RZ, RZ, R69 ;  /* 0x000000ffff257224 */ /* 0x000fce00078e0045 */
.L_x_1192:
[----:B------:R-:W-:Y:S05]  /*8130*/  BSYNC B0 ;  /* 0x0000000000007941 */ /* 0x000fea0003800000 */
.L_x_1190:
        /* <DEDUP_REMOVED lines=16> */
.L_x_1196:
[----:B------:R-:W-:Y:S05]  /*8240*/  BSYNC B1 ;  /* 0x0000000000017941 */ /* 0x000fea0003800000 */
.L_x_1195:
        /* <DEDUP_REMOVED lines=44> */
.L_x_1194:
[----:B------:R-:W-:Y:S05]  /*8510*/  BSYNC B0 ;  /* 0x0000000000007941 */ /* 0x000fea0003800000 */
.L_x_1193:
        /* <DEDUP_REMOVED lines=22> */
.L_x_1198:
[----:B------:R-:W-:-:S07]  /*8680*/  MOV R37, R69 ;  /* 0x0000004500257202 */ /* 0x000fce0000000f00 */
.L_x_1199:
[----:B------:R-:W-:Y:S05]  /*8690*/  BSYNC B0 ;  /* 0x0000000000007941 */ /* 0x000fea0003800000 */
.L_x_1197:
        /* <DEDUP_REMOVED lines=16> */
.L_x_1203:
[----:B------:R-:W-:Y:S05]  /*87a0*/  BSYNC B1 ;  /* 0x0000000000017941 */ /* 0x000fea0003800000 */
.L_x_1202:
        /* <DEDUP_REMOVED lines=44> */
.L_x_1201:
[----:B------:R-:W-:Y:S05]  /*8a70*/  BSYNC B0 ;  /* 0x0000000000007941 */ /* 0x000fea0003800000 */
.L_x_1200:
        /* <DEDUP_REMOVED lines=22> */
.L_x_1205:
[----:B------:R-:W-:-:S07]  /*8be0*/  IMAD.MOV.U32 R37, RZ, RZ, R69 ;  /* 0x000000ffff257224 */ /* 0x000fce00078e0045 */
.L_x_1206:
[----:B------:R-:W-:Y:S05]  /*8bf0*/  BSYNC B0 ;  /* 0x0000000000007941 */ /* 0x000fea0003800000 */
.L_x_1204:
        /* <DEDUP_REMOVED lines=16> */
.L_x_1210:
[----:B------:R-:W-:Y:S05]  /*8d00*/  BSYNC B1 ;  /* 0x0000000000017941 */ /* 0x000fea0003800000 */
.L_x_1209:
        /* <DEDUP_REMOVED lines=44> */
.L_x_1208:
[----:B------:R-:W-:Y:S05]  /*8fd0*/  BSYNC B0 ;  /* 0x0000000000007941 */ /* 0x000fea0003800000 */
.L_x_1207:
        /* <DEDUP_REMOVED lines=22> */
.L_x_1212:
[----:B------:R-:W-:-:S07]  /*9140*/  MOV R62, R69 ;  /* 0x00000045003e7202 */ /* 0x000fce0000000f00 */
.L_x_1213:
[----:B------:R-:W-:Y:S05]  /*9150*/  BSYNC B0 ;  /* 0x0000000000007941 */ /* 0x000fea0003800000 */
.L_x_1211:
        /* <DEDUP_REMOVED lines=18> */
.L_x_1217:
[----:B------:R-:W-:Y:S05]  /*9280*/  BSYNC B1 ;  /* 0x0000000000017941 */ /* 0x000fea0003800000 */
.L_x_1216:
        /* <DEDUP_REMOVED lines=44> */
.L_x_1215:
[----:B------:R-:W-:Y:S05]  /*9550*/  BSYNC B0 ;  /* 0x0000000000007941 */ /* 0x000fea0003800000 */
.L_x_1214:
[----:B------:R-:W-:Y:S01]  /*9560*/  I2FP.F32.U32 R39, R62 ;  /* 0x0000003e00277245 */ /* 0x000fe20000201000 */
[----:B------:R-:W-:Y:S01]  /*9570*/  IMAD.U32 R60, R37, 0x10000, RZ ;  /* 0x00010000253c7824 */ /* 0x000fe200078e00ff */
[----:B------:R-:W-:Y:S01]  /*9580*/  SEL R38, RZ, 0x10000, P5 ;  /* 0x00010000ff267807 */ /* 0x000fe20002800000 */
[----:B------:R-:W0:Y:S01]  /*9590*/  @P0 LDC.64 R64, c[0x0][0x230] ;  /* 0x00008c00ff400b82 */ /* 0x000e220000000a00 */
[----:B------:R-:W-:Y:S01]  /*95a0*/  ISETP.NE.AND P5, PT, R36, RZ, PT ;  /* 0x000000ff2400720c */ /* 0x000fe20003fa5270 */
[----:B------:R-:W-:Y:S01]  /*95b0*/  FFMA.FTZ R36, R39, R30, 1.1641532182693481445e-10 ;  /* 0x2f00000027247423 */ /* 0x000fe2000001001e */
[----:B------:R-:W-:Y:S02]  /*95c0*/  SEL R61, RZ, 0x100, P4 ;  /* 0x00000100ff3d7807 */ /* 0x000fe40002000000 */
[----:B------:R-:W-:Y:S02]  /*95d0*/  SEL R56, RZ, 0x1, P1 ;  /* 0x00000001ff387807 */ /* 0x000fe40000800000 */
[----:B------:R-:W-:-:S02]  /*95e0*/  FSETP.GTU.FTZ.AND P4, PT, R36, R29, PT ;  /* 0x0000001d2400720b */ /* 0x000fc40003f9c000 */
[----:B------:R-:W-:Y:S01]  /*95f0*/  SEL R36, RZ, 0x1, P2 ;  /* 0x00000001ff247807 */ /* 0x000fe20001000000 */
[----:B------:R-:W-:Y:S01]  /*9600*/  IMAD.WIDE.U32 R56, R56, 0x10000, RZ ;  /* 0x0001000038387825 */ /* 0x000fe200078e00ff */
[----:B------:R-:W-:Y:S02]  /*9610*/  SEL R58, RZ, 0x1, P5 ;  /* 0x00000001ff3a7807 */ /* 0x000fe40002800000 */
[----:B------:R-:W-:Y:S01]  /*9620*/  SEL R62, RZ, 0x1000000, P4 ;  /* 0x01000000ff3e7807 */ /* 0x000fe20002000000 */
[----:B------:R-:W-:Y:S01]  /*9630*/  IMAD.WIDE.U32 R36, R36, 0x1000000, RZ ;  /* 0x0100000024247825 */ /* 0x000fe200078e00ff */
[----:B------:R-:W-:-:S03]  /*9640*/  ISETP.NE.AND P6, PT, R55, RZ, PT ;  /* 0x000000ff3700720c */ /* 0x000fc60003fc5270 */
[----:B------:R-:W-:Y:S01]  /*9650*/  FMUL.FTZ R55, R60, R27 ;  /* 0x0000001b3c377220 */ /* 0x000fe20000410000 */
[----:B------:R-:W-:Y:S01]  /*9660*/  LOP3.LUT R38, R61, R62, R38, 0xfe, !PT ;  /* 0x0000003e3d267212 */ /* 0x000fe200078efe26 */
[----:B------:R-:W-:Y:S01]  /*9670*/  IMAD.WIDE.U32 R58, R58, 0x100, RZ ;  /* 0x000001003a3a7825 */ /* 0x000fe200078e00ff */
[----:B------:R-:W-:-:S03]  /*9680*/  SEL R62, RZ, 0x1, P3 ;  /* 0x00000001ff3e7807 */ /* 0x000fc60001800000 */
[----:B------:R-:W-:Y:S01]  /*9690*/  FMUL.FTZ R55, R55, R28 ;  /* 0x0000001c37377220 */ /* 0x000fe20000410000 */
[----:B------:R-:W-:Y:S02]  /*96a0*/  SEL R60, RZ, 0x1, P6 ;  /* 0x00000001ff3c7807 */ /* 0x000fe40003000000 */
[----:B------:R-:W-:Y:S01]  /*96b0*/  LOP3.LUT R58, R58, R36, R56, 0xfe, !PT ;  /* 0x000000243a3a7212 */ /* 0x000fe200078efe38 */
[----:B------:R-:W-:Y:S01]  /*96c0*/  VIADD R56, R17, 0x300 ;  /* 0x0000030011387836 */ /* 0x000fe20000000000 */
[----:B------:R-:W-:Y:S02]  /*96d0*/  LOP3.LUT R62, R37, R38, R62, 0xfe, !PT ;  /* 0x00000026253e7212 */ /* 0x000fe400078efe3e */
[----:B------:R-:W-:Y:S01]  /*96e0*/  LOP3.LUT R58, R58, R60, RZ, 0xfc, !PT ;  /* 0x0000003c3a3a7212 */ /* 0x000fe200078efcff */
[----:B0-----:R-:W-:Y:S01]  /*96f0*/  @P0 IMAD.WIDE.U32 R64, R56, 0x10, R64 ;  /* 0x0000001038400825 */ /* 0x001fe200078e0040 */
[----:B------:R-:W0:Y:S01]  /*9700*/  LDC.64 R60, c[0x0][0x238] ;  /* 0x00008e00ff3c7b82 */ /* 0x000e220000000a00 */
[----:B------:R-:W-:-:S02]  /*9710*/  LOP3.LUT R59, R59, R62, R57, 0xfe, !PT ;  /* 0x0000003e3b3b7212 */ /* 0x000fc400078efe39 */
[----:B------:R-:W-:Y:S01]  /*9720*/  @P0 PRMT R39, R35, 0x7632, R39 ;  /* 0x0000763223270816 */ /* 0x000fe20000000027 */
[----:B------:R-:W-:Y:S01]  /*9730*/  IMAD.WIDE.U32 R74, R56, 0x10, R74 ;  /* 0x00000010384a7825 */ /* 0x000fe200078e004a */
[----:B------:R-:W-:Y:S02]  /*9740*/  FSEL R55, R55, RZ, !P4 ;  /* 0x000000ff37377208 */ /* 0x000fe40006000000 */
[----:B------:R-:W-:Y:S01]  /*9750*/  @P0 SHF.L.U32 R39, R39, 0x10, RZ ;  /* 0x0000001027270819 */ /* 0x000fe200000006ff */
[----:B------:R-:W1:Y:S01]  /*9760*/  LDC.64 R62, c[0x0][0x240] ;  /* 0x00009000ff3e7b82 */ /* 0x000e620000000a00 */
[----:B------:R-:W-:Y:S02]  /*9770*/  F2FP.BF16.F32.PACK_AB R38, R53, R52 ;  /* 0x000000343526723e */ /* 0x000fe400000010ff */
[----:B------:R-:W-:Y:S01]  /*9780*/  F2FP.BF16.F32.PACK_AB R37, R51, R50 ;  /* 0x000000323325723e */ /* 0x000fe200000010ff */
[----:B------:R-:W-:Y:S01]  /*9790*/  @P0 FADD.FTZ R55, R55, R39 ;  /* 0x0000002737370221 */ /* 0x000fe20000010000 */
[----:B------:R-:W-:-:S04]  /*97a0*/  F2FP.BF16.F32.PACK_AB R36, R49, R48 ;  /* 0x000000303124723e */ /* 0x000fc800000010ff */
[----:B------:R-:W-:Y:S01]  /*97b0*/  F2FP.BF16.F32.PACK_AB R39, R55, R54 ;  /* 0x000000363727723e */ /* 0x000fe200000010ff */
[----:B0-----:R-:W-:-:S05]  /*97c0*/  IMAD.WIDE.U32 R60, R47, 0x10, R60 ;  /* 0x000000102f3c7825 */ /* 0x001fca00078e003c */
[----:B------:R0:W-:Y:S01]  /*97d0*/  STG.E.128 desc[UR4][R60.64], R36 ;  /* 0x000000243c007986 */ /* 0x0001e2000c101d04 */
[----:B-1----:R-:W-:-:S05]  /*97e0*/  IMAD.WIDE.U32 R62, R47, 0x8, R62 ;  /* 0x000000082f3e7825 */ /* 0x002fca00078e003e */
[----:B------:R1:W-:Y:S04]  /*97f0*/  STG.E.64 desc[UR4][R62.64], R58 ;  /* 0x0000003a3e007986 */ /* 0x0003e8000c101b04 */
[----:B------:R2:W5:Y:S04]  /*9800*/  @P0 LDG.E.128 R32, desc[UR4][R64.64] ;  /* 0x0000000440200981 */ /* 0x000568000c1e1d00 */
[----:B0-----:R2:W5:Y:S01]  /*9810*/  LDG.E.128 R36, desc[UR4][R74.64] ;  /* 0x000000044a247981 */ /* 0x001562000c1e1d00 */
[C---:B------:R-:W-:Y:S01]  /*9820*/  ISETP.NE.AND P1, PT, R70.reuse, 0x1, PT ;  /* 0x000000014600780c */ /* 0x040fe20003f25270 */
[----:B------:R-:W-:Y:S01]  /*9830*/  BSSY B0, `(.L_x_1218) ;  /* 0x000000c000007945 */ /* 0x000fe20003800000 */
[----:B-1----:R-:W-:-:S11]  /*9840*/  IADD3 R58, R70, 0x1, RZ ;  /* 0x00000001463a7810 */ /* 0x002fd60007ffe0ff */
[----:B--2---:R-:W-:Y:S05]  /*9850*/  @!P1 BRA `(.L_x_1219) ;  /* 0x0000000000209947 */ /* 0x004fea0003800000 */
        /* <DEDUP_REMOVED lines=8> */
.L_x_1219:
[----:B------:R-:W-:-:S07]  /*98e0*/  MOV R57, R69 ;  /* 0x0000004500397202 */ /* 0x000fce0000000f00 */
.L_x_1220:
[----:B------:R-:W-:Y:S05]  /*98f0*/  BSYNC B0 ;  /* 0x0000000000007941 */ /* 0x000fea0003800000 */
.L_x_1218:
        /* <DEDUP_REMOVED lines=16> */
.L_x_1224:
[----:B------:R-:W-:Y:S05]  /*9a00*/  BSYNC B1 ;  /* 0x0000000000017941 */ /* 0x000fea0003800000 */
.L_x_1223:
        /* <DEDUP_REMOVED lines=44> */
.L_x_1222:
[----:B------:R-:W-:Y:S05]  /*9cd0*/  BSYNC B0 ;  /* 0x0000000000007941 */ /* 0x000fea0003800000 */
.L_x_1221:
[----:B------:R-:W-:Y:S01]  /*9ce0*/  I2FP.F32.U32 R57, R57 ;  /* 0x0000003900397245 */ /* 0x000fe20000201000 */
[----:B-----5:R-:W-:Y:S01]  /*9cf0*/  IMAD.U32 R62, R36, 0x10000, RZ ;  /* 0x00010000243e7824 */ /* 0x020fe200078e00ff */
        /* <DEDUP_REMOVED lines=21> */
.L_x_1226:
[----:B------:R-:W-:-:S07]  /*9e50*/  IMAD.MOV.U32 R62, RZ, RZ, R69 ;  /* 0x000000ffff3e7224 */ /* 0x000fce00078e0045 */
.L_x_1227:
[----:B------:R-:W-:Y:S05]  /*9e60*/  BSYNC B0 ;  /* 0x0000000000007941 */ /* 0x000fea0003800000 */
.L_x_1225:
        /* <DEDUP_REMOVED lines=16> */
.L_x_1231:
[----:B------:R-:W-:Y:S05]  /*9f70*/  BSYNC B1 ;  /* 0x0000000000017941 */ /* 0x000fea0003800000 */
.L_x_1230:
        /* <DEDUP_REMOVED lines=44> */
.L_x_1229:
[----:B------:R-:W-:Y:S05]  /*a240*/  BSYNC B0 ;  /* 0x0000000000007941 */ /* 0x000fea0003800000 */
.L_x_1228:
        /* <DEDUP_REMOVED lines=9> */
[----:B------:R-:W-:Y:S01]  /*a2e0*/  @P0 IMAD.U32 R61, R60, 0x10000, RZ ;  /* 0x000100003c3d0824 */ /* 0x000fe200078e00ff */
[----:B------:R-:W-:Y:S02]  /*a2f0*/  IADD3 R60, R59, 0x1, RZ ;  /* 0x000000013b3c7810 */ /* 0x000fe40007ffe0ff */
        /* <DEDUP_REMOVED lines=12> */
.L_x_1233:
[----:B------:R-:W-:-:S07]  /*a3c0*/  MOV R36, R69 ;  /* 0x0000004500247202 */ /* 0x000fce0000000f00 */
.L_x_1234:
[----:B------:R-:W-:Y:S05]  /*a3d0*/  BSYNC B0 ;  /* 0x0000000000007941 */ /* 0x000fea0003800000 */
.L_x_1232:
        /* <DEDUP_REMOVED lines=16> */
.L_x_1238:
[----:B------:R-:W-:Y:S05]  /*a4e0*/  BSYNC B1 ;  /* 0x0000000000017941 */ /* 0x000fea0003800000 */
.L_x_1237:
        /* <DEDUP_REMOVED lines=44> */
.L_x_1236:
[----:B------:R-:W-:Y:S05]  /*a7b0*/  BSYNC B0 ;  /* 0x0000000000007941 */ /* 0x000fea0003800000 */
.L_x_1235:
[----:B------:R-:W-:Y:S01]  /*a7c0*/  I2FP.F32.U32 R59, R36 ;  /* 0x00000024003b7245 */ /* 0x000fe20000201000 */
[----:B------:R-:W-:Y:S01]  /*a7d0*/  IMAD.U32 R62, R37, 0x10000, RZ ;  /* 0x00010000253e7824 */ /* 0x000fe200078e00ff */
[----:B------:R-:W-:Y:S01]  /*a7e0*/  ISETP.NE.AND P2, PT, R60, 0x1, PT ;  /* 0x000000013c00780c */ /* 0x000fe20003f45270 */
[----:B------:R-:W-:Y:S02]  /*a7f0*/  BSSY B0, `(.L_x_1239) ;  /* 0x0000014000007945 */ /* 0x000fe40003800000 */
[----:B------:R-:W-:Y:S01]  /*a800*/  FFMA.FTZ R36, R59, R30, 1.1641532182693481445e-10 ;  /* 0x2f0000003b247423 */ /* 0x000fe2000001001e */
[----:B------:R-:W-:Y:S01]  /*a810*/  FMUL.FTZ R59, R62, R27 ;  /* 0x0000001b3e3b7220 */ /* 0x000fe20000410000 */
[----:B------:R-:W-:Y:S01]  /*a820*/  PRMT R62, R37, 0x7632, R62 ;  /* 0x00007632253e7816 */ /* 0x000fe2000000003e */
[----:B------:R-:W-:Y:S02]  /*a830*/  VIADD R37, R60, 0x1 ;  /* 0x000000013c257836 */ /* 0x000fe40000000000 */
[----:B------:R-:W-:Y:S01]  /*a840*/  FMUL.FTZ R59, R59, R28 ;  /* 0x0000001c3b3b7220 */ /* 0x000fe20000410000 */
[----:B------:R-:W-:-:S02]  /*a850*/  FSETP.GTU.FTZ.AND P1, PT, R36, R29, PT ;  /* 0x0000001d2400720b */ /* 0x000fc40003f3c000 */
        /* <DEDUP_REMOVED lines=12> */
.L_x_1240:
[----:B------:R-:W-:-:S07]  /*a920*/  IMAD.MOV.U32 R74, RZ, RZ, R69 ;  /* 0x000000ffff4a7224 */ /* 0x000fce00078e0045 */
.L_x_1241:
[----:B------:R-:W-:Y:S05]  /*a930*/  BSYNC B0 ;  /* 0x0000000000007941 */ /* 0x000fea0003800000 */
.L_x_1239:
        /* <DEDUP_REMOVED lines=16> */
.L_x_1245:
[----:B------:R-:W-:Y:S05]  /*aa40*/  BSYNC B1 ;  /* 0x0000000000017941 */ /* 0x000fea0003800000 */
.L_x_1244:
        /* <DEDUP_REMOVED lines=44> */
.L_x_1243:
[----:B------:R-:W-:Y:S05]  /*ad10*/  BSYNC B0 ;  /* 0x0000000000007941 */ /* 0x000fea0003800000 */
.L_x_1242:
        /* <DEDUP_REMOVED lines=10> */
[----:B------:R-:W-:-:S03]  /*adc0*/  IADD3 R36, R37, 0x1, RZ ;  /* 0x0000000125247810 */ /* 0x000fc60007ffe0ff */
        /* <DEDUP_REMOVED lines=11> */
.L_x_1247:
[----:B------:R-:W-:-:S07]  /*ae80*/  MOV R61, R69 ;  /* 0x00000045003d7202 */ /* 0x000fce0000000f00 */
.L_x_1248:
[----:B------:R-:W-:Y:S05]  /*ae90*/  BSYNC B0 ;  /* 0x0000000000007941 */ /* 0x000fea0003800000 */
.L_x_1246:
        /* <DEDUP_REMOVED lines=16> */
.L_x_1252:
[----:B------:R-:W-:Y:S05]  /*afa0*/  BSYNC B1 ;  /* 0x0000000000017941 */ /* 0x000fea0003800000 */
.L_x_1251:
        /* <DEDUP_REMOVED lines=44> */
.L_x_1250:
[----:B------:R-:W-:Y:S05]  /*b270*/  BSYNC B0 ;  /* 0x0000000000007941 */ /* 0x000fea0003800000 */
.L_x_1249:
        /* <DEDUP_REMOVED lines=8> */
[----:B------:R-:W-:Y:S02]  /*b300*/  FSETP.GTU.FTZ.AND P3, PT, R37, R29, PT ;  /* 0x0000001d2500720b */ /* 0x000fe40003f7c000 */
[----:B------:R-:W-:Y:S02]  /*b310*/  @P0 SHF.L.U32 R37, R34, 0x10, RZ ;  /* 0x0000001022250819 */ /* 0x000fe400000006ff */
        /* <DEDUP_REMOVED lines=12> */
.L_x_1254:
[----:B------:R-:W-:-:S07]  /*b3e0*/  IMAD.MOV.U32 R62, RZ, RZ, R69 ;  /* 0x000000ffff3e7224 */ /* 0x000fce00078e0045 */
.L_x_1255:
[----:B------:R-:W-:Y:S05]  /*b3f0*/  BSYNC B0 ;  /* 0x0000000000007941 */ /* 0x000fea0003800000 */
.L_x_1253:
        /* <DEDUP_REMOVED lines=16> */
.L_x_1259:
[----:B------:R-:W-:Y:S05]  /*b500*/  BSYNC B1 ;  /* 0x0000000000017941 */ /* 0x000fea0003800000 */
.L_x_1258:
        /* <DEDUP_REMOVED lines=44> */
.L_x_1257:
[----:B------:R-:W-:Y:S05]  /*b7d0*/  BSYNC B0 ;  /* 0x0000000000007941 */ /* 0x000fea0003800000 */
.L_x_1256:
[----:B------:R-:W-:Y:S01]  /*b7e0*/  I2FP.F32.U32 R36, R62 ;  /* 0x0000003e00247245 */ /* 0x000fe20000201000 */
[----:B------:R-:W-:Y:S01]  /*b7f0*/  BSSY B0, `(.L_x_1260) ;  /* 0x0000016000007945 */ /* 0x000fe20003800000 */
[----:B------:R-:W-:Y:S02]  /*b800*/  SHF.L.U32 R38, R38, 0x10, RZ ;  /* 0x0000001026267819 */ /* 0x000fe400000006ff */
[C---:B------:R-:W-:Y:S01]  /*b810*/  ISETP.NE.AND P5, PT, R37.reuse, 0x1, PT ;  /* 0x000000012500780c */ /* 0x040fe20003fa5270 */
[----:B------:R-:W-:Y:S02]  /*b820*/  FFMA.FTZ R36, R36, R30, 1.1641532182693481445e-10 ;  /* 0x2f00000024247423 */ /* 0x000fe4000001001e */
[----:B------:R-:W-:Y:S01]  /*b830*/  FMUL.FTZ R62, R38, R27 ;  /* 0x0000001b263e7220 */ /* 0x000fe20000410000 */
[----:B------:R-:W-:Y:S02]  /*b840*/  @P0 PRMT R38, R34, 0x7632, R38 ;  /* 0x0000763222260816 */ /* 0x000fe40000000026 */
[----:B------:R-:W-:Y:S01]  /*b850*/  FSETP.GTU.FTZ.AND P4, PT, R36, R29, PT ;  /* 0x0000001d2400720b */ /* 0x000fe20003f9c000 */
[----:B------:R-:W-:Y:S01]  /*b860*/  FMUL.FTZ R62, R62, R28 ;  /* 0x0000001c3e3e7220 */ /* 0x000fe20000410000 */
[----:B------:R-:W-:Y:S01]  /*b870*/  IADD3 R36, R37, 0x1, RZ ;  /* 0x0000000125247810 */ /* 0x000fe20007ffe0ff */
        /* <DEDUP_REMOVED lines=12> */
.L_x_1261:
[----:B------:R-:W-:-:S07]  /*b940*/  MOV R38, R69 ;  /* 0x0000004500267202 */ /* 0x000fce0000000f00 */
.L_x_1262:
[----:B------:R-:W-:Y:S05]  /*b950*/  BSYNC B0 ;  /* 0x0000000000007941 */ /* 0x000fea0003800000 */
.L_x_1260:
        /* <DEDUP_REMOVED lines=16> */
.L_x_1266:
[----:B------:R-:W-:Y:S05]  /*ba60*/  BSYNC B1 ;  /* 0x0000000000017941 */ /* 0x000fea0003800000 */
.L_x_1265:
        /* <DEDUP_REMOVED lines=44> */
.L_x_1264:
[----:B------:R-:W-:Y:S05]  /*bd30*/  BSYNC B0 ;  /* 0x0000000000007941 */ /* 0x000fea0003800000 */
.L_x_1263:
[----:B------:R-:W-:Y:S01]  /*bd40*/  I2FP.F32.U32 R38, R38 ;  /* 0x0000002600267245 */ /* 0x000fe20000201000 */
[----:B------:R-:W-:Y:S01]  /*bd50*/  IMAD.U32 R64, R39, 0x10000, RZ ;  /* 0x0001000027407824 */ /* 0x000fe200078e00ff */
[----:B------:R-:W-:Y:S01]  /*bd60*/  ISETP.NE.AND P6, PT, R36, 0x1, PT ;  /* 0x000000012400780c */ /* 0x000fe20003fc5270 */
[----:B------:R-:W-:Y:S01]  /*bd70*/  BSSY B0, `(.L_x_1267) ;  /* 0x0000014000007945 */ /* 0x000fe20003800000 */
[----:B------:R-:W-:Y:S01]  /*bd80*/  @P0 SHF.L.U32 R37, R35, 0x10, RZ ;  /* 0x0000001023250819 */ /* 0x000fe200000006ff */
[----:B------:R-:W-:Y:S01]  /*bd90*/  FFMA.FTZ R38, R38, R30, 1.1641532182693481445e-10 ;  /* 0x2f00000026267423 */ /* 0x000fe2000001001e */
[----:B------:R-:W-:Y:S01]  /*bda0*/  FMUL.FTZ R64, R64, R27 ;  /* 0x0000001b40407220 */ /* 0x000fe20000410000 */
[----:B------:R-:W-:Y:S01]  /*bdb0*/  PRMT R74, R39, 0x7632, R74 ;  /* 0x00007632274a7816 */ /* 0x000fe2000000004a */
[----:B------:R-:W-:Y:S02]  /*bdc0*/  VIADD R87, R36, 0x1 ;  /* 0x0000000124577836 */ /* 0x000fe40000000000 */
[----:B------:R-:W-:Y:S01]  /*bdd0*/  FMUL.FTZ R64, R64, R28 ;  /* 0x0000001c40407220 */ /* 0x000fe20000410000 */
[----:B------:R-:W-:-:S04]  /*bde0*/  FSETP.GTU.FTZ.AND P5, PT, R38, R29, PT ;  /* 0x0000001d2600720b */ /* 0x000fc80003fbc000 */
        /* <DEDUP_REMOVED lines=11> */
.L_x_1268:
[----:B------:R-:W-:-:S07]  /*bea0*/  IMAD.MOV.U32 R75, RZ, RZ, R69 ;  /* 0x000000ffff4b7224 */ /* 0x000fce00078e0045 */
.L_x_1269:
[----:B------:R-:W-:Y:S05]  /*beb0*/  BSYNC B0 ;  /* 0x0000000000007941 */ /* 0x000fea0003800000 */
.L_x_1267:
        /* <DEDUP_REMOVED lines=18> */
.L_x_1273:
[----:B------:R-:W-:Y:S05]  /*bfe0*/  BSYNC B1 ;  /* 0x0000000000017941 */ /* 0x000fea0003800000 */
.L_x_1272:
        /* <DEDUP_REMOVED lines=44> */
.L_x_1271:
[----:B------:R-:W-:Y:S05]  /*c2b0*/  BSYNC B0 ;  /* 0x0000000000007941 */ /* 0x000fea0003800000 */
.L_x_1270:
[----:B------:R-:W-:Y:S01]  /*c2c0*/  FADD.FTZ R37, RZ, R18 ;  /* 0x00000012ff257221 */ /* 0x000fe20000010000 */
[----:B------:R-:W-:Y:S01]  /*c2d0*/  I2FP.F32.U32 R38, R75 ;  /* 0x0000004b00267245 */ /* 0x000fe20000201000 */
[----:B------:R-:W-:Y:S01]  /*c2e0*/  UMOV UR8, 0xffffffff ;  /* 0xffffffff00087882 */ /* 0x000fe20000000000 */
[----:B------:R-:W-:Y:S01]  /*c2f0*/  SHF.L.U32 R74, R74, 0x10, RZ ;  /* 0x000000104a4a7819 */ /* 0x000fe200000006ff */
[----:B------:R-:W-:Y:S01]  /*c300*/  FADD.FTZ R37, R37, R19 ;  /* 0x0000001325257221 */ /* 0x000fe20000010000 */
[----:B------:R-:W-:Y:S01]  /*c310*/  SEL R36, RZ, 0x10000, P5 ;  /* 0x00010000ff247807 */ /* 0x000fe20002800000 */
[----:B------:R-:W-:Y:S01]  /*c320*/  FFMA.FTZ R38, R38, R30, 1.1641532182693481445e-10 ;  /* 0x2f00000026267423 */ /* 0x000fe2000001001e */
[----:B------:R-:W-:Y:S01]  /*c330*/  ISETP.NE.AND P5, PT, R70, RZ, PT ;  /* 0x000000ff4600720c */ /* 0x000fe20003fa5270 */
[----:B------:R-:W-:Y:S01]  /*c340*/  FADD.FTZ R37, R37, R20 ;  /* 0x0000001425257221 */ /* 0x000fe20000010000 */
[----:B------:R-:W-:Y:S01]  /*c350*/  ISETP.NE.AND P6, PT, R63, RZ, PT ;  /* 0x000000ff3f00720c */ /* 0x000fe20003fc5270 */
[----:B------:R-:W-:Y:S01]  /*c360*/  FMUL.FTZ R27, R74, R27 ;  /* 0x0000001b4a1b7220 */ /* 0x000fe20000410000 */
[----:B------:R-:W-:Y:S01]  /*c370*/  SEL R64, RZ, 0x1, P1 ;  /* 0x00000001ff407807 */ /* 0x000fe20000800000 */
[----:B------:R-:W-:Y:S01]  /*c380*/  FADD.FTZ R37, R37, R21 ;  /* 0x0000001525257221 */ /* 0x000fe20000010000 */
[----:B------:R-:W-:Y:S01]  /*c390*/  SEL R74, RZ, 0x1, P5 ;  /* 0x00000001ff4a7807 */ /* 0x000fe20002800000 */
[----:B------:R-:W-:Y:S01]  /*c3a0*/  FMUL.FTZ R27, R27, R28 ;  /* 0x0000001c1b1b7220 */ /* 0x000fe20000410000 */
[----:B------:R-:W0:Y:S01]  /*c3b0*/  S2R R70, SR_TID.X ;  /* 0x0000000000467919 */ /* 0x000e220000002100 */
[----:B------:R-:W-:Y:S01]  /*c3c0*/  FADD.FTZ R37, R37, R22 ;  /* 0x0000001625257221 */ /* 0x000fe20000010000 */
[----:B------:R-:W-:-:S04]  /*c3d0*/  IMAD.WIDE.U32 R64, R64, 0x10000, RZ ;  /* 0x0001000040407825 */ /* 0x000fc800078e00ff */
[----:B------:R-:W-:Y:S01]  /*c3e0*/  FADD.FTZ R37, R37, R23 ;  /* 0x0000001725257221 */ /* 0x000fe20000010000 */
[----:B------:R-:W-:-:S04]  /*c3f0*/  IMAD.WIDE.U32 R74, R74, 0x100, RZ ;  /* 0x000001004a4a7825 */ /* 0x000fc800078e00ff */
[----:B------:R-:W-:-:S04]  /*c400*/  FADD.FTZ R37, R37, R24 ;  /* 0x0000001825257221 */ /* 0x000fc80000010000 */
[----:B------:R-:W-:-:S04]  /*c410*/  FADD.FTZ R37, R37, R25 ;  /* 0x0000001925257221 */ /* 0x000fc80000010000 */
[----:B------:R-:W-:-:S04]  /*c420*/  FADD.FTZ R37, R37, R31 ;  /* 0x0000001f25257221 */ /* 0x000fc80000010000 */
[----:B------:R-:W-:-:S04]  /*c430*/  FADD.FTZ R37, R37, R40 ;  /* 0x0000002825257221 */ /* 0x000fc80000010000 */
[----:B------:R-:W-:-:S04]  /*c440*/  FADD.FTZ R37, R37, R41 ;  /* 0x0000002925257221 */ /* 0x000fc80000010000 */
[----:B------:R-:W-:Y:S01]  /*c450*/  FADD.FTZ R37, R37, R42 ;  /* 0x0000002a25257221 */ /* 0x000fe20000010000 */
[----:B0-----:R-:W-:-:S03]  /*c460*/  LOP3.LUT P1, RZ, R70, 0x1f, RZ, 0xc0, !PT ;  /* 0x0000001f46ff7812 */ /* 0x001fc6000782c0ff */
[----:B------:R-:W-:-:S04]  /*c470*/  FADD.FTZ R37, R37, R43 ;  /* 0x0000002b25257221 */ /* 0x000fc80000010000 */
[----:B------:R-:W-:-:S04]  /*c480*/  FADD.FTZ R37, R37, R44 ;  /* 0x0000002c25257221 */ /* 0x000fc80000010000 */
[----:B------:R-:W-:-:S04]  /*c490*/  FADD.FTZ R37, R37, R45 ;  /* 0x0000002d25257221 */ /* 0x000fc80000010000 */
[----:B------:R-:W-:-:S04]  /*c4a0*/  FADD.FTZ R37, R37, R46 ;  /* 0x0000002e25257221 */ /* 0x000fc80000010000 */
[----:B------:R-:W-:Y:S01]  /*c4b0*/  FADD.FTZ R30, R37, R48 ;  /* 0x00000030251e7221 */ /* 0x000fe20000010000 */
[----:B------:R-:W-:Y:S02]  /*c4c0*/  SEL R37, RZ, 0x1, P2 ;  /* 0x00000001ff257807 */ /* 0x000fe40001000000 */
[----:B------:R-:W-:Y:S01]  /*c4d0*/  FSETP.GTU.FTZ.AND P2, PT, R38, R29, PT ;  /* 0x0000001d2600720b */ /* 0x000fe20003f5c000 */
[----:B------:R-:W-:Y:S01]  /*c4e0*/  FADD.FTZ R39, R30, R49 ;  /* 0x000000311e277221 */ /* 0x000fe20000010000 */
[----:B------:R-:W-:Y:S01]  /*c4f0*/  @P0 PRMT R30, R35, 0x7632, R30 ;  /* 0x00007632231e0816 */ /* 0x000fe2000000001e */
[----:B------:R-:W-:Y:S01]  /*c500*/  IMAD.WIDE.U32 R28, R37, 0x1000000, RZ ;  /* 0x01000000251c7825 */ /* 0x000fe200078e00ff */
[----:B------:R-:W-:-:S03]  /*c510*/  SEL R63, RZ, 0x1000000, P2 ;  /* 0x01000000ff3f7807 */ /* 0x000fc60001000000 */
[----:B------:R-:W-:Y:S01]  /*c520*/  FADD.FTZ R38, R39, R50 ;  /* 0x0000003227267221 */ /* 0x000fe20000010000 */
[----:B------:R-:W-:Y:S01]  /*c530*/  SEL R39, RZ, 0x100, P4 ;  /* 0x00000100ff277807 */ /* 0x000fe20002000000 */
[----:B------:R-:W-:Y:S01]  /*c540*/  @P0 IMAD.U32 R30, R30, 0x10000, RZ ;  /* 0x000100001e1e0824 */ /* 0x000fe200078e00ff */
[----:B------:R-:W-:Y:S01]  /*c550*/  LOP3.LUT R64, R74, R28, R64, 0xfe, !PT ;  /* 0x0000001c4a407212 */ /* 0x000fe200078efe40 */
[----:B------:R-:W-:Y:S01]  /*c560*/  FADD.FTZ R38, R38, R51 ;  /* 0x0000003326267221 */ /* 0x000fe20000010000 */
[----:B------:R-:W-:Y:S02]  /*c570*/  LOP3.LUT R36, R39, R63, R36, 0xfe, !PT ;  /* 0x0000003f27247212 */ /* 0x000fe400078efe24 */
[----:B------:R-:W-:Y:S01]  /*c580*/  SEL R63, RZ, 0x1, P3 ;  /* 0x00000001ff3f7807 */ /* 0x000fe20001800000 */
[----:B------:R-:W-:Y:S01]  /*c590*/  FADD.FTZ R38, R38, R52 ;  /* 0x0000003426267221 */ /* 0x000fe20000010000 */
[----:B------:R-:W-:Y:S02]  /*c5a0*/  FSEL R27, R27, RZ, !P2 ;  /* 0x000000ff1b1b7208 */ /* 0x000fe40005000000 */
[----:B------:R-:W-:Y:S01]  /*c5b0*/  LOP3.LUT R63, R29, R36, R63, 0xfe, !PT ;  /* 0x000000241d3f7212 */ /* 0x000fe200078efe3f */
[----:B------:R-:W-:Y:S01]  /*c5c0*/  FADD.FTZ R38, R38, R53 ;  /* 0x0000003526267221 */ /* 0x000fe20000010000 */
[----:B------:R-:W-:Y:S01]  /*c5d0*/  SEL R37, RZ, 0x1, P6 ;  /* 0x00000001ff257807 */ /* 0x000fe20003000000 */
[----:B------:R-:W-:Y:S01]  /*c5e0*/  @P0 FADD.FTZ R27, R27, R30 ;  /* 0x0000001e1b1b0221 */ /* 0x000fe20000010000 */
[----:B------:R-:W-:Y:S01]  /*c5f0*/  LOP3.LUT R65, R75, R63, R65, 0xfe, !PT ;  /* 0x0000003f4b417212 */ /* 0x000fe200078efe41 */
[----:B------:R-:W-:Y:S01]  /*c600*/  FADD.FTZ R28, R38, R54 ;  /* 0x00000036261c7221 */ /* 0x000fe20000010000 */
[----:B------:R-:W0:Y:S01]  /*c610*/  LDC.64 R74, c[0x0][0x240] ;  /* 0x00009000ff4a7b82 */ /* 0x000e220000000a00 */
[----:B------:R-:W-:-:S02]  /*c620*/  LOP3.LUT R64, R64, R37, RZ, 0xfc, !PT ;  /* 0x0000002540407212 */ /* 0x000fc400078efcff */
[----:B------:R-:W-:Y:S01]  /*c630*/  FADD.FTZ R30, R28, R55 ;  /* 0x000000371c1e7221 */ /* 0x000fe20000010000 */
[----:B------:R-:W-:Y:S02]  /*c640*/  F2FP.BF16.F32.PACK_AB R37, R60, R59 ;  /* 0x0000003b3c25723e */ /* 0x000fe400000010ff */
[----:B------:R-:W-:Y:S01]  /*c650*/  F2FP.BF16.F32.PACK_AB R36, R58, R57 ;  /* 0x000000393a24723e */ /* 0x000fe200000010ff */
[----:B------:R-:W-:Y:S01]  /*c660*/  FADD.FTZ R30, R30, R57 ;  /* 0x000000391e1e7221 */ /* 0x000fe20000010000 */
[----:B------:R-:W1:Y:S01]  /*c670*/  LDC.64 R38, c[0x0][0x238] ;  /* 0x00008e00ff267b82 */ /* 0x000e620000000a00 */
[----:B------:R-:W-:Y:S02]  /*c680*/  LOP3.LUT P0, RZ, R16, 0xff, RZ, 0xc0, !PT ;  /* 0x000000ff10ff7812 */ /* 0x000fe4000780c0ff */
[----:B------:R-:W-:-:S04]  /*c690*/  FADD.FTZ R30, R30, R58 ;  /* 0x0000003a1e1e7221 */ /* 0x000fc80000010000 */
[----:B------:R-:W-:-:S04]  /*c6a0*/  FADD.FTZ R30, R30, R59 ;  /* 0x0000003b1e1e7221 */ /* 0x000fc80000010000 */
[----:B------:R-:W-:-:S04]  /*c6b0*/  FADD.FTZ R30, R30, R60 ;  /* 0x0000003c1e1e7221 */ /* 0x000fc80000010000 */
[----:B------:R-:W-:Y:S01]  /*c6c0*/  FADD.FTZ R63, R30, R61 ;  /* 0x0000003d1e3f7221 */ /* 0x000fe20000010000 */
[----:B0-----:R-:W-:Y:S01]  /*c6d0*/  IMAD.WIDE.U32 R74, R56, 0x8, R74 ;  /* 0x00000008384a7825 */ /* 0x001fe200078e004a */
[----:B------:R-:W-:-:S03]  /*c6e0*/  SHF.R.U32.HI R30, RZ, 0x5, R70 ;  /* 0x00000005ff1e7819 */ /* 0x000fc60000011646 */
[----:B------:R-:W-:Y:S01]  /*c6f0*/  FADD.FTZ R16, R63, R62 ;  /* 0x0000003e3f107221 */ /* 0x000fe20000010000 */
[----:B------:R-:W-:-:S03]  /*c700*/  LOP3.LUT R63, R30, 0x7fffff8, RZ, 0xc0, !PT ;  /* 0x07fffff81e3f7812 */ /* 0x000fc600078ec0ff */
[----:B------:R-:W-:Y:S01]  /*c710*/  FADD.FTZ R16, R16, R77 ;  /* 0x0000004d10107221 */ /* 0x000fe20000010000 */
[----:B-1----:R-:W-:Y:S01]  /*c720*/  IMAD.WIDE.U32 R28, R56, 0x10, R38 ;  /* 0x00000010381c7825 */ /* 0x002fe200078e0026 */
[----:B------:R-:W-:Y:S02]  /*c730*/  F2FP.BF16.F32.PACK_AB R38, R62, R61 ;  /* 0x0000003d3e26723e */ /* 0x000fe400000010ff */
[----:B------:R-:W-:Y:S02]  /*c740*/  F2FP.BF16.F32.PACK_AB R39, R27, R77 ;  /* 0x0000004d1b27723e */ /* 0x000fe400000010ff */
[----:B------:R-:W-:-:S03]  /*c750*/  @!P0 IADD3 R63, R63, 0x8, RZ ;  /* 0x000000083f3f8810 */ /* 0x000fc60007ffe0ff */
[----:B------:R0:W-:Y:S04]  /*c760*/  STG.E.128 desc[UR4][R28.64], R36 ;  /* 0x000000241c007986 */ /* 0x0001e8000c101d04 */
[----:B------:R1:W-:Y:S01]  /*c770*/  STG.E.64 desc[UR4][R74.64], R64 ;  /* 0x000000404a007986 */ /* 0x0003e2000c101b04 */
[----:B0-----:R-:W-:Y:S01]  /*c780*/  FADD.FTZ R29, R16, R27 ;  /* 0x0000001b101d7221 */ /* 0x001fe20000010000 */
[----:B-1----:R-:W-:Y:S06]  /*c790*/  BRA.DIV UR8, `(.L_x_1274) ;  /* 0x0000001208c47947 */ /* 0x002fec000b800000 */
        /* <DEDUP_REMOVED lines=84> */
.L_x_1286:
[----:B------:R-:W2:Y:S01]  /*cce0*/  S2R R74, SR_TID.X ;  /* 0x00000000004a7919 */ /* 0x000ea20000002100 */
[----:B------:R-:W-:Y:S01]  /*ccf0*/  LOP3.LUT R16, R30, 0x7, RZ, 0xc0, !PT ;  /* 0x000000071e107812 */ /* 0x000fe200078ec0ff */
[----:B01----:R-:W-:Y:S01]  /*cd00*/  FADD.FTZ R29, R29, R64 ;  /* 0x000000401d1d7221 */ /* 0x003fe20000010000 */
[----:B------:R-:W-:Y:S01]  /*cd10*/  @!P1 MOV R37, 0x400 ;  /* 0x0000040000259802 */ /* 0x000fe20000000f00 */
[----:B------:R-:W0:Y:S01]  /*cd20*/  @!P1 S2R R70, SR_CgaCtaId ;  /* 0x0000000000469919 */ /* 0x000e220000008800 */
[----:B------:R-:W-:Y:S05]  /*cd30*/  WARPSYNC.ALL ;  /* 0x0000000000007948 */ /* 0x000fea0003800000 */
[----:B------:R-:W-:-:S02]  /*cd40*/  @!P1 IMAD.IADD R30, R63, 0x1, R16 ;  /* 0x000000013f1e9824 */ /* 0x000fc400078e0210 */
[----:B------:R-:W-:Y:S01]  /*cd50*/  IMAD.MOV.U32 R64, RZ, RZ, RZ ;  /* 0x000000ffff407224 */ /* 0x000fe200078e00ff */
[----:B--2---:R-:W-:-:S04]  /*cd60*/  LOP3.LUT R38, R74, 0x1f, RZ, 0xc0, !PT ;  /* 0x0000001f4a267812 */ /* 0x004fc800078ec0ff */
[----:B------:R-:W-:Y:S02]  /*cd70*/  ISETP.GT.U32.AND P2, PT, R38, 0x7, PT ;  /* 0x000000072600780c */ /* 0x000fe40003f44070 */
[----:B0-----:R-:W-:-:S04]  /*cd80*/  @!P1 LEA R37, R70, R37, 0x18 ;  /* 0x0000002546259211 */ /* 0x001fc800078ec0ff */
[----:B------:R-:W-:-:S05]  /*cd90*/  @!P1 LEA R30, R30, R37, 0x3 ;  /* 0x000000251e1e9211 */ /* 0x000fca00078e18ff */
[----:B------:R0:W-:Y:S01]  /*cda0*/  @!P1 STS.64 [R30], R28 ;  /* 0x0000001c1e009388 */ /* 0x0001e20000000a00 */
[----:B------:R-:W-:Y:S01]  /*cdb0*/  BAR.SYNC.DEFER_BLOCKING 0x0 ;  /* 0x0000000000007b1d */ /* 0x000fe20000010000 */
[----:B------:R-:W-:Y:S01]  /*cdc0*/  @!P2 MOV R37, 0x400 ;  /* 0x000004000025a802 */ /* 0x000fe20000000f00 */
[----:B------:R-:W-:Y:S01]  /*cdd0*/  @!P2 IMAD.IADD R38, R63, 0x1, R38 ;  /* 0x000000013f26a824 */ /* 0x000fe200078e0226 */
[----:B------:R-:W-:Y:S02]  /*cde0*/  @!P2 MOV R64, 0x400 ;  /* 0x000004000040a802 */ /* 0x000fe40000000f00 */
[----:B------:R-:W-:Y:S01]  /*cdf0*/  LOP3.LUT P1, RZ, R16, 0x1f, R74, 0xf8, !PT ;  /* 0x0000001f10ff7812 */ /* 0x000fe2000782f84a */
[----:B------:R-:W1:Y:S01]  /*ce00*/  @!P2 S2R R36, SR_CgaCtaId ;  /* 0x000000000024a919 */ /* 0x000e620000008800 */
[----:B0-----:R-:W-:Y:S02]  /*ce10*/  CS2R R28, SRZ ;  /* 0x00000000001c7805 */ /* 0x001fe4000001ff00 */
[----:B-1----:R-:W-:-:S04]  /*ce20*/  @!P2 LEA R37, R36, R37, 0x18 ;  /* 0x000000252425a211 */ /* 0x002fc800078ec0ff */
[----:B------:R-:W-:Y:S02]  /*ce30*/  @!P2 LEA R70, R38, R37, 0x3 ;  /* 0x000000252646a211 */ /* 0x000fe400078e18ff */
[----:B------:R-:W0:Y:S04]  /*ce40*/  SHFL.DOWN PT, R37, R64, 0x4, 0x1f ;  /* 0x08801f0040257f89 */ /* 0x000e2800000e0000 */
[----:B------:R-:W1:Y:S01]  /*ce50*/  @!P2 LDS.64 R28, [R70] ;  /* 0x00000000461ca984 */ /* 0x000e620000000a00 */
[----:B0-----:R-:W-:Y:S01]  /*ce60*/  IMAD.IADD R39, R37, 0x1, R64 ;  /* 0x0000000125277824 */ /* 0x001fe200078e0240 */
[----:B------:R-:W-:Y:S02]  /*ce70*/  I2FP.F32.S32 R37, R37 ;  /* 0x0000002500257245 */ /* 0x000fe40000201400 */
[----:B------:R-:W-:-:S02]  /*ce80*/  I2FP.F32.S32 R64, R64 ;  /* 0x0000004000407245 */ /* 0x000fc40000201400 */
[----:B------:R-:W-:Y:S01]  /*ce90*/  I2FP.F32.S32 R30, R39 ;  /* 0x00000027001e7245 */ /* 0x000fe20000201400 */
[----:B------:R-:W0:Y:S03]  /*cea0*/  SHFL.DOWN PT, R36, R39, 0x2, 0x1f ;  /* 0x08401f0027247f89 */ /* 0x000e2600000e0000 */
[----:B------:R-:W2:Y:S01]  /*ceb0*/  MUFU.RCP R38, R30 ;  /* 0x0000001e00267308 */ /* 0x000ea20000001000 */
[----:B-1----:R-:W1:Y:S04]  /*cec0*/  SHFL.DOWN PT, R65, R28, 0x4, 0x1f ;  /* 0x08801f001c417f89 */ /* 0x002e6800000e0000 */
[----:B------:R-:W3:Y:S01]  /*ced0*/  SHFL.DOWN PT, R63, R29, 0x4, 0x1f ;  /* 0x08801f001d3f7f89 */ /* 0x000ee200000e0000 */
[----:B0-----:R-:W-:Y:S01]  /*cee0*/  IADD3 R39, R39, R36, RZ ;  /* 0x0000002427277210 */ /* 0x001fe20007ffe0ff */
[----:B-1----:R-:W-:-:S04]  /*cef0*/  FMUL.FTZ R70, R65, R37 ;  /* 0x0000002541467220 */ /* 0x002fc80000410000 */
[----:B------:R-:W-:Y:S01]  /*cf00*/  FFMA.FTZ R70, R64, R28, R70 ;  /* 0x0000001c40467223 */ /* 0x000fe20000010046 */
[----:B------:R-:W-:Y:S01]  /*cf10*/  FADD.FTZ R28, -R65, R28 ;  /* 0x0000001c411c7221 */ /* 0x000fe20000010100 */
[----:B---3--:R-:W-:Y:S01]  /*cf20*/  FADD.FTZ R63, R63, R29 ;  /* 0x0000001d3f3f7221 */ /* 0x008fe20000010000 */
[----:B------:R-:W-:Y:S01]  /*cf30*/  I2FP.F32.S32 R29, R39 ;  /* 0x00000027001d7245 */ /* 0x000fe20000201400 */
[----:B--2---:R-:W-:Y:S01]  /*cf40*/  FMUL.FTZ R70, R38, R70 ;  /* 0x0000004626467220 */ /* 0x004fe20000410000 */
[----:B------:R-:W-:-:S04]  /*cf50*/  FMUL.FTZ R65, R28, R28 ;  /* 0x0000001c1c417220 */ /* 0x000fc80000410000 */
[----:B------:R-:W0:Y:S01]  /*cf60*/  SHFL.DOWN PT, R28, R70, 0x2, 0x1f ;  /* 0x08401f00461c7f89 */ /* 0x000e2200000e0000 */
[----:B------:R-:W-:Y:S01]  /*cf70*/  FMUL.FTZ R65, R65, R64 ;  /* 0x0000004041417220 */ /* 0x000fe20000410000 */
[----:B------:R-:W-:Y:S02]  /*cf80*/  I2FP.F32.S32 R64, R36 ;  /* 0x0000002400407245 */ /* 0x000fe40000201400 */
[----:B------:R-:W1:Y:S01]  /*cf90*/  SHFL.DOWN PT, R36, R39, 0x1, 0x1f ;  /* 0x08201f0027247f89 */ /* 0x000e6200000e0000 */
[----:B------:R-:W-:-:S04]  /*cfa0*/  FMUL.FTZ R65, R65, R37 ;  /* 0x0000002541417220 */ /* 0x000fc80000410000 */
[----:B------:R-:W-:Y:S02]  /*cfb0*/  FFMA.FTZ R63, R38, R65, R63 ;  /* 0x00000041263f7223 */ /* 0x000fe4000001003f */
[----:B------:R-:W2:Y:S03]  /*cfc0*/  MUFU.RCP R38, R29 ;  /* 0x0000001d00267308 */ /* 0x000ea60000001000 */
[----:B------:R-:W3:Y:S01]  /*cfd0*/  SHFL.DOWN PT, R37, R63, 0x2, 0x1f ;  /* 0x08401f003f257f89 */ /* 0x000ee200000e0000 */
[----:B0-----:R-:W-:Y:S01]  /*cfe0*/  FMUL.FTZ R65, R28, R64 ;  /* 0x000000401c417220 */ /* 0x001fe20000410000 */
[----:B------:R-:W-:-:S03]  /*cff0*/  FADD.FTZ R28, R70, -R28 ;  /* 0x8000001c461c7221 */ /* 0x000fc60000010000 */
[----:B------:R-:W-:Y:S01]  /*d000*/  FFMA.FTZ R65, R30, R70, R65 ;  /* 0x000000461e417223 */ /* 0x000fe20000010041 */
[----:B------:R-:W-:Y:S01]  /*d010*/  FMUL.FTZ R28, R28, R28 ;  /* 0x0000001c1c1c7220 */ /* 0x000fe20000410000 */
[----:B-1----:R-:W-:Y:S02]  /*d020*/  IMAD.IADD R39, R39, 0x1, R36 ;  /* 0x0000000127277824 */ /* 0x002fe400078e0224 */
[----:B--2---:R-:W-:Y:S01]  /*d030*/  FMUL.FTZ R65, R38, R65 ;  /* 0x0000004126417220 */ /* 0x004fe20000410000 */
[----:B------:R-:W-:-:S04]  /*d040*/  FMUL.FTZ R28, R30, R28 ;  /* 0x0000001c1e1c7220 */ /* 0x000fc80000410000 */
[----:B------:R-:W0:Y:S01]  /*d050*/  SHFL.DOWN PT, R30, R65, 0x1, 0x1f ;  /* 0x08201f00411e7f89 */ /* 0x000e2200000e0000 */
[----:B---3--:R-:W-:Y:S01]  /*d060*/  FADD.FTZ R37, R63, R37 ;  /* 0x000000253f257221 */ /* 0x008fe20000010000 */
[----:B------:R-:W-:Y:S02]  /*d070*/  FMUL.FTZ R28, R28, R64 ;  /* 0x000000401c1c7220 */ /* 0x000fe40000410000 */
[----:B------:R-:W2:Y:S02]  /*d080*/  LDL R63, [R1+0x8] ;  /* 0x00000800013f7983 */ /* 0x000ea40000100800 */
[----:B------:R-:W-:Y:S01]  /*d090*/  FFMA.FTZ R37, R38, R28, R37 ;  /* 0x0000001c26257223 */ /* 0x000fe20000010025 */
[----:B------:R-:W-:Y:S01]  /*d0a0*/  I2FP.F32.S32 R38, R39 ;  /* 0x0000002700267245 */ /* 0x000fe20000201400 */
[----:B------:R-:W3:Y:S01]  /*d0b0*/  LDL R64, [R1] ;  /* 0x0000000001407983 */ /* 0x000ee20000100800 */
[----:B------:R-:W-:-:S03]  /*d0c0*/  I2FP.F32.S32 R39, R36 ;  /* 0x0000002400277245 */ /* 0x000fc60000201400 */
[----:B------:R-:W1:Y:S01]  /*d0d0*/  SHFL.DOWN PT, R28, R37, 0x1, 0x1f ;  /* 0x08201f00251c7f89 */ /* 0x000e6200000e0000 */
[----:B------:R-:W4:Y:S01]  /*d0e0*/  MUFU.RCP R38, R38 ;  /* 0x0000002600267308 */ /* 0x000f220000001000 */
[----:B0-----:R-:W-:Y:S01]  /*d0f0*/  FADD.FTZ R36, R65, -R30 ;  /* 0x8000001e41247221 */ /* 0x001fe20000010000 */
[----:B------:R-:W-:-:S03]  /*d100*/  FMUL.FTZ R30, R30, R39 ;  /* 0x000000271e1e7220 */ /* 0x000fc60000410000 */
[----:B------:R-:W-:Y:S01]  /*d110*/  FMUL.FTZ R36, R36, R36 ;  /* 0x0000002424247220 */ /* 0x000fe20000410000 */
[----:B------:R-:W-:-:S03]  /*d120*/  FFMA.FTZ R65, R29, R65, R30 ;  /* 0x000000411d417223 */ /* 0x000fc6000001001e */
[----:B------:R-:W-:Y:S01]  /*d130*/  FMUL.FTZ R36, R29, R36 ;  /* 0x000000241d247220 */ /* 0x000fe20000410000 */
[----:B----4-:R-:W-:Y:S02]  /*d140*/  FMUL.FTZ R30, R38, R65 ;  /* 0x00000041261e7220 */ /* 0x010fe40000410000 */
[----:B------:R-:W4:Y:S01]  /*d150*/  LDL R65, [R1+0x4] ;  /* 0x0000040001417983 */ /* 0x000f220000100800 */
[----:B-1----:R-:W-:Y:S01]  /*d160*/  FADD.FTZ R29, R37, R28 ;  /* 0x0000001c251d7221 */ /* 0x002fe20000010000 */
[----:B------:R-:W-:Y:S01]  /*d170*/  FMUL.FTZ R36, R36, R39 ;  /* 0x0000002724247220 */ /* 0x000fe20000410000 */
[----:B------:R-:W0:Y:S01]  /*d180*/  LDC R28, c[0x0][0x2d8] ;  /* 0x0000b600ff1c7b82 */ /* 0x000e220000000800 */
[----:B------:R-:W1:Y:S02]  /*d190*/  SHFL.IDX PT, R30, R30, RZ, 0x1f ;  /* 0x00001fff1e1e7589 */ /* 0x000e6400000e0000 */
[----:B------:R-:W-:Y:S01]  /*d1a0*/  FFMA.FTZ R39, R38, R36, R29 ;  /* 0x0000002426277223 */ /* 0x000fe2000001001d */
[----:B------:R-:W-:-:S04]  /*d1b0*/  PLOP3.LUT P2, PT, PT, PT, UP1, 0x40, 0x0 ;  /* 0x000000000000781c */ /* 0x000fc80003f4e818 */
[----:B------:R-:W5:Y:S01]  /*d1c0*/  @!P1 LDC.64 R36, c[0x0][0x250] ;  /* 0x00009400ff249b82 */ /* 0x000f620000000a00 */
[----:B------:R-:W0:Y:S01]  /*d1d0*/  SHFL.IDX PT, R39, R39, RZ, 0x1f ;  /* 0x00001fff27277589 */ /* 0x000e2200000e0000 */
[----:B------:R-:W-:Y:S01]  /*d1e0*/  PLOP3.LUT P3, PT, PT, PT, UP1, 0x40, 0x0 ;  /* 0x000000000000781c */ /* 0x000fe20003f6e818 */
[----:B-1----:R-:W-:-:S05]  /*d1f0*/  FMUL.FTZ R16, R30, R30 ;  /* 0x0000001e1e107220 */ /* 0x002fca0000410000 */
[----:B------:R-:W-:Y:S01]  /*d200*/  FSEL R29, R16, RZ, !P2 ;  /* 0x000000ff101d7208 */ /* 0x000fe20005000000 */
[----:B0-----:R-:W-:-:S04]  /*d210*/  FFMA.FTZ R16, R39, UR11, R28 ;  /* 0x0000000b27107c23 */ /* 0x001fc8000801001c */
[----:B------:R-:W-:Y:S02]  /*d220*/  FADD.FTZ R16, R16, R29 ;  /* 0x0000001d10107221 */ /* 0x000fe40000010000 */
[----:B------:R-:W0:Y:S01]  /*d230*/  @!P1 LDC.64 R28, c[0x0][0x258] ;  /* 0x00009600ff1c9b82 */ /* 0x000e220000000a00 */
[----:B------:R-:W-:-:S03]  /*d240*/  FSEL R38, R30, RZ, P3 ;  /* 0x000000ff1e267208 */ /* 0x000fc60001800000 */
[----:B------:R-:W1:Y:S02]  /*d250*/  MUFU.RSQ R16, R16 ;  /* 0x0000001000107308 */ /* 0x000e640000001400 */
        /* <DEDUP_REMOVED lines=31> */
[----:B------:R-:W-:-:S02]  /*d450*/  FADD.FTZ R27, -R38, R27 ;  /* 0x0000001b261b7221 */ /* 0x000fc40000010100 */
[----:B------:R-:W0:Y:S01]  /*d460*/  LDC.64 R38, c[0x0][0x2b8] ;  /* 0x0000ae00ff267b82 */ /* 0x000e220000000a00 */
[----:B-----5:R-:W-:-:S04]  /*d470*/  @!P1 IMAD.WIDE R36, R0, 0x4, R36 ;  /* 0x0000000400249825 */ /* 0x020fc800078e0224 */
[C---:B-1----:R-:W-:Y:S01]  /*d480*/  FMUL.FTZ R20, R16.reuse, R20 ;  /* 0x0000001410147220 */ /* 0x042fe20000410000 */
[C---:B------:R-:W-:Y:S01]  /*d490*/  FMUL.FTZ R21, R16.reuse, R21 ;  /* 0x0000001510157220 */ /* 0x040fe20000410000 */
[C---:B------:R-:W-:Y:S01]  /*d4a0*/  FMUL.FTZ R18, R16.reuse, R18 ;  /* 0x0000001210127220 */ /* 0x040fe20000410000 */
[C---:B------:R-:W-:Y:S01]  /*d4b0*/  FMUL.FTZ R19, R16.reuse, R19 ;  /* 0x0000001310137220 */ /* 0x040fe20000410000 */
[C---:B------:R-:W-:Y:S01]  /*d4c0*/  FMUL.FTZ R24, R16.reuse, R24 ;  /* 0x0000001810187220 */ /* 0x040fe20000410000 */
[----:B------:R-:W-:Y:S01]  /*d4d0*/  FMUL.FTZ R25, R16, R25 ;  /* 0x0000001910197220 */ /* 0x000fe20000410000 */
[----:B0-----:R-:W-:-:S04]  /*d4e0*/  @!P1 IMAD.WIDE R28, R0, 0x4, R28 ;  /* 0x00000004001c9825 */ /* 0x001fc800078e021c */
[----:B------:R-:W-:Y:S01]  /*d4f0*/  FFMA.FTZ R21, R21, R122, R93 ;  /* 0x0000007a15157223 */ /* 0x000fe2000001005d */
[----:B------:R0:W-:Y:S01]  /*d500*/  @!P1 STG.E desc[UR4][R36.64], R30 ;  /* 0x0000001e24009986 */ /* 0x0001e2000c101904 */
[----:B------:R-:W-:Y:S01]  /*d510*/  FFMA.FTZ R19, R19, R123, R95 ;  /* 0x0000007b13137223 */ /* 0x000fe2000001005f */
[C---:B------:R-:W-:Y:S01]  /*d520*/  FMUL.FTZ R40, R16.reuse, R40 ;  /* 0x0000002810287220 */ /* 0x040fe20000410000 */
[C---:B------:R-:W-:Y:S01]  /*d530*/  FMUL.FTZ R23, R16.reuse, R23 ;  /* 0x0000001710177220 */ /* 0x040fe20000410000 */
[----:B------:R-:W-:Y:S01]  /*d540*/  FMUL.FTZ R77, R16, R77 ;  /* 0x0000004d104d7220 */ /* 0x000fe20000410000 */
[----:B------:R-:W-:Y:S01]  /*d550*/  FFMA.FTZ R24, R24, R125, R90 ;  /* 0x0000007d18187223 */ /* 0x000fe2000001005a */
[C---:B------:R-:W-:Y:S01]  /*d560*/  FMUL.FTZ R31, R16.reuse, R31 ;  /* 0x0000001f101f7220 */ /* 0x040fe20000410000 */
[----:B------:R1:W-:Y:S01]  /*d570*/  @!P1 STG.E desc[UR4][R28.64], R16 ;  /* 0x000000101c009986 */ /* 0x0003e2000c101904 */
[C---:B------:R-:W-:Y:S01]  /*d580*/  FMUL.FTZ R22, R16.reuse, R22 ;  /* 0x0000001610167220 */ /* 0x040fe20000410000 */
[C---:B0-----:R-:W-:Y:S01]  /*d590*/  FMUL.FTZ R30, R16.reuse, R27 ;  /* 0x0000001b101e7220 */ /* 0x041fe20000410000 */
[----:B------:R-:W-:Y:S01]  /*d5a0*/  FFMA.FTZ R27, R25, R120, R89 ;  /* 0x00000078191b7223 */ /* 0x000fe20000010059 */
[C---:B------:R-:W-:Y:S01]  /*d5b0*/  FMUL.FTZ R43, R16.reuse, R43 ;  /* 0x0000002b102b7220 */ /* 0x040fe20000410000 */
[----:B------:R-:W-:Y:S01]  /*d5c0*/  FMUL.FTZ R44, R16, R44 ;  /* 0x0000002c102c7220 */ /* 0x000fe20000410000 */
[----:B------:R-:W-:Y:S01]  /*d5d0*/  FFMA.FTZ R25, R23, R121, R91 ;  /* 0x0000007917197223 */ /* 0x000fe2000001005b */
[----:B-1----:R-:W-:Y:S01]  /*d5e0*/  FFMA.FTZ R29, R40, R119, R86 ;  /* 0x00000077281d7223 */ /* 0x002fe20000010056 */
[----:B------:R-:W-:Y:S01]  /*d5f0*/  FFMA.FTZ R40, R30, R97, R15 ;  /* 0x000000611e287223 */ /* 0x000fe2000001000f */
[----:B------:R-:W-:Y:S01]  /*d600*/  F2FP.BF16.F32.PACK_AB R23, R27, R24 ;  /* 0x000000181b17723e */ /* 0x000fe200000010ff */
[----:B------:R-:W-:-:S04]  /*d610*/  IMAD.WIDE.U32 R36, R26, 0x10, R38 ;  /* 0x000000101a247825 */ /* 0x000fc800078e0026 */
[----:B------:R-:W-:Y:S01]  /*d620*/  FFMA.FTZ R24, R31, R124, R88 ;  /* 0x0000007c1f187223 */ /* 0x000fe20000010058 */
[----:B------:R-:W-:Y:S01]  /*d630*/  FFMA.FTZ R26, R43, R116, R83 ;  /* 0x000000742b1a7223 */ /* 0x000fe20000010053 */
[----:B------:R-:W-:Y:S01]  /*d640*/  FFMA.FTZ R31, R44, R115, R82 ;  /* 0x000000732c1f7223 */ /* 0x000fe20000010052 */
        /* <DEDUP_REMOVED lines=18> */
[----:B------:R-:W-:Y:S01]  /*d770*/  F2FP.BF16.F32.PACK_AB R24, R29, R24 ;  /* 0x000000181d18723e */ /* 0x000fe200000010ff */
[----:B------:R-:W-:Y:S01]  /*d780*/  FFMA.FTZ R29, R50, R110, R76 ;  /* 0x0000006e321d7223 */ /* 0x000fe2000001004c */
[----:B------:R-:W-:Y:S01]  /*d790*/  IADD3 R0, R0, UR16, RZ ;  /* 0x0000001000007c10 */ /* 0x000fe2000fffe0ff */
[----:B------:R-:W-:Y:S01]  /*d7a0*/  FFMA.FTZ R16, R51, R109, R73 ;  /* 0x0000006d33107223 */ /* 0x000fe20000010049 */
[----:B------:R-:W-:Y:S01]  /*d7b0*/  F2FP.BF16.F32.PACK_AB R26, R31, R26 ;  /* 0x0000001a1f1a723e */ /* 0x000fe200000010ff */
[----:B------:R-:W-:Y:S01]  /*d7c0*/  FFMA.FTZ R31, R54, R106, R2 ;  /* 0x0000006a361f7223 */ /* 0x000fe20000010002 */
[----:B------:R-:W-:Y:S01]  /*d7d0*/  FFMA.FTZ R42, R42, R117, R84 ;  /* 0x000000752a2a7223 */ /* 0x000fe20000010054 */
[----:B------:R-:W-:Y:S01]  /*d7e0*/  FFMA.FTZ R27, R45, R114, R81 ;  /* 0x000000722d1b7223 */ /* 0x000fe20000010051 */
        /* <DEDUP_REMOVED lines=12> */
[----:B------:R-:W-:Y:S01]  /*d8b0*/  IMAD.WIDE.U32 R38, R47, 0x10, R38 ;  /* 0x000000102f267825 */ /* 0x000fe200078e0026 */
[----:B------:R-:W-:-:S02]  /*d8c0*/  F2FP.BF16.F32.PACK_AB R30, R53, R52 ;  /* 0x00000034351e723e */ /* 0x000fc400000010ff */
[----:B------:R-:W-:Y:S02]  /*d8d0*/  F2FP.BF16.F32.PACK_AB R28, R49, R28 ;  /* 0x0000001c311c723e */ /* 0x000fe400000010ff */
[----:B------:R-:W-:Y:S02]  /*d8e0*/  F2FP.BF16.F32.PACK_AB R16, R43, R16 ;  /* 0x000000102b10723e */ /* 0x000fe400000010ff */
[----:B------:R-:W-:Y:S01]  /*d8f0*/  SEL R44, RZ, 0x1, P0 ;  /* 0x00000001ff2c7807 */ /* 0x000fe20000000000 */
[----:B--2---:R-:W-:Y:S01]  /*d900*/  FFMA.FTZ R18, R18, R63, R96 ;  /* 0x0000003f12127223 */ /* 0x004fe20000010060 */
[----:B---3--:R-:W-:-:S05]  /*d910*/  FFMA.FTZ R22, R22, R64, R92 ;  /* 0x0000004016167223 */ /* 0x008fca000001005c */
[----:B------:R-:W-:Y:S01]  /*d920*/  F2FP.BF16.F32.PACK_AB R22, R25, R22 ;  /* 0x000000161916723e */ /* 0x000fe200000010ff */
[----:B------:R-:W-:Y:S01]  /*d930*/  FFMA.FTZ R25, R41, R118, R85 ;  /* 0x0000007629197223 */ /* 0x000fe20000010055 */
[----:B----4-:R-:W-:-:S05]  /*d940*/  FFMA.FTZ R20, R20, R65, R94 ;  /* 0x0000004114147223 */ /* 0x010fca000001005e */
[----:B------:R-:W-:Y:S02]  /*d950*/  F2FP.BF16.F32.PACK_AB R21, R21, R20 ;  /* 0x000000141515723e */ /* 0x000fe400000010ff */
[----:B------:R-:W-:Y:S01]  /*d960*/  F2FP.BF16.F32.PACK_AB R20, R19, R18 ;  /* 0x000000121314723e */ /* 0x000fe200000010ff */
[----:B------:R-:W-:Y:S01]  /*d970*/  FFMA.FTZ R19, R77, R98, R6 ;  /* 0x000000624d137223 */ /* 0x000fe20000010006 */
[----:B------:R-:W-:-:S04]  /*d980*/  FFMA.FTZ R18, R55, R105, R11 ;  /* 0x0000006937127223 */ /* 0x000fc8000001000b */
[----:B------:R-:W-:Y:S02]  /*d990*/  F2FP.BF16.F32.PACK_AB R19, R40, R19 ;  /* 0x000000132813723e */ /* 0x000fe400000010ff */
[----:B------:R-:W-:-:S04]  /*d9a0*/  LEA R40, P1, R17, UR14, 0x4 ;  /* 0x0000000e11287c11 */ /* 0x000fc8000f8220ff */
[----:B------:R-:W-:Y:S02]  /*d9b0*/  LEA.HI.X R41, R17, UR15, RZ, 0x4, P1 ;  /* 0x0000000f11297c11 */ /* 0x000fe400088f24ff */
[----:B------:R-:W-:Y:S02]  /*d9c0*/  ISETP.GE.AND P1, PT, R0, UR17, PT ;  /* 0x0000001100007c0c */ /* 0x000fe4000bf26270 */
[----:B------:R-:W-:Y:S01]  /*d9d0*/  F2FP.BF16.F32.PACK_AB R31, R18, R31 ;  /* 0x0000001f121f723e */ /* 0x000fe200000010ff */
[----:B------:R-:W-:Y:S01]  /*d9e0*/  FFMA.FTZ R18, R61, R100, R5 ;  /* 0x000000643d127223 */ /* 0x000fe20000010005 */
[----:B------:R-:W-:Y:S02]  /*d9f0*/  F2FP.BF16.F32.PACK_AB R25, R42, R25 ;  /* 0x000000192a19723e */ /* 0x000fe400000010ff */
[----:B------:R-:W-:Y:S02]  /*da00*/  LEA R42, P2, R56, UR14, 0x4 ;  /* 0x0000000e382a7c11 */ /* 0x000fe4000f8420ff */
[----:B------:R-:W-:-:S02]  /*da10*/  F2FP.BF16.F32.PACK_AB R18, R45, R18 ;  /* 0x000000122d12723e */ /* 0x000fc400000010ff */
[----:B------:R-:W-:Y:S02]  /*da20*/  F2FP.BF16.F32.PACK_AB R17, R60, R59 ;  /* 0x0000003b3c11723e */ /* 0x000fe400000010ff */
[----:B------:R-:W-:Y:S01]  /*da30*/  LEA.HI.X R43, R56, UR15, RZ, 0x4, P2 ;  /* 0x0000000f382b7c11 */ /* 0x000fe200090f24ff */
[----:B------:R-:W-:Y:S04]  /*da40*/  STG.E.128 desc[UR4][R40.64], R20 ;  /* 0x0000001428007986 */ /* 0x000fe8000c101d04 */
[----:B------:R-:W-:Y:S04]  /*da50*/  STG.E.128 desc[UR4][R36.64], R24 ;  /* 0x0000001824007986 */ /* 0x000fe8000c101d04 */
[----:B------:R-:W-:Y:S04]  /*da60*/  STG.E.128 desc[UR4][R38.64], R28 ;  /* 0x0000001c26007986 */ /* 0x000fe8000c101d04 */
[----:B------:R0:W-:Y:S02]  /*da70*/  STG.E.128 desc[UR4][R42.64], R16 ;  /* 0x000000102a007986 */ /* 0x0001e4000c101d04 */
[----:B0-----:R-:W-:Y:S01]  /*da80*/  PRMT R16, R44, 0x7610, R16 ;  /* 0x000076102c107816 */ /* 0x001fe20000000010 */
[----:B------:R-:W-:Y:S06]  /*da90*/  @!P1 BRA `(.L_x_1275) ;  /* 0xffffff3000f89947 */ /* 0x000fec000383ffff */
[----:B------:R-:W-:Y:S05]  /*daa0*/  EXIT ;  /* 0x000000000000794d */ /* 0x000fea0003800000 */
.L_x_1274:
[----:B------:R-:W-:Y:S01]  /*dab0*/  HFMA2.MMA R36, -RZ, RZ, 0, 5.9604644775390625e-08 ;  /* 0x00000001ff247435 */ /* 0x000fe200000001ff */
[----:B------:R-:W-:Y:S01]  /*dac0*/  IMAD.MOV.U32 R75, RZ, RZ, R29 ;  /* 0x000000ffff4b7224 */ /* 0x000fe200078e001d */
[----:B------:R-:W-:Y:S01]  /*dad0*/  MOV R38, 0xffffffff ;  /* 0xffffffff00267802 */ /* 0x000fe20000000f00 */
[----:B------:R-:W-:-:S08]  /*dae0*/  IMAD.MOV.U32 R37, RZ, RZ, 0x1f ;  /* 0x0000001fff257424 */ /* 0x000fd000078e00ff */
[----:B------:R-:W-:Y:S05]  /*daf0*/  WARPSYNC.COLLECTIVE R38, `(.L_x_1276) ;  /* 0x0000000026087348 */ /* 0x000fea0003c00000 */
[----:B------:R0:W1:Y:S02]  /*db00*/  SHFL.BFLY P2, R16, R75, R36, R37 ;  /* 0x0c0000244b107389 */ /* 0x0000640000040025 */
[----:B01----:R-:W-:Y:S01]  /*db10*/  ENDCOLLECTIVE ;  /* 0x000000000000791b */ /* 0x003fe20003800000 */
.L_x_1276:
[----:B------:R-:W-:Y:S01]  /*db20*/  HFMA2.MMA R36, -RZ, RZ, 0, 1.1920928955078125e-07 ;  /* 0x00000002ff247435 */ /* 0x000fe200000001ff */
[----:B------:R-:W-:-:S04]  /*db30*/  FADD.FTZ R39, R29, R16 ;  /* 0x000000101d277221 */ /* 0x000fc80000010000 */
[----:B------:R-:W-:-:S07]  /*db40*/  IMAD.MOV.U32 R75, RZ, RZ, R39 ;  /* 0x000000ffff4b7224 */ /* 0x000fce00078e0027 */
[----:B------:R-:W-:Y:S05]  /*db50*/  WARPSYNC.COLLECTIVE R38, `(.L_x_1277) ;  /* 0x0000000026087348 */ /* 0x000fea0003c00000 */
[----:B------:R0:W1:Y:S02]  /*db60*/  SHFL.BFLY P2, R16, R75, R36, R37 ;  /* 0x0c0000244b107389 */ /* 0x0000640000040025 */
[----:B01----:R-:W-:Y:S01]  /*db70*/  ENDCOLLECTIVE ;  /* 0x000000000000791b */ /* 0x003fe20003800000 */
.L_x_1277:
[----:B------:R-:W-:Y:S01]  /*db80*/  MOV R36, 0x4 ;  /* 0x0000000400247802 */ /* 0x000fe20000000f00 */
[----:B------:R-:W-:-:S04]  /*db90*/  FADD.FTZ R64, R39, R16 ;  /* 0x0000001027407221 */ /* 0x000fc80000010000 */
[----:B------:R-:W-:-:S07]  /*dba0*/  IMAD.MOV.U32 R75, RZ, RZ, R64 ;  /* 0x000000ffff4b7224 */ /* 0x000fce00078e0040 */
[----:B------:R-:W-:Y:S05]  /*dbb0*/  WARPSYNC.COLLECTIVE R38, `(.L_x_1278) ;  /* 0x0000000026087348 */ /* 0x000fea0003c00000 */
[----:B------:R0:W1:Y:S02]  /*dbc0*/  SHFL.BFLY P2, R16, R75, R36, R37 ;  /* 0x0c0000244b107389 */ /* 0x0000640000040025 */
[----:B01----:R-:W-:Y:S01]  /*dbd0*/  ENDCOLLECTIVE ;  /* 0x000000000000791b */ /* 0x003fe20003800000 */
.L_x_1278:
[----:B------:R-:W-:Y:S01]  /*dbe0*/  HFMA2.MMA R36, -RZ, RZ, 0, 4.76837158203125e-07 ;  /* 0x00000008ff247435 */ /* 0x000fe200000001ff */
[----:B------:R-:W-:-:S04]  /*dbf0*/  FADD.FTZ R65, R64, R16 ;  /* 0x0000001040417221 */ /* 0x000fc80000010000 */
[----:B------:R-:W-:-:S07]  /*dc00*/  IMAD.MOV.U32 R75, RZ, RZ, R65 ;  /* 0x000000ffff4b7224 */ /* 0x000fce00078e0041 */
[----:B------:R-:W-:Y:S05]  /*dc10*/  WARPSYNC.COLLECTIVE R38, `(.L_x_1279) ;  /* 0x0000000026087348 */ /* 0x000fea0003c00000 */
[----:B------:R0:W1:Y:S02]  /*dc20*/  SHFL.BFLY P2, R16, R75, R36, R37 ;  /* 0x0c0000244b107389 */ /* 0x0000640000040025 */
[----:B01----:R-:W-:Y:S01]  /*dc30*/  ENDCOLLECTIVE ;  /* 0x000000000000791b */ /* 0x003fe20003800000 */
.L_x_1279:
[----:B------:R-:W-:Y:S01]  /*dc40*/  MOV R36, 0x10 ;  /* 0x0000001000247802 */ /* 0x000fe20000000f00 */
[----:B------:R-:W-:-:S04]  /*dc50*/  FADD.FTZ R70, R65, R16 ;  /* 0x0000001041467221 */ /* 0x000fc80000010000 */
[----:B------:R-:W-:-:S07]  /*dc60*/  IMAD.MOV.U32 R75, RZ, RZ, R70 ;  /* 0x000000ffff4b7224 */ /* 0x000fce00078e0046 */
[----:B------:R-:W-:Y:S05]  /*dc70*/  WARPSYNC.COLLECTIVE R38, `(.L_x_1280) ;  /* 0x0000000026087348 */ /* 0x000fea0003c00000 */
[----:B------:R0:W1:Y:S02]  /*dc80*/  SHFL.BFLY P2, R16, R75, R36, R37 ;  /* 0x0c0000244b107389 */ /* 0x0000640000040025 */
[----:B01----:R-:W-:Y:S01]  /*dc90*/  ENDCOLLECTIVE ;  /* 0x000000000000791b */ /* 0x003fe20003800000 */
.L_x_1280:
[----:B------:R-:W-:Y:S01]  /*dca0*/  HFMA2.MMA R36, -RZ, RZ, 0, 5.9604644775390625e-08 ;  /* 0x00000001ff247435 */ /* 0x000fe200000001ff */
[----:B------:R-:W-:-:S04]  /*dcb0*/  FADD.FTZ R16, R70, R16 ;  /* 0x0000001046107221 */ /* 0x000fc80000010000 */
[----:B------:R-:W-:-:S04]  /*dcc0*/  FMUL.FTZ R28, R16, 0.0009765625 ;  /* 0x3a800000101c7820 */ /* 0x000fc80000410000 */
[C---:B------:R-:W-:Y:S01]  /*dcd0*/  FADD.FTZ R16, -R28.reuse, R18 ;  /* 0x000000121c107221 */ /* 0x040fe20000010100 */
[C---:B------:R-:W-:Y:S01]  /*dce0*/  FADD.FTZ R29, -R28.reuse, R19 ;  /* 0x000000131c1d7221 */ /* 0x040fe20000010100 */
[C---:B------:R-:W-:Y:S01]  /*dcf0*/  FADD.FTZ R39, -R28.reuse, R20 ;  /* 0x000000141c277221 */ /* 0x040fe20000010100 */
[----:B------:R-:W-:Y:S01]  /*dd00*/  FADD.FTZ R37, -R28, R22 ;  /* 0x000000161c257221 */ /* 0x000fe20000010100 */
        /* <DEDUP_REMOVED lines=58> */
[----:B------:R-:W-:Y:S01]  /*e0b0*/  FFMA.FTZ R16, R37, R37, R16 ;  /* 0x0000002525107223 */ /* 0x000fe20000010010 */
[----:B------:R-:W-:-:S03]  /*e0c0*/  IMAD.MOV.U32 R37, RZ, RZ, 0x1f ;  /* 0x0000001fff257424 */ /* 0x000fc600078e00ff */
[----:B------:R-:W-:-:S04]  /*e0d0*/  FFMA.FTZ R39, R39, R39, R16 ;  /* 0x0000002727277223 */ /* 0x000fc80000010010 */
[----:B------:R-:W-:-:S07]  /*e0e0*/  IMAD.MOV.U32 R75, RZ, RZ, R39 ;  /* 0x000000ffff4b7224 */ /* 0x000fce00078e0027 */
[----:B------:R-:W-:Y:S05]  /*e0f0*/  WARPSYNC.COLLECTIVE R38, `(.L_x_1281) ;  /* 0x0000000026087348 */ /* 0x000fea0003c00000 */
[----:B------:R0:W1:Y:S02]  /*e100*/  SHFL.BFLY P2, R16, R75, R36, R37 ;  /* 0x0c0000244b107389 */ /* 0x0000640000040025 */
[----:B01----:R-:W-:Y:S01]  /*e110*/  ENDCOLLECTIVE ;  /* 0x000000000000791b */ /* 0x003fe20003800000 */
.L_x_1281:
[----:B------:R-:W-:Y:S02]  /*e120*/  IMAD.MOV.U32 R36, RZ, RZ, 0x2 ;  /* 0x00000002ff247424 */ /* 0x000fe400078e00ff */
[----:B------:R-:W-:-:S05]  /*e130*/  FADD.FTZ R65, R39, R16 ;  /* 0x0000001027417221 */ /* 0x000fca0000010000 */
[----:B------:R-:W-:-:S07]  /*e140*/  MOV R75, R65 ;  /* 0x00000041004b7202 */ /* 0x000fce0000000f00 */
[----:B------:R-:W-:Y:S05]  /*e150*/  WARPSYNC.COLLECTIVE R38, `(.L_x_1282) ;  /* 0x0000000026087348 */ /* 0x000fea0003c00000 */
[----:B------:R0:W1:Y:S02]  /*e160*/  SHFL.BFLY P2, R16, R75, R36, R37 ;  /* 0x0c0000244b107389 */ /* 0x0000640000040025 */
[----:B01----:R-:W-:Y:S01]  /*e170*/  ENDCOLLECTIVE ;  /* 0x000000000000791b */ /* 0x003fe20003800000 */
.L_x_1282:
[----:B------:R-:W-:Y:S02]  /*e180*/  IMAD.MOV.U32 R36, RZ, RZ, 0x4 ;  /* 0x00000004ff247424 */ /* 0x000fe400078e00ff */
[----:B------:R-:W-:-:S05]  /*e190*/  FADD.FTZ R70, R65, R16 ;  /* 0x0000001041467221 */ /* 0x000fca0000010000 */
[----:B------:R-:W-:-:S07]  /*e1a0*/  MOV R75, R70 ;  /* 0x00000046004b7202 */ /* 0x000fce0000000f00 */
[----:B------:R-:W-:Y:S05]  /*e1b0*/  WARPSYNC.COLLECTIVE R38, `(.L_x_1283) ;  /* 0x0000000026087348 */ /* 0x000fea0003c00000 */
[----:B------:R0:W1:Y:S02]  /*e1c0*/  SHFL.BFLY P2, R16, R75, R36, R37 ;  /* 0x0c0000244b107389 */ /* 0x0000640000040025 */
[----:B01----:R-:W-:Y:S01]  /*e1d0*/  ENDCOLLECTIVE ;  /* 0x000000000000791b */ /* 0x003fe20003800000 */
.L_x_1283:
[----:B------:R-:W-:Y:S02]  /*e1e0*/  IMAD.MOV.U32 R36, RZ, RZ, 0x8 ;  /* 0x00000008ff247424 */ /* 0x000fe400078e00ff */
[----:B------:R-:W-:-:S05]  /*e1f0*/  FADD.FTZ R74, R70, R16 ;  /* 0x00000010464a7221 */ /* 0x000fca0000010000 */
[----:B------:R-:W-:-:S07]  /*e200*/  MOV R75, R74 ;  /* 0x0000004a004b7202 */ /* 0x000fce0000000f00 */
[----:B------:R-:W-:Y:S05]  /*e210*/  WARPSYNC.COLLECTIVE R38, `(.L_x_1284) ;  /* 0x0000000026087348 */ /* 0x000fea0003c00000 */
[----:B------:R0:W1:Y:S02]  /*e220*/  SHFL.BFLY P2, R16, R75, R36, R37 ;  /* 0x0c0000244b107389 */ /* 0x0000640000040025 */
[----:B01----:R-:W-:Y:S01]  /*e230*/  ENDCOLLECTIVE ;  /* 0x000000000000791b */ /* 0x003fe20003800000 */
.L_x_1284:
[----:B------:R-:W-:Y:S02]  /*e240*/  IMAD.MOV.U32 R36, RZ, RZ, 0x10 ;  /* 0x00000010ff247424 */ /* 0x000fe400078e00ff */
[----:B------:R-:W-:-:S05]  /*e250*/  FADD.FTZ R29, R74, R16 ;  /* 0x000000104a1d7221 */ /* 0x000fca0000010000 */
[----:B------:R-:W-:-:S07]  /*e260*/  MOV R75, R29 ;  /* 0x0000001d004b7202 */ /* 0x000fce0000000f00 */
[----:B------:R-:W-:Y:S05]  /*e270*/  WARPSYNC.COLLECTIVE R38, `(.L_x_1285) ;  /* 0x0000000026087348 */ /* 0x000fea0003c00000 */
[----:B------:R0:W1:Y:S02]  /*e280*/  SHFL.BFLY P2, R16, R75, R36, R37 ;  /* 0x0c0000244b107389 */ /* 0x0000640000040025 */
[----:B01----:R-:W-:Y:S01]  /*e290*/  ENDCOLLECTIVE ;  /* 0x000000000000791b */ /* 0x003fe20003800000 */
.L_x_1285:
[----:B------:R-:W-:Y:S01]  /*e2a0*/  MOV R64, R16 ;  /* 0x0000001000407202 */ /* 0x000fe20000000f00 */
[----:B------:R-:W-:Y:S06]  /*e2b0*/  BRA `(.L_x_1286) ;  /* 0xffffffe800887947 */ /* 0x000fec000383ffff */
.L_x_1287:
        /* <DEDUP_REMOVED lines=12> */
.L_x_30193:


//--------------------- .text._ZN10layer_norm13ln_fwd_kernelINS_13Kernel_traitsI13__nv_bfloat16S2_S2_S2_fjLj8192ELj1ELj1ELj8ELj16ENS_18Kernel_traits_baseILj8192ES2_S2_S2_S2_fjLj256EEEEELb1ELb0ELb1ELb0EEEvNS_9FwdParamsE --------------------------
	.section	.text._ZN10layer_norm13ln_fwd_kernelINS_13Kernel_traitsI13__nv_bfloat16S2_S2_S2_fjLj8192ELj1ELj1ELj8ELj16ENS_18Kernel_traits_baseILj8192ES2_S2_S2_S2_fjLj256EEEEELb1ELb0ELb1ELb0EEEvNS_9FwdParamsE,"ax",@progbits
	.align	128
        .global         _ZN10layer_norm13ln_fwd_kernelINS_13Kernel_traitsI13__nv_bfloat16S2_S2_S2_fjLj8192ELj1ELj1ELj8ELj16ENS_18Kernel_traits_baseILj8192ES2_S2_S2_S2_fjLj256EEEEELb1ELb0ELb1ELb0EEEvNS_9FwdParamsE
        .type           _ZN10layer_norm13ln_fwd_kernelINS_13Kernel_traitsI13__nv_bfloat16S2_S2_S2_fjLj8192ELj1ELj1ELj8ELj16ENS_18Kernel_traits_baseILj8192ES2_S2_S2_S2_fjLj256EEEEELb1ELb0ELb1ELb0EEEvNS_9FwdParamsE,@function
        .size           _ZN10layer_norm13ln_fwd_kernelINS_13Kernel_traitsI13__nv_bfloat16S2_S2_S2_fjLj8192ELj1ELj1ELj8ELj16ENS_18Kernel_traits_baseILj8192ES2_S2_S2_S2_fjLj256EEEEELb1ELb0ELb1ELb0EEEvNS_9FwdParamsE,(.L_x_30194 - _ZN10layer_norm13ln_fwd_kernelINS_13Kernel_traitsI13__nv_bfloat16S2_S2_S2_fjLj8192ELj1ELj1ELj8ELj16ENS_18Kernel_traits_baseILj8192ES2_S2_S2_S2_fjLj256EEEEELb1ELb0ELb1ELb0EEEvNS_9FwdParamsE)
        .other          _ZN10layer_norm13ln_fwd_kernelINS_13Kernel_traitsI13__nv_bfloat16S2_S2_S2_fjLj8192ELj1ELj1ELj8ELj16ENS_18Kernel_traits_baseILj8192ES2_S2_S2_S2_fjLj256EEEEELb1ELb0ELb1ELb0EEEvNS_9FwdParamsE,@"STO_CUDA_ENTRY STV_DEFAULT"
_ZN10layer_norm13ln_fwd_kernelINS_13Kernel_traitsI13__nv_bfloat16S2_S2_S2_fjLj8192ELj1ELj1ELj8ELj16ENS_18Kernel_traits_baseILj8192ES2_S2_S2_S2_fjLj256EEEEELb1ELb0ELb1ELb0EEEvNS_9FwdParamsE:
.text._ZN10layer_norm13ln_fwd_kernelINS_13Kernel_traitsI13__nv_bfloat16S2_S2_S2_fjLj8192ELj1ELj1ELj8ELj16ENS_18Kernel_traits_baseILj8192ES2_S2_S2_S2_fjLj256EEEEELb1ELb0ELb1ELb0EEEvNS_9FwdParamsE:
[----:B------:R-:W-:Y:S08]  /*0000*/  LDC R1, c[0x0][0x28] ;  /* 0x00000a00ff017b82 */ /* 0x000ff00000000800 */
[----:B------:R-:W0:Y:S01]  /*0010*/  LDC R72, c[0x0][0x2e8] ;  /* 0x0000ba00ff487b82 */ /* 0x000e220000000800 */
[----:B------:R-:W-:Y:S02]  /*0020*/  ULDC.U8 UR4, c[0x0][0x2f4] ;  /* 0x0000bd0000047ab9 */ /* 0x000fe40000000000 */
[----:B------:R-:W-:Y:S01]  /*0030*/  ISETP.NE.AND P0, PT, RZ, UR4, PT ;  /* 0x00000004ff007c0c */ /* 0x000fe2000bf05270 */
[----:B------:R-:W-:-:S04]  /*0040*/  ULDC.64 UR4, c[0x0][0x208] ;  /* 0x0000820000047ab9 */ /* 0x000fc80000000a00 */
[----:B------:R-:W1:Y:S01]  /*0050*/  LDC R73, c[0x0][0x2ec] ;  /* 0x0000bb00ff497b82 */ /* 0x000e620000000800 */
[----:B------:R-:W-:Y:S02]  /*0060*/  ULDC.64 UR6, c[0x0][0x2e0] ;  /* 0x0000b80000067ab9 */ /* 0x000fe40000000a00 */
[----:B------:R-:W-:Y:S01]  /*0070*/  MOV R118, UR6 ;  /* 0x0000000600767c02 */ /* 0x000fe20008000f00 */
[----:B------:R-:W2:Y:S04]  /*0080*/  S2R R0, SR_TID.X ;  /* 0x0000000000007919 */ /* 0x000ea80000002100 */
[----:B------:R-:W3:Y:S01]  /*0090*/  @P0 LDC R9, c[0x0][0x2f0] ;  /* 0x0000bc00ff090b82 */ /* 0x000ee20000000800 */
[----:B0-----:R-:W-:-:S07]  /*00a0*/  @P0 IMAD.MOV.U32 R4, RZ, RZ, R72 ;  /* 0x000000ffff040224 */ /* 0x001fce00078e0048 */
[----:B------:R-:W2:Y:S01]  /*00b0*/  LDC R7, c[0x0][RZ] ;  /* 0x00000000ff077b82 */ /* 0x000ea20000000800 */
[----:B-1----:R-:W-:-:S07]  /*00c0*/  @P0 IMAD.MOV.U32 R5, RZ, RZ, R73 ;  /* 0x000000ffff050224 */ /* 0x002fce00078e0049 */
[----:B------:R-:W0:Y:S01]  /*00d0*/  LDC R63, c[0x0][0x218] ;  /* 0x00008600ff3f7b82 */ /* 0x000e220000000800 */
[----:B------:R-:W3:Y:S01]  /*00e0*/  @P0 LDG.E.64 R2, desc[UR4][R4.64] ;  /* 0x0000000404020981 */ /* 0x000ee2000c1e1b00 */
[----:B------:R-:W-:-:S06]  /*00f0*/  IMAD.U32 R119, RZ, RZ, UR7 ;  /* 0x00000007ff777e24 */ /* 0x000fcc000f8e00ff */
[----:B------:R-:W4:Y:S01]  /*0100*/  @P0 LDG.E.64 R118, desc[UR4][R118.64] ;  /* 0x0000000476760981 */ /* 0x000f22000c1e1b00 */
[----:B------:R-:W2:Y:S01]  /*0110*/  S2UR UR6, SR_CTAID.X ;  /* 0x00000000000679c3 */ /* 0x000ea20000002500 */
[----:B------:R-:W-:Y:S01]  /*0120*/  BSSY B0, `(.L_x_1288) ;  /* 0x000004e000007945 */ /* 0x000fe20003800000 */
[----:B---3--:R-:W-:Y:S01]  /*0130*/  @P0 IADD3 R72, P1, R2, R9, RZ ;  /* 0x0000000902480210 */ /* 0x008fe20007f3e0ff */
[----:B--2---:R-:W-:-:S04]  /*0140*/  IMAD R2, R7, UR6, R0 ;  /* 0x0000000607027c24 */ /* 0x004fc8000f8e0200 */
[----:B------:R-:W-:Y:S02]  /*0150*/  @P0 IMAD.X R73, RZ, RZ, R3, P1 ;  /* 0x000000ffff490224 */ /* 0x000fe400008e0603 */
[----:B------:R-:W-:Y:S01]  /*0160*/  IMAD.WIDE.U32 R8, R2, -0x326172a9, RZ ;  /* 0xcd9e8d5702087825 */ /* 0x000fe200078e00ff */
[----:B----4-:R-:W-:Y:S02]  /*0170*/  IADD3 R5, R119, -0x4498517b, RZ ;  /* 0xbb67ae8577057810 */ /* 0x010fe40007ffe0ff */
[--C-:B------:R-:W-:Y:S02]  /*0180*/  SHF.R.U32.HI R3, RZ, 0x2, R73.reuse ;  /* 0x00000002ff037819 */ /* 0x100fe40000011649 */
[----:B------:R-:W-:Y:S02]  /*0190*/  SHF.R.U64 R4, R72, 0x2, R73 ;  /* 0x0000000248047819 */ /* 0x000fe40000001249 */
[----:B------:R-:W-:Y:S01]  /*01a0*/  LOP3.LUT R10, R9, R3, R118, 0x96, !PT ;  /* 0x00000003090a7212 */ /* 0x000fe200078e9676 */
[----:B------:R-:W-:-:S02]  /*01b0*/  VIADD R9, R119, 0x32370b8f ;  /* 0x32370b8f77097836 */ /* 0x000fc40000000000 */
[----:B------:R-:W-:-:S04]  /*01c0*/  IMAD.WIDE.U32 R6, R4, -0x2daee0ad, RZ ;  /* 0xd2511f5304067825 */ /* 0x000fc800078e00ff */
[----:B------:R-:W-:Y:S01]  /*01d0*/  IMAD.WIDE.U32 R10, R10, -0x2daee0ad, RZ ;  /* 0xd2511f530a0a7825 */ /* 0x000fe200078e00ff */
[----:B------:R-:W-:-:S03]  /*01e0*/  LOP3.LUT R12, R7, R119, RZ, 0x3c, !PT ;  /* 0x00000077070c7212 */ /* 0x000fc600078e3cff */
[----:B------:R-:W-:Y:S01]  /*01f0*/  VIADD R7, R118, 0x3c6ef372 ;  /* 0x3c6ef37276077836 */ /* 0x000fe20000000000 */
[----:B------:R-:W-:Y:S01]  /*0200*/  LOP3.LUT R14, R11, R6, R5, 0x96, !PT ;  /* 0x000000060b0e7212 */ /* 0x000fe200078e9605 */
[----:B------:R-:W-:Y:S01]  /*0210*/  IMAD.WIDE.U32 R12, R12, -0x326172a9, RZ ;  /* 0xcd9e8d570c0c7825 */ /* 0x000fe200078e00ff */
[----:B------:R-:W-:-:S03]  /*0220*/  IADD3 R11, R118, 0x78dde6e4, RZ ;  /* 0x78dde6e4760b7810 */ /* 0x000fc60007ffe0ff */
[----:B------:R-:W-:Y:S02]  /*0230*/  VIADD R6, R118, 0x9e3779b9 ;  /* 0x9e3779b976067836 */ /* 0x000fe40000000000 */
[----:B------:R-:W-:-:S03]  /*0240*/  IMAD.WIDE.U32 R14, R14, -0x326172a9, RZ ;  /* 0xcd9e8d570e0e7825 */ /* 0x000fc600078e00ff */
[----:B------:R-:W-:Y:S02]  /*0250*/  LOP3.LUT R13, R13, R6, R8, 0x96, !PT ;  /* 0x000000060d0d7212 */ /* 0x000fe400078e9608 */
[----:B------:R-:W-:Y:S01]  /*0260*/  LOP3.LUT R16, R15, R12, R7, 0x96, !PT ;  /* 0x0000000c0f107212 */ /* 0x000fe200078e9607 */
[----:B------:R-:W-:Y:S01]  /*0270*/  VIADD R15, R118, 0x1715609d ;  /* 0x1715609d760f7836 */ /* 0x000fe20000000000 */
[----:B------:R-:W-:Y:S01]  /*0280*/  IADD3 R8, R119, 0x76cf5d0a, RZ ;  /* 0x76cf5d0a77087810 */ /* 0x000fe20007ffe0ff */
[----:B------:R-:W-:-:S04]  /*0290*/  IMAD.WIDE.U32 R12, R13, -0x2daee0ad, RZ ;  /* 0xd2511f530d0c7825 */ /* 0x000fc800078e00ff */
[----:B------:R-:W-:Y:S01]  /*02a0*/  IMAD.WIDE.U32 R16, R16, -0x2daee0ad, RZ ;  /* 0xd2511f5310107825 */ /* 0x000fe200078e00ff */
[----:B------:R-:W-:-:S03]  /*02b0*/  LOP3.LUT R13, R13, R10, R8, 0x96, !PT ;  /* 0x0000000a0d0d7212 */ /* 0x000fc600078e9608 */
[----:B------:R-:W-:Y:S01]  /*02c0*/  VIADD R10, R118, 0xdaa66d2b ;  /* 0xdaa66d2b760a7836 */ /* 0x000fe20000000000 */
[----:B------:R-:W-:Y:S01]  /*02d0*/  LOP3.LUT R20, R17, R12, R9, 0x96, !PT ;  /* 0x0000000c11147212 */ /* 0x000fe200078e9609 */
[----:B------:R-:W-:-:S04]  /*02e0*/  IMAD.WIDE.U32 R12, R13, -0x326172a9, RZ ;  /* 0xcd9e8d570d0c7825 */ /* 0x000fc800078e00ff */
[----:B------:R-:W-:Y:S01]  /*02f0*/  IMAD.WIDE.U32 R20, R20, -0x326172a9, RZ ;  /* 0xcd9e8d5714147825 */ /* 0x000fe200078e00ff */
[----:B------:R-:W-:Y:S02]  /*0300*/  LOP3.LUT R18, R13, R14, R10, 0x96, !PT ;  /* 0x0000000e0d127212 */ /* 0x000fe400078e960a */
[----:B0-----:R-:W-:Y:S01]  /*0310*/  SHF.R.S32.HI R14, RZ, 0x1f, R63 ;  /* 0x0000001fff0e7819 */ /* 0x001fe2000001143f */
[----:B------:R-:W-:Y:S01]  /*0320*/  VIADD R13, R119, 0xed9eba14 ;  /* 0xed9eba14770d7836 */ /* 0x000fe20000000000 */
[----:B------:R-:W-:Y:S01]  /*0330*/  LOP3.LUT R22, R21, R12, R11, 0x96, !PT ;  /* 0x0000000c15167212 */ /* 0x000fe200078e960b */
[----:B------:R-:W-:Y:S01]  /*0340*/  IMAD.WIDE.U32 R18, R18, -0x2daee0ad, RZ ;  /* 0xd2511f5312127825 */ /* 0x000fe200078e00ff */
[----:B------:R-:W-:Y:S02]  /*0350*/  LOP3.LUT R12, R0, 0xff, RZ, 0xc0, !PT ;  /* 0x000000ff000c7812 */ /* 0x000fe400078ec0ff */
[----:B------:R-:W-:Y:S01]  /*0360*/  LEA.HI R63, R14, R63, RZ, 0x3 ;  /* 0x0000003f0e3f7211 */ /* 0x000fe200078f18ff */
[----:B------:R-:W-:Y:S01]  /*0370*/  IMAD.WIDE.U32 R22, R22, -0x2daee0ad, RZ ;  /* 0xd2511f5316167825 */ /* 0x000fe200078e00ff */
[----:B------:R-:W-:-:S02]  /*0380*/  LOP3.LUT R24, R19, R16, R13, 0x96, !PT ;  /* 0x0000001013187212 */ /* 0x000fc400078e960d */
[----:B------:R-:W-:Y:S01]  /*0390*/  IADD3 R14, R119, -0x56f99767, RZ ;  /* 0xa9066899770e7810 */ /* 0x000fe20007ffe0ff */
[----:B------:R-:W-:Y:S02]  /*03a0*/  IMAD.MOV.U32 R21, RZ, RZ, R12 ;  /* 0x000000ffff157224 */ /* 0x000fe400078e000c */
[----:B------:R-:W-:Y:S01]  /*03b0*/  IMAD.WIDE.U32 R24, R24, -0x326172a9, RZ ;  /* 0xcd9e8d5718187825 */ /* 0x000fe200078e00ff */
[----:B------:R-:W-:Y:S02]  /*03c0*/  LOP3.LUT R38, R23, R18, R14, 0x96, !PT ;  /* 0x0000001217267212 */ /* 0x000fe400078e960e */
[----:B------:R-:W-:Y:S01]  /*03d0*/  LOP3.LUT R16, R21, 0xff, RZ, 0x3c, !PT ;  /* 0x000000ff15107812 */ /* 0x000fe200078e3cff */
[----:B------:R-:W-:Y:S01]  /*03e0*/  VIADD R17, R119, 0x646e171e ;  /* 0x646e171e77117836 */ /* 0x000fe20000000000 */
[----:B------:R-:W-:Y:S01]  /*03f0*/  LOP3.LUT R36, R25, R20, R15, 0x96, !PT ;  /* 0x0000001419247212 */ /* 0x000fe200078e960f */
[----:B------:R-:W-:Y:S01]  /*0400*/  IMAD.WIDE.U32 R38, R38, -0x326172a9, RZ ;  /* 0xcd9e8d5726267825 */ /* 0x000fe200078e00ff */
[----:B------:R-:W-:-:S02]  /*0410*/  LEA.HI.SX32 R16, R63, R16, 0x1d ;  /* 0x000000103f107211 */ /* 0x000fc400078feaff */
[----:B------:R-:W-:Y:S01]  /*0420*/  IADD3 R18, R118, -0x4ab325aa, RZ ;  /* 0xb54cda5676127810 */ /* 0x000fe20007ffe0ff */
[----:B------:R-:W-:Y:S01]  /*0430*/  IMAD.WIDE.U32 R36, R36, -0x2daee0ad, RZ ;  /* 0xd2511f5324247825 */ /* 0x000fe200078e00ff */
[C---:B------:R-:W-:Y:S02]  /*0440*/  LOP3.LUT P5, RZ, R16.reuse, 0xffffff00, RZ, 0xc0, !PT ;  /* 0xffffff0010ff7812 */ /* 0x040fe400078ac0ff */
[----:B------:R-:W-:Y:S01]  /*0450*/  LOP3.LUT R60, R39, R24, R18, 0x96, !PT ;  /* 0x00000018273c7212 */ /* 0x000fe200078e9612 */
[----:B------:R-:W-:Y:S01]  /*0460*/  VIADD R19, R119, 0x1fd5c5a3 ;  /* 0x1fd5c5a377137836 */ /* 0x000fe20000000000 */
[C---:B------:R-:W-:Y:S02]  /*0470*/  ISETP.GE.U32.AND P3, PT, R16.reuse, 0x200, PT ;  /* 0x000002001000780c */ /* 0x040fe40003f66070 */
[----:B------:R-:W-:Y:S01]  /*0480*/  ISETP.GE.U32.AND P2, PT, R16, 0x300, PT ;  /* 0x000003001000780c */ /* 0x000fe20003f46070 */
[----:B------:R-:W-:Y:S01]  /*0490*/  IMAD.WIDE.U32 R60, R60, -0x2daee0ad, RZ ;  /* 0xd2511f533c3c7825 */ /* 0x000fe200078e00ff */
[----:B------:R-:W-:-:S02]  /*04a0*/  LEA.HI R20, R0, UR6, RZ, 0x18 ;  /* 0x0000000600147c11 */ /* 0x000fc4000f8fc0ff */
[----:B------:R-:W-:Y:S02]  /*04b0*/  ISETP.GE.U32.AND P4, PT, R16, 0x400, PT ;  /* 0x000004001000780c */ /* 0x000fe40003f86070 */
[----:B------:R-:W-:Y:S02]  /*04c0*/  P2R R128, PR, RZ, 0x8 ;  /* 0x00000008ff807803 */ /* 0x000fe40000000000 */
[----:B------:R-:W-:Y:S02]  /*04d0*/  P2R R130, PR, RZ, 0x4 ;  /* 0x00000004ff827803 */ /* 0x000fe40000000000 */
[----:B------:R-:W-:Y:S01]  /*04e0*/  LOP3.LUT R62, R37, R22, R17, 0x96, !PT ;  /* 0x00000016253e7212 */ /* 0x000fe200078e9611 */
        /* <DEDUP_REMOVED lines=17> */
.L_x_1289:
[----:B------:R-:W-:Y:S05]  /*0600*/  BSYNC B0 ;  /* 0x0000000000007941 */ /* 0x000fea0003800000 */
.L_x_1288:
        /* <DEDUP_REMOVED lines=18> */
.L_x_1291:
[----:B------:R-:W-:Y:S05]  /*0730*/  BSYNC B0 ;  /* 0x0000000000007941 */ /* 0x000fea0003800000 */
.L_x_1290:
        /* <DEDUP_REMOVED lines=18> */
.L_x_1293:
[----:B------:R-:W-:Y:S05]  /*0860*/  BSYNC B0 ;  /* 0x0000000000007941 */ /* 0x000fea0003800000 */
.L_x_1292:
        /* <DEDUP_REMOVED lines=13> */
.L_x_1295:
[----:B------:R-:W-:Y:S05]  /*0940*/  BSYNC B0 ;  /* 0x0000000000007941 */ /* 0x000fea0003800000 */
.L_x_1294:
[----:B------:R-:W-:Y:S01]  /*0950*/  ULDC UR6, c[0x0][0x214] ;  /* 0x0000850000067ab9 */ /* 0x000fe20000000800 */
[----:B------:R-:W-:Y:S01]  /*0960*/  LOP3.LUT R64, R61, R36, R19, 0x96, !PT ;  /* 0x000000243d407212 */ /* 0x000fe200078e9613 */
[----:B------:R-:W-:Y:S01]  /*0970*/  IMAD.WIDE.U32 R36, R62, -0x326172a9, RZ ;  /* 0xcd9e8d573e247825 */ /* 0x000fe200078e00ff */
[----:B------:R-:W-:-:S03]  /*0980*/  ISETP.GE.AND P0, PT, R20, UR6, PT ;  /* 0x0000000614007c0c */ /* 0x000fc6000bf06270 */
[----:B------:R-:W-:Y:S02]  /*0990*/  VIADD R21, R118, 0x5384540f ;  /* 0x5384540f76157836 */ /* 0x000fe40000000000 */
[----:B------:R-:W-:-:S03]  /*09a0*/  IMAD.HI.U32 R23, R64, -0x326172a9, RZ ;  /* 0xcd9e8d5740177827 */ /* 0x000fc600078e00ff */
[----:B------:R-:W-:Y:S01]  /*09b0*/  LOP3.LUT R62, R37, R38, R21, 0x96, !PT ;  /* 0x00000026253e7212 */ /* 0x000fe200078e9615 */
[----:B------:R-:W-:-:S05]  /*09c0*/  VIADD R22, R118, 0xf1bbcdc8 ;  /* 0xf1bbcdc876167836 */ /* 0x000fca0000000000 */
[----:B------:R-:W-:Y:S01]  /*09d0*/  LOP3.LUT R108, R23, R36, R22, 0x96, !PT ;  /* 0x00000024176c7212 */ /* 0x000fe200078e9616 */
[----:B------:R-:W-:Y:S01]  /*09e0*/  IMAD.HI.U32 R36, R62, -0x2daee0ad, RZ ;  /* 0xd2511f533e247827 */ /* 0x000fe200078e00ff */
[----:B------:R-:W-:Y:S01]  /*09f0*/  IADD3 R23, R119, -0x24c28bd8, RZ ;  /* 0xdb3d742877177810 */ /* 0x000fe20007ffe0ff */
[----:B------:R-:W-:Y:S06]  /*0a00*/  @P0 EXIT ;  /* 0x000000000000094d */ /* 0x000fec0003800000 */
[----:B------:R-:W-:Y:S01]  /*0a10*/  LOP3.LUT R110, R36, R60, R23, 0x96, !PT ;  /* 0x0000003c246e7212 */ /* 0x000fe200078e9617 */
[C---:B-----5:R-:W-:Y:S01]  /*0a20*/  IMAD.U32 R37, R40.reuse, 0x10000, RZ ;  /* 0x0001000028257824 */ /* 0x060fe200078e00ff */
[----:B------:R-:W-:Y:S01]  /*0a30*/  PRMT R86, R40, 0x7632, R86 ;  /* 0x0000763228567816 */ /* 0x000fe20000000056 */
[C---:B------:R-:W-:Y:S01]  /*0a40*/  IMAD.U32 R36, R41.reuse, 0x10000, RZ ;  /* 0x0001000029247824 */ /* 0x040fe200078e00ff */
[----:B------:R-:W-:Y:S01]  /*0a50*/  PRMT R87, R41, 0x7632, R87 ;  /* 0x0000763229577816 */ /* 0x000fe20000000057 */
[C---:B------:R-:W-:Y:S01]  /*0a60*/  IMAD.U32 R41, R44.reuse, 0x10000, RZ ;  /* 0x000100002c297824 */ /* 0x040fe200078e00ff */
[----:B------:R-:W-:Y:S01]  /*0a70*/  SHF.R.S32.HI R63, RZ, 0x3, R63 ;  /* 0x00000003ff3f7819 */ /* 0x000fe2000001143f */
[----:B------:R-:W-:Y:S01]  /*0a80*/  IMAD.U32 R38, R43, 0x10000, RZ ;  /* 0x000100002b267824 */ /* 0x000fe200078e00ff */
[----:B------:R-:W-:Y:S01]  /*0a90*/  PRMT R90, R44, 0x7632, R90 ;  /* 0x000076322c5a7816 */ /* 0x000fe2000000005a */
[----:B------:R-:W-:Y:S01]  /*0aa0*/  IMAD.U32 R44, R53, 0x10000, RZ ;  /* 0x00010000352c7824 */ /* 0x000fe200078e00ff */
[C---:B------:R-:W-:Y:S01]  /*0ab0*/  PRMT R91, R45.reuse, 0x7632, R91 ;  /* 0x000076322d5b7816 */ /* 0x040fe2000000005b */
[----:B------:R-:W-:Y:S01]  /*0ac0*/  ULDC.U8 UR6, c[0x0][0x2a0] ;  /* 0x0000a80000067ab9 */ /* 0x000fe20000000000 */
[----:B------:R-:W-:Y:S01]  /*0ad0*/  SHF.L.U32 R40, R45, 0x10, RZ ;  /* 0x000000102d287819 */ /* 0x000fe200000006ff */
[----:B------:R-:W-:Y:S01]  /*0ae0*/  IMAD R64, R64, -0x326172a9, RZ ;  /* 0xcd9e8d5740407824 */ /* 0x000fe200078e02ff */
[----:B------:R-:W-:Y:S01]  /*0af0*/  PRMT R94, R52, 0x7632, R94 ;  /* 0x00007632345e7816 */ /* 0x000fe2000000005e */
[----:B------:R-:W-:Y:S01]  /*0b00*/  IMAD.HI.U32 R65, R110, -0x326172a9, RZ ;  /* 0xcd9e8d576e417827 */ /* 0x000fe200078e00ff */
[----:B------:R-:W-:Y:S01]  /*0b10*/  SHF.L.U32 R45, R52, 0x10, RZ ;  /* 0x00000010342d7819 */ /* 0x000fe200000006ff */
[----:B------:R-:W-:Y:S01]  /*0b20*/  HFMA2.MMA R85, -RZ, RZ, 0, 0 ;  /* 0x00000000ff557435 */ /* 0x000fe200000001ff */
[----:B------:R-:W-:Y:S01]  /*0b30*/  PRMT R95, R53, 0x7632, R95 ;  /* 0x00007632355f7816 */ /* 0x000fe2000000005f */
[C---:B------:R-:W-:Y:S01]  /*0b40*/  IMAD.U32 R53, R56.reuse, 0x10000, RZ ;  /* 0x0001000038357824 */ /* 0x040fe200078e00ff */
[----:B------:R-:W-:Y:S01]  /*0b50*/  PRMT R99, R56, 0x7632, R99 ;  /* 0x0000763238637816 */ /* 0x000fe20000000063 */
        /* <DEDUP_REMOVED lines=10> */
[----:B------:R-:W-:Y:S01]  /*0c00*/  IMAD.U32 R43, R46, 0x10000, RZ ;  /* 0x000100002e2b7824 */ /* 0x000fe200078e00ff */
[----:B------:R-:W-:Y:S01]  /*0c10*/  SHF.R.U32.HI R63, RZ, 0x3, R63 ;  /* 0x00000003ff3f7819 */ /* 0x000fe2000001163f */
[----:B------:R-:W-:Y:S01]  /*0c20*/  IMAD.U32 R31, R31, 0x10000, RZ ;  /* 0x000100001f1f7824 */ /* 0x000fe200078e00ff */
[----:B------:R-:W-:Y:S01]  /*0c30*/  VIADDMNMX R57, R56, -R57, RZ, !PT ;  /* 0x8000003938397246 */ /* 0x000fe200078001ff */
[----:B------:R-:W-:Y:S01]  /*0c40*/  IMAD.U32 R33, R33, 0x10000, RZ ;  /* 0x0001000021217824 */ /* 0x000fe200078e00ff */
[----:B------:R-:W-:Y:S01]  /*0c50*/  PRMT R92, R46, 0x7632, R92 ;  /* 0x000076322e5c7816 */ /* 0x000fe2000000005c */
[----:B------:R-:W-:Y:S01]  /*0c60*/  IMAD.U32 R34, R34, 0x10000, RZ ;  /* 0x0001000022227824 */ /* 0x000fe200078e00ff */
[----:B------:R-:W-:Y:S01]  /*0c70*/  PRMT R97, R55, 0x7632, R97 ;  /* 0x0000763237617816 */ /* 0x000fe20000000061 */
[----:B------:R-:W-:Y:S01]  /*0c80*/  IMAD.U32 R73, R73, 0x10000, RZ ;  /* 0x0001000049497824 */ /* 0x000fe200078e00ff */
[----:B------:R-:W-:Y:S01]  /*0c90*/  SHF.L.U32 R46, R55, 0x10, RZ ;  /* 0x00000010372e7819 */ /* 0x000fe200000006ff */
[C---:B------:R-:W-:Y:S01]  /*0ca0*/  IMAD.U32 R55, R58.reuse, 0x10000, RZ ;  /* 0x000100003a377824 */ /* 0x040fe200078e00ff */
[----:B------:R-:W-:Y:S01]  /*0cb0*/  PRMT R104, R58, 0x7632, R104 ;  /* 0x000076323a687816 */ /* 0x000fe20000000068 */
[----:B------:R-:W-:Y:S01]  /*0cc0*/  IMAD.U32 R75, R75, 0x10000, RZ ;  /* 0x000100004b4b7824 */ /* 0x000fe200078e00ff */
[----:B------:R-:W-:Y:S01]  /*0cd0*/  LOP3.LUT R63, R63, 0x1fffffe0, RZ, 0xc0, !PT ;  /* 0x1fffffe03f3f7812 */ /* 0x000fe200078ec0ff */
[----:B------:R-:W-:Y:S01]  /*0ce0*/  IMAD.U32 R76, R76, 0x10000, RZ ;  /* 0x000100004c4c7824 */ /* 0x000fe200078e00ff */
[----:B------:R-:W-:Y:S01]  /*0cf0*/  VIMNMX R58, R57, 0x20, PT ;  /* 0x00000020393a7848 */ /* 0x000fe20003fe0100 */
[----:B------:R-:W-:Y:S01]  /*0d00*/  VIADD R57, R118, 0x8ff34781 ;  /* 0x8ff3478176397836 */ /* 0x000fe20000000000 */
[----:B------:R-:W-:Y:S01]  /*0d10*/  PRMT R88, R42, 0x7632, R88 ;  /* 0x000076322a587816 */ /* 0x000fe20000000058 */
[----:B------:R-:W-:Y:S01]  /*0d20*/  IMAD.U32 R78, R78, 0x10000, RZ ;  /* 0x000100004e4e7824 */ /* 0x000fe200078e00ff */
[----:B------:R-:W-:Y:S01]  /*0d30*/  SHF.L.U32 R39, R42, 0x10, RZ ;  /* 0x000000102a277819 */ /* 0x000fe200000006ff */
[C---:B------:R-:W-:Y:S01]  /*0d40*/  IMAD.U32 R42, R47.reuse, 0x10000, RZ ;  /* 0x000100002f2a7824 */ /* 0x040fe200078e00ff */
[----:B------:R-:W-:Y:S01]  /*0d50*/  PRMT R93, R47, 0x7632, R93 ;  /* 0x000076322f5d7816 */ /* 0x000fe2000000005d */
[----:B------:R-:W-:Y:S01]  /*0d60*/  IMAD.U32 R47, R54, 0x10000, RZ ;  /* 0x00010000362f7824 */ /* 0x000fe200078e00ff */
[----:B------:R-:W-:Y:S01]  /*0d70*/  IADD3 R60, R58, R63, RZ ;  /* 0x0000003f3a3c7210 */ /* 0x000fe20007ffe0ff */
[----:B------:R-:W-:Y:S01]  /*0d80*/  IMAD.U32 R79, R79, 0x10000, RZ ;  /* 0x000100004f4f7824 */ /* 0x000fe200078e00ff */
[----:B------:R-:W-:Y:S01]  /*0d90*/  PRMT R96, R54, 0x7632, R96 ;  /* 0x0000763236607816 */ /* 0x000fe20000000060 */
[----:B------:R-:W-:Y:S01]  /*0da0*/  IMAD.SHL.U32 R54, R0, 0x20, RZ ;  /* 0x0000002000367824 */ /* 0x000fe200078e00ff */
[----:B------:R-:W-:Y:S01]  /*0db0*/  SHF.L.U32 R60, R60, 0x3, RZ ;  /* 0x000000033c3c7819 */ /* 0x000fe200000006ff */
[----:B------:R-:W-:Y:S01]  /*0dc0*/  IMAD.U32 R81, R81, 0x10000, RZ ;  /* 0x0001000051517824 */ /* 0x000fe200078e00ff */
[----:B------:R-:W-:Y:S01]  /*0dd0*/  PRMT R106, R59, 0x7632, R106 ;  /* 0x000076323b6a7816 */ /* 0x000fe2000000006a */
[----:B------:R-:W-:Y:S01]  /*0de0*/  IMAD.U32 R82, R82, 0x10000, RZ ;  /* 0x0001000052527824 */ /* 0x000fe200078e00ff */
[----:B------:R-:W-:Y:S01]  /*0df0*/  LOP3.LUT R61, R54, 0x3e0, RZ, 0xc0, !PT ;  /* 0x000003e0363d7812 */ /* 0x000fe200078ec0ff */
[----:B------:R-:W-:Y:S01]  /*0e00*/  IMAD.U32 R84, R84, 0x10000, RZ ;  /* 0x0001000054547824 */ /* 0x000fe200078e00ff */
[----:B------:R-:W-:Y:S01]  /*0e10*/  I2FP.F32.U32 R60, R60 ;  /* 0x0000003c003c7245 */ /* 0x000fe20000201000 */
[----:B------:R-:W-:Y:S01]  /*0e20*/  IMAD.MOV.U32 R140, RZ, RZ, 0x1 ;  /* 0x00000001ff8c7424 */ /* 0x000fe200078e00ff */
[----:B------:R-:W-:Y:S01]  /*0e30*/  VIADDMNMX R61, R56, -R61, RZ, !PT ;  /* 0x8000003d383d7246 */ /* 0x000fe200078001ff */
[----:B------:R-:W-:Y:S01]  /*0e40*/  VIADD R56, R119, 0x96a522ad ;  /* 0x96a522ad77387836 */ /* 0x000fe20000000000 */
[----:B------:R0:W1:Y:S01]  /*0e50*/  MUFU.RCP R100, R60 ;  /* 0x0000003c00647308 */ /* 0x0000620000001000 */
[----:B------:R-:W-:Y:S01]  /*0e60*/  SHF.L.U32 R54, R59, 0x10, RZ ;  /* 0x000000103b367819 */ /* 0x000fe200000006ff */
[----:B------:R-:W-:Y:S01]  /*0e70*/  IMAD R59, R62, -0x2daee0ad, RZ ;  /* 0xd2511f533e3b7824 */ /* 0x000fe200078e02ff */
[----:B------:R-:W-:Y:S01]  /*0e80*/  VIMNMX R62, R61, 0x20, PT ;  /* 0x000000203d3e7848 */ /* 0x000fe20003fe0100 */
[----:B------:R-:W-:Y:S01]  /*0e90*/  IMAD.HI.U32 R61, R108, -0x2daee0ad, RZ ;  /* 0xd2511f536c3d7827 */ /* 0x000fe200078e00ff */
[C---:B------:R-:W-:Y:S01]  /*0ea0*/  PRMT R98, R48.reuse, 0x7632, R98 ;  /* 0x0000763230627816 */ /* 0x040fe20000000062 */
[----:B------:R-:W-:Y:S01]  /*0eb0*/  ULDC UR8, c[0x0][0x294] ;  /* 0x0000a50000087ab9 */ /* 0x000fe20000000800 */
[----:B------:R-:W-:Y:S01]  /*0ec0*/  PRMT R101, R49, 0x7632, R101 ;  /* 0x0000763231657816 */ /* 0x000fe20000000065 */
[----:B------:R-:W-:Y:S01]  /*0ed0*/  IMAD.IADD R62, R63, 0x1, R62 ;  /* 0x000000013f3e7824 */ /* 0x000fe200078e023e */
[----:B------:R-:W-:Y:S01]  /*0ee0*/  PRMT R105, R51, 0x7632, R105 ;  /* 0x0000763233697816 */ /* 0x000fe20000000069 */
[----:B------:R-:W-:Y:S01]  /*0ef0*/  IMAD.U32 R48, R48, 0x10000, RZ ;  /* 0x0001000030307824 */ /* 0x000fe200078e00ff */
[----:B------:R-:W-:Y:S01]  /*0f00*/  PRMT R103, R50, 0x7632, R103 ;  /* 0x0000763232677816 */ /* 0x000fe20000000067 */
[----:B------:R-:W-:Y:S01]  /*0f10*/  IMAD.U32 R49, R49, 0x10000, RZ ;  /* 0x0001000031317824 */ /* 0x000fe200078e00ff */
[----:B------:R-:W-:Y:S01]  /*0f20*/  ISETP.NE.AND P0, PT, RZ, UR6, PT ;  /* 0x00000006ff007c0c */ /* 0x000fe2000bf05270 */
[----:B------:R-:W-:Y:S01]  /*0f30*/  IMAD.U32 R51, R51, 0x10000, RZ ;  /* 0x0001000033337824 */ /* 0x000fe200078e00ff */
[----:B------:R-:W-:Y:S01]  /*0f40*/  LOP3.LUT R58, R61, R59, R56, 0x96, !PT ;  /* 0x0000003b3d3a7212 */ /* 0x000fe200078e9638 */
        /* <DEDUP_REMOVED lines=11> */
[----:B------:R-:W-:Y:S01]  /*1000*/  LOP3.LUT R59, R65, R64, R57, 0x96, !PT ;  /* 0x00000040413b7212 */ /* 0x000fe200078e9639 */
[----:B------:R-:W-:Y:S01]  /*1010*/  IMAD.U32 R94, R94, 0x10000, RZ ;  /* 0x000100005e5e7824 */ /* 0x000fe200078e00ff */
        /* <DEDUP_REMOVED lines=10> */
[----:B------:R-:W-:Y:S01]  /*10c0*/  P2R R134, PR, RZ, 0x1 ;  /* 0x00000001ff867803 */ /* 0x000fe20000000000 */
[----:B------:R-:W-:Y:S01]  /*10d0*/  IMAD.U32 R104, R104, 0x10000, RZ ;  /* 0x0001000068687824 */ /* 0x000fe200078e00ff */
[----:B------:R-:W-:Y:S01]  /*10e0*/  SHF.L.U32 R88, R88, 0x10, RZ ;  /* 0x0000001058587819 */ /* 0x000fe200000006ff */
[----:B------:R-:W-:Y:S01]  /*10f0*/  IMAD.U32 R105, R105, 0x10000, RZ ;  /* 0x0001000069697824 */ /* 0x000fe200078e00ff */
[----:B------:R-:W-:Y:S01]  /*1100*/  SHF.L.U32 R91, R91, 0x10, RZ ;  /* 0x000000105b5b7819 */ /* 0x000fe200000006ff */
[----:B------:R-:W-:Y:S01]  /*1110*/  IMAD R108, R108, -0x2daee0ad, RZ ;  /* 0xd2511f536c6c7824 */ /* 0x000fe200078e02ff */
[----:B------:R-:W-:Y:S01]  /*1120*/  SHF.L.U32 R96, R96, 0x10, RZ ;  /* 0x0000001060607819 */ /* 0x000fe200000006ff */
[----:B------:R-:W-:Y:S01]  /*1130*/  IMAD.SHL.U32 R107, R62, 0x8, RZ ;  /* 0x000000083e6b7824 */ /* 0x000fe200078e00ff */
[----:B------:R-:W-:Y:S01]  /*1140*/  SHF.L.U32 R99, R99, 0x10, RZ ;  /* 0x0000001063637819 */ /* 0x000fe200000006ff */
[----:B------:R-:W-:Y:S01]  /*1150*/  IMAD R110, R110, -0x326172a9, RZ ;  /* 0xcd9e8d576e6e7824 */ /* 0x000fe200078e02ff */
[----:B------:R-:W-:Y:S01]  /*1160*/  SHF.L.U32 R103, R103, 0x10, RZ ;  /* 0x0000001067677819 */ /* 0x000fe200000006ff */
[----:B------:R-:W-:Y:S01]  /*1170*/  ULDC UR9, c[0x0][0x290] ;  /* 0x0000a40000097ab9 */ /* 0x000fe20000000800 */
[----:B------:R-:W-:Y:S01]  /*1180*/  SHF.L.U32 R106, R106, 0x10, RZ ;  /* 0x000000106a6a7819 */ /* 0x000fe200000006ff */
[----:B------:R-:W-:Y:S01]  /*1190*/  ULDC.64 UR10, c[0x0][0x298] ;  /* 0x0000a600000a7ab9 */ /* 0x000fe20000000a00 */
[----:B------:R-:W-:Y:S01]  /*11a0*/  ULDC.64 UR6, c[0x0][0x230] ;  /* 0x00008c0000067ab9 */ /* 0x000fe20000000a00 */
[----:B01----:R-:W-:-:S05]  /*11b0*/  ULDC.64 UR12, c[0x0][0x210] ;  /* 0x00008400000c7ab9 */ /* 0x003fca0000000a00 */
.L_x_1639:
[----:B0123--:R-:W0:Y:S08]  /*11c0*/  LDC.64 R68, c[0x0][0x280] ;  /* 0x0000a000ff447b82 */ /* 0x00fe300000000a00 */
[----:B------:R-:W1:Y:S01]  /*11d0*/  LDC R179, c[0x0][0x218] ;  /* 0x00008600ffb37b82 */ /* 0x000e620000000800 */
[----:B0-----:R-:W-:-:S07]  /*11e0*/  IMAD.WIDE R70, R20, 0x4, R68 ;  /* 0x0000000414467825 */ /* 0x001fce00078e0244 */
[----:B------:R-:W0:Y:S01]  /*11f0*/  LDC.64 R68, c[0x0][0x288] ;  /* 0x0000a200ff447b82 */ /* 0x000e220000000a00 */
[----:B------:R-:W2:Y:S01]  /*1200*/  LDG.E R142, desc[UR4][R70.64] ;  /* 0x00000004468e7981 */ /* 0x000ea2000c1e1900 */
[----:B0-----:R-:W-:-:S05]  /*1210*/  IMAD.WIDE R68, R20, 0x4, R68 ;  /* 0x0000000414447825 */ /* 0x001fca00078e0244 */
[----:B------:R0:W5:Y:S01]  /*1220*/  LDG.E R136, desc[UR4][R68.64] ;  /* 0x0000000444887981 */ /* 0x000162000c1e1900 */
[----:B-1----:R-:W-:Y:S01]  /*1230*/  IMAD R132, R20, R179, RZ ;  /* 0x000000b314847224 */ /* 0x002fe200078e02ff */
[----:B------:R-:W-:Y:S01]  /*1240*/  BSSY B0, `(.L_x_1296) ;  /* 0x0000341000007945 */ /* 0x000fe20003800000 */
[----:B------:R-:W-:-:S03]  /*1250*/  MOV R181, RZ ;  /* 0x000000ff00b57202 */ /* 0x000fc60000000f00 */
[----:B------:R-:W-:-:S04]  /*1260*/  SHF.R.S32.HI R133, RZ, 0x1f, R132 ;  /* 0x0000001fff857819 */ /* 0x000fc80000011484 */
[----:B------:R-:W-:-:S04]  /*1270*/  LEA.HI R133, R133, R132, RZ, 0x3 ;  /* 0x0000008485857211 */ /* 0x000fc800078f18ff */
[----:B------:R-:W-:Y:S02]  /*1280*/  LEA.HI.SX32 R183, R133, R12, 0x1d ;  /* 0x0000000c85b77211 */ /* 0x000fe400078feaff */
[----:B--2---:R-:W-:-:S13]  /*1290*/  ISETP.GE.AND P0, PT, R142, 0x1, PT ;  /* 0x000000018e00780c */ /* 0x004fda0003f06270 */
[----:B------:R-:W-:Y:S01]  /*12a0*/  @P0 VIADD R138, R142, 0xffffffff ;  /* 0xffffffff8e8a0836 */ /* 0x000fe20000000000 */
[----:B------:R-:W-:-:S03]  /*12b0*/  @P0 LOP3.LUT R12, R0, 0xff, RZ, 0xc0, !PT ;  /* 0x000000ff000c0812 */ /* 0x000fc600078ec0ff */
[----:B------:R-:W-:-:S05]  /*12c0*/  @P0 IMAD R138, R138, R179, RZ ;  /* 0x000000b38a8a0224 */ /* 0x000fca00078e02ff */
[----:B------:R-:W-:-:S04]  /*12d0*/  @P0 SHF.R.S32.HI R71, RZ, 0x1f, R138 ;  /* 0x0000001fff470819 */ /* 0x000fc8000001148a */
[----:B------:R-:W-:Y:S02]  /*12e0*/  @P0 LEA.HI R71, R71, R138, RZ, 0x3 ;  /* 0x0000008a47470211 */ /* 0x000fe400078f18ff */
[----:B------:R-:W-:Y:S02]  /*12f0*/  SHF.R.S32.HI R138, RZ, 0x1f, R20 ;  /* 0x0000001fff8a7819 */ /* 0x000fe40000011414 */
[----:B------:R-:W-:Y:S01]  /*1300*/  @P0 LEA.HI.SX32 R181, R71, R12, 0x1d ;  /* 0x0000000c47b50211 */ /* 0x000fe200078feaff */
        /* <DEDUP_REMOVED lines=12> */
[----:B------:R-:W-:Y:S02]  /*13d0*/  IMAD.MOV.U32 R109, RZ, RZ, RZ ;  /* 0x000000ffff6d7224 */ /* 0x000fe400078e00ff */
[----:B------:R-:W-:Y:S01]  /*13e0*/  IMAD.MOV.U32 R68, RZ, RZ, R72 ;  /* 0x000000ffff447224 */ /* 0x000fe200078e0048 */
[----:B------:R-:W-:Y:S06]  /*13f0*/  @!P1 BRA `(.L_x_1300) ;  /* 0x0000000400609947 */ /* 0x000fec0003800000 */
[----:B------:R-:W-:Y:S01]  /*1400*/  MOV R68, R72 ;  /* 0x0000004800447202 */ /* 0x000fe20000000f00 */
[----:B-----5:R-:W-:Y:S01]  /*1410*/  IMAD.U32 R109, R64, 0x10000, RZ ;  /* 0x00010000406d7824 */ /* 0x020fe200078e00ff */
[----:B------:R-:W-:Y:S06]  /*1420*/  BRA `(.L_x_1300) ;  /* 0x0000000400547947 */ /* 0x000fec0003800000 */
.L_x_1299:
[C---:B------:R-:W-:Y:S01]  /*1430*/  ISETP.NE.AND P3, PT, R72.reuse, 0x1, PT ;  /* 0x000000014800780c */ /* 0x040fe20003f65270 */
[----:B------:R-:W-:Y:S01]  /*1440*/  BSSY B2, `(.L_x_1301) ;  /* 0x000000c000027945 */ /* 0x000fe20003800000 */
[----:B------:R-:W-:-:S11]  /*1450*/  VIADD R68, R72, 0x1 ;  /* 0x0000000148447836 */ /* 0x000fd60000000000 */
[----:B------:R-:W-:Y:S05]  /*1460*/  @!P3 BRA `(.L_x_1302) ;  /* 0x000000000020b947 */ /* 0x000fea0003800000 */
        /* <DEDUP_REMOVED lines=8> */
.L_x_1302:
[----:B------:R-:W-:-:S07]  /*14f0*/  MOV R113, R110 ;  /* 0x0000006e00717202 */ /* 0x000fce0000000f00 */
.L_x_1303:
[----:B------:R-:W-:Y:S05]  /*1500*/  BSYNC B2 ;  /* 0x0000000000027941 */ /* 0x000fea0003800000 */
.L_x_1301:
        /* <DEDUP_REMOVED lines=11> */
[----:B------:R-:W-:Y:S01]  /*15c0*/  @!P3 VIADD R58, R85, 0x1 ;  /* 0x00000001553ab836 */ /* 0x000fe20000000000 */
[----:B------:R-:W-:Y:S02]  /*15d0*/  @!P3 MOV R3, RZ ;  /* 0x000000ff0003b202 */ /* 0x000fe40000000f00 */
[----:B------:R-:W-:-:S13]  /*15e0*/  ISETP.NE.AND P6, PT, R2, RZ, !P3 ;  /* 0x000000ff0200720c */ /* 0x000fda0005fc5270 */
[----:B------:R-:W-:-:S04]  /*15f0*/  @P6 IMAD.MOV R58, RZ, RZ, R85 ;  /* 0x000000ffff3a6224 */ /* 0x000fc800078e0255 */
[----:B------:R-:W-:-:S07]  /*1600*/  @!P3 IMAD.MOV.U32 R85, RZ, RZ, R58 ;  /* 0x000000ffff55b224 */ /* 0x000fce00078e003a */
.L_x_1307:
[----:B------:R-:W-:Y:S05]  /*1610*/  BSYNC B3 ;  /* 0x0000000000037941 */ /* 0x000fea0003800000 */
.L_x_1306:
[----:B------:R-:W-:Y:S01]  /*1620*/  IMAD.HI.U32 R58, R2, -0x326172a9, RZ ;  /* 0xcd9e8d57023a7827 */ /* 0x000fe200078e00ff */
[----:B------:R-:W-:-:S03]  /*1630*/  LOP3.LUT R59, R59, R85, R119, 0x96, !PT ;  /* 0x000000553b3b7212 */ /* 0x000fc600078e9677 */
[----:B------:R-:W-:Y:S01]  /*1640*/  IMAD R69, R2, -0x326172a9, RZ ;  /* 0xcd9e8d5702457824 */ /* 0x000fe200078e02ff */
[----:B------:R-:W-:Y:S01]  /*1650*/  LOP3.LUT R58, R58, R3, R118, 0x96, !PT ;  /* 0x000000033a3a7212 */ /* 0x000fe200078e9676 */
[----:B------:R-:W-:-:S04]  /*1660*/  IMAD.WIDE.U32 R70, R59, -0x326172a9, RZ ;  /* 0xcd9e8d573b467825 */ /* 0x000fc800078e00ff */
[----:B------:R-:W-:Y:S01]  /*1670*/  IMAD R59, R4, -0x2daee0ad, RZ ;  /* 0xd2511f53043b7824 */ /* 0x000fe200078e02ff */
[----:B------:R-:W-:Y:S01]  /*1680*/  LOP3.LUT R69, R71, R69, R6, 0x96, !PT ;  /* 0x0000004547457212 */ /* 0x000fe200078e9606 */
[----:B------:R-:W-:-:S04]  /*1690*/  IMAD.WIDE.U32 R108, R58, -0x2daee0ad, RZ ;  /* 0xd2511f533a6c7825 */ /* 0x000fc800078e00ff */
[----:B------:R-:W-:Y:S01]  /*16a0*/  IMAD.WIDE.U32 R68, R69, -0x2daee0ad, RZ ;  /* 0xd2511f5345447825 */ /* 0x000fe200078e00ff */
[----:B------:R-:W-:-:S04]  /*16b0*/  LOP3.LUT R59, R109, R59, R5, 0x96, !PT ;  /* 0x0000003b6d3b7212 */ /* 0x000fc800078e9605 */
[----:B------:R-:W-:Y:S01]  /*16c0*/  LOP3.LUT R71, R69, R108, R8, 0x96, !PT ;  /* 0x0000006c45477212 */ /* 0x000fe200078e9608 */
[----:B------:R-:W-:-:S05]  /*16d0*/  IMAD.WIDE.U32 R58, R59, -0x326172a9, RZ ;  /* 0xcd9e8d573b3a7825 */ /* 0x000fca00078e00ff */
[----:B------:R-:W-:Y:S01]  /*16e0*/  LOP3.LUT R108, R59, R70, R7, 0x96, !PT ;  /* 0x000000463b6c7212 */ /* 0x000fe200078e9607 */
[----:B------:R-:W-:-:S04]  /*16f0*/  IMAD.WIDE.U32 R70, R71, -0x326172a9, RZ ;  /* 0xcd9e8d5747467825 */ /* 0x000fc800078e00ff */
[----:B------:R-:W-:Y:S01]  /*1700*/  IMAD.WIDE.U32 R108, R108, -0x2daee0ad, RZ ;  /* 0xd2511f536c6c7825 */ /* 0x000fe200078e00ff */
[----:B------:R-:W-:-:S04]  /*1710*/  LOP3.LUT R69, R71, R58, R10, 0x96, !PT ;  /* 0x0000003a47457212 */ /* 0x000fc800078e960a */
        /* <DEDUP_REMOVED lines=23> */
[----:B------:R-:W-:-:S03]  /*1890*/  LOP3.LUT R59, R111, R68, R57, 0x96, !PT ;  /* 0x000000446f3b7212 */ /* 0x000fc600078e9639 */
[----:B------:R-:W-:Y:S01]  /*18a0*/  IMAD.MOV.U32 R68, RZ, RZ, RZ ;  /* 0x000000ffff447224 */ /* 0x000fe200078e00ff */
[----:B------:R-:W-:-:S07]  /*18b0*/  LOP3.LUT R58, R109, R58, R56, 0x96, !PT ;  /* 0x0000003a6d3a7212 */ /* 0x000fce00078e9638 */
.L_x_1305:
[----:B------:R-:W-:Y:S05]  /*18c0*/  BSYNC B2 ;  /* 0x0000000000027941 */ /* 0x000fea0003800000 */
.L_x_1304:
[----:B------:R-:W-:Y:S01]  /*18d0*/  HFMA2.MMA R72, -RZ, RZ, 0.1171875, 0 ;  /* 0x2f800000ff487435 */ /* 0x000fe200000001ff */
[----:B------:R-:W-:Y:S01]  /*18e0*/  I2FP.F32.U32 R69, R113 ;  /* 0x0000007100457245 */ /* 0x000fe20000201000 */
[----:B-----5:R-:W-:-:S04]  /*18f0*/  IMAD.U32 R70, R60, 0x10000, RZ ;  /* 0x000100003c467824 */ /* 0x020fc800078e00ff */
[----:B------:R-:W-:-:S04]  /*1900*/  FMUL.FTZ R70, R70, UR11 ;  /* 0x0000000b46467c20 */ /* 0x000fc80008410000 */
[----:B------:R-:W-:Y:S01]  /*1910*/  FFMA.FTZ R69, R69, R72, 1.1641532182693481445e-10 ;  /* 0x2f00000045457423 */ /* 0x000fe20000010048 */
[----:B------:R-:W-:-:S04]  /*1920*/  FMUL.FTZ R70, R70, UR10 ;  /* 0x0000000a46467c20 */ /* 0x000fc80008410000 */
[----:B------:R-:W-:-:S04]  /*1930*/  FSETP.GTU.FTZ.AND P3, PT, R69, UR8, PT ;  /* 0x0000000845007c0b */ /* 0x000fc8000bf7c000 */
[----:B------:R-:W-:Y:S01]  /*1940*/  FSEL R109, R70, RZ, !P3 ;  /* 0x000000ff466d7208 */ /* 0x000fe20005800000 */
[----:B------:R-:W-:Y:S01]  /*1950*/  @P1 IMAD.U32 R70, R64, 0x10000, RZ ;  /* 0x0001000040461824 */ /* 0x000fe200078e00ff */
[----:B------:R-:W-:-:S03]  /*1960*/  SEL R111, RZ, 0x1, P3 ;  /* 0x00000001ff6f7807 */ /* 0x000fc60001800000 */
[----:B------:R-:W-:-:S07]  /*1970*/  @P1 FADD.FTZ R109, R70, R109 ;  /* 0x0000006d466d1221 */ /* 0x000fce0000010000 */
.L_x_1300:
[----:B------:R-:W-:Y:S05]  /*1980*/  BSYNC B1 ;  /* 0x0000000000017941 */ /* 0x000fea0003800000 */
.L_x_1298:
[----:B------:R-:W-:Y:S04]  /*1990*/  BSSY B1, `(.L_x_1308) ;  /* 0x0000062000017945 */ /* 0x000fe80003800000 */
[----:B------:R-:W-:Y:S05]  /*19a0*/  @P2 BRA `(.L_x_1309) ;  /* 0x00000000001c2947 */ /* 0x000fea0003800000 */
[----:B------:R-:W-:Y:S01]  /*19b0*/  MOV R113, RZ ;  /* 0x000000ff00717202 */ /* 0x000fe20000000f00 */
[----:B------:R-:W-:Y:S01]  /*19c0*/  IMAD.MOV.U32 R69, RZ, RZ, R68 ;  /* 0x000000ffff457224 */ /* 0x000fe200078e0044 */
[----:B------:R-:W-:Y:S06]  /*19d0*/  @!P1 BRA `(.L_x_1310) ;  /* 0x0000000400749947 */ /* 0x000fec0003800000 */
[----:B-----5:R-:W-:Y:S01]  /*19e0*/  PRMT R113, R64, 0x7632, R113 ;  /* 0x0000763240717816 */ /* 0x020fe20000000071 */
[----:B------:R-:W-:-:S03]  /*19f0*/  IMAD.MOV.U32 R69, RZ, RZ, R68 ;  /* 0x000000ffff457224 */ /* 0x000fc600078e0044 */
[----:B------:R-:W-:Y:S01]  /*1a00*/  SHF.L.U32 R113, R113, 0x10, RZ ;  /* 0x0000001071717819 */ /* 0x000fe200000006ff */
[----:B------:R-:W-:Y:S06]  /*1a10*/  BRA `(.L_x_1310) ;  /* 0x0000000400647947 */ /* 0x000fec0003800000 */
.L_x_1309:
[C---:B------:R-:W-:Y:S01]  /*1a20*/  ISETP.NE.AND P3, PT, R68.reuse, 0x1, PT ;  /* 0x000000014400780c */ /* 0x040fe20003f65270 */
[----:B------:R-:W-:Y:S01]  /*1a30*/  BSSY B2, `(.L_x_1311) ;  /* 0x000000c000027945 */ /* 0x000fe20003800000 */
[----:B------:R-:W-:-:S11]  /*1a40*/  VIADD R69, R68, 0x1 ;  /* 0x0000000144457836 */ /* 0x000fd60000000000 */
        /* <DEDUP_REMOVED lines=9> */
.L_x_1312:
[----:B------:R-:W-:-:S07]  /*1ae0*/  IMAD.MOV.U32 R72, RZ, RZ, R110 ;  /* 0x000000ffff487224 */ /* 0x000fce00078e006e */
.L_x_1313:
[----:B------:R-:W-:Y:S05]  /*1af0*/  BSYNC B2 ;  /* 0x0000000000027941 */ /* 0x000fea0003800000 */
.L_x_1311:
        /* <DEDUP_REMOVED lines=16> */
.L_x_1317:
[----:B------:R-:W-:Y:S05]  /*1c00*/  BSYNC B3 ;  /* 0x0000000000037941 */ /* 0x000fea0003800000 */
.L_x_1316:
        /* <DEDUP_REMOVED lines=40> */
[----:B------:R-:W-:Y:S01]  /*1e90*/  IMAD.MOV.U32 R110, RZ, RZ, R70 ;  /* 0x000000ffff6e7224 */ /* 0x000fe200078e0046 */
[----:B------:R-:W-:Y:S01]  /*1ea0*/  LOP3.LUT R58, R69, R58, R56, 0x96, !PT ;  /* 0x0000003a453a7212 */ /* 0x000fe200078e9638 */
[----:B------:R-:W-:Y:S01]  /*1eb0*/  HFMA2.MMA R69, -RZ, RZ, 0, 0 ;  /* 0x00000000ff457435 */ /* 0x000fe200000001ff */
[----:B------:R-:W-:-:S10]  /*1ec0*/  IMAD.MOV.U32 R108, RZ, RZ, R68 ;  /* 0x000000ffff6c7224 */ /* 0x000fd400078e0044 */
.L_x_1315:
[----:B------:R-:W-:Y:S05]  /*1ed0*/  BSYNC B2 ;  /* 0x0000000000027941 */ /* 0x000fea0003800000 */
.L_x_1314:
[----:B-----5:R-:W-:Y:S01]  /*1ee0*/  PRMT R70, R60, 0x7632, R70 ;  /* 0x000076323c467816 */ /* 0x020fe20000000046 */
[----:B------:R-:W-:Y:S01]  /*1ef0*/  IMAD.MOV.U32 R71, RZ, RZ, 0x2f800000 ;  /* 0x2f800000ff477424 */ /* 0x000fe200078e00ff */
[----:B------:R-:W-:-:S03]  /*1f00*/  I2FP.F32.U32 R68, R72 ;  /* 0x0000004800447245 */ /* 0x000fc60000201000 */
[----:B------:R-:W-:Y:S02]  /*1f10*/  IMAD.U32 R70, R70, 0x10000, RZ ;  /* 0x0001000046467824 */ /* 0x000fe400078e00ff */
[----:B------:R-:W-:Y:S02]  /*1f20*/  FFMA.FTZ R68, R68, R71, 1.1641532182693481445e-10 ;  /* 0x2f00000044447423 */ /* 0x000fe40000010047 */
[----:B------:R-:W-:-:S03]  /*1f30*/  FMUL.FTZ R70, R70, UR11 ;  /* 0x0000000b46467c20 */ /* 0x000fc60008410000 */
[----:B------:R-:W-:Y:S01]  /*1f40*/  FSETP.GTU.FTZ.AND P3, PT, R68, UR8, PT ;  /* 0x0000000844007c0b */ /* 0x000fe2000bf7c000 */
[----:B------:R-:W-:Y:S01]  /*1f50*/  FMUL.FTZ R70, R70, UR10 ;  /* 0x0000000a46467c20 */ /* 0x000fe20008410000 */
[----:B------:R-:W-:Y:S02]  /*1f60*/  @P1 PRMT R68, R64, 0x7632, R68 ;  /* 0x0000763240441816 */ /* 0x000fe40000000044 */
[----:B------:R-:W-:Y:S02]  /*1f70*/  SEL R112, RZ, 0x1, P3 ;  /* 0x00000001ff707807 */ /* 0x000fe40001800000 */
[----:B------:R-:W-:Y:S02]  /*1f80*/  FSEL R113, R70, RZ, !P3 ;  /* 0x000000ff46717208 */ /* 0x000fe40005800000 */
[----:B------:R-:W-:-:S05]  /*1f90*/  @P1 SHF.L.U32 R68, R68, 0x10, RZ ;  /* 0x0000001044441819 */ /* 0x000fca00000006ff */
[----:B------:R-:W-:-:S07]  /*1fa0*/  @P1 FADD.FTZ R113, R68, R113 ;  /* 0x0000007144711221 */ /* 0x000fce0000010000 */
.L_x_1310:
[----:B------:R-:W-:Y:S05]  /*1fb0*/  BSYNC B1 ;  /* 0x0000000000017941 */ /* 0x000fea0003800000 */
.L_x_1308:
[----:B------:R-:W-:Y:S04]  /*1fc0*/  BSSY B1, `(.L_x_1318) ;  /* 0x000005f000017945 */ /* 0x000fe80003800000 */
[----:B------:R-:W-:Y:S05]  /*1fd0*/  @P2 BRA `(.L_x_1319) ;  /* 0x0000000000182947 */ /* 0x000fea0003800000 */
[----:B------:R-:W-:Y:S02]  /*1fe0*/  IMAD.MOV.U32 R115, RZ, RZ, RZ ;  /* 0x000000ffff737224 */ /* 0x000fe400078e00ff */
[----:B------:R-:W-:Y:S01]  /*1ff0*/  IMAD.MOV.U32 R68, RZ, RZ, R69 ;  /* 0x000000ffff447224 */ /* 0x000fe200078e0045 */
[----:B------:R-:W-:Y:S06]  /*2000*/  @!P1 BRA `(.L_x_1320) ;  /* 0x0000000400689947 */ /* 0x000fec0003800000 */
[----:B------:R-:W-:Y:S01]  /*2010*/  MOV R68, R69 ;  /* 0x0000004500447202 */ /* 0x000fe20000000f00 */
[----:B-----5:R-:W-:Y:S01]  /*2020*/  IMAD.U32 R115, R65, 0x10000, RZ ;  /* 0x0001000041737824 */ /* 0x020fe200078e00ff */
[----:B------:R-:W-:Y:S06]  /*2030*/  BRA `(.L_x_1320) ;  /* 0x00000004005c7947 */ /* 0x000fec0003800000 */
.L_x_1319:
        /* <DEDUP_REMOVED lines=12> */
.L_x_1322:
[----:B------:R-:W-:-:S07]  /*2100*/  MOV R72, R110 ;  /* 0x0000006e00487202 */ /* 0x000fce0000000f00 */
.L_x_1323:
[----:B------:R-:W-:Y:S05]  /*2110*/  BSYNC B2 ;  /* 0x0000000000027941 */ /* 0x000fea0003800000 */
.L_x_1321:
        /* <DEDUP_REMOVED lines=16> */
.L_x_1327:
[----:B------:R-:W-:Y:S05]  /*2220*/  BSYNC B3 ;  /* 0x0000000000037941 */ /* 0x000fea0003800000 */
.L_x_1326:
        /* <DEDUP_REMOVED lines=41> */
[----:B------:R-:W-:Y:S01]  /*24c0*/  MOV R108, R68 ;  /* 0x00000044006c7202 */ /* 0x000fe20000000f00 */
[----:B------:R-:W-:Y:S01]  /*24d0*/  IMAD.MOV.U32 R68, RZ, RZ, RZ ;  /* 0x000000ffff447224 */ /* 0x000fe200078e00ff */
[----:B------:R-:W-:-:S07]  /*24e0*/  LOP3.LUT R58, R69, R58, R56, 0x96, !PT ;  /* 0x0000003a453a7212 */ /* 0x000fce00078e9638 */
.L_x_1325:
[----:B------:R-:W-:Y:S05]  /*24f0*/  BSYNC B2 ;  /* 0x0000000000027941 */ /* 0x000fea0003800000 */
.L_x_1324:
[----:B------:R-:W-:Y:S01]  /*2500*/  I2FP.F32.U32 R69, R72 ;  /* 0x0000004800457245 */ /* 0x000fe20000201000 */
[----:B------:R-:W-:Y:S01]  /*2510*/  IMAD.MOV.U32 R72, RZ, RZ, 0x2f800000 ;  /* 0x2f800000ff487424 */ /* 0x000fe200078e00ff */
[----:B-----5:R-:W-:-:S03]  /*2520*/  SHF.L.U32 R70, R61, 0x10, RZ ;  /* 0x000000103d467819 */ /* 0x020fc600000006ff */
[----:B------:R-:W-:Y:S02]  /*2530*/  FFMA.FTZ R69, R69, R72, 1.1641532182693481445e-10 ;  /* 0x2f00000045457423 */ /* 0x000fe40000010048 */
[----:B------:R-:W-:-:S03]  /*2540*/  FMUL.FTZ R70, R70, UR11 ;  /* 0x0000000b46467c20 */ /* 0x000fc60008410000 */
[----:B------:R-:W-:Y:S01]  /*2550*/  FSETP.GTU.FTZ.AND P3, PT, R69, UR8, PT ;  /* 0x0000000845007c0b */ /* 0x000fe2000bf7c000 */
[----:B------:R-:W-:-:S03]  /*2560*/  FMUL.FTZ R70, R70, UR10 ;  /* 0x0000000a46467c20 */ /* 0x000fc60008410000 */
[----:B------:R-:W-:Y:S02]  /*2570*/  SEL R114, RZ, 0x1, P3 ;  /* 0x00000001ff727807 */ /* 0x000fe40001800000 */
[----:B------:R-:W-:Y:S01]  /*2580*/  FSEL R115, R70, RZ, !P3 ;  /* 0x000000ff46737208 */ /* 0x000fe20005800000 */
[----:B------:R-:W-:-:S04]  /*2590*/  @P1 IMAD.U32 R70, R65, 0x10000, RZ ;  /* 0x0001000041461824 */ /* 0x000fc800078e00ff */
[----:B------:R-:W-:-:S07]  /*25a0*/  @P1 FADD.FTZ R115, R70, R115 ;  /* 0x0000007346731221 */ /* 0x000fce0000010000 */
.L_x_1320:
[----:B------:R-:W-:Y:S05]  /*25b0*/  BSYNC B1 ;  /* 0x0000000000017941 */ /* 0x000fea0003800000 */
.L_x_1318:
[----:B------:R-:W-:Y:S04]  /*25c0*/  BSSY B1, `(.L_x_1328) ;  /* 0x0000062000017945 */ /* 0x000fe80003800000 */
[----:B------:R-:W-:Y:S05]  /*25d0*/  @P2 BRA `(.L_x_1329) ;  /* 0x00000000001c2947 */ /* 0x000fea0003800000 */
[----:B------:R-:W-:Y:S01]  /*25e0*/  IMAD.MOV.U32 R117, RZ, RZ, RZ ;  /* 0x000000ffff757224 */ /* 0x000fe200078e00ff */
[----:B------:R-:W-:Y:S01]  /*25f0*/  MOV R69, R68 ;  /* 0x0000004400457202 */ /* 0x000fe20000000f00 */
[----:B------:R-:W-:Y:S06]  /*2600*/  @!P1 BRA `(.L_x_1330) ;  /* 0x0000000400749947 */ /* 0x000fec0003800000 */
[----:B-----5:R-:W-:Y:S01]  /*2610*/  PRMT R117, R65, 0x7632, R117 ;  /* 0x0000763241757816 */ /* 0x020fe20000000075 */
[----:B------:R-:W-:-:S04]  /*2620*/  IMAD.MOV.U32 R69, RZ, RZ, R68 ;  /* 0x000000ffff457224 */ /* 0x000fc800078e0044 */
[----:B------:R-:W-:Y:S01]  /*2630*/  IMAD.U32 R117, R117, 0x10000, RZ ;  /* 0x0001000075757824 */ /* 0x000fe200078e00ff */
[----:B------:R-:W-:Y:S06]  /*2640*/  BRA `(.L_x_1330) ;  /* 0x0000000400647947 */ /* 0x000fec0003800000 */
.L_x_1329:
[C---:B------:R-:W-:Y:S01]  /*2650*/  ISETP.NE.AND P3, PT, R68.reuse, 0x1, PT ;  /* 0x000000014400780c */ /* 0x040fe20003f65270 */
[----:B------:R-:W-:Y:S01]  /*2660*/  BSSY B2, `(.L_x_1331) ;  /* 0x000000c000027945 */ /* 0x000fe20003800000 */
[----:B------:R-:W-:-:S11]  /*2670*/  IADD3 R69, R68, 0x1, RZ ;  /* 0x0000000144457810 */ /* 0x000fd60007ffe0ff */
        /* <DEDUP_REMOVED lines=9> */
.L_x_1332:
[----:B------:R-:W-:-:S07]  /*2710*/  IMAD.MOV.U32 R72, RZ, RZ, R110 ;  /* 0x000000ffff487224 */ /* 0x000fce00078e006e */
.L_x_1333:
[----:B------:R-:W-:Y:S05]  /*2720*/  BSYNC B2 ;  /* 0x0000000000027941 */ /* 0x000fea0003800000 */
.L_x_1331:
        /* <DEDUP_REMOVED lines=16> */
.L_x_1337:
[----:B------:R-:W-:Y:S05]  /*2830*/  BSYNC B3 ;  /* 0x0000000000037941 */ /* 0x000fea0003800000 */
.L_x_1336:
[----:B------:R-:W-:Y:S01]  /*2840*/  IMAD.HI.U32 R58, R2, -0x326172a9, RZ ;  /* 0xcd9e8d57023a7827 */ /* 0x000fe200078e00ff */
[----:B------:R-:W-:-:S03]  /*2850*/  LOP3.LUT R59, R59, R85, R119, 0x96, !PT ;  /* 0x000000553b3b7212 */ /* 0x000fc600078e9677 */
[----:B------:R-:W-:Y:S01]  /*2860*/  IMAD R117, R2, -0x326172a9, RZ ;  /* 0xcd9e8d5702757824 */ /* 0x000fe200078e02ff */
[----:B------:R-:W-:Y:S01]  /*2870*/  LOP3.LUT R58, R58, R3, R118, 0x96, !PT ;  /* 0x000000033a3a7212 */ /* 0x000fe200078e9676 */
[----:B------:R-:W-:-:S04]  /*2880*/  IMAD.WIDE.U32 R70, R59, -0x326172a9, RZ ;  /* 0xcd9e8d573b467825 */ /* 0x000fc800078e00ff */
[----:B------:R-:W-:Y:S02]  /*2890*/  IMAD R59, R4, -0x2daee0ad, RZ ;  /* 0xd2511f53043b7824 */ /* 0x000fe400078e02ff */
[----:B------:R-:W-:Y:S01]  /*28a0*/  IMAD.WIDE.U32 R68, R58, -0x2daee0ad, RZ ;  /* 0xd2511f533a447825 */ /* 0x000fe200078e00ff */
[----:B------:R-:W-:-:S04]  /*28b0*/  LOP3.LUT R58, R71, R117, R6, 0x96, !PT ;  /* 0x00000075473a7212 */ /* 0x000fc800078e9606 */
[----:B------:R-:W-:Y:S01]  /*28c0*/  LOP3.LUT R69, R69, R59, R5, 0x96, !PT ;  /* 0x0000003b45457212 */ /* 0x000fe200078e9605 */
[----:B------:R-:W-:-:S05]  /*28d0*/  IMAD.WIDE.U32 R58, R58, -0x2daee0ad, RZ ;  /* 0xd2511f533a3a7825 */ /* 0x000fca00078e00ff */
        /* <DEDUP_REMOVED lines=29> */
[----:B------:R-:W-:Y:S01]  /*2ab0*/  IMAD.WIDE.U32 R68, R69, -0x2daee0ad, RZ ;  /* 0xd2511f5345447825 */ /* 0x000fe200078e00ff */
[----:B------:R-:W-:-:S03]  /*2ac0*/  MOV R110, R70 ;  /* 0x00000046006e7202 */ /* 0x000fc60000000f00 */
[----:B------:R-:W-:Y:S01]  /*2ad0*/  IMAD.MOV.U32 R108, RZ, RZ, R68 ;  /* 0x000000ffff6c7224 */ /* 0x000fe200078e0044 */
[----:B------:R-:W-:Y:S01]  /*2ae0*/  LOP3.LUT R58, R69, R58, R56, 0x96, !PT ;  /* 0x0000003a453a7212 */ /* 0x000fe200078e9638 */
[----:B------:R-:W-:-:S07]  /*2af0*/  IMAD.MOV.U32 R69, RZ, RZ, RZ ;  /* 0x000000ffff457224 */ /* 0x000fce00078e00ff */
.L_x_1335:
[----:B------:R-:W-:Y:S05]  /*2b00*/  BSYNC B2 ;  /* 0x0000000000027941 */ /* 0x000fea0003800000 */
.L_x_1334:
[----:B-----5:R-:W-:Y:S01]  /*2b10*/  PRMT R70, R61, 0x7632, R70 ;  /* 0x000076323d467816 */ /* 0x020fe20000000046 */
[----:B------:R-:W-:Y:S01]  /*2b20*/  IMAD.MOV.U32 R71, RZ, RZ, 0x2f800000 ;  /* 0x2f800000ff477424 */ /* 0x000fe200078e00ff */
[----:B------:R-:W-:Y:S02]  /*2b30*/  I2FP.F32.U32 R68, R72 ;  /* 0x0000004800447245 */ /* 0x000fe40000201000 */
[----:B------:R-:W-:-:S03]  /*2b40*/  SHF.L.U32 R70, R70, 0x10, RZ ;  /* 0x0000001046467819 */ /* 0x000fc600000006ff */
[----:B------:R-:W-:Y:S02]  /*2b50*/  FFMA.FTZ R68, R68, R71, 1.1641532182693481445e-10 ;  /* 0x2f00000044447423 */ /* 0x000fe40000010047 */
[----:B------:R-:W-:-:S03]  /*2b60*/  FMUL.FTZ R70, R70, UR11 ;  /* 0x0000000b46467c20 */ /* 0x000fc60008410000 */
[----:B------:R-:W-:Y:S01]  /*2b70*/  FSETP.GTU.FTZ.AND P3, PT, R68, UR8, PT ;  /* 0x0000000844007c0b */ /* 0x000fe2000bf7c000 */
[----:B------:R-:W-:Y:S01]  /*2b80*/  FMUL.FTZ R70, R70, UR10 ;  /* 0x0000000a46467c20 */ /* 0x000fe20008410000 */
[----:B------:R-:W-:Y:S02]  /*2b90*/  @P1 PRMT R68, R65, 0x7632, R68 ;  /* 0x0000763241441816 */ /* 0x000fe40000000044 */
[----:B------:R-:W-:Y:S02]  /*2ba0*/  SEL R116, RZ, 0x1, P3 ;  /* 0x00000001ff747807 */ /* 0x000fe40001800000 */
[----:B------:R-:W-:Y:S01]  /*2bb0*/  FSEL R117, R70, RZ, !P3 ;  /* 0x000000ff46757208 */ /* 0x000fe20005800000 */
[----:B------:R-:W-:-:S04]  /*2bc0*/  @P1 IMAD.U32 R68, R68, 0x10000, RZ ;  /* 0x0001000044441824 */ /* 0x000fc800078e00ff */
[----:B------:R-:W-:-:S07]  /*2bd0*/  @P1 FADD.FTZ R117, R68, R117 ;  /* 0x0000007544751221 */ /* 0x000fce0000010000 */
.L_x_1330:
[----:B------:R-:W-:Y:S05]  /*2be0*/  BSYNC B1 ;  /* 0x0000000000017941 */ /* 0x000fea0003800000 */
.L_x_1328:
[----:B------:R-:W-:Y:S04]  /*2bf0*/  BSSY B1, `(.L_x_1338) ;  /* 0x000005f000017945 */ /* 0x000fe80003800000 */
[----:B------:R-:W-:Y:S05]  /*2c00*/  @P2 BRA `(.L_x_1339) ;  /* 0x0000000000182947 */ /* 0x000fea0003800000 */
[----:B------:R-:W-:Y:S01]  /*2c10*/  HFMA2.MMA R121, -RZ, RZ, 0, 0 ;  /* 0x00000000ff797435 */ /* 0x000fe200000001ff */
[----:B------:R-:W-:Y:S01]  /*2c20*/  IMAD.MOV.U32 R68, RZ, RZ, R69 ;  /* 0x000000ffff447224 */ /* 0x000fe200078e0045 */
[----:B------:R-:W-:Y:S09]  /*2c30*/  @!P1 BRA `(.L_x_1340) ;  /* 0x0000000400689947 */ /* 0x000ff20003800000 */
[----:B------:R-:W-:Y:S01]  /*2c40*/  IMAD.MOV.U32 R68, RZ, RZ, R69 ;  /* 0x000000ffff447224 */ /* 0x000fe200078e0045 */
[----:B-----5:R-:W-:Y:S01]  /*2c50*/  SHF.L.U32 R121, R66, 0x10, RZ ;  /* 0x0000001042797819 */ /* 0x020fe200000006ff */
[----:B------:R-:W-:Y:S06]  /*2c60*/  BRA `(.L_x_1340) ;  /* 0x00000004005c7947 */ /* 0x000fec0003800000 */
.L_x_1339:
        /* <DEDUP_REMOVED lines=12> */
.L_x_1342:
[----:B------:R-:W-:-:S07]  /*2d30*/  IMAD.MOV.U32 R72, RZ, RZ, R110 ;  /* 0x000000ffff487224 */ /* 0x000fce00078e006e */
.L_x_1343:
[----:B------:R-:W-:Y:S05]  /*2d40*/  BSYNC B2 ;  /* 0x0000000000027941 */ /* 0x000fea0003800000 */
.L_x_1341:
        /* <DEDUP_REMOVED lines=16> */
.L_x_1347:
[----:B------:R-:W-:Y:S05]  /*2e50*/  BSYNC B3 ;  /* 0x0000000000037941 */ /* 0x000fea0003800000 */
.L_x_1346:
[----:B------:R-:W-:Y:S01]  /*2e60*/  LOP3.LUT R68, R58, R85, R119, 0x96, !PT ;  /* 0x000000553a447212 */ /* 0x000fe200078e9677 */
[----:B------:R-:W-:-:S04]  /*2e70*/  IMAD.HI.U32 R58, R2, -0x326172a9, RZ ;  /* 0xcd9e8d57023a7827 */ /* 0x000fc800078e00ff */
[----:B------:R-:W-:Y:S01]  /*2e80*/  IMAD R59, R2, -0x326172a9, RZ ;  /* 0xcd9e8d57023b7824 */ /* 0x000fe200078e02ff */
[----:B------:R-:W-:Y:S01]  /*2e90*/  LOP3.LUT R58, R58, R3, R118, 0x96, !PT ;  /* 0x000000033a3a7212 */ /* 0x000fe200078e9676 */
[----:B------:R-:W-:-:S04]  /*2ea0*/  IMAD.WIDE.U32 R68, R68, -0x326172a9, RZ ;  /* 0xcd9e8d5744447825 */ /* 0x000fc800078e00ff */
[----:B------:R-:W-:Y:S01]  /*2eb0*/  IMAD.WIDE.U32 R70, R58, -0x2daee0ad, RZ ;  /* 0xd2511f533a467825 */ /* 0x000fe200078e00ff */
[----:B------:R-:W-:-:S03]  /*2ec0*/  LOP3.LUT R59, R69, R59, R6, 0x96, !PT ;  /* 0x0000003b453b7212 */ /* 0x000fc600078e9606 */
[----:B------:R-:W-:Y:S02]  /*2ed0*/  IMAD R69, R4, -0x2daee0ad, RZ ;  /* 0xd2511f5304457824 */ /* 0x000fe400078e02ff */
[----:B------:R-:W-:-:S03]  /*2ee0*/  IMAD.WIDE.U32 R58, R59, -0x2daee0ad, RZ ;  /* 0xd2511f533b3a7825 */ /* 0x000fc600078e00ff */
[----:B------:R-:W-:Y:S02]  /*2ef0*/  LOP3.LUT R69, R71, R69, R5, 0x96, !PT ;  /* 0x0000004547457212 */ /* 0x000fe400078e9605 */
[----:B------:R-:W-:-:S03]  /*2f00*/  LOP3.LUT R59, R59, R70, R8, 0x96, !PT ;  /* 0x000000463b3b7212 */ /* 0x000fc600078e9608 */
        /* <DEDUP_REMOVED lines=26> */
[----:B------:R-:W-:-:S04]  /*30b0*/  IMAD.WIDE.U32 R68, R69, -0x326172a9, RZ ;  /* 0xcd9e8d5745447825 */ /* 0x000fc800078e00ff */
[----:B------:R-:W-:Y:S01]  /*30c0*/  IMAD.MOV.U32 R110, RZ, RZ, R68 ;  /* 0x000000ffff6e7224 */ /* 0x000fe200078e0044 */
[----:B------:R-:W-:Y:S01]  /*30d0*/  LOP3.LUT R59, R69, R70, R57, 0x96, !PT ;  /* 0x00000046453b7212 */ /* 0x000fe200078e9639 */
[----:B------:R-:W-:-:S04]  /*30e0*/  IMAD.WIDE.U32 R68, R71, -0x2daee0ad, RZ ;  /* 0xd2511f5347447825 */ /* 0x000fc800078e00ff */
[----:B------:R-:W-:Y:S01]  /*30f0*/  IMAD.MOV.U32 R108, RZ, RZ, R68 ;  /* 0x000000ffff6c7224 */ /* 0x000fe200078e0044 */
[----:B------:R-:W-:Y:S01]  /*3100*/  HFMA2.MMA R68, -RZ, RZ, 0, 0 ;  /* 0x00000000ff447435 */ /* 0x000fe200000001ff */
[----:B------:R-:W-:-:S10]  /*3110*/  LOP3.LUT R58, R69, R58, R56, 0x96, !PT ;  /* 0x0000003a453a7212 */ /* 0x000fd400078e9638 */
.L_x_1345:
[----:B------:R-:W-:Y:S05]  /*3120*/  BSYNC B2 ;  /* 0x0000000000027941 */ /* 0x000fea0003800000 */
.L_x_1344:
[----:B------:R-:W-:Y:S01]  /*3130*/  I2FP.F32.U32 R69, R72 ;  /* 0x0000004800457245 */ /* 0x000fe20000201000 */
[----:B------:R-:W-:Y:S02]  /*3140*/  IMAD.MOV.U32 R72, RZ, RZ, 0x2f800000 ;  /* 0x2f800000ff487424 */ /* 0x000fe400078e00ff */
[----:B-----5:R-:W-:Y:S02]  /*3150*/  IMAD.U32 R70, R62, 0x10000, RZ ;  /* 0x000100003e467824 */ /* 0x020fe400078e00ff */
[----:B------:R-:W-:Y:S02]  /*3160*/  FFMA.FTZ R69, R69, R72, 1.1641532182693481445e-10 ;  /* 0x2f00000045457423 */ /* 0x000fe40000010048 */
[----:B------:R-:W-:-:S03]  /*3170*/  FMUL.FTZ R70, R70, UR11 ;  /* 0x0000000b46467c20 */ /* 0x000fc60008410000 */
[----:B------:R-:W-:Y:S01]  /*3180*/  FSETP.GTU.FTZ.AND P3, PT, R69, UR8, PT ;  /* 0x0000000845007c0b */ /* 0x000fe2000bf7c000 */
[----:B------:R-:W-:-:S03]  /*3190*/  FMUL.FTZ R70, R70, UR10 ;  /* 0x0000000a46467c20 */ /* 0x000fc60008410000 */
[----:B------:R-:W-:Y:S02]  /*31a0*/  SEL R120, RZ, 0x1, P3 ;  /* 0x00000001ff787807 */ /* 0x000fe40001800000 */
[----:B------:R-:W-:Y:S02]  /*31b0*/  FSEL R121, R70, RZ, !P3 ;  /* 0x000000ff46797208 */ /* 0x000fe40005800000 */
[----:B------:R-:W-:-:S05]  /*31c0*/  @P1 SHF.L.U32 R70, R66, 0x10, RZ ;  /* 0x0000001042461819 */ /* 0x000fca00000006ff */
[----:B------:R-:W-:-:S07]  /*31d0*/  @P1 FADD.FTZ R121, R70, R121 ;  /* 0x0000007946791221 */ /* 0x000fce0000010000 */
.L_x_1340:
[----:B------:R-:W-:Y:S05]  /*31e0*/  BSYNC B1 ;  /* 0x0000000000017941 */ /* 0x000fea0003800000 */
.L_x_1338:
[----:B------:R-:W-:Y:S04]  /*31f0*/  BSSY B1, `(.L_x_1348) ;  /* 0x0000062000017945 */ /* 0x000fe80003800000 */
[----:B------:R-:W-:Y:S05]  /*3200*/  @P2 BRA `(.L_x_1349) ;  /* 0x00000000001c2947 */ /* 0x000fea0003800000 */
[----:B------:R-:W-:Y:S02]  /*3210*/  IMAD.MOV.U32 R123, RZ, RZ, RZ ;  /* 0x000000ffff7b7224 */ /* 0x000fe400078e00ff */
[----:B------:R-:W-:Y:S01]  /*3220*/  IMAD.MOV.U32 R69, RZ, RZ, R68 ;  /* 0x000000ffff457224 */ /* 0x000fe200078e0044 */
[----:B------:R-:W-:Y:S06]  /*3230*/  @!P1 BRA `(.L_x_1350) ;  /* 0x0000000400749947 */ /* 0x000fec0003800000 */
[----:B-----5:R-:W-:Y:S02]  /*3240*/  PRMT R123, R66, 0x7632, R123 ;  /* 0x00007632427b7816 */ /* 0x020fe4000000007b */
[----:B------:R-:W-:-:S03]  /*3250*/  MOV R69, R68 ;  /* 0x0000004400457202 */ /* 0x000fc60000000f00 */
[----:B------:R-:W-:Y:S01]  /*3260*/  IMAD.U32 R123, R123, 0x10000, RZ ;  /* 0x000100007b7b7824 */ /* 0x000fe200078e00ff */
[----:B------:R-:W-:Y:S06]  /*3270*/  BRA `(.L_x_1350) ;  /* 0x0000000400647947 */ /* 0x000fec0003800000 */
.L_x_1349:
        /* <DEDUP_REMOVED lines=12> */
.L_x_1352:
[----:B------:R-:W-:-:S07]  /*3340*/  MOV R72, R110 ;  /* 0x0000006e00487202 */ /* 0x000fce0000000f00 */
.L_x_1353:
[----:B------:R-:W-:Y:S05]  /*3350*/  BSYNC B2 ;  /* 0x0000000000027941 */ /* 0x000fea0003800000 */
.L_x_1351:
        /* <DEDUP_REMOVED lines=16> */
.L_x_1357:
[----:B------:R-:W-:Y:S05]  /*3460*/  BSYNC B3 ;  /* 0x0000000000037941 */ /* 0x000fea0003800000 */
.L_x_1356:
        /* <DEDUP_REMOVED lines=40> */
[----:B------:R-:W-:-:S05]  /*36f0*/  IMAD.WIDE.U32 R68, R71, -0x2daee0ad, RZ ;  /* 0xd2511f5347447825 */ /* 0x000fca00078e00ff */
[----:B------:R-:W-:Y:S01]  /*3700*/  LOP3.LUT R58, R69, R58, R56, 0x96, !PT ;  /* 0x0000003a453a7212 */ /* 0x000fe200078e9638 */
[----:B------:R-:W-:Y:S01]  /*3710*/  IMAD.MOV.U32 R69, RZ, RZ, RZ ;  /* 0x000000ffff457224 */ /* 0x000fe200078e00ff */
[----:B------:R-:W-:-:S07]  /*3720*/  MOV R108, R68 ;  /* 0x00000044006c7202 */ /* 0x000fce0000000f00 */
.L_x_1355:
[----:B------:R-:W-:Y:S05]  /*3730*/  BSYNC B2 ;  /* 0x0000000000027941 */ /* 0x000fea0003800000 */
.L_x_1354:
[----:B------:R-:W-:Y:S01]  /*3740*/  HFMA2.MMA R71, -RZ, RZ, 0.1171875, 0 ;  /* 0x2f800000ff477435 */ /* 0x000fe200000001ff */
[----:B-----5:R-:W-:Y:S02]  /*3750*/  PRMT R70, R62, 0x7632, R70 ;  /* 0x000076323e467816 */ /* 0x020fe40000000046 */
[----:B------:R-:W-:-:S03]  /*3760*/  I2FP.F32.U32 R68, R72 ;  /* 0x0000004800447245 */ /* 0x000fc60000201000 */
[----:B------:R-:W-:-:S04]  /*3770*/  IMAD.U32 R70, R70, 0x10000, RZ ;  /* 0x0001000046467824 */ /* 0x000fc800078e00ff */
[----:B------:R-:W-:Y:S01]  /*3780*/  FFMA.FTZ R68, R68, R71, 1.1641532182693481445e-10 ;  /* 0x2f00000044447423 */ /* 0x000fe20000010047 */
[----:B------:R-:W-:-:S04]  /*3790*/  FMUL.FTZ R70, R70, UR11 ;  /* 0x0000000b46467c20 */ /* 0x000fc80008410000 */
[----:B------:R-:W-:Y:S01]  /*37a0*/  FMUL.FTZ R70, R70, UR10 ;  /* 0x0000000a46467c20 */ /* 0x000fe20008410000 */
[----:B------:R-:W-:Y:S02]  /*37b0*/  FSETP.GTU.FTZ.AND P3, PT, R68, UR8, PT ;  /* 0x0000000844007c0b */ /* 0x000fe4000bf7c000 */
[----:B------:R-:W-:Y:S02]  /*37c0*/  @P1 PRMT R68, R66, 0x7632, R68 ;  /* 0x0000763242441816 */ /* 0x000fe40000000044 */
[----:B------:R-:W-:Y:S02]  /*37d0*/  FSEL R123, R70, RZ, !P3 ;  /* 0x000000ff467b7208 */ /* 0x000fe40005800000 */
[----:B------:R-:W-:Y:S01]  /*37e0*/  SEL R122, RZ, 0x1, P3 ;  /* 0x00000001ff7a7807 */ /* 0x000fe20001800000 */
[----:B------:R-:W-:-:S04]  /*37f0*/  @P1 IMAD.U32 R68, R68, 0x10000, RZ ;  /* 0x0001000044441824 */ /* 0x000fc800078e00ff */
[----:B------:R-:W-:-:S07]  /*3800*/  @P1 FADD.FTZ R123, R68, R123 ;  /* 0x0000007b447b1221 */ /* 0x000fce0000010000 */
.L_x_1350:
[----:B------:R-:W-:Y:S05]  /*3810*/  BSYNC B1 ;  /* 0x0000000000017941 */ /* 0x000fea0003800000 */
.L_x_1348:
[----:B------:R-:W-:Y:S04]  /*3820*/  BSSY B1, `(.L_x_1358) ;  /* 0x000005f000017945 */ /* 0x000fe80003800000 */
[----:B------:R-:W-:Y:S05]  /*3830*/  @P2 BRA `(.L_x_1359) ;  /* 0x0000000000182947 */ /* 0x000fea0003800000 */
[----:B------:R-:W-:Y:S01]  /*3840*/  IMAD.MOV.U32 R125, RZ, RZ, RZ ;  /* 0x000000ffff7d7224 */ /* 0x000fe200078e00ff */
[----:B------:R-:W-:Y:S01]  /*3850*/  MOV R68, R69 ;  /* 0x0000004500447202 */ /* 0x000fe20000000f00 */
[----:B------:R-:W-:Y:S06]  /*3860*/  @!P1 BRA `(.L_x_1360) ;  /* 0x0000000400689947 */ /* 0x000fec0003800000 */
[----:B------:R-:W-:Y:S02]  /*3870*/  IMAD.MOV.U32 R68, RZ, RZ, R69 ;  /* 0x000000ffff447224 */ /* 0x000fe400078e0045 */
[----:B-----5:R-:W-:Y:S01]  /*3880*/  IMAD.U32 R125, R67, 0x10000, RZ ;  /* 0x00010000437d7824 */ /* 0x020fe200078e00ff */
[----:B------:R-:W-:Y:S06]  /*3890*/  BRA `(.L_x_1360) ;  /* 0x00000004005c7947 */ /* 0x000fec0003800000 */
.L_x_1359:
        /* <DEDUP_REMOVED lines=12> */
.L_x_1362:
[----:B------:R-:W-:-:S07]  /*3960*/  IMAD.MOV.U32 R72, RZ, RZ, R110 ;  /* 0x000000ffff487224 */ /* 0x000fce00078e006e */
.L_x_1363:
[----:B------:R-:W-:Y:S05]  /*3970*/  BSYNC B2 ;  /* 0x0000000000027941 */ /* 0x000fea0003800000 */
.L_x_1361:
        /* <DEDUP_REMOVED lines=16> */
.L_x_1367:
[----:B------:R-:W-:Y:S05]  /*3a80*/  BSYNC B3 ;  /* 0x0000000000037941 */ /* 0x000fea0003800000 */
.L_x_1366:
        /* <DEDUP_REMOVED lines=38> */
[----:B------:R-:W-:Y:S02]  /*3cf0*/  LOP3.LUT R59, R69, R70, R57, 0x96, !PT ;  /* 0x00000046453b7212 */ /* 0x000fe400078e9639 */
[----:B------:R-:W-:Y:S01]  /*3d00*/  MOV R110, R68 ;  /* 0x00000044006e7202 */ /* 0x000fe20000000f00 */
[----:B------:R-:W-:-:S04]  /*3d10*/  IMAD.WIDE.U32 R68, R71, -0x2daee0ad, RZ ;  /* 0xd2511f5347447825 */ /* 0x000fc800078e00ff */
[----:B------:R-:W-:Y:S01]  /*3d20*/  IMAD.MOV.U32 R108, RZ, RZ, R68 ;  /* 0x000000ffff6c7224 */ /* 0x000fe200078e0044 */
[----:B------:R-:W-:Y:S01]  /*3d30*/  LOP3.LUT R58, R69, R58, R56, 0x96, !PT ;  /* 0x0000003a453a7212 */ /* 0x000fe200078e9638 */
[----:B------:R-:W-:-:S07]  /*3d40*/  IMAD.MOV.U32 R68, RZ, RZ, RZ ;  /* 0x000000ffff447224 */ /* 0x000fce00078e00ff */
.L_x_1365:
[----:B------:R-:W-:Y:S05]  /*3d50*/  BSYNC B2 ;  /* 0x0000000000027941 */ /* 0x000fea0003800000 */
.L_x_1364:
[----:B------:R-:W-:Y:S01]  /*3d60*/  I2FP.F32.U32 R69, R72 ;  /* 0x0000004800457245 */ /* 0x000fe20000201000 */
[----:B------:R-:W-:Y:S01]  /*3d70*/  HFMA2.MMA R72, -RZ, RZ, 0.1171875, 0 ;  /* 0x2f800000ff487435 */ /* 0x000fe200000001ff */
[----:B-----5:R-:W-:-:S04]  /*3d80*/  IMAD.U32 R70, R63, 0x10000, RZ ;  /* 0x000100003f467824 */ /* 0x020fc800078e00ff */
[----:B------:R-:W-:-:S04]  /*3d90*/  FMUL.FTZ R70, R70, UR11 ;  /* 0x0000000b46467c20 */ /* 0x000fc80008410000 */
[----:B------:R-:W-:Y:S01]  /*3da0*/  FMUL.FTZ R70, R70, UR10 ;  /* 0x0000000a46467c20 */ /* 0x000fe20008410000 */
[----:B------:R-:W-:-:S05]  /*3db0*/  FFMA.FTZ R69, R69, R72, 1.1641532182693481445e-10 ;  /* 0x2f00000045457423 */ /* 0x000fca0000010048 */
[----:B------:R-:W-:-:S04]  /*3dc0*/  FSETP.GTU.FTZ.AND P3, PT, R69, UR8, PT ;  /* 0x0000000845007c0b */ /* 0x000fc8000bf7c000 */
[----:B------:R-:W-:Y:S01]  /*3dd0*/  FSEL R125, R70, RZ, !P3 ;  /* 0x000000ff467d7208 */ /* 0x000fe20005800000 */
[----:B------:R-:W-:Y:S01]  /*3de0*/  @P1 IMAD.U32 R70, R67, 0x10000, RZ ;  /* 0x0001000043461824 */ /* 0x000fe200078e00ff */
[----:B------:R-:W-:-:S03]  /*3df0*/  SEL R124, RZ, 0x1, P3 ;  /* 0x00000001ff7c7807 */ /* 0x000fc60001800000 */
[----:B------:R-:W-:-:S07]  /*3e00*/  @P1 FADD.FTZ R125, R70, R125 ;  /* 0x0000007d467d1221 */ /* 0x000fce0000010000 */
.L_x_1360:
[----:B------:R-:W-:Y:S05]  /*3e10*/  BSYNC B1 ;  /* 0x0000000000017941 */ /* 0x000fea0003800000 */
.L_x_1358:
        /* <DEDUP_REMOVED lines=9> */
.L_x_1369:
        /* <DEDUP_REMOVED lines=12> */
.L_x_1372:
[----:B------:R-:W-:-:S07]  /*3f70*/  IMAD.MOV.U32 R126, RZ, RZ, R110 ;  /* 0x000000ffff7e7224 */ /* 0x000fce00078e006e */
.L_x_1373:
[----:B------:R-:W-:Y:S05]  /*3f80*/  BSYNC B2 ;  /* 0x0000000000027941 */ /* 0x000fea0003800000 */
.L_x_1371:
        /* <DEDUP_REMOVED lines=16> */
.L_x_1377:
[----:B------:R-:W-:Y:S05]  /*4090*/  BSYNC B3 ;  /* 0x0000000000037941 */ /* 0x000fea0003800000 */
.L_x_1376:
[----:B------:R-:W-:Y:S01]  /*40a0*/  LOP3.LUT R68, R58, R85, R119, 0x96, !PT ;  /* 0x000000553a447212 */ /* 0x000fe200078e9677 */
[----:B------:R-:W-:Y:S01]  /*40b0*/  IMAD.HI.U32 R58, R2, -0x326172a9, RZ ;  /* 0xcd9e8d57023a7827 */ /* 0x000fe200078e00ff */
[----:B------:R-:W-:-:S03]  /*40c0*/  HFMA2.MMA R72, -RZ, RZ, 0, 0 ;  /* 0x00000000ff487435 */ /* 0x000fc600000001ff */
        /* <DEDUP_REMOVED lines=40> */
[----:B------:R-:W-:-:S07]  /*4350*/  LOP3.LUT R58, R69, R58, R56, 0x96, !PT ;  /* 0x0000003a453a7212 */ /* 0x000fce00078e9638 */
.L_x_1375:
[----:B------:R-:W-:Y:S05]  /*4360*/  BSYNC B2 ;  /* 0x0000000000027941 */ /* 0x000fea0003800000 */
.L_x_1374:
[----:B-----5:R-:W-:Y:S01]  /*4370*/  PRMT R69, R63, 0x7632, R69 ;  /* 0x000076323f457816 */ /* 0x020fe20000000045 */
[----:B------:R-:W-:Y:S01]  /*4380*/  IMAD.MOV.U32 R71, RZ, RZ, 0x2f800000 ;  /* 0x2f800000ff477424 */ /* 0x000fe200078e00ff */
[----:B------:R-:W-:Y:S02]  /*4390*/  I2FP.F32.U32 R68, R126 ;  /* 0x0000007e00447245 */ /* 0x000fe40000201000 */
[----:B------:R-:W-:Y:S01]  /*43a0*/  @P1 PRMT R70, R67, 0x7632, R70 ;  /* 0x0000763243461816 */ /* 0x000fe20000000046 */
[----:B------:R-:W-:Y:S02]  /*43b0*/  IMAD.U32 R69, R69, 0x10000, RZ ;  /* 0x0001000045457824 */ /* 0x000fe400078e00ff */
[----:B------:R-:W-:Y:S01]  /*43c0*/  FFMA.FTZ R68, R68, R71, 1.1641532182693481445e-10 ;  /* 0x2f00000044447423 */ /* 0x000fe20000010047 */
[----:B------:R-:W-:Y:S01]  /*43d0*/  @P1 SHF.L.U32 R70, R70, 0x10, RZ ;  /* 0x0000001046461819 */ /* 0x000fe200000006ff */
[----:B------:R-:W-:-:S03]  /*43e0*/  FMUL.FTZ R69, R69, UR11 ;  /* 0x0000000b45457c20 */ /* 0x000fc60008410000 */
[----:B------:R-:W-:Y:S01]  /*43f0*/  FSETP.GTU.FTZ.AND P2, PT, R68, UR8, PT ;  /* 0x0000000844007c0b */ /* 0x000fe2000bf5c000 */
[----:B------:R-:W-:-:S03]  /*4400*/  FMUL.FTZ R69, R69, UR10 ;  /* 0x0000000a45457c20 */ /* 0x000fc60008410000 */
[----:B------:R-:W-:Y:S02]  /*4410*/  SEL R126, RZ, 0x1, P2 ;  /* 0x00000001ff7e7807 */ /* 0x000fe40001000000 */
[----:B------:R-:W-:-:S05]  /*4420*/  FSEL R127, R69, RZ, !P2 ;  /* 0x000000ff457f7208 */ /* 0x000fca0005000000 */
[----:B------:R-:W-:-:S07]  /*4430*/  @P1 FADD.FTZ R127, R70, R127 ;  /* 0x0000007f467f1221 */ /* 0x000fce0000010000 */
.L_x_1370:
[----:B------:R-:W-:Y:S05]  /*4440*/  BSYNC B1 ;  /* 0x0000000000017941 */ /* 0x000fea0003800000 */
.L_x_1368:
[----:B------:R-:W0:Y:S01]  /*4450*/  LDC.64 R132, c[0x0][0x238] ;  /* 0x00008e00ff847b82 */ /* 0x000e220000000a00 */
[----:B------:R-:W-:Y:S01]  /*4460*/  F2FP.BF16.F32.PACK_AB R71, R127, R125 ;  /* 0x0000007d7f47723e */ /* 0x000fe200000010ff */
[----:B------:R-:W-:Y:S01]  /*4470*/  BSSY B1, `(.L_x_1378) ;  /* 0x000001b000017945 */ /* 0x000fe20003800000 */
[----:B------:R-:W-:Y:S02]  /*4480*/  F2FP.BF16.F32.PACK_AB R70, R123, R121 ;  /* 0x000000797b46723e */ /* 0x000fe400000010ff */
[----:B------:R-:W-:Y:S02]  /*4490*/  F2FP.BF16.F32.PACK_AB R69, R117, R115 ;  /* 0x000000737545723e */ /* 0x000fe400000010ff */
[----:B------:R-:W-:Y:S01]  /*44a0*/  F2FP.BF16.F32.PACK_AB R68, R113, R109 ;  /* 0x0000006d7144723e */ /* 0x000fe200000010ff */
[----:B0-----:R-:W-:-:S05]  /*44b0*/  IMAD.WIDE.U32 R132, R183, 0x10, R132 ;  /* 0x00000010b7847825 */ /* 0x001fca00078e0084 */
[----:B------:R0:W-:Y:S01]  /*44c0*/  STG.E.128 desc[UR4][R132.64], R68 ;  /* 0x0000004484007986 */ /* 0x0001e2000c101d04 */
[----:B------:R-:W-:Y:S05]  /*44d0*/  @!P0 BRA `(.L_x_1379) ;  /* 0x0000000000508947 */ /* 0x000fea0003800000 */
[----:B0-----:R-:W-:Y:S01]  /*44e0*/  IMAD.U32 R68, R124, 0x10000, RZ ;  /* 0x000100007c447824 */ /* 0x001fe200078e00ff */
[----:B------:R-:W-:Y:S02]  /*44f0*/  LOP3.LUT R70, R114, 0xff, RZ, 0xc0, !PT ;  /* 0x000000ff72467812 */ /* 0x000fe400078ec0ff */
[----:B------:R-:W-:Y:S02]  /*4500*/  LOP3.LUT R132, R112, 0xff, RZ, 0xc0, !PT ;  /* 0x000000ff70847812 */ /* 0x000fe400078ec0ff */
[----:B------:R-:W-:Y:S01]  /*4510*/  LOP3.LUT R185, R68, 0xff0000, RZ, 0xc0, !PT ;  /* 0x00ff000044b97812 */ /* 0x000fe200078ec0ff */
[----:B------:R-:W-:Y:S01]  /*4520*/  IMAD.WIDE.U32 R70, R70, 0x10000, RZ ;  /* 0x0001000046467825 */ /* 0x000fe200078e00ff */
[----:B------:R-:W-:-:S03]  /*4530*/  LOP3.LUT R68, R126, 0xffff, RZ, 0xc0, !PT ;  /* 0x0000ffff7e447812 */ /* 0x000fc600078ec0ff */
[----:B------:R-:W-:Y:S01]  /*4540*/  IMAD.WIDE.U32 R132, R132, 0x100, RZ ;  /* 0x0000010084847825 */ /* 0x000fe200078e00ff */
[----:B------:R-:W-:Y:S02]  /*4550*/  PRMT R185, R185, 0x4210, R68 ;  /* 0x00004210b9b97816 */ /* 0x000fe40000000044 */
[----:B------:R-:W-:-:S04]  /*4560*/  PRMT R68, R122, 0x7104, RZ ;  /* 0x000071047a447816 */ /* 0x000fc800000000ff */
[----:B------:R-:W-:Y:S02]  /*4570*/  LOP3.LUT R185, R185, 0xff00, R68, 0xf8, !PT ;  /* 0x0000ff00b9b97812 */ /* 0x000fe400078ef844 */
[----:B------:R-:W-:Y:S02]  /*4580*/  LOP3.LUT R68, R116, 0xff, RZ, 0xc0, !PT ;  /* 0x000000ff74447812 */ /* 0x000fe400078ec0ff */
[----:B------:R-:W-:-:S03]  /*4590*/  LOP3.LUT R185, R185, 0xff, R120, 0xf8, !PT ;  /* 0x000000ffb9b97812 */ /* 0x000fc600078ef878 */
[----:B------:R-:W-:-:S05]  /*45a0*/  IMAD.WIDE.U32 R68, R68, 0x1000000, RZ ;  /* 0x0100000044447825 */ /* 0x000fca00078e00ff */
[----:B------:R-:W-:Y:S02]  /*45b0*/  LOP3.LUT R71, R71, R185, R69, 0xfe, !PT ;  /* 0x000000b947477212 */ /* 0x000fe400078efe45 */
[----:B------:R-:W-:Y:S02]  /*45c0*/  LOP3.LUT R70, R132, R68, R70, 0xfe, !PT ;  /* 0x0000004484467212 */ /* 0x000fe400078efe46 */
[----:B------:R-:W0:Y:S01]  /*45d0*/  LDC.64 R68, c[0x0][0x240] ;  /* 0x00009000ff447b82 */ /* 0x000e220000000a00 */
[----:B------:R-:W-:Y:S02]  /*45e0*/  LOP3.LUT R133, R71, R133, RZ, 0xfc, !PT ;  /* 0x0000008547857212 */ /* 0x000fe400078efcff */
[----:B------:R-:W-:Y:S01]  /*45f0*/  LOP3.LUT R132, R70, 0xff, R111, 0xf8, !PT ;  /* 0x000000ff46847812 */ /* 0x000fe200078ef86f */
[----:B0-----:R-:W-:-:S05]  /*4600*/  IMAD.WIDE.U32 R68, R181, 0x8, R68 ;  /* 0x00000008b5447825 */ /* 0x001fca00078e0044 */
[----:B------:R1:W-:Y:S02]  /*4610*/  STG.E.64 desc[UR4][R68.64], R132 ;  /* 0x0000008444007986 */ /* 0x0003e4000c101b04 */
.L_x_1379:
[----:B------:R-:W-:Y:S05]  /*4620*/  BSYNC B1 ;  /* 0x0000000000017941 */ /* 0x000fea0003800000 */
.L_x_1378:
[----:B------:R-:W-:Y:S01]  /*4630*/  IADD3 R183, R183, 0x100, RZ ;  /* 0x00000100b7b77810 */ /* 0x000fe20007ffe0ff */
[----:B------:R-:W-:-:S07]  /*4640*/  VIADD R181, R181, 0x100 ;  /* 0x00000100b5b57836 */ /* 0x000fce0000000000 */
.L_x_1297:
[----:B------:R-:W-:Y:S05]  /*4650*/  BSYNC B0 ;  /* 0x0000000000007941 */ /* 0x000fea0003800000 */
.L_x_1296:
[----:B------:R-:W-:Y:S01]  /*4660*/  ISETP.NE.AND P1, PT, R128, RZ, PT ;  /* 0x000000ff8000720c */ /* 0x000fe20003f25270 */
[----:B------:R-:W-:-:S12]  /*4670*/  BSSY B0, `(.L_x_1380) ;  /* 0x0000336000007945 */ /* 0x000fd80003800000 */
[----:B------:R-:W-:Y:S05]  /*4680*/  @!P1 BRA `(.L_x_1381) ;  /* 0x0000003000d09947 */ /* 0x000fea0003800000 */
[----:B------:R-:W-:Y:S01]  /*4690*/  ISETP.NE.U32.AND P1, PT, RZ, UR6, PT ;  /* 0x00000006ff007c0c */ /* 0x000fe2000bf25070 */
[----:B0-----:R-:W0:Y:S03]  /*46a0*/  @P0 LDC.64 R70, c[0x0][0x220] ;  /* 0x00008800ff460b82 */ /* 0x001e260000000a00 */
[----:B------:R-:W-:-:S13]  /*46b0*/  ISETP.NE.AND.EX P1, PT, RZ, UR7, PT, P1 ;  /* 0x00000007ff007c0c */ /* 0x000fda000bf25310 */
[----:B-1----:R-:W1:Y:S01]  /*46c0*/  @P1 LDC.64 R68, c[0x0][0x230] ;  /* 0x00008c00ff441b82 */ /* 0x002e620000000a00 */
        /* <DEDUP_REMOVED lines=8> */
[----:B------:R-:W-:Y:S01]  /*4750*/  IMAD.MOV.U32 R68, RZ, RZ, R72 ;  /* 0x000000ffff447224 */ /* 0x000fe200078e0048 */
[----:B------:R-:W-:Y:S06]  /*4760*/  @!P1 BRA `(.L_x_1384) ;  /* 0x0000000400649947 */ /* 0x000fec0003800000 */
[----:B------:R-:W-:Y:S01]  /*4770*/  MOV R68, R72 ;  /* 0x0000004800447202 */ /* 0x000fe20000000f00 */
[----:B-----5:R-:W-:Y:S01]  /*4780*/  IMAD.U32 R129, R64, 0x10000, RZ ;  /* 0x0001000040817824 */ /* 0x020fe200078e00ff */
[----:B------:R-:W-:Y:S06]  /*4790*/  BRA `(.L_x_1384) ;  /* 0x0000000400587947 */ /* 0x000fec0003800000 */
.L_x_1383:
[C---:B------:R-:W-:Y:S01]  /*47a0*/  ISETP.NE.AND P3, PT, R72.reuse, 0x1, PT ;  /* 0x000000014800780c */ /* 0x040fe20003f65270 */
[----:B------:R-:W-:Y:S01]  /*47b0*/  BSSY B2, `(.L_x_1385) ;  /* 0x000000c000027945 */ /* 0x000fe20003800000 */
[----:B------:R-:W-:-:S11]  /*47c0*/  IADD3 R68, R72, 0x1, RZ ;  /* 0x0000000148447810 */ /* 0x000fd60007ffe0ff */
        /* <DEDUP_REMOVED lines=9> */
.L_x_1386:
[----:B------:R-:W-:-:S07]  /*4860*/  MOV R129, R110 ;  /* 0x0000006e00817202 */ /* 0x000fce0000000f00 */
.L_x_1387:
[----:B------:R-:W-:Y:S05]  /*4870*/  BSYNC B2 ;  /* 0x0000000000027941 */ /* 0x000fea0003800000 */
.L_x_1385:
        /* <DEDUP_REMOVED lines=16> */
.L_x_1391:
[----:B------:R-:W-:Y:S05]  /*4980*/  BSYNC B3 ;  /* 0x0000000000037941 */ /* 0x000fea0003800000 */
.L_x_1390:
        /* <DEDUP_REMOVED lines=39> */
[----:B------:R-:W-:Y:S02]  /*4c00*/  LOP3.LUT R59, R111, R70, R57, 0x96, !PT ;  /* 0x000000466f3b7212 */ /* 0x000fe400078e9639 */
[----:B------:R-:W-:Y:S01]  /*4c10*/  MOV R108, R68 ;  /* 0x00000044006c7202 */ /* 0x000fe20000000f00 */
[----:B------:R-:W-:Y:S01]  /*4c20*/  IMAD.MOV.U32 R68, RZ, RZ, RZ ;  /* 0x000000ffff447224 */ /* 0x000fe200078e00ff */
[----:B------:R-:W-:-:S07]  /*4c30*/  LOP3.LUT R58, R69, R58, R56, 0x96, !PT ;  /* 0x0000003a453a7212 */ /* 0x000fce00078e9638 */
.L_x_1389:
[----:B------:R-:W-:Y:S05]  /*4c40*/  BSYNC B2 ;  /* 0x0000000000027941 */ /* 0x000fea0003800000 */
.L_x_1388:
[----:B------:R-:W-:Y:S01]  /*4c50*/  HFMA2.MMA R70, -RZ, RZ, 0.1171875, 0 ;  /* 0x2f800000ff467435 */ /* 0x000fe200000001ff */
[----:B------:R-:W-:Y:S01]  /*4c60*/  I2FP.F32.U32 R69, R129 ;  /* 0x0000008100457245 */ /* 0x000fe20000201000 */
[----:B-----5:R-:W-:-:S04]  /*4c70*/  IMAD.U32 R71, R60, 0x10000, RZ ;  /* 0x000100003c477824 */ /* 0x020fc800078e00ff */
[----:B------:R-:W-:-:S04]  /*4c80*/  FMUL.FTZ R71, R71, UR11 ;  /* 0x0000000b47477c20 */ /* 0x000fc80008410000 */
[----:B------:R-:W-:Y:S01]  /*4c90*/  FFMA.FTZ R69, R69, R70, 1.1641532182693481445e-10 ;  /* 0x2f00000045457423 */ /* 0x000fe20000010046 */
[----:B------:R-:W-:Y:S01]  /*4ca0*/  FMUL.FTZ R71, R71, UR10 ;  /* 0x0000000a47477c20 */ /* 0x000fe20008410000 */
[----:B------:R-:W-:-:S03]  /*4cb0*/  @P1 SHF.L.U32 R70, R64, 0x10, RZ ;  /* 0x0000001040461819 */ /* 0x000fc600000006ff */
[----:B------:R-:W-:-:S04]  /*4cc0*/  FSETP.GTU.FTZ.AND P3, PT, R69, UR8, PT ;  /* 0x0000000845007c0b */ /* 0x000fc8000bf7c000 */
[----:B------:R-:W-:Y:S02]  /*4cd0*/  FSEL R129, R71, RZ, !P3 ;  /* 0x000000ff47817208 */ /* 0x000fe40005800000 */
[----:B------:R-:W-:-:S03]  /*4ce0*/  SEL R111, RZ, 0x1, P3 ;  /* 0x00000001ff6f7807 */ /* 0x000fc60001800000 */
[----:B------:R-:W-:-:S07]  /*4cf0*/  @P1 FADD.FTZ R129, R70, R129 ;  /* 0x0000008146811221 */ /* 0x000fce0000010000 */
.L_x_1384:
[----:B------:R-:W-:Y:S05]  /*4d00*/  BSYNC B1 ;  /* 0x0000000000017941 */ /* 0x000fea0003800000 */
.L_x_1382:
[----:B------:R-:W-:Y:S04]  /*4d10*/  BSSY B1, `(.L_x_1392) ;  /* 0x0000062000017945 */ /* 0x000fe80003800000 */
[----:B------:R-:W-:Y:S05]  /*4d20*/  @P2 BRA `(.L_x_1393) ;  /* 0x00000000001c2947 */ /* 0x000fea0003800000 */
[----:B------:R-:W-:Y:S01]  /*4d30*/  IMAD.MOV.U32 R131, RZ, RZ, RZ ;  /* 0x000000ffff837224 */ /* 0x000fe200078e00ff */
[----:B------:R-:W-:Y:S01]  /*4d40*/  MOV R69, R68 ;  /* 0x0000004400457202 */ /* 0x000fe20000000f00 */
[----:B------:R-:W-:Y:S06]  /*4d50*/  @!P1 BRA `(.L_x_1394) ;  /* 0x0000000400749947 */ /* 0x000fec0003800000 */
[----:B-----5:R-:W-:Y:S01]  /*4d60*/  PRMT R131, R64, 0x7632, R131 ;  /* 0x0000763240837816 */ /* 0x020fe20000000083 */
[----:B------:R-:W-:-:S03]  /*4d70*/  IMAD.MOV.U32 R69, RZ, RZ, R68 ;  /* 0x000000ffff457224 */ /* 0x000fc600078e0044 */
[----:B------:R-:W-:Y:S01]  /*4d80*/  SHF.L.U32 R131, R131, 0x10, RZ ;  /* 0x0000001083837819 */ /* 0x000fe200000006ff */
[----:B------:R-:W-:Y:S06]  /*4d90*/  BRA `(.L_x_1394) ;  /* 0x0000000400647947 */ /* 0x000fec0003800000 */
.L_x_1393:
        /* <DEDUP_REMOVED lines=12> */
.L_x_1396:
[----:B------:R-:W-:-:S07]  /*4e60*/  IMAD.MOV.U32 R72, RZ, RZ, R110 ;  /* 0x000000ffff487224 */ /* 0x000fce00078e006e */
.L_x_1397:
[----:B------:R-:W-:Y:S05]  /*4e70*/  BSYNC B2 ;  /* 0x0000000000027941 */ /* 0x000fea0003800000 */
.L_x_1395:
        /* <DEDUP_REMOVED lines=16> */
.L_x_1401:
[----:B------:R-:W-:Y:S05]  /*4f80*/  BSYNC B3 ;  /* 0x0000000000037941 */ /* 0x000fea0003800000 */
.L_x_1400:
        /* <DEDUP_REMOVED lines=42> */
[----:B------:R-:W-:Y:S01]  /*5230*/  IMAD.MOV.U32 R69, RZ, RZ, RZ ;  /* 0x000000ffff457224 */ /* 0x000fe200078e00ff */
[----:B------:R-:W-:-:S07]  /*5240*/  MOV R108, R68 ;  /* 0x00000044006c7202 */ /* 0x000fce0000000f00 */
.L_x_1399:
[----:B------:R-:W-:Y:S05]  /*5250*/  BSYNC B2 ;  /* 0x0000000000027941 */ /* 0x000fea0003800000 */
.L_x_1398:
        /* <DEDUP_REMOVED lines=10> */
[----:B------:R-:W-:Y:S02]  /*5300*/  @P1 SHF.L.U32 R68, R68, 0x10, RZ ;  /* 0x0000001044441819 */ /* 0x000fe400000006ff */
[----:B------:R-:W-:-:S03]  /*5310*/  SEL R112, RZ, 0x1, P3 ;  /* 0x00000001ff707807 */ /* 0x000fc60001800000 */
[----:B------:R-:W-:-:S07]  /*5320*/  @P1 FADD.FTZ R131, R68, R131 ;  /* 0x0000008344831221 */ /* 0x000fce0000010000 */
.L_x_1394:
[----:B------:R-:W-:Y:S05]  /*5330*/  BSYNC B1 ;  /* 0x0000000000017941 */ /* 0x000fea0003800000 */
.L_x_1392:
[----:B------:R-:W-:Y:S04]  /*5340*/  BSSY B1, `(.L_x_1402) ;  /* 0x000005f000017945 */ /* 0x000fe80003800000 */
[----:B------:R-:W-:Y:S05]  /*5350*/  @P2 BRA `(.L_x_1403) ;  /* 0x0000000000182947 */ /* 0x000fea0003800000 */
[----:B------:R-:W-:Y:S01]  /*5360*/  IMAD.MOV.U32 R135, RZ, RZ, RZ ;  /* 0x000000ffff877224 */ /* 0x000fe200078e00ff */
[----:B------:R-:W-:Y:S01]  /*5370*/  MOV R68, R69 ;  /* 0x0000004500447202 */ /* 0x000fe20000000f00 */
[----:B------:R-:W-:Y:S06]  /*5380*/  @!P1 BRA `(.L_x_1404) ;  /* 0x0000000400689947 */ /* 0x000fec0003800000 */
[----:B------:R-:W-:Y:S01]  /*5390*/  IMAD.MOV.U32 R68, RZ, RZ, R69 ;  /* 0x000000ffff447224 */ /* 0x000fe200078e0045 */
[----:B-----5:R-:W-:Y:S01]  /*53a0*/  SHF.L.U32 R135, R65, 0x10, RZ ;  /* 0x0000001041877819 */ /* 0x020fe200000006ff */
[----:B------:R-:W-:Y:S06]  /*53b0*/  BRA `(.L_x_1404) ;  /* 0x00000004005c7947 */ /* 0x000fec0003800000 */
.L_x_1403:
        /* <DEDUP_REMOVED lines=12> */
.L_x_1406:
[----:B------:R-:W-:-:S07]  /*5480*/  IMAD.MOV.U32 R72, RZ, RZ, R110 ;  /* 0x000000ffff487224 */ /* 0x000fce00078e006e */
.L_x_1407:
[----:B------:R-:W-:Y:S05]  /*5490*/  BSYNC B2 ;  /* 0x0000000000027941 */ /* 0x000fea0003800000 */
.L_x_1405:
        /* <DEDUP_REMOVED lines=16> */
.L_x_1411:
[----:B------:R-:W-:Y:S05]  /*55a0*/  BSYNC B3 ;  /* 0x0000000000037941 */ /* 0x000fea0003800000 */
.L_x_1410:
        /* <DEDUP_REMOVED lines=44> */
.L_x_1409:
[----:B------:R-:W-:Y:S05]  /*5870*/  BSYNC B2 ;  /* 0x0000000000027941 */ /* 0x000fea0003800000 */
.L_x_1408:
        /* <DEDUP_REMOVED lines=11> */
.L_x_1404:
[----:B------:R-:W-:Y:S05]  /*5930*/  BSYNC B1 ;  /* 0x0000000000017941 */ /* 0x000fea0003800000 */
.L_x_1402:
        /* <DEDUP_REMOVED lines=9> */
.L_x_1413:
        /* <DEDUP_REMOVED lines=12> */
.L_x_1416:
[----:B------:R-:W-:-:S07]  /*5a90*/  IMAD.MOV.U32 R72, RZ, RZ, R110 ;  /* 0x000000ffff487224 */ /* 0x000fce00078e006e */
.L_x_1417:
[----:B------:R-:W-:Y:S05]  /*5aa0*/  BSYNC B2 ;  /* 0x0000000000027941 */ /* 0x000fea0003800000 */
.L_x_1415:
        /* <DEDUP_REMOVED lines=16> */
.L_x_1421:
[----:B------:R-:W-:Y:S05]  /*5bb0*/  BSYNC B3 ;  /* 0x0000000000037941 */ /* 0x000fea0003800000 */
.L_x_1420:
        /* <DEDUP_REMOVED lines=44> */
.L_x_1419:
[----:B------:R-:W-:Y:S05]  /*5e80*/  BSYNC B2 ;  /* 0x0000000000027941 */ /* 0x000fea0003800000 */
.L_x_1418:
        /* <DEDUP_REMOVED lines=13> */
.L_x_1414:
[----:B------:R-:W-:Y:S05]  /*5f60*/  BSYNC B1 ;  /* 0x0000000000017941 */ /* 0x000fea0003800000 */
.L_x_1412:
        /* <DEDUP_REMOVED lines=8> */
.L_x_1423:
        /* <DEDUP_REMOVED lines=12> */
.L_x_1426:
[----:B------:R-:W-:-:S07]  /*60b0*/  IMAD.MOV.U32 R72, RZ, RZ, R110 ;  /* 0x000000ffff487224 */ /* 0x000fce00078e006e */
.L_x_1427:
[----:B------:R-:W-:Y:S05]  /*60c0*/  BSYNC B2 ;  /* 0x0000000000027941 */ /* 0x000fea0003800000 */
.L_x_1425:
        /* <DEDUP_REMOVED lines=16> */
.L_x_1431:
[----:B------:R-:W-:Y:S05]  /*61d0*/  BSYNC B3 ;  /* 0x0000000000037941 */ /* 0x000fea0003800000 */
.L_x_1430:
        /* <DEDUP_REMOVED lines=40> */
[----:B------:R-:W-:-:S03]  /*6460*/  IMAD.WIDE.U32 R68, R71, -0x2daee0ad, RZ ;  /* 0xd2511f5347447825 */ /* 0x000fc600078e00ff */
[----:B------:R-:W-:Y:S01]  /*6470*/  MOV R108, R68 ;  /* 0x00000044006c7202 */ /* 0x000fe20000000f00 */
[----:B------:R-:W-:Y:S01]  /*6480*/  IMAD.MOV.U32 R68, RZ, RZ, RZ ;  /* 0x000000ffff447224 */ /* 0x000fe200078e00ff */
[----:B------:R-:W-:-:S07]  /*6490*/  LOP3.LUT R58, R69, R58, R56, 0x96, !PT ;  /* 0x0000003a453a7212 */ /* 0x000fce00078e9638 */
.L_x_1429:
[----:B------:R-:W-:Y:S05]  /*64a0*/  BSYNC B2 ;  /* 0x0000000000027941 */ /* 0x000fea0003800000 */
.L_x_1428:
        /* <DEDUP_REMOVED lines=11> */
.L_x_1424:
[----:B------:R-:W-:Y:S05]  /*6560*/  BSYNC B1 ;  /* 0x0000000000017941 */ /* 0x000fea0003800000 */
.L_x_1422:
        /* <DEDUP_REMOVED lines=9> */
.L_x_1433:
        /* <DEDUP_REMOVED lines=12> */
.L_x_1436:
[----:B------:R-:W-:-:S07]  /*66c0*/  IMAD.MOV.U32 R72, RZ, RZ, R110 ;  /* 0x000000ffff487224 */ /* 0x000fce00078e006e */
.L_x_1437:
[----:B------:R-:W-:Y:S05]  /*66d0*/  BSYNC B2 ;  /* 0x0000000000027941 */ /* 0x000fea0003800000 */
.L_x_1435:
        /* <DEDUP_REMOVED lines=16> */
.L_x_1441:
[----:B------:R-:W-:Y:S05]  /*67e0*/  BSYNC B3 ;  /* 0x0000000000037941 */ /* 0x000fea0003800000 */
.L_x_1440:
        /* <DEDUP_REMOVED lines=44> */
.L_x_1439:
[----:B------:R-:W-:Y:S05]  /*6ab0*/  BSYNC B2 ;  /* 0x0000000000027941 */ /* 0x000fea0003800000 */
.L_x_1438:
        /* <DEDUP_REMOVED lines=13> */
.L_x_1434:
[----:B------:R-:W-:Y:S05]  /*6b90*/  BSYNC B1 ;  /* 0x0000000000017941 */ /* 0x000fea0003800000 */
.L_x_1432:
        /* <DEDUP_REMOVED lines=8> */
.L_x_1443:
        /* <DEDUP_REMOVED lines=12> */
.L_x_1446:
[----:B------:R-:W-:-:S07]  /*6ce0*/  IMAD.MOV.U32 R72, RZ, RZ, R110 ;  /* 0x000000ffff487224 */ /* 0x000fce00078e006e */
.L_x_1447:
[----:B------:R-:W-:Y:S05]  /*6cf0*/  BSYNC B2 ;  /* 0x0000000000027941 */ /* 0x000fea0003800000 */
.L_x_1445:
        /* <DEDUP_REMOVED lines=16> */
.L_x_1451:
[----:B------:R-:W-:Y:S05]  /*6e00*/  BSYNC B3 ;  /* 0x0000000000037941 */ /* 0x000fea0003800000 */
.L_x_1450:
        /* <DEDUP_REMOVED lines=44> */
.L_x_1449:
[----:B------:R-:W-:Y:S05]  /*70d0*/  BSYNC B2 ;  /* 0x0000000000027941 */ /* 0x000fea0003800000 */
.L_x_1448:
        /* <DEDUP_REMOVED lines=11> */
.L_x_1444:
[----:B------:R-:W-:Y:S05]  /*7190*/  BSYNC B1 ;  /* 0x0000000000017941 */ /* 0x000fea0003800000 */
.L_x_1442:
        /* <DEDUP_REMOVED lines=9> */
.L_x_1453:
        /* <DEDUP_REMOVED lines=12> */
.L_x_1456:
[----:B------:R-:W-:-:S07]  /*72f0*/  IMAD.MOV.U32 R126, RZ, RZ, R110 ;  /* 0x000000ffff7e7224 */ /* 0x000fce00078e006e */
.L_x_1457:
[----:B------:R-:W-:Y:S05]  /*7300*/  BSYNC B2 ;  /* 0x0000000000027941 */ /* 0x000fea0003800000 */
.L_x_1455:
        /* <DEDUP_REMOVED lines=16> */
.L_x_1461:
[----:B------:R-:W-:Y:S05]  /*7410*/  BSYNC B3 ;  /* 0x0000000000037941 */ /* 0x000fea0003800000 */
.L_x_1460:
        /* <DEDUP_REMOVED lines=9> */
[----:B------:R-:W-:Y:S01]  /*74b0*/  LOP3.LUT R69, R71, R69, R5, 0x96, !PT ;  /* 0x0000004547457212 */ /* 0x000fe200078e9605 */
[----:B------:R-:W-:Y:S01]  /*74c0*/  IMAD.MOV.U32 R72, RZ, RZ, RZ ;  /* 0x000000ffff487224 */ /* 0x000fe200078e00ff */
        /* <DEDUP_REMOVED lines=31> */
[----:B------:R-:W-:Y:S02]  /*76c0*/  LOP3.LUT R58, R69, R58, R56, 0x96, !PT ;  /* 0x0000003a453a7212 */ /* 0x000fe400078e9638 */
[----:B------:R-:W-:-:S07]  /*76d0*/  MOV R108, R68 ;  /* 0x00000044006c7202 */ /* 0x000fce0000000f00 */
.L_x_1459:
[----:B------:R-:W-:Y:S05]  /*76e0*/  BSYNC B2 ;  /* 0x0000000000027941 */ /* 0x000fea0003800000 */
.L_x_1458:
[----:B-----5:R-:W-:Y:S01]  /*76f0*/  PRMT R69, R63, 0x7632, R69 ;  /* 0x000076323f457816 */ /* 0x020fe20000000045 */
[----:B------:R-:W-:Y:S01]  /*7700*/  IMAD.MOV.U32 R71, RZ, RZ, 0x2f800000 ;  /* 0x2f800000ff477424 */ /* 0x000fe200078e00ff */
[----:B------:R-:W-:Y:S02]  /*7710*/  I2FP.F32.U32 R68, R126 ;  /* 0x0000007e00447245 */ /* 0x000fe40000201000 */
[----:B------:R-:W-:Y:S02]  /*7720*/  SHF.L.U32 R69, R69, 0x10, RZ ;  /* 0x0000001045457819 */ /* 0x000fe400000006ff */
[----:B------:R-:W-:Y:S01]  /*7730*/  @P1 PRMT R70, R67, 0x7632, R70 ;  /* 0x0000763243461816 */ /* 0x000fe20000000046 */
[----:B------:R-:W-:Y:S02]  /*7740*/  FFMA.FTZ R68, R68, R71, 1.1641532182693481445e-10 ;  /* 0x2f00000044447423 */ /* 0x000fe40000010047 */
[----:B------:R-:W-:Y:S01]  /*7750*/  FMUL.FTZ R69, R69, UR11 ;  /* 0x0000000b45457c20 */ /* 0x000fe20008410000 */
[----:B------:R-:W-:-:S02]  /*7760*/  @P1 SHF.L.U32 R70, R70, 0x10, RZ ;  /* 0x0000001046461819 */ /* 0x000fc400000006ff */
[----:B------:R-:W-:Y:S01]  /*7770*/  FSETP.GTU.FTZ.AND P2, PT, R68, UR8, PT ;  /* 0x0000000844007c0b */ /* 0x000fe2000bf5c000 */
[----:B------:R-:W-:-:S03]  /*7780*/  FMUL.FTZ R69, R69, UR10 ;  /* 0x0000000a45457c20 */ /* 0x000fc60008410000 */
[----:B------:R-:W-:Y:S02]  /*7790*/  SEL R126, RZ, 0x1, P2 ;  /* 0x00000001ff7e7807 */ /* 0x000fe40001000000 */
[----:B------:R-:W-:-:S05]  /*77a0*/  FSEL R145, R69, RZ, !P2 ;  /* 0x000000ff45917208 */ /* 0x000fca0005000000 */
[----:B------:R-:W-:-:S07]  /*77b0*/  @P1 FADD.FTZ R145, R70, R145 ;  /* 0x0000009146911221 */ /* 0x000fce0000010000 */
.L_x_1454:
[----:B------:R-:W-:Y:S05]  /*77c0*/  BSYNC B1 ;  /* 0x0000000000017941 */ /* 0x000fea0003800000 */
.L_x_1452:
        /* <DEDUP_REMOVED lines=29> */
.L_x_1463:
[----:B------:R-:W-:Y:S05]  /*79a0*/  BSYNC B1 ;  /* 0x0000000000017941 */ /* 0x000fea0003800000 */
.L_x_1462:
[----:B------:R-:W-:Y:S01]  /*79b0*/  IADD3 R183, R183, 0x100, RZ ;  /* 0x00000100b7b77810 */ /* 0x000fe20007ffe0ff */
[----:B------:R-:W-:-:S07]  /*79c0*/  VIADD R181, R181, 0x100 ;  /* 0x00000100b5b57836 */ /* 0x000fce0000000000 */
.L_x_1381:
[----:B------:R-:W-:Y:S05]  /*79d0*/  BSYNC B0 ;  /* 0x0000000000007941 */ /* 0x000fea0003800000 */
.L_x_1380:
        /* <DEDUP_REMOVED lines=14> */
[----:B------:R-:W-:Y:S01]  /*7ac0*/  HFMA2.MMA R147, -RZ, RZ, 0, 0 ;  /* 0x00000000ff937435 */ /* 0x000fe200000001ff */
[----:B------:R-:W-:Y:S01]  /*7ad0*/  IMAD.MOV.U32 R68, RZ, RZ, R72 ;  /* 0x000000ffff447224 */ /* 0x000fe200078e0048 */
[----:B------:R-:W-:Y:S09]  /*7ae0*/  @!P1 BRA `(.L_x_1468) ;  /* 0x0000000400649947 */ /* 0x000ff20003800000 */
[----:B------:R-:W-:Y:S01]  /*7af0*/  MOV R68, R72 ;  /* 0x0000004800447202 */ /* 0x000fe20000000f00 */
[----:B-----5:R-:W-:Y:S01]  /*7b00*/  IMAD.U32 R147, R64, 0x10000, RZ ;  /* 0x0001000040937824 */ /* 0x020fe200078e00ff */
[----:B------:R-:W-:Y:S06]  /*7b10*/  BRA `(.L_x_1468) ;  /* 0x0000000400587947 */ /* 0x000fec0003800000 */
.L_x_1467:
        /* <DEDUP_REMOVED lines=12> */
.L_x_1470:
[----:B------:R-:W-:-:S07]  /*7be0*/  MOV R132, R110 ;  /* 0x0000006e00847202 */ /* 0x000fce0000000f00 */
.L_x_1471:
[----:B------:R-:W-:Y:S05]  /*7bf0*/  BSYNC B2 ;  /* 0x0000000000027941 */ /* 0x000fea0003800000 */
.L_x_1469:
        /* <DEDUP_REMOVED lines=16> */
.L_x_1475:
[----:B------:R-:W-:Y:S05]  /*7d00*/  BSYNC B3 ;  /* 0x0000000000037941 */ /* 0x000fea0003800000 */
.L_x_1474:
        /* <DEDUP_REMOVED lines=43> */
.L_x_1473:
[----:B------:R-:W-:Y:S05]  /*7fc0*/  BSYNC B2 ;  /* 0x0000000000027941 */ /* 0x000fea0003800000 */
.L_x_1472:
        /* <DEDUP_REMOVED lines=11> */
.L_x_1468:
[----:B------:R-:W-:Y:S05]  /*8080*/  BSYNC B1 ;  /* 0x0000000000017941 */ /* 0x000fea0003800000 */
.L_x_1466:
        /* <DEDUP_REMOVED lines=9> */
.L_x_1477:
        /* <DEDUP_REMOVED lines=12> */
.L_x_1480:
[----:B------:R-:W-:-:S07]  /*81e0*/  IMAD.MOV.U32 R72, RZ, RZ, R110 ;  /* 0x000000ffff487224 */ /* 0x000fce00078e006e */
.L_x_1481:
[----:B------:R-:W-:Y:S05]  /*81f0*/  BSYNC B2 ;  /* 0x0000000000027941 */ /* 0x000fea0003800000 */
.L_x_1479:
        /* <DEDUP_REMOVED lines=16> */
.L_x_1485:
[----:B------:R-:W-:Y:S05]  /*8300*/  BSYNC B3 ;  /* 0x0000000000037941 */ /* 0x000fea0003800000 */
.L_x_1484:
        /* <DEDUP_REMOVED lines=44> */
.L_x_1483:
[----:B------:R-:W-:Y:S05]  /*85d0*/  BSYNC B2 ;  /* 0x0000000000027941 */ /* 0x000fea0003800000 */
.L_x_1482:
        /* <DEDUP_REMOVED lines=13> */
.L_x_1478:
[----:B------:R-:W-:Y:S05]  /*86b0*/  BSYNC B1 ;  /* 0x0000000000017941 */ /* 0x000fea0003800000 */
.L_x_1476:
        /* <DEDUP_REMOVED lines=8> */
.L_x_1487:
        /* <DEDUP_REMOVED lines=12> */
.L_x_1490:
[----:B------:R-:W-:-:S07]  /*8800*/  IMAD.MOV.U32 R72, RZ, RZ, R110 ;  /* 0x000000ffff487224 */ /* 0x000fce00078e006e */
.L_x_1491:
[----:B------:R-:W-:Y:S05]  /*8810*/  BSYNC B2 ;  /* 0x0000000000027941 */ /* 0x000fea0003800000 */
.L_x_1489:
        /* <DEDUP_REMOVED lines=16> */
.L_x_1495:
[----:B------:R-:W-:Y:S05]  /*8920*/  BSYNC B3 ;  /* 0x0000000000037941 */ /* 0x000fea0003800000 */
.L_x_1494:
        /* <DEDUP_REMOVED lines=44> */
.L_x_1493:
[----:B------:R-:W-:Y:S05]  /*8bf0*/  BSYNC B2 ;  /* 0x0000000000027941 */ /* 0x000fea0003800000 */
.L_x_1492:
        /* <DEDUP_REMOVED lines=11> */
.L_x_1488:
[----:B------:R-:W-:Y:S05]  /*8cb0*/  BSYNC B1 ;  /* 0x0000000000017941 */ /* 0x000fea0003800000 */
.L_x_1486:
        /* <DEDUP_REMOVED lines=9> */
.L_x_1497:
        /* <DEDUP_REMOVED lines=12> */
.L_x_1500:
[----:B------:R-:W-:-:S07]  /*8e10*/  IMAD.MOV.U32 R72, RZ, RZ, R110 ;  /* 0x000000ffff487224 */ /* 0x000fce00078e006e */
.L_x_1501:
[----:B------:R-:W-:Y:S05]  /*8e20*/  BSYNC B2 ;  /* 0x0000000000027941 */ /* 0x000fea0003800000 */
.L_x_1499:
        /* <DEDUP_REMOVED lines=16> */
.L_x_1505:
[----:B------:R-:W-:Y:S05]  /*8f30*/  BSYNC B3 ;  /* 0x0000000000037941 */ /* 0x000fea0003800000 */
.L_x_1504:
        /* <DEDUP_REMOVED lines=44> */
.L_x_1503:
[----:B------:R-:W-:Y:S05]  /*9200*/  BSYNC B2 ;  /* 0x0000000000027941 */ /* 0x000fea0003800000 */
.L_x_1502:
        /* <DEDUP_REMOVED lines=13> */
.L_x_1498:
[----:B------:R-:W-:Y:S05]  /*92e0*/  BSYNC B1 ;  /* 0x0000000000017941 */ /* 0x000fea0003800000 */
.L_x_1496:
        /* <DEDUP_REMOVED lines=8> */
.L_x_1507:
        /* <DEDUP_REMOVED lines=12> */
.L_x_1510:
[----:B------:R-:W-:-:S07]  /*9430*/  IMAD.MOV.U32 R72, RZ, RZ, R110 ;  /* 0x000000ffff487224 */ /* 0x000fce00078e006e */
.L_x_1511:
[----:B------:R-:W-:Y:S05]  /*9440*/  BSYNC B2 ;  /* 0x0000000000027941 */ /* 0x000fea0003800000 */
.L_x_1509:
        /* <DEDUP_REMOVED lines=16> */
.L_x_1515:
[----:B------:R-:W-:Y:S05]  /*9550*/  BSYNC B3 ;  /* 0x0000000000037941 */ /* 0x000fea0003800000 */
.L_x_1514:
        /* <DEDUP_REMOVED lines=44> */
.L_x_1513:
[----:B------:R-:W-:Y:S05]  /*9820*/  BSYNC B2 ;  /* 0x0000000000027941 */ /* 0x000fea0003800000 */
.L_x_1512:
        /* <DEDUP_REMOVED lines=11> */
.L_x_1508:
[----:B------:R-:W-:Y:S05]  /*98e0*/  BSYNC B1 ;  /* 0x0000000000017941 */ /* 0x000fea0003800000 */
.L_x_1506:
        /* <DEDUP_REMOVED lines=9> */
.L_x_1517:
        /* <DEDUP_REMOVED lines=12> */
.L_x_1520:
[----:B------:R-:W-:-:S07]  /*9a40*/  IMAD.MOV.U32 R72, RZ, RZ, R110 ;  /* 0x000000ffff487224 */ /* 0x000fce00078e006e */
.L_x_1521:
[----:B------:R-:W-:Y:S05]  /*9a50*/  BSYNC B2 ;  /* 0x0000000000027941 */ /* 0x000fea0003800000 */
.L_x_1519:
        /* <DEDUP_REMOVED lines=16> */
.L_x_1525:
[----:B------:R-:W-:Y:S05]  /*9b60*/  BSYNC B3 ;  /* 0x0000000000037941 */ /* 0x000fea0003800000 */
.L_x_1524:
        /* <DEDUP_REMOVED lines=44> */
.L_x_1523:
[----:B------:R-:W-:Y:S05]  /*9e30*/  BSYNC B2 ;  /* 0x0000000000027941 */ /* 0x000fea0003800000 */
.L_x_1522:
        /* <DEDUP_REMOVED lines=13> */
.L_x_1518:
[----:B------:R-:W-:Y:S05]  /*9f10*/  BSYNC B1 ;  /* 0x0000000000017941 */ /* 0x000fea0003800000 */
.L_x_1516:
        /* <DEDUP_REMOVED lines=8> */
.L_x_1527:
        /* <DEDUP_REMOVED lines=12> */
.L_x_1530:
[----:B------:R-:W-:-:S07]  /*a060*/  IMAD.MOV.U32 R72, RZ, RZ, R110 ;  /* 0x000000ffff487224 */ /* 0x000fce00078e006e */
.L_x_1531:
[----:B------:R-:W-:Y:S05]  /*a070*/  BSYNC B2 ;  /* 0x0000000000027941 */ /* 0x000fea0003800000 */
.L_x_1529:
        /* <DEDUP_REMOVED lines=16> */
.L_x_1535:
[----:B------:R-:W-:Y:S05]  /*a180*/  BSYNC B3 ;  /* 0x0000000000037941 */ /* 0x000fea0003800000 */
.L_x_1534:
        /* <DEDUP_REMOVED lines=44> */
.L_x_1533:
[----:B------:R-:W-:Y:S05]  /*a450*/  BSYNC B2 ;  /* 0x0000000000027941 */ /* 0x000fea0003800000 */
.L_x_1532:
        /* <DEDUP_REMOVED lines=11> */
.L_x_1528:
[----:B------:R-:W-:Y:S05]  /*a510*/  BSYNC B1 ;  /* 0x0000000000017941 */ /* 0x000fea0003800000 */
.L_x_1526:
        /* <DEDUP_REMOVED lines=9> */
.L_x_1537:
        /* <DEDUP_REMOVED lines=12> */
.L_x_1540:
[----:B------:R-:W-:-:S07]  /*a670*/  IMAD.MOV.U32 R126, RZ, RZ, R110 ;  /* 0x000000ffff7e7224 */ /* 0x000fce00078e006e */
.L_x_1541:
[----:B------:R-:W-:Y:S05]  /*a680*/  BSYNC B2 ;  /* 0x0000000000027941 */ /* 0x000fea0003800000 */
.L_x_1539:
        /* <DEDUP_REMOVED lines=16> */
.L_x_1545:
[----:B------:R-:W-:Y:S05]  /*a790*/  BSYNC B3 ;  /* 0x0000000000037941 */ /* 0x000fea0003800000 */
.L_x_1544:
        /* <DEDUP_REMOVED lines=44> */
.L_x_1543:
[----:B------:R-:W-:Y:S05]  /*aa60*/  BSYNC B2 ;  /* 0x0000000000027941 */ /* 0x000fea0003800000 */
.L_x_1542:
        /* <DEDUP_REMOVED lines=13> */
.L_x_1538:
[----:B------:R-:W-:Y:S05]  /*ab40*/  BSYNC B1 ;  /* 0x0000000000017941 */ /* 0x000fea0003800000 */
.L_x_1536:
        /* <DEDUP_REMOVED lines=29> */
.L_x_1547:
[----:B------:R-:W-:Y:S05]  /*ad20*/  BSYNC B1 ;  /* 0x0000000000017941 */ /* 0x000fea0003800000 */
.L_x_1546:
[----:B------:R-:W-:Y:S01]  /*ad30*/  IADD3 R183, R183, 0x100, RZ ;  /* 0x00000100b7b77810 */ /* 0x000fe20007ffe0ff */
[----:B------:R-:W-:-:S07]  /*ad40*/  VIADD R181, R181, 0x100 ;  /* 0x00000100b5b57836 */ /* 0x000fce0000000000 */
.L_x_1465:
[----:B------:R-:W-:Y:S05]  /*ad50*/  BSYNC B0 ;  /* 0x0000000000007941 */ /* 0x000fea0003800000 */
.L_x_1464:
[----:B------:R-:W-:Y:S04]  /*ad60*/  BSSY B0, `(.L_x_1548) ;  /* 0x0000332000007945 */ /* 0x000fe80003800000 */
        /* <DEDUP_REMOVED lines=18> */
.L_x_1551:
        /* <DEDUP_REMOVED lines=12> */
.L_x_1554:
[----:B------:R-:W-:-:S07]  /*af50*/  MOV R132, R110 ;  /* 0x0000006e00847202 */ /* 0x000fce0000000f00 */
.L_x_1555:
[----:B------:R-:W-:Y:S05]  /*af60*/  BSYNC B2 ;  /* 0x0000000000027941 */ /* 0x000fea0003800000 */
.L_x_1553:
        /* <DEDUP_REMOVED lines=16> */
.L_x_1559:
[----:B------:R-:W-:Y:S05]  /*b070*/  BSYNC B3 ;  /* 0x0000000000037941 */ /* 0x000fea0003800000 */
.L_x_1558:
        /* <DEDUP_REMOVED lines=43> */
.L_x_1557:
[----:B------:R-:W-:Y:S05]  /*b330*/  BSYNC B2 ;  /* 0x0000000000027941 */ /* 0x000fea0003800000 */
.L_x_1556:
        /* <DEDUP_REMOVED lines=11> */
.L_x_1552:
[----:B------:R-:W-:Y:S05]  /*b3f0*/  BSYNC B1 ;  /* 0x0000000000017941 */ /* 0x000fea0003800000 */
.L_x_1550:
        /* <DEDUP_REMOVED lines=9> */
.L_x_1561:
        /* <DEDUP_REMOVED lines=12> */
.L_x_1564:
[----:B------:R-:W-:-:S07]  /*b550*/  IMAD.MOV.U32 R72, RZ, RZ, R110 ;  /* 0x000000ffff487224 */ /* 0x000fce00078e006e */
.L_x_1565:
[----:B------:R-:W-:Y:S05]  /*b560*/  BSYNC B2 ;  /* 0x0000000000027941 */ /* 0x000fea0003800000 */
.L_x_1563:
        /* <DEDUP_REMOVED lines=16> */
.L_x_1569:
[----:B------:R-:W-:Y:S05]  /*b670*/  BSYNC B3 ;  /* 0x0000000000037941 */ /* 0x000fea0003800000 */
.L_x_1568:
        /* <DEDUP_REMOVED lines=44> */
.L_x_1567:
[----:B------:R-:W-:Y:S05]  /*b940*/  BSYNC B2 ;  /* 0x0000000000027941 */ /* 0x000fea0003800000 */
.L_x_1566:
        /* <DEDUP_REMOVED lines=13> */
.L_x_1562:
[----:B------:R-:W-:Y:S05]  /*ba20*/  BSYNC B1 ;  /* 0x0000000000017941 */ /* 0x000fea0003800000 */
.L_x_1560:
        /* <DEDUP_REMOVED lines=8> */
.L_x_1571:
        /* <DEDUP_REMOVED lines=12> */
.L_x_1574:
[----:B------:R-:W-:-:S07]  /*bb70*/  IMAD.MOV.U32 R72, RZ, RZ, R110 ;  /* 0x000000ffff487224 */ /* 0x000fce00078e006e */
.L_x_1575:
[----:B------:R-:W-:Y:S05]  /*bb80*/  BSYNC B2 ;  /* 0x0000000000027941 */ /* 0x000fea0003800000 */
.L_x_1573:
        /* <DEDUP_REMOVED lines=16> */
.L_x_1579:
[----:B------:R-:W-:Y:S05]  /*bc90*/  BSYNC B3 ;  /* 0x0000000000037941 */ /* 0x000fea0003800000 */
.L_x_1578:
        /* <DEDUP_REMOVED lines=44> */
.L_x_1577:
[----:B------:R-:W-:Y:S05]  /*bf60*/  BSYNC B2 ;  /* 0x0000000000027941 */ /* 0x000fea0003800000 */
.L_x_1576:
        /* <DEDUP_REMOVED lines=11> */
.L_x_1572:
[----:B------:R-:W-:Y:S05]  /*c020*/  BSYNC B1 ;  /* 0x0000000000017941 */ /* 0x000fea0003800000 */
.L_x_1570:
        /* <DEDUP_REMOVED lines=9> */
.L_x_1581:
        /* <DEDUP_REMOVED lines=12> */
.L_x_1584:
[----:B------:R-:W-:-:S07]  /*c180*/  IMAD.MOV.U32 R72, RZ, RZ, R110 ;  /* 0x000000ffff487224 */ /* 0x000fce00078e006e */
.L_x_1585:
[----:B------:R-:W-:Y:S05]  /*c190*/  BSYNC B2 ;  /* 0x0000000000027941 */ /* 0x000fea0003800000 */
.L_x_1583:
        /* <DEDUP_REMOVED lines=16> */
.L_x_1589:
[----:B------:R-:W-:Y:S05]  /*c2a0*/  BSYNC B3 ;  /* 0x0000000000037941 */ /* 0x000fea0003800000 */
.L_x_1588:
        /* <DEDUP_REMOVED lines=44> */
.L_x_1587:
[----:B------:R-:W-:Y:S05]  /*c570*/  BSYNC B2 ;  /* 0x0000000000027941 */ /* 0x000fea0003800000 */
.L_x_1586:
        /* <DEDUP_REMOVED lines=13> */
.L_x_1582:
[----:B------:R-:W-:Y:S05]  /*c650*/  BSYNC B1 ;  /* 0x0000000000017941 */ /* 0x000fea0003800000 */
.L_x_1580:
        /* <DEDUP_REMOVED lines=8> */
.L_x_1591:
        /* <DEDUP_REMOVED lines=12> */
.L_x_1594:
[----:B------:R-:W-:-:S07]  /*c7a0*/  IMAD.MOV.U32 R72, RZ, RZ, R110 ;  /* 0x000000ffff487224 */ /* 0x000fce00078e006e */
.L_x_1595:
[----:B------:R-:W-:Y:S05]  /*c7b0*/  BSYNC B2 ;  /* 0x0000000000027941 */ /* 0x000fea0003800000 */
.L_x_1593:
        /* <DEDUP_REMOVED lines=16> */
.L_x_1599:
[----:B------:R-:W-:Y:S05]  /*c8c0*/  BSYNC B3 ;  /* 0x0000000000037941 */ /* 0x000fea0003800000 */
.L_x_1598:
        /* <DEDUP_REMOVED lines=44> */
.L_x_1597:
[----:B------:R-:W-:Y:S05]  /*cb90*/  BSYNC B2 ;  /* 0x0000000000027941 */ /* 0x000fea0003800000 */
.L_x_1596:
        /* <DEDUP_REMOVED lines=11> */
.L_x_1592:
[----:B------:R-:W-:Y:S05]  /*cc50*/  BSYNC B1 ;  /* 0x0000000000017941 */ /* 0x000fea0003800000 */
.L_x_1590:
        /* <DEDUP_REMOVED lines=9> */
.L_x_1601:
        /* <DEDUP_REMOVED lines=12> */
.L_x_1604:
[----:B------:R-:W-:-:S07]  /*cdb0*/  IMAD.MOV.U32 R72, RZ, RZ, R110 ;  /* 0x000000ffff487224 */ /* 0x000fce00078e006e */
.L_x_1605:
[----:B------:R-:W-:Y:S05]  /*cdc0*/  BSYNC B2 ;  /* 0x0000000000027941 */ /* 0x000fea0003800000 */
.L_x_1603:
        /* <DEDUP_REMOVED lines=16> */
.L_x_1609:
[----:B------:R-:W-:Y:S05]  /*ced0*/  BSYNC B3 ;  /* 0x0000000000037941 */ /* 0x000fea0003800000 */
.L_x_1608:
        /* <DEDUP_REMOVED lines=44> */
.L_x_1607:
[----:B------:R-:W-:Y:S05]  /*d1a0*/  BSYNC B2 ;  /* 0x0000000000027941 */ /* 0x000fea0003800000 */
.L_x_1606:
        /* <DEDUP_REMOVED lines=13> */
.L_x_1602:
[----:B------:R-:W-:Y:S05]  /*d280*/  BSYNC B1 ;  /* 0x0000000000017941 */ /* 0x000fea0003800000 */
.L_x_1600:
        /* <DEDUP_REMOVED lines=8> */
.L_x_1611:
        /* <DEDUP_REMOVED lines=12> */
.L_x_1614:
[----:B------:R-:W-:-:S07]  /*d3d0*/  IMAD.MOV.U32 R72, RZ, RZ, R110 ;  /* 0x000000ffff487224 */ /* 0x000fce00078e006e */
.L_x_1615:
[----:B------:R-:W-:Y:S05]  /*d3e0*/  BSYNC B2 ;  /* 0x0000000000027941 */ /* 0x000fea0003800000 */
.L_x_1613:
        /* <DEDUP_REMOVED lines=16> */
.L_x_1619:
[----:B------:R-:W-:Y:S05]  /*d4f0*/  BSYNC B3 ;  /* 0x0000000000037941 */ /* 0x000fea0003800000 */
.L_x_1618:
        /* <DEDUP_REMOVED lines=44> */
.L_x_1617:
[----:B------:R-:W-:Y:S05]  /*d7c0*/  BSYNC B2 ;  /* 0x0000000000027941 */ /* 0x000fea0003800000 */
.L_x_1616:
        /* <DEDUP_REMOVED lines=11> */
.L_x_1612:
[----:B------:R-:W-:Y:S05]  /*d880*/  BSYNC B1 ;  /* 0x0000000000017941 */ /* 0x000fea0003800000 */
.L_x_1610:
        /* <DEDUP_REMOVED lines=9> */
.L_x_1621:
        /* <DEDUP_REMOVED lines=12> */
.L_x_1624:
[----:B------:R-:W-:-:S07]  /*d9e0*/  IMAD.MOV.U32 R126, RZ, RZ, R110 ;  /* 0x000000ffff7e7224 */ /* 0x000fce00078e006e */
.L_x_1625:
[----:B------:R-:W-:Y:S05]  /*d9f0*/  BSYNC B2 ;  /* 0x0000000000027941 */ /* 0x000fea0003800000 */
.L_x_1623:
        /* <DEDUP_REMOVED lines=16> */
.L_x_1629:
[----:B------:R-:W-:Y:S05]  /*db00*/  BSYNC B3 ;  /* 0x0000000000037941 */ /* 0x000fea0003800000 */
.L_x_1628:
        /* <DEDUP_REMOVED lines=44> */
.L_x_1627:
[----:B------:R-:W-:Y:S05]  /*ddd0*/  BSYNC B2 ;  /* 0x0000000000027941 */ /* 0x000fea0003800000 */
.L_x_1626:
        /* <DEDUP_REMOVED lines=13> */
.L_x_1622:
[----:B------:R-:W-:Y:S05]  /*deb0*/  BSYNC B1 ;  /* 0x0000000000017941 */ /* 0x000fea0003800000 */
.L_x_1620:
[----:B------:R-:W0:Y:S01]  /*dec0*/  LDC.64 R132, c[0x0][0x238] ;  /* 0x00008e00ff847b82 */ /* 0x000e220000000a00 */
[----:B------:R-:W-:Y:S02]  /*ded0*/  F2FP.BF16.F32.PACK_AB R71, R177, R175 ;  /* 0x000000afb147723e */ /* 0x000fe400000010ff */
[----:B------:R-:W-:Y:S02]  /*dee0*/  F2FP.BF16.F32.PACK_AB R70, R173, R171 ;  /* 0x000000abad46723e */ /* 0x000fe400000010ff */
[----:B------:R-:W-:Y:S02]  /*def0*/  F2FP.BF16.F32.PACK_AB R69, R169, R167 ;  /* 0x000000a7a945723e */ /* 0x000fe400000010ff */
[----:B------:R-:W-:Y:S01]  /*df00*/  F2FP.BF16.F32.PACK_AB R68, R165, R163 ;  /* 0x000000a3a544723e */ /* 0x000fe200000010ff */
[----:B0-----:R-:W-:-:S05]  /*df10*/  IMAD.WIDE.U32 R132, R183, 0x10, R132 ;  /* 0x00000010b7847825 */ /* 0x001fca00078e0084 */
[----:B------:R2:W-:Y:S01]  /*df20*/  STG.E.128 desc[UR4][R132.64], R68 ;  /* 0x0000004484007986 */ /* 0x0005e2000c101d04 */
[----:B------:R-:W-:Y:S05]  /*df30*/  @!P0 BRA `(.L_x_1549) ;  /* 0x0000000000508947 */ /* 0x000fea0003800000 */
[----:B--2---:R-:W-:Y:S01]  /*df40*/  IMAD.U32 R68, R124, 0x10000, RZ ;  /* 0x000100007c447824 */ /* 0x004fe200078e00ff */
        /* <DEDUP_REMOVED lines=19> */
.L_x_1549:
[----:B------:R-:W-:Y:S05]  /*e080*/  BSYNC B0 ;  /* 0x0000000000007941 */ /* 0x000fea0003800000 */
.L_x_1548:
[----:B0123--:R-:W-:Y:S01]  /*e090*/  FADD.FTZ R68, RZ, R109 ;  /* 0x0000006dff447221 */ /* 0x00ffe20000010000 */
[C---:B------:R-:W-:Y:S01]  /*e0a0*/  ISETP.GT.U32.AND P3, PT, R16.reuse, 0x1ff, PT ;  /* 0x000001ff1000780c */ /* 0x040fe20003f64070 */
[----:B------:R-:W-:Y:S01]  /*e0b0*/  UMOV UR14, 0xffffffff ;  /* 0xffffffff000e7882 */ /* 0x000fe20000000000 */
[C---:B------:R-:W-:Y:S01]  /*e0c0*/  ISETP.GT.U32.AND P2, PT, R16.reuse, 0x2ff, PT ;  /* 0x000002ff1000780c */ /* 0x040fe20003f44070 */
[----:B------:R-:W-:Y:S01]  /*e0d0*/  FADD.FTZ R68, R113, R68 ;  /* 0x0000004471447221 */ /* 0x000fe20000010000 */
[----:B------:R-:W-:Y:S02]  /*e0e0*/  ISETP.GT.U32.AND P1, PT, R16, 0x3ff, PT ;  /* 0x000003ff1000780c */ /* 0x000fe40003f24070 */
[----:B------:R-:W-:Y:S01]  /*e0f0*/  LOP3.LUT P0, RZ, R140, 0xff, RZ, 0xc0, !PT ;  /* 0x000000ff8cff7812 */ /* 0x000fe2000780c0ff */
[----:B------:R-:W-:Y:S01]  /*e100*/  FADD.FTZ R68, R115, R68 ;  /* 0x0000004473447221 */ /* 0x000fe20000010000 */
[----:B------:R-:W-:Y:S02]  /*e110*/  SHF.R.U32.HI R71, RZ, 0x5, R0 ;  /* 0x00000005ff477819 */ /* 0x000fe40000011600 */
[----:B------:R-:W-:Y:S01]  /*e120*/  LOP3.LUT P6, RZ, R0, 0x1f, RZ, 0xc0, !PT ;  /* 0x0000001f00ff7812 */ /* 0x000fe200078cc0ff */
[----:B------:R-:W-:Y:S01]  /*e130*/  FADD.FTZ R68, R117, R68 ;  /* 0x0000004475447221 */ /* 0x000fe20000010000 */
[----:B------:R-:W-:-:S03]  /*e140*/  LOP3.LUT R70, R71, 0x7fffff8, RZ, 0xc0, !PT ;  /* 0x07fffff847467812 */ /* 0x000fc600078ec0ff */
[----:B------:R-:W-:-:S04]  /*e150*/  FADD.FTZ R68, R121, R68 ;  /* 0x0000004479447221 */ /* 0x000fc80000010000 */
[----:B------:R-:W-:Y:S01]  /*e160*/  FADD.FTZ R68, R123, R68 ;  /* 0x000000447b447221 */ /* 0x000fe20000010000 */
[----:B------:R-:W-:-:S03]  /*e170*/  @!P0 IADD3 R70, R70, 0x8, RZ ;  /* 0x0000000846468810 */ /* 0x000fc60007ffe0ff */
        /* <DEDUP_REMOVED lines=27> */
[----:B------:R-:W-:Y:S01]  /*e330*/  P2R R68, PR, RZ, 0x40 ;  /* 0x00000040ff447803 */ /* 0x000fe20000000000 */
        /* <DEDUP_REMOVED lines=86> */
.L_x_1650:
        /* <DEDUP_REMOVED lines=18> */
[----:B------:R-:W-:Y:S02]  /*e9c0*/  ISETP.NE.AND P3, PT, R134, RZ, PT ;  /* 0x000000ff8600720c */ /* 0x000fe40003f65270 */
[----:B------:R-:W-:Y:S01]  /*e9d0*/  I2FP.F32.S32 R185, R140 ;  /* 0x0000008c00b97245 */ /* 0x000fe20000201400 */
[----:B------:R-:W-:Y:S01]  /*e9e0*/  BSSY B0, `(.L_x_1631) ;  /* 0x00000da000007945 */ /* 0x000fe20003800000 */
[----:B0-----:R-:W0:Y:S01]  /*e9f0*/  SHFL.DOWN PT, R181, R140, 0x4, 0x1f ;  /* 0x08801f008cb57f89 */ /* 0x001e2200000e0000 */
[----:B-1----:R-:W-:-:S04]  /*ea00*/  @!P1 LEA R69, R69, R68, 0x18 ;  /* 0x0000004445459211 */ /* 0x002fc800078ec0ff */
[----:B------:R-:W-:Y:S02]  /*ea10*/  @!P1 LEA R142, R70, R69, 0x3 ;  /* 0x00000045468e9211 */ /* 0x000fe400078e18ff */
[----:B------:R-:W-:Y:S02]  /*ea20*/  CS2R R68, SRZ ;  /* 0x0000000000447805 */ /* 0x000fe4000001ff00 */
[----:B0-----:R-:W-:Y:S01]  /*ea30*/  I2FP.F32.S32 R144, R181 ;  /* 0x000000b500907245 */ /* 0x001fe20000201400 */
[----:B------:R-:W-:-:S03]  /*ea40*/  IMAD.IADD R181, R181, 0x1, R140 ;  /* 0x00000001b5b57824 */ /* 0x000fc600078e028c */
[----:B------:R-:W0:Y:S01]  /*ea50*/  @!P1 LDS.64 R68, [R142] ;  /* 0x000000008e449984 */ /* 0x000e220000000a00 */
[----:B------:R-:W-:-:S13]  /*ea60*/  LOP3.LUT P1, RZ, R71, 0x1f, R0, 0xf8, !PT ;  /* 0x0000001f47ff7812 */ /* 0x000fda000782f800 */
[----:B------:R-:W1:Y:S08]  /*ea70*/  @!P1 LDC.64 R70, c[0x0][0x250] ;  /* 0x00009400ff469b82 */ /* 0x000e700000000a00 */
[----:B------:R-:W2:Y:S01]  /*ea80*/  @!P1 LDC.64 R132, c[0x0][0x258] ;  /* 0x00009600ff849b82 */ /* 0x000ea20000000a00 */
[C---:B-1----:R-:W-:Y:S01]  /*ea90*/  @!P1 LEA R70, P2, R20.reuse, R70, 0x2 ;  /* 0x0000004614469211 */ /* 0x042fe200078410ff */
[----:B0-----:R-:W0:Y:S03]  /*eaa0*/  SHFL.DOWN PT, R183, R68, 0x4, 0x1f ;  /* 0x08801f0044b77f89 */ /* 0x001e2600000e0000 */
[----:B------:R-:W-:-:S02]  /*eab0*/  @!P1 LEA.HI.X R71, R20, R71, R138, 0x2, P2 ;  /* 0x0000004714479211 */ /* 0x000fc400010f148a */
[----:B--2---:R-:W-:-:S04]  /*eac0*/  @!P1 LEA R132, P2, R20, R132, 0x2 ;  /* 0x0000008414849211 */ /* 0x004fc800078410ff */
[----:B------:R-:W-:Y:S01]  /*ead0*/  @!P1 LEA.HI.X R133, R20, R133, R138, 0x2, P2 ;  /* 0x0000008514859211 */ /* 0x000fe200010f148a */
[C---:B0-----:R-:W-:Y:S01]  /*eae0*/  FADD.FTZ R138, -R183.reuse, R68 ;  /* 0x00000044b78a7221 */ /* 0x041fe20000010100 */
[----:B------:R-:W-:-:S03]  /*eaf0*/  FMUL.FTZ R146, R183, R144 ;  /* 0x00000090b7927220 */ /* 0x000fc60000410000 */
[----:B------:R-:W-:-:S04]  /*eb00*/  FMUL.FTZ R138, R138, R138 ;  /* 0x0000008a8a8a7220 */ /* 0x000fc80000410000 */
[----:B------:R-:W-:Y:S01]  /*eb10*/  FMUL.FTZ R142, R138, R185 ;  /* 0x000000b98a8e7220 */ /* 0x000fe20000410000 */
[----:B------:R-:W-:Y:S01]  /*eb20*/  FFMA.FTZ R185, R185, R68, R146 ;  /* 0x00000044b9b97223 */ /* 0x000fe20000010092 */
[----:B------:R-:W0:Y:S01]  /*eb30*/  SHFL.DOWN PT, R138, R69, 0x4, 0x1f ;  /* 0x08801f00458a7f89 */ /* 0x000e2200000e0000 */
[----:B------:R-:W-:Y:S01]  /*eb40*/  I2FP.F32.S32 R68, R181 ;  /* 0x000000b500447245 */ /* 0x000fe20000201400 */
[----:B------:R-:W-:Y:S01]  /*eb50*/  FMUL.FTZ R142, R142, R144 ;  /* 0x000000908e8e7220 */ /* 0x000fe20000410000 */
[----:B0-----:R-:W-:Y:S02]  /*eb60*/  FADD.FTZ R183, R138, R69 ;  /* 0x000000458ab77221 */ /* 0x001fe40000010000 */
[----:B------:R-:W0:Y:S02]  /*eb70*/  MUFU.RCP R138, R68 ;  /* 0x00000044008a7308 */ /* 0x000e240000001000 */
[C---:B0-----:R-:W-:Y:S01]  /*eb80*/  FMUL.FTZ R185, R138.reuse, R185 ;  /* 0x000000b98ab97220 */ /* 0x041fe20000410000 */
[----:B------:R-:W-:-:S02]  /*eb90*/  FFMA.FTZ R142, R138, R142, R183 ;  /* 0x0000008e8a8e7223 */ /* 0x000fc400000100b7 */
        /* <DEDUP_REMOVED lines=8> */
[----:B------:R-:W-:Y:S01]  /*ec20*/  FMUL.FTZ R138, R68, R69 ;  /* 0x00000045448a7220 */ /* 0x000fe20000410000 */
[----:B------:R-:W-:Y:S01]  /*ec30*/  I2FP.F32.S32 R68, R144 ;  /* 0x0000009000447245 */ /* 0x000fe20000201400 */
[----:B------:R-:W0:Y:S02]  /*ec40*/  SHFL.DOWN PT, R69, R142, 0x2, 0x1f ;  /* 0x08401f008e457f89 */ /* 0x000e2400000e0000 */
[----:B------:R-:W-:Y:S01]  /*ec50*/  FMUL.FTZ R183, R138, R183 ;  /* 0x000000b78ab77220 */ /* 0x000fe20000410000 */
[----:B0-----:R-:W-:Y:S02]  /*ec60*/  FADD.FTZ R138, R142, R69 ;  /* 0x000000458e8a7221 */ /* 0x001fe40000010000 */
[----:B------:R-:W0:Y:S02]  /*ec70*/  MUFU.RCP R69, R68 ;  /* 0x0000004400457308 */ /* 0x000e240000001000 */
[C---:B0-----:R-:W-:Y:S01]  /*ec80*/  FMUL.FTZ R181, R69.reuse, R140 ;  /* 0x0000008c45b57220 */ /* 0x041fe20000410000 */
[----:B------:R-:W-:-:S02]  /*ec90*/  FFMA.FTZ R138, R69, R183, R138 ;  /* 0x000000b7458a7223 */ /* 0x000fc4000001008a */
[----:B------:R-:W0:Y:S04]  /*eca0*/  SHFL.DOWN PT, R69, R144, 0x1, 0x1f ;  /* 0x08201f0090457f89 */ /* 0x000e2800000e0000 */
[----:B------:R-:W1:Y:S01]  /*ecb0*/  SHFL.DOWN PT, R140, R181, 0x1, 0x1f ;  /* 0x08201f00b58c7f89 */ /* 0x000e6200000e0000 */
[----:B0-----:R-:W-:Y:S01]  /*ecc0*/  IMAD.IADD R146, R144, 0x1, R69 ;  /* 0x0000000190927824 */ /* 0x001fe200078e0245 */
[----:B------:R-:W-:Y:S01]  /*ecd0*/  I2FP.F32.S32 R183, R69 ;  /* 0x0000004500b77245 */ /* 0x000fe20000201400 */
[----:B-1----:R-:W-:-:S03]  /*ece0*/  FADD.FTZ R69, R181, -R140 ;  /* 0x8000008cb5457221 */ /* 0x002fc60000010000 */
[----:B------:R-:W-:Y:S01]  /*ecf0*/  I2FP.F32.S32 R146, R146 ;  /* 0x0000009200927245 */ /* 0x000fe20000201400 */
[----:B------:R-:W-:Y:S01]  /*ed00*/  FMUL.FTZ R185, R140, R183 ;  /* 0x000000b78cb97220 */ /* 0x000fe20000410000 */
[----:B------:R-:W-:-:S03]  /*ed10*/  FMUL.FTZ R69, R69, R69 ;  /* 0x0000004545457220 */ /* 0x000fc60000410000 */
[C---:B------:R-:W-:Y:S01]  /*ed20*/  FFMA.FTZ R185, R68.reuse, R181, R185 ;  /* 0x000000b544b97223 */ /* 0x040fe200000100b9 */
[----:B------:R-:W0:Y:S01]  /*ed30*/  MUFU.RCP R146, R146 ;  /* 0x0000009200927308 */ /* 0x000e220000001000 */
[----:B------:R-:W-:Y:S02]  /*ed40*/  FMUL.FTZ R140, R68, R69 ;  /* 0x00000045448c7220 */ /* 0x000fe40000410000 */
[----:B------:R-:W1:Y:S01]  /*ed50*/  SHFL.DOWN PT, R69, R138, 0x1, 0x1f ;  /* 0x08201f008a457f89 */ /* 0x000e6200000e0000 */
[----:B------:R-:W2:Y:S01]  /*ed60*/  LDC R68, c[0x0][0x2d8] ;  /* 0x0000b600ff447b82 */ /* 0x000ea20000000800 */
[----:B------:R-:W-:Y:S01]  /*ed70*/  FMUL.FTZ R140, R140, R183 ;  /* 0x000000b78c8c7220 */ /* 0x000fe20000410000 */
[----:B0-----:R-:W-:-:S06]  /*ed80*/  FMUL.FTZ R185, R146, R185 ;  /* 0x000000b992b97220 */ /* 0x001fcc0000410000 */
[----:B------:R-:W0:Y:S01]  /*ed90*/  SHFL.IDX PT, R185, R185, RZ, 0x1f ;  /* 0x00001fffb9b97589 */ /* 0x000e2200000e0000 */
[----:B-1----:R-:W-:-:S04]  /*eda0*/  FADD.FTZ R69, R138, R69 ;  /* 0x000000458a457221 */ /* 0x002fc80000010000 */
[----:B------:R-:W-:-:S06]  /*edb0*/  FFMA.FTZ R69, R146, R140, R69 ;  /* 0x0000008c92457223 */ /* 0x000fcc0000010045 */
[----:B------:R-:W2:Y:S01]  /*edc0*/  SHFL.IDX PT, R69, R69, RZ, 0x1f ;  /* 0x00001fff45457589 */ /* 0x000ea200000e0000 */
[----:B0-----:R-:W-:-:S03]  /*edd0*/  FMUL.FTZ R140, R185, R185 ;  /* 0x000000b9b98c7220 */ /* 0x001fc60000410000 */
[----:B------:R0:W-:Y:S02]  /*ede0*/  @!P1 STG.E desc[UR4][R70.64], R185 ;  /* 0x000000b946009986 */ /* 0x0001e4000c101904 */
[----:B------:R-:W-:Y:S01]  /*edf0*/  FSEL R181, R140, RZ, P3 ;  /* 0x000000ff8cb57208 */ /* 0x000fe20001800000 */
[----:B--2---:R-:W-:-:S04]  /*ee00*/  FFMA.FTZ R68, R69, UR9, R68 ;  /* 0x0000000945447c23 */ /* 0x004fc80008010044 */
[----:B------:R-:W-:-:S06]  /*ee10*/  FADD.FTZ R181, R68, R181 ;  /* 0x000000b544b57221 */ /* 0x000fcc0000010000 */
[----:B------:R-:W1:Y:S02]  /*ee20*/  MUFU.RSQ R181, R181 ;  /* 0x000000b500b57308 */ /* 0x000e640000001400 */
[----:B-1----:R0:W-:Y:S01]  /*ee30*/  @!P1 STG.E desc[UR4][R132.64], R181 ;  /* 0x000000b584009986 */ /* 0x0021e2000c101904 */
[----:B-----5:R-:W-:-:S13]  /*ee40*/  ISETP.GE.AND P1, PT, R136, 0x1, PT ;  /* 0x000000018800780c */ /* 0x020fda0003f26270 */
[----:B0-----:R-:W-:Y:S05]  /*ee50*/  @!P1 BRA `(.L_x_1632) ;  /* 0x0000000800489947 */ /* 0x001fea0003800000 */
[----:B------:R-:W-:Y:S01]  /*ee60*/  IADD3 R136, R136, -0x1, RZ ;  /* 0xffffffff88887810 */ /* 0x000fe20007ffe0ff */
[----:B------:R-:W-:Y:S01]  /*ee70*/  BSSY B1, `(.L_x_1633) ;  /* 0x0000028000017945 */ /* 0x000fe20003800000 */
[----:B------:R-:W-:-:S03]  /*ee80*/  LOP3.LUT R12, R0, 0xff, RZ, 0xc0, !PT ;  /* 0x000000ff000c7812 */ /* 0x000fc600078ec0ff */
[----:B------:R-:W-:-:S05]  /*ee90*/  IMAD R136, R136, R179, RZ ;  /* 0x000000b388887224 */ /* 0x000fca00078e02ff */
[----:B------:R-:W-:-:S04]  /*eea0*/  SHF.R.S32.HI R69, RZ, 0x1f, R136 ;  /* 0x0000001fff457819 */ /* 0x000fc80000011488 */
[----:B------:R-:W-:Y:S02]  /*eeb0*/  LEA.HI R69, R69, R136, RZ, 0x3 ;  /* 0x0000008845457211 */ /* 0x000fe400078f18ff */
[----:B------:R-:W-:Y:S02]  /*eec0*/  FSEL R136, R185, RZ, !P3 ;  /* 0x000000ffb9887208 */ /* 0x000fe40005800000 */
[----:B------:R-:W-:Y:S01]  /*eed0*/  LEA.HI.SX32 R179, R69, R12, 0x1d ;  /* 0x0000000c45b37211 */ /* 0x000fe200078feaff */
[----:B------:R-:W-:Y:S06]  /*eee0*/  @!P5 BRA `(.L_x_1634) ;  /* 0x000000000080d947 */ /* 0x000fec0003800000 */
[--C-:B------:R-:W-:Y:S01]  /*eef0*/  FADD.FTZ R70, R113, -R136.reuse ;  /* 0x8000008871467221 */ /* 0x100fe20000010000 */
[----:B------:R-:W0:Y:S01]  /*ef00*/  LDC.64 R132, c[0x0][0x2b8] ;  /* 0x0000ae00ff847b82 */ /* 0x000e220000000a00 */
[--C-:B------:R-:W-:Y:S01]  /*ef10*/  FADD.FTZ R68, R109, -R136.reuse ;  /* 0x800000886d447221 */ /* 0x100fe20000010000 */
[--C-:B------:R-:W-:Y:S01]  /*ef20*/  FADD.FTZ R140, R121, -R136.reuse ;  /* 0x80000088798c7221 */ /* 0x100fe20000010000 */
[----:B------:R-:W-:Y:S01]  /*ef30*/  FMUL.FTZ R70, R181, R70 ;  /* 0x00000046b5467220 */ /* 0x000fe20000410000 */
[--C-:B------:R-:W-:Y:S01]  /*ef40*/  FADD.FTZ R142, R123, -R136.reuse ;  /* 0x800000887b8e7221 */ /* 0x100fe20000010000 */
[----:B------:R-:W-:Y:S01]  /*ef50*/  FMUL.FTZ R68, R181, R68 ;  /* 0x00000044b5447220 */ /* 0x000fe20000410000 */
[----:B------:R-:W-:Y:S01]  /*ef60*/  FADD.FTZ R138, R117, -R136 ;  /* 0x80000088758a7221 */ /* 0x000fe20000010000 */
[----:B------:R-:W-:Y:S01]  /*ef70*/  FFMA.FTZ R69, R73, R70, R86 ;  /* 0x0000004649457223 */ /* 0x000fe20000010056 */
[--C-:B------:R-:W-:Y:S01]  /*ef80*/  FADD.FTZ R70, R115, -R136.reuse ;  /* 0x8000008873467221 */ /* 0x100fe20000010000 */
[----:B------:R-:W-:Y:S01]  /*ef90*/  FFMA.FTZ R68, R24, R68, R37 ;  /* 0x0000004418447223 */ /* 0x000fe20000010025 */
        /* <DEDUP_REMOVED lines=17> */
[----:B------:R-:W-:Y:S01]  /*f0b0*/  F2FP.BF16.F32.PACK_AB R69, R138, R69 ;  /* 0x000000458a45723e */ /* 0x000fe200000010ff */
[----:B------:R-:W-:Y:S01]  /*f0c0*/  VIADD R179, R179, 0x100 ;  /* 0x00000100b3b37836 */ /* 0x000fe20000000000 */
[----:B------:R-:W-:-:S05]  /*f0d0*/  F2FP.BF16.F32.PACK_AB R71, R183, R144 ;  /* 0x00000090b747723e */ /* 0x000fca00000010ff */
[----:B------:R0:W-:Y:S02]  /*f0e0*/  STG.E.128 desc[UR4][R132.64], R68 ;  /* 0x0000004484007986 */ /* 0x0001e4000c101d04 */
.L_x_1634:
[----:B------:R-:W-:Y:S05]  /*f0f0*/  BSYNC B1 ;  /* 0x0000000000017941 */ /* 0x000fea0003800000 */
.L_x_1633:
[----:B------:R-:W-:Y:S01]  /*f100*/  ISETP.NE.AND P1, PT, R128, RZ, PT ;  /* 0x000000ff8000720c */ /* 0x000fe20003f25270 */
[----:B------:R-:W-:-:S12]  /*f110*/  BSSY B1, `(.L_x_1635) ;  /* 0x0000022000017945 */ /* 0x000fd80003800000 */
[----:B------:R-:W-:Y:S05]  /*f120*/  @!P1 BRA `(.L_x_1636) ;  /* 0x0000000000809947 */ /* 0x000fea0003800000 */
[--C-:B0-----:R-:W-:Y:S01]  /*f130*/  FADD.FTZ R70, R131, -R136.reuse ;  /* 0x8000008883467221 */ /* 0x101fe20000010000 */
        /* <DEDUP_REMOVED lines=31> */
.L_x_1636:
[----:B------:R-:W-:Y:S05]  /*f330*/  BSYNC B1 ;  /* 0x0000000000017941 */ /* 0x000fea0003800000 */
.L_x_1635:
[----:B------:R-:W-:Y:S01]  /*f340*/  ISETP.NE.AND P1, PT, R130, RZ, PT ;  /* 0x000000ff8200720c */ /* 0x000fe20003f25270 */
[----:B------:R-:W-:-:S12]  /*f350*/  BSSY B1, `(.L_x_1637) ;  /* 0x0000022000017945 */ /* 0x000fd80003800000 */
[----:B------:R-:W-:Y:S05]  /*f360*/  @!P1 BRA `(.L_x_1638) ;  /* 0x0000000000809947 */ /* 0x000fea0003800000 */
[--C-:B01----:R-:W-:Y:S01]  /*f370*/  FADD.FTZ R70, R149, -R136.reuse ;  /* 0x8000008895467221 */ /* 0x103fe20000010000 */
        /* <DEDUP_REMOVED lines=31> */
.L_x_1638:
[----:B------:R-:W-:Y:S05]  /*f570*/  BSYNC B1 ;  /* 0x0000000000017941 */ /* 0x000fea0003800000 */
.L_x_1637:
[----:B------:R-:W-:Y:S05]  /*f580*/  @!P4 BRA `(.L_x_1632) ;  /* 0x00000000007cc947 */ /* 0x000fea0003800000 */
[--C-:B012---:R-:W-:Y:S01]  /*f590*/  FADD.FTZ R132, R175, -R136.reuse ;  /* 0x80000088af847221 */ /* 0x107fe20000010000 */
        /* <DEDUP_REMOVED lines=10> */
[----:B------:R-:W-:Y:S01]  /*f640*/  FFMA.FTZ R69, R51, R69, R54 ;  /* 0x0000004533457223 */ /* 0x000fe20000010036 */
[----:B------:R-:W-:Y:S01]  /*f650*/  FFMA.FTZ R144, R105, R144, R106 ;  /* 0x0000009069907223 */ /* 0x000fe2000001006a */
        /* <DEDUP_REMOVED lines=18> */
.L_x_1632:
[----:B------:R-:W-:Y:S05]  /*f780*/  BSYNC B0 ;  /* 0x0000000000007941 */ /* 0x000fea0003800000 */
.L_x_1631:
[----:B------:R-:W-:Y:S02]  /*f790*/  IADD3 R20, R20, UR12, RZ ;  /* 0x0000000c14147c10 */ /* 0x000fe4000fffe0ff */
[----:B------:R-:W-:Y:S02]  /*f7a0*/  SEL R140, RZ, 0x1, P0 ;  /* 0x00000001ff8c7807 */ /* 0x000fe40000000000 */
[----:B------:R-:W-:-:S13]  /*f7b0*/  ISETP.GE.AND P1, PT, R20, UR13, PT ;  /* 0x0000000d14007c0c */ /* 0x000fda000bf26270 */
[----:B------:R-:W-:Y:S05]  /*f7c0*/  @!P1 BRA `(.L_x_1639) ;  /* 0xffffff18007c9947 */ /* 0x000fea000383ffff */
[----:B------:R-:W-:Y:S05]  /*f7d0*/  EXIT ;  /* 0x000000000000794d */ /* 0x000fea0003800000 */
.L_x_1630:
[----:B------:R-:W-:Y:S01]  /*f7e0*/  HFMA2.MMA R150, -RZ, RZ, 0, 5.9604644775390625e-08 ;  /* 0x00000001ff967435 */ /* 0x000fe200000001ff */
[----:B------:R-:W-:Y:S01]  /*f7f0*/  IMAD.MOV.U32 R183, RZ, RZ, R132 ;  /* 0x000000ffffb77224 */ /* 0x000fe200078e0084 */
[----:B------:R-:W-:Y:S01]  /*f800*/  MOV R146, 0xffffffff ;  /* 0xffffffff00927802 */ /* 0x000fe20000000f00 */
[----:B------:R-:W-:-:S08]  /*f810*/  IMAD.MOV.U32 R185, RZ, RZ, 0x1f ;  /* 0x0000001fffb97424 */ /* 0x000fd000078e00ff */
[----:B-----5:R-:W-:Y:S05]  /*f820*/  WARPSYNC.COLLECTIVE R146, `(.L_x_1640) ;  /* 0x0000000092087348 */ /* 0x020fea0003c00000 */
[----:B------:R0:W1:Y:S02]  /*f830*/  SHFL.BFLY P6, R148, R183, R150, R185 ;  /* 0x0c000096b7947389 */ /* 0x00006400000c00b9 */
[----:B01---5:R-:W-:Y:S01]  /*f840*/  ENDCOLLECTIVE ;  /* 0x000000000000791b */ /* 0x023fe20003800000 */
.L_x_1640:
[----:B------:R-:W-:Y:S02]  /*f850*/  IMAD.MOV.U32 R150, RZ, RZ, 0x2 ;  /* 0x00000002ff967424 */ /* 0x000fe400078e00ff */
[----:B------:R-:W-:-:S04]  /*f860*/  IMAD.MOV.U32 R69, RZ, RZ, R148 ;  /* 0x000000ffff457224 */ /* 0x000fc800078e0094 */
[----:B------:R-:W-:-:S05]  /*f870*/  FADD.FTZ R133, R132, R69 ;  /* 0x0000004584857221 */ /* 0x000fca0000010000 */
[----:B------:R-:W-:-:S07]  /*f880*/  MOV R183, R133 ;  /* 0x0000008500b77202 */ /* 0x000fce0000000f00 */
[----:B------:R-:W-:Y:S05]  /*f890*/  WARPSYNC.COLLECTIVE R146, `(.L_x_1641) ;  /* 0x0000000092087348 */ /* 0x000fea0003c00000 */
[----:B------:R0:W1:Y:S02]  /*f8a0*/  SHFL.BFLY P6, R148, R183, R150, R185 ;  /* 0x0c000096b7947389 */ /* 0x00006400000c00b9 */
[----:B01----:R-:W-:Y:S01]  /*f8b0*/  ENDCOLLECTIVE ;  /* 0x000000000000791b */ /* 0x003fe20003800000 */
.L_x_1641:
[----:B------:R-:W-:Y:S01]  /*f8c0*/  HFMA2.MMA R150, -RZ, RZ, 0, 2.384185791015625e-07 ;  /* 0x00000004ff967435 */ /* 0x000fe200000001ff */
[----:B------:R-:W-:-:S05]  /*f8d0*/  MOV R68, R148 ;  /* 0x0000009400447202 */ /* 0x000fca0000000f00 */
[----:B------:R-:W-:-:S04]  /*f8e0*/  FADD.FTZ R140, R133, R68 ;  /* 0x00000044858c7221 */ /* 0x000fc80000010000 */
[----:B------:R-:W-:-:S07]  /*f8f0*/  IMAD.MOV.U32 R183, RZ, RZ, R140 ;  /* 0x000000ffffb77224 */ /* 0x000fce00078e008c */
[----:B------:R-:W-:Y:S05]  /*f900*/  WARPSYNC.COLLECTIVE R146, `(.L_x_1642) ;  /* 0x0000000092087348 */ /* 0x000fea0003c00000 */
[----:B------:R0:W1:Y:S02]  /*f910*/  SHFL.BFLY P6, R148, R183, R150, R185 ;  /* 0x0c000096b7947389 */ /* 0x00006400000c00b9 */
[----:B01----:R-:W-:Y:S01]  /*f920*/  ENDCOLLECTIVE ;  /* 0x000000000000791b */ /* 0x003fe20003800000 */
.L_x_1642:
[----:B------:R-:W-:Y:S02]  /*f930*/  IMAD.MOV.U32 R150, RZ, RZ, 0x8 ;  /* 0x00000008ff967424 */ /* 0x000fe400078e00ff */
[----:B------:R-:W-:-:S04]  /*f940*/  IMAD.MOV.U32 R69, RZ, RZ, R148 ;  /* 0x000000ffff457224 */ /* 0x000fc800078e0094 */
[----:B------:R-:W-:-:S05]  /*f950*/  FADD.FTZ R142, R140, R69 ;  /* 0x000000458c8e7221 */ /* 0x000fca0000010000 */
[----:B------:R-:W-:-:S07]  /*f960*/  MOV R183, R142 ;  /* 0x0000008e00b77202 */ /* 0x000fce0000000f00 */
[----:B------:R-:W-:Y:S05]  /*f970*/  WARPSYNC.COLLECTIVE R146, `(.L_x_1643) ;  /* 0x0000000092087348 */ /* 0x000fea0003c00000 */
[----:B------:R0:W1:Y:S02]  /*f980*/  SHFL.BFLY P6, R148, R183, R150, R185 ;  /* 0x0c000096b7947389 */ /* 0x00006400000c00b9 */
[----:B01----:R-:W-:Y:S01]  /*f990*/  ENDCOLLECTIVE ;  /* 0x000000000000791b */ /* 0x003fe20003800000 */
.L_x_1643:
[----:B------:R-:W-:Y:S01]  /*f9a0*/  HFMA2.MMA R150, -RZ, RZ, 0, 9.5367431640625e-07 ;  /* 0x00000010ff967435 */ /* 0x000fe200000001ff */
[----:B------:R-:W-:-:S05]  /*f9b0*/  MOV R69, R148 ;  /* 0x0000009400457202 */ /* 0x000fca0000000f00 */
[----:B------:R-:W-:-:S04]  /*f9c0*/  FADD.FTZ R144, R142, R69 ;  /* 0x000000458e907221 */ /* 0x000fc80000010000 */
[----:B------:R-:W-:-:S07]  /*f9d0*/  IMAD.MOV.U32 R183, RZ, RZ, R144 ;  /* 0x000000ffffb77224 */ /* 0x000fce00078e0090 */
[----:B------:R-:W-:Y:S05]  /*f9e0*/  WARPSYNC.COLLECTIVE R146, `(.L_x_1644) ;  /* 0x0000000092087348 */ /* 0x000fea0003c00000 */
[----:B------:R0:W1:Y:S02]  /*f9f0*/  SHFL.BFLY P6, R148, R183, R150, R185 ;  /* 0x0c000096b7947389 */ /* 0x00006400000c00b9 */
[----:B01----:R-:W-:Y:S01]  /*fa00*/  ENDCOLLECTIVE ;  /* 0x000000000000791b */ /* 0x003fe20003800000 */
.L_x_1644:
[----:B------:R-:W-:Y:S02]  /*fa10*/  IMAD.MOV.U32 R150, RZ, RZ, 0x1 ;  /* 0x00000001ff967424 */ /* 0x000fe400078e00ff */
[----:B------:R-:W-:-:S04]  /*fa20*/  IMAD.MOV.U32 R69, RZ, RZ, R148 ;  /* 0x000000ffff457224 */ /* 0x000fc800078e0094 */
        /* <DEDUP_REMOVED lines=71> */
.L_x_1645:
[----:B------:R-:W-:Y:S01]  /*fea0*/  HFMA2.MMA R150, -RZ, RZ, 0, 1.1920928955078125e-07 ;  /* 0x00000002ff967435 */ /* 0x000fe200000001ff */
[----:B------:R-:W-:-:S05]  /*feb0*/  MOV R132, R148 ;  /* 0x0000009400847202 */ /* 0x000fca0000000f00 */
[----:B------:R-:W-:-:S04]  /*fec0*/  FADD.FTZ R132, R69, R132 ;  /* 0x0000008445847221 */ /* 0x000fc80000010000 */
[----:B------:R-:W-:-:S07]  /*fed0*/  IMAD.MOV.U32 R183, RZ, RZ, R132 ;  /* 0x000000ffffb77224 */ /* 0x000fce00078e0084 */
[----:B------:R-:W-:Y:S05]  /*fee0*/  WARPSYNC.COLLECTIVE R146, `(.L_x_1646) ;  /* 0x0000000092087348 */ /* 0x000fea0003c00000 */
[----:B------:R0:W1:Y:S02]  /*fef0*/  SHFL.BFLY P6, R148, R183, R150, R185 ;  /* 0x0c000096b7947389 */ /* 0x00006400000c00b9 */
[----:B01----:R-:W-:Y:S01]  /*ff00*/  ENDCOLLECTIVE ;  /* 0x000000000000791b */ /* 0x003fe20003800000 */
.L_x_1646:
[----:B------:R-:W-:Y:S02]  /*ff10*/  IMAD.MOV.U32 R150, RZ, RZ, 0x4 ;  /* 0x00000004ff967424 */ /* 0x000fe400078e00ff */
[----:B------:R-:W-:-:S04]  /*ff20*/  IMAD.MOV.U32 R133, RZ, RZ, R148 ;  /* 0x000000ffff857224 */ /* 0x000fc800078e0094 */
[----:B------:R-:W-:-:S05]  /*ff30*/  FADD.FTZ R133, R132, R133 ;  /* 0x0000008584857221 */ /* 0x000fca0000010000 */
[----:B------:R-:W-:-:S07]  /*ff40*/  MOV R183, R133 ;  /* 0x0000008500b77202 */ /* 0x000fce0000000f00 */
[----:B------:R-:W-:Y:S05]  /*ff50*/  WARPSYNC.COLLECTIVE R146, `(.L_x_1647) ;  /* 0x0000000092087348 */ /* 0x000fea0003c00000 */
[----:B------:R0:W1:Y:S02]  /*ff60*/  SHFL.BFLY P6, R148, R183, R150, R185 ;  /* 0x0c000096b7947389 */ /* 0x00006400000c00b9 */
[----:B01----:R-:W-:Y:S01]  /*ff70*/  ENDCOLLECTIVE ;  /* 0x000000000000791b */ /* 0x003fe20003800000 */
.L_x_1647:
[----:B------:R-:W-:Y:S01]  /*ff80*/  HFMA2.MMA R150, -RZ, RZ, 0, 4.76837158203125e-07 ;  /* 0x00000008ff967435 */ /* 0x000fe200000001ff */
[----:B------:R-:W-:-:S05]  /*ff90*/  MOV R140, R148 ;  /* 0x00000094008c7202 */ /* 0x000fca0000000f00 */
[----:B------:R-:W-:-:S04]  /*ffa0*/  FADD.FTZ R140, R133, R140 ;  /* 0x0000008c858c7221 */ /* 0x000fc80000010000 */
[----:B------:R-:W-:-:S07]  /*ffb0*/  IMAD.MOV.U32 R183, RZ, RZ, R140 ;  /* 0x000000ffffb77224 */ /* 0x000fce00078e008c */
[----:B------:R-:W-:Y:S05]  /*ffc0*/  WARPSYNC.COLLECTIVE R146, `(.L_x_1648) ;  /* 0x0000000092087348 */ /* 0x000fea0003c00000 */
[----:B------:R0:W1:Y:S02]  /*ffd0*/  SHFL.BFLY P6, R148, R183, R150, R185 ;  /* 0x0c000096b7947389 */ /* 0x00006400000c00b9 */
[----:B01----:R-:W-:Y:S01]  /*ffe0*/  ENDCOLLECTIVE ;  /* 0x000000000000791b */ /* 0x003fe20003800000 */
.L_x_1648:
[----:B------:R-:W-:Y:S02]  /*fff0*/  IMAD.MOV.U32 R150, RZ, RZ, 0x10 ;  /* 0x00000010ff967424 */ /* 0x000fe400078e00ff */
[----:B------:R-:W-:-:S04]  /*10000*/  IMAD.MOV.U32 R181, RZ, RZ, R148 ;  /* 0x000000ffffb57224 */ /* 0x000fc800078e0094 */
[----:B------:R-:W-:-:S05]  /*10010*/  FADD.FTZ R181, R140, R181 ;  /* 0x000000b58cb57221 */ /* 0x000fca0000010000 */
[----:B------:R-:W-:-:S07]  /*10020*/  MOV R183, R181 ;  /* 0x000000b500b77202 */ /* 0x000fce0000000f00 */
[----:B------:R-:W-:Y:S05]  /*10030*/  WARPSYNC.COLLECTIVE R146, `(.L_x_1649) ;  /* 0x0000000092087348 */ /* 0x000fea0003c00000 */
[----:B------:R0:W1:Y:S02]  /*10040*/  SHFL.BFLY P6, R148, R183, R150, R185 ;  /* 0x0c000096b7947389 */ /* 0x00006400000c00b9 */
[----:B01----:R-:W-:Y:S01]  /*10050*/  ENDCOLLECTIVE ;  /* 0x000000000000791b */ /* 0x003fe20003800000 */
.L_x_1649:
[----:B------:R-:W-:Y:S01]  /*10060*/  MOV R142, R148 ;  /* 0x00000094008e7202 */ /* 0x000fe20000000f00 */
[----:B------:R-:W-:Y:S06]  /*10070*/  BRA `(.L_x_1650) ;  /* 0xffffffe800087947 */ /* 0x000fec000383ffff */
.L_x_1651:
        /* <DEDUP_REMOVED lines=16> */
.L_x_30194:


//--------------------- .text._ZN10layer_norm13ln_fwd_kernelINS_13Kernel_traitsI13__nv_bfloat16S2_S2_S2_fjLj8192ELj1ELj1ELj8ELj16ENS_18Kernel_traits_baseILj8192ES2_S2_S2_S2_fjLj256EEEEELb1ELb0ELb1ELb1EEEvNS_9FwdParamsE --------------------------
	.section	.text._ZN10layer_norm13ln_fwd_kernelINS_13Kernel_traitsI13__nv_bfloat16S2_S2_S2_fjLj8192ELj1ELj1ELj8ELj16ENS_18Kernel_traits_baseILj8192ES2_S2_S2_S2_fjLj256EEEEELb1ELb0ELb1ELb1EEEvNS_9FwdParamsE,"ax",@progbits
	.align	128
        .global         _ZN10layer_norm13ln_fwd_kernelINS_13Kernel_traitsI13__nv_bfloat16S2_S2_S2_fjLj8192ELj1ELj1ELj8ELj16ENS_18Kernel_traits_baseILj8192ES2_S2_S2_S2_fjLj256EEEEELb1ELb0ELb1ELb1EEEvNS_9FwdParamsE
        .type           _ZN10layer_norm13ln_fwd_kernelINS_13Kernel_traitsI13__nv_bfloat16S2_S2_S2_fjLj8192ELj1ELj1ELj8ELj16ENS_18Kernel_traits_baseILj8192ES2_S2_S2_S2_fjLj256EEEEELb1ELb0ELb1ELb1EEEvNS_9FwdParamsE,@function
        .size           _ZN10layer_norm13ln_fwd_kernelINS_13Kernel_traitsI13__nv_bfloat16S2_S2_S2_fjLj8192ELj1ELj1ELj8ELj16ENS_18Kernel_traits_baseILj8192ES2_S2_S2_S2_fjLj256EEEEELb1ELb0ELb1ELb1EEEvNS_9FwdParamsE,(.L_x_30195 - _ZN10layer_norm13ln_fwd_kernelINS_13Kernel_traitsI13__nv_bfloat16S2_S2_S2_fjLj8192ELj1ELj1ELj8ELj16ENS_18Kernel_traits_baseILj8192ES2_S2_S2_S2_fjLj256EEEEELb1ELb0ELb1ELb1EEEvNS_9FwdParamsE)
        .other          _ZN10layer_norm13ln_fwd_kernelINS_13Kernel_traitsI13__nv_bfloat16S2_S2_S2_fjLj8192ELj1ELj1ELj8ELj16ENS_18Kernel_traits_baseILj8192ES2_S2_S2_S2_fjLj256EEEEELb1ELb0ELb1ELb1EEEvNS_9FwdParamsE,@"STO_CUDA_ENTRY STV_DEFAULT"
_ZN10layer_norm13ln_fwd_kernelINS_13Kernel_traitsI13__nv_bfloat16S2_S2_S2_fjLj8192ELj1ELj1ELj8ELj16ENS_18Kernel_traits_baseILj8192ES2_S2_S2_S2_fjLj256EEEEELb1ELb0ELb1ELb1EEEvNS_9FwdParamsE:
.text._ZN10layer_norm13ln_fwd_kernelINS_13Kernel_traitsI13__nv_bfloat16S2_S2_S2_fjLj8192ELj1ELj1ELj8ELj16ENS_18Kernel_traits_baseILj8192ES2_S2_S2_S2_fjLj256EEEEELb1ELb0ELb1ELb1EEEvNS_9FwdParamsE:
[----:B------:R-:W-:Y:S08]  /*0000*/  LDC R1, c[0x0][0x28] ;  /* 0x00000a00ff017b82 */ /* 0x000ff00000000800 */
[----:B------:R-:W0:Y:S01]  /*0010*/  LDC R92, c[0x0][0x2e8] ;  /* 0x0000ba00ff5c7b82 */ /* 0x000e220000000800 */
[----:B------:R-:W-:Y:S01]  /*0020*/  ULDC.U8 UR4, c[0x0][0x2f4] ;  /* 0x0000bd0000047ab9 */ /* 0x000fe20000000000 */
[----:B------:R-:W-:Y:S01]  /*0030*/  ULDC.64 UR6, c[0x0][0x2e0] ;  /* 0x0000b80000067ab9 */ /* 0x000fe20000000a00 */
[----:B------:R-:W-:Y:S01]  /*0040*/  ISETP.NE.AND P1, PT, RZ, UR4, PT ;  /* 0x00000004ff007c0c */ /* 0x000fe2000bf25270 */
[----:B------:R-:W-:Y:S01]  /*0050*/  ULDC.64 UR4, c[0x0][0x208] ;  /* 0x0000820000047ab9 */ /* 0x000fe20000000a00 */
[----:B------:R-:W-:-:S03]  /*0060*/  IMAD.U32 R2, RZ, RZ, UR6 ;  /* 0x00000006ff027e24 */ /* 0x000fc6000f8e00ff */
[----:B------:R-:W1:Y:S01]  /*0070*/  LDC R93, c[0x0][0x2ec] ;  /* 0x0000bb00ff5d7b82 */ /* 0x000e620000000800 */
[----:B------:R-:W-:Y:S01]  /*0080*/  IMAD.U32 R3, RZ, RZ, UR7 ;  /* 0x00000007ff037e24 */ /* 0x000fe2000f8e00ff */
[----:B------:R-:W2:Y:S01]  /*0090*/  S2R R83, SR_TID.X ;  /* 0x0000000000537919 */ /* 0x000ea20000002100 */
[----:B------:R-:W-:-:S05]  /*00a0*/  ULDC.64 UR10, c[0x0][0x2c8] ;  /* 0x0000b200000a7ab9 */ /* 0x000fca0000000a00 */
[----:B------:R-:W3:Y:S01]  /*00b0*/  @P1 LDG.E.64 R2, desc[UR4][R2.64] ;  /* 0x0000000402021981 */ /* 0x000ee2000c1e1b00 */
[----:B------:R-:W4:Y:S01]  /*00c0*/  @P1 LDC R7, c[0x0][0x2f0] ;  /* 0x0000bc00ff071b82 */ /* 0x000f220000000800 */
[----:B0-----:R-:W-:Y:S01]  /*00d0*/  @P1 MOV R4, R92 ;  /* 0x0000005c00041202 */ /* 0x001fe20000000f00 */
[----:B-1----:R-:W-:-:S06]  /*00e0*/  @P1 IMAD.MOV.U32 R5, RZ, RZ, R93 ;  /* 0x000000ffff051224 */ /* 0x002fcc00078e005d */
[----:B------:R-:W4:Y:S01]  /*00f0*/  @P1 LDG.E.64 R4, desc[UR4][R4.64] ;  /* 0x0000000404041981 */ /* 0x000f22000c1e1b00 */
[----:B------:R-:W2:Y:S08]  /*0100*/  S2UR UR8, SR_CTAID.X ;  /* 0x00000000000879c3 */ /* 0x000eb00000002500 */
[----:B------:R-:W2:Y:S02]  /*0110*/  LDC R6, c[0x0][RZ] ;  /* 0x00000000ff067b82 */ /* 0x000ea40000000800 */
[----:B--2---:R-:W-:-:S02]  /*0120*/  IMAD R23, R6, UR8, R83 ;  /* 0x0000000806177c24 */ /* 0x004fc4000f8e0253 */
[----:B------:R-:W-:Y:S01]  /*0130*/  IMAD.SHL.U32 R0, R83, 0x10, RZ ;  /* 0x0000001053007824 */ /* 0x000fe200078e00ff */
[----:B------:R-:W-:-:S04]  /*0140*/  ISETP.NE.U32.AND P0, PT, RZ, UR10, PT ;  /* 0x0000000aff007c0c */ /* 0x000fc8000bf05070 */
[----:B------:R-:W-:Y:S02]  /*0150*/  LOP3.LUT R0, R0, 0xff0, RZ, 0xc0, !PT ;  /* 0x00000ff000007812 */ /* 0x000fe400078ec0ff */
[----:B------:R-:W-:Y:S02]  /*0160*/  ISETP.NE.AND.EX P0, PT, RZ, UR11, PT, P0 ;  /* 0x0000000bff007c0c */ /* 0x000fe4000bf05300 */
[----:B------:R-:W-:Y:S01]  /*0170*/  LEA.HI R82, R83, UR8, RZ, 0x18 ;  /* 0x0000000853527c11 */ /* 0x000fe2000f8fc0ff */
[----:B------:R-:W-:Y:S01]  /*0180*/  ULDC.64 UR8, c[0x0][0x260] ;  /* 0x0000980000087ab9 */ /* 0x000fe20000000a00 */
        /* <DEDUP_REMOVED lines=23> */
[----:B------:R-:W-:Y:S01]  /*0300*/  UIADD3 UR20, UR6, -0x255992d5, URZ ;  /* 0xdaa66d2b06147890 */ /* 0x000fe2000fffe03f */
[----:B------:R-:W-:-:S04]  /*0310*/  IMAD.WIDE.U32 R24, R24, -0x2daee0ad, RZ ;  /* 0xd2511f5318187825 */ /* 0x000fc800078e00ff */
        /* <DEDUP_REMOVED lines=11> */
[----:B------:R-:W-:Y:S01]  /*03d0*/  IADD3 R2, P1, R0, UR10, RZ ;  /* 0x0000000a00027c10 */ /* 0x000fe2000ff3e0ff */
[----:B------:R-:W-:Y:S02]  /*03e0*/  UIADD3 UR24, UR6, 0x1715609d, URZ ;  /* 0x1715609d06187890 */ /* 0x000fe4000fffe03f */
[----:B------:R-:W-:Y:S01]  /*03f0*/  IMAD.WIDE.U32 R26, R26, -0x326172a9, RZ ;  /* 0xcd9e8d571a1a7825 */ /* 0x000fe200078e00ff */
[----:B------:R-:W-:Y:S01]  /*0400*/  LOP3.LUT R28, R25, UR25, R28, 0x96, !PT ;  /* 0x00000019191c7c12 */ /* 0x000fe2000f8e961c */
[----:B------:R-:W-:Y:S02]  /*0410*/  UIADD3 UR26, UR6, -0x4ab325aa, URZ ;  /* 0xb54cda56061a7890 */ /* 0x000fe4000fffe03f */
[----:B------:R-:W-:Y:S01]  /*0420*/  IMAD.X R3, RZ, RZ, UR11, P1 ;  /* 0x0000000bff037e24 */ /* 0x000fe200088e06ff */
[----:B------:R-:W-:Y:S01]  /*0430*/  LOP3.LUT R30, R27, UR24, R30, 0x96, !PT ;  /* 0x000000181b1e7c12 */ /* 0x000fe2000f8e961e */
[----:B------:R-:W-:Y:S01]  /*0440*/  IMAD.WIDE.U32 R28, R28, -0x326172a9, RZ ;  /* 0xcd9e8d571c1c7825 */ /* 0x000fe200078e00ff */
[----:B------:R-:W-:-:S02]  /*0450*/  UIADD3 UR27, UR7, 0x646e171e, URZ ;  /* 0x646e171e071b7890 */ /* 0x000fc4000fffe03f */
[----:B------:R-:W5:Y:S01]  /*0460*/  @P0 LDG.E.128 R16, desc[UR4][R2.64] ;  /* 0x0000000402100981 */ /* 0x000f62000c1e1d00 */
[----:B------:R-:W-:-:S03]  /*0470*/  ULDC UR10, c[0x0][0x214] ;  /* 0x00008500000a7ab9 */ /* 0x000fc60000000800 */
[----:B------:R-:W5:Y:S04]  /*0480*/  @P0 LDG.E.128 R12, desc[UR4][R2.64+0x1000] ;  /* 0x00100004020c0981 */ /* 0x000f68000c1e1d00 */
[----:B------:R-:W5:Y:S04]  /*0490*/  @P0 LDG.E.128 R8, desc[UR4][R2.64+0x2000] ;  /* 0x0020000402080981 */ /* 0x000f68000c1e1d00 */
[----:B------:R0:W5:Y:S01]  /*04a0*/  @P0 LDG.E.128 R4, desc[UR4][R2.64+0x3000] ;  /* 0x0030000402040981 */ /* 0x000162000c1e1d00 */
[----:B------:R-:W-:Y:S01]  /*04b0*/  LOP3.LUT R25, R29, UR26, R26, 0x96, !PT ;  /* 0x0000001a1d197c12 */ /* 0x000fe2000f8e961a */
[----:B0-----:R-:W-:Y:S01]  /*04c0*/  IMAD.WIDE.U32 R2, R30, -0x2daee0ad, RZ ;  /* 0xd2511f531e027825 */ /* 0x001fe200078e00ff */
[----:B------:R-:W-:-:S04]  /*04d0*/  UIADD3 UR29, UR7, 0x1fd5c5a3, URZ ;  /* 0x1fd5c5a3071d7890 */ /* 0x000fc8000fffe03f */
[----:B------:R-:W-:Y:S01]  /*04e0*/  LOP3.LUT R26, R3, UR27, R24, 0x96, !PT ;  /* 0x0000001b031a7c12 */ /* 0x000fe2000f8e9618 */
[----:B------:R-:W-:Y:S01]  /*04f0*/  UIADD3 UR28, UR6, 0x5384540f, URZ ;  /* 0x5384540f061c7890 */ /* 0x000fe2000fffe03f */
[----:B------:R-:W-:Y:S01]  /*0500*/  IMAD.WIDE.U32 R24, R25, -0x2daee0ad, RZ ;  /* 0xd2511f5319187825 */ /* 0x000fe200078e00ff */
[----:B------:R-:W-:-:S03]  /*0510*/  ISETP.GE.AND P1, PT, R82, UR10, PT ;  /* 0x0000000a52007c0c */ /* 0x000fc6000bf26270 */
[----:B------:R-:W-:Y:S01]  /*0520*/  IMAD.WIDE.U32 R26, R26, -0x326172a9, RZ ;  /* 0xcd9e8d571a1a7825 */ /* 0x000fe200078e00ff */
[----:B------:R-:W-:Y:S02]  /*0530*/  LOP3.LUT R65, R25, UR29, R2, 0x96, !PT ;  /* 0x0000001d19417c12 */ /* 0x000fe4000f8e9602 */
[----:B------:R-:W-:Y:S02]  /*0540*/  IADD3 R2, P2, R0, UR8, RZ ;  /* 0x0000000800027c10 */ /* 0x000fe4000ff5e0ff */
[----:B------:R-:W-:Y:S01]  /*0550*/  LOP3.LUT R64, R27, UR28, R28, 0x96, !PT ;  /* 0x0000001c1b407c12 */ /* 0x000fe2000f8e961c */
[----:B------:R-:W-:Y:S01]  /*0560*/  UIADD3 UR30, UR6, -0xe443238, URZ ;  /* 0xf1bbcdc8061e7890 */ /* 0x000fe2000fffe03f */
[----:B------:R-:W-:Y:S01]  /*0570*/  IMAD.HI.U32 R27, R65, -0x326172a9, RZ ;  /* 0xcd9e8d57411b7827 */ /* 0x000fe200078e00ff */
[----:B------:R-:W-:-:S03]  /*0580*/  UIADD3 UR31, UR7, -0x24c28bd8, URZ ;  /* 0xdb3d7428071f7890 */ /* 0x000fc6000fffe03f */
[----:B------:R-:W-:Y:S01]  /*0590*/  IMAD.HI.U32 R25, R64, -0x2daee0ad, RZ ;  /* 0xd2511f5340197827 */ /* 0x000fe200078e00ff */
[----:B------:R-:W-:-:S03]  /*05a0*/  LOP3.LUT R53, R27, UR30, R26, 0x96, !PT ;  /* 0x0000001e1b357c12 */ /* 0x000fc6000f8e961a */
[----:B------:R-:W-:Y:S01]  /*05b0*/  IMAD.X R3, RZ, RZ, UR9, P2 ;  /* 0x00000009ff037e24 */ /* 0x000fe200090e06ff */
[----:B------:R-:W-:Y:S01]  /*05c0*/  LOP3.LUT R20, R25, UR31, R24, 0x96, !PT ;  /* 0x0000001f19147c12 */ /* 0x000fe2000f8e9618 */
[----:B------:R-:W-:Y:S06]  /*05d0*/  @P1 EXIT ;  /* 0x000000000000194d */ /* 0x000fec0003800000 */
[----:B-----5:R-:W-:Y:S02]  /*05e0*/  @!P0 CS2R R4, SRZ ;  /* 0x0000000000048805 */ /* 0x020fe4000001ff00 */
[----:B------:R-:W-:Y:S02]  /*05f0*/  @!P0 CS2R R12, SRZ ;  /* 0x00000000000c8805 */ /* 0x000fe4000001ff00 */
[----:B------:R-:W-:Y:S02]  /*0600*/  @!P0 CS2R R16, SRZ ;  /* 0x0000000000108805 */ /* 0x000fe4000001ff00 */
[----:B------:R-:W-:Y:S02]  /*0610*/  @!P0 CS2R R18, SRZ ;  /* 0x0000000000128805 */ /* 0x000fe4000001ff00 */
[----:B------:R-:W-:Y:S02]  /*0620*/  @!P0 CS2R R14, SRZ ;  /* 0x00000000000e8805 */ /* 0x000fe4000001ff00 */
[----:B------:R-:W-:-:S02]  /*0630*/  @!P0 CS2R R8, SRZ ;  /* 0x0000000000088805 */ /* 0x000fc4000001ff00 */
[----:B------:R-:W-:Y:S02]  /*0640*/  @!P0 CS2R R10, SRZ ;  /* 0x00000000000a8805 */ /* 0x000fe4000001ff00 */
[----:B------:R-:W-:Y:S01]  /*0650*/  @!P0 CS2R R6, SRZ ;  /* 0x0000000000068805 */ /* 0x000fe2000001ff00 */
[----:B------:R-:W5:Y:S01]  /*0660*/  LDG.E.128 R36, desc[UR4][R2.64] ;  /* 0x0000000402247981 */ /* 0x000f62000c1e1d00 */
[C---:B------:R-:W-:Y:S01]  /*0670*/  PRMT R49, R4.reuse, 0x7632, R49 ;  /* 0x0000763204317816 */ /* 0x040fe20000000031 */
[----:B------:R-:W-:Y:S01]  /*0680*/  UIADD3 UR32, UR6, -0x700cb87f, URZ ;  /* 0x8ff3478106207890 */ /* 0x000fe2000fffe03f */
[----:B------:R-:W-:Y:S01]  /*0690*/  SHF.L.U32 R69, R4, 0x10, RZ ;  /* 0x0000001004457819 */ /* 0x000fe200000006ff */
[----:B------:R-:W5:Y:S01]  /*06a0*/  LDG.E.128 R32, desc[UR4][R2.64+0x1000] ;  /* 0x0010000402207981 */ /* 0x000f62000c1e1d00 */
[C---:B------:R-:W-:Y:S01]  /*06b0*/  PRMT R50, R5.reuse, 0x7632, R50 ;  /* 0x0000763205327816 */ /* 0x040fe20000000032 */
[----:B------:R-:W-:Y:S01]  /*06c0*/  IMAD.U32 R68, R5, 0x10000, RZ ;  /* 0x0001000005447824 */ /* 0x000fe200078e00ff */
[----:B------:R-:W-:Y:S01]  /*06d0*/  UIADD3 UR33, UR7, -0x695add53, URZ ;  /* 0x96a522ad07217890 */ /* 0x000fe2000fffe03f */
[----:B------:R-:W5:Y:S01]  /*06e0*/  LDG.E.128 R28, desc[UR4][R2.64+0x2000] ;  /* 0x00200004021c7981 */ /* 0x000f62000c1e1d00 */
[----:B------:R-:W-:Y:S01]  /*06f0*/  IMAD R64, R64, -0x2daee0ad, RZ ;  /* 0xd2511f5340407824 */ /* 0x000fe200078e02ff */
[----:B------:R-:W-:Y:S01]  /*0700*/  PRMT R0, R16, 0x7632, R0 ;  /* 0x0000763210007816 */ /* 0x000fe20000000000 */
[----:B------:R-:W-:Y:S01]  /*0710*/  IMAD R65, R65, -0x326172a9, RZ ;  /* 0xcd9e8d5741417824 */ /* 0x000fe200078e02ff */
[----:B------:R0:W5:Y:S01]  /*0720*/  LDG.E.128 R24, desc[UR4][R2.64+0x3000] ;  /* 0x0030000402187981 */ /* 0x000162000c1e1d00 */
[----:B------:R-:W-:Y:S01]  /*0730*/  IMAD.HI.U32 R4, R20, -0x326172a9, RZ ;  /* 0xcd9e8d5714047827 */ /* 0x000fe200078e00ff */
[----:B------:R-:W-:Y:S01]  /*0740*/  PRMT R40, R17, 0x7632, R40 ;  /* 0x0000763211287816 */ /* 0x000fe20000000028 */
[----:B------:R-:W-:Y:S01]  /*0750*/  ULDC.U8 UR8, c[0x0][0x2a0] ;  /* 0x0000a80000087ab9 */ /* 0x000fe20000000000 */
[----:B------:R-:W-:Y:S01]  /*0760*/  PRMT R41, R18, 0x7632, R41 ;  /* 0x0000763212297816 */ /* 0x000fe20000000029 */
[----:B------:R-:W-:Y:S01]  /*0770*/  IMAD.HI.U32 R5, R53, -0x2daee0ad, RZ ;  /* 0xd2511f5335057827 */ /* 0x000fe200078e00ff */
[----:B------:R-:W-:Y:S01]  /*0780*/  PRMT R42, R13, 0x7632, R42 ;  /* 0x000076320d2a7816 */ /* 0x000fe2000000002a */
[----:B------:R-:W-:Y:S01]  /*0790*/  ULDC UR10, c[0x0][0x294] ;  /* 0x0000a500000a7ab9 */ /* 0x000fe20000000800 */
[----:B------:R-:W-:Y:S01]  /*07a0*/  PRMT R44, R15, 0x7632, R44 ;  /* 0x000076320f2c7816 */ /* 0x000fe2000000002c */
[C---:B------:R-:W-:Y:S01]  /*07b0*/  IMAD.U32 R77, R12.reuse, 0x10000, RZ ;  /* 0x000100000c4d7824 */ /* 0x040fe200078e00ff */
[----:B0-----:R-:W-:Y:S01]  /*07c0*/  PRMT R3, R12, 0x7632, R3 ;  /* 0x000076320c037816 */ /* 0x001fe20000000003 */
[----:B------:R-:W-:Y:S01]  /*07d0*/  IMAD.U32 R76, R13, 0x10000, RZ ;  /* 0x000100000d4c7824 */ /* 0x000fe200078e00ff */
[----:B------:R-:W-:Y:S01]  /*07e0*/  PRMT R2, R19, 0x7632, R2 ;  /* 0x0000763213027816 */ /* 0x000fe20000000002 */
[----:B------:R-:W-:Y:S01]  /*07f0*/  IMAD.U32 R80, R17, 0x10000, RZ ;  /* 0x0001000011507824 */ /* 0x000fe200078e00ff */
[----:B------:R-:W-:Y:S01]  /*0800*/  PRMT R45, R8, 0x7632, R45 ;  /* 0x00007632082d7816 */ /* 0x000fe2000000002d */
[----:B------:R-:W-:Y:S01]  /*0810*/  IMAD.U32 R79, R18, 0x10000, RZ ;  /* 0x00010000124f7824 */ /* 0x000fe200078e00ff */
[----:B------:R-:W-:Y:S01]  /*0820*/  PRMT R47, R10, 0x7632, R47 ;  /* 0x000076320a2f7816 */ /* 0x000fe2000000002f */
[----:B------:R-:W-:Y:S01]  /*0830*/  IMAD.U32 R74, R15, 0x10000, RZ ;  /* 0x000100000f4a7824 */ /* 0x000fe200078e00ff */
[C---:B------:R-:W-:Y:S01]  /*0840*/  PRMT R48, R11.reuse, 0x7632, R48 ;  /* 0x000076320b307816 */ /* 0x040fe20000000030 */
[----:B------:R-:W-:Y:S01]  /*0850*/  IMAD.U32 R73, R8, 0x10000, RZ ;  /* 0x0001000008497824 */ /* 0x000fe200078e00ff */
[----:B------:R-:W-:Y:S01]  /*0860*/  PRMT R51, R6, 0x7632, R51 ;  /* 0x0000763206337816 */ /* 0x000fe20000000033 */
[----:B------:R-:W-:Y:S01]  /*0870*/  IMAD.U32 R71, R10, 0x10000, RZ ;  /* 0x000100000a477824 */ /* 0x000fe200078e00ff */
[----:B------:R-:W-:Y:S01]  /*0880*/  PRMT R43, R14, 0x7632, R43 ;  /* 0x000076320e2b7816 */ /* 0x000fe2000000002b */
[----:B------:R-:W-:Y:S01]  /*0890*/  IMAD.U32 R70, R11, 0x10000, RZ ;  /* 0x000100000b467824 */ /* 0x000fe200078e00ff */
[----:B------:R-:W-:Y:S01]  /*08a0*/  PRMT R46, R9, 0x7632, R46 ;  /* 0x00007632092e7816 */ /* 0x000fe2000000002e */
[----:B------:R-:W-:Y:S01]  /*08b0*/  IMAD.U32 R67, R6, 0x10000, RZ ;  /* 0x0001000006437824 */ /* 0x000fe200078e00ff */
[----:B------:R-:W-:Y:S01]  /*08c0*/  PRMT R52, R7, 0x7632, R52 ;  /* 0x0000763207347816 */ /* 0x000fe20000000034 */
[----:B------:R-:W-:Y:S01]  /*08d0*/  IMAD.U32 R12, R3, 0x10000, RZ ;  /* 0x00010000030c7824 */ /* 0x000fe200078e00ff */
[----:B------:R-:W-:Y:S01]  /*08e0*/  SHF.L.U32 R81, R16, 0x10, RZ ;  /* 0x0000001010517819 */ /* 0x000fe200000006ff */
[----:B------:R-:W-:Y:S01]  /*08f0*/  IMAD R20, R20, -0x326172a9, RZ ;  /* 0xcd9e8d5714147824 */ /* 0x000fe200078e02ff */
[----:B------:R-:W-:Y:S01]  /*0900*/  SHF.L.U32 R78, R19, 0x10, RZ ;  /* 0x00000010134e7819 */ /* 0x000fe200000006ff */
[----:B------:R-:W-:Y:S01]  /*0910*/  IMAD R19, R53, -0x2daee0ad, RZ ;  /* 0xd2511f5335137824 */ /* 0x000fe200078e02ff */
[----:B------:R-:W-:Y:S01]  /*0920*/  SHF.L.U32 R75, R14, 0x10, RZ ;  /* 0x000000100e4b7819 */ /* 0x000fe200000006ff */
[----:B------:R-:W-:Y:S01]  /*0930*/  IMAD.MOV.U32 R108, RZ, RZ, 0x1 ;  /* 0x00000001ff6c7424 */ /* 0x000fe200078e00ff */
[----:B------:R-:W-:Y:S01]  /*0940*/  SHF.L.U32 R72, R9, 0x10, RZ ;  /* 0x0000001009487819 */ /* 0x000fe200000006ff */
[----:B------:R-:W-:Y:S01]  /*0950*/  IMAD.MOV.U32 R18, RZ, RZ, RZ ;  /* 0x000000ffff127224 */ /* 0x000fe200078e00ff */
[----:B------:R-:W-:Y:S01]  /*0960*/  SHF.L.U32 R66, R7, 0x10, RZ ;  /* 0x0000001007427819 */ /* 0x000fe200000006ff */
[----:B------:R-:W-:Y:S01]  /*0970*/  IMAD.U32 R15, R40, 0x10000, RZ ;  /* 0x00010000280f7824 */ /* 0x000fe200078e00ff */
[----:B------:R-:W-:Y:S01]  /*0980*/  LOP3.LUT R65, R4, UR32, R65, 0x96, !PT ;  /* 0x0000002004417c12 */ /* 0x000fe2000f8e9641 */
[----:B------:R-:W-:Y:S01]  /*0990*/  IMAD.U32 R14, R41, 0x10000, RZ ;  /* 0x00010000290e7824 */ /* 0x000fe200078e00ff */
[----:B------:R-:W-:Y:S01]  /*09a0*/  LOP3.LUT R64, R5, UR33, R64, 0x96, !PT ;  /* 0x0000002105407c12 */ /* 0x000fe2000f8e9640 */
[----:B------:R-:W-:Y:S01]  /*09b0*/  IMAD.U32 R11, R42, 0x10000, RZ ;  /* 0x000100002a0b7824 */ /* 0x000fe200078e00ff */
[----:B------:R-:W-:Y:S01]  /*09c0*/  SHF.L.U32 R16, R0, 0x10, RZ ;  /* 0x0000001000107819 */ /* 0x000fe200000006ff */
[----:B------:R-:W-:Y:S01]  /*09d0*/  IMAD.U32 R9, R44, 0x10000, RZ ;  /* 0x000100002c097824 */ /* 0x000fe200078e00ff */
[----:B------:R-:W-:Y:S01]  /*09e0*/  SHF.L.U32 R13, R2, 0x10, RZ ;  /* 0x00000010020d7819 */ /* 0x000fe200000006ff */
[----:B------:R-:W-:Y:S01]  /*09f0*/  IMAD.U32 R8, R45, 0x10000, RZ ;  /* 0x000100002d087824 */ /* 0x000fe200078e00ff */
[----:B------:R-:W-:Y:S01]  /*0a00*/  LOP3.LUT R92, R92, 0x3, RZ, 0xc0, !PT ;  /* 0x000000035c5c7812 */ /* 0x000fe200078ec0ff */
        /* <DEDUP_REMOVED lines=8> */
[----:B------:R-:W-:Y:S01]  /*0a90*/  ULDC UR11, c[0x0][0x290] ;  /* 0x0000a400000b7ab9 */ /* 0x000fe20000000800 */
[----:B------:R-:W-:Y:S01]  /*0aa0*/  SHF.L.U32 R0, R52, 0x10, RZ ;  /* 0x0000001034007819 */ /* 0x000fe200000006ff */
[----:B------:R-:W-:Y:S01]  /*0ab0*/  ULDC.64 UR12, c[0x0][0x298] ;  /* 0x0000a600000c7ab9 */ /* 0x000fe20000000a00 */
[----:B------:R-:W-:Y:S01]  /*0ac0*/  ISETP.NE.AND P1, PT, RZ, UR8, PT ;  /* 0x00000008ff007c0c */ /* 0x000fe2000bf25270 */
[----:B------:R-:W-:Y:S01]  /*0ad0*/  ULDC.64 UR8, c[0x0][0x230] ;  /* 0x00008c0000087ab9 */ /* 0x000fe20000000a00 */
[----:B------:R-:W-:-:S11]  /*0ae0*/  ULDC.64 UR14, c[0x0][0x210] ;  /* 0x00008400000e7ab9 */ /* 0x000fd60000000a00 */
.L_x_1983:
[----:B0-----:R-:W0:Y:S01]  /*0af0*/  LDC.64 R48, c[0x0][0x280] ;  /* 0x0000a000ff307b82 */ /* 0x001e220000000a00 */
[----:B------:R-:W-:-:S07]  /*0b00*/  ISETP.NE.U32.AND P0, PT, RZ, UR8, PT ;  /* 0x00000008ff007c0c */ /* 0x000fce000bf05070 */
[----:B------:R-:W1:Y:S08]  /*0b10*/  LDC R62, c[0x0][0x218] ;  /* 0x00008600ff3e7b82 */ /* 0x000e700000000800 */
[----:B------:R-:W2:Y:S01]  /*0b20*/  LDC.64 R52, c[0x0][0x288] ;  /* 0x0000a200ff347b82 */ /* 0x000ea20000000a00 */
[----:B0-----:R-:W-:-:S05]  /*0b30*/  IMAD.WIDE R54, R82, 0x4, R48 ;  /* 0x0000000452367825 */ /* 0x001fca00078e0230 */
[----:B------:R0:W3:Y:S01]  /*0b40*/  LDG.E R58, desc[UR4][R54.64] ;  /* 0x00000004363a7981 */ /* 0x0000e2000c1e1900 */
[----:B------:R-:W-:Y:S01]  /*0b50*/  ISETP.NE.AND.EX P0, PT, RZ, UR9, PT, P0 ;  /* 0x00000009ff007c0c */ /* 0x000fe2000bf05300 */
[----:B------:R-:W-:Y:S02]  /*0b60*/  IMAD.MOV.U32 R117, RZ, RZ, RZ ;  /* 0x000000ffff757224 */ /* 0x000fe400078e00ff */
[----:B-1----:R-:W-:-:S05]  /*0b70*/  IMAD R56, R82, R62, RZ ;  /* 0x0000003e52387224 */ /* 0x002fca00078e02ff */
[----:B0-----:R-:W-:Y:S01]  /*0b80*/  SHF.R.S32.HI R55, RZ, 0x1f, R56 ;  /* 0x0000001fff377819 */ /* 0x001fe20000011438 */
[----:B--2---:R-:W-:-:S04]  /*0b90*/  IMAD.WIDE R52, R82, 0x4, R52 ;  /* 0x0000000452347825 */ /* 0x004fc800078e0234 */
        /* <DEDUP_REMOVED lines=8> */
[----:B------:R-:W-:Y:S01]  /*0c20*/  @P2 VIADD R57, R58, 0xffffffff ;  /* 0xffffffff3a392836 */ /* 0x000fe20000000000 */
[----:B------:R-:W-:-:S03]  /*0c30*/  @P2 LOP3.LUT R17, R83, 0xff, RZ, 0xc0, !PT ;  /* 0x000000ff53112812 */ /* 0x000fc600078ec0ff */
[----:B------:R-:W-:-:S05]  /*0c40*/  @P2 IMAD R57, R57, R62, RZ ;  /* 0x0000003e39392224 */ /* 0x000fca00078e02ff */
[----:B------:R-:W-:-:S04]  /*0c50*/  @P2 SHF.R.S32.HI R54, RZ, 0x1f, R57 ;  /* 0x0000001fff362819 */ /* 0x000fc80000011439 */
[----:B------:R-:W-:-:S04]  /*0c60*/  @P2 LEA.HI R54, R54, R57, RZ, 0x3 ;  /* 0x0000003936362211 */ /* 0x000fc800078f18ff */
[----:B------:R-:W-:-:S05]  /*0c70*/  @P2 LEA.HI.SX32 R117, R54, R17, 0x1d ;  /* 0x0000001136752211 */ /* 0x000fca00078feaff */
[----:B0-----:R-:W-:-:S05]  /*0c80*/  @P2 IMAD.WIDE.U32 R50, R117, 0x10, R50 ;  /* 0x0000001075322825 */ /* 0x001fca00078e0032 */
[----:B------:R1:W5:Y:S01]  /*0c90*/  @P2 LDG.E.128 R44, desc[UR4][R50.64] ;  /* 0x00000004322c2981 */ /* 0x000362000c1e1d00 */
[----:B------:R-:W-:Y:S01]  /*0ca0*/  ISETP.GT.AND P3, PT, R58, RZ, PT ;  /* 0x000000ff3a00720c */ /* 0x000fe20003f64270 */
[----:B------:R-:W-:Y:S01]  /*0cb0*/  BSSY B0, `(.L_x_1652) ;  /* 0x0000060000007945 */ /* 0x000fe20003800000 */
[----:B------:R-:W-:-:S11]  /*0cc0*/  SHF.R.S32.HI R60, RZ, 0x1f, R82 ;  /* 0x0000001fff3c7819 */ /* 0x000fd60000011452 */
[----:B-1----:R-:W-:Y:S05]  /*0cd0*/  @P3 BRA `(.L_x_1653) ;  /* 0x0000000000183947 */ /* 0x002fea0003800000 */
[----:B------:R-:W-:Y:S01]  /*0ce0*/  HFMA2.MMA R59, -RZ, RZ, 0, 0 ;  /* 0x00000000ff3b7435 */ /* 0x000fe200000001ff */
[----:B------:R-:W-:Y:S01]  /*0cf0*/  IMAD.MOV.U32 R48, RZ, RZ, R92 ;  /* 0x000000ffff307224 */ /* 0x000fe200078e005c */
[----:B------:R-:W-:Y:S09]  /*0d00*/  @!P0 BRA `(.L_x_1654) ;  /* 0x0000000400688947 */ /* 0x000ff20003800000 */
[----:B------:R-:W-:Y:S01]  /*0d10*/  IMAD.MOV.U32 R48, RZ, RZ, R92 ;  /* 0x000000ffff307224 */ /* 0x000fe200078e005c */
[----:B-----5:R-:W-:Y:S01]  /*0d20*/  SHF.L.U32 R59, R40, 0x10, RZ ;  /* 0x00000010283b7819 */ /* 0x020fe200000006ff */
[----:B------:R-:W-:Y:S06]  /*0d30*/  BRA `(.L_x_1654) ;  /* 0x00000004005c7947 */ /* 0x000fec0003800000 */
.L_x_1653:
        /* <DEDUP_REMOVED lines=12> */
.L_x_1656:
[----:B------:R-:W-:-:S07]  /*0e00*/  IMAD.MOV.U32 R56, RZ, RZ, R20 ;  /* 0x000000ffff387224 */ /* 0x000fce00078e0014 */
.L_x_1657:
[----:B------:R-:W-:Y:S05]  /*0e10*/  BSYNC B1 ;  /* 0x0000000000017941 */ /* 0x000fea0003800000 */
.L_x_1655:
        /* <DEDUP_REMOVED lines=16> */
.L_x_1661:
[----:B------:R-:W-:Y:S05]  /*0f20*/  BSYNC B2 ;  /* 0x0000000000027941 */ /* 0x000fea0003800000 */
.L_x_1660:
        /* <DEDUP_REMOVED lines=41> */
[----:B------:R-:W-:Y:S01]  /*11c0*/  HFMA2.MMA R48, -RZ, RZ, 0, 0 ;  /* 0x00000000ff307435 */ /* 0x000fe200000001ff */
[----:B------:R-:W-:Y:S01]  /*11d0*/  IMAD.MOV.U32 R20, RZ, RZ, R50 ;  /* 0x000000ffff147224 */ /* 0x000fe200078e0032 */
[----:B------:R-:W-:-:S09]  /*11e0*/  LOP3.LUT R64, R49, UR33, R64, 0x96, !PT ;  /* 0x0000002131407c12 */ /* 0x000fd2000f8e9640 */
.L_x_1659:
[----:B------:R-:W-:Y:S05]  /*11f0*/  BSYNC B1 ;  /* 0x0000000000017941 */ /* 0x000fea0003800000 */
.L_x_1658:
[----:B------:R-:W-:Y:S01]  /*1200*/  I2FP.F32.U32 R49, R56 ;  /* 0x0000003800317245 */ /* 0x000fe20000201000 */
[----:B------:R-:W-:Y:S02]  /*1210*/  IMAD.MOV.U32 R52, RZ, RZ, 0x2f800000 ;  /* 0x2f800000ff347424 */ /* 0x000fe400078e00ff */
[----:B-----5:R-:W-:Y:S02]  /*1220*/  IMAD.U32 R50, R44, 0x10000, RZ ;  /* 0x000100002c327824 */ /* 0x020fe400078e00ff */
        /* <DEDUP_REMOVED lines=8> */
.L_x_1654:
[----:B------:R-:W-:Y:S05]  /*12b0*/  BSYNC B0 ;  /* 0x0000000000007941 */ /* 0x000fea0003800000 */
.L_x_1652:
        /* <DEDUP_REMOVED lines=9> */
.L_x_1663:
        /* <DEDUP_REMOVED lines=12> */
.L_x_1666:
[----:B------:R-:W-:-:S07]  /*1410*/  MOV R56, R20 ;  /* 0x0000001400387202 */ /* 0x000fce0000000f00 */
.L_x_1667:
[----:B------:R-:W-:Y:S05]  /*1420*/  BSYNC B1 ;  /* 0x0000000000017941 */ /* 0x000fea0003800000 */
.L_x_1665:
        /* <DEDUP_REMOVED lines=16> */
.L_x_1671:
[----:B------:R-:W-:Y:S05]  /*1530*/  BSYNC B2 ;  /* 0x0000000000027941 */ /* 0x000fea0003800000 */
.L_x_1670:
        /* <DEDUP_REMOVED lines=44> */
.L_x_1669:
[----:B------:R-:W-:Y:S05]  /*1800*/  BSYNC B1 ;  /* 0x0000000000017941 */ /* 0x000fea0003800000 */
.L_x_1668:
[----:B-----5:R-:W-:Y:S01]  /*1810*/  PRMT R50, R44, 0x7632, R50 ;  /* 0x000076322c327816 */ /* 0x020fe20000000032 */
[----:B------:R-:W-:Y:S01]  /*1820*/  IMAD.MOV.U32 R51, RZ, RZ, 0x2f800000 ;  /* 0x2f800000ff337424 */ /* 0x000fe200078e00ff */
[----:B------:R-:W-:Y:S02]  /*1830*/  I2FP.F32.U32 R48, R56 ;  /* 0x0000003800307245 */ /* 0x000fe40000201000 */
[----:B------:R-:W-:-:S03]  /*1840*/  SHF.L.U32 R50, R50, 0x10, RZ ;  /* 0x0000001032327819 */ /* 0x000fc600000006ff */
[----:B------:R-:W-:Y:S01]  /*1850*/  FFMA.FTZ R48, R48, R51, 1.1641532182693481445e-10 ;  /* 0x2f00000030307423 */ /* 0x000fe20000010033 */
[----:B------:R-:W-:Y:S01]  /*1860*/  @P0 PRMT R51, R40, 0x7632, R51 ;  /* 0x0000763228330816 */ /* 0x000fe20000000033 */
[----:B------:R-:W-:-:S03]  /*1870*/  FMUL.FTZ R50, R50, UR13 ;  /* 0x0000000d32327c20 */ /* 0x000fc60008410000 */
[----:B------:R-:W-:Y:S01]  /*1880*/  FSETP.GTU.FTZ.AND P4, PT, R48, UR10, PT ;  /* 0x0000000a30007c0b */ /* 0x000fe2000bf9c000 */
[----:B------:R-:W-:Y:S01]  /*1890*/  FMUL.FTZ R50, R50, UR12 ;  /* 0x0000000c32327c20 */ /* 0x000fe20008410000 */
[----:B------:R-:W-:Y:S02]  /*18a0*/  @P0 IMAD.U32 R51, R51, 0x10000, RZ ;  /* 0x0001000033330824 */ /* 0x000fe400078e00ff */
[----:B------:R-:W-:Y:S02]  /*18b0*/  SEL R85, RZ, 0x1, P4 ;  /* 0x00000001ff557807 */ /* 0x000fe40002000000 */
[----:B------:R-:W-:-:S05]  /*18c0*/  FSEL R58, R50, RZ, !P4 ;  /* 0x000000ff323a7208 */ /* 0x000fca0006000000 */
[----:B------:R-:W-:-:S07]  /*18d0*/  @P0 FADD.FTZ R58, R58, R51 ;  /* 0x000000333a3a0221 */ /* 0x000fce0000010000 */
.L_x_1664:
[----:B------:R-:W-:Y:S05]  /*18e0*/  BSYNC B0 ;  /* 0x0000000000007941 */ /* 0x000fea0003800000 */
.L_x_1662:
        /* <DEDUP_REMOVED lines=8> */
.L_x_1673:
        /* <DEDUP_REMOVED lines=12> */
.L_x_1676:
[----:B------:R-:W-:-:S07]  /*1a30*/  IMAD.MOV.U32 R56, RZ, RZ, R20 ;  /* 0x000000ffff387224 */ /* 0x000fce00078e0014 */
.L_x_1677:
[----:B------:R-:W-:Y:S05]  /*1a40*/  BSYNC B1 ;  /* 0x0000000000017941 */ /* 0x000fea0003800000 */
.L_x_1675:
        /* <DEDUP_REMOVED lines=16> */
.L_x_1681:
[----:B------:R-:W-:Y:S05]  /*1b50*/  BSYNC B2 ;  /* 0x0000000000027941 */ /* 0x000fea0003800000 */
.L_x_1680:
        /* <DEDUP_REMOVED lines=43> */
[----:B------:R-:W-:-:S07]  /*1e10*/  IMAD.MOV.U32 R48, RZ, RZ, RZ ;  /* 0x000000ffff307224 */ /* 0x000fce00078e00ff */
.L_x_1679:
[----:B------:R-:W-:Y:S05]  /*1e20*/  BSYNC B1 ;  /* 0x0000000000017941 */ /* 0x000fea0003800000 */
.L_x_1678:
[----:B------:R-:W-:Y:S01]  /*1e30*/  HFMA2.MMA R52, -RZ, RZ, 0.1171875, 0 ;  /* 0x2f800000ff347435 */ /* 0x000fe200000001ff */
[----:B------:R-:W-:Y:S01]  /*1e40*/  I2FP.F32.U32 R49, R56 ;  /* 0x0000003800317245 */ /* 0x000fe20000201000 */
[----:B-----5:R-:W-:-:S04]  /*1e50*/  IMAD.U32 R50, R45, 0x10000, RZ ;  /* 0x000100002d327824 */ /* 0x020fc800078e00ff */
[----:B------:R-:W-:-:S04]  /*1e60*/  FMUL.FTZ R50, R50, UR13 ;  /* 0x0000000d32327c20 */ /* 0x000fc80008410000 */
[----:B------:R-:W-:Y:S01]  /*1e70*/  FFMA.FTZ R49, R49, R52, 1.1641532182693481445e-10 ;  /* 0x2f00000031317423 */ /* 0x000fe20000010034 */
[----:B------:R-:W-:Y:S01]  /*1e80*/  FMUL.FTZ R50, R50, UR12 ;  /* 0x0000000c32327c20 */ /* 0x000fe20008410000 */
[----:B------:R-:W-:-:S03]  /*1e90*/  @P0 IMAD.U32 R52, R41, 0x10000, RZ ;  /* 0x0001000029340824 */ /* 0x000fc600078e00ff */
[----:B------:R-:W-:-:S04]  /*1ea0*/  FSETP.GTU.FTZ.AND P4, PT, R49, UR10, PT ;  /* 0x0000000a31007c0b */ /* 0x000fc8000bf9c000 */
[----:B------:R-:W-:Y:S02]  /*1eb0*/  FSEL R57, R50, RZ, !P4 ;  /* 0x000000ff32397208 */ /* 0x000fe40006000000 */
[----:B------:R-:W-:-:S03]  /*1ec0*/  SEL R86, RZ, 0x1, P4 ;  /* 0x00000001ff567807 */ /* 0x000fc60002000000 */
[----:B------:R-:W-:-:S07]  /*1ed0*/  @P0 FADD.FTZ R57, R57, R52 ;  /* 0x0000003439390221 */ /* 0x000fce0000010000 */
.L_x_1674:
[----:B------:R-:W-:Y:S05]  /*1ee0*/  BSYNC B0 ;  /* 0x0000000000007941 */ /* 0x000fea0003800000 */
.L_x_1672:
        /* <DEDUP_REMOVED lines=9> */
.L_x_1683:
        /* <DEDUP_REMOVED lines=12> */
.L_x_1686:
[----:B------:R-:W-:-:S07]  /*2040*/  IMAD.MOV.U32 R56, RZ, RZ, R20 ;  /* 0x000000ffff387224 */ /* 0x000fce00078e0014 */
.L_x_1687:
[----:B------:R-:W-:Y:S05]  /*2050*/  BSYNC B1 ;  /* 0x0000000000017941 */ /* 0x000fea0003800000 */
.L_x_1685:
        /* <DEDUP_REMOVED lines=16> */
.L_x_1691:
[----:B------:R-:W-:Y:S05]  /*2160*/  BSYNC B2 ;  /* 0x0000000000027941 */ /* 0x000fea0003800000 */
.L_x_1690:
        /* <DEDUP_REMOVED lines=44> */
.L_x_1689:
[----:B------:R-:W-:Y:S05]  /*2430*/  BSYNC B1 ;  /* 0x0000000000017941 */ /* 0x000fea0003800000 */
.L_x_1688:
        /* <DEDUP_REMOVED lines=13> */
.L_x_1684:
[----:B------:R-:W-:Y:S05]  /*2510*/  BSYNC B0 ;  /* 0x0000000000007941 */ /* 0x000fea0003800000 */
.L_x_1682:
[----:B------:R-:W-:Y:S04]  /*2520*/  BSSY B0, `(.L_x_1692) ;  /* 0x000005f000007945 */ /* 0x000fe80003800000 */
[----:B------:R-:W-:Y:S05]  /*2530*/  @P3 BRA `(.L_x_1693) ;  /* 0x0000000000183947 */ /* 0x000fea0003800000 */
[----:B------:R-:W-:Y:S01]  /*2540*/  MOV R55, RZ ;  /* 0x000000ff00377202 */ /* 0x000fe20000000f00 */
[----:B------:R-:W-:Y:S01]  /*2550*/  IMAD.MOV.U32 R48, RZ, RZ, R49 ;  /* 0x000000ffff307224 */ /* 0x000fe200078e0031 */
[----:B------:R-:W-:Y:S06]  /*2560*/  @!P0 BRA `(.L_x_1694) ;  /* 0x0000000400688947 */ /* 0x000fec0003800000 */
[----:B------:R-:W-:Y:S01]  /*2570*/  MOV R48, R49 ;  /* 0x0000003100307202 */ /* 0x000fe20000000f00 */
[----:B-----5:R-:W-:Y:S01]  /*2580*/  IMAD.U32 R55, R42, 0x10000, RZ ;  /* 0x000100002a377824 */ /* 0x020fe200078e00ff */
[----:B------:R-:W-:Y:S06]  /*2590*/  BRA `(.L_x_1694) ;  /* 0x00000004005c7947 */ /* 0x000fec0003800000 */
.L_x_1693:
        /* <DEDUP_REMOVED lines=12> */
.L_x_1696:
[----:B------:R-:W-:-:S07]  /*2660*/  MOV R63, R20 ;  /* 0x00000014003f7202 */ /* 0x000fce0000000f00 */
.L_x_1697:
[----:B------:R-:W-:Y:S05]  /*2670*/  BSYNC B1 ;  /* 0x0000000000017941 */ /* 0x000fea0003800000 */
.L_x_1695:
        /* <DEDUP_REMOVED lines=16> */
.L_x_1701:
[----:B------:R-:W-:Y:S05]  /*2780*/  BSYNC B2 ;  /* 0x0000000000027941 */ /* 0x000fea0003800000 */
.L_x_1700:
        /* <DEDUP_REMOVED lines=44> */
.L_x_1699:
[----:B------:R-:W-:Y:S05]  /*2a50*/  BSYNC B1 ;  /* 0x0000000000017941 */ /* 0x000fea0003800000 */
.L_x_1698:
[----:B------:R-:W-:Y:S01]  /*2a60*/  I2FP.F32.U32 R49, R63 ;  /* 0x0000003f00317245 */ /* 0x000fe20000201000 */
[----:B------:R-:W-:Y:S01]  /*2a70*/  IMAD.MOV.U32 R52, RZ, RZ, 0x2f800000 ;  /* 0x2f800000ff347424 */ /* 0x000fe200078e00ff */
[----:B-----5:R-:W-:-:S03]  /*2a80*/  SHF.L.U32 R50, R46, 0x10, RZ ;  /* 0x000000102e327819 */ /* 0x020fc600000006ff */
[----:B------:R-:W-:Y:S01]  /*2a90*/  FFMA.FTZ R49, R49, R52, 1.1641532182693481445e-10 ;  /* 0x2f00000031317423 */ /* 0x000fe20000010034 */
[----:B------:R-:W-:Y:S02]  /*2aa0*/  @P0 IMAD.U32 R52, R42, 0x10000, RZ ;  /* 0x000100002a340824 */ /* 0x000fe400078e00ff */
[----:B------:R-:W-:Y:S02]  /*2ab0*/  FMUL.FTZ R50, R50, UR13 ;  /* 0x0000000d32327c20 */ /* 0x000fe40008410000 */
[----:B------:R-:W-:Y:S02]  /*2ac0*/  FSETP.GTU.FTZ.AND P4, PT, R49, UR10, PT ;  /* 0x0000000a31007c0b */ /* 0x000fe4000bf9c000 */
[----:B------:R-:W-:Y:S02]  /*2ad0*/  FMUL.FTZ R50, R50, UR12 ;  /* 0x0000000c32327c20 */ /* 0x000fe40008410000 */
[----:B------:R-:W-:-:S03]  /*2ae0*/  SEL R88, RZ, 0x1, P4 ;  /* 0x00000001ff587807 */ /* 0x000fc60002000000 */
[----:B------:R-:W-:-:S05]  /*2af0*/  FSEL R55, R50, RZ, !P4 ;  /* 0x000000ff32377208 */ /* 0x000fca0006000000 */
[----:B------:R-:W-:-:S07]  /*2b00*/  @P0 FADD.FTZ R55, R55, R52 ;  /* 0x0000003437370221 */ /* 0x000fce0000010000 */
.L_x_1694:
[----:B------:R-:W-:Y:S05]  /*2b10*/  BSYNC B0 ;  /* 0x0000000000007941 */ /* 0x000fea0003800000 */
.L_x_1692:
[----:B------:R-:W-:Y:S04]  /*2b20*/  BSSY B0, `(.L_x_1702) ;  /* 0x0000062000007945 */ /* 0x000fe80003800000 */
[----:B------:R-:W-:Y:S05]  /*2b30*/  @P3 BRA `(.L_x_1703) ;  /* 0x00000000001c3947 */ /* 0x000fea0003800000 */
[----:B------:R-:W-:Y:S01]  /*2b40*/  MOV R54, RZ ;  /* 0x000000ff00367202 */ /* 0x000fe20000000f00 */
[----:B------:R-:W-:Y:S01]  /*2b50*/  IMAD.MOV.U32 R49, RZ, RZ, R48 ;  /* 0x000000ffff317224 */ /* 0x000fe200078e0030 */
[----:B------:R-:W-:Y:S06]  /*2b60*/  @!P0 BRA `(.L_x_1704) ;  /* 0x0000000400748947 */ /* 0x000fec0003800000 */
[----:B-----5:R-:W-:Y:S02]  /*2b70*/  PRMT R54, R42, 0x7632, R54 ;  /* 0x000076322a367816 */ /* 0x020fe40000000036 */
[----:B------:R-:W-:-:S03]  /*2b80*/  MOV R49, R48 ;  /* 0x0000003000317202 */ /* 0x000fc60000000f00 */
[----:B------:R-:W-:Y:S01]  /*2b90*/  IMAD.U32 R54, R54, 0x10000, RZ ;  /* 0x0001000036367824 */ /* 0x000fe200078e00ff */
[----:B------:R-:W-:Y:S06]  /*2ba0*/  BRA `(.L_x_1704) ;  /* 0x0000000400647947 */ /* 0x000fec0003800000 */
.L_x_1703:
        /* <DEDUP_REMOVED lines=12> */
.L_x_1706:
[----:B------:R-:W-:-:S07]  /*2c70*/  MOV R54, R20 ;  /* 0x0000001400367202 */ /* 0x000fce0000000f00 */
.L_x_1707:
[----:B------:R-:W-:Y:S05]  /*2c80*/  BSYNC B1 ;  /* 0x0000000000017941 */ /* 0x000fea0003800000 */
.L_x_1705:
        /* <DEDUP_REMOVED lines=16> */
.L_x_1711:
[----:B------:R-:W-:Y:S05]  /*2d90*/  BSYNC B2 ;  /* 0x0000000000027941 */ /* 0x000fea0003800000 */
.L_x_1710:
        /* <DEDUP_REMOVED lines=44> */
.L_x_1709:
[----:B------:R-:W-:Y:S05]  /*3060*/  BSYNC B1 ;  /* 0x0000000000017941 */ /* 0x000fea0003800000 */
.L_x_1708:
        /* <DEDUP_REMOVED lines=13> */
.L_x_1704:
[----:B------:R-:W-:Y:S05]  /*3140*/  BSYNC B0 ;  /* 0x0000000000007941 */ /* 0x000fea0003800000 */
.L_x_1702:
        /* <DEDUP_REMOVED lines=8> */
.L_x_1713:
        /* <DEDUP_REMOVED lines=12> */
.L_x_1716:
[----:B------:R-:W-:-:S07]  /*3290*/  MOV R63, R20 ;  /* 0x00000014003f7202 */ /* 0x000fce0000000f00 */
.L_x_1717:
[----:B------:R-:W-:Y:S05]  /*32a0*/  BSYNC B1 ;  /* 0x0000000000017941 */ /* 0x000fea0003800000 */
.L_x_1715:
        /* <DEDUP_REMOVED lines=16> */
.L_x_1721:
[----:B------:R-:W-:Y:S05]  /*33b0*/  BSYNC B2 ;  /* 0x0000000000027941 */ /* 0x000fea0003800000 */
.L_x_1720:
        /* <DEDUP_REMOVED lines=44> */
.L_x_1719:
[----:B------:R-:W-:Y:S05]  /*3680*/  BSYNC B1 ;  /* 0x0000000000017941 */ /* 0x000fea0003800000 */
.L_x_1718:
        /* <DEDUP_REMOVED lines=11> */
.L_x_1714:
[----:B------:R-:W-:Y:S05]  /*3740*/  BSYNC B0 ;  /* 0x0000000000007941 */ /* 0x000fea0003800000 */
.L_x_1712:
        /* <DEDUP_REMOVED lines=9> */
.L_x_1723:
        /* <DEDUP_REMOVED lines=12> */
.L_x_1726:
[----:B------:R-:W-:-:S07]  /*38a0*/  MOV R52, R20 ;  /* 0x0000001400347202 */ /* 0x000fce0000000f00 */
.L_x_1727:
[----:B------:R-:W-:Y:S05]  /*38b0*/  BSYNC B1 ;  /* 0x0000000000017941 */ /* 0x000fea0003800000 */
.L_x_1725:
        /* <DEDUP_REMOVED lines=16> */
.L_x_1731:
[----:B------:R-:W-:Y:S05]  /*39c0*/  BSYNC B2 ;  /* 0x0000000000027941 */ /* 0x000fea0003800000 */
.L_x_1730:
        /* <DEDUP_REMOVED lines=44> */
.L_x_1729:
[----:B------:R-:W-:Y:S05]  /*3c90*/  BSYNC B1 ;  /* 0x0000000000017941 */ /* 0x000fea0003800000 */
.L_x_1728:
[----:B-----5:R-:W-:Y:S01]  /*3ca0*/  PRMT R49, R47, 0x7632, R49 ;  /* 0x000076322f317816 */ /* 0x020fe20000000031 */
[----:B------:R-:W-:Y:S01]  /*3cb0*/  IMAD.MOV.U32 R51, RZ, RZ, 0x2f800000 ;  /* 0x2f800000ff337424 */ /* 0x000fe200078e00ff */
[----:B------:R-:W-:Y:S02]  /*3cc0*/  I2FP.F32.U32 R48, R52 ;  /* 0x0000003400307245 */ /* 0x000fe40000201000 */
[----:B------:R-:W-:Y:S02]  /*3cd0*/  SHF.L.U32 R49, R49, 0x10, RZ ;  /* 0x0000001031317819 */ /* 0x000fe400000006ff */
[----:B------:R-:W-:Y:S01]  /*3ce0*/  @P0 PRMT R50, R43, 0x7632, R50 ;  /* 0x000076322b320816 */ /* 0x000fe20000000032 */
[----:B------:R-:W-:Y:S02]  /*3cf0*/  FFMA.FTZ R48, R48, R51, 1.1641532182693481445e-10 ;  /* 0x2f00000030307423 */ /* 0x000fe40000010033 */
[----:B------:R-:W-:Y:S02]  /*3d00*/  FMUL.FTZ R49, R49, UR13 ;  /* 0x0000000d31317c20 */ /* 0x000fe40008410000 */
[----:B------:R-:W-:Y:S01]  /*3d10*/  @P0 IMAD.U32 R51, R50, 0x10000, RZ ;  /* 0x0001000032330824 */ /* 0x000fe200078e00ff */
[----:B------:R-:W-:Y:S01]  /*3d20*/  FSETP.GTU.FTZ.AND P4, PT, R48, UR10, PT ;  /* 0x0000000a30007c0b */ /* 0x000fe2000bf9c000 */
[----:B------:R-:W-:-:S03]  /*3d30*/  FMUL.FTZ R49, R49, UR12 ;  /* 0x0000000c31317c20 */ /* 0x000fc60008410000 */
[----:B------:R-:W-:Y:S02]  /*3d40*/  SEL R91, RZ, 0x1, P4 ;  /* 0x00000001ff5b7807 */ /* 0x000fe40002000000 */
[----:B------:R-:W-:-:S05]  /*3d50*/  FSEL R52, R49, RZ, !P4 ;  /* 0x000000ff31347208 */ /* 0x000fca0006000000 */
[----:B------:R-:W-:-:S07]  /*3d60*/  @P0 FADD.FTZ R52, R52, R51 ;  /* 0x0000003334340221 */ /* 0x000fce0000010000 */
.L_x_1724:
[----:B------:R-:W-:Y:S05]  /*3d70*/  BSYNC B0 ;  /* 0x0000000000007941 */ /* 0x000fea0003800000 */
.L_x_1722:
[----:B------:R-:W0:Y:S01]  /*3d80*/  LDC.64 R118, c[0x0][0x238] ;  /* 0x00008e00ff767b82 */ /* 0x000e220000000a00 */
[----:B------:R-:W-:Y:S01]  /*3d90*/  F2FP.BF16.F32.PACK_AB R51, R52, R53 ;  /* 0x000000353433723e */ /* 0x000fe200000010ff */
[----:B------:R-:W-:Y:S01]  /*3da0*/  VIADD R104, R109, 0x100 ;  /* 0x000001006d687836 */ /* 0x000fe20000000000 */
[----:B------:R-:W-:Y:S01]  /*3db0*/  F2FP.BF16.F32.PACK_AB R50, R54, R55 ;  /* 0x000000373632723e */ /* 0x000fe200000010ff */
[----:B------:R-:W-:Y:S01]  /*3dc0*/  BSSY B0, `(.L_x_1732) ;  /* 0x000001f000007945 */ /* 0x000fe20003800000 */
[----:B------:R-:W-:Y:S02]  /*3dd0*/  F2FP.BF16.F32.PACK_AB R49, R56, R57 ;  /* 0x000000393831723e */ /* 0x000fe400000010ff */
[----:B------:R-:W-:Y:S01]  /*3de0*/  F2FP.BF16.F32.PACK_AB R48, R58, R59 ;  /* 0x0000003b3a30723e */ /* 0x000fe200000010ff */
[----:B------:R-:W1:Y:S01]  /*3df0*/  @P2 LDC.64 R94, c[0x0][0x220] ;  /* 0x00008800ff5e2b82 */ /* 0x000e620000000a00 */
[----:B------:R-:W-:-:S07]  /*3e00*/  IADD3 R110, R117, 0x100, RZ ;  /* 0x00000100756e7810 */ /* 0x000fce0007ffe0ff */
[----:B------:R-:W2:Y:S01]  /*3e10*/  @P0 LDC.64 R92, c[0x0][0x230] ;  /* 0x00008c00ff5c0b82 */ /* 0x000ea20000000a00 */
[----:B0-----:R-:W-:-:S05]  /*3e20*/  IMAD.WIDE.U32 R96, R109, 0x10, R118 ;  /* 0x000000106d607825 */ /* 0x001fca00078e0076 */
[----:B------:R0:W-:Y:S01]  /*3e30*/  STG.E.128 desc[UR4][R96.64], R48 ;  /* 0x0000003060007986 */ /* 0x0001e2000c101d04 */
[----:B-1----:R-:W-:-:S04]  /*3e40*/  @P2 IMAD.WIDE.U32 R94, R110, 0x10, R94 ;  /* 0x000000106e5e2825 */ /* 0x002fc800078e005e */
[----:B--2---:R-:W-:Y:S01]  /*3e50*/  @P0 IMAD.WIDE.U32 R92, R104, 0x10, R92 ;  /* 0x00000010685c0825 */ /* 0x004fe200078e005c */
[----:B------:R-:W-:Y:S06]  /*3e60*/  @!P2 BRA `(.L_x_1733) ;  /* 0x000000000050a947 */ /* 0x000fec0003800000 */
[----:B0-----:R-:W-:Y:S01]  /*3e70*/  SHF.L.U32 R51, R90, 0x10, RZ ;  /* 0x000000105a337819 */ /* 0x001fe200000006ff */
[----:B------:R-:W0:Y:S01]  /*3e80*/  LDC.64 R48, c[0x0][0x240] ;  /* 0x00009000ff307b82 */ /* 0x000e220000000a00 */
[----:B------:R-:W-:Y:S02]  /*3e90*/  LOP3.LUT R50, R91, 0xffff, RZ, 0xc0, !PT ;  /* 0x0000ffff5b327812 */ /* 0x000fe400078ec0ff */
[----:B------:R-:W-:Y:S02]  /*3ea0*/  LOP3.LUT R63, R51, 0xff0000, RZ, 0xc0, !PT ;  /* 0x00ff0000333f7812 */ /* 0x000fe400078ec0ff */
[----:B------:R-:W-:Y:S02]  /*3eb0*/  PRMT R51, R89, 0x7104, RZ ;  /* 0x0000710459337816 */ /* 0x000fe400000000ff */
[----:B------:R-:W-:Y:S02]  /*3ec0*/  PRMT R102, R63, 0x4210, R50 ;  /* 0x000042103f667816 */ /* 0x000fe40000000032 */
[----:B------:R-:W-:-:S02]  /*3ed0*/  LOP3.LUT R98, R87, 0xff, RZ, 0xc0, !PT ;  /* 0x000000ff57627812 */ /* 0x000fc400078ec0ff */
[----:B------:R-:W-:Y:S02]  /*3ee0*/  LOP3.LUT R96, R86, 0xff, RZ, 0xc0, !PT ;  /* 0x000000ff56607812 */ /* 0x000fe400078ec0ff */
[----:B------:R-:W-:Y:S01]  /*3ef0*/  LOP3.LUT R50, R85, 0xff, RZ, 0xc0, !PT ;  /* 0x000000ff55327812 */ /* 0x000fe200078ec0ff */
[----:B------:R-:W-:Y:S01]  /*3f00*/  IMAD.WIDE.U32 R98, R98, 0x1000000, RZ ;  /* 0x0100000062627825 */ /* 0x000fe200078e00ff */
[----:B------:R-:W-:-:S03]  /*3f10*/  LOP3.LUT R101, R102, 0xff00, R51, 0xf8, !PT ;  /* 0x0000ff0066657812 */ /* 0x000fc600078ef833 */
[----:B------:R-:W-:Y:S01]  /*3f20*/  IMAD.WIDE.U32 R96, R96, 0x10000, RZ ;  /* 0x0001000060607825 */ /* 0x000fe200078e00ff */
[----:B------:R-:W-:-:S03]  /*3f30*/  LOP3.LUT R101, R101, 0xff, R88, 0xf8, !PT ;  /* 0x000000ff65657812 */ /* 0x000fc600078ef858 */
[----:B------:R-:W-:Y:S01]  /*3f40*/  IMAD.WIDE.U32 R50, R50, 0x100, RZ ;  /* 0x0000010032327825 */ /* 0x000fe200078e00ff */
[----:B------:R-:W-:-:S03]  /*3f50*/  LOP3.LUT R97, R97, R101, R99, 0xfe, !PT ;  /* 0x0000006561617212 */ /* 0x000fc600078efe63 */
[----:B0-----:R-:W-:Y:S01]  /*3f60*/  IMAD.WIDE.U32 R48, R117, 0x8, R48 ;  /* 0x0000000875307825 */ /* 0x001fe200078e0030 */
[----:B------:R-:W-:Y:S02]  /*3f70*/  LOP3.LUT R63, R50, R98, R96, 0xfe, !PT ;  /* 0x00000062323f7212 */ /* 0x000fe400078efe60 */
[----:B------:R-:W-:Y:S02]  /*3f80*/  LOP3.LUT R51, R97, R51, RZ, 0xfc, !PT ;  /* 0x0000003361337212 */ /* 0x000fe400078efcff */
[----:B------:R-:W-:-:S05]  /*3f90*/  LOP3.LUT R50, R63, 0xff, R84, 0xf8, !PT ;  /* 0x000000ff3f327812 */ /* 0x000fca00078ef854 */
[----:B------:R1:W-:Y:S02]  /*3fa0*/  STG.E.64 desc[UR4][R48.64], R50 ;  /* 0x0000003230007986 */ /* 0x0003e4000c101b04 */
.L_x_1733:
[----:B------:R-:W-:Y:S05]  /*3fb0*/  BSYNC B0 ;  /* 0x0000000000007941 */ /* 0x000fea0003800000 */
.L_x_1732:
[----:B-----5:R2:W5:Y:S04]  /*3fc0*/  @P2 LDG.E.128 R44, desc[UR4][R94.64] ;  /* 0x000000045e2c2981 */ /* 0x020568000c1e1d00 */
[----:B------:R2:W5:Y:S01]  /*3fd0*/  @P0 LDG.E.128 R40, desc[UR4][R92.64] ;  /* 0x000000045c280981 */ /* 0x000562000c1e1d00 */
[----:B------:R-:W-:Y:S04]  /*3fe0*/  BSSY B0, `(.L_x_1734) ;  /* 0x000005f000007945 */ /* 0x000fe80003800000 */
[----:B------:R-:W-:Y:S05]  /*3ff0*/  @P3 BRA `(.L_x_1735) ;  /* 0x0000000000183947 */ /* 0x000fea0003800000 */
[----:B------:R-:W-:Y:S01]  /*4000*/  IMAD.MOV.U32 R99, RZ, RZ, RZ ;  /* 0x000000ffff637224 */ /* 0x000fe200078e00ff */
[----:B01----:R-:W-:Y:S01]  /*4010*/  MOV R48, R100 ;  /* 0x0000006400307202 */ /* 0x003fe20000000f00 */
[----:B------:R-:W-:Y:S06]  /*4020*/  @!P0 BRA `(.L_x_1736) ;  /* 0x0000000400688947 */ /* 0x000fec0003800000 */
[----:B------:R-:W-:Y:S01]  /*4030*/  IMAD.MOV.U32 R48, RZ, RZ, R100 ;  /* 0x000000ffff307224 */ /* 0x000fe200078e0064 */
[----:B-----5:R-:W-:Y:S01]  /*4040*/  SHF.L.U32 R99, R40, 0x10, RZ ;  /* 0x0000001028637819 */ /* 0x020fe200000006ff */
[----:B------:R-:W-:Y:S06]  /*4050*/  BRA `(.L_x_1736) ;  /* 0x00000004005c7947 */ /* 0x000fec0003800000 */
.L_x_1735:
[C---:B------:R-:W-:Y:S01]  /*4060*/  ISETP.NE.AND P4, PT, R100.reuse, 0x1, PT ;  /* 0x000000016400780c */ /* 0x040fe20003f85270 */
[----:B------:R-:W-:Y:S01]  /*4070*/  BSSY B1, `(.L_x_1737) ;  /* 0x000000c000017945 */ /* 0x000fe20003800000 */
[----:B01----:R-:W-:-:S11]  /*4080*/  VIADD R48, R100, 0x1 ;  /* 0x0000000164307836 */ /* 0x003fd60000000000 */
        /* <DEDUP_REMOVED lines=9> */
.L_x_1738:
[----:B------:R-:W-:-:S07]  /*4120*/  IMAD.MOV.U32 R63, RZ, RZ, R20 ;  /* 0x000000ffff3f7224 */ /* 0x000fce00078e0014 */
.L_x_1739:
[----:B------:R-:W-:Y:S05]  /*4130*/  BSYNC B1 ;  /* 0x0000000000017941 */ /* 0x000fea0003800000 */
.L_x_1737:
        /* <DEDUP_REMOVED lines=16> */
.L_x_1743:
[----:B------:R-:W-:Y:S05]  /*4240*/  BSYNC B2 ;  /* 0x0000000000027941 */ /* 0x000fea0003800000 */
.L_x_1742:
        /* <DEDUP_REMOVED lines=8> */
[----:B--2---:R-:W-:Y:S01]  /*42d0*/  IMAD.WIDE.U32 R92, R65, -0x2daee0ad, RZ ;  /* 0xd2511f53415c7825 */ /* 0x004fe200078e00ff */
        /* <DEDUP_REMOVED lines=32> */
[----:B------:R-:W-:Y:S01]  /*44e0*/  MOV R19, R48 ;  /* 0x0000003000137202 */ /* 0x000fe20000000f00 */
[----:B------:R-:W-:Y:S01]  /*44f0*/  IMAD.MOV.U32 R48, RZ, RZ, RZ ;  /* 0x000000ffff307224 */ /* 0x000fe200078e00ff */
[----:B------:R-:W-:-:S07]  /*4500*/  LOP3.LUT R64, R49, UR33, R64, 0x96, !PT ;  /* 0x0000002131407c12 */ /* 0x000fce000f8e9640 */
.L_x_1741:
[----:B------:R-:W-:Y:S05]  /*4510*/  BSYNC B1 ;  /* 0x0000000000017941 */ /* 0x000fea0003800000 */
.L_x_1740:
        /* <DEDUP_REMOVED lines=11> */
.L_x_1736:
[----:B------:R-:W-:Y:S05]  /*45d0*/  BSYNC B0 ;  /* 0x0000000000007941 */ /* 0x000fea0003800000 */
.L_x_1734:
        /* <DEDUP_REMOVED lines=9> */
.L_x_1745:
        /* <DEDUP_REMOVED lines=12> */
.L_x_1748:
[----:B------:R-:W-:-:S07]  /*4730*/  IMAD.MOV.U32 R63, RZ, RZ, R20 ;  /* 0x000000ffff3f7224 */ /* 0x000fce00078e0014 */
.L_x_1749:
[----:B------:R-:W-:Y:S05]  /*4740*/  BSYNC B1 ;  /* 0x0000000000017941 */ /* 0x000fea0003800000 */
.L_x_1747:
        /* <DEDUP_REMOVED lines=16> */
.L_x_1753:
[----:B------:R-:W-:Y:S05]  /*4850*/  BSYNC B2 ;  /* 0x0000000000027941 */ /* 0x000fea0003800000 */
.L_x_1752:
        /* <DEDUP_REMOVED lines=44> */
.L_x_1751:
[----:B------:R-:W-:Y:S05]  /*4b20*/  BSYNC B1 ;  /* 0x0000000000017941 */ /* 0x000fea0003800000 */
.L_x_1750:
[----:B------:R-:W-:Y:S01]  /*4b30*/  HFMA2.MMA R51, -RZ, RZ, 0.1171875, 0 ;  /* 0x2f800000ff337435 */ /* 0x000fe200000001ff */
[----:B-----5:R-:W-:Y:S02]  /*4b40*/  PRMT R50, R44, 0x7632, R50 ;  /* 0x000076322c327816 */ /* 0x020fe40000000032 */
[----:B------:R-:W-:-:S03]  /*4b50*/  I2FP.F32.U32 R48, R63 ;  /* 0x0000003f00307245 */ /* 0x000fc60000201000 */
[----:B------:R-:W-:-:S04]  /*4b60*/  IMAD.U32 R50, R50, 0x10000, RZ ;  /* 0x0001000032327824 */ /* 0x000fc800078e00ff */
[----:B------:R-:W-:Y:S01]  /*4b70*/  FFMA.FTZ R48, R48, R51, 1.1641532182693481445e-10 ;  /* 0x2f00000030307423 */ /* 0x000fe20000010033 */
[----:B------:R-:W-:Y:S01]  /*4b80*/  FMUL.FTZ R50, R50, UR13 ;  /* 0x0000000d32327c20 */ /* 0x000fe20008410000 */
[----:B------:R-:W-:-:S03]  /*4b90*/  @P0 PRMT R51, R40, 0x7632, R51 ;  /* 0x0000763228330816 */ /* 0x000fc60000000033 */
[----:B------:R-:W-:Y:S01]  /*4ba0*/  FMUL.FTZ R50, R50, UR12 ;  /* 0x0000000c32327c20 */ /* 0x000fe20008410000 */
[----:B------:R-:W-:Y:S02]  /*4bb0*/  FSETP.GTU.FTZ.AND P4, PT, R48, UR10, PT ;  /* 0x0000000a30007c0b */ /* 0x000fe4000bf9c000 */
[----:B------:R-:W-:Y:S02]  /*4bc0*/  @P0 SHF.L.U32 R51, R51, 0x10, RZ ;  /* 0x0000001033330819 */ /* 0x000fe400000006ff */
[----:B------:R-:W-:Y:S02]  /*4bd0*/  FSEL R98, R50, RZ, !P4 ;  /* 0x000000ff32627208 */ /* 0x000fe40006000000 */
[----:B------:R-:W-:-:S03]  /*4be0*/  SEL R85, RZ, 0x1, P4 ;  /* 0x00000001ff557807 */ /* 0x000fc60002000000 */
[----:B------:R-:W-:-:S07]  /*4bf0*/  @P0 FADD.FTZ R98, R98, R51 ;  /* 0x0000003362620221 */ /* 0x000fce0000010000 */
.L_x_1746:
[----:B------:R-:W-:Y:S05]  /*4c00*/  BSYNC B0 ;  /* 0x0000000000007941 */ /* 0x000fea0003800000 */
.L_x_1744:
        /* <DEDUP_REMOVED lines=8> */
.L_x_1755:
        /* <DEDUP_REMOVED lines=12> */
.L_x_1758:
[----:B------:R-:W-:-:S07]  /*4d50*/  IMAD.MOV.U32 R63, RZ, RZ, R20 ;  /* 0x000000ffff3f7224 */ /* 0x000fce00078e0014 */
.L_x_1759:
[----:B------:R-:W-:Y:S05]  /*4d60*/  BSYNC B1 ;  /* 0x0000000000017941 */ /* 0x000fea0003800000 */
.L_x_1757:
        /* <DEDUP_REMOVED lines=16> */
.L_x_1763:
[----:B------:R-:W-:Y:S05]  /*4e70*/  BSYNC B2 ;  /* 0x0000000000027941 */ /* 0x000fea0003800000 */
.L_x_1762:
        /* <DEDUP_REMOVED lines=44> */
.L_x_1761:
[----:B------:R-:W-:Y:S05]  /*5140*/  BSYNC B1 ;  /* 0x0000000000017941 */ /* 0x000fea0003800000 */
.L_x_1760:
        /* <DEDUP_REMOVED lines=11> */
.L_x_1756:
[----:B------:R-:W-:Y:S05]  /*5200*/  BSYNC B0 ;  /* 0x0000000000007941 */ /* 0x000fea0003800000 */
.L_x_1754:
        /* <DEDUP_REMOVED lines=9> */
.L_x_1765:
        /* <DEDUP_REMOVED lines=12> */
.L_x_1768:
[----:B------:R-:W-:-:S07]  /*5360*/  IMAD.MOV.U32 R63, RZ, RZ, R20 ;  /* 0x000000ffff3f7224 */ /* 0x000fce00078e0014 */
.L_x_1769:
[----:B------:R-:W-:Y:S05]  /*5370*/  BSYNC B1 ;  /* 0x0000000000017941 */ /* 0x000fea0003800000 */
.L_x_1767:
        /* <DEDUP_REMOVED lines=16> */
.L_x_1773:
[----:B------:R-:W-:Y:S05]  /*5480*/  BSYNC B2 ;  /* 0x0000000000027941 */ /* 0x000fea0003800000 */
.L_x_1772:
        /* <DEDUP_REMOVED lines=44> */
.L_x_1771:
[----:B------:R-:W-:Y:S05]  /*5750*/  BSYNC B1 ;  /* 0x0000000000017941 */ /* 0x000fea0003800000 */
.L_x_1770:
        /* <DEDUP_REMOVED lines=13> */
.L_x_1766:
[----:B------:R-:W-:Y:S05]  /*5830*/  BSYNC B0 ;  /* 0x0000000000007941 */ /* 0x000fea0003800000 */
.L_x_1764:
[----:B------:R-:W-:Y:S04]  /*5840*/  BSSY B0, `(.L_x_1774) ;  /* 0x000005f000007945 */ /* 0x000fe80003800000 */
[----:B------:R-:W-:Y:S05]  /*5850*/  @P3 BRA `(.L_x_1775) ;  /* 0x0000000000183947 */ /* 0x000fea0003800000 */
[----:B--2---:R-:W-:Y:S01]  /*5860*/  IMAD.MOV.U32 R95, RZ, RZ, RZ ;  /* 0x000000ffff5f7224 */ /* 0x004fe200078e00ff */
[----:B------:R-:W-:Y:S01]  /*5870*/  MOV R48, R49 ;  /* 0x0000003100307202 */ /* 0x000fe20000000f00 */
[----:B------:R-:W-:Y:S06]  /*5880*/  @!P0 BRA `(.L_x_1776) ;  /* 0x0000000400688947 */ /* 0x000fec0003800000 */
[----:B------:R-:W-:Y:S01]  /*5890*/  IMAD.MOV.U32 R48, RZ, RZ, R49 ;  /* 0x000000ffff307224 */ /* 0x000fe200078e0031 */
[----:B-----5:R-:W-:Y:S01]  /*58a0*/  SHF.L.U32 R95, R42, 0x10, RZ ;  /* 0x000000102a5f7819 */ /* 0x020fe200000006ff */
[----:B------:R-:W-:Y:S06]  /*58b0*/  BRA `(.L_x_1776) ;  /* 0x00000004005c7947 */ /* 0x000fec0003800000 */
.L_x_1775:
        /* <DEDUP_REMOVED lines=12> */
.L_x_1778:
[----:B------:R-:W-:-:S07]  /*5980*/  IMAD.MOV.U32 R63, RZ, RZ, R20 ;  /* 0x000000ffff3f7224 */ /* 0x000fce00078e0014 */
.L_x_1779:
[----:B------:R-:W-:Y:S05]  /*5990*/  BSYNC B1 ;  /* 0x0000000000017941 */ /* 0x000fea0003800000 */
.L_x_1777:
        /* <DEDUP_REMOVED lines=16> */
.L_x_1783:
[----:B------:R-:W-:Y:S05]  /*5aa0*/  BSYNC B2 ;  /* 0x0000000000027941 */ /* 0x000fea0003800000 */
.L_x_1782:
        /* <DEDUP_REMOVED lines=44> */
.L_x_1781:
[----:B------:R-:W-:Y:S05]  /*5d70*/  BSYNC B1 ;  /* 0x0000000000017941 */ /* 0x000fea0003800000 */
.L_x_1780:
        /* <DEDUP_REMOVED lines=8> */
[----:B--2---:R-:W-:Y:S02]  /*5e00*/  FSEL R95, R51, RZ, !P4 ;  /* 0x000000ff335f7208 */ /* 0x004fe40006000000 */
[----:B------:R-:W-:-:S03]  /*5e10*/  SEL R88, RZ, 0x1, P4 ;  /* 0x00000001ff587807 */ /* 0x000fc60002000000 */
[----:B------:R-:W-:-:S07]  /*5e20*/  @P0 FADD.FTZ R95, R50, R95 ;  /* 0x0000005f325f0221 */ /* 0x000fce0000010000 */
.L_x_1776:
[----:B------:R-:W-:Y:S05]  /*5e30*/  BSYNC B0 ;  /* 0x0000000000007941 */ /* 0x000fea0003800000 */
.L_x_1774:
        /* <DEDUP_REMOVED lines=9> */
.L_x_1785:
        /* <DEDUP_REMOVED lines=12> */
.L_x_1788:
[----:B------:R-:W-:-:S07]  /*5f90*/  IMAD.MOV.U32 R63, RZ, RZ, R20 ;  /* 0x000000ffff3f7224 */ /* 0x000fce00078e0014 */
.L_x_1789:
[----:B------:R-:W-:Y:S05]  /*5fa0*/  BSYNC B1 ;  /* 0x0000000000017941 */ /* 0x000fea0003800000 */
.L_x_1787:
        /* <DEDUP_REMOVED lines=16> */
.L_x_1793:
[----:B------:R-:W-:Y:S05]  /*60b0*/  BSYNC B2 ;  /* 0x0000000000027941 */ /* 0x000fea0003800000 */
.L_x_1792:
        /* <DEDUP_REMOVED lines=44> */
.L_x_1791:
[----:B------:R-:W-:Y:S05]  /*6380*/  BSYNC B1 ;  /* 0x0000000000017941 */ /* 0x000fea0003800000 */
.L_x_1790:
        /* <DEDUP_REMOVED lines=13> */
.L_x_1786:
[----:B------:R-:W-:Y:S05]  /*6460*/  BSYNC B0 ;  /* 0x0000000000007941 */ /* 0x000fea0003800000 */
.L_x_1784:
        /* <DEDUP_REMOVED lines=8> */
.L_x_1795:
        /* <DEDUP_REMOVED lines=12> */
.L_x_1798:
[----:B------:R-:W-:-:S07]  /*65b0*/  IMAD.MOV.U32 R63, RZ, RZ, R20 ;  /* 0x000000ffff3f7224 */ /* 0x000fce00078e0014 */
.L_x_1799:
[----:B------:R-:W-:Y:S05]  /*65c0*/  BSYNC B1 ;  /* 0x0000000000017941 */ /* 0x000fea0003800000 */
.L_x_1797:
        /* <DEDUP_REMOVED lines=16> */
.L_x_1803:
[----:B------:R-:W-:Y:S05]  /*66d0*/  BSYNC B2 ;  /* 0x0000000000027941 */ /* 0x000fea0003800000 */
.L_x_1802:
        /* <DEDUP_REMOVED lines=44> */
.L_x_1801:
[----:B------:R-:W-:Y:S05]  /*69a0*/  BSYNC B1 ;  /* 0x0000000000017941 */ /* 0x000fea0003800000 */
.L_x_1800:
        /* <DEDUP_REMOVED lines=11> */
.L_x_1796:
[----:B------:R-:W-:Y:S05]  /*6a60*/  BSYNC B0 ;  /* 0x0000000000007941 */ /* 0x000fea0003800000 */
.L_x_1794:
        /* <DEDUP_REMOVED lines=9> */
.L_x_1805:
        /* <DEDUP_REMOVED lines=12> */
.L_x_1808:
[----:B------:R-:W-:-:S07]  /*6bc0*/  IMAD.MOV.U32 R63, RZ, RZ, R20 ;  /* 0x000000ffff3f7224 */ /* 0x000fce00078e0014 */
.L_x_1809:
[----:B------:R-:W-:Y:S05]  /*6bd0*/  BSYNC B1 ;  /* 0x0000000000017941 */ /* 0x000fea0003800000 */
.L_x_1807:
        /* <DEDUP_REMOVED lines=16> */
.L_x_1813:
[----:B------:R-:W-:Y:S05]  /*6ce0*/  BSYNC B2 ;  /* 0x0000000000027941 */ /* 0x000fea0003800000 */
.L_x_1812:
        /* <DEDUP_REMOVED lines=44> */
.L_x_1811:
[----:B------:R-:W-:Y:S05]  /*6fb0*/  BSYNC B1 ;  /* 0x0000000000017941 */ /* 0x000fea0003800000 */
.L_x_1810:
[----:B------:R-:W-:Y:S01]  /*6fc0*/  HFMA2.MMA R51, -RZ, RZ, 0.1171875, 0 ;  /* 0x2f800000ff337435 */ /* 0x000fe200000001ff */
[----:B-----5:R-:W-:Y:S02]  /*6fd0*/  PRMT R49, R47, 0x7632, R49 ;  /* 0x000076322f317816 */ /* 0x020fe40000000031 */
[----:B------:R-:W-:Y:S02]  /*6fe0*/  I2FP.F32.U32 R48, R63 ;  /* 0x0000003f00307245 */ /* 0x000fe40000201000 */
[----:B------:R-:W-:Y:S01]  /*6ff0*/  @P0 PRMT R50, R43, 0x7632, R50 ;  /* 0x000076322b320816 */ /* 0x000fe20000000032 */
[----:B------:R-:W-:-:S03]  /*7000*/  IMAD.U32 R49, R49, 0x10000, RZ ;  /* 0x0001000031317824 */ /* 0x000fc600078e00ff */
[----:B------:R-:W-:Y:S01]  /*7010*/  @P0 SHF.L.U32 R50, R50, 0x10, RZ ;  /* 0x0000001032320819 */ /* 0x000fe200000006ff */
[----:B------:R-:W-:Y:S01]  /*7020*/  FFMA.FTZ R48, R48, R51, 1.1641532182693481445e-10 ;  /* 0x2f00000030307423 */ /* 0x000fe20000010033 */
[----:B------:R-:W-:-:S04]  /*7030*/  FMUL.FTZ R49, R49, UR13 ;  /* 0x0000000d31317c20 */ /* 0x000fc80008410000 */
[----:B------:R-:W-:Y:S01]  /*7040*/  FMUL.FTZ R49, R49, UR12 ;  /* 0x0000000c31317c20 */ /* 0x000fe20008410000 */
[----:B------:R-:W-:-:S04]  /*7050*/  FSETP.GTU.FTZ.AND P4, PT, R48, UR10, PT ;  /* 0x0000000a30007c0b */ /* 0x000fc8000bf9c000 */
[----:B------:R-:W-:Y:S02]  /*7060*/  FSEL R63, R49, RZ, !P4 ;  /* 0x000000ff313f7208 */ /* 0x000fe40006000000 */
[----:B------:R-:W-:-:S03]  /*7070*/  SEL R91, RZ, 0x1, P4 ;  /* 0x00000001ff5b7807 */ /* 0x000fc60002000000 */
[----:B------:R-:W-:-:S07]  /*7080*/  @P0 FADD.FTZ R63, R63, R50 ;  /* 0x000000323f3f0221 */ /* 0x000fce0000010000 */
.L_x_1806:
[----:B------:R-:W-:Y:S05]  /*7090*/  BSYNC B0 ;  /* 0x0000000000007941 */ /* 0x000fea0003800000 */
.L_x_1804:
[----:B------:R-:W-:Y:S01]  /*70a0*/  IMAD.WIDE.U32 R104, R104, 0x10, R118 ;  /* 0x0000001068687825 */ /* 0x000fe200078e0076 */
[----:B------:R-:W-:Y:S01]  /*70b0*/  F2FP.BF16.F32.PACK_AB R51, R63, R93 ;  /* 0x0000005d3f33723e */ /* 0x000fe200000010ff */
[----:B------:R-:W0:Y:S01]  /*70c0*/  @P2 LDC.64 R102, c[0x0][0x220] ;  /* 0x00008800ff662b82 */ /* 0x000e220000000a00 */
[----:B------:R-:W-:Y:S01]  /*70d0*/  F2FP.BF16.F32.PACK_AB R50, R94, R95 ;  /* 0x0000005f5e32723e */ /* 0x000fe200000010ff */
[----:B------:R-:W-:Y:S01]  /*70e0*/  VIADD R92, R117, 0x200 ;  /* 0x00000200755c7836 */ /* 0x000fe20000000000 */
[----:B------:R-:W-:Y:S01]  /*70f0*/  F2FP.BF16.F32.PACK_AB R49, R96, R97 ;  /* 0x000000616031723e */ /* 0x000fe200000010ff */
[----:B------:R-:W-:Y:S01]  /*7100*/  BSSY B0, `(.L_x_1814) ;  /* 0x000001c000007945 */ /* 0x000fe20003800000 */
[----:B------:R-:W-:Y:S02]  /*7110*/  F2FP.BF16.F32.PACK_AB R48, R98, R99 ;  /* 0x000000636230723e */ /* 0x000fe400000010ff */
[----:B------:R-:W-:Y:S01]  /*7120*/  IADD3 R112, R109, 0x200, RZ ;  /* 0x000002006d707810 */ /* 0x000fe20007ffe0ff */
[----:B------:R-:W1:Y:S02]  /*7130*/  @P0 LDC.64 R100, c[0x0][0x230] ;  /* 0x00008c00ff640b82 */ /* 0x000e640000000a00 */
[----:B------:R2:W-:Y:S01]  /*7140*/  STG.E.128 desc[UR4][R104.64], R48 ;  /* 0x0000003068007986 */ /* 0x0005e2000c101d04 */
[----:B0-----:R-:W-:-:S04]  /*7150*/  @P2 IMAD.WIDE.U32 R102, R92, 0x10, R102 ;  /* 0x000000105c662825 */ /* 0x001fc800078e0066 */
[----:B-1----:R-:W-:Y:S01]  /*7160*/  @P0 IMAD.WIDE.U32 R100, R112, 0x10, R100 ;  /* 0x0000001070640825 */ /* 0x002fe200078e0064 */
[----:B--2---:R-:W-:Y:S06]  /*7170*/  @!P2 BRA `(.L_x_1815) ;  /* 0x000000000050a947 */ /* 0x004fec0003800000 */
[----:B------:R-:W-:Y:S01]  /*7180*/  IMAD.U32 R48, R90, 0x10000, RZ ;  /* 0x000100005a307824 */ /* 0x000fe200078e00ff */
[----:B------:R-:W-:Y:S02]  /*7190*/  LOP3.LUT R50, R91, 0xffff, RZ, 0xc0, !PT ;  /* 0x0000ffff5b327812 */ /* 0x000fe400078ec0ff */
[----:B------:R-:W-:Y:S02]  /*71a0*/  PRMT R105, R89, 0x7104, RZ ;  /* 0x0000710459697816 */ /* 0x000fe400000000ff */
[----:B------:R-:W-:Y:S02]  /*71b0*/  LOP3.LUT R51, R48, 0xff0000, RZ, 0xc0, !PT ;  /* 0x00ff000030337812 */ /* 0x000fe400078ec0ff */
[----:B------:R-:W0:Y:S01]  /*71c0*/  LDC.64 R48, c[0x0][0x240] ;  /* 0x00009000ff307b82 */ /* 0x000e220000000a00 */
[----:B------:R-:W-:Y:S02]  /*71d0*/  LOP3.LUT R106, R87, 0xff, RZ, 0xc0, !PT ;  /* 0x000000ff576a7812 */ /* 0x000fe400078ec0ff */
[----:B------:R-:W-:-:S02]  /*71e0*/  PRMT R50, R51, 0x4210, R50 ;  /* 0x0000421033327816 */ /* 0x000fc40000000032 */
[----:B------:R-:W-:Y:S01]  /*71f0*/  LOP3.LUT R104, R86, 0xff, RZ, 0xc0, !PT ;  /* 0x000000ff56687812 */ /* 0x000fe200078ec0ff */
[----:B------:R-:W-:Y:S01]  /*7200*/  IMAD.WIDE.U32 R106, R106, 0x1000000, RZ ;  /* 0x010000006a6a7825 */ /* 0x000fe200078e00ff */
[----:B------:R-:W-:Y:S02]  /*7210*/  LOP3.LUT R105, R50, 0xff00, R105, 0xf8, !PT ;  /* 0x0000ff0032697812 */ /* 0x000fe400078ef869 */
[----:B------:R-:W-:Y:S02]  /*7220*/  LOP3.LUT R50, R85, 0xff, RZ, 0xc0, !PT ;  /* 0x000000ff55327812 */ /* 0x000fe400078ec0ff */
[----:B------:R-:W-:Y:S01]  /*7230*/  LOP3.LUT R113, R105, 0xff, R88, 0xf8, !PT ;  /* 0x000000ff69717812 */ /* 0x000fe200078ef858 */
[----:B------:R-:W-:-:S04]  /*7240*/  IMAD.WIDE.U32 R104, R104, 0x10000, RZ ;  /* 0x0001000068687825 */ /* 0x000fc800078e00ff */
[----:B------:R-:W-:Y:S01]  /*7250*/  IMAD.WIDE.U32 R50, R50, 0x100, RZ ;  /* 0x0000010032327825 */ /* 0x000fe200078e00ff */
[----:B------:R-:W-:Y:S02]  /*7260*/  LOP3.LUT R113, R105, R113, R107, 0xfe, !PT ;  /* 0x0000007169717212 */ /* 0x000fe400078efe6b */
[----:B------:R-:W-:Y:S02]  /*7270*/  LOP3.LUT R105, R50, R106, R104, 0xfe, !PT ;  /* 0x0000006a32697212 */ /* 0x000fe400078efe68 */
[----:B------:R-:W-:Y:S01]  /*7280*/  LOP3.LUT R51, R113, R51, RZ, 0xfc, !PT ;  /* 0x0000003371337212 */ /* 0x000fe200078efcff */
[----:B0-----:R-:W-:Y:S01]  /*7290*/  IMAD.WIDE.U32 R48, R110, 0x8, R48 ;  /* 0x000000086e307825 */ /* 0x001fe200078e0030 */
[----:B------:R-:W-:-:S05]  /*72a0*/  LOP3.LUT R50, R105, 0xff, R84, 0xf8, !PT ;  /* 0x000000ff69327812 */ /* 0x000fca00078ef854 */
[----:B------:R0:W-:Y:S02]  /*72b0*/  STG.E.64 desc[UR4][R48.64], R50 ;  /* 0x0000003230007986 */ /* 0x0001e4000c101b04 */
.L_x_1815:
[----:B------:R-:W-:Y:S05]  /*72c0*/  BSYNC B0 ;  /* 0x0000000000007941 */ /* 0x000fea0003800000 */
.L_x_1814:
[----:B-----5:R1:W5:Y:S04]  /*72d0*/  @P2 LDG.E.128 R44, desc[UR4][R102.64] ;  /* 0x00000004662c2981 */ /* 0x020368000c1e1d00 */
[----:B------:R1:W5:Y:S01]  /*72e0*/  @P0 LDG.E.128 R40, desc[UR4][R100.64] ;  /* 0x0000000464280981 */ /* 0x000362000c1e1d00 */
[----:B------:R-:W-:Y:S04]  /*72f0*/  BSSY B0, `(.L_x_1816) ;  /* 0x000005f000007945 */ /* 0x000fe80003800000 */
[----:B------:R-:W-:Y:S05]  /*7300*/  @P3 BRA `(.L_x_1817) ;  /* 0x0000000000183947 */ /* 0x000fea0003800000 */
[----:B------:R-:W-:Y:S01]  /*7310*/  MOV R107, RZ ;  /* 0x000000ff006b7202 */ /* 0x000fe20000000f00 */
[----:B0-----:R-:W-:Y:S01]  /*7320*/  IMAD.MOV.U32 R48, RZ, RZ, R111 ;  /* 0x000000ffff307224 */ /* 0x001fe200078e006f */
[----:B------:R-:W-:Y:S06]  /*7330*/  @!P0 BRA `(.L_x_1818) ;  /* 0x0000000400688947 */ /* 0x000fec0003800000 */
[----:B------:R-:W-:Y:S01]  /*7340*/  MOV R48, R111 ;  /* 0x0000006f00307202 */ /* 0x000fe20000000f00 */
[----:B-----5:R-:W-:Y:S01]  /*7350*/  IMAD.U32 R107, R40, 0x10000, RZ ;  /* 0x00010000286b7824 */ /* 0x020fe200078e00ff */
[----:B------:R-:W-:Y:S06]  /*7360*/  BRA `(.L_x_1818) ;  /* 0x00000004005c7947 */ /* 0x000fec0003800000 */
.L_x_1817:
[C---:B------:R-:W-:Y:S01]  /*7370*/  ISETP.NE.AND P4, PT, R111.reuse, 0x1, PT ;  /* 0x000000016f00780c */ /* 0x040fe20003f85270 */
[----:B------:R-:W-:Y:S01]  /*7380*/  BSSY B1, `(.L_x_1819) ;  /* 0x000000c000017945 */ /* 0x000fe20003800000 */
[----:B0-----:R-:W-:-:S11]  /*7390*/  IADD3 R48, R111, 0x1, RZ ;  /* 0x000000016f307810 */ /* 0x001fd60007ffe0ff */
        /* <DEDUP_REMOVED lines=9> */
.L_x_1820:
[----:B------:R-:W-:-:S07]  /*7430*/  MOV R84, R20 ;  /* 0x0000001400547202 */ /* 0x000fce0000000f00 */
.L_x_1821:
[----:B------:R-:W-:Y:S05]  /*7440*/  BSYNC B1 ;  /* 0x0000000000017941 */ /* 0x000fea0003800000 */
.L_x_1819:
        /* <DEDUP_REMOVED lines=16> */
.L_x_1825:
[----:B------:R-:W-:Y:S05]  /*7550*/  BSYNC B2 ;  /* 0x0000000000027941 */ /* 0x000fea0003800000 */
.L_x_1824:
        /* <DEDUP_REMOVED lines=8> */
[----:B-1----:R-:W-:Y:S01]  /*75e0*/  IMAD.WIDE.U32 R100, R65, -0x2daee0ad, RZ ;  /* 0xd2511f5341647825 */ /* 0x002fe200078e00ff */
        /* <DEDUP_REMOVED lines=35> */
.L_x_1823:
[----:B------:R-:W-:Y:S05]  /*7820*/  BSYNC B1 ;  /* 0x0000000000017941 */ /* 0x000fea0003800000 */
.L_x_1822:
        /* <DEDUP_REMOVED lines=11> */
.L_x_1818:
[----:B------:R-:W-:Y:S05]  /*78e0*/  BSYNC B0 ;  /* 0x0000000000007941 */ /* 0x000fea0003800000 */
.L_x_1816:
        /* <DEDUP_REMOVED lines=9> */
.L_x_1827:
        /* <DEDUP_REMOVED lines=12> */
.L_x_1830:
[----:B------:R-:W-:-:S07]  /*7a40*/  MOV R85, R20 ;  /* 0x0000001400557202 */ /* 0x000fce0000000f00 */
.L_x_1831:
[----:B------:R-:W-:Y:S05]  /*7a50*/  BSYNC B1 ;  /* 0x0000000000017941 */ /* 0x000fea0003800000 */
.L_x_1829:
        /* <DEDUP_REMOVED lines=16> */
.L_x_1835:
[----:B------:R-:W-:Y:S05]  /*7b60*/  BSYNC B2 ;  /* 0x0000000000027941 */ /* 0x000fea0003800000 */
.L_x_1834:
        /* <DEDUP_REMOVED lines=44> */
.L_x_1833:
[----:B------:R-:W-:Y:S05]  /*7e30*/  BSYNC B1 ;  /* 0x0000000000017941 */ /* 0x000fea0003800000 */
.L_x_1832:
        /* <DEDUP_REMOVED lines=13> */
.L_x_1828:
[----:B------:R-:W-:Y:S05]  /*7f10*/  BSYNC B0 ;  /* 0x0000000000007941 */ /* 0x000fea0003800000 */
.L_x_1826:
        /* <DEDUP_REMOVED lines=8> */
.L_x_1837:
        /* <DEDUP_REMOVED lines=12> */
.L_x_1840:
[----:B------:R-:W-:-:S07]  /*8060*/  MOV R86, R20 ;  /* 0x0000001400567202 */ /* 0x000fce0000000f00 */
.L_x_1841:
[----:B------:R-:W-:Y:S05]  /*8070*/  BSYNC B1 ;  /* 0x0000000000017941 */ /* 0x000fea0003800000 */
.L_x_1839:
        /* <DEDUP_REMOVED lines=16> */
.L_x_1845:
[----:B------:R-:W-:Y:S05]  /*8180*/  BSYNC B2 ;  /* 0x0000000000027941 */ /* 0x000fea0003800000 */
.L_x_1844:
        /* <DEDUP_REMOVED lines=44> */
.L_x_1843:
[----:B------:R-:W-:Y:S05]  /*8450*/  BSYNC B1 ;  /* 0x0000000000017941 */ /* 0x000fea0003800000 */
.L_x_1842:
        /* <DEDUP_REMOVED lines=11> */
.L_x_1838:
[----:B------:R-:W-:Y:S05]  /*8510*/  BSYNC B0 ;  /* 0x0000000000007941 */ /* 0x000fea0003800000 */
.L_x_1836:
        /* <DEDUP_REMOVED lines=9> */
.L_x_1847:
        /* <DEDUP_REMOVED lines=12> */
.L_x_1850:
[----:B------:R-:W-:-:S07]  /*8670*/  MOV R87, R20 ;  /* 0x0000001400577202 */ /* 0x000fce0000000f00 */
.L_x_1851:
[----:B------:R-:W-:Y:S05]  /*8680*/  BSYNC B1 ;  /* 0x0000000000017941 */ /* 0x000fea0003800000 */
.L_x_1849:
        /* <DEDUP_REMOVED lines=16> */
.L_x_1855:
[----:B------:R-:W-:Y:S05]  /*8790*/  BSYNC B2 ;  /* 0x0000000000027941 */ /* 0x000fea0003800000 */
.L_x_1854:
        /* <DEDUP_REMOVED lines=44> */
.L_x_1853:
[----:B------:R-:W-:Y:S05]  /*8a60*/  BSYNC B1 ;  /* 0x0000000000017941 */ /* 0x000fea0003800000 */
.L_x_1852:
        /* <DEDUP_REMOVED lines=13> */
.L_x_1848:
[----:B------:R-:W-:Y:S05]  /*8b40*/  BSYNC B0 ;  /* 0x0000000000007941 */ /* 0x000fea0003800000 */
.L_x_1846:
[----:B------:R-:W-:Y:S04]  /*8b50*/  BSSY B0, `(.L_x_1856) ;  /* 0x000005f000007945 */ /* 0x000fe80003800000 */
[----:B------:R-:W-:Y:S05]  /*8b60*/  @P3 BRA `(.L_x_1857) ;  /* 0x0000000000183947 */ /* 0x000fea0003800000 */
[----:B-1----:R-:W-:Y:S01]  /*8b70*/  MOV R103, RZ ;  /* 0x000000ff00677202 */ /* 0x002fe20000000f00 */
[----:B------:R-:W-:Y:S01]  /*8b80*/  IMAD.MOV.U32 R48, RZ, RZ, R49 ;  /* 0x000000ffff307224 */ /* 0x000fe200078e0031 */
[----:B------:R-:W-:Y:S06]  /*8b90*/  @!P0 BRA `(.L_x_1858) ;  /* 0x0000000400688947 */ /* 0x000fec0003800000 */
[----:B------:R-:W-:Y:S01]  /*8ba0*/  MOV R48, R49 ;  /* 0x0000003100307202 */ /* 0x000fe20000000f00 */
[----:B-----5:R-:W-:Y:S01]  /*8bb0*/  IMAD.U32 R103, R42, 0x10000, RZ ;  /* 0x000100002a677824 */ /* 0x020fe200078e00ff */
[----:B------:R-:W-:Y:S06]  /*8bc0*/  BRA `(.L_x_1858) ;  /* 0x00000004005c7947 */ /* 0x000fec0003800000 */
.L_x_1857:
        /* <DEDUP_REMOVED lines=12> */
.L_x_1860:
[----:B------:R-:W-:-:S07]  /*8c90*/  MOV R88, R20 ;  /* 0x0000001400587202 */ /* 0x000fce0000000f00 */
.L_x_1861:
[----:B------:R-:W-:Y:S05]  /*8ca0*/  BSYNC B1 ;  /* 0x0000000000017941 */ /* 0x000fea0003800000 */
.L_x_1859:
        /* <DEDUP_REMOVED lines=16> */
.L_x_1865:
[----:B------:R-:W-:Y:S05]  /*8db0*/  BSYNC B2 ;  /* 0x0000000000027941 */ /* 0x000fea0003800000 */
.L_x_1864:
        /* <DEDUP_REMOVED lines=44> */
.L_x_1863:
[----:B------:R-:W-:Y:S05]  /*9080*/  BSYNC B1 ;  /* 0x0000000000017941 */ /* 0x000fea0003800000 */
.L_x_1862:
        /* <DEDUP_REMOVED lines=9> */
[----:B-1----:R-:W-:-:S05]  /*9120*/  FSEL R103, R51, RZ, !P4 ;  /* 0x000000ff33677208 */ /* 0x002fca0006000000 */
[----:B------:R-:W-:-:S07]  /*9130*/  @P0 FADD.FTZ R103, R50, R103 ;  /* 0x0000006732670221 */ /* 0x000fce0000010000 */
.L_x_1858:
[----:B------:R-:W-:Y:S05]  /*9140*/  BSYNC B0 ;  /* 0x0000000000007941 */ /* 0x000fea0003800000 */
.L_x_1856:
        /* <DEDUP_REMOVED lines=9> */
.L_x_1867:
        /* <DEDUP_REMOVED lines=12> */
.L_x_1870:
[----:B------:R-:W-:-:S07]  /*92a0*/  MOV R89, R20 ;  /* 0x0000001400597202 */ /* 0x000fce0000000f00 */
.L_x_1871:
[----:B------:R-:W-:Y:S05]  /*92b0*/  BSYNC B1 ;  /* 0x0000000000017941 */ /* 0x000fea0003800000 */
.L_x_1869:
        /* <DEDUP_REMOVED lines=16> */
.L_x_1875:
[----:B------:R-:W-:Y:S05]  /*93c0*/  BSYNC B2 ;  /* 0x0000000000027941 */ /* 0x000fea0003800000 */
.L_x_1874:
        /* <DEDUP_REMOVED lines=44> */
.L_x_1873:
[----:B------:R-:W-:Y:S05]  /*9690*/  BSYNC B1 ;  /* 0x0000000000017941 */ /* 0x000fea0003800000 */
.L_x_1872:
        /* <DEDUP_REMOVED lines=13> */
.L_x_1868:
[----:B------:R-:W-:Y:S05]  /*9770*/  BSYNC B0 ;  /* 0x0000000000007941 */ /* 0x000fea0003800000 */
.L_x_1866:
        /* <DEDUP_REMOVED lines=8> */
.L_x_1877:
        /* <DEDUP_REMOVED lines=12> */
.L_x_1880:
[----:B------:R-:W-:-:S07]  /*98c0*/  MOV R90, R20 ;  /* 0x00000014005a7202 */ /* 0x000fce0000000f00 */
.L_x_1881:
[----:B------:R-:W-:Y:S05]  /*98d0*/  BSYNC B1 ;  /* 0x0000000000017941 */ /* 0x000fea0003800000 */
.L_x_1879:
        /* <DEDUP_REMOVED lines=16> */
.L_x_1885:
[----:B------:R-:W-:Y:S05]  /*99e0*/  BSYNC B2 ;  /* 0x0000000000027941 */ /* 0x000fea0003800000 */
.L_x_1884:
        /* <DEDUP_REMOVED lines=44> */
.L_x_1883:
[----:B------:R-:W-:Y:S05]  /*9cb0*/  BSYNC B1 ;  /* 0x0000000000017941 */ /* 0x000fea0003800000 */
.L_x_1882:
        /* <DEDUP_REMOVED lines=11> */
.L_x_1878:
[----:B------:R-:W-:Y:S05]  /*9d70*/  BSYNC B0 ;  /* 0x0000000000007941 */ /* 0x000fea0003800000 */
.L_x_1876:
        /* <DEDUP_REMOVED lines=9> */
.L_x_1887:
        /* <DEDUP_REMOVED lines=12> */
.L_x_1890:
[----:B------:R-:W-:-:S07]  /*9ed0*/  MOV R91, R20 ;  /* 0x00000014005b7202 */ /* 0x000fce0000000f00 */
.L_x_1891:
[----:B------:R-:W-:Y:S05]  /*9ee0*/  BSYNC B1 ;  /* 0x0000000000017941 */ /* 0x000fea0003800000 */
.L_x_1889:
        /* <DEDUP_REMOVED lines=16> */
.L_x_1895:
[----:B------:R-:W-:Y:S05]  /*9ff0*/  BSYNC B2 ;  /* 0x0000000000027941 */ /* 0x000fea0003800000 */
.L_x_1894:
        /* <DEDUP_REMOVED lines=44> */
.L_x_1893:
[----:B------:R-:W-:Y:S05]  /*a2c0*/  BSYNC B1 ;  /* 0x0000000000017941 */ /* 0x000fea0003800000 */
.L_x_1892:
        /* <DEDUP_REMOVED lines=13> */
.L_x_1888:
[----:B------:R-:W-:Y:S05]  /*a3a0*/  BSYNC B0 ;  /* 0x0000000000007941 */ /* 0x000fea0003800000 */
.L_x_1886:
[----:B------:R-:W-:Y:S01]  /*a3b0*/  IMAD.WIDE.U32 R112, R112, 0x10, R118 ;  /* 0x0000001070707825 */ /* 0x000fe200078e0076 */
[----:B------:R-:W-:Y:S01]  /*a3c0*/  F2FP.BF16.F32.PACK_AB R51, R100, R101 ;  /* 0x000000656433723e */ /* 0x000fe200000010ff */
[----:B------:R-:W0:Y:S01]  /*a3d0*/  @P2 LDC.64 R110, c[0x0][0x220] ;  /* 0x00008800ff6e2b82 */ /* 0x000e220000000a00 */
[----:B------:R-:W-:Y:S01]  /*a3e0*/  F2FP.BF16.F32.PACK_AB R50, R102, R103 ;  /* 0x000000676632723e */ /* 0x000fe200000010ff */
[----:B------:R-:W-:Y:S01]  /*a3f0*/  BSSY B0, `(.L_x_1896) ;  /* 0x0000019000007945 */ /* 0x000fe20003800000 */
[----:B------:R-:W-:Y:S02]  /*a400*/  F2FP.BF16.F32.PACK_AB R49, R104, R105 ;  /* 0x000000696831723e */ /* 0x000fe400000010ff */
[----:B------:R-:W-:-:S05]  /*a410*/  F2FP.BF16.F32.PACK_AB R48, R106, R107 ;  /* 0x0000006b6a30723e */ /* 0x000fca00000010ff */
[----:B------:R1:W-:Y:S01]  /*a420*/  STG.E.128 desc[UR4][R112.64], R48 ;  /* 0x0000003070007986 */ /* 0x0003e2000c101d04 */
[----:B------:R-:W-:Y:S05]  /*a430*/  @!P2 BRA `(.L_x_1897) ;  /* 0x000000000050a947 */ /* 0x000fea0003800000 */
[----:B-1----:R-:W-:Y:S02]  /*a440*/  SHF.L.U32 R49, R90, 0x10, RZ ;  /* 0x000000105a317819 */ /* 0x002fe400000006ff */
[----:B------:R-:W-:Y:S02]  /*a450*/  LOP3.LUT R48, R91, 0xffff, RZ, 0xc0, !PT ;  /* 0x0000ffff5b307812 */ /* 0x000fe400078ec0ff */
[----:B------:R-:W-:Y:S02]  /*a460*/  LOP3.LUT R49, R49, 0xff0000, RZ, 0xc0, !PT ;  /* 0x00ff000031317812 */ /* 0x000fe400078ec0ff */
[----:B------:R-:W-:Y:S02]  /*a470*/  PRMT R51, R89, 0x7104, RZ ;  /* 0x0000710459337816 */ /* 0x000fe400000000ff */
[----:B------:R-:W-:Y:S02]  /*a480*/  PRMT R50, R49, 0x4210, R48 ;  /* 0x0000421031327816 */ /* 0x000fe40000000030 */
[----:B------:R-:W1:Y:S01]  /*a490*/  LDC.64 R48, c[0x0][0x240] ;  /* 0x00009000ff307b82 */ /* 0x000e620000000a00 */
[----:B------:R-:W-:-:S02]  /*a4a0*/  LOP3.LUT R114, R87, 0xff, RZ, 0xc0, !PT ;  /* 0x000000ff57727812 */ /* 0x000fc400078ec0ff */
[----:B------:R-:W-:Y:S02]  /*a4b0*/  LOP3.LUT R51, R50, 0xff00, R51, 0xf8, !PT ;  /* 0x0000ff0032337812 */ /* 0x000fe400078ef833 */
[----:B------:R-:W-:Y:S01]  /*a4c0*/  LOP3.LUT R112, R86, 0xff, RZ, 0xc0, !PT ;  /* 0x000000ff56707812 */ /* 0x000fe200078ec0ff */
[----:B------:R-:W-:Y:S01]  /*a4d0*/  IMAD.WIDE.U32 R114, R114, 0x1000000, RZ ;  /* 0x0100000072727825 */ /* 0x000fe200078e00ff */
[----:B------:R-:W-:Y:S02]  /*a4e0*/  LOP3.LUT R50, R85, 0xff, RZ, 0xc0, !PT ;  /* 0x000000ff55327812 */ /* 0x000fe400078ec0ff */
[----:B------:R-:W-:Y:S01]  /*a4f0*/  LOP3.LUT R121, R51, 0xff, R88, 0xf8, !PT ;  /* 0x000000ff33797812 */ /* 0x000fe200078ef858 */
[----:B------:R-:W-:-:S04]  /*a500*/  IMAD.WIDE.U32 R112, R112, 0x10000, RZ ;  /* 0x0001000070707825 */ /* 0x000fc800078e00ff */
[----:B------:R-:W-:Y:S01]  /*a510*/  IMAD.WIDE.U32 R50, R50, 0x100, RZ ;  /* 0x0000010032327825 */ /* 0x000fe200078e00ff */
[----:B------:R-:W-:Y:S02]  /*a520*/  LOP3.LUT R121, R113, R121, R115, 0xfe, !PT ;  /* 0x0000007971797212 */ /* 0x000fe400078efe73 */
[----:B------:R-:W-:Y:S02]  /*a530*/  LOP3.LUT R113, R50, R114, R112, 0xfe, !PT ;  /* 0x0000007232717212 */ /* 0x000fe400078efe70 */
[----:B------:R-:W-:Y:S02]  /*a540*/  LOP3.LUT R51, R121, R51, RZ, 0xfc, !PT ;  /* 0x0000003379337212 */ /* 0x000fe400078efcff */
[----:B------:R-:W-:Y:S01]  /*a550*/  LOP3.LUT R50, R113, 0xff, R84, 0xf8, !PT ;  /* 0x000000ff71327812 */ /* 0x000fe200078ef854 */
[----:B-1----:R-:W-:-:S05]  /*a560*/  IMAD.WIDE.U32 R48, R92, 0x8, R48 ;  /* 0x000000085c307825 */ /* 0x002fca00078e0030 */
[----:B------:R2:W-:Y:S02]  /*a570*/  STG.E.64 desc[UR4][R48.64], R50 ;  /* 0x0000003230007986 */ /* 0x0005e4000c101b04 */
.L_x_1897:
[----:B------:R-:W-:Y:S05]  /*a580*/  BSYNC B0 ;  /* 0x0000000000007941 */ /* 0x000fea0003800000 */
.L_x_1896:
[----:B-12---:R-:W1:Y:S01]  /*a590*/  @P0 LDC.64 R48, c[0x0][0x230] ;  /* 0x00008c00ff300b82 */ /* 0x006e620000000a00 */
[----:B------:R-:W-:Y:S01]  /*a5a0*/  IADD3 R50, R109, 0x300, RZ ;  /* 0x000003006d327810 */ /* 0x000fe20007ffe0ff */
[----:B------:R-:W-:-:S04]  /*a5b0*/  VIADD R117, R117, 0x300 ;  /* 0x0000030075757836 */ /* 0x000fc80000000000 */
[----:B0-----:R-:W-:-:S05]  /*a5c0*/  @P2 IMAD.WIDE.U32 R110, R117, 0x10, R110 ;  /* 0x00000010756e2825 */ /* 0x001fca00078e006e */
[----:B-----5:R0:W5:Y:S01]  /*a5d0*/  @P2 LDG.E.128 R44, desc[UR4][R110.64] ;  /* 0x000000046e2c2981 */ /* 0x020162000c1e1d00 */
[----:B-1----:R-:W-:-:S05]  /*a5e0*/  @P0 IMAD.WIDE.U32 R48, R50, 0x10, R48 ;  /* 0x0000001032300825 */ /* 0x002fca00078e0030 */
[----:B------:R0:W5:Y:S01]  /*a5f0*/  @P0 LDG.E.128 R40, desc[UR4][R48.64] ;  /* 0x0000000430280981 */ /* 0x000162000c1e1d00 */
[----:B------:R-:W-:Y:S04]  /*a600*/  BSSY B0, `(.L_x_1898) ;  /* 0x000005f000007945 */ /* 0x000fe80003800000 */
[----:B------:R-:W-:Y:S05]  /*a610*/  @P3 BRA `(.L_x_1899) ;  /* 0x0000000000183947 */ /* 0x000fea0003800000 */
[----:B------:R-:W-:Y:S01]  /*a620*/  IMAD.MOV.U32 R109, RZ, RZ, RZ ;  /* 0x000000ffff6d7224 */ /* 0x000fe200078e00ff */
[----:B0-----:R-:W-:Y:S01]  /*a630*/  MOV R49, R116 ;  /* 0x0000007400317202 */ /* 0x001fe20000000f00 */
[----:B------:R-:W-:Y:S06]  /*a640*/  @!P0 BRA `(.L_x_1900) ;  /* 0x0000000400688947 */ /* 0x000fec0003800000 */
[----:B------:R-:W-:Y:S01]  /*a650*/  IMAD.MOV.U32 R49, RZ, RZ, R116 ;  /* 0x000000ffff317224 */ /* 0x000fe200078e0074 */
[----:B-----5:R-:W-:Y:S01]  /*a660*/  SHF.L.U32 R109, R40, 0x10, RZ ;  /* 0x00000010286d7819 */ /* 0x020fe200000006ff */
[----:B------:R-:W-:Y:S06]  /*a670*/  BRA `(.L_x_1900) ;  /* 0x00000004005c7947 */ /* 0x000fec0003800000 */
.L_x_1899:
[C---:B------:R-:W-:Y:S01]  /*a680*/  ISETP.NE.AND P4, PT, R116.reuse, 0x1, PT ;  /* 0x000000017400780c */ /* 0x040fe20003f85270 */
[----:B------:R-:W-:Y:S01]  /*a690*/  BSSY B1, `(.L_x_1901) ;  /* 0x000000c000017945 */ /* 0x000fe20003800000 */
[----:B0-----:R-:W-:-:S11]  /*a6a0*/  VIADD R49, R116, 0x1 ;  /* 0x0000000174317836 */ /* 0x001fd60000000000 */
        /* <DEDUP_REMOVED lines=9> */
.L_x_1902:
[----:B------:R-:W-:-:S07]  /*a740*/  IMAD.MOV.U32 R51, RZ, RZ, R20 ;  /* 0x000000ffff337224 */ /* 0x000fce00078e0014 */
.L_x_1903:
[----:B------:R-:W-:Y:S05]  /*a750*/  BSYNC B1 ;  /* 0x0000000000017941 */ /* 0x000fea0003800000 */
.L_x_1901:
        /* <DEDUP_REMOVED lines=16> */
.L_x_1907:
[----:B------:R-:W-:Y:S05]  /*a860*/  BSYNC B2 ;  /* 0x0000000000027941 */ /* 0x000fea0003800000 */
.L_x_1906:
        /* <DEDUP_REMOVED lines=44> */
.L_x_1905:
[----:B------:R-:W-:Y:S05]  /*ab30*/  BSYNC B1 ;  /* 0x0000000000017941 */ /* 0x000fea0003800000 */
.L_x_1904:
[----:B------:R-:W-:Y:S01]  /*ab40*/  I2FP.F32.U32 R48, R51 ;  /* 0x0000003300307245 */ /* 0x000fe20000201000 */
[----:B------:R-:W-:Y:S01]  /*ab50*/  HFMA2.MMA R51, -RZ, RZ, 0.1171875, 0 ;  /* 0x2f800000ff337435 */ /* 0x000fe200000001ff */
[----:B-----5:R-:W-:-:S04]  /*ab60*/  IMAD.U32 R84, R44, 0x10000, RZ ;  /* 0x000100002c547824 */ /* 0x020fc800078e00ff */
[----:B------:R-:W-:-:S04]  /*ab70*/  FMUL.FTZ R84, R84, UR13 ;  /* 0x0000000d54547c20 */ /* 0x000fc80008410000 */
[----:B------:R-:W-:Y:S01]  /*ab80*/  FMUL.FTZ R84, R84, UR12 ;  /* 0x0000000c54547c20 */ /* 0x000fe20008410000 */
[----:B------:R-:W-:-:S05]  /*ab90*/  FFMA.FTZ R48, R48, R51, 1.1641532182693481445e-10 ;  /* 0x2f00000030307423 */ /* 0x000fca0000010033 */
[----:B------:R-:W-:Y:S02]  /*aba0*/  FSETP.GTU.FTZ.AND P4, PT, R48, UR10, PT ;  /* 0x0000000a30007c0b */ /* 0x000fe4000bf9c000 */
[----:B------:R-:W-:Y:S02]  /*abb0*/  @P0 SHF.L.U32 R48, R40, 0x10, RZ ;  /* 0x0000001028300819 */ /* 0x000fe400000006ff */
[----:B------:R-:W-:Y:S02]  /*abc0*/  FSEL R109, R84, RZ, !P4 ;  /* 0x000000ff546d7208 */ /* 0x000fe40006000000 */
[----:B------:R-:W-:-:S03]  /*abd0*/  SEL R84, RZ, 0x1, P4 ;  /* 0x00000001ff547807 */ /* 0x000fc60002000000 */
[----:B------:R-:W-:-:S07]  /*abe0*/  @P0 FADD.FTZ R109, R48, R109 ;  /* 0x0000006d306d0221 */ /* 0x000fce0000010000 */
.L_x_1900:
[----:B------:R-:W-:Y:S05]  /*abf0*/  BSYNC B0 ;  /* 0x0000000000007941 */ /* 0x000fea0003800000 */
.L_x_1898:
        /* <DEDUP_REMOVED lines=9> */
.L_x_1909:
        /* <DEDUP_REMOVED lines=12> */
.L_x_1912:
[----:B------:R-:W-:-:S07]  /*ad50*/  IMAD.MOV.U32 R51, RZ, RZ, R20 ;  /* 0x000000ffff337224 */ /* 0x000fce00078e0014 */
.L_x_1913:
[----:B------:R-:W-:Y:S05]  /*ad60*/  BSYNC B1 ;  /* 0x0000000000017941 */ /* 0x000fea0003800000 */
.L_x_1911:
        /* <DEDUP_REMOVED lines=16> */
.L_x_1917:
[----:B------:R-:W-:Y:S05]  /*ae70*/  BSYNC B2 ;  /* 0x0000000000027941 */ /* 0x000fea0003800000 */
.L_x_1916:
        /* <DEDUP_REMOVED lines=44> */
.L_x_1915:
[----:B------:R-:W-:Y:S05]  /*b140*/  BSYNC B1 ;  /* 0x0000000000017941 */ /* 0x000fea0003800000 */
.L_x_1914:
        /* <DEDUP_REMOVED lines=13> */
.L_x_1910:
[----:B------:R-:W-:Y:S05]  /*b220*/  BSYNC B0 ;  /* 0x0000000000007941 */ /* 0x000fea0003800000 */
.L_x_1908:
        /* <DEDUP_REMOVED lines=8> */
.L_x_1919:
        /* <DEDUP_REMOVED lines=12> */
.L_x_1922:
[----:B------:R-:W-:-:S07]  /*b370*/  IMAD.MOV.U32 R51, RZ, RZ, R20 ;  /* 0x000000ffff337224 */ /* 0x000fce00078e0014 */
.L_x_1923:
[----:B------:R-:W-:Y:S05]  /*b380*/  BSYNC B1 ;  /* 0x0000000000017941 */ /* 0x000fea0003800000 */
.L_x_1921:
        /* <DEDUP_REMOVED lines=16> */
.L_x_1927:
[----:B------:R-:W-:Y:S05]  /*b490*/  BSYNC B2 ;  /* 0x0000000000027941 */ /* 0x000fea0003800000 */
.L_x_1926:
        /* <DEDUP_REMOVED lines=44> */
.L_x_1925:
[----:B------:R-:W-:Y:S05]  /*b760*/  BSYNC B1 ;  /* 0x0000000000017941 */ /* 0x000fea0003800000 */
.L_x_1924:
        /* <DEDUP_REMOVED lines=11> */
.L_x_1920:
[----:B------:R-:W-:Y:S05]  /*b820*/  BSYNC B0 ;  /* 0x0000000000007941 */ /* 0x000fea0003800000 */
.L_x_1918:
        /* <DEDUP_REMOVED lines=9> */
.L_x_1929:
        /* <DEDUP_REMOVED lines=12> */
.L_x_1932:
[----:B------:R-:W-:-:S07]  /*b980*/  IMAD.MOV.U32 R51, RZ, RZ, R20 ;  /* 0x000000ffff337224 */ /* 0x000fce00078e0014 */
.L_x_1933:
[----:B------:R-:W-:Y:S05]  /*b990*/  BSYNC B1 ;  /* 0x0000000000017941 */ /* 0x000fea0003800000 */
.L_x_1931:
        /* <DEDUP_REMOVED lines=16> */
.L_x_1937:
[----:B------:R-:W-:Y:S05]  /*baa0*/  BSYNC B2 ;  /* 0x0000000000027941 */ /* 0x000fea0003800000 */
.L_x_1936:
        /* <DEDUP_REMOVED lines=44> */
.L_x_1935:
[----:B------:R-:W-:Y:S05]  /*bd70*/  BSYNC B1 ;  /* 0x0000000000017941 */ /* 0x000fea0003800000 */
.L_x_1934:
        /* <DEDUP_REMOVED lines=13> */
.L_x_1930:
[----:B------:R-:W-:Y:S05]  /*be50*/  BSYNC B0 ;  /* 0x0000000000007941 */ /* 0x000fea0003800000 */
.L_x_1928:
        /* <DEDUP_REMOVED lines=8> */
.L_x_1939:
        /* <DEDUP_REMOVED lines=12> */
.L_x_1942:
[----:B------:R-:W-:-:S07]  /*bfa0*/  IMAD.MOV.U32 R51, RZ, RZ, R20 ;  /* 0x000000ffff337224 */ /* 0x000fce00078e0014 */
.L_x_1943:
[----:B------:R-:W-:Y:S05]  /*bfb0*/  BSYNC B1 ;  /* 0x0000000000017941 */ /* 0x000fea0003800000 */
.L_x_1941:
        /* <DEDUP_REMOVED lines=16> */
.L_x_1947:
[----:B------:R-:W-:Y:S05]  /*c0c0*/  BSYNC B2 ;  /* 0x0000000000027941 */ /* 0x000fea0003800000 */
.L_x_1946:
        /* <DEDUP_REMOVED lines=44> */
.L_x_1945:
[----:B------:R-:W-:Y:S05]  /*c390*/  BSYNC B1 ;  /* 0x0000000000017941 */ /* 0x000fea0003800000 */
.L_x_1944:
        /* <DEDUP_REMOVED lines=11> */
.L_x_1940:
[----:B------:R-:W-:Y:S05]  /*c450*/  BSYNC B0 ;  /* 0x0000000000007941 */ /* 0x000fea0003800000 */
.L_x_1938:
        /* <DEDUP_REMOVED lines=9> */
.L_x_1949:
        /* <DEDUP_REMOVED lines=12> */
.L_x_1952:
[----:B------:R-:W-:-:S07]  /*c5b0*/  IMAD.MOV.U32 R51, RZ, RZ, R20 ;  /* 0x000000ffff337224 */ /* 0x000fce00078e0014 */
.L_x_1953:
[----:B------:R-:W-:Y:S05]  /*c5c0*/  BSYNC B1 ;  /* 0x0000000000017941 */ /* 0x000fea0003800000 */
.L_x_1951:
        /* <DEDUP_REMOVED lines=16> */
.L_x_1957:
[----:B------:R-:W-:Y:S05]  /*c6d0*/  BSYNC B2 ;  /* 0x0000000000027941 */ /* 0x000fea0003800000 */
.L_x_1956:
        /* <DEDUP_REMOVED lines=39> */
[----:B------:R-:W-:Y:S01]  /*c950*/  LOP3.LUT R65, R115, UR32, R48, 0x96, !PT ;  /* 0x0000002073417c12 */ /* 0x000fe2000f8e9630 */
[----:B------:R-:W-:-:S03]  /*c960*/  IMAD.WIDE.U32 R48, R49, -0x2daee0ad, RZ ;  /* 0xd2511f5331307825 */ /* 0x000fc600078e00ff */
[----:B------:R-:W-:Y:S01]  /*c970*/  MOV R19, R48 ;  /* 0x0000003000137202 */ /* 0x000fe20000000f00 */
[----:B------:R-:W-:Y:S01]  /*c980*/  IMAD.MOV.U32 R48, RZ, RZ, RZ ;  /* 0x000000ffff307224 */ /* 0x000fe200078e00ff */
[----:B------:R-:W-:-:S07]  /*c990*/  LOP3.LUT R64, R49, UR33, R64, 0x96, !PT ;  /* 0x0000002131407c12 */ /* 0x000fce000f8e9640 */
.L_x_1955:
[----:B------:R-:W-:Y:S05]  /*c9a0*/  BSYNC B1 ;  /* 0x0000000000017941 */ /* 0x000fea0003800000 */
.L_x_1954:
[----:B------:R-:W-:Y:S01]  /*c9b0*/  HFMA2.MMA R92, -RZ, RZ, 0.1171875, 0 ;  /* 0x2f800000ff5c7435 */ /* 0x000fe200000001ff */
[----:B-----5:R-:W-:Y:S02]  /*c9c0*/  PRMT R89, R46, 0x7632, R89 ;  /* 0x000076322e597816 */ /* 0x020fe40000000059 */
[----:B------:R-:W-:-:S03]  /*c9d0*/  I2FP.F32.U32 R49, R51 ;  /* 0x0000003300317245 */ /* 0x000fc60000201000 */
[----:B------:R-:W-:-:S04]  /*c9e0*/  IMAD.U32 R89, R89, 0x10000, RZ ;  /* 0x0001000059597824 */ /* 0x000fc800078e00ff */
[----:B------:R-:W-:Y:S01]  /*c9f0*/  FFMA.FTZ R49, R49, R92, 1.1641532182693481445e-10 ;  /* 0x2f00000031317423 */ /* 0x000fe2000001005c */
[----:B------:R-:W-:-:S04]  /*ca00*/  FMUL.FTZ R89, R89, UR13 ;  /* 0x0000000d59597c20 */ /* 0x000fc80008410000 */
[----:B------:R-:W-:Y:S01]  /*ca10*/  FSETP.GTU.FTZ.AND P4, PT, R49, UR10, PT ;  /* 0x0000000a31007c0b */ /* 0x000fe2000bf9c000 */
[----:B------:R-:W-:Y:S01]  /*ca20*/  FMUL.FTZ R89, R89, UR12 ;  /* 0x0000000c59597c20 */ /* 0x000fe20008410000 */
[----:B------:R-:W-:-:S04]  /*ca30*/  @P0 PRMT R49, R42, 0x7632, R49 ;  /* 0x000076322a310816 */ /* 0x000fc80000000031 */
[----:B------:R-:W-:Y:S02]  /*ca40*/  @P0 SHF.L.U32 R49, R49, 0x10, RZ ;  /* 0x0000001031310819 */ /* 0x000fe400000006ff */
[----:B------:R-:W-:Y:S02]  /*ca50*/  FSEL R114, R89, RZ, !P4 ;  /* 0x000000ff59727208 */ /* 0x000fe40006000000 */
[----:B------:R-:W-:-:S03]  /*ca60*/  SEL R89, RZ, 0x1, P4 ;  /* 0x00000001ff597807 */ /* 0x000fc60002000000 */
[----:B------:R-:W-:-:S07]  /*ca70*/  @P0 FADD.FTZ R114, R114, R49 ;  /* 0x0000003172720221 */ /* 0x000fce0000010000 */
.L_x_1950:
[----:B------:R-:W-:Y:S05]  /*ca80*/  BSYNC B0 ;  /* 0x0000000000007941 */ /* 0x000fea0003800000 */
.L_x_1948:
        /* <DEDUP_REMOVED lines=8> */
.L_x_1959:
        /* <DEDUP_REMOVED lines=12> */
.L_x_1962:
[----:B------:R-:W-:-:S07]  /*cbd0*/  IMAD.MOV.U32 R51, RZ, RZ, R20 ;  /* 0x000000ffff337224 */ /* 0x000fce00078e0014 */
.L_x_1963:
[----:B------:R-:W-:Y:S05]  /*cbe0*/  BSYNC B1 ;  /* 0x0000000000017941 */ /* 0x000fea0003800000 */
.L_x_1961:
        /* <DEDUP_REMOVED lines=16> */
.L_x_1967:
[----:B------:R-:W-:Y:S05]  /*ccf0*/  BSYNC B2 ;  /* 0x0000000000027941 */ /* 0x000fea0003800000 */
.L_x_1966:
        /* <DEDUP_REMOVED lines=40> */
[----:B------:R-:W-:-:S05]  /*cf80*/  IMAD.WIDE.U32 R48, R19, -0x2daee0ad, RZ ;  /* 0xd2511f5313307825 */ /* 0x000fca00078e00ff */
[----:B------:R-:W-:Y:S01]  /*cf90*/  LOP3.LUT R64, R49, UR33, R64, 0x96, !PT ;  /* 0x0000002131407c12 */ /* 0x000fe2000f8e9640 */
[----:B------:R-:W-:Y:S01]  /*cfa0*/  IMAD.MOV.U32 R49, RZ, RZ, RZ ;  /* 0x000000ffff317224 */ /* 0x000fe200078e00ff */
[----:B------:R-:W-:-:S07]  /*cfb0*/  MOV R19, R48 ;  /* 0x0000003000137202 */ /* 0x000fce0000000f00 */
.L_x_1965:
[----:B------:R-:W-:Y:S05]  /*cfc0*/  BSYNC B1 ;  /* 0x0000000000017941 */ /* 0x000fea0003800000 */
.L_x_1964:
[----:B------:R-:W-:Y:S01]  /*cfd0*/  I2FP.F32.U32 R48, R51 ;  /* 0x0000003300307245 */ /* 0x000fe20000201000 */
[----:B------:R-:W-:-:S10]  /*cfe0*/  HFMA2.MMA R51, -RZ, RZ, 0.1171875, 0 ;  /* 0x2f800000ff337435 */ /* 0x000fd400000001ff */
[----:B------:R-:W-:Y:S01]  /*cff0*/  FFMA.FTZ R48, R48, R51, 1.1641532182693481445e-10 ;  /* 0x2f00000030307423 */ /* 0x000fe20000010033 */
[----:B-----5:R-:W-:-:S04]  /*d000*/  IMAD.U32 R51, R47, 0x10000, RZ ;  /* 0x000100002f337824 */ /* 0x020fc800078e00ff */
[----:B------:R-:W-:Y:S01]  /*d010*/  FMUL.FTZ R51, R51, UR13 ;  /* 0x0000000d33337c20 */ /* 0x000fe20008410000 */
[----:B------:R-:W-:Y:S02]  /*d020*/  FSETP.GTU.FTZ.AND P4, PT, R48, UR10, PT ;  /* 0x0000000a30007c0b */ /* 0x000fe4000bf9c000 */
[----:B------:R-:W-:Y:S01]  /*d030*/  @P0 SHF.L.U32 R48, R43, 0x10, RZ ;  /* 0x000000102b300819 */ /* 0x000fe200000006ff */
[----:B------:R-:W-:Y:S01]  /*d040*/  FMUL.FTZ R51, R51, UR12 ;  /* 0x0000000c33337c20 */ /* 0x000fe20008410000 */
[----:B------:R-:W-:-:S04]  /*d050*/  SEL R90, RZ, 0x1, P4 ;  /* 0x00000001ff5a7807 */ /* 0x000fc80002000000 */
[----:B------:R-:W-:-:S05]  /*d060*/  FSEL R115, R51, RZ, !P4 ;  /* 0x000000ff33737208 */ /* 0x000fca0006000000 */
[----:B------:R-:W-:-:S07]  /*d070*/  @P0 FADD.FTZ R115, R48, R115 ;  /* 0x0000007330730221 */ /* 0x000fce0000010000 */
.L_x_1960:
[----:B------:R-:W-:Y:S05]  /*d080*/  BSYNC B0 ;  /* 0x0000000000007941 */ /* 0x000fea0003800000 */
.L_x_1958:
        /* <DEDUP_REMOVED lines=9> */
.L_x_1969:
        /* <DEDUP_REMOVED lines=12> */
.L_x_1972:
[----:B------:R-:W-:-:S07]  /*d1e0*/  IMAD.MOV.U32 R51, RZ, RZ, R20 ;  /* 0x000000ffff337224 */ /* 0x000fce00078e0014 */
.L_x_1973:
[----:B------:R-:W-:Y:S05]  /*d1f0*/  BSYNC B1 ;  /* 0x0000000000017941 */ /* 0x000fea0003800000 */
.L_x_1971:
        /* <DEDUP_REMOVED lines=16> */
.L_x_1977:
[----:B------:R-:W-:Y:S05]  /*d300*/  BSYNC B2 ;  /* 0x0000000000027941 */ /* 0x000fea0003800000 */
.L_x_1976:
        /* <DEDUP_REMOVED lines=42> */
[----:B------:R-:W-:Y:S02]  /*d5b0*/  LOP3.LUT R64, R49, UR33, R64, 0x96, !PT ;  /* 0x0000002131407c12 */ /* 0x000fe4000f8e9640 */
[----:B------:R-:W-:-:S07]  /*d5c0*/  MOV R19, R48 ;  /* 0x0000003000137202 */ /* 0x000fce0000000f00 */
.L_x_1975:
[----:B------:R-:W-:Y:S05]  /*d5d0*/  BSYNC B1 ;  /* 0x0000000000017941 */ /* 0x000fea0003800000 */
.L_x_1974:
[----:B------:R-:W-:Y:S01]  /*d5e0*/  I2FP.F32.U32 R48, R51 ;  /* 0x0000003300307245 */ /* 0x000fe20000201000 */
[----:B------:R-:W-:Y:S01]  /*d5f0*/  HFMA2.MMA R51, -RZ, RZ, 0.1171875, 0 ;  /* 0x2f800000ff337435 */ /* 0x000fe200000001ff */
[----:B-----5:R-:W-:-:S05]  /*d600*/  PRMT R49, R47, 0x7632, R49 ;  /* 0x000076322f317816 */ /* 0x020fca0000000031 */
[----:B------:R-:W-:-:S04]  /*d610*/  IMAD.U32 R49, R49, 0x10000, RZ ;  /* 0x0001000031317824 */ /* 0x000fc800078e00ff */
[----:B------:R-:W-:Y:S01]  /*d620*/  FFMA.FTZ R48, R48, R51, 1.1641532182693481445e-10 ;  /* 0x2f00000030307423 */ /* 0x000fe20000010033 */
[----:B------:R-:W-:-:S04]  /*d630*/  FMUL.FTZ R49, R49, UR13 ;  /* 0x0000000d31317c20 */ /* 0x000fc80008410000 */
[----:B------:R-:W-:Y:S01]  /*d640*/  FSETP.GTU.FTZ.AND P3, PT, R48, UR10, PT ;  /* 0x0000000a30007c0b */ /* 0x000fe2000bf7c000 */
[----:B------:R-:W-:Y:S01]  /*d650*/  FMUL.FTZ R49, R49, UR12 ;  /* 0x0000000c31317c20 */ /* 0x000fe20008410000 */
[----:B------:R-:W-:Y:S02]  /*d660*/  @P0 PRMT R48, R43, 0x7632, R48 ;  /* 0x000076322b300816 */ /* 0x000fe40000000030 */
[----:B------:R-:W-:Y:S02]  /*d670*/  SEL R91, RZ, 0x1, P3 ;  /* 0x00000001ff5b7807 */ /* 0x000fe40001800000 */
[----:B------:R-:W-:Y:S02]  /*d680*/  @P0 SHF.L.U32 R51, R48, 0x10, RZ ;  /* 0x0000001030330819 */ /* 0x000fe400000006ff */
[----:B------:R-:W-:-:S05]  /*d690*/  FSEL R116, R49, RZ, !P3 ;  /* 0x000000ff31747208 */ /* 0x000fca0005800000 */
[----:B------:R-:W-:-:S07]  /*d6a0*/  @P0 FADD.FTZ R116, R116, R51 ;  /* 0x0000003374740221 */ /* 0x000fce0000010000 */
.L_x_1970:
[----:B------:R-:W-:Y:S05]  /*d6b0*/  BSYNC B0 ;  /* 0x0000000000007941 */ /* 0x000fea0003800000 */
.L_x_1968:
[----:B------:R-:W-:Y:S01]  /*d6c0*/  FADD.FTZ R121, RZ, R59 ;  /* 0x0000003bff797221 */ /* 0x000fe20000010000 */
[----:B------:R-:W-:Y:S01]  /*d6d0*/  IMAD.WIDE.U32 R118, R50, 0x10, R118 ;  /* 0x0000001032767825 */ /* 0x000fe200078e0076 */
[----:B------:R-:W-:Y:S01]  /*d6e0*/  F2FP.BF16.F32.PACK_AB R51, R116, R115 ;  /* 0x000000737433723e */ /* 0x000fe200000010ff */
[----:B------:R-:W-:Y:S02]  /*d6f0*/  BSSY B0, `(.L_x_1978) ;  /* 0x0000037000007945 */ /* 0x000fe40003800000 */
        /* <DEDUP_REMOVED lines=12> */
[----:B------:R-:W-:-:S04]  /*d7c0*/  FADD.FTZ R121, R120, R99 ;  /* 0x0000006378797221 */ /* 0x000fc80000010000 */
[----:B------:R-:W-:-:S04]  /*d7d0*/  FADD.FTZ R120, R121, R98 ;  /* 0x0000006279787221 */ /* 0x000fc80000010000 */
[----:B0-----:R-:W-:-:S04]  /*d7e0*/  FADD.FTZ R49, R120, R97 ;  /* 0x0000006178317221 */ /* 0x001fc80000010000 */
        /* <DEDUP_REMOVED lines=18> */
[----:B------:R-:W-:Y:S06]  /*d910*/  @!P2 BRA `(.L_x_1979) ;  /* 0x000000000050a947 */ /* 0x000fec0003800000 */
[----:B------:R-:W-:Y:S01]  /*d920*/  IMAD.U32 R48, R90, 0x10000, RZ ;  /* 0x000100005a307824 */ /* 0x000fe200078e00ff */
        /* <DEDUP_REMOVED lines=11> */
[----:B------:R-:W-:Y:S01]  /*d9e0*/  IMAD.WIDE.U32 R48, R48, 0x100, RZ ;  /* 0x0000010030307825 */ /* 0x000fe200078e00ff */
[----:B------:R-:W-:Y:S02]  /*d9f0*/  LOP3.LUT R123, R51, R123, R119, 0xfe, !PT ;  /* 0x0000007b337b7212 */ /* 0x000fe400078efe77 */
[----:B------:R-:W-:Y:S02]  /*da00*/  LOP3.LUT R119, R48, R118, R50, 0xfe, !PT ;  /* 0x0000007630777212 */ /* 0x000fe400078efe32 */
[----:B------:R-:W0:Y:S01]  /*da10*/  LDC.64 R50, c[0x0][0x240] ;  /* 0x00009000ff327b82 */ /* 0x000e220000000a00 */
[----:B------:R-:W-:Y:S02]  /*da20*/  LOP3.LUT R49, R123, R49, RZ, 0xfc, !PT ;  /* 0x000000317b317212 */ /* 0x000fe400078efcff */
[----:B------:R-:W-:Y:S01]  /*da30*/  LOP3.LUT R48, R119, 0xff, R84, 0xf8, !PT ;  /* 0x000000ff77307812 */ /* 0x000fe200078ef854 */
[----:B0-----:R-:W-:-:S05]  /*da40*/  IMAD.WIDE.U32 R50, R117, 0x8, R50 ;  /* 0x0000000875327825 */ /* 0x001fca00078e0032 */
[----:B------:R0:W-:Y:S02]  /*da50*/  STG.E.64 desc[UR4][R50.64], R48 ;  /* 0x0000003032007986 */ /* 0x0001e4000c101b04 */
.L_x_1979:
[----:B------:R-:W-:Y:S05]  /*da60*/  BSYNC B0 ;  /* 0x0000000000007941 */ /* 0x000fea0003800000 */
.L_x_1978:
[----:B0-----:R-:W-:Y:S01]  /*da70*/  SHF.R.U32.HI R50, RZ, 0x5, R83 ;  /* 0x00000005ff327819 */ /* 0x001fe20000011653 */
[----:B------:R-:W-:Y:S01]  /*da80*/  FADD.FTZ R48, R121, R114 ;  /* 0x0000007279307221 */ /* 0x000fe20000010000 */
[----:B------:R-:W-:Y:S01]  /*da90*/  UMOV UR34, 0xffffffff ;  /* 0xffffffff00227882 */ /* 0x000fe20000000000 */
[----:B------:R-:W-:Y:S02]  /*daa0*/  LOP3.LUT P2, RZ, R83, 0x1f, RZ, 0xc0, !PT ;  /* 0x0000001f53ff7812 */ /* 0x000fe4000784c0ff */
[----:B------:R-:W-:Y:S01]  /*dab0*/  LOP3.LUT R51, R50, 0x7fffff8, RZ, 0xc0, !PT ;  /* 0x07fffff832337812 */ /* 0x000fe200078ec0ff */
[----:B------:R-:W-:-:S03]  /*dac0*/  FADD.FTZ R49, R48, R115 ;  /* 0x0000007330317221 */ /* 0x000fc60000010000 */
[----:B------:R-:W-:Y:S01]  /*dad0*/  @!P0 IADD3 R51, R51, 0x8, RZ ;  /* 0x0000000833338810 */ /* 0x000fe20007ffe0ff */
        /* <DEDUP_REMOVED lines=86> */
.L_x_1994:
[----:B------:R-:W2:Y:S01]  /*e040*/  @!P2 S2R R117, SR_CgaCtaId ;  /* 0x000000000075a919 */ /* 0x000ea20000008800 */
[----:B------:R-:W-:Y:S01]  /*e050*/  LOP3.LUT R50, R50, 0x7, RZ, 0xc0, !PT ;  /* 0x0000000732327812 */ /* 0x000fe200078ec0ff */
[----:B-1----:R-:W-:Y:S01]  /*e060*/  FADD.FTZ R49, R121, R124 ;  /* 0x0000007c79317221 */ /* 0x002fe20000010000 */
[----:B------:R-:W-:Y:S01]  /*e070*/  @!P2 MOV R108, 0x400 ;  /* 0x00000400006ca802 */ /* 0x000fe20000000f00 */
[----:B------:R-:W-:Y:S05]  /*e080*/  WARPSYNC.ALL ;  /* 0x0000000000007948 */ /* 0x000fea0003800000 */
[----:B------:R-:W-:Y:S02]  /*e090*/  LOP3.LUT R118, R83, 0x1f, RZ, 0xc0, !PT ;  /* 0x0000001f53767812 */ /* 0x000fe400078ec0ff */
[----:B--2---:R-:W-:Y:S01]  /*e0a0*/  @!P2 LEA R117, R117, R108, 0x18 ;  /* 0x0000006c7575a211 */ /* 0x004fe200078ec0ff */
[----:B------:R-:W-:-:S05]  /*e0b0*/  @!P2 IMAD.IADD R108, R51, 0x1, R50 ;  /* 0x00000001336ca824 */ /* 0x000fca00078e0232 */
[----:B------:R-:W-:-:S05]  /*e0c0*/  @!P2 LEA R108, R108, R117, 0x3 ;  /* 0x000000756c6ca211 */ /* 0x000fca00078e18ff */
[----:B------:R1:W-:Y:S01]  /*e0d0*/  @!P2 STS.64 [R108], R48 ;  /* 0x000000306c00a388 */ /* 0x0003e20000000a00 */
[----:B------:R-:W-:-:S13]  /*e0e0*/  ISETP.GT.U32.AND P2, PT, R118, 0x7, PT ;  /* 0x000000077600780c */ /* 0x000fda0003f44070 */
[----:B-1----:R-:W1:Y:S01]  /*e0f0*/  @!P2 S2R R49, SR_CgaCtaId ;  /* 0x000000000031a919 */ /* 0x002e620000008800 */
[----:B------:R-:W-:Y:S01]  /*e100*/  @!P2 MOV R48, 0x400 ;  /* 0x000004000030a802 */ /* 0x000fe20000000f00 */
[----:B------:R-:W-:Y:S01]  /*e110*/  @!P2 IMAD.IADD R51, R51, 0x1, R118 ;  /* 0x000000013333a824 */ /* 0x000fe200078e0276 */
[----:B------:R-:W-:Y:S01]  /*e120*/  BSSY B0, `(.L_x_1981) ;  /* 0x00000ff000007945 */ /* 0x000fe20003800000 */
[----:B------:R-:W-:Y:S01]  /*e130*/  BAR.SYNC.DEFER_BLOCKING 0x0 ;  /* 0x0000000000007b1d */ /* 0x000fe20000010000 */
[----:B------:R-:W-:Y:S01]  /*e140*/  IMAD.MOV.U32 R119, RZ, RZ, RZ ;  /* 0x000000ffff777224 */ /* 0x000fe200078e00ff */
[----:B------:R-:W-:-:S04]  /*e150*/  @!P2 MOV R119, 0x400 ;  /* 0x000004000077a802 */ /* 0x000fc80000000f00 */
[----:B------:R-:W-:Y:S01]  /*e160*/  I2FP.F32.S32 R123, R119 ;  /* 0x00000077007b7245 */ /* 0x000fe20000201400 */
[----:B------:R-:W2:Y:S01]  /*e170*/  SHFL.DOWN PT, R118, R119, 0x4, 0x1f ;  /* 0x08801f0077767f89 */ /* 0x000ea200000e0000 */
[----:B-1----:R-:W-:-:S04]  /*e180*/  @!P2 LEA R48, R49, R48, 0x18 ;  /* 0x000000303130a211 */ /* 0x002fc800078ec0ff */
[----:B------:R-:W-:Y:S02]  /*e190*/  @!P2 LEA R120, R51, R48, 0x3 ;  /* 0x000000303378a211 */ /* 0x000fe400078e18ff */
[----:B------:R-:W-:Y:S01]  /*e1a0*/  CS2R R48, SRZ ;  /* 0x0000000000307805 */ /* 0x000fe2000001ff00 */
[----:B--2---:R-:W-:Y:S01]  /*e1b0*/  IMAD.IADD R108, R118, 0x1, R119 ;  /* 0x00000001766c7824 */ /* 0x004fe200078e0277 */
[----:B------:R-:W-:-:S04]  /*e1c0*/  I2FP.F32.S32 R118, R118 ;  /* 0x0000007600767245 */ /* 0x000fc80000201400 */
[----:B------:R-:W0:Y:S01]  /*e1d0*/  @!P2 LDS.64 R48, [R120] ;  /* 0x000000007830a984 */ /* 0x000e220000000a00 */
[----:B------:R-:W-:Y:S02]  /*e1e0*/  I2FP.F32.S32 R51, R108 ;  /* 0x0000006c00337245 */ /* 0x000fe40000201400 */
[----:B------:R-:W-:Y:S02]  /*e1f0*/  LOP3.LUT P2, RZ, R50, 0x1f, R83, 0xf8, !PT ;  /* 0x0000001f32ff7812 */ /* 0x000fe4000784f853 */
[----:B------:R-:W1:Y:S01]  /*e200*/  MUFU.RCP R117, R51 ;  /* 0x0000003300757308 */ /* 0x000e620000001000 */
[----:B0-----:R-:W0:Y:S02]  /*e210*/  SHFL.DOWN PT, R121, R48, 0x4, 0x1f ;  /* 0x08801f0030797f89 */ /* 0x001e2400000e0000 */
[C---:B0-----:R-:W-:Y:S01]  /*e220*/  FMUL.FTZ R120, R121.reuse, R118 ;  /* 0x0000007679787220 */ /* 0x041fe20000410000 */
[----:B------:R-:W-:-:S03]  /*e230*/  FADD.FTZ R122, -R121, R48 ;  /* 0x00000030797a7221 */ /* 0x000fc60000010100 */
[----:B------:R-:W-:Y:S01]  /*e240*/  FFMA.FTZ R120, R123, R48, R120 ;  /* 0x000000307b787223 */ /* 0x000fe20000010078 */
[----:B------:R-:W-:Y:S01]  /*e250*/  FMUL.FTZ R122, R122, R122 ;  /* 0x0000007a7a7a7220 */ /* 0x000fe20000410000 */
[----:B------:R-:W0:Y:S02]  /*e260*/  SHFL.DOWN PT, R48, R49, 0x4, 0x1f ;  /* 0x08801f0031307f89 */ /* 0x000e2400000e0000 */
[----:B-1----:R-:W-:Y:S01]  /*e270*/  FMUL.FTZ R120, R117, R120 ;  /* 0x0000007875787220 */ /* 0x002fe20000410000 */
[----:B------:R-:W-:Y:S02]  /*e280*/  FMUL.FTZ R121, R122, R123 ;  /* 0x0000007b7a797220 */ /* 0x000fe40000410000 */
[----:B------:R-:W1:Y:S02]  /*e290*/  SHFL.DOWN PT, R123, R108, 0x2, 0x1f ;  /* 0x08401f006c7b7f89 */ /* 0x000e6400000e0000 */
[----:B------:R-:W-:Y:S02]  /*e2a0*/  FMUL.FTZ R121, R121, R118 ;  /* 0x0000007679797220 */ /* 0x000fe40000410000 */
[----:B------:R-:W2:Y:S01]  /*e2b0*/  SHFL.DOWN PT, R119, R120, 0x2, 0x1f ;  /* 0x08401f0078777f89 */ /* 0x000ea200000e0000 */
[----:B0-----:R-:W-:-:S04]  /*e2c0*/  FADD.FTZ R48, R48, R49 ;  /* 0x0000003130307221 */ /* 0x001fc80000010000 */
[----:B------:R-:W-:Y:S01]  /*e2d0*/  FFMA.FTZ R117, R117, R121, R48 ;  /* 0x0000007975757223 */ /* 0x000fe20000010030 */
[-C--:B-1----:R-:W-:Y:S02]  /*e2e0*/  I2FP.F32.S32 R48, R123.reuse ;  /* 0x0000007b00307245 */ /* 0x082fe40000201400 */
[----:B------:R-:W-:Y:S01]  /*e2f0*/  IADD3 R118, R108, R123, RZ ;  /* 0x0000007b6c767210 */ /* 0x000fe20007ffe0ff */
[----:B--2---:R-:W-:Y:S02]  /*e300*/  FADD.FTZ R121, R120, -R119 ;  /* 0x8000007778797221 */ /* 0x004fe40000010000 */
[----:B------:R-:W-:Y:S01]  /*e310*/  FMUL.FTZ R122, R119, R48 ;  /* 0x00000030777a7220 */ /* 0x000fe20000410000 */
[----:B------:R-:W-:Y:S01]  /*e320*/  I2FP.F32.S32 R49, R118 ;  /* 0x0000007600317245 */ /* 0x000fe20000201400 */
[----:B------:R-:W-:Y:S02]  /*e330*/  FMUL.FTZ R108, R121, R121 ;  /* 0x00000079796c7220 */ /* 0x000fe40000410000 */
[C---:B------:R-:W-:Y:S01]  /*e340*/  FFMA.FTZ R124, R51.reuse, R120, R122 ;  /* 0x00000078337c7223 */ /* 0x040fe2000001007a */
[----:B------:R-:W0:Y:S01]  /*e350*/  MUFU.RCP R119, R49 ;  /* 0x0000003100777308 */ /* 0x000e220000001000 */
[----:B------:R-:W1:Y:S01]  /*e360*/  SHFL.DOWN PT, R122, R117, 0x2, 0x1f ;  /* 0x08401f00757a7f89 */ /* 0x000e6200000e0000 */
[----:B------:R-:W-:-:S03]  /*e370*/  FMUL.FTZ R121, R51, R108 ;  /* 0x0000006c33797220 */ /* 0x000fc60000410000 */
[----:B------:R-:W2:Y:S01]  /*e380*/  SHFL.DOWN PT, R51, R118, 0x1, 0x1f ;  /* 0x08201f0076337f89 */ /* 0x000ea200000e0000 */
[----:B------:R-:W-:Y:S01]  /*e390*/  FMUL.FTZ R48, R121, R48 ;  /* 0x0000003079307220 */ /* 0x000fe20000410000 */
[----:B0-----:R-:W-:-:S05]  /*e3a0*/  FMUL.FTZ R108, R119, R124 ;  /* 0x0000007c776c7220 */ /* 0x001fca0000410000 */
[----:B------:R-:W0:Y:S01]  /*e3b0*/  SHFL.DOWN PT, R121, R108, 0x1, 0x1f ;  /* 0x08201f006c797f89 */ /* 0x000e2200000e0000 */
[----:B-1----:R-:W-:-:S04]  /*e3c0*/  FADD.FTZ R122, R117, R122 ;  /* 0x0000007a757a7221 */ /* 0x002fc80000010000 */
[----:B------:R-:W-:Y:S01]  /*e3d0*/  FFMA.FTZ R119, R119, R48, R122 ;  /* 0x0000003077777223 */ /* 0x000fe2000001007a */
[----:B--2---:R-:W-:-:S04]  /*e3e0*/  IMAD.IADD R120, R118, 0x1, R51 ;  /* 0x0000000176787824 */ /* 0x004fc800078e0233 */
[----:B------:R-:W1:Y:S01]  /*e3f0*/  SHFL.DOWN PT, R48, R119, 0x1, 0x1f ;  /* 0x08201f0077307f89 */ /* 0x000e6200000e0000 */
[----:B------:R-:W-:Y:S02]  /*e400*/  I2FP.F32.S32 R117, R120 ;  /* 0x0000007800757245 */ /* 0x000fe40000201400 */
[----:B------:R-:W-:-:S04]  /*e410*/  I2FP.F32.S32 R120, R51 ;  /* 0x0000003300787245 */ /* 0x000fc80000201400 */
[----:B------:R-:W2:Y:S01]  /*e420*/  MUFU.RCP R117, R117 ;  /* 0x0000007500757308 */ /* 0x000ea20000001000 */
[----:B0-----:R-:W-:Y:S01]  /*e430*/  FADD.FTZ R51, R108, -R121 ;  /* 0x800000796c337221 */ /* 0x001fe20000010000 */
[----:B------:R-:W-:-:S03]  /*e440*/  FMUL.FTZ R122, R121, R120 ;  /* 0x00000078797a7220 */ /* 0x000fc60000410000 */
[----:B------:R-:W-:Y:S01]  /*e450*/  FMUL.FTZ R118, R51, R51 ;  /* 0x0000003333767220 */ /* 0x000fe20000410000 */
[C---:B------:R-:W-:Y:S01]  /*e460*/  FFMA.FTZ R122, R49.reuse, R108, R122 ;  /* 0x0000006c317a7223 */ /* 0x040fe2000001007a */
[----:B------:R-:W0:Y:S02]  /*e470*/  @!P2 LDC.64 R50, c[0x0][0x258] ;  /* 0x00009600ff32ab82 */ /* 0x000e240000000a00 */
[----:B------:R-:W-:-:S04]  /*e480*/  FMUL.FTZ R118, R49, R118 ;  /* 0x0000007631767220 */ /* 0x000fc80000410000 */
[----:B------:R-:W-:Y:S01]  /*e490*/  FMUL.FTZ R118, R118, R120 ;  /* 0x0000007876767220 */ /* 0x000fe20000410000 */
[----:B-1----:R-:W-:Y:S01]  /*e4a0*/  FADD.FTZ R48, R119, R48 ;  /* 0x0000003077307221 */ /* 0x002fe20000010000 */
[C---:B--2---:R-:W-:Y:S01]  /*e4b0*/  FMUL.FTZ R122, R117.reuse, R122 ;  /* 0x0000007a757a7220 */ /* 0x044fe20000410000 */
[----:B------:R-:W1:Y:S02]  /*e4c0*/  LDC R108, c[0x0][0x2d8] ;  /* 0x0000b600ff6c7b82 */ /* 0x000e640000000800 */
[----:B------:R-:W-:Y:S02]  /*e4d0*/  FFMA.FTZ R118, R117, R118, R48 ;  /* 0x0000007675767223 */ /* 0x000fe40000010030 */
[----:B------:R-:W2:Y:S04]  /*e4e0*/  SHFL.IDX PT, R117, R122, RZ, 0x1f ;  /* 0x00001fff7a757589 */ /* 0x000ea800000e0000 */
[----:B------:R-:W1:Y:S01]  /*e4f0*/  SHFL.IDX PT, R121, R118, RZ, 0x1f ;  /* 0x00001fff76797589 */ /* 0x000e6200000e0000 */
[----:B------:R-:W3:Y:S01]  /*e500*/  @!P2 LDC.64 R48, c[0x0][0x250] ;  /* 0x00009400ff30ab82 */ /* 0x000ee20000000a00 */
[----:B0-----:R-:W-:-:S04]  /*e510*/  @!P2 LEA R50, P4, R82, R50, 0x2 ;  /* 0x000000325232a211 */ /* 0x001fc800078810ff */
[----:B------:R-:W-:Y:S01]  /*e520*/  @!P2 LEA.HI.X R51, R82, R51, R60, 0x2, P4 ;  /* 0x000000335233a211 */ /* 0x000fe200020f143c */
[----:B--2---:R-:W-:Y:S01]  /*e530*/  FMUL.FTZ R119, R117, R117 ;  /* 0x0000007575777220 */ /* 0x004fe20000410000 */
[----:B-1----:R-:W-:-:S04]  /*e540*/  FFMA.FTZ R108, R121, UR11, R108 ;  /* 0x0000000b796c7c23 */ /* 0x002fc8000801006c */
[----:B------:R-:W-:Y:S02]  /*e550*/  FSEL R119, R119, RZ, P1 ;  /* 0x000000ff77777208 */ /* 0x000fe40000800000 */
[----:B---3--:R-:W-:-:S03]  /*e560*/  @!P2 LEA R48, P3, R82, R48, 0x2 ;  /* 0x000000305230a211 */ /* 0x008fc600078610ff */
[----:B------:R-:W-:Y:S01]  /*e570*/  FADD.FTZ R108, R108, R119 ;  /* 0x000000776c6c7221 */ /* 0x000fe20000010000 */
[----:B------:R-:W-:-:S05]  /*e580*/  @!P2 LEA.HI.X R49, R82, R49, R60, 0x2, P3 ;  /* 0x000000315231a211 */ /* 0x000fca00018f143c */
[----:B------:R-:W0:Y:S01]  /*e590*/  MUFU.RSQ R108, R108 ;  /* 0x0000006c006c7308 */ /* 0x000e220000001400 */
[----:B------:R1:W-:Y:S04]  /*e5a0*/  @!P2 STG.E desc[UR4][R48.64], R117 ;  /* 0x000000753000a986 */ /* 0x0003e8000c101904 */
[----:B0-----:R1:W-:Y:S01]  /*e5b0*/  @!P2 STG.E desc[UR4][R50.64], R108 ;  /* 0x0000006c3200a986 */ /* 0x0013e2000c101904 */
[----:B------:R-:W-:-:S13]  /*e5c0*/  ISETP.GE.AND P2, PT, R61, 0x1, PT ;  /* 0x000000013d00780c */ /* 0x000fda0003f46270 */
[----:B-1----:R-:W-:Y:S05]  /*e5d0*/  @!P2 BRA `(.L_x_1982) ;  /* 0x0000000800cca947 */ /* 0x002fea0003800000 */
[----:B------:R-:W-:Y:S02]  /*e5e0*/  FSEL R48, R117, RZ, !P1 ;  /* 0x000000ff75307208 */ /* 0x000fe40004800000 */
[----:B------:R-:W-:Y:S02]  /*e5f0*/  PRMT R17, R39, 0x7632, R17 ;  /* 0x0000763227117816 */ /* 0x000fe40000000011 */
[----:B------:R-:W-:Y:S01]  /*e600*/  IADD3 R61, R61, -0x1, RZ ;  /* 0xffffffff3d3d7810 */ /* 0x000fe20007ffe0ff */
        /* <DEDUP_REMOVED lines=32> */
[----:B------:R-:W-:Y:S01]  /*e810*/  IMAD.U32 R48, R39, 0x10000, RZ ;  /* 0x0001000027307824 */ /* 0x000fe200078e00ff */
[----:B------:R-:W-:Y:S01]  /*e820*/  SHF.L.U32 R17, R17, 0x10, RZ ;  /* 0x0000001011117819 */ /* 0x000fe200000006ff */
[C---:B------:R-:W-:Y:S01]  /*e830*/  FMUL.FTZ R53, R108.reuse, R53 ;  /* 0x000000356c357220 */ /* 0x040fe20000410000 */
[C---:B------:R-:W-:Y:S01]  /*e840*/  FMUL.FTZ R49, R108.reuse, R52 ;  /* 0x000000346c317220 */ /* 0x040fe20000410000 */
[----:B------:R-:W-:Y:S01]  /*e850*/  FMUL.FTZ R52, R108, R95 ;  /* 0x0000005f6c347220 */ /* 0x000fe20000410000 */
[----:B------:R-:W-:Y:S01]  /*e860*/  PRMT R50, R37, 0x7632, R50 ;  /* 0x0000763225327816 */ /* 0x000fe20000000032 */
[----:B------:R-:W-:Y:S01]  /*e870*/  FFMA.FTZ R48, R53, R48, R78 ;  /* 0x0000003035307223 */ /* 0x000fe2000001004e */
[----:B------:R-:W-:-:S02]  /*e880*/  IMAD R62, R61, R62, RZ ;  /* 0x0000003e3d3e7224 */ /* 0x000fc400078e02ff */
[----:B------:R-:W-:Y:S01]  /*e890*/  FFMA.FTZ R49, R49, R17, R13 ;  /* 0x0000001131317223 */ /* 0x000fe2000001000d */
[----:B------:R-:W-:Y:S01]  /*e8a0*/  PRMT R53, R38, 0x7632, R53 ;  /* 0x0000763226357816 */ /* 0x000fe20000000035 */
[C---:B------:R-:W-:Y:S01]  /*e8b0*/  FMUL.FTZ R59, R108.reuse, R59 ;  /* 0x0000003b6c3b7220 */ /* 0x040fe20000410000 */
[----:B------:R-:W-:Y:S01]  /*e8c0*/  PRMT R95, R35, 0x7632, R95 ;  /* 0x00007632235f7816 */ /* 0x000fe2000000005f */
[----:B------:R-:W-:Y:S01]  /*e8d0*/  FMUL.FTZ R58, R108, R58 ;  /* 0x0000003a6c3a7220 */ /* 0x000fe20000410000 */
[----:B------:R-:W-:Y:S01]  /*e8e0*/  PRMT R17, R36, 0x7632, R17 ;  /* 0x0000763224117816 */ /* 0x000fe20000000011 */
[----:B------:R-:W-:Y:S01]  /*e8f0*/  FMUL.FTZ R57, R108, R57 ;  /* 0x000000396c397220 */ /* 0x000fe20000410000 */
[----:B------:R-:W-:Y:S01]  /*e900*/  PRMT R61, R34, 0x7632, R61 ;  /* 0x00007632223d7816 */ /* 0x000fe2000000003d */
        /* <DEDUP_REMOVED lines=26> */
[----:B------:R-:W-:Y:S01]  /*eab0*/  SHF.L.U32 R60, R50, 0x10, RZ ;  /* 0x00000010323c7819 */ /* 0x000fe200000006ff */
[----:B------:R-:W-:Y:S01]  /*eac0*/  IMAD.U32 R53, R53, 0x10000, RZ ;  /* 0x0001000035357824 */ /* 0x000fe200078e00ff */
[----:B------:R-:W-:Y:S01]  /*ead0*/  SHF.L.U32 R108, R95, 0x10, RZ ;  /* 0x000000105f6c7819 */ /* 0x000fe200000006ff */
[----:B------:R-:W-:-:S02]  /*eae0*/  IMAD.U32 R17, R17, 0x10000, RZ ;  /* 0x0001000011117824 */ /* 0x000fc400078e00ff */
[----:B------:R-:W-:Y:S02]  /*eaf0*/  IMAD.U32 R95, R61, 0x10000, RZ ;  /* 0x000100003d5f7824 */ /* 0x000fe400078e00ff */
[----:B------:R-:W-:Y:S01]  /*eb00*/  FFMA.FTZ R60, R56, R60, R15 ;  /* 0x0000003c383c7223 */ /* 0x000fe2000001000f */
[----:B------:R-:W-:Y:S01]  /*eb10*/  FFMA.FTZ R50, R54, R53, R14 ;  /* 0x0000003536327223 */ /* 0x000fe2000001000e */
[----:B------:R-:W-:Y:S01]  /*eb20*/  FFMA.FTZ R56, R63, R108, R9 ;  /* 0x0000006c3f387223 */ /* 0x000fe20000010009 */
[----:B------:R-:W-:Y:S01]  /*eb30*/  FFMA.FTZ R61, R58, R17, R16 ;  /* 0x000000113a3d7223 */ /* 0x000fe20000010010 */
[----:B------:R-:W-:Y:S01]  /*eb40*/  FFMA.FTZ R54, R94, R95, R10 ;  /* 0x0000005f5e367223 */ /* 0x000fe2000001000a */
[----:B------:R-:W-:Y:S02]  /*eb50*/  PRMT R63, R30, 0x7632, R63 ;  /* 0x000076321e3f7816 */ /* 0x000fe4000000003f */
[----:B------:R-:W-:Y:S02]  /*eb60*/  PRMT R17, R32, 0x7632, R17 ;  /* 0x0000763220117816 */ /* 0x000fe40000000011 */
[----:B------:R-:W-:Y:S01]  /*eb70*/  PRMT R94, R31, 0x7632, R94 ;  /* 0x000076321f5e7816 */ /* 0x000fe2000000005e */
[----:B------:R-:W-:Y:S01]  /*eb80*/  IMAD.U32 R95, R63, 0x10000, RZ ;  /* 0x000100003f5f7824 */ /* 0x000fe200078e00ff */
[----:B------:R-:W-:Y:S01]  /*eb90*/  PRMT R53, R33, 0x7632, R53 ;  /* 0x0000763221357816 */ /* 0x000fe20000000035 */
[----:B------:R-:W-:Y:S01]  /*eba0*/  IMAD.U32 R17, R17, 0x10000, RZ ;  /* 0x0001000011117824 */ /* 0x000fe200078e00ff */
[----:B------:R-:W-:-:S02]  /*ebb0*/  PRMT R58, R29, 0x7632, R58 ;  /* 0x000076321d3a7816 */ /* 0x000fc4000000003a */
[----:B------:R-:W-:Y:S01]  /*ebc0*/  SHF.L.U32 R94, R94, 0x10, RZ ;  /* 0x000000105e5e7819 */ /* 0x000fe200000006ff */
[----:B------:R-:W-:Y:S01]  /*ebd0*/  FFMA.FTZ R98, R98, R17, R12 ;  /* 0x0000001162627223 */ /* 0x000fe2000001000c */
[----:B------:R-:W-:Y:S02]  /*ebe0*/  SHF.L.U32 R53, R53, 0x10, RZ ;  /* 0x0000001035357819 */ /* 0x000fe400000006ff */
[----:B------:R-:W-:Y:S01]  /*ebf0*/  SHF.L.U32 R63, R58, 0x10, RZ ;  /* 0x000000103a3f7819 */ /* 0x000fe200000006ff */
[----:B------:R-:W-:Y:S01]  /*ec00*/  FFMA.FTZ R100, R100, R94, R5 ;  /* 0x0000005e64647223 */ /* 0x000fe20000010005 */
[----:B------:R-:W-:Y:S01]  /*ec10*/  FFMA.FTZ R58, R102, R95, R6 ;  /* 0x0000005f663a7223 */ /* 0x000fe20000010006 */
[----:B------:R-:W-:Y:S01]  /*ec20*/  PRMT R17, R28, 0x7632, R17 ;  /* 0x000076321c117816 */ /* 0x000fe20000000011 */
[----:B------:R-:W0:Y:S01]  /*ec30*/  LDC.64 R94, c[0x0][0x2b8] ;  /* 0x0000ae00ff5e7b82 */ /* 0x000e220000000a00 */
[----:B------:R-:W-:Y:S01]  /*ec40*/  PRMT R102, R27, 0x7632, R102 ;  /* 0x000076321b667816 */ /* 0x000fe20000000066 */
[----:B------:R-:W-:Y:S01]  /*ec50*/  FFMA.FTZ R53, R96, R53, R11 ;  /* 0x0000003560357223 */ /* 0x000fe2000001000b */
[----:B------:R-:W-:Y:S01]  /*ec60*/  FFMA.FTZ R104, R104, R63, R7 ;  /* 0x0000003f68687223 */ /* 0x000fe20000010007 */
[----:B------:R-:W-:Y:S01]  /*ec70*/  PRMT R96, R26, 0x7632, R96 ;  /* 0x000076321a607816 */ /* 0x000fe20000000060 */
[----:B------:R-:W-:Y:S01]  /*ec80*/  IMAD.U32 R63, R17, 0x10000, RZ ;  /* 0x00010000113f7824 */ /* 0x000fe200078e00ff */
[----:B------:R-:W-:-:S02]  /*ec90*/  SHF.L.U32 R102, R102, 0x10, RZ ;  /* 0x0000001066667819 */ /* 0x000fc400000006ff */
[----:B------:R-:W-:Y:S01]  /*eca0*/  SHF.R.S32.HI R17, RZ, 0x1f, R62 ;  /* 0x0000001fff117819 */ /* 0x000fe2000001143e */
[----:B------:R-:W-:Y:S02]  /*ecb0*/  IMAD.U32 R117, R96, 0x10000, RZ ;  /* 0x0001000060757824 */ /* 0x000fe400078e00ff */
[----:B------:R-:W-:Y:S01]  /*ecc0*/  FFMA.FTZ R106, R106, R63, R8 ;  /* 0x0000003f6a6a7223 */ /* 0x000fe20000010008 */
[----:B------:R-:W-:Y:S01]  /*ecd0*/  FFMA.FTZ R63, R51, R102, R0 ;  /* 0x00000066333f7223 */ /* 0x000fe20000010000 */
[----:B------:R-:W-:Y:S01]  /*ece0*/  LEA.HI R96, R17, R62, RZ, 0x3 ;  /* 0x0000003e11607211 */ /* 0x000fe200078f18ff */
[----:B------:R-:W-:Y:S01]  /*ecf0*/  FFMA.FTZ R62, R114, R117, R2 ;  /* 0x00000075723e7223 */ /* 0x000fe20000010002 */
[----:B------:R-:W-:Y:S02]  /*ed00*/  PRMT R51, R24, 0x7632, R51 ;  /* 0x0000763218337816 */ /* 0x000fe40000000033 */
[----:B------:R-:W-:Y:S02]  /*ed10*/  LOP3.LUT R17, R83, 0xff, RZ, 0xc0, !PT ;  /* 0x000000ff53117812 */ /* 0x000fe400078ec0ff */
[----:B------:R-:W-:-:S02]  /*ed20*/  SHF.L.U32 R51, R51, 0x10, RZ ;  /* 0x0000001033337819 */ /* 0x000fc400000006ff */
[----:B------:R-:W-:Y:S01]  /*ed30*/  LEA.HI.SX32 R121, R96, R17, 0x1d ;  /* 0x0000001160797211 */ /* 0x000fe200078feaff */
[----:B------:R-:W-:Y:S01]  /*ed40*/  IMAD.U32 R96, R26, 0x10000, RZ ;  /* 0x000100001a607824 */ /* 0x000fe200078e00ff */
[----:B------:R-:W-:Y:S01]  /*ed50*/  SHF.L.U32 R102, R38, 0x10, RZ ;  /* 0x0000001026667819 */ /* 0x000fe200000006ff */
[----:B------:R-:W-:Y:S01]  /*ed60*/  FFMA.FTZ R110, R110, R51, R4 ;  /* 0x000000336e6e7223 */ /* 0x000fe20000010004 */
[C---:B------:R-:W-:Y:S01]  /*ed70*/  IADD3 R117, R121.reuse, 0x200, RZ ;  /* 0x0000020079757810 */ /* 0x040fe20007ffe0ff */
[----:B------:R-:W-:Y:S01]  /*ed80*/  VIADD R119, R121, 0x100 ;  /* 0x0000010079777836 */ /* 0x000fe20000000000 */
[----:B------:R-:W-:Y:S01]  /*ed90*/  PRMT R108, R25, 0x7632, R108 ;  /* 0x00007632196c7816 */ /* 0x000fe2000000006c */
[----:B------:R-:W-:Y:S02]  /*eda0*/  VIADD R51, R121, 0x300 ;  /* 0x0000030079337836 */ /* 0x000fe40000000000 */
[----:B------:R-:W-:Y:S01]  /*edb0*/  FFMA.FTZ R55, R55, R102, R79 ;  /* 0x0000006637377223 */ /* 0x000fe2000001004f */
[----:B0-----:R-:W-:-:S04]  /*edc0*/  IMAD.WIDE.U32 R120, R121, 0x10, R94 ;  /* 0x0000001079787825 */ /* 0x001fc800078e005e */
[----:B------:R-:W-:Y:S01]  /*edd0*/  FFMA.FTZ R113, R113, R96, R67 ;  /* 0x0000006071717223 */ /* 0x000fe20000010043 */
[--C-:B------:R-:W-:Y:S01]  /*ede0*/  IMAD.WIDE.U32 R118, R119, 0x10, R94.reuse ;  /* 0x0000001077767825 */ /* 0x100fe200078e005e */
[----:B------:R-:W-:Y:S02]  /*edf0*/  F2FP.BF16.F32.PACK_AB R50, R50, R55 ;  /* 0x000000373232723e */ /* 0x000fe400000010ff */
[----:B------:R-:W-:Y:S01]  /*ee00*/  SHF.L.U32 R55, R35, 0x10, RZ ;  /* 0x0000001023377819 */ /* 0x000fe200000006ff */
[----:B------:R-:W-:Y:S01]  /*ee10*/  IMAD.WIDE.U32 R116, R117, 0x10, R94 ;  /* 0x0000001075747825 */ /* 0x000fe200078e005e */
[----:B------:R-:W-:-:S03]  /*ee20*/  F2FP.BF16.F32.PACK_AB R62, R62, R113 ;  /* 0x000000713e3e723e */ /* 0x000fc600000010ff */
[----:B------:R-:W-:Y:S01]  /*ee30*/  IMAD.WIDE.U32 R94, R51, 0x10, R94 ;  /* 0x00000010335e7825 */ /* 0x000fe200078e005e */
[----:B------:R-:W-:-:S03]  /*ee40*/  F2FP.BF16.F32.PACK_AB R51, R49, R48 ;  /* 0x000000303133723e */ /* 0x000fc600000010ff */
[----:B------:R-:W-:Y:S01]  /*ee50*/  FFMA.FTZ R55, R93, R55, R74 ;  /* 0x000000375d377223 */ /* 0x000fe2000001004a */
[----:B------:R-:W-:Y:S01]  /*ee60*/  SHF.L.U32 R48, R37, 0x10, RZ ;  /* 0x0000001025307819 */ /* 0x000fe200000006ff */
[----:B------:R-:W-:Y:S01]  /*ee70*/  IMAD.U32 R108, R108, 0x10000, RZ ;  /* 0x000100006c6c7824 */ /* 0x000fe200078e00ff */
[----:B------:R-:W-:Y:S01]  /*ee80*/  SHF.L.U32 R93, R29, 0x10, RZ ;  /* 0x000000101d5d7819 */ /* 0x000fe200000006ff */
[----:B------:R-:W-:Y:S01]  /*ee90*/  IMAD.U32 R96, R24, 0x10000, RZ ;  /* 0x0001000018607824 */ /* 0x000fe200078e00ff */
[----:B------:R-:W-:Y:S01]  /*eea0*/  F2FP.BF16.F32.PACK_AB R55, R56, R55 ;  /* 0x000000373837723e */ /* 0x000fe200000010ff */
[----:B------:R-:W-:Y:S01]  /*eeb0*/  FFMA.FTZ R49, R57, R48, R80 ;  /* 0x0000003039317223 */ /* 0x000fe20000010050 */
[----:B------:R-:W-:Y:S02]  /*eec0*/  IMAD.U32 R57, R34, 0x10000, RZ ;  /* 0x0001000022397824 */ /* 0x000fe400078e00ff */
[----:B------:R-:W-:Y:S01]  /*eed0*/  FFMA.FTZ R105, R105, R93, R72 ;  /* 0x0000005d69697223 */ /* 0x000fe20000010048 */
[----:B------:R-:W-:Y:S01]  /*eee0*/  IMAD.U32 R48, R36, 0x10000, RZ ;  /* 0x0001000024307824 */ /* 0x000fe200078e00ff */
[----:B------:R-:W-:Y:S01]  /*eef0*/  SHF.L.U32 R93, R25, 0x10, RZ ;  /* 0x00000010195d7819 */ /* 0x000fe200000006ff */
[----:B------:R-:W-:Y:S01]  /*ef00*/  FFMA.FTZ R57, R52, R57, R75 ;  /* 0x0000003934397223 */ /* 0x000fe2000001004b */
[----:B------:R-:W-:Y:S01]  /*ef10*/  F2FP.BF16.F32.PACK_AB R49, R60, R49 ;  /* 0x000000313c31723e */ /* 0x000fe200000010ff */
[----:B------:R-:W-:Y:S01]  /*ef20*/  IMAD.U32 R60, R32, 0x10000, RZ ;  /* 0x00010000203c7824 */ /* 0x000fe200078e00ff */
[----:B------:R-:W-:Y:S01]  /*ef30*/  SHF.L.U32 R52, R33, 0x10, RZ ;  /* 0x0000001021347819 */ /* 0x000fe200000006ff */
[----:B------:R-:W-:Y:S01]  /*ef40*/  FFMA.FTZ R48, R59, R48, R81 ;  /* 0x000000303b307223 */ /* 0x000fe20000010051 */
[----:B------:R-:W-:Y:S01]  /*ef50*/  SHF.L.U32 R59, R31, 0x10, RZ ;  /* 0x000000101f3b7819 */ /* 0x000fe200000006ff */
[----:B------:R-:W-:Y:S01]  /*ef60*/  FFMA.FTZ R99, R99, R60, R77 ;  /* 0x0000003c63637223 */ /* 0x000fe2000001004d */
[----:B------:R-:W-:-:S02]  /*ef70*/  IMAD.U32 R60, R30, 0x10000, RZ ;  /* 0x000100001e3c7824 */ /* 0x000fc400078e00ff */
[----:B------:R-:W-:Y:S01]  /*ef80*/  FFMA.FTZ R52, R97, R52, R76 ;  /* 0x0000003461347223 */ /* 0x000fe2000001004c */
[----:B------:R-:W-:Y:S01]  /*ef90*/  FFMA.FTZ R112, R112, R108, R3 ;  /* 0x0000006c70707223 */ /* 0x000fe20000010003 */
[----:B------:R-:W-:Y:S01]  /*efa0*/  FFMA.FTZ R59, R101, R59, R70 ;  /* 0x0000003b653b7223 */ /* 0x000fe20000010046 */
[----:B------:R-:W-:Y:S01]  /*efb0*/  FFMA.FTZ R103, R103, R60, R71 ;  /* 0x0000003c67677223 */ /* 0x000fe20000010047 */
[----:B------:R-:W-:Y:S02]  /*efc0*/  IMAD.U32 R60, R28, 0x10000, RZ ;  /* 0x000100001c3c7824 */ /* 0x000fe400078e00ff */
[----:B------:R-:W-:Y:S01]  /*efd0*/  FFMA.FTZ R111, R111, R93, R68 ;  /* 0x0000005d6f6f7223 */ /* 0x000fe20000010044 */
[----:B------:R-:W-:Y:S01]  /*efe0*/  FFMA.FTZ R109, R109, R96, R69 ;  /* 0x000000606d6d7223 */ /* 0x000fe20000010045 */
[----:B------:R-:W-:Y:S01]  /*eff0*/  F2FP.BF16.F32.PACK_AB R48, R61, R48 ;  /* 0x000000303d30723e */ /* 0x000fe200000010ff */
[----:B------:R-:W-:Y:S01]  /*f000*/  FFMA.FTZ R107, R107, R60, R73 ;  /* 0x0000003c6b6b7223 */ /* 0x000fe20000010049 */
[----:B------:R-:W-:-:S02]  /*f010*/  SHF.L.U32 R60, R27, 0x10, RZ ;  /* 0x000000101b3c7819 */ /* 0x000fc400000006ff */
[----:B------:R-:W-:Y:S01]  /*f020*/  F2FP.BF16.F32.PACK_AB R53, R53, R52 ;  /* 0x000000343535723e */ /* 0x000fe200000010ff */
[----:B------:R0:W-:Y:S01]  /*f030*/  STG.E.128 desc[UR4][R120.64], R48 ;  /* 0x0000003078007986 */ /* 0x0001e2000c101d04 */
[----:B------:R-:W-:Y:S01]  /*f040*/  F2FP.BF16.F32.PACK_AB R54, R54, R57 ;  /* 0x000000393636723e */ /* 0x000fe200000010ff */
[----:B------:R-:W-:Y:S01]  /*f050*/  FFMA.FTZ R60, R115, R60, R66 ;  /* 0x0000003c733c7223 */ /* 0x000fe20000010042 */
[----:B------:R-:W-:Y:S02]  /*f060*/  F2FP.BF16.F32.PACK_AB R52, R98, R99 ;  /* 0x000000636234723e */ /* 0x000fe400000010ff */
[----:B------:R-:W-:Y:S02]  /*f070*/  F2FP.BF16.F32.PACK_AB R59, R100, R59 ;  /* 0x0000003b643b723e */ /* 0x000fe400000010ff */
[----:B------:R-:W-:Y:S01]  /*f080*/  F2FP.BF16.F32.PACK_AB R58, R58, R103 ;  /* 0x000000673a3a723e */ /* 0x000fe200000010ff */
[----:B------:R0:W-:Y:S01]  /*f090*/  STG.E.128 desc[UR4][R118.64], R52 ;  /* 0x0000003476007986 */ /* 0x0001e2000c101d04 */
[----:B------:R-:W-:-:S02]  /*f0a0*/  F2FP.BF16.F32.PACK_AB R57, R104, R105 ;  /* 0x000000696839723e */ /* 0x000fc400000010ff */
[----:B------:R-:W-:Y:S02]  /*f0b0*/  F2FP.BF16.F32.PACK_AB R56, R106, R107 ;  /* 0x0000006b6a38723e */ /* 0x000fe400000010ff */
[----:B------:R-:W-:Y:S02]  /*f0c0*/  F2FP.BF16.F32.PACK_AB R63, R63, R60 ;  /* 0x0000003c3f3f723e */ /* 0x000fe400000010ff */
[----:B------:R-:W-:Y:S01]  /*f0d0*/  F2FP.BF16.F32.PACK_AB R61, R112, R111 ;  /* 0x0000006f703d723e */ /* 0x000fe200000010ff */
[----:B------:R0:W-:Y:S01]  /*f0e0*/  STG.E.128 desc[UR4][R116.64], R56 ;  /* 0x0000003874007986 */ /* 0x0001e2000c101d04 */
[----:B------:R-:W-:-:S05]  /*f0f0*/  F2FP.BF16.F32.PACK_AB R60, R110, R109 ;  /* 0x0000006d6e3c723e */ /* 0x000fca00000010ff */
[----:B------:R0:W-:Y:S02]  /*f100*/  STG.E.128 desc[UR4][R94.64], R60 ;  /* 0x0000003c5e007986 */ /* 0x0001e4000c101d04 */
.L_x_1982:
[----:B------:R-:W-:Y:S05]  /*f110*/  BSYNC B0 ;  /* 0x0000000000007941 */ /* 0x000fea0003800000 */
.L_x_1981:
[----:B------:R-:W-:Y:S02]  /*f120*/  IADD3 R82, R82, UR14, RZ ;  /* 0x0000000e52527c10 */ /* 0x000fe4000fffe0ff */
[----:B------:R-:W-:Y:S02]  /*f130*/  SEL R108, RZ, 0x1, P0 ;  /* 0x00000001ff6c7807 */ /* 0x000fe40000000000 */
[----:B------:R-:W-:-:S13]  /*f140*/  ISETP.GE.AND P2, PT, R82, UR15, PT ;  /* 0x0000000f52007c0c */ /* 0x000fda000bf46270 */
[----:B------:R-:W-:Y:S05]  /*f150*/  @!P2 BRA `(.L_x_1983) ;  /* 0xffffff180064a947 */ /* 0x000fea000383ffff */
[----:B------:R-:W-:Y:S05]  /*f160*/  EXIT ;  /* 0x000000000000794d */ /* 0x000fea0003800000 */
.L_x_1980:
[----:B------:R-:W-:Y:S01]  /*f170*/  HFMA2.MMA R118, -RZ, RZ, 0, 5.9604644775390625e-08 ;  /* 0x00000001ff767435 */ /* 0x000fe200000001ff */
[----:B------:R-:W-:Y:S01]  /*f180*/  IMAD.MOV.U32 R125, RZ, RZ, R49 ;  /* 0x000000ffff7d7224 */ /* 0x000fe200078e0031 */
[----:B------:R-:W-:Y:S01]  /*f190*/  MOV R108, 0xffffffff ;  /* 0xffffffff006c7802 */ /* 0x000fe20000000f00 */
[----:B------:R-:W-:-:S08]  /*f1a0*/  IMAD.MOV.U32 R117, RZ, RZ, 0x1f ;  /* 0x0000001fff757424 */ /* 0x000fd000078e00ff */
[----:B-----5:R-:W-:Y:S05]  /*f1b0*/  WARPSYNC.COLLECTIVE R108, `(.L_x_1984) ;  /* 0x000000006c087348 */ /* 0x020fea0003c00000 */
[----:B------:R0:W1:Y:S02]  /*f1c0*/  SHFL.BFLY P3, R123, R125, R118, R117 ;  /* 0x0c0000767d7b7389 */ /* 0x0000640000060075 */
[----:B01---5:R-:W-:Y:S01]  /*f1d0*/  ENDCOLLECTIVE ;  /* 0x000000000000791b */ /* 0x023fe20003800000 */
.L_x_1984:
[----:B------:R-:W-:Y:S02]  /*f1e0*/  IMAD.MOV.U32 R118, RZ, RZ, 0x2 ;  /* 0x00000002ff767424 */ /* 0x000fe400078e00ff */
[----:B------:R-:W-:-:S04]  /*f1f0*/  IMAD.MOV.U32 R48, RZ, RZ, R123 ;  /* 0x000000ffff307224 */ /* 0x000fc800078e007b */
[----:B------:R-:W-:-:S05]  /*f200*/  FADD.FTZ R119, R49, R48 ;  /* 0x0000003031777221 */ /* 0x000fca0000010000 */
[----:B------:R-:W-:-:S07]  /*f210*/  MOV R125, R119 ;  /* 0x00000077007d7202 */ /* 0x000fce0000000f00 */
[----:B------:R-:W-:Y:S05]  /*f220*/  WARPSYNC.COLLECTIVE R108, `(.L_x_1985) ;  /* 0x000000006c087348 */ /* 0x000fea0003c00000 */
[----:B------:R0:W1:Y:S02]  /*f230*/  SHFL.BFLY P3, R123, R125, R118, R117 ;  /* 0x0c0000767d7b7389 */ /* 0x0000640000060075 */
[----:B01----:R-:W-:Y:S01]  /*f240*/  ENDCOLLECTIVE ;  /* 0x000000000000791b */ /* 0x003fe20003800000 */
.L_x_1985:
[----:B------:R-:W-:Y:S01]  /*f250*/  HFMA2.MMA R118, -RZ, RZ, 0, 2.384185791015625e-07 ;  /* 0x00000004ff767435 */ /* 0x000fe200000001ff */
[----:B------:R-:W-:-:S05]  /*f260*/  MOV R48, R123 ;  /* 0x0000007b00307202 */ /* 0x000fca0000000f00 */
[----:B------:R-:W-:-:S04]  /*f270*/  FADD.FTZ R120, R119, R48 ;  /* 0x0000003077787221 */ /* 0x000fc80000010000 */
[----:B------:R-:W-:-:S07]  /*f280*/  IMAD.MOV.U32 R125, RZ, RZ, R120 ;  /* 0x000000ffff7d7224 */ /* 0x000fce00078e0078 */
[----:B------:R-:W-:Y:S05]  /*f290*/  WARPSYNC.COLLECTIVE R108, `(.L_x_1986) ;  /* 0x000000006c087348 */ /* 0x000fea0003c00000 */
[----:B------:R0:W1:Y:S02]  /*f2a0*/  SHFL.BFLY P3, R123, R125, R118, R117 ;  /* 0x0c0000767d7b7389 */ /* 0x0000640000060075 */
[----:B01----:R-:W-:Y:S01]  /*f2b0*/  ENDCOLLECTIVE ;  /* 0x000000000000791b */ /* 0x003fe20003800000 */
.L_x_1986:
[----:B------:R-:W-:Y:S02]  /*f2c0*/  IMAD.MOV.U32 R118, RZ, RZ, 0x8 ;  /* 0x00000008ff767424 */ /* 0x000fe400078e00ff */
[----:B------:R-:W-:-:S04]  /*f2d0*/  IMAD.MOV.U32 R121, RZ, RZ, R123 ;  /* 0x000000ffff797224 */ /* 0x000fc800078e007b */
[----:B------:R-:W-:-:S05]  /*f2e0*/  FADD.FTZ R121, R120, R121 ;  /* 0x0000007978797221 */ /* 0x000fca0000010000 */
[----:B------:R-:W-:-:S07]  /*f2f0*/  MOV R125, R121 ;  /* 0x00000079007d7202 */ /* 0x000fce0000000f00 */
[----:B------:R-:W-:Y:S05]  /*f300*/  WARPSYNC.COLLECTIVE R108, `(.L_x_1987) ;  /* 0x000000006c087348 */ /* 0x000fea0003c00000 */
[----:B------:R0:W1:Y:S02]  /*f310*/  SHFL.BFLY P3, R123, R125, R118, R117 ;  /* 0x0c0000767d7b7389 */ /* 0x0000640000060075 */
[----:B01----:R-:W-:Y:S01]  /*f320*/  ENDCOLLECTIVE ;  /* 0x000000000000791b */ /* 0x003fe20003800000 */
.L_x_1987:
[----:B------:R-:W-:Y:S01]  /*f330*/  HFMA2.MMA R118, -RZ, RZ, 0, 9.5367431640625e-07 ;  /* 0x00000010ff767435 */ /* 0x000fe200000001ff */
[----:B------:R-:W-:-:S05]  /*f340*/  MOV R48, R123 ;  /* 0x0000007b00307202 */ /* 0x000fca0000000f00 */
[----:B------:R-:W-:-:S04]  /*f350*/  FADD.FTZ R122, R121, R48 ;  /* 0x00000030797a7221 */ /* 0x000fc80000010000 */
[----:B------:R-:W-:-:S07]  /*f360*/  IMAD.MOV.U32 R125, RZ, RZ, R122 ;  /* 0x000000ffff7d7224 */ /* 0x000fce00078e007a */
[----:B------:R-:W-:Y:S05]  /*f370*/  WARPSYNC.COLLECTIVE R108, `(.L_x_1988) ;  /* 0x000000006c087348 */ /* 0x000fea0003c00000 */
[----:B------:R0:W1:Y:S02]  /*f380*/  SHFL.BFLY P3, R123, R125, R118, R117 ;  /* 0x0c0000767d7b7389 */ /* 0x0000640000060075 */
[----:B01----:R-:W-:Y:S01]  /*f390*/  ENDCOLLECTIVE ;  /* 0x000000000000791b */ /* 0x003fe20003800000 */
.L_x_1988:
[----:B------:R-:W-:Y:S01]  /*f3a0*/  MOV R118, 0x1 ;  /* 0x0000000100767802 */ /* 0x000fe20000000f00 */
        /* <DEDUP_REMOVED lines=10> */
[----:B------:R-:W-:-:S04]  /*f450*/  FFMA.FTZ R49, R120, R120, R49 ;  /* 0x0000007878317223 */ /* 0x000fc80000010031 */
        /* <DEDUP_REMOVED lines=55> */
[----:B------:R-:W-:-:S03]  /*f7d0*/  IMAD.MOV.U32 R108, RZ, RZ, -0x1 ;  /* 0xffffffffff6c7424 */ /* 0x000fc600078e00ff */
[----:B------:R-:W-:-:S07]  /*f7e0*/  IMAD.MOV.U32 R125, RZ, RZ, R49 ;  /* 0x000000ffff7d7224 */ /* 0x000fce00078e0031 */
[----:B------:R-:W-:Y:S05]  /*f7f0*/  WARPSYNC.COLLECTIVE R108, `(.L_x_1989) ;  /* 0x000000006c087348 */ /* 0x000fea0003c00000 */
[----:B------:R0:W1:Y:S02]  /*f800*/  SHFL.BFLY P3, R123, R125, R118, R117 ;  /* 0x0c0000767d7b7389 */ /* 0x0000640000060075 */
[----:B01----:R-:W-:Y:S01]  /*f810*/  ENDCOLLECTIVE ;  /* 0x000000000000791b */ /* 0x003fe20003800000 */
.L_x_1989:
[----:B------:R-:W-:Y:S01]  /*f820*/  HFMA2.MMA R118, -RZ, RZ, 0, 1.1920928955078125e-07 ;  /* 0x00000002ff767435 */ /* 0x000fe200000001ff */
[----:B------:R-:W-:-:S05]  /*f830*/  MOV R120, R123 ;  /* 0x0000007b00787202 */ /* 0x000fca0000000f00 */
[----:B------:R-:W-:-:S04]  /*f840*/  FADD.FTZ R120, R49, R120 ;  /* 0x0000007831787221 */ /* 0x000fc80000010000 */
[----:B------:R-:W-:-:S07]  /*f850*/  IMAD.MOV.U32 R125, RZ, RZ, R120 ;  /* 0x000000ffff7d7224 */ /* 0x000fce00078e0078 */
[----:B------:R-:W-:Y:S05]  /*f860*/  WARPSYNC.COLLECTIVE R108, `(.L_x_1990) ;  /* 0x000000006c087348 */ /* 0x000fea0003c00000 */
[----:B------:R0:W1:Y:S02]  /*f870*/  SHFL.BFLY P3, R123, R125, R118, R117 ;  /* 0x0c0000767d7b7389 */ /* 0x0000640000060075 */
[----:B01----:R-:W-:Y:S01]  /*f880*/  ENDCOLLECTIVE ;  /* 0x000000000000791b */ /* 0x003fe20003800000 */
.L_x_1990:
[----:B------:R-:W-:Y:S02]  /*f890*/  IMAD.MOV.U32 R118, RZ, RZ, 0x4 ;  /* 0x00000004ff767424 */ /* 0x000fe400078e00ff */
[----:B------:R-:W-:-:S04]  /*f8a0*/  IMAD.MOV.U32 R119, RZ, RZ, R123 ;  /* 0x000000ffff777224 */ /* 0x000fc800078e007b */
[----:B------:R-:W-:-:S05]  /*f8b0*/  FADD.FTZ R119, R120, R119 ;  /* 0x0000007778777221 */ /* 0x000fca0000010000 */
[----:B------:R-:W-:-:S07]  /*f8c0*/  MOV R125, R119 ;  /* 0x00000077007d7202 */ /* 0x000fce0000000f00 */
[----:B------:R-:W-:Y:S05]  /*f8d0*/  WARPSYNC.COLLECTIVE R108, `(.L_x_1991) ;  /* 0x000000006c087348 */ /* 0x000fea0003c00000 */
[----:B------:R0:W1:Y:S02]  /*f8e0*/  SHFL.BFLY P3, R123, R125, R118, R117 ;  /* 0x0c0000767d7b7389 */ /* 0x0000640000060075 */
[----:B01----:R-:W-:Y:S01]  /*f8f0*/  ENDCOLLECTIVE ;  /* 0x000000000000791b */ /* 0x003fe20003800000 */
.L_x_1991:
[----:B------:R-:W-:Y:S01]  /*f900*/  HFMA2.MMA R118, -RZ, RZ, 0, 4.76837158203125e-07 ;  /* 0x00000008ff767435 */ /* 0x000fe200000001ff */
[----:B------:R-:W-:-:S05]  /*f910*/  MOV R122, R123 ;  /* 0x0000007b007a7202 */ /* 0x000fca0000000f00 */
[----:B------:R-:W-:-:S04]  /*f920*/  FADD.FTZ R122, R119, R122 ;  /* 0x0000007a777a7221 */ /* 0x000fc80000010000 */
[----:B------:R-:W-:-:S07]  /*f930*/  IMAD.MOV.U32 R125, RZ, RZ, R122 ;  /* 0x000000ffff7d7224 */ /* 0x000fce00078e007a */
[----:B------:R-:W-:Y:S05]  /*f940*/  WARPSYNC.COLLECTIVE R108, `(.L_x_1992) ;  /* 0x000000006c087348 */ /* 0x000fea0003c00000 */
[----:B------:R0:W1:Y:S02]  /*f950*/  SHFL.BFLY P3, R123, R125, R118, R117 ;  /* 0x0c0000767d7b7389 */ /* 0x0000640000060075 */
[----:B01----:R-:W-:Y:S01]  /*f960*/  ENDCOLLECTIVE ;  /* 0x000000000000791b */ /* 0x003fe20003800000 */
.L_x_1992:
[----:B------:R-:W-:Y:S02]  /*f970*/  IMAD.MOV.U32 R118, RZ, RZ, 0x10 ;  /* 0x00000010ff767424 */ /* 0x000fe400078e00ff */
[----:B------:R-:W-:-:S04]  /*f980*/  IMAD.MOV.U32 R121, RZ, RZ, R123 ;  /* 0x000000ffff797224 */ /* 0x000fc800078e007b */
[----:B------:R-:W-:-:S05]  /*f990*/  FADD.FTZ R121, R122, R121 ;  /* 0x000000797a797221 */ /* 0x000fca0000010000 */
[----:B------:R-:W-:-:S07]  /*f9a0*/  MOV R125, R121 ;  /* 0x00000079007d7202 */ /* 0x000fce0000000f00 */
[----:B------:R-:W-:Y:S05]  /*f9b0*/  WARPSYNC.COLLECTIVE R108, `(.L_x_1993) ;  /* 0x000000006c087348 */ /* 0x000fea0003c00000 */
[----:B------:R0:W1:Y:S02]  /*f9c0*/  SHFL.BFLY P3, R123, R125, R118, R117 ;  /* 0x0c0000767d7b7389 */ /* 0x0000640000060075 */
[----:B01----:R-:W-:Y:S01]  /*f9d0*/  ENDCOLLECTIVE ;  /* 0x000000000000791b */ /* 0x003fe20003800000 */
.L_x_1993:
[----:B------:R-:W-:Y:S01]  /*f9e0*/  MOV R124, R123 ;  /* 0x0000007b007c7202 */ /* 0x000fe20000000f00 */
[----:B------:R-:W-:Y:S06]  /*f9f0*/  BRA `(.L_x_1994) ;  /* 0xffffffe400907947 */ /* 0x000fec000383ffff */
.L_x_1995:
        /* <DEDUP_REMOVED lines=16> */
.L_x_30195:


//--------------------- .text._ZN10layer_norm13ln_fwd_kernelINS_13Kernel_traitsI13__nv_bfloat16S2_S2_S2_fjLj8192ELj1ELj1ELj8ELj16ENS_18Kernel_traits_baseILj8192ES2_S2_S2_S2_fjLj256EEEEELb1ELb1ELb0ELb0EEEvNS_9FwdParamsE --------------------------
	.section	.text._ZN10layer_norm13ln_fwd_kernelINS_13Kernel_traitsI13__nv_bfloat16S2_S2_S2_fjLj8192ELj1ELj1ELj8ELj16ENS_18Kernel_traits_baseILj8192ES2_S2_S2_S2_fjLj256EEEEELb1ELb1ELb0ELb0EEEvNS_9FwdParamsE,"ax",@progbits
	.align	128
        .global         _ZN10layer_norm13ln_fwd_kernelINS_13Kernel_traitsI13__nv_bfloat16S2_S2_S2_fjLj8192ELj1ELj1ELj8ELj16ENS_18Kernel_traits_baseILj8192ES2_S2_S2_S2_fjLj256EEEEELb1ELb1ELb0ELb0EEEvNS_9FwdParamsE
        .type           _ZN10layer_norm13ln_fwd_kernelINS_13Kernel_traitsI13__nv_bfloat16S2_S2_S2_fjLj8192ELj1ELj1ELj8ELj16ENS_18Kernel_traits_baseILj8192ES2_S2_S2_S2_fjLj256EEEEELb1ELb1ELb0ELb0EEEvNS_9FwdParamsE,@function
        .size           _ZN10layer_norm13ln_fwd_kernelINS_13Kernel_traitsI13__nv_bfloat16S2_S2_S2_fjLj8192ELj1ELj1ELj8ELj16ENS_18Kernel_traits_baseILj8192ES2_S2_S2_S2_fjLj256EEEEELb1ELb1ELb0ELb0EEEvNS_9FwdParamsE,(.L_x_30196 - _ZN10layer_norm13ln_fwd_kernelINS_13Kernel_traitsI13__nv_bfloat16S2_S2_S2_fjLj8192ELj1ELj1ELj8ELj16ENS_18Kernel_traits_baseILj8192ES2_S2_S2_S2_fjLj256EEEEELb1ELb1ELb0ELb0EEEvNS_9FwdParamsE)
        .other          _ZN10layer_norm13ln_fwd_kernelINS_13Kernel_traitsI13__nv_bfloat16S2_S2_S2_fjLj8192ELj1ELj1ELj8ELj16ENS_18Kernel_traits_baseILj8192ES2_S2_S2_S2_fjLj256EEEEELb1ELb1ELb0ELb0EEEvNS_9FwdParamsE,@"STO_CUDA_ENTRY STV_DEFAULT"
_ZN10layer_norm13ln_fwd_kernelINS_13Kernel_traitsI13__nv_bfloat16S2_S2_S2_fjLj8192ELj1ELj1ELj8ELj16ENS_18Kernel_traits_baseILj8192ES2_S2_S2_S2_fjLj256EEEEELb1ELb1ELb0ELb0EEEvNS_9FwdParamsE:
.text._ZN10layer_norm13ln_fwd_kernelINS_13Kernel_traitsI13__nv_bfloat16S2_S2_S2_fjLj8192ELj1ELj1ELj8ELj16ENS_18Kernel_traits_baseILj8192ES2_S2_S2_S2_fjLj256EEEEELb1ELb1ELb0ELb0EEEvNS_9FwdParamsE:
[----:B------:R-:W-:Y:S08]  /*0000*/  LDC R1, c[0x0][0x28] ;  /* 0x00000a00ff017b82 */ /* 0x000ff00000000800 */
[----:B------:R-:W0:Y:S01]  /*0010*/  LDC R146, c[0x0][0x2e8] ;  /* 0x0000ba00ff927b82 */ /* 0x000e220000000800 */
[----:B------:R-:W-:Y:S02]  /*0020*/  ULDC.U8 UR4, c[0x0][0x2f4] ;  /* 0x0000bd0000047ab9 */ /* 0x000fe40000000000 */
[----:B------:R-:W-:Y:S01]  /*0030*/  ISETP.NE.AND P0, PT, RZ, UR4, PT ;  /* 0x00000004ff007c0c */ /* 0x000fe2000bf05270 */
[----:B------:R-:W-:-:S04]  /*0040*/  ULDC.64 UR4, c[0x0][0x208] ;  /* 0x0000820000047ab9 */ /* 0x000fc80000000a00 */
[----:B------:R-:W1:Y:S01]  /*0050*/  LDC R147, c[0x0][0x2ec] ;  /* 0x0000bb00ff937b82 */ /* 0x000e620000000800 */
[----:B------:R-:W-:Y:S01]  /*0060*/  ULDC.64 UR6, c[0x0][0x2e0] ;  /* 0x0000b80000067ab9 */ /* 0x000fe20000000a00 */
[----:B------:R-:W2:Y:S06]  /*0070*/  S2R R55, SR_TID.X ;  /* 0x0000000000377919 */ /* 0x000eac0000002100 */
[----:B------:R-:W3:Y:S01]  /*0080*/  @P0 LDC R5, c[0x0][0x2f0] ;  /* 0x0000bc00ff050b82 */ /* 0x000ee20000000800 */
[----:B0-----:R-:W-:-:S07]  /*0090*/  @P0 IMAD.MOV.U32 R2, RZ, RZ, R146 ;  /* 0x000000ffff020224 */ /* 0x001fce00078e0092 */
[----:B------:R-:W0:Y:S01]  /*00a0*/  LDC R54, c[0x0][RZ] ;  /* 0x00000000ff367b82 */ /* 0x000e220000000800 */
[----:B-1----:R-:W-:-:S07]  /*00b0*/  @P0 IMAD.MOV.U32 R3, RZ, RZ, R147 ;  /* 0x000000ffff030224 */ /* 0x002fce00078e0093 */
[----:B------:R-:W1:Y:S01]  /*00c0*/  LDC R88, c[0x0][0x218] ;  /* 0x00008600ff587b82 */ /* 0x000e620000000800 */
[----:B------:R-:W3:Y:S01]  /*00d0*/  @P0 LDG.E.64 R2, desc[UR4][R2.64] ;  /* 0x0000000402020981 */ /* 0x000ee2000c1e1b00 */
[----:B------:R-:W-:Y:S01]  /*00e0*/  MOV R100, UR6 ;  /* 0x0000000600647c02 */ /* 0x000fe20008000f00 */
[----:B------:R-:W-:-:S06]  /*00f0*/  IMAD.U32 R101, RZ, RZ, UR7 ;  /* 0x00000007ff657e24 */ /* 0x000fcc000f8e00ff */
[----:B------:R-:W4:Y:S01]  /*0100*/  @P0 LDG.E.64 R100, desc[UR4][R100.64] ;  /* 0x0000000464640981 */ /* 0x000f22000c1e1b00 */
[----:B------:R-:W0:Y:S01]  /*0110*/  S2UR UR6, SR_CTAID.X ;  /* 0x00000000000679c3 */ /* 0x000e220000002500 */
[----:B--2---:R-:W-:Y:S01]  /*0120*/  LOP3.LUT R27, R55, 0xff, RZ, 0xc0, !PT ;  /* 0x000000ff371b7812 */ /* 0x004fe200078ec0ff */
[----:B------:R-:W-:Y:S01]  /*0130*/  BSSY B0, `(.L_x_1996) ;  /* 0x000005a000007945 */ /* 0x000fe20003800000 */
[----:B------:R-:W-:Y:S02]  /*0140*/  LOP3.LUT R0, R0, 0xfffffff7, RZ, 0xc0, !PT ;  /* 0xfffffff700007812 */ /* 0x000fe400078ec0ff */
[----:B------:R-:W-:Y:S01]  /*0150*/  LOP3.LUT R41, R27, 0xff, RZ, 0x3c, !PT ;  /* 0x000000ff1b297812 */ /* 0x000fe200078e3cff */
[----:B0-----:R-:W-:Y:S01]  /*0160*/  IMAD R54, R54, UR6, R55 ;  /* 0x0000000636367c24 */ /* 0x001fe2000f8e0237 */
[----:B------:R-:W-:Y:S02]  /*0170*/  LEA.HI R37, R55, UR6, RZ, 0x18 ;  /* 0x0000000637257c11 */ /* 0x000fe4000f8fc0ff */
[----:B---3--:R-:W-:Y:S01]  /*0180*/  @P0 IADD3 R146, P1, R2, R5, RZ ;  /* 0x0000000502920210 */ /* 0x008fe20007f3e0ff */
[----:B------:R-:W-:-:S04]  /*0190*/  IMAD.WIDE.U32 R4, R54, -0x326172a9, RZ ;  /* 0xcd9e8d5736047825 */ /* 0x000fc800078e00ff */
[----:B------:R-:W-:Y:S01]  /*01a0*/  @P0 IMAD.X R147, RZ, RZ, R3, P1 ;  /* 0x000000ffff930224 */ /* 0x000fe200008e0603 */
[----:B----4-:R-:W-:Y:S01]  /*01b0*/  IADD3 R51, R101, -0x4498517b, RZ ;  /* 0xbb67ae8565337810 */ /* 0x010fe20007ffe0ff */
[----:B------:R-:W-:-:S03]  /*01c0*/  VIADD R50, R100, 0x9e3779b9 ;  /* 0x9e3779b964327836 */ /* 0x000fc60000000000 */
[--C-:B------:R-:W-:Y:S01]  /*01d0*/  SHF.R.U64 R53, R146, 0x2, R147.reuse ;  /* 0x0000000292357819 */ /* 0x100fe20000001293 */
[C---:B------:R-:W-:Y:S01]  /*01e0*/  VIADD R49, R100.reuse, 0x3c6ef372 ;  /* 0x3c6ef37264317836 */ /* 0x040fe20000000000 */
[----:B------:R-:W-:Y:S01]  /*01f0*/  SHF.R.U32.HI R52, RZ, 0x2, R147 ;  /* 0x00000002ff347819 */ /* 0x000fe20000011693 */
[C---:B------:R-:W-:Y:S01]  /*0200*/  VIADD R47, R101.reuse, 0x32370b8f ;  /* 0x32370b8f652f7836 */ /* 0x040fe20000000000 */
[----:B------:R-:W-:Y:S01]  /*0210*/  IADD3 R48, R101, 0x76cf5d0a, RZ ;  /* 0x76cf5d0a65307810 */ /* 0x000fe20007ffe0ff */
[----:B------:R-:W-:Y:S01]  /*0220*/  IMAD.WIDE.U32 R2, R53, -0x2daee0ad, RZ ;  /* 0xd2511f5335027825 */ /* 0x000fe200078e00ff */
[----:B------:R-:W-:Y:S02]  /*0230*/  LOP3.LUT R6, R5, R52, R100, 0x96, !PT ;  /* 0x0000003405067212 */ /* 0x000fe400078e9664 */
[C---:B------:R-:W-:Y:S01]  /*0240*/  IADD3 R45, R100.reuse, 0x78dde6e4, RZ ;  /* 0x78dde6e4642d7810 */ /* 0x040fe20007ffe0ff */
[----:B------:R-:W-:Y:S01]  /*0250*/  VIADD R46, R100, 0xdaa66d2b ;  /* 0xdaa66d2b642e7836 */ /* 0x000fe20000000000 */
[----:B------:R-:W-:Y:S01]  /*0260*/  LOP3.LUT R8, R3, R101, RZ, 0x3c, !PT ;  /* 0x0000006503087212 */ /* 0x000fe200078e3cff */
[----:B------:R-:W-:Y:S01]  /*0270*/  IMAD.WIDE.U32 R6, R6, -0x2daee0ad, RZ ;  /* 0xd2511f5306067825 */ /* 0x000fe200078e00ff */
[----:B------:R-:W-:-:S02]  /*0280*/  IADD3 R42, R100, 0x1715609d, RZ ;  /* 0x1715609d642a7810 */ /* 0x000fc40007ffe0ff */
[----:B------:R-:W-:Y:S01]  /*0290*/  IADD3 R38, R101, 0x1fd5c5a3, RZ ;  /* 0x1fd5c5a365267810 */ /* 0x000fe20007ffe0ff */
[----:B------:R-:W-:Y:S01]  /*02a0*/  IMAD.WIDE.U32 R8, R8, -0x326172a9, RZ ;  /* 0xcd9e8d5708087825 */ /* 0x000fe200078e00ff */
[----:B------:R-:W-:-:S03]  /*02b0*/  LOP3.LUT R5, R7, R2, R51, 0x96, !PT ;  /* 0x0000000207057212 */ /* 0x000fc600078e9633 */
[----:B------:R-:W-:Y:S01]  /*02c0*/  VIADD R44, R101, 0xed9eba14 ;  /* 0xed9eba14652c7836 */ /* 0x000fe20000000000 */
[----:B------:R-:W-:Y:S01]  /*02d0*/  LOP3.LUT R2, R9, R50, R4, 0x96, !PT ;  /* 0x0000003209027212 */ /* 0x000fe200078e9604 */
[----:B------:R-:W-:-:S04]  /*02e0*/  IMAD.WIDE.U32 R4, R5, -0x326172a9, RZ ;  /* 0xcd9e8d5705047825 */ /* 0x000fc800078e00ff */
[----:B------:R-:W-:Y:S01]  /*02f0*/  IMAD.WIDE.U32 R2, R2, -0x2daee0ad, RZ ;  /* 0xd2511f5302027825 */ /* 0x000fe200078e00ff */
[----:B------:R-:W-:-:S03]  /*0300*/  LOP3.LUT R7, R5, R8, R49, 0x96, !PT ;  /* 0x0000000805077212 */ /* 0x000fc600078e9631 */
[----:B------:R-:W-:Y:S01]  /*0310*/  VIADD R43, R101, 0xa9066899 ;  /* 0xa9066899652b7836 */ /* 0x000fe20000000000 */
[----:B------:R-:W-:Y:S01]  /*0320*/  LOP3.LUT R3, R3, R6, R48, 0x96, !PT ;  /* 0x0000000603037212 */ /* 0x000fe200078e9630 */
[----:B------:R-:W-:-:S04]  /*0330*/  IMAD.WIDE.U32 R6, R7, -0x2daee0ad, RZ ;  /* 0xd2511f5307067825 */ /* 0x000fc800078e00ff */
[----:B------:R-:W-:Y:S01]  /*0340*/  VIADD R39, R100, 0xb54cda56 ;  /* 0xb54cda5664277836 */ /* 0x000fe20000000000 */
[----:B------:R-:W-:Y:S01]  /*0350*/  LOP3.LUT R5, R7, R2, R47, 0x96, !PT ;  /* 0x0000000207057212 */ /* 0x000fe200078e962f */
[----:B------:R-:W-:-:S04]  /*0360*/  IMAD.WIDE.U32 R2, R3, -0x326172a9, RZ ;  /* 0xcd9e8d5703027825 */ /* 0x000fc800078e00ff */
[----:B------:R-:W-:Y:S01]  /*0370*/  VIADD R40, R101, 0x646e171e ;  /* 0x646e171e65287836 */ /* 0x000fe20000000000 */
[----:B------:R-:W-:Y:S01]  /*0380*/  LOP3.LUT R3, R3, R4, R46, 0x96, !PT ;  /* 0x0000000403037212 */ /* 0x000fe200078e962e */
[----:B------:R-:W-:-:S05]  /*0390*/  IMAD.WIDE.U32 R4, R5, -0x326172a9, RZ ;  /* 0xcd9e8d5705047825 */ /* 0x000fca00078e00ff */
[----:B------:R-:W-:Y:S01]  /*03a0*/  LOP3.LUT R7, R5, R2, R45, 0x96, !PT ;  /* 0x0000000205077212 */ /* 0x000fe200078e962d */
[----:B------:R-:W-:Y:S01]  /*03b0*/  IMAD.WIDE.U32 R2, R3, -0x2daee0ad, RZ ;  /* 0xd2511f5303027825 */ /* 0x000fe200078e00ff */
[----:B-1----:R-:W-:-:S04]  /*03c0*/  SHF.R.S32.HI R5, RZ, 0x1f, R88 ;  /* 0x0000001fff057819 */ /* 0x002fc80000011458 */
[----:B------:R-:W-:Y:S02]  /*03d0*/  LEA.HI R88, R5, R88, RZ, 0x3 ;  /* 0x0000005805587211 */ /* 0x000fe400078f18ff */
[----:B------:R-:W-:Y:S01]  /*03e0*/  LOP3.LUT R8, R3, R6, R44, 0x96, !PT ;  /* 0x0000000603087212 */ /* 0x000fe200078e962c */
[----:B------:R-:W-:Y:S01]  /*03f0*/  IMAD.WIDE.U32 R6, R7, -0x2daee0ad, RZ ;  /* 0xd2511f5307067825 */ /* 0x000fe200078e00ff */
[----:B------:R-:W-:-:S03]  /*0400*/  LEA.HI.SX32 R41, R88, R41, 0x1d ;  /* 0x0000002958297211 */ /* 0x000fc600078feaff */
[----:B------:R-:W-:Y:S01]  /*0410*/  IMAD.WIDE.U32 R8, R8, -0x326172a9, RZ ;  /* 0xcd9e8d5708087825 */ /* 0x000fe200078e00ff */
[C---:B------:R-:W-:Y:S02]  /*0420*/  LOP3.LUT P5, RZ, R41.reuse, 0xffffff00, RZ, 0xc0, !PT ;  /* 0xffffff0029ff7812 */ /* 0x040fe400078ac0ff */
[C---:B------:R-:W-:Y:S02]  /*0430*/  ISETP.GE.U32.AND P4, PT, R41.reuse, 0x200, PT ;  /* 0x000002002900780c */ /* 0x040fe40003f86070 */
[----:B------:R-:W-:Y:S02]  /*0440*/  ISETP.GE.U32.AND P3, PT, R41, 0x300, PT ;  /* 0x000003002900780c */ /* 0x000fe40003f66070 */
[----:B------:R-:W-:Y:S02]  /*0450*/  LOP3.LUT R20, R7, R2, R43, 0x96, !PT ;  /* 0x0000000207147212 */ /* 0x000fe400078e962b */
[----:B------:R-:W-:Y:S02]  /*0460*/  ISETP.GE.U32.AND P2, PT, R41, 0x400, PT ;  /* 0x000004002900780c */ /* 0x000fe40003f46070 */
[----:B------:R-:W-:Y:S01]  /*0470*/  LOP3.LUT R2, R9, R4, R42, 0x96, !PT ;  /* 0x0000000409027212 */ /* 0x000fe200078e962a */
[----:B------:R-:W-:-:S02]  /*0480*/  IMAD.WIDE.U32 R20, R20, -0x326172a9, RZ ;  /* 0xcd9e8d5714147825 */ /* 0x000fc400078e00ff */
[----:B------:R-:W-:Y:S02]  /*0490*/  @P5 LOP3.LUT R0, R0, 0x8, RZ, 0xfc, !PT ;  /* 0x0000000800005812 */ /* 0x000fe400078efcff */
[----:B------:R-:W-:Y:S01]  /*04a0*/  IMAD.WIDE.U32 R2, R2, -0x2daee0ad, RZ ;  /* 0xd2511f5302027825 */ /* 0x000fe200078e00ff */
[----:B------:R-:W-:Y:S02]  /*04b0*/  LOP3.LUT R22, R21, R8, R39, 0x96, !PT ;  /* 0x0000000815167212 */ /* 0x000fe400078e9627 */
[----:B------:R-:W-:Y:S02]  /*04c0*/  LOP3.LUT R0, R0, 0xffffff7f, RZ, 0xc0, !PT ;  /* 0xffffff7f00007812 */ /* 0x000fe400078ec0ff */
[----:B------:R-:W-:Y:S01]  /*04d0*/  LOP3.LUT R128, R3, R6, R40, 0x96, !PT ;  /* 0x0000000603807212 */ /* 0x000fe200078e9628 */
[----:B------:R-:W-:Y:S01]  /*04e0*/  IMAD.WIDE.U32 R22, R22, -0x2daee0ad, RZ ;  /* 0xd2511f5316167825 */ /* 0x000fe200078e00ff */
[----:B------:R-:W-:-:S04]  /*04f0*/  @P4 LOP3.LUT R0, R0, 0x80, RZ, 0xfc, !PT ;  /* 0x0000008000004812 */ /* 0x000fc800078efcff */
[----:B------:R-:W-:-:S04]  /*0500*/  LOP3.LUT R0, R0, 0xffffffbf, RZ, 0xc0, !PT ;  /* 0xffffffbf00007812 */ /* 0x000fc800078ec0ff */
[----:B------:R-:W-:-:S04]  /*0510*/  @P3 LOP3.LUT R0, R0, 0x40, RZ, 0xfc, !PT ;  /* 0x0000004000003812 */ /* 0x000fc800078efcff */
[----:B------:R-:W-:-:S04]  /*0520*/  LOP3.LUT R0, R0, 0xffffffdf, RZ, 0xc0, !PT ;  /* 0xffffffdf00007812 */ /* 0x000fc800078ec0ff */
[----:B------:R-:W-:Y:S01]  /*0530*/  @P2 LOP3.LUT R0, R0, 0x20, RZ, 0xfc, !PT ;  /* 0x0000002000002812 */ /* 0x000fe200078efcff */
        /* <DEDUP_REMOVED lines=25> */
.L_x_1997:
[----:B------:R-:W-:Y:S05]  /*06d0*/  BSYNC B0 ;  /* 0x0000000000007941 */ /* 0x000fea0003800000 */
.L_x_1996:
        /* <DEDUP_REMOVED lines=15> */
[----:B------:R-:W-:Y:S01]  /*07d0*/  VIADD R27, R27, 0x100 ;  /* 0x000001001b1b7836 */ /* 0x000fe20000000000 */
        /* <DEDUP_REMOVED lines=10> */
.L_x_1999:
[----:B------:R-:W-:Y:S05]  /*0880*/  BSYNC B0 ;  /* 0x0000000000007941 */ /* 0x000fea0003800000 */
.L_x_1998:
        /* <DEDUP_REMOVED lines=26> */
.L_x_2001:
[----:B------:R-:W-:Y:S05]  /*0a30*/  BSYNC B0 ;  /* 0x0000000000007941 */ /* 0x000fea0003800000 */
.L_x_2000:
        /* <DEDUP_REMOVED lines=25> */
.L_x_2003:
[----:B------:R-:W-:Y:S05]  /*0bd0*/  BSYNC B0 ;  /* 0x0000000000007941 */ /* 0x000fea0003800000 */
.L_x_2002:
[----:B------:R-:W-:Y:S01]  /*0be0*/  ULDC UR6, c[0x0][0x214] ;  /* 0x0000850000067ab9 */ /* 0x000fe20000000800 */
[----:B------:R-:W-:Y:S01]  /*0bf0*/  LOP3.LUT R147, R23, R2, R38, 0x96, !PT ;  /* 0x0000000217937212 */ /* 0x000fe200078e9626 */
[----:B------:R-:W-:Y:S01]  /*0c00*/  IMAD.WIDE.U32 R128, R128, -0x326172a9, RZ ;  /* 0xcd9e8d5780807825 */ /* 0x000fe200078e00ff */
[----:B------:R-:W-:Y:S02]  /*0c10*/  ISETP.GE.AND P0, PT, R37, UR6, PT ;  /* 0x0000000625007c0c */ /* 0x000fe4000bf06270 */
[----:B------:R-:W-:Y:S01]  /*0c20*/  IADD3 R36, R100, 0x5384540f, RZ ;  /* 0x5384540f64247810 */ /* 0x000fe20007ffe0ff */
[----:B------:R-:W-:-:S03]  /*0c30*/  IMAD.HI.U32 R2, R147, -0x326172a9, RZ ;  /* 0xcd9e8d5793027827 */ /* 0x000fc600078e00ff */
[----:B------:R-:W-:Y:S01]  /*0c40*/  LOP3.LUT R148, R129, R20, R36, 0x96, !PT ;  /* 0x0000001481947212 */ /* 0x000fe200078e9624 */
[----:B------:R-:W-:Y:S02]  /*0c50*/  VIADD R35, R100, 0xf1bbcdc8 ;  /* 0xf1bbcdc864237836 */ /* 0x000fe40000000000 */
[----:B------:R-:W-:Y:S02]  /*0c60*/  VIADD R34, R101, 0xdb3d7428 ;  /* 0xdb3d742865227836 */ /* 0x000fe40000000000 */
[----:B------:R-:W-:Y:S01]  /*0c70*/  IMAD.HI.U32 R3, R148, -0x2daee0ad, RZ ;  /* 0xd2511f5394037827 */ /* 0x000fe200078e00ff */
[----:B------:R-:W-:Y:S01]  /*0c80*/  LOP3.LUT R128, R2, R128, R35, 0x96, !PT ;  /* 0x0000008002807212 */ /* 0x000fe200078e9623 */
[----:B------:R-:W-:Y:S06]  /*0c90*/  @P0 EXIT ;  /* 0x000000000000094d */ /* 0x000fec0003800000 */
[----:B------:R-:W-:Y:S01]  /*0ca0*/  LOP3.LUT R129, R3, R22, R34, 0x96, !PT ;  /* 0x0000001603817212 */ /* 0x000fe200078e9622 */
[----:B------:R-:W-:Y:S01]  /*0cb0*/  IMAD.U32 R29, R16, 0x10000, RZ ;  /* 0x00010000101d7824 */ /* 0x000fe200078e00ff */
[----:B------:R-:W-:Y:S01]  /*0cc0*/  SHF.R.S32.HI R88, RZ, 0x3, R88 ;  /* 0x00000003ff587819 */ /* 0x000fe20000011458 */
[----:B------:R-:W-:Y:S01]  /*0cd0*/  IMAD.U32 R28, R17, 0x10000, RZ ;  /* 0x00010000111c7824 */ /* 0x000fe200078e00ff */
[----:B------:R-:W-:Y:S01]  /*0ce0*/  SHF.L.U32 R3, R74, 0x10, RZ ;  /* 0x000000104a037819 */ /* 0x000fe200000006ff */
[----:B------:R-:W-:Y:S01]  /*0cf0*/  IMAD.U32 R17, R8, 0x10000, RZ ;  /* 0x0001000008117824 */ /* 0x000fe200078e00ff */
[----:B-----5:R-:W-:Y:S01]  /*0d00*/  PRMT R91, R66, 0x7632, R91 ;  /* 0x00007632425b7816 */ /* 0x020fe2000000005b */
[----:B------:R-:W-:Y:S01]  /*0d10*/  IMAD.U32 R16, R9, 0x10000, RZ ;  /* 0x0001000009107824 */ /* 0x000fe200078e00ff */
[----:B------:R-:W-:Y:S01]  /*0d20*/  SHF.L.U32 R9, R76, 0x10, RZ ;  /* 0x000000104c097819 */ /* 0x000fe200000006ff */
[----:B------:R-:W-:Y:S01]  /*0d30*/  IMAD.U32 R8, R77, 0x10000, RZ ;  /* 0x000100004d087824 */ /* 0x000fe200078e00ff */
[----:B------:R-:W-:Y:S01]  /*0d40*/  SHF.L.U32 R74, R66, 0x10, RZ ;  /* 0x00000010424a7819 */ /* 0x000fe200000006ff */
[C---:B------:R-:W-:Y:S01]  /*0d50*/  IMAD.U32 R76, R60.reuse, 0x10000, RZ ;  /* 0x000100003c4c7824 */ /* 0x040fe200078e00ff */
[----:B------:R-:W-:Y:S01]  /*0d60*/  PRMT R89, R60, 0x7632, R89 ;  /* 0x000076323c597816 */ /* 0x000fe20000000059 */
[----:B------:R-:W-:Y:S01]  /*0d70*/  ULDC.64 UR6, c[0x0][0x270] ;  /* 0x00009c0000067ab9 */ /* 0x000fe20000000a00 */
        /* <DEDUP_REMOVED lines=11> */
[----:B------:R-:W-:Y:S01]  /*0e30*/  IMAD.U32 R19, R86, 0x10000, RZ ;  /* 0x0001000056137824 */ /* 0x000fe200078e00ff */
[----:B------:R-:W-:Y:S01]  /*0e40*/  ISETP.NE.U32.AND P0, PT, RZ, UR6, PT ;  /* 0x00000006ff007c0c */ /* 0x000fe2000bf05070 */
[----:B------:R-:W-:Y:S01]  /*0e50*/  ULDC.U8 UR6, c[0x0][0x2a0] ;  /* 0x0000a80000067ab9 */ /* 0x000fe20000000000 */
[----:B------:R-:W-:Y:S01]  /*0e60*/  LOP3.LUT R88, R88, 0x1fffffe0, RZ, 0xc0, !PT ;  /* 0x1fffffe058587812 */ /* 0x000fe200078ec0ff */
[----:B------:R-:W-:Y:S01]  /*0e70*/  VIADD R150, R100, 0x8ff34781 ;  /* 0x8ff3478164967836 */ /* 0x000fe20000000000 */
[----:B------:R-:W-:Y:S01]  /*0e80*/  VIMNMX R61, R61, 0x20, PT ;  /* 0x000000203d3d7848 */ /* 0x000fe20003fe0100 */
[----:B------:R-:W-:Y:S01]  /*0e90*/  VIADD R149, R101, 0x96a522ad ;  /* 0x96a522ad65957836 */ /* 0x000fe20000000000 */
[----:B------:R-:W-:Y:S01]  /*0ea0*/  ISETP.NE.AND.EX P0, PT, RZ, UR7, PT, P0 ;  /* 0x00000007ff007c0c */ /* 0x000fe2000bf05300 */
[----:B------:R-:W-:Y:S01]  /*0eb0*/  IMAD R147, R147, -0x326172a9, RZ ;  /* 0xcd9e8d5793937824 */ /* 0x000fe200078e02ff */
[----:B------:R-:W-:Y:S01]  /*0ec0*/  SHF.L.U32 R33, R12, 0x10, RZ ;  /* 0x000000100c217819 */ /* 0x000fe200000006ff */
[----:B------:R-:W-:Y:S01]  /*0ed0*/  IMAD R148, R148, -0x2daee0ad, RZ ;  /* 0xd2511f5394947824 */ /* 0x000fe200078e02ff */
[----:B------:R-:W-:Y:S01]  /*0ee0*/  IADD3 R61, R61, R88, RZ ;  /* 0x000000583d3d7210 */ /* 0x000fe20007ffe0ff */
[----:B------:R-:W-:Y:S01]  /*0ef0*/  IMAD.U32 R31, R14, 0x10000, RZ ;  /* 0x000100000e1f7824 */ /* 0x000fe200078e00ff */
[----:B------:R-:W-:Y:S01]  /*0f00*/  SHF.L.U32 R12, R5, 0x10, RZ ;  /* 0x00000010050c7819 */ /* 0x000fe200000006ff */
[----:B------:R-:W-:Y:S01]  /*0f10*/  IMAD.U32 R5, R72, 0x10000, RZ ;  /* 0x0001000048057824 */ /* 0x000fe200078e00ff */
[C---:B------:R-:W-:Y:S01]  /*0f20*/  PRMT R94, R64.reuse, 0x7632, R94 ;  /* 0x00007632405e7816 */ /* 0x040fe2000000005e */
[----:B------:R-:W-:Y:S01]  /*0f30*/  IMAD.U32 R72, R64, 0x10000, RZ ;  /* 0x0001000040487824 */ /* 0x000fe200078e00ff */
[----:B------:R-:W-:Y:S01]  /*0f40*/  PRMT R93, R65, 0x7632, R93 ;  /* 0x00007632415d7816 */ /* 0x000fe2000000005d */
[----:B------:R-:W-:Y:S01]  /*0f50*/  IMAD.SHL.U32 R64, R55, 0x20, RZ ;  /* 0x0000002037407824 */ /* 0x000fe200078e00ff */
[----:B------:R-:W-:Y:S01]  /*0f60*/  LOP3.LUT R0, R0, 0xffffffef, RZ, 0xc0, !PT ;  /* 0xffffffef00007812 */ /* 0x000fe200078ec0ff */
[----:B------:R-:W-:Y:S01]  /*0f70*/  IMAD.SHL.U32 R61, R61, 0x8, RZ ;  /* 0x000000083d3d7824 */ /* 0x000fe200078e00ff */
[----:B------:R-:W-:Y:S01]  /*0f80*/  SHF.L.U32 R30, R15, 0x10, RZ ;  /* 0x000000100f1e7819 */ /* 0x000fe200000006ff */
[----:B------:R-:W-:Y:S01]  /*0f90*/  IMAD.U32 R14, R11, 0x10000, RZ ;  /* 0x000100000b0e7824 */ /* 0x000fe200078e00ff */
[----:B------:R-:W-:Y:S01]  /*0fa0*/  LOP3.LUT R65, R64, 0x3e0, RZ, 0xc0, !PT ;  /* 0x000003e040417812 */ /* 0x000fe200078ec0ff */
[----:B------:R-:W-:Y:S01]  /*0fb0*/  IMAD.U32 R25, R80, 0x10000, RZ ;  /* 0x0001000050197824 */ /* 0x000fe200078e00ff */
[----:B------:R-:W-:Y:S01]  /*0fc0*/  I2FP.F32.U32 R61, R61 ;  /* 0x0000003d003d7245 */ /* 0x000fe20000201000 */
[----:B------:R-:W-:Y:S01]  /*0fd0*/  IMAD.U32 R23, R82, 0x10000, RZ ;  /* 0x0001000052177824 */ /* 0x000fe200078e00ff */
[----:B------:R-:W-:Y:S01]  /*0fe0*/  @P0 LOP3.LUT R0, R0, 0x10, RZ, 0xfc, !PT ;  /* 0x0000001000000812 */ /* 0x000fe200078efcff */
[----:B------:R-:W-:Y:S01]  /*0ff0*/  IMAD.U32 R11, R6, 0x10000, RZ ;  /* 0x00010000060b7824 */ /* 0x000fe200078e00ff */
[----:B------:R-:W-:Y:S01]  /*1000*/  VIADDMNMX R65, R60, -R65, RZ, !PT ;  /* 0x800000413c417246 */ /* 0x000fe200078001ff */
[----:B------:R0:W1:Y:S01]  /*1010*/  MUFU.RCP R92, R61 ;  /* 0x0000003d005c7308 */ /* 0x0000620000001000 */
[----:B------:R-:W-:Y:S01]  /*1020*/  ISETP.NE.AND P0, PT, RZ, UR6, PT ;  /* 0x00000006ff007c0c */ /* 0x000fe2000bf05270 */
[----:B------:R-:W-:Y:S01]  /*1030*/  IMAD.HI.U32 R60, R128, -0x2daee0ad, RZ ;  /* 0xd2511f53803c7827 */ /* 0x000fe200078e00ff */
[----:B------:R-:W-:Y:S01]  /*1040*/  SHF.L.U32 R15, R10, 0x10, RZ ;  /* 0x000000100a0f7819 */ /* 0x000fe200000006ff */
[----:B------:R-:W-:Y:S01]  /*1050*/  ULDC UR13, c[0x0][0x218] ;  /* 0x00008600000d7ab9 */ /* 0x000fe20000000800 */
[----:B------:R-:W-:Y:S01]  /*1060*/  VIMNMX R65, R65, 0x20, PT ;  /* 0x0000002041417848 */ /* 0x000fe20003fe0100 */
[----:B------:R-:W-:Y:S01]  /*1070*/  IMAD.U32 R10, R7, 0x10000, RZ ;  /* 0x00010000070a7824 */ /* 0x000fe200078e00ff */
[----:B------:R-:W-:Y:S01]  /*1080*/  SHF.L.U32 R27, R18, 0x10, RZ ;  /* 0x00000010121b7819 */ /* 0x000fe200000006ff */
[----:B------:R-:W-:Y:S01]  /*1090*/  IMAD.U32 R7, R78, 0x10000, RZ ;  /* 0x000100004e077824 */ /* 0x000fe200078e00ff */
[----:B------:R-:W-:Y:S01]  /*10a0*/  SHF.L.U32 R18, R87, 0x10, RZ ;  /* 0x0000001057127819 */ /* 0x000fe200000006ff */
[C---:B------:R-:W-:Y:S01]  /*10b0*/  IMAD.U32 R78, R62.reuse, 0x10000, RZ ;  /* 0x000100003e4e7824 */ /* 0x040fe200078e00ff */
[----:B------:R-:W-:Y:S01]  /*10c0*/  PRMT R87, R62, 0x7632, R87 ;  /* 0x000076323e577816 */ /* 0x000fe20000000057 */
[----:B------:R-:W-:Y:S01]  /*10d0*/  IMAD.HI.U32 R62, R129, -0x326172a9, RZ ;  /* 0xcd9e8d57813e7827 */ /* 0x000fe200078e00ff */
[----:B------:R-:W-:Y:S01]  /*10e0*/  PRMT R103, R57, 0x7632, R103 ;  /* 0x0000763239677816 */ /* 0x000fe20000000067 */
[----:B------:R-:W-:Y:S01]  /*10f0*/  ULDC UR12, c[0x0][0x290] ;  /* 0x0000a400000c7ab9 */ /* 0x000fe20000000800 */
[----:B------:R-:W-:Y:S01]  /*1100*/  PRMT R102, R58, 0x7632, R102 ;  /* 0x000076323a667816 */ /* 0x000fe20000000066 */
[----:B------:R-:W-:Y:S01]  /*1110*/  IMAD.IADD R65, R88, 0x1, R65 ;  /* 0x0000000158417824 */ /* 0x000fe200078e0241 */
        /* <DEDUP_REMOVED lines=10> */
[C---:B------:R-:W-:Y:S01]  /*11c0*/  PRMT R99, R59.reuse, 0x7632, R99 ;  /* 0x000076323b637816 */ /* 0x040fe20000000063 */
[----:B------:R-:W-:Y:S01]  /*11d0*/  IMAD.U32 R59, R59, 0x10000, RZ ;  /* 0x000100003b3b7824 */ /* 0x000fe200078e00ff */
[C---:B------:R-:W-:Y:S01]  /*11e0*/  PRMT R97, R69.reuse, 0x7632, R97 ;  /* 0x0000763245617816 */ /* 0x040fe20000000061 */
[----:B------:R-:W-:Y:S01]  /*11f0*/  IMAD.U32 R69, R69, 0x10000, RZ ;  /* 0x0001000045457824 */ /* 0x000fe200078e00ff */
[C---:B------:R-:W-:Y:S01]  /*1200*/  PRMT R90, R67.reuse, 0x7632, R90 ;  /* 0x00007632435a7816 */ /* 0x040fe2000000005a */
        /* <DEDUP_REMOVED lines=46> */
[----:B------:R-:W-:Y:S01]  /*14f0*/  IMAD.MOV.U32 R154, RZ, RZ, 0x1 ;  /* 0x00000001ff9a7424 */ /* 0x000fe200078e00ff */
[----:B------:R-:W-:Y:S01]  /*1500*/  @P0 LOP3.LUT R0, R0, 0x100, RZ, 0xfc, !PT ;  /* 0x0000010000000812 */ /* 0x000fe200078efcff */
[----:B------:R-:W-:Y:S01]  /*1510*/  IMAD.MOV.U32 R105, RZ, RZ, RZ ;  /* 0x000000ffff697224 */ /* 0x000fe200078e00ff */
        /* <DEDUP_REMOVED lines=10> */
[----:B------:R-:W-:Y:S01]  /*15c0*/  ULDC.64 UR8, c[0x0][0x230] ;  /* 0x00008c0000087ab9 */ /* 0x000fe20000000a00 */
[----:B------:R-:W-:Y:S01]  /*15d0*/  IMAD.U32 R93, R93, 0x10000, RZ ;  /* 0x000100005d5d7824 */ /* 0x000fe200078e00ff */
[----:B------:R-:W-:Y:S01]  /*15e0*/  ULDC.64 UR10, c[0x0][0x238] ;  /* 0x00008e00000a7ab9 */ /* 0x000fe20000000a00 */
[----:B------:R-:W-:Y:S01]  /*15f0*/  IMAD.U32 R91, R91, 0x10000, RZ ;  /* 0x000100005b5b7824 */ /* 0x000fe200078e00ff */
[----:B------:R-:W-:Y:S01]  /*1600*/  ULDC.64 UR6, c[0x0][0x240] ;  /* 0x0000900000067ab9 */ /* 0x000fe20000000a00 */
[----:B------:R-:W-:Y:S01]  /*1610*/  IMAD.U32 R89, R89, 0x10000, RZ ;  /* 0x0001000059597824 */ /* 0x000fe200078e00ff */
[----:B------:R-:W-:Y:S01]  /*1620*/  ULDC.64 UR14, c[0x0][0x210] ;  /* 0x00008400000e7ab9 */ /* 0x000fe20000000a00 */
[----:B------:R-:W-:-:S02]  /*1630*/  IMAD.U32 R88, R66, 0x10000, RZ ;  /* 0x0001000042587824 */ /* 0x000fc400078e00ff */
[----:B------:R-:W-:Y:S02]  /*1640*/  IMAD.U32 R86, R86, 0x10000, RZ ;  /* 0x0001000056567824 */ /* 0x000fe400078e00ff */
[----:B------:R-:W-:Y:S02]  /*1650*/  IMAD.SHL.U32 R84, R65, 0x8, RZ ;  /* 0x0000000841547824 */ /* 0x000fe400078e00ff */
[----:B------:R-:W-:Y:S02]  /*1660*/  IMAD R82, R128, -0x2daee0ad, RZ ;  /* 0xd2511f5380527824 */ /* 0x000fe400078e02ff */
[----:B01----:R-:W-:-:S07]  /*1670*/  IMAD R80, R129, -0x326172a9, RZ ;  /* 0xcd9e8d5781507824 */ /* 0x003fce00078e02ff */
.L_x_2245:
[C---:B------:R-:W-:Y:S02]  /*1680*/  LOP3.LUT P1, RZ, R0.reuse, 0x10, RZ, 0xc0, !PT ;  /* 0x0000001000ff7812 */ /* 0x040fe4000782c0ff */
[----:B------:R-:W-:-:S11]  /*1690*/  LOP3.LUT P0, RZ, R0, 0x8, RZ, 0xc0, !PT ;  /* 0x0000000800ff7812 */ /* 0x000fd6000780c0ff */
[----:B01234-:R-:W0:Y:S02]  /*16a0*/  @P1 LDC.64 R64, c[0x0][0x270] ;  /* 0x00009c00ff401b82 */ /* 0x01fe240000000a00 */
[----:B0-----:R-:W-:-:S06]  /*16b0*/  @P1 IMAD.WIDE R64, R37, 0x2, R64 ;  /* 0x0000000225401825 */ /* 0x001fcc00078e0240 */
[----:B------:R-:W2:Y:S01]  /*16c0*/  @P1 LDG.E.U16 R64, desc[UR4][R64.64] ;  /* 0x0000000440401981 */ /* 0x000ea2000c1e1500 */
[----:B------:R-:W-:Y:S01]  /*16d0*/  IMAD R66, R37, UR13, RZ ;  /* 0x0000000d25427c24 */ /* 0x000fe2000f8e02ff */
[----:B------:R-:W-:Y:S01]  /*16e0*/  LOP3.LUT R152, R55, 0xff, RZ, 0xc0, !PT ;  /* 0x000000ff37987812 */ /* 0x000fe200078ec0ff */
[----:B------:R-:W-:Y:S01]  /*16f0*/  HFMA2.MMA R156, -RZ, RZ, 1.875, 0 ;  /* 0x3f800000ff9c7435 */ /* 0x000fe200000001ff */
[----:B------:R-:W-:Y:S02]  /*1700*/  BSSY B0, `(.L_x_2004) ;  /* 0x00002ed000007945 */ /* 0x000fe40003800000 */
[----:B------:R-:W-:-:S04]  /*1710*/  SHF.R.S32.HI R67, RZ, 0x1f, R66 ;  /* 0x0000001fff437819 */ /* 0x000fc80000011442 */
[----:B------:R-:W-:-:S04]  /*1720*/  LEA.HI R67, R67, R66, RZ, 0x3 ;  /* 0x0000004243437211 */ /* 0x000fc800078f18ff */
        /* <DEDUP_REMOVED lines=24> */
.L_x_2007:
[----:B------:R-:W-:-:S07]  /*18b0*/  IMAD.MOV.U32 R85, RZ, RZ, R80 ;  /* 0x000000ffff557224 */ /* 0x000fce00078e0050 */
.L_x_2008:
[----:B------:R-:W-:Y:S05]  /*18c0*/  BSYNC B1 ;  /* 0x0000000000017941 */ /* 0x000fea0003800000 */
.L_x_2006:
        /* <DEDUP_REMOVED lines=16> */
.L_x_2012:
[----:B------:R-:W-:Y:S05]  /*19d0*/  BSYNC B2 ;  /* 0x0000000000027941 */ /* 0x000fea0003800000 */
.L_x_2011:
        /* <DEDUP_REMOVED lines=41> */
[----:B------:R-:W-:Y:S01]  /*1c70*/  IMAD.MOV.U32 R82, RZ, RZ, R128 ;  /* 0x000000ffff527224 */ /* 0x000fe200078e0080 */
[----:B------:R-:W-:Y:S01]  /*1c80*/  LOP3.LUT R148, R129, R130, R149, 0x96, !PT ;  /* 0x0000008281947212 */ /* 0x000fe200078e9695 */
[----:B------:R-:W-:-:S07]  /*1c90*/  IMAD.MOV.U32 R130, RZ, RZ, RZ ;  /* 0x000000ffff827224 */ /* 0x000fce00078e00ff */
.L_x_2010:
[----:B------:R-:W-:Y:S05]  /*1ca0*/  BSYNC B1 ;  /* 0x0000000000017941 */ /* 0x000fea0003800000 */
.L_x_2009:
[----:B------:R-:W0:Y:S01]  /*1cb0*/  LDC R135, c[0x0][0x294] ;  /* 0x0000a500ff877b82 */ /* 0x000e220000000800 */
[----:B------:R-:W-:Y:S01]  /*1cc0*/  HFMA2.MMA R158, -RZ, RZ, 0.1171875, 0 ;  /* 0x2f800000ff9e7435 */ /* 0x000fe200000001ff */
[----:B------:R-:W-:Y:S01]  /*1cd0*/  I2FP.F32.U32 R85, R85 ;  /* 0x0000005500557245 */ /* 0x000fe20000201000 */
[----:B-----5:R-:W-:Y:S01]  /*1ce0*/  IMAD.U32 R129, R64, 0x10000, RZ ;  /* 0x0001000040817824 */ /* 0x020fe200078e00ff */
[----:B------:R-:W-:Y:S01]  /*1cf0*/  LOP3.LUT R0, R0, 0xfffffffb, RZ, 0xc0, !PT ;  /* 0xfffffffb00007812 */ /* 0x000fe200078ec0ff */
[----:B------:R-:W-:Y:S01]  /*1d00*/  @P0 IMAD.U32 R132, R60, 0x10000, RZ ;  /* 0x000100003c840824 */ /* 0x000fe200078e00ff */
[----:B------:R-:W-:Y:S01]  /*1d10*/  BSSY B1, `(.L_x_2013) ;  /* 0x0000017000017945 */ /* 0x000fe20003800000 */
[----:B------:R-:W-:Y:S01]  /*1d20*/  FMUL.FTZ R129, R129, R156 ;  /* 0x0000009c81817220 */ /* 0x000fe20000410000 */
[----:B------:R-:W1:Y:S01]  /*1d30*/  LDC R134, c[0x0][0x298] ;  /* 0x0000a600ff867b82 */ /* 0x000e620000000800 */
[----:B------:R-:W-:Y:S02]  /*1d40*/  PRMT R64, R64, 0x7632, R64 ;  /* 0x0000763240407816 */ /* 0x000fe40000000040 */
[----:B------:R-:W-:Y:S01]  /*1d50*/  FFMA.FTZ R128, R85, R158, 1.1641532182693481445e-10 ;  /* 0x2f00000055807423 */ /* 0x000fe2000001009e */
[----:B------:R-:W-:-:S04]  /*1d60*/  IADD3 R133, R130, 0x1, RZ ;  /* 0x0000000182857810 */ /* 0x000fc80007ffe0ff */
[----:B0-----:R-:W-:Y:S01]  /*1d70*/  FSETP.GTU.FTZ.AND P1, PT, R128, R135, PT ;  /* 0x000000878000720b */ /* 0x001fe20003f3c000 */
[----:B-1----:R-:W-:-:S12]  /*1d80*/  FMUL.FTZ R129, R129, R134 ;  /* 0x0000008681817220 */ /* 0x002fd80000410000 */
[----:B------:R-:W-:Y:S02]  /*1d90*/  @P1 LOP3.LUT R0, R0, 0x4, RZ, 0xfc, !PT ;  /* 0x0000000400001812 */ /* 0x000fe400078efcff */
[----:B------:R-:W-:Y:S02]  /*1da0*/  FSEL R128, R129, RZ, !P1 ;  /* 0x000000ff81807208 */ /* 0x000fe40004800000 */
[----:B------:R-:W-:-:S03]  /*1db0*/  ISETP.NE.AND P1, PT, R130, 0x1, PT ;  /* 0x000000018200780c */ /* 0x000fc60003f25270 */
[----:B------:R-:W-:-:S04]  /*1dc0*/  FMUL.FTZ R85, R33, R128 ;  /* 0x0000008021557220 */ /* 0x000fc80000410000 */
[----:B------:R-:W-:-:S06]  /*1dd0*/  @P0 FADD.FTZ R85, R132, R85 ;  /* 0x0000005584550221 */ /* 0x000fcc0000010000 */
        /* <DEDUP_REMOVED lines=9> */
.L_x_2014:
[----:B------:R-:W-:-:S07]  /*1e70*/  IMAD.MOV.U32 R153, RZ, RZ, R80 ;  /* 0x000000ffff997224 */ /* 0x000fce00078e0050 */
.L_x_2015:
[----:B------:R-:W-:Y:S05]  /*1e80*/  BSYNC B1 ;  /* 0x0000000000017941 */ /* 0x000fea0003800000 */
.L_x_2013:
        /* <DEDUP_REMOVED lines=16> */
.L_x_2019:
[----:B------:R-:W-:Y:S05]  /*1f90*/  BSYNC B2 ;  /* 0x0000000000027941 */ /* 0x000fea0003800000 */
.L_x_2018:
        /* <DEDUP_REMOVED lines=44> */
.L_x_2017:
[----:B------:R-:W-:Y:S05]  /*2260*/  BSYNC B1 ;  /* 0x0000000000017941 */ /* 0x000fea0003800000 */
.L_x_2016:
[----:B------:R-:W-:Y:S01]  /*2270*/  I2FP.F32.U32 R129, R153 ;  /* 0x0000009900817245 */ /* 0x000fe20000201000 */
[----:B------:R-:W-:Y:S01]  /*2280*/  BSSY B1, `(.L_x_2020) ;  /* 0x0000019000017945 */ /* 0x000fe20003800000 */
[----:B------:R-:W-:Y:S01]  /*2290*/  SHF.L.U32 R131, R64, 0x10, RZ ;  /* 0x0000001040837819 */ /* 0x000fe200000006ff */
[----:B------:R-:W-:Y:S01]  /*22a0*/  VIADD R130, R133, 0x1 ;  /* 0x0000000185827836 */ /* 0x000fe20000000000 */
[----:B------:R-:W-:Y:S01]  /*22b0*/  LOP3.LUT R0, R0, 0xfffffffd, RZ, 0xc0, !PT ;  /* 0xfffffffd00007812 */ /* 0x000fe200078ec0ff */
[----:B------:R-:W-:Y:S01]  /*22c0*/  FFMA.FTZ R64, R129, R158, 1.1641532182693481445e-10 ;  /* 0x2f00000081407423 */ /* 0x000fe2000001009e */
[----:B------:R-:W-:Y:S01]  /*22d0*/  @P0 PRMT R128, R60, 0x7632, R128 ;  /* 0x000076323c800816 */ /* 0x000fe20000000080 */
[----:B------:R-:W-:-:S03]  /*22e0*/  FMUL.FTZ R131, R131, R156 ;  /* 0x0000009c83837220 */ /* 0x000fc60000410000 */
[----:B------:R-:W-:Y:S01]  /*22f0*/  FSETP.GTU.FTZ.AND P1, PT, R64, R135, PT ;  /* 0x000000874000720b */ /* 0x000fe20003f3c000 */
[----:B------:R-:W-:Y:S01]  /*2300*/  FMUL.FTZ R131, R131, R134 ;  /* 0x0000008683837220 */ /* 0x000fe20000410000 */
[----:B------:R-:W-:-:S04]  /*2310*/  @P0 IMAD.U32 R128, R128, 0x10000, RZ ;  /* 0x0001000080800824 */ /* 0x000fc800078e00ff */
[----:B------:R-:W-:-:S05]  /*2320*/  FSEL R64, R131, RZ, !P1 ;  /* 0x000000ff83407208 */ /* 0x000fca0004800000 */
[----:B------:R-:W-:Y:S02]  /*2330*/  FMUL.FTZ R155, R145, R64 ;  /* 0x00000040919b7220 */ /* 0x000fe40000410000 */
[----:B------:R-:W-:Y:S02]  /*2340*/  @P1 LOP3.LUT R0, R0, 0x2, RZ, 0xfc, !PT ;  /* 0x0000000200001812 */ /* 0x000fe400078efcff */
[----:B------:R-:W-:Y:S01]  /*2350*/  ISETP.NE.AND P1, PT, R133, 0x1, PT ;  /* 0x000000018500780c */ /* 0x000fe20003f25270 */
[----:B------:R-:W-:-:S12]  /*2360*/  @P0 FADD.FTZ R155, R128, R155 ;  /* 0x0000009b809b0221 */ /* 0x000fd80000010000 */
        /* <DEDUP_REMOVED lines=9> */
.L_x_2021:
[----:B------:R-:W-:-:S07]  /*2400*/  MOV R64, R80 ;  /* 0x0000005000407202 */ /* 0x000fce0000000f00 */
.L_x_2022:
[----:B------:R-:W-:Y:S05]  /*2410*/  BSYNC B1 ;  /* 0x0000000000017941 */ /* 0x000fea0003800000 */
.L_x_2020:
        /* <DEDUP_REMOVED lines=16> */
.L_x_2026:
[----:B------:R-:W-:Y:S05]  /*2520*/  BSYNC B2 ;  /* 0x0000000000027941 */ /* 0x000fea0003800000 */
.L_x_2025:
        /* <DEDUP_REMOVED lines=44> */
.L_x_2024:
[----:B------:R-:W-:Y:S05]  /*27f0*/  BSYNC B1 ;  /* 0x0000000000017941 */ /* 0x000fea0003800000 */
.L_x_2023:
[----:B------:R-:W-:Y:S01]  /*2800*/  I2FP.F32.U32 R129, R64 ;  /* 0x0000004000817245 */ /* 0x000fe20000201000 */
[C---:B------:R-:W-:Y:S01]  /*2810*/  IMAD.U32 R131, R65.reuse, 0x10000, RZ ;  /* 0x0001000041837824 */ /* 0x040fe200078e00ff */
[C---:B------:R-:W-:Y:S01]  /*2820*/  ISETP.NE.AND P2, PT, R130.reuse, 0x1, PT ;  /* 0x000000018200780c */ /* 0x040fe20003f45270 */
        /* <DEDUP_REMOVED lines=9> */
[----:B------:R-:W-:-:S04]  /*28c0*/  FMUL.FTZ R153, R32, R131 ;  /* 0x0000008320997220 */ /* 0x000fc80000410000 */
        /* <DEDUP_REMOVED lines=10> */
.L_x_2028:
[----:B------:R-:W-:-:S07]  /*2970*/  IMAD.MOV.U32 R160, RZ, RZ, R80 ;  /* 0x000000ffffa07224 */ /* 0x000fce00078e0050 */
.L_x_2029:
[----:B------:R-:W-:Y:S05]  /*2980*/  BSYNC B1 ;  /* 0x0000000000017941 */ /* 0x000fea0003800000 */
.L_x_2027:
        /* <DEDUP_REMOVED lines=16> */
.L_x_2033:
[----:B------:R-:W-:Y:S05]  /*2a90*/  BSYNC B2 ;  /* 0x0000000000027941 */ /* 0x000fea0003800000 */
.L_x_2032:
        /* <DEDUP_REMOVED lines=44> */
.L_x_2031:
[----:B------:R-:W-:Y:S05]  /*2d60*/  BSYNC B1 ;  /* 0x0000000000017941 */ /* 0x000fea0003800000 */
.L_x_2030:
[----:B------:R-:W-:Y:S01]  /*2d70*/  I2FP.F32.U32 R65, R160 ;  /* 0x000000a000417245 */ /* 0x000fe20000201000 */
[----:B------:R-:W-:Y:S01]  /*2d80*/  IMAD.U32 R129, R146, 0x10000, RZ ;  /* 0x0001000092817824 */ /* 0x000fe200078e00ff */
[C---:B------:R-:W-:Y:S01]  /*2d90*/  ISETP.NE.AND P3, PT, R128.reuse, 0x1, PT ;  /* 0x000000018000780c */ /* 0x040fe20003f65270 */
[----:B------:R-:W-:Y:S01]  /*2da0*/  BSSY B1, `(.L_x_2034) ;  /* 0x0000015000017945 */ /* 0x000fe20003800000 */
[----:B------:R-:W-:Y:S01]  /*2db0*/  IADD3 R130, R128, 0x1, RZ ;  /* 0x0000000180827810 */ /* 0x000fe20007ffe0ff */
[----:B------:R-:W-:Y:S01]  /*2dc0*/  FFMA.FTZ R64, R65, R158, 1.1641532182693481445e-10 ;  /* 0x2f00000041407423 */ /* 0x000fe2000001009e */
[----:B------:R-:W-:Y:S01]  /*2dd0*/  FMUL.FTZ R129, R129, R156 ;  /* 0x0000009c81817220 */ /* 0x000fe20000410000 */
[----:B------:R-:W-:-:S03]  /*2de0*/  @P0 PRMT R65, R61, 0x7632, R65 ;  /* 0x000076323d410816 */ /* 0x000fc60000000041 */
[----:B------:R-:W-:Y:S01]  /*2df0*/  FMUL.FTZ R129, R129, R134 ;  /* 0x0000008681817220 */ /* 0x000fe20000410000 */
[----:B------:R-:W-:Y:S01]  /*2e00*/  FSETP.GTU.FTZ.AND P2, PT, R64, R135, PT ;  /* 0x000000874000720b */ /* 0x000fe20003f5c000 */
[----:B------:R-:W-:-:S03]  /*2e10*/  @P0 IMAD.U32 R64, R65, 0x10000, RZ ;  /* 0x0001000041400824 */ /* 0x000fc600078e00ff */
[----:B------:R-:W-:-:S05]  /*2e20*/  FSEL R129, R129, RZ, !P2 ;  /* 0x000000ff81817208 */ /* 0x000fca0005000000 */
[----:B------:R-:W-:-:S04]  /*2e30*/  FMUL.FTZ R175, R144, R129 ;  /* 0x0000008190af7220 */ /* 0x000fc80000410000 */
[----:B------:R-:W-:Y:S01]  /*2e40*/  @P0 FADD.FTZ R175, R64, R175 ;  /* 0x000000af40af0221 */ /* 0x000fe20000010000 */
        /* <DEDUP_REMOVED lines=9> */
.L_x_2035:
[----:B------:R-:W-:-:S07]  /*2ee0*/  IMAD.MOV.U32 R146, RZ, RZ, R80 ;  /* 0x000000ffff927224 */ /* 0x000fce00078e0050 */
.L_x_2036:
[----:B------:R-:W-:Y:S05]  /*2ef0*/  BSYNC B1 ;  /* 0x0000000000017941 */ /* 0x000fea0003800000 */
.L_x_2034:
        /* <DEDUP_REMOVED lines=16> */
.L_x_2040:
[----:B------:R-:W-:Y:S05]  /*3000*/  BSYNC B2 ;  /* 0x0000000000027941 */ /* 0x000fea0003800000 */
.L_x_2039:
        /* <DEDUP_REMOVED lines=39> */
[----:B------:R-:W-:Y:S02]  /*3280*/  MOV R80, R130 ;  /* 0x0000008200507202 */ /* 0x000fe40000000f00 */
[----:B------:R-:W-:Y:S01]  /*3290*/  LOP3.LUT R147, R131, R132, R150, 0x96, !PT ;  /* 0x0000008483937212 */ /* 0x000fe200078e9696 */
[----:B------:R-:W-:Y:S01]  /*32a0*/  IMAD.MOV.U32 R82, RZ, RZ, R64 ;  /* 0x000000ffff527224 */ /* 0x000fe200078e0040 */
[----:B------:R-:W-:Y:S01]  /*32b0*/  LOP3.LUT R148, R65, R128, R149, 0x96, !PT ;  /* 0x0000008041947212 */ /* 0x000fe200078e9695 */
[----:B------:R-:W-:-:S07]  /*32c0*/  IMAD.MOV.U32 R130, RZ, RZ, RZ ;  /* 0x000000ffff827224 */ /* 0x000fce00078e00ff */
.L_x_2038:
[----:B------:R-:W-:Y:S05]  /*32d0*/  BSYNC B1 ;  /* 0x0000000000017941 */ /* 0x000fea0003800000 */
.L_x_2037:
        /* <DEDUP_REMOVED lines=8> */
[----:B------:R-:W-:Y:S02]  /*3360*/  VIADD R131, R130, 0x1 ;  /* 0x0000000182837836 */ /* 0x000fe40000000000 */
[----:B------:R-:W-:Y:S01]  /*3370*/  FSETP.GTU.FTZ.AND P3, PT, R64, R135, PT ;  /* 0x000000874000720b */ /* 0x000fe20003f7c000 */
[----:B------:R-:W-:-:S05]  /*3380*/  FMUL.FTZ R129, R129, R134 ;  /* 0x0000008681817220 */ /* 0x000fca0000410000 */
[----:B------:R-:W-:-:S05]  /*3390*/  FSEL R64, R129, RZ, !P3 ;  /* 0x000000ff81407208 */ /* 0x000fca0005800000 */
[----:B------:R-:W-:-:S04]  /*33a0*/  FMUL.FTZ R173, R31, R64 ;  /* 0x000000401fad7220 */ /* 0x000fc80000410000 */
        /* <DEDUP_REMOVED lines=10> */
.L_x_2042:
[----:B------:R-:W-:-:S07]  /*3450*/  MOV R146, R80 ;  /* 0x0000005000927202 */ /* 0x000fce0000000f00 */
.L_x_2043:
[----:B------:R-:W-:Y:S05]  /*3460*/  BSYNC B1 ;  /* 0x0000000000017941 */ /* 0x000fea0003800000 */
.L_x_2041:
        /* <DEDUP_REMOVED lines=16> */
.L_x_2047:
[----:B------:R-:W-:Y:S05]  /*3570*/  BSYNC B2 ;  /* 0x0000000000027941 */ /* 0x000fea0003800000 */
.L_x_2046:
        /* <DEDUP_REMOVED lines=44> */
.L_x_2045:
[----:B------:R-:W-:Y:S05]  /*3840*/  BSYNC B1 ;  /* 0x0000000000017941 */ /* 0x000fea0003800000 */
.L_x_2044:
        /* <DEDUP_REMOVED lines=23> */
.L_x_2049:
[----:B------:R-:W-:-:S07]  /*39c0*/  IMAD.MOV.U32 R66, RZ, RZ, R80 ;  /* 0x000000ffff427224 */ /* 0x000fce00078e0050 */
.L_x_2050:
[----:B------:R-:W-:Y:S05]  /*39d0*/  BSYNC B1 ;  /* 0x0000000000017941 */ /* 0x000fea0003800000 */
.L_x_2048:
        /* <DEDUP_REMOVED lines=16> */
.L_x_2054:
[----:B------:R-:W-:Y:S05]  /*3ae0*/  BSYNC B2 ;  /* 0x0000000000027941 */ /* 0x000fea0003800000 */
.L_x_2053:
        /* <DEDUP_REMOVED lines=44> */
.L_x_2052:
[----:B------:R-:W-:Y:S05]  /*3db0*/  BSYNC B1 ;  /* 0x0000000000017941 */ /* 0x000fea0003800000 */
.L_x_2051:
[----:B------:R-:W-:Y:S01]  /*3dc0*/  I2FP.F32.U32 R65, R66 ;  /* 0x0000004200417245 */ /* 0x000fe20000201000 */
[C---:B------:R-:W-:Y:S01]  /*3dd0*/  IMAD.U32 R129, R67.reuse, 0x10000, RZ ;  /* 0x0001000043817824 */ /* 0x040fe200078e00ff */
[C---:B------:R-:W-:Y:S01]  /*3de0*/  ISETP.NE.AND P6, PT, R128.reuse, 0x1, PT ;  /* 0x000000018000780c */ /* 0x040fe20003fc5270 */
[----:B------:R-:W-:Y:S01]  /*3df0*/  BSSY B1, `(.L_x_2055) ;  /* 0x0000015000017945 */ /* 0x000fe20003800000 */
[----:B------:R-:W-:Y:S01]  /*3e00*/  PRMT R132, R67, 0x7632, R132 ;  /* 0x0000763243847816 */ /* 0x000fe20000000084 */
[----:B------:R-:W-:Y:S01]  /*3e10*/  FFMA.FTZ R64, R65, R158, 1.1641532182693481445e-10 ;  /* 0x2f00000041407423 */ /* 0x000fe2000001009e */
[----:B------:R-:W-:Y:S01]  /*3e20*/  FMUL.FTZ R129, R129, R156 ;  /* 0x0000009c81817220 */ /* 0x000fe20000410000 */
[----:B------:R-:W-:-:S03]  /*3e30*/  IADD3 R146, R128, 0x1, RZ ;  /* 0x0000000180927810 */ /* 0x000fc60007ffe0ff */
        /* <DEDUP_REMOVED lines=15> */
.L_x_2056:
[----:B------:R-:W-:-:S07]  /*3f30*/  IMAD.MOV.U32 R133, RZ, RZ, R80 ;  /* 0x000000ffff857224 */ /* 0x000fce00078e0050 */
.L_x_2057:
[----:B------:R-:W-:Y:S05]  /*3f40*/  BSYNC B1 ;  /* 0x0000000000017941 */ /* 0x000fea0003800000 */
.L_x_2055:
        /* <DEDUP_REMOVED lines=11> */
[----:B------:R-:W-:Y:S02]  /*4000*/  @!P6 VIADD R54, R54, 0x1 ;  /* 0x000000013636e836 */ /* 0x000fe40000000000 */
[----:B------:R-:W-:Y:S02]  /*4010*/  @!P6 VIADD R66, R105, 0x1 ;  /* 0x000000016942e836 */ /* 0x000fe40000000000 */
[----:B------:R-:W-:Y:S01]  /*4020*/  @!P6 IMAD.MOV.U32 R52, RZ, RZ, RZ ;  /* 0x000000ffff34e224 */ /* 0x000fe200078e00ff */
[----:B------:R-:W-:-:S13]  /*4030*/  ISETP.NE.AND P0, PT, R54, RZ, !P6 ;  /* 0x000000ff3600720c */ /* 0x000fda0007705270 */
[----:B------:R-:W-:Y:S02]  /*4040*/  @P0 IADD3 R66, R105, RZ, RZ ;  /* 0x000000ff69420210 */ /* 0x000fe40007ffe0ff */
[----:B------:R-:W-:-:S03]  /*4050*/  ISETP.NE.AND P0, PT, R65, RZ, PT ;  /* 0x000000ff4100720c */ /* 0x000fc60003f05270 */
[----:B------:R-:W-:-:S10]  /*4060*/  @!P6 IMAD.MOV.U32 R105, RZ, RZ, R66 ;  /* 0x000000ffff69e224 */ /* 0x000fd400078e0042 */
.L_x_2061:
[----:B------:R-:W-:Y:S05]  /*4070*/  BSYNC B2 ;  /* 0x0000000000027941 */ /* 0x000fea0003800000 */
.L_x_2060:
        /* <DEDUP_REMOVED lines=9> */
[----:B------:R-:W-:-:S03]  /*4110*/  LOP3.LUT R66, R129, R66, R51, 0x96, !PT ;  /* 0x0000004281427212 */ /* 0x000fc600078e9633 */
[----:B------:R-:W-:Y:S01]  /*4120*/  IMAD.MOV.U32 R146, RZ, RZ, RZ ;  /* 0x000000ffff927224 */ /* 0x000fe200078e00ff */
        /* <DEDUP_REMOVED lines=32> */
[----:B------:R-:W-:-:S07]  /*4330*/  LOP3.LUT R148, R65, R66, R149, 0x96, !PT ;  /* 0x0000004241947212 */ /* 0x000fce00078e9695 */
.L_x_2059:
[----:B------:R-:W-:Y:S05]  /*4340*/  BSYNC B1 ;  /* 0x0000000000017941 */ /* 0x000fea0003800000 */
.L_x_2058:
[----:B------:R-:W-:Y:S02]  /*4350*/  SHF.L.U32 R67, R132, 0x10, RZ ;  /* 0x0000001084437819 */ /* 0x000fe400000006ff */
[----:B------:R-:W-:Y:S02]  /*4360*/  I2FP.F32.U32 R65, R133 ;  /* 0x0000008500417245 */ /* 0x000fe40000201000 */
[----:B------:R-:W-:Y:S01]  /*4370*/  SEL R66, RZ, 0x100, P4 ;  /* 0x00000100ff427807 */ /* 0x000fe20002000000 */
[----:B------:R-:W-:Y:S01]  /*4380*/  FMUL.FTZ R67, R67, R156 ;  /* 0x0000009c43437220 */ /* 0x000fe20000410000 */
[----:B------:R-:W-:Y:S01]  /*4390*/  @P0 PRMT R64, R63, 0x7632, R64 ;  /* 0x000076323f400816 */ /* 0x000fe20000000040 */
[----:B------:R-:W-:Y:S01]  /*43a0*/  FFMA.FTZ R158, R65, R158, 1.1641532182693481445e-10 ;  /* 0x2f000000419e7423 */ /* 0x000fe2000001009e */
[----:B------:R-:W-:Y:S01]  /*43b0*/  SEL R211, RZ, 0x10000, P5 ;  /* 0x00010000ffd37807 */ /* 0x000fe20002800000 */
[----:B------:R-:W-:Y:S01]  /*43c0*/  FMUL.FTZ R67, R67, R134 ;  /* 0x0000008643437220 */ /* 0x000fe20000410000 */
[----:B------:R-:W-:Y:S01]  /*43d0*/  LOP3.LUT P5, RZ, R0, 0x2, RZ, 0xc0, !PT ;  /* 0x0000000200ff7812 */ /* 0x000fe200078ac0ff */
[----:B------:R-:W-:Y:S01]  /*43e0*/  @P0 IMAD.U32 R64, R64, 0x10000, RZ ;  /* 0x0001000040400824 */ /* 0x000fe200078e00ff */
[----:B------:R-:W-:Y:S01]  /*43f0*/  FSETP.GTU.FTZ.AND P4, PT, R158, R135, PT ;  /* 0x000000879e00720b */ /* 0x000fe20003f9c000 */
[----:B------:R-:W-:Y:S01]  /*4400*/  VIADD R158, R152, 0x100 ;  /* 0x00000100989e7836 */ /* 0x000fe20000000000 */
[----:B------:R-:W-:-:S02]  /*4410*/  SEL R128, RZ, 0x1, P1 ;  /* 0x00000001ff807807 */ /* 0x000fc40000800000 */
[----:B------:R-:W-:Y:S02]  /*4420*/  FSEL R67, R67, RZ, !P4 ;  /* 0x000000ff43437208 */ /* 0x000fe40006000000 */
[----:B------:R-:W-:Y:S01]  /*4430*/  SEL R130, RZ, 0x1, P5 ;  /* 0x00000001ff827807 */ /* 0x000fe20002800000 */
[----:B------:R-:W-:Y:S01]  /*4440*/  IMAD.WIDE.U32 R128, R128, 0x10000, RZ ;  /* 0x0001000080807825 */ /* 0x000fe200078e00ff */
[----:B------:R-:W-:-:S03]  /*4450*/  SEL R132, RZ, 0x1000000, P4 ;  /* 0x01000000ff847807 */ /* 0x000fc60002000000 */
[----:B------:R-:W-:Y:S01]  /*4460*/  FMUL.FTZ R203, R142, R67 ;  /* 0x000000438ecb7220 */ /* 0x000fe20000410000 */
[----:B------:R-:W-:Y:S01]  /*4470*/  LOP3.LUT P6, RZ, R0, 0x4, RZ, 0xc0, !PT ;  /* 0x0000000400ff7812 */ /* 0x000fe200078cc0ff */
[----:B------:R-:W-:Y:S01]  /*4480*/  IMAD.WIDE.U32 R130, R130, 0x100, RZ ;  /* 0x0000010082827825 */ /* 0x000fe200078e00ff */
[----:B------:R-:W-:-:S03]  /*4490*/  SEL R209, RZ, 0x1, P3 ;  /* 0x00000001ffd17807 */ /* 0x000fc60001800000 */
[----:B------:R-:W-:Y:S01]  /*44a0*/  @P0 FADD.FTZ R203, R64, R203 ;  /* 0x000000cb40cb0221 */ /* 0x000fe20000010000 */
[----:B------:R-:W-:Y:S02]  /*44b0*/  SEL R64, RZ, 0x1, P2 ;  /* 0x00000001ff407807 */ /* 0x000fe40001000000 */
[----:B------:R-:W-:-:S03]  /*44c0*/  SEL R67, RZ, 0x1, P6 ;  /* 0x00000001ff437807 */ /* 0x000fc60003000000 */
[----:B------:R-:W-:-:S03]  /*44d0*/  IMAD.WIDE.U32 R64, R64, 0x1000000, RZ ;  /* 0x0100000040407825 */ /* 0x000fc600078e00ff */
[----:B------:R-:W-:Y:S02]  /*44e0*/  LOP3.LUT R128, R130, R64, R128, 0xfe, !PT ;  /* 0x0000004082807212 */ /* 0x000fe400078efe80 */
[----:B------:R-:W-:Y:S02]  /*44f0*/  LOP3.LUT R64, R66, R132, R211, 0xfe, !PT ;  /* 0x0000008442407212 */ /* 0x000fe400078efed3 */
[C---:B------:R-:W-:Y:S02]  /*4500*/  LEA R132, P0, R152.reuse, UR10, 0x4 ;  /* 0x0000000a98847c11 */ /* 0x040fe4000f8020ff */
[----:B------:R-:W-:Y:S02]  /*4510*/  LOP3.LUT R209, R65, R64, R209, 0xfe, !PT ;  /* 0x0000004041d17212 */ /* 0x000fe400078efed1 */
[C---:B------:R-:W-:Y:S02]  /*4520*/  LEA.HI.X R133, R152.reuse, UR11, RZ, 0x4, P0 ;  /* 0x0000000b98857c11 */ /* 0x040fe400080f24ff */
[----:B------:R-:W-:-:S02]  /*4530*/  LEA R134, P0, R152, UR6, 0x3 ;  /* 0x0000000698867c11 */ /* 0x000fc4000f8018ff */
[----:B------:R-:W-:Y:S02]  /*4540*/  LOP3.LUT R128, R128, R67, RZ, 0xfc, !PT ;  /* 0x0000004380807212 */ /* 0x000fe400078efcff */
[----:B------:R-:W-:Y:S02]  /*4550*/  F2FP.BF16.F32.PACK_AB R66, R195, R173 ;  /* 0x000000adc342723e */ /* 0x000fe400000010ff */
[----:B------:R-:W-:Y:S02]  /*4560*/  F2FP.BF16.F32.PACK_AB R65, R175, R153 ;  /* 0x00000099af41723e */ /* 0x000fe400000010ff */
[----:B------:R-:W-:Y:S02]  /*4570*/  F2FP.BF16.F32.PACK_AB R64, R155, R85 ;  /* 0x000000559b40723e */ /* 0x000fe400000010ff */
[----:B------:R-:W-:Y:S02]  /*4580*/  F2FP.BF16.F32.PACK_AB R67, R203, R193 ;  /* 0x000000c1cb43723e */ /* 0x000fe400000010ff */
[----:B------:R-:W-:-:S02]  /*4590*/  LEA.HI.X R135, R152, UR7, RZ, 0x3, P0 ;  /* 0x0000000798877c11 */ /* 0x000fc400080f1cff */
[----:B------:R-:W-:Y:S01]  /*45a0*/  LOP3.LUT R129, R131, R209, R129, 0xfe, !PT ;  /* 0x000000d183817212 */ /* 0x000fe200078efe81 */
[----:B------:R0:W-:Y:S04]  /*45b0*/  STG.E.128 desc[UR4][R132.64], R64 ;  /* 0x0000004084007986 */ /* 0x0001e8000c101d04 */
[----:B------:R0:W-:Y:S02]  /*45c0*/  STG.E.64 desc[UR4][R134.64], R128 ;  /* 0x0000008086007986 */ /* 0x0001e4000c101b04 */
.L_x_2005:
[----:B------:R-:W-:Y:S05]  /*45d0*/  BSYNC B0 ;  /* 0x0000000000007941 */ /* 0x000fea0003800000 */
.L_x_2004:
[----:B------:R-:W-:Y:S01]  /*45e0*/  LOP3.LUT P0, RZ, R0, 0x80, RZ, 0xc0, !PT ;  /* 0x0000008000ff7812 */ /* 0x000fe2000780c0ff */
        /* <DEDUP_REMOVED lines=22> */
.L_x_2065:
[----:B------:R-:W-:-:S07]  /*4750*/  IMAD.MOV.U32 R157, RZ, RZ, R80 ;  /* 0x000000ffff9d7224 */ /* 0x000fce00078e0050 */
.L_x_2066:
[----:B------:R-:W-:Y:S05]  /*4760*/  BSYNC B1 ;  /* 0x0000000000017941 */ /* 0x000fea0003800000 */
.L_x_2064:
        /* <DEDUP_REMOVED lines=16> */
.L_x_2070:
[----:B------:R-:W-:Y:S05]  /*4870*/  BSYNC B2 ;  /* 0x0000000000027941 */ /* 0x000fea0003800000 */
.L_x_2069:
        /* <DEDUP_REMOVED lines=41> */
[----:B------:R-:W-:Y:S01]  /*4b10*/  IMAD.MOV.U32 R130, RZ, RZ, RZ ;  /* 0x000000ffff827224 */ /* 0x000fe200078e00ff */
[----:B------:R-:W-:-:S07]  /*4b20*/  LOP3.LUT R148, R83, R128, R149, 0x96, !PT ;  /* 0x0000008053947212 */ /* 0x000fce00078e9695 */
.L_x_2068:
[----:B------:R-:W-:Y:S05]  /*4b30*/  BSYNC B1 ;  /* 0x0000000000017941 */ /* 0x000fea0003800000 */
.L_x_2067:
[----:B------:R-:W0:Y:S01]  /*4b40*/  LDC R135, c[0x0][0x294] ;  /* 0x0000a500ff877b82 */ /* 0x000e220000000800 */
[----:B------:R-:W-:Y:S01]  /*4b50*/  I2FP.F32.U32 R83, R157 ;  /* 0x0000009d00537245 */ /* 0x000fe20000201000 */
[----:B------:R-:W-:Y:S01]  /*4b60*/  IMAD.MOV.U32 R160, RZ, RZ, 0x2f800000 ;  /* 0x2f800000ffa07424 */ /* 0x000fe200078e00ff */
[----:B-----5:R-:W-:Y:S01]  /*4b70*/  SHF.L.U32 R129, R64, 0x10, RZ ;  /* 0x0000001040817819 */ /* 0x020fe200000006ff */
[----:B------:R-:W-:Y:S01]  /*4b80*/  @P0 IMAD.U32 R132, R60, 0x10000, RZ ;  /* 0x000100003c840824 */ /* 0x000fe200078e00ff */
[----:B------:R-:W-:Y:S01]  /*4b90*/  LOP3.LUT R0, R0, 0xfffffffb, RZ, 0xc0, !PT ;  /* 0xfffffffb00007812 */ /* 0x000fe200078ec0ff */
[----:B------:R-:W-:Y:S01]  /*4ba0*/  FFMA.FTZ R128, R83, R160, 1.1641532182693481445e-10 ;  /* 0x2f00000053807423 */ /* 0x000fe200000100a0 */
[----:B------:R-:W-:Y:S01]  /*4bb0*/  BSSY B1, `(.L_x_2071) ;  /* 0x0000016000017945 */ /* 0x000fe20003800000 */
[----:B------:R-:W1:Y:S01]  /*4bc0*/  LDC R134, c[0x0][0x298] ;  /* 0x0000a600ff867b82 */ /* 0x000e620000000800 */
[----:B------:R-:W-:Y:S01]  /*4bd0*/  FMUL.FTZ R129, R129, R156 ;  /* 0x0000009c81817220 */ /* 0x000fe20000410000 */
[----:B------:R-:W-:Y:S01]  /*4be0*/  PRMT R64, R64, 0x7632, R64 ;  /* 0x0000763240407816 */ /* 0x000fe20000000040 */
[----:B------:R-:W-:Y:S01]  /*4bf0*/  VIADD R133, R130, 0x1 ;  /* 0x0000000182857836 */ /* 0x000fe20000000000 */
        /* <DEDUP_REMOVED lines=16> */
.L_x_2072:
[----:B------:R-:W-:-:S07]  /*4d00*/  MOV R157, R80 ;  /* 0x00000050009d7202 */ /* 0x000fce0000000f00 */
.L_x_2073:
[----:B------:R-:W-:Y:S05]  /*4d10*/  BSYNC B1 ;  /* 0x0000000000017941 */ /* 0x000fea0003800000 */
.L_x_2071:
        /* <DEDUP_REMOVED lines=16> */
.L_x_2077:
[----:B------:R-:W-:Y:S05]  /*4e20*/  BSYNC B2 ;  /* 0x0000000000027941 */ /* 0x000fea0003800000 */
.L_x_2076:
        /* <DEDUP_REMOVED lines=44> */
.L_x_2075:
[----:B------:R-:W-:Y:S05]  /*50f0*/  BSYNC B1 ;  /* 0x0000000000017941 */ /* 0x000fea0003800000 */
.L_x_2074:
[----:B------:R-:W-:Y:S01]  /*5100*/  I2FP.F32.U32 R129, R157 ;  /* 0x0000009d00817245 */ /* 0x000fe20000201000 */
[----:B------:R-:W-:Y:S01]  /*5110*/  BSSY B1, `(.L_x_2078) ;  /* 0x0000019000017945 */ /* 0x000fe20003800000 */
[----:B------:R-:W-:Y:S02]  /*5120*/  SHF.L.U32 R131, R64, 0x10, RZ ;  /* 0x0000001040837819 */ /* 0x000fe400000006ff */
[----:B------:R-:W-:Y:S01]  /*5130*/  LOP3.LUT R0, R0, 0xfffffffd, RZ, 0xc0, !PT ;  /* 0xfffffffd00007812 */ /* 0x000fe200078ec0ff */
        /* <DEDUP_REMOVED lines=21> */
.L_x_2079:
[----:B------:R-:W-:-:S07]  /*5290*/  MOV R64, R80 ;  /* 0x0000005000407202 */ /* 0x000fce0000000f00 */
.L_x_2080:
[----:B------:R-:W-:Y:S05]  /*52a0*/  BSYNC B1 ;  /* 0x0000000000017941 */ /* 0x000fea0003800000 */
.L_x_2078:
        /* <DEDUP_REMOVED lines=16> */
.L_x_2084:
[----:B------:R-:W-:Y:S05]  /*53b0*/  BSYNC B2 ;  /* 0x0000000000027941 */ /* 0x000fea0003800000 */
.L_x_2083:
        /* <DEDUP_REMOVED lines=43> */
[----:B------:R-:W-:-:S11]  /*5670*/  HFMA2.MMA R130, -RZ, RZ, 0, 0 ;  /* 0x00000000ff827435 */ /* 0x000fd600000001ff */
.L_x_2082:
[----:B------:R-:W-:Y:S05]  /*5680*/  BSYNC B1 ;  /* 0x0000000000017941 */ /* 0x000fea0003800000 */
.L_x_2081:
        /* <DEDUP_REMOVED lines=23> */
.L_x_2086:
[----:B------:R-:W-:-:S07]  /*5800*/  IMAD.MOV.U32 R162, RZ, RZ, R80 ;  /* 0x000000ffffa27224 */ /* 0x000fce00078e0050 */
.L_x_2087:
[----:B------:R-:W-:Y:S05]  /*5810*/  BSYNC B1 ;  /* 0x0000000000017941 */ /* 0x000fea0003800000 */
.L_x_2085:
        /* <DEDUP_REMOVED lines=16> */
.L_x_2091:
[----:B------:R-:W-:Y:S05]  /*5920*/  BSYNC B2 ;  /* 0x0000000000027941 */ /* 0x000fea0003800000 */
.L_x_2090:
        /* <DEDUP_REMOVED lines=44> */
.L_x_2089:
[----:B------:R-:W-:Y:S05]  /*5bf0*/  BSYNC B1 ;  /* 0x0000000000017941 */ /* 0x000fea0003800000 */
.L_x_2088:
[----:B------:R-:W-:Y:S01]  /*5c00*/  I2FP.F32.U32 R65, R162 ;  /* 0x000000a200417245 */ /* 0x000fe20000201000 */
[----:B------:R-:W-:Y:S01]  /*5c10*/  BSSY B1, `(.L_x_2092) ;  /* 0x0000017000017945 */ /* 0x000fe20003800000 */
[----:B------:R-:W-:Y:S02]  /*5c20*/  SHF.L.U32 R129, R146, 0x10, RZ ;  /* 0x0000001092817819 */ /* 0x000fe400000006ff */
[C---:B------:R-:W-:Y:S01]  /*5c30*/  ISETP.NE.AND P3, PT, R128.reuse, 0x1, PT ;  /* 0x000000018000780c */ /* 0x040fe20003f65270 */
        /* <DEDUP_REMOVED lines=19> */
.L_x_2093:
[----:B------:R-:W-:-:S07]  /*5d70*/  MOV R146, R80 ;  /* 0x0000005000927202 */ /* 0x000fce0000000f00 */
.L_x_2094:
[----:B------:R-:W-:Y:S05]  /*5d80*/  BSYNC B1 ;  /* 0x0000000000017941 */ /* 0x000fea0003800000 */
.L_x_2092:
        /* <DEDUP_REMOVED lines=16> */
.L_x_2098:
[----:B------:R-:W-:Y:S05]  /*5e90*/  BSYNC B2 ;  /* 0x0000000000027941 */ /* 0x000fea0003800000 */
.L_x_2097:
        /* <DEDUP_REMOVED lines=39> */
[----:B------:R-:W-:Y:S01]  /*6110*/  MOV R80, R130 ;  /* 0x0000008200507202 */ /* 0x000fe20000000f00 */
[----:B------:R-:W-:Y:S01]  /*6120*/  HFMA2.MMA R130, -RZ, RZ, 0, 0 ;  /* 0x00000000ff827435 */ /* 0x000fe200000001ff */
[----:B------:R-:W-:Y:S01]  /*6130*/  LOP3.LUT R147, R131, R132, R150, 0x96, !PT ;  /* 0x0000008483937212 */ /* 0x000fe200078e9696 */
[----:B------:R-:W-:Y:S01]  /*6140*/  IMAD.MOV.U32 R82, RZ, RZ, R64 ;  /* 0x000000ffff527224 */ /* 0x000fe200078e0040 */
[----:B------:R-:W-:-:S08]  /*6150*/  LOP3.LUT R148, R65, R128, R149, 0x96, !PT ;  /* 0x0000008041947212 */ /* 0x000fd000078e9695 */
.L_x_2096:
[----:B------:R-:W-:Y:S05]  /*6160*/  BSYNC B1 ;  /* 0x0000000000017941 */ /* 0x000fea0003800000 */
.L_x_2095:
        /* <DEDUP_REMOVED lines=23> */
.L_x_2100:
[----:B------:R-:W-:-:S07]  /*62e0*/  IMAD.MOV.U32 R146, RZ, RZ, R80 ;  /* 0x000000ffff927224 */ /* 0x000fce00078e0050 */
.L_x_2101:
[----:B------:R-:W-:Y:S05]  /*62f0*/  BSYNC B1 ;  /* 0x0000000000017941 */ /* 0x000fea0003800000 */
.L_x_2099:
        /* <DEDUP_REMOVED lines=16> */
.L_x_2105:
[----:B------:R-:W-:Y:S05]  /*6400*/  BSYNC B2 ;  /* 0x0000000000027941 */ /* 0x000fea0003800000 */
.L_x_2104:
        /* <DEDUP_REMOVED lines=44> */
.L_x_2103:
[----:B------:R-:W-:Y:S05]  /*66d0*/  BSYNC B1 ;  /* 0x0000000000017941 */ /* 0x000fea0003800000 */
.L_x_2102:
        /* <DEDUP_REMOVED lines=23> */
.L_x_2107:
[----:B------:R-:W-:-:S07]  /*6850*/  MOV R66, R80 ;  /* 0x0000005000427202 */ /* 0x000fce0000000f00 */
.L_x_2108:
[----:B------:R-:W-:Y:S05]  /*6860*/  BSYNC B1 ;  /* 0x0000000000017941 */ /* 0x000fea0003800000 */
.L_x_2106:
        /* <DEDUP_REMOVED lines=16> */
.L_x_2112:
[----:B------:R-:W-:Y:S05]  /*6970*/  BSYNC B2 ;  /* 0x0000000000027941 */ /* 0x000fea0003800000 */
.L_x_2111:
        /* <DEDUP_REMOVED lines=44> */
.L_x_2110:
[----:B------:R-:W-:Y:S05]  /*6c40*/  BSYNC B1 ;  /* 0x0000000000017941 */ /* 0x000fea0003800000 */
.L_x_2109:
        /* <DEDUP_REMOVED lines=23> */
.L_x_2114:
[----:B------:R-:W-:-:S07]  /*6dc0*/  IMAD.MOV.U32 R133, RZ, RZ, R80 ;  /* 0x000000ffff857224 */ /* 0x000fce00078e0050 */
.L_x_2115:
[----:B------:R-:W-:Y:S05]  /*6dd0*/  BSYNC B1 ;  /* 0x0000000000017941 */ /* 0x000fea0003800000 */
.L_x_2113:
        /* <DEDUP_REMOVED lines=18> */
.L_x_2119:
[----:B------:R-:W-:Y:S05]  /*6f00*/  BSYNC B2 ;  /* 0x0000000000027941 */ /* 0x000fea0003800000 */
.L_x_2118:
        /* <DEDUP_REMOVED lines=42> */
[----:B------:R-:W-:Y:S02]  /*71b0*/  LOP3.LUT R148, R65, R66, R149, 0x96, !PT ;  /* 0x0000004241947212 */ /* 0x000fe400078e9695 */
[----:B------:R-:W-:-:S07]  /*71c0*/  MOV R82, R64 ;  /* 0x0000004000527202 */ /* 0x000fce0000000f00 */
.L_x_2117:
[----:B------:R-:W-:Y:S05]  /*71d0*/  BSYNC B1 ;  /* 0x0000000000017941 */ /* 0x000fea0003800000 */
.L_x_2116:
        /* <DEDUP_REMOVED lines=10> */
[----:B------:R-:W-:-:S02]  /*7280*/  FSETP.GTU.FTZ.AND P4, PT, R160, R135, PT ;  /* 0x00000087a000720b */ /* 0x000fc40003f9c000 */
[----:B------:R-:W-:Y:S02]  /*7290*/  SEL R128, RZ, 0x1, P1 ;  /* 0x00000001ff807807 */ /* 0x000fe40000800000 */
        /* <DEDUP_REMOVED lines=25> */
[----:B------:R1:W-:Y:S01]  /*7430*/  STG.E.128 desc[UR4][R132.64], R64 ;  /* 0x0000004084007986 */ /* 0x0003e2000c101d04 */
[----:B------:R-:W-:-:S03]  /*7440*/  IADD3 R158, R158, 0x100, RZ ;  /* 0x000001009e9e7810 */ /* 0x000fc60007ffe0ff */
[----:B------:R1:W-:Y:S04]  /*7450*/  STG.E.64 desc[UR4][R134.64], R128 ;  /* 0x0000008086007986 */ /* 0x0003e8000c101b04 */
.L_x_2063:
[----:B------:R-:W-:Y:S05]  /*7460*/  BSYNC B0 ;  /* 0x0000000000007941 */ /* 0x000fea0003800000 */
.L_x_2062:
[----:B------:R-:W-:Y:S01]  /*7470*/  LOP3.LUT P0, RZ, R0, 0x40, RZ, 0xc0, !PT ;  /* 0x0000004000ff7812 */ /* 0x000fe2000780c0ff */
        /* <DEDUP_REMOVED lines=22> */
.L_x_2123:
[----:B------:R-:W-:-:S07]  /*75e0*/  IMAD.MOV.U32 R160, RZ, RZ, R80 ;  /* 0x000000ffffa07224 */ /* 0x000fce00078e0050 */
.L_x_2124:
[----:B------:R-:W-:Y:S05]  /*75f0*/  BSYNC B1 ;  /* 0x0000000000017941 */ /* 0x000fea0003800000 */
.L_x_2122:
        /* <DEDUP_REMOVED lines=16> */
.L_x_2128:
[----:B------:R-:W-:Y:S05]  /*7700*/  BSYNC B2 ;  /* 0x0000000000027941 */ /* 0x000fea0003800000 */
.L_x_2127:
        /* <DEDUP_REMOVED lines=42> */
[----:B------:R-:W-:-:S11]  /*79b0*/  HFMA2.MMA R130, -RZ, RZ, 0, 0 ;  /* 0x00000000ff827435 */ /* 0x000fd600000001ff */
.L_x_2126:
[----:B------:R-:W-:Y:S05]  /*79c0*/  BSYNC B1 ;  /* 0x0000000000017941 */ /* 0x000fea0003800000 */
.L_x_2125:
        /* <DEDUP_REMOVED lines=10> */
[----:B------:R-:W-:-:S02]  /*7a70*/  PRMT R64, R64, 0x7632, R64 ;  /* 0x0000763240407816 */ /* 0x000fc40000000040 */
[----:B------:R-:W-:Y:S02]  /*7a80*/  IADD3 R133, R130, 0x1, RZ ;  /* 0x0000000182857810 */ /* 0x000fe40007ffe0ff */
        /* <DEDUP_REMOVED lines=16> */
.L_x_2130:
[----:B------:R-:W-:-:S07]  /*7b90*/  MOV R161, R80 ;  /* 0x0000005000a17202 */ /* 0x000fce0000000f00 */
.L_x_2131:
[----:B------:R-:W-:Y:S05]  /*7ba0*/  BSYNC B1 ;  /* 0x0000000000017941 */ /* 0x000fea0003800000 */
.L_x_2129:
        /* <DEDUP_REMOVED lines=16> */
.L_x_2135:
[----:B------:R-:W-:Y:S05]  /*7cb0*/  BSYNC B2 ;  /* 0x0000000000027941 */ /* 0x000fea0003800000 */
.L_x_2134:
        /* <DEDUP_REMOVED lines=39> */
[----:B------:R-:W-:Y:S01]  /*7f30*/  LOP3.LUT R147, R133, R146, R150, 0x96, !PT ;  /* 0x0000009285937212 */ /* 0x000fe200078e9696 */
[----:B------:R-:W-:Y:S01]  /*7f40*/  HFMA2.MMA R133, -RZ, RZ, 0, 0 ;  /* 0x00000000ff857435 */ /* 0x000fe200000001ff */
[----:B------:R-:W-:Y:S01]  /*7f50*/  MOV R80, R132 ;  /* 0x0000008400507202 */ /* 0x000fe20000000f00 */
[----:B------:R-:W-:Y:S01]  /*7f60*/  IMAD.MOV.U32 R82, RZ, RZ, R128 ;  /* 0x000000ffff527224 */ /* 0x000fe200078e0080 */
[----:B------:R-:W-:-:S08]  /*7f70*/  LOP3.LUT R148, R129, R130, R149, 0x96, !PT ;  /* 0x0000008281947212 */ /* 0x000fd000078e9695 */
.L_x_2133:
[----:B------:R-:W-:Y:S05]  /*7f80*/  BSYNC B1 ;  /* 0x0000000000017941 */ /* 0x000fea0003800000 */
.L_x_2132:
[----:B------:R-:W-:Y:S01]  /*7f90*/  I2FP.F32.U32 R129, R161 ;  /* 0x000000a100817245 */ /* 0x000fe20000201000 */
[----:B------:R-:W-:Y:S01]  /*7fa0*/  IMAD.U32 R131, R64, 0x10000, RZ ;  /* 0x0001000040837824 */ /* 0x000fe200078e00ff */
[----:B------:R-:W-:Y:S01]  /*7fb0*/  LOP3.LUT R0, R0, 0xfffffffd, RZ, 0xc0, !PT ;  /* 0xfffffffd00007812 */ /* 0x000fe200078ec0ff */
[----:B------:R-:W-:Y:S01]  /*7fc0*/  BSSY B1, `(.L_x_2136) ;  /* 0x0000017000017945 */ /* 0x000fe20003800000 */
[----:B------:R-:W-:Y:S01]  /*7fd0*/  @P0 PRMT R128, R60, 0x7632, R128 ;  /* 0x000076323c800816 */ /* 0x000fe20000000080 */
[----:B------:R-:W-:Y:S01]  /*7fe0*/  FFMA.FTZ R64, R129, R160, 1.1641532182693481445e-10 ;  /* 0x2f00000081407423 */ /* 0x000fe200000100a0 */
[----:B------:R-:W-:Y:S01]  /*7ff0*/  FMUL.FTZ R131, R131, R156 ;  /* 0x0000009c83837220 */ /* 0x000fe20000410000 */
[----:B------:R-:W-:Y:S01]  /*8000*/  VIADD R130, R133, 0x1 ;  /* 0x0000000185827836 */ /* 0x000fe20000000000 */
[----:B------:R-:W-:Y:S02]  /*8010*/  @P0 SHF.L.U32 R128, R128, 0x10, RZ ;  /* 0x0000001080800819 */ /* 0x000fe400000006ff */
[----:B------:R-:W-:Y:S01]  /*8020*/  FSETP.GTU.FTZ.AND P1, PT, R64, R135, PT ;  /* 0x000000874000720b */ /* 0x000fe20003f3c000 */
[----:B------:R-:W-:-:S05]  /*8030*/  FMUL.FTZ R131, R131, R134 ;  /* 0x0000008683837220 */ /* 0x000fca0000410000 */
        /* <DEDUP_REMOVED lines=14> */
.L_x_2137:
[----:B------:R-:W-:-:S07]  /*8120*/  IMAD.MOV.U32 R64, RZ, RZ, R80 ;  /* 0x000000ffff407224 */ /* 0x000fce00078e0050 */
.L_x_2138:
[----:B------:R-:W-:Y:S05]  /*8130*/  BSYNC B1 ;  /* 0x0000000000017941 */ /* 0x000fea0003800000 */
.L_x_2136:
        /* <DEDUP_REMOVED lines=16> */
.L_x_2142:
[----:B------:R-:W-:Y:S05]  /*8240*/  BSYNC B2 ;  /* 0x0000000000027941 */ /* 0x000fea0003800000 */
.L_x_2141:
        /* <DEDUP_REMOVED lines=44> */
.L_x_2140:
[----:B------:R-:W-:Y:S05]  /*8510*/  BSYNC B1 ;  /* 0x0000000000017941 */ /* 0x000fea0003800000 */
.L_x_2139:
[----:B------:R-:W-:Y:S01]  /*8520*/  I2FP.F32.U32 R129, R64 ;  /* 0x0000004000817245 */ /* 0x000fe20000201000 */
[----:B------:R-:W-:Y:S01]  /*8530*/  BSSY B1, `(.L_x_2143) ;  /* 0x0000017000017945 */ /* 0x000fe20003800000 */
[----:B------:R-:W-:Y:S02]  /*8540*/  SHF.L.U32 R131, R65, 0x10, RZ ;  /* 0x0000001041837819 */ /* 0x000fe400000006ff */
[C---:B------:R-:W-:Y:S01]  /*8550*/  ISETP.NE.AND P2, PT, R130.reuse, 0x1, PT ;  /* 0x000000018200780c */ /* 0x040fe20003f45270 */
[----:B------:R-:W-:Y:S01]  /*8560*/  FFMA.FTZ R64, R129, R160, 1.1641532182693481445e-10 ;  /* 0x2f00000081407423 */ /* 0x000fe200000100a0 */
[----:B------:R-:W-:Y:S01]  /*8570*/  PRMT R146, R65, 0x7632, R146 ;  /* 0x0000763241927816 */ /* 0x000fe20000000092 */
        /* <DEDUP_REMOVED lines=17> */
.L_x_2144:
[----:B------:R-:W-:-:S07]  /*8690*/  MOV R162, R80 ;  /* 0x0000005000a27202 */ /* 0x000fce0000000f00 */
.L_x_2145:
[----:B------:R-:W-:Y:S05]  /*86a0*/  BSYNC B1 ;  /* 0x0000000000017941 */ /* 0x000fea0003800000 */
.L_x_2143:
        /* <DEDUP_REMOVED lines=16> */
.L_x_2149:
[----:B------:R-:W-:Y:S05]  /*87b0*/  BSYNC B2 ;  /* 0x0000000000027941 */ /* 0x000fea0003800000 */
.L_x_2148:
        /* <DEDUP_REMOVED lines=44> */
.L_x_2147:
[----:B------:R-:W-:Y:S05]  /*8a80*/  BSYNC B1 ;  /* 0x0000000000017941 */ /* 0x000fea0003800000 */
.L_x_2146:
        /* <DEDUP_REMOVED lines=23> */
.L_x_2151:
[----:B------:R-:W-:-:S07]  /*8c00*/  IMAD.MOV.U32 R146, RZ, RZ, R80 ;  /* 0x000000ffff927224 */ /* 0x000fce00078e0050 */
.L_x_2152:
[----:B------:R-:W-:Y:S05]  /*8c10*/  BSYNC B1 ;  /* 0x0000000000017941 */ /* 0x000fea0003800000 */
.L_x_2150:
        /* <DEDUP_REMOVED lines=16> */
.L_x_2156:
[----:B------:R-:W-:Y:S05]  /*8d20*/  BSYNC B2 ;  /* 0x0000000000027941 */ /* 0x000fea0003800000 */
.L_x_2155:
        /* <DEDUP_REMOVED lines=44> */
.L_x_2154:
[----:B------:R-:W-:Y:S05]  /*8ff0*/  BSYNC B1 ;  /* 0x0000000000017941 */ /* 0x000fea0003800000 */
.L_x_2153:
        /* <DEDUP_REMOVED lines=23> */
.L_x_2158:
[----:B------:R-:W-:-:S07]  /*9170*/  MOV R146, R80 ;  /* 0x0000005000927202 */ /* 0x000fce0000000f00 */
.L_x_2159:
[----:B------:R-:W-:Y:S05]  /*9180*/  BSYNC B1 ;  /* 0x0000000000017941 */ /* 0x000fea0003800000 */
.L_x_2157:
        /* <DEDUP_REMOVED lines=16> */
.L_x_2163:
[----:B------:R-:W-:Y:S05]  /*9290*/  BSYNC B2 ;  /* 0x0000000000027941 */ /* 0x000fea0003800000 */
.L_x_2162:
        /* <DEDUP_REMOVED lines=44> */
.L_x_2161:
[----:B------:R-:W-:Y:S05]  /*9560*/  BSYNC B1 ;  /* 0x0000000000017941 */ /* 0x000fea0003800000 */
.L_x_2160:
        /* <DEDUP_REMOVED lines=23> */
.L_x_2165:
[----:B------:R-:W-:-:S07]  /*96e0*/  IMAD.MOV.U32 R66, RZ, RZ, R80 ;  /* 0x000000ffff427224 */ /* 0x000fce00078e0050 */
.L_x_2166:
[----:B------:R-:W-:Y:S05]  /*96f0*/  BSYNC B1 ;  /* 0x0000000000017941 */ /* 0x000fea0003800000 */
.L_x_2164:
        /* <DEDUP_REMOVED lines=16> */
.L_x_2170:
[----:B------:R-:W-:Y:S05]  /*9800*/  BSYNC B2 ;  /* 0x0000000000027941 */ /* 0x000fea0003800000 */
.L_x_2169:
        /* <DEDUP_REMOVED lines=44> */
.L_x_2168:
[----:B------:R-:W-:Y:S05]  /*9ad0*/  BSYNC B1 ;  /* 0x0000000000017941 */ /* 0x000fea0003800000 */
.L_x_2167:
        /* <DEDUP_REMOVED lines=23> */
.L_x_2172:
[----:B------:R-:W-:-:S07]  /*9c50*/  MOV R133, R80 ;  /* 0x0000005000857202 */ /* 0x000fce0000000f00 */
.L_x_2173:
[----:B------:R-:W-:Y:S05]  /*9c60*/  BSYNC B1 ;  /* 0x0000000000017941 */ /* 0x000fea0003800000 */
.L_x_2171:
        /* <DEDUP_REMOVED lines=18> */
.L_x_2177:
[----:B------:R-:W-:Y:S05]  /*9d90*/  BSYNC B2 ;  /* 0x0000000000027941 */ /* 0x000fea0003800000 */
.L_x_2176:
[----:B------:R-:W-:Y:S01]  /*9da0*/  IMAD.HI.U32 R65, R54, -0x326172a9, RZ ;  /* 0xcd9e8d5736417827 */ /* 0x000fe200078e00ff */
[----:B------:R-:W-:Y:S01]  /*9db0*/  LOP3.LUT R64, R64, R105, R101, 0x96, !PT ;  /* 0x0000006940407212 */ /* 0x000fe200078e9665 */
[----:B------:R-:W-:Y:S02]  /*9dc0*/  HFMA2.MMA R146, -RZ, RZ, 0, 0 ;  /* 0x00000000ff927435 */ /* 0x000fe400000001ff */
        /* <DEDUP_REMOVED lines=41> */
.L_x_2175:
[----:B------:R-:W-:Y:S05]  /*a060*/  BSYNC B1 ;  /* 0x0000000000017941 */ /* 0x000fea0003800000 */
.L_x_2174:
[----:B------:R-:W-:Y:S01]  /*a070*/  I2FP.F32.U32 R65, R133 ;  /* 0x0000008500417245 */ /* 0x000fe20000201000 */
[----:B------:R-:W-:Y:S01]  /*a080*/  IMAD.U32 R67, R132, 0x10000, RZ ;  /* 0x0001000084437824 */ /* 0x000fe200078e00ff */
[----:B------:R-:W-:Y:S02]  /*a090*/  SEL R66, RZ, 0x100, P4 ;  /* 0x00000100ff427807 */ /* 0x000fe40002000000 */
[----:B------:R-:W-:Y:S01]  /*a0a0*/  @P0 PRMT R64, R63, 0x7632, R64 ;  /* 0x000076323f400816 */ /* 0x000fe20000000040 */
[----:B------:R-:W-:Y:S01]  /*a0b0*/  FMUL.FTZ R67, R67, R156 ;  /* 0x0000009c43437220 */ /* 0x000fe20000410000 */
[----:B------:R-:W-:Y:S01]  /*a0c0*/  FFMA.FTZ R160, R65, R160, 1.1641532182693481445e-10 ;  /* 0x2f00000041a07423 */ /* 0x000fe200000100a0 */
[----:B------:R-:W-:Y:S02]  /*a0d0*/  SEL R211, RZ, 0x10000, P5 ;  /* 0x00010000ffd37807 */ /* 0x000fe40002800000 */
[----:B------:R-:W-:Y:S01]  /*a0e0*/  FMUL.FTZ R67, R67, R134 ;  /* 0x0000008643437220 */ /* 0x000fe20000410000 */
[----:B------:R-:W-:-:S02]  /*a0f0*/  @P0 SHF.L.U32 R64, R64, 0x10, RZ ;  /* 0x0000001040400819 */ /* 0x000fc400000006ff */
[----:B------:R-:W-:Y:S02]  /*a100*/  FSETP.GTU.FTZ.AND P4, PT, R160, R135, PT ;  /* 0x00000087a000720b */ /* 0x000fe40003f9c000 */
[----:B------:R-:W-:Y:S02]  /*a110*/  LOP3.LUT P5, RZ, R0, 0x2, RZ, 0xc0, !PT ;  /* 0x0000000200ff7812 */ /* 0x000fe400078ac0ff */
[----:B------:R-:W-:Y:S02]  /*a120*/  FSEL R67, R67, RZ, !P4 ;  /* 0x000000ff43437208 */ /* 0x000fe40006000000 */
[----:B------:R-:W-:Y:S02]  /*a130*/  SEL R128, RZ, 0x1, P1 ;  /* 0x00000001ff807807 */ /* 0x000fe40000800000 */
[----:B------:R-:W-:Y:S01]  /*a140*/  SEL R130, RZ, 0x1, P5 ;  /* 0x00000001ff827807 */ /* 0x000fe20002800000 */
[----:B------:R-:W-:Y:S01]  /*a150*/  FMUL.FTZ R207, R126, R67 ;  /* 0x000000437ecf7220 */ /* 0x000fe20000410000 */
[----:B------:R-:W-:Y:S01]  /*a160*/  SEL R132, RZ, 0x1000000, P4 ;  /* 0x01000000ff847807 */ /* 0x000fe20002000000 */
[----:B------:R-:W-:Y:S01]  /*a170*/  IMAD.WIDE.U32 R128, R128, 0x10000, RZ ;  /* 0x0001000080807825 */ /* 0x000fe200078e00ff */
[----:B------:R-:W-:-:S03]  /*a180*/  LOP3.LUT P6, RZ, R0, 0x4, RZ, 0xc0, !PT ;  /* 0x0000000400ff7812 */ /* 0x000fc600078cc0ff */
[----:B------:R-:W-:Y:S01]  /*a190*/  @P0 FADD.FTZ R207, R64, R207 ;  /* 0x000000cf40cf0221 */ /* 0x000fe20000010000 */
[----:B------:R-:W-:Y:S01]  /*a1a0*/  SEL R64, RZ, 0x1, P2 ;  /* 0x00000001ff407807 */ /* 0x000fe20001000000 */
[----:B------:R-:W-:Y:S01]  /*a1b0*/  IMAD.WIDE.U32 R130, R130, 0x100, RZ ;  /* 0x0000010082827825 */ /* 0x000fe200078e00ff */
[----:B------:R-:W-:Y:S02]  /*a1c0*/  SEL R209, RZ, 0x1, P3 ;  /* 0x00000001ffd17807 */ /* 0x000fe40001800000 */
[----:B------:R-:W-:Y:S01]  /*a1d0*/  SEL R67, RZ, 0x1, P6 ;  /* 0x00000001ff437807 */ /* 0x000fe20003000000 */
        /* <DEDUP_REMOVED lines=12> */
[C---:B------:R-:W-:Y:S01]  /*a2a0*/  LEA.HI.X R135, R158.reuse, UR7, RZ, 0x3, P0 ;  /* 0x000000079e877c11 */ /* 0x040fe200080f1cff */
[----:B------:R-:W-:Y:S01]  /*a2b0*/  VIADD R158, R158, 0x100 ;  /* 0x000001009e9e7836 */ /* 0x000fe20000000000 */
[----:B------:R-:W-:Y:S01]  /*a2c0*/  LOP3.LUT R129, R131, R209, R129, 0xfe, !PT ;  /* 0x000000d183817212 */ /* 0x000fe200078efe81 */
[----:B------:R2:W-:Y:S04]  /*a2d0*/  STG.E.128 desc[UR4][R132.64], R64 ;  /* 0x0000004084007986 */ /* 0x0005e8000c101d04 */
[----:B------:R2:W-:Y:S02]  /*a2e0*/  STG.E.64 desc[UR4][R134.64], R128 ;  /* 0x0000008086007986 */ /* 0x0005e4000c101b04 */
.L_x_2121:
[----:B------:R-:W-:Y:S05]  /*a2f0*/  BSYNC B0 ;  /* 0x0000000000007941 */ /* 0x000fea0003800000 */
.L_x_2120:
[----:B------:R-:W-:Y:S01]  /*a300*/  LOP3.LUT P0, RZ, R0, 0x20, RZ, 0xc0, !PT ;  /* 0x0000002000ff7812 */ /* 0x000fe2000780c0ff */
        /* <DEDUP_REMOVED lines=22> */
.L_x_2181:
[----:B------:R-:W-:-:S07]  /*a470*/  MOV R79, R80 ;  /* 0x00000050004f7202 */ /* 0x000fce0000000f00 */
.L_x_2182:
[----:B------:R-:W-:Y:S05]  /*a480*/  BSYNC B1 ;  /* 0x0000000000017941 */ /* 0x000fea0003800000 */
.L_x_2180:
        /* <DEDUP_REMOVED lines=16> */
.L_x_2186:
[----:B------:R-:W-:Y:S05]  /*a590*/  BSYNC B2 ;  /* 0x0000000000027941 */ /* 0x000fea0003800000 */
.L_x_2185:
        /* <DEDUP_REMOVED lines=44> */
.L_x_2184:
[----:B------:R-:W-:Y:S05]  /*a860*/  BSYNC B1 ;  /* 0x0000000000017941 */ /* 0x000fea0003800000 */
.L_x_2183:
        /* <DEDUP_REMOVED lines=28> */
.L_x_2188:
[----:B------:R-:W-:-:S07]  /*aa30*/  MOV R162, R80 ;  /* 0x0000005000a27202 */ /* 0x000fce0000000f00 */
.L_x_2189:
[----:B------:R-:W-:Y:S05]  /*aa40*/  BSYNC B1 ;  /* 0x0000000000017941 */ /* 0x000fea0003800000 */
.L_x_2187:
        /* <DEDUP_REMOVED lines=16> */
.L_x_2193:
[----:B------:R-:W-:Y:S05]  /*ab50*/  BSYNC B2 ;  /* 0x0000000000027941 */ /* 0x000fea0003800000 */
.L_x_2192:
        /* <DEDUP_REMOVED lines=44> */
.L_x_2191:
[----:B------:R-:W-:Y:S05]  /*ae20*/  BSYNC B1 ;  /* 0x0000000000017941 */ /* 0x000fea0003800000 */
.L_x_2190:
        /* <DEDUP_REMOVED lines=25> */
.L_x_2195:
[----:B------:R-:W-:-:S07]  /*afc0*/  IMAD.MOV.U32 R64, RZ, RZ, R80 ;  /* 0x000000ffff407224 */ /* 0x000fce00078e0050 */
.L_x_2196:
[----:B------:R-:W-:Y:S05]  /*afd0*/  BSYNC B1 ;  /* 0x0000000000017941 */ /* 0x000fea0003800000 */
.L_x_2194:
        /* <DEDUP_REMOVED lines=16> */
.L_x_2200:
[----:B------:R-:W-:Y:S05]  /*b0e0*/  BSYNC B2 ;  /* 0x0000000000027941 */ /* 0x000fea0003800000 */
.L_x_2199:
        /* <DEDUP_REMOVED lines=44> */
.L_x_2198:
[----:B------:R-:W-:Y:S05]  /*b3b0*/  BSYNC B1 ;  /* 0x0000000000017941 */ /* 0x000fea0003800000 */
.L_x_2197:
        /* <DEDUP_REMOVED lines=23> */
.L_x_2202:
[----:B------:R-:W-:-:S07]  /*b530*/  MOV R162, R80 ;  /* 0x0000005000a27202 */ /* 0x000fce0000000f00 */
.L_x_2203:
[----:B------:R-:W-:Y:S05]  /*b540*/  BSYNC B1 ;  /* 0x0000000000017941 */ /* 0x000fea0003800000 */
.L_x_2201:
        /* <DEDUP_REMOVED lines=16> */
.L_x_2207:
[----:B------:R-:W-:Y:S05]  /*b650*/  BSYNC B2 ;  /* 0x0000000000027941 */ /* 0x000fea0003800000 */
.L_x_2206:
        /* <DEDUP_REMOVED lines=44> */
.L_x_2205:
[----:B------:R-:W-:Y:S05]  /*b920*/  BSYNC B1 ;  /* 0x0000000000017941 */ /* 0x000fea0003800000 */
.L_x_2204:
        /* <DEDUP_REMOVED lines=23> */
.L_x_2209:
[----:B------:R-:W-:-:S07]  /*baa0*/  IMAD.MOV.U32 R146, RZ, RZ, R80 ;  /* 0x000000ffff927224 */ /* 0x000fce00078e0050 */
.L_x_2210:
[----:B------:R-:W-:Y:S05]  /*bab0*/  BSYNC B1 ;  /* 0x0000000000017941 */ /* 0x000fea0003800000 */
.L_x_2208:
        /* <DEDUP_REMOVED lines=16> */
.L_x_2214:
[----:B------:R-:W-:Y:S05]  /*bbc0*/  BSYNC B2 ;  /* 0x0000000000027941 */ /* 0x000fea0003800000 */
.L_x_2213:
        /* <DEDUP_REMOVED lines=44> */
.L_x_2212:
[----:B------:R-:W-:Y:S05]  /*be90*/  BSYNC B1 ;  /* 0x0000000000017941 */ /* 0x000fea0003800000 */
.L_x_2211:
        /* <DEDUP_REMOVED lines=23> */
.L_x_2216:
[----:B------:R-:W-:-:S07]  /*c010*/  MOV R146, R80 ;  /* 0x0000005000927202 */ /* 0x000fce0000000f00 */
.L_x_2217:
[----:B------:R-:W-:Y:S05]  /*c020*/  BSYNC B1 ;  /* 0x0000000000017941 */ /* 0x000fea0003800000 */
.L_x_2215:
        /* <DEDUP_REMOVED lines=16> */
.L_x_2221:
[----:B------:R-:W-:Y:S05]  /*c130*/  BSYNC B2 ;  /* 0x0000000000027941 */ /* 0x000fea0003800000 */
.L_x_2220:
        /* <DEDUP_REMOVED lines=44> */
.L_x_2219:
[----:B------:R-:W-:Y:S05]  /*c400*/  BSYNC B1 ;  /* 0x0000000000017941 */ /* 0x000fea0003800000 */
.L_x_2218:
        /* <DEDUP_REMOVED lines=23> */
.L_x_2223:
[----:B------:R-:W-:-:S07]  /*c580*/  IMAD.MOV.U32 R66, RZ, RZ, R80 ;  /* 0x000000ffff427224 */ /* 0x000fce00078e0050 */
.L_x_2224:
[----:B------:R-:W-:Y:S05]  /*c590*/  BSYNC B1 ;  /* 0x0000000000017941 */ /* 0x000fea0003800000 */
.L_x_2222:
        /* <DEDUP_REMOVED lines=16> */
.L_x_2228:
[----:B------:R-:W-:Y:S05]  /*c6a0*/  BSYNC B2 ;  /* 0x0000000000027941 */ /* 0x000fea0003800000 */
.L_x_2227:
        /* <DEDUP_REMOVED lines=44> */
.L_x_2226:
[----:B------:R-:W-:Y:S05]  /*c970*/  BSYNC B1 ;  /* 0x0000000000017941 */ /* 0x000fea0003800000 */
.L_x_2225:
        /* <DEDUP_REMOVED lines=23> */
.L_x_2230:
[----:B------:R-:W-:-:S07]  /*caf0*/  MOV R133, R80 ;  /* 0x0000005000857202 */ /* 0x000fce0000000f00 */
.L_x_2231:
[----:B------:R-:W-:Y:S05]  /*cb00*/  BSYNC B1 ;  /* 0x0000000000017941 */ /* 0x000fea0003800000 */
.L_x_2229:
        /* <DEDUP_REMOVED lines=18> */
.L_x_2235:
[----:B------:R-:W-:Y:S05]  /*cc30*/  BSYNC B2 ;  /* 0x0000000000027941 */ /* 0x000fea0003800000 */
.L_x_2234:
        /* <DEDUP_REMOVED lines=44> */
.L_x_2233:
[----:B------:R-:W-:Y:S05]  /*cf00*/  BSYNC B1 ;  /* 0x0000000000017941 */ /* 0x000fea0003800000 */
.L_x_2232:
        /* <DEDUP_REMOVED lines=39> */
.L_x_2179:
[----:B------:R-:W-:Y:S05]  /*d180*/  BSYNC B0 ;  /* 0x0000000000007941 */ /* 0x000fea0003800000 */
.L_x_2178:
[----:B0123--:R-:W-:Y:S01]  /*d190*/  FADD.FTZ R64, RZ, R85 ;  /* 0x00000055ff407221 */ /* 0x00ffe20000010000 */
[----:B------:R-:W-:Y:S01]  /*d1a0*/  LOP3.LUT P6, RZ, R0, 0x8, RZ, 0xc0, !PT ;  /* 0x0000000800ff7812 */ /* 0x000fe200078cc0ff */
[----:B------:R-:W-:Y:S01]  /*d1b0*/  UMOV UR16, 0xffffffff ;  /* 0xffffffff00107882 */ /* 0x000fe20000000000 */
[----:B------:R-:W-:Y:S01]  /*d1c0*/  ISETP.GT.U32.AND P0, PT, R41, 0x1ff, PT ;  /* 0x000001ff2900780c */ /* 0x000fe20003f04070 */
[----:B------:R-:W-:Y:S01]  /*d1d0*/  FADD.FTZ R64, R155, R64 ;  /* 0x000000409b407221 */ /* 0x000fe20000010000 */
[----:B------:R-:W-:Y:S02]  /*d1e0*/  ISETP.GT.U32.AND P1, PT, R41, 0x2ff, PT ;  /* 0x000002ff2900780c */ /* 0x000fe40003f24070 */
[----:B------:R-:W-:Y:S01]  /*d1f0*/  LOP3.LUT P2, RZ, R154, 0xff, RZ, 0xc0, !PT ;  /* 0x000000ff9aff7812 */ /* 0x000fe2000784c0ff */
[----:B------:R-:W-:Y:S01]  /*d200*/  FADD.FTZ R64, R153, R64 ;  /* 0x0000004099407221 */ /* 0x000fe20000010000 */
[----:B------:R-:W-:Y:S02]  /*d210*/  ISETP.GT.U32.AND P3, PT, R41, 0x3ff, PT ;  /* 0x000003ff2900780c */ /* 0x000fe40003f64070 */
[----:B------:R-:W-:Y:S01]  /*d220*/  SHF.R.U32.HI R67, RZ, 0x5, R55 ;  /* 0x00000005ff437819 */ /* 0x000fe20000011637 */
[----:B------:R-:W-:Y:S01]  /*d230*/  FADD.FTZ R64, R175, R64 ;  /* 0x00000040af407221 */ /* 0x000fe20000010000 */
[----:B------:R-:W-:-:S02]  /*d240*/  LOP3.LUT P4, RZ, R55, 0x1f, RZ, 0xc0, !PT ;  /* 0x0000001f37ff7812 */ /* 0x000fc4000788c0ff */
[----:B------:R-:W-:Y:S01]  /*d250*/  LOP3.LUT R66, R67, 0x7fffff8, RZ, 0xc0, !PT ;  /* 0x07fffff843427812 */ /* 0x000fe200078ec0ff */
[----:B------:R-:W-:-:S04]  /*d260*/  FADD.FTZ R64, R173, R64 ;  /* 0x00000040ad407221 */ /* 0x000fc80000010000 */
[----:B------:R-:W-:Y:S01]  /*d270*/  FADD.FTZ R64, R195, R64 ;  /* 0x00000040c3407221 */ /* 0x000fe20000010000 */
[----:B------:R-:W-:-:S03]  /*d280*/  @!P2 VIADD R66, R66, 0x8 ;  /* 0x000000084242a836 */ /* 0x000fc60000000000 */
        /* <DEDUP_REMOVED lines=45> */
[--C-:B------:R-:W-:Y:S02]  /*d560*/  FADD.FTZ R131, R159, -R64.reuse ;  /* 0x800000409f837221 */ /* 0x100fe40000010000 */
[----:B------:R-:W-:Y:S01]  /*d570*/  FFMA.FTZ R65, R128, R128, R65 ;  /* 0x0000008080417223 */ /* 0x000fe20000010041 */
        /* <DEDUP_REMOVED lines=8> */
[----:B------:R-:W-:-:S04]  /*d600*/  FFMA.FTZ R65, R130, R130, R65 ;  /* 0x0000008282417223 */ /* 0x000fc80000010041 */
[----:B------:R-:W-:Y:S01]  /*d610*/  FFMA.FTZ R65, R128, R128, R65 ;  /* 0x0000008080417223 */ /* 0x000fe20000010041 */
[----:B------:R-:W-:-:S04]  /*d620*/  FADD.FTZ R128, R83, -R64 ;  /* 0x8000004053807221 */ /* 0x000fc80000010000 */
        /* <DEDUP_REMOVED lines=55> */
.L_x_2256:
[----:B------:R-:W2:Y:S01]  /*d9a0*/  @!P4 S2R R128, SR_CgaCtaId ;  /* 0x000000000080c919 */ /* 0x000ea20000008800 */
[----:B------:R-:W-:Y:S01]  /*d9b0*/  @!P4 MOV R65, 0x400 ;  /* 0x000004000041c802 */ /* 0x000fe20000000f00 */
[----:B------:R-:W-:Y:S05]  /*d9c0*/  WARPSYNC.ALL ;  /* 0x0000000000007948 */ /* 0x000fea0003800000 */
[----:B------:R-:W-:Y:S02]  /*d9d0*/  LOP3.LUT R67, R67, 0x7, RZ, 0xc0, !PT ;  /* 0x0000000743437812 */ /* 0x000fe400078ec0ff */
[----:B--2---:R-:W-:Y:S01]  /*d9e0*/  @!P4 LEA R129, R128, R65, 0x18 ;  /* 0x000000418081c211 */ /* 0x004fe200078ec0ff */
[----:B-1----:R-:W-:Y:S01]  /*d9f0*/  FADD.FTZ R65, R131, R132 ;  /* 0x0000008483417221 */ /* 0x002fe20000010000 */
[----:B------:R-:W-:-:S05]  /*da00*/  @!P4 IADD3 R128, R66, R67, RZ ;  /* 0x000000434280c210 */ /* 0x000fca0007ffe0ff */
[----:B------:R-:W-:Y:S01]  /*da10*/  @!P4 IMAD R128, R128, 0x8, R129 ;  /* 0x000000088080c824 */ /* 0x000fe200078e0281 */
[----:B------:R-:W-:-:S04]  /*da20*/  LOP3.LUT R129, R55, 0x1f, RZ, 0xc0, !PT ;  /* 0x0000001f37817812 */ /* 0x000fc800078ec0ff */
[----:B------:R1:W-:Y:S01]  /*da30*/  @!P4 STS.64 [R128], R64 ;  /* 0x000000408000c388 */ /* 0x0003e20000000a00 */
[----:B------:R-:W-:-:S13]  /*da40*/  ISETP.GT.U32.AND P0, PT, R129, 0x7, PT ;  /* 0x000000078100780c */ /* 0x000fda0003f04070 */
[----:B-1----:R-:W1:Y:S01]  /*da50*/  @!P0 S2R R65, SR_CgaCtaId ;  /* 0x0000000000418919 */ /* 0x002e620000008800 */
[----:B------:R-:W-:Y:S01]  /*da60*/  @!P0 MOV R64, 0x400 ;  /* 0x0000040000408802 */ /* 0x000fe20000000f00 */
[----:B------:R-:W-:Y:S01]  /*da70*/  BSSY B0, `(.L_x_2237) ;  /* 0x000006c000007945 */ /* 0x000fe20003800000 */
[----:B------:R-:W-:Y:S01]  /*da80*/  @!P0 IADD3 R66, R66, R129, RZ ;  /* 0x0000008142428210 */ /* 0x000fe20007ffe0ff */
[----:B------:R-:W-:Y:S01]  /*da90*/  BAR.SYNC.DEFER_BLOCKING 0x0 ;  /* 0x0000000000007b1d */ /* 0x000fe20000010000 */
[----:B------:R-:W-:Y:S02]  /*daa0*/  LOP3.LUT P1, RZ, R0, 0x100, RZ, 0xc0, !PT ;  /* 0x0000010000ff7812 */ /* 0x000fe4000782c0ff */
[----:B-1----:R-:W-:Y:S02]  /*dab0*/  @!P0 LEA R129, R65, R64, 0x18 ;  /* 0x0000004041818211 */ /* 0x002fe400078ec0ff */
[----:B------:R-:W-:-:S03]  /*dac0*/  CS2R R64, SRZ ;  /* 0x0000000000407805 */ /* 0x000fc6000001ff00 */
[----:B------:R-:W-:Y:S01]  /*dad0*/  @!P0 IMAD R128, R66, 0x8, R129 ;  /* 0x0000000842808824 */ /* 0x000fe200078e0281 */
[----:B------:R-:W-:-:S04]  /*dae0*/  HFMA2.MMA R66, -RZ, RZ, 0, 0 ;  /* 0x00000000ff427435 */ /* 0x000fc800000001ff */
[----:B------:R-:W-:Y:S02]  /*daf0*/  @!P0 LDS.64 R64, [R128] ;  /* 0x0000000080408984 */ /* 0x000fe40000000a00 */
[----:B------:R-:W-:Y:S01]  /*db00*/  @!P0 IMAD.MOV.U32 R66, RZ, RZ, R84 ;  /* 0x000000ffff428224 */ /* 0x000fe200078e0054 */
[----:B------:R-:W-:-:S04]  /*db10*/  LOP3.LUT P0, RZ, R67, 0x1f, R55, 0xf8, !PT ;  /* 0x0000001f43ff7812 */ /* 0x000fc8000780f837 */
[----:B------:R-:W1:Y:S02]  /*db20*/  SHFL.DOWN PT, R129, R66, 0x4, 0x1f ;  /* 0x08801f0042817f89 */ /* 0x000e6400000e0000 */
[----:B-1----:R-:W-:Y:S02]  /*db30*/  IADD3 R130, R129, R66, RZ ;  /* 0x0000004281827210 */ /* 0x002fe40007ffe0ff */
[----:B------:R-:W-:Y:S02]  /*db40*/  I2FP.F32.S32 R134, R129 ;  /* 0x0000008100867245 */ /* 0x000fe40000201400 */
[----:B------:R-:W-:Y:S01]  /*db50*/  I2FP.F32.S32 R132, R130 ;  /* 0x0000008200847245 */ /* 0x000fe20000201400 */
[----:B------:R-:W-:Y:S01]  /*db60*/  SHFL.DOWN PT, R209, R130, 0x2, 0x1f ;  /* 0x08401f0082d17f89 */ /* 0x000fe200000e0000 */
[----:B------:R-:W-:Y:S02]  /*db70*/  I2FP.F32.S32 R129, R66 ;  /* 0x0000004200817245 */ /* 0x000fe40000201400 */
[----:B------:R-:W1:Y:S01]  /*db80*/  MUFU.RCP R133, R132 ;  /* 0x0000008400857308 */ /* 0x000e620000001000 */
[----:B0-----:R-:W0:Y:S04]  /*db90*/  SHFL.DOWN PT, R131, R64, 0x4, 0x1f ;  /* 0x08801f0040837f89 */ /* 0x001e2800000e0000 */
[----:B------:R-:W2:Y:S01]  /*dba0*/  SHFL.DOWN PT, R128, R65, 0x4, 0x1f ;  /* 0x08801f0041807f89 */ /* 0x000ea200000e0000 */
[----:B0-----:R-:W-:-:S04]  /*dbb0*/  FMUL.FTZ R154, R131, R134 ;  /* 0x00000086839a7220 */ /* 0x001fc80000410000 */
[----:B------:R-:W-:Y:S01]  /*dbc0*/  FFMA.FTZ R154, R129, R64, R154 ;  /* 0x00000040819a7223 */ /* 0x000fe2000001009a */
[----:B------:R-:W-:Y:S01]  /*dbd0*/  FADD.FTZ R64, -R131, R64 ;  /* 0x0000004083407221 */ /* 0x000fe20000010100 */
[----:B------:R-:W-:Y:S02]  /*dbe0*/  IMAD.IADD R131, R130, 0x1, R209 ;  /* 0x0000000182837824 */ /* 0x000fe400078e02d1 */
[----:B--2---:R-:W-:Y:S01]  /*dbf0*/  FADD.FTZ R128, R128, R65 ;  /* 0x0000004180807221 */ /* 0x004fe20000010000 */
[----:B-1----:R-:W-:Y:S01]  /*dc00*/  FMUL.FTZ R135, R133, R154 ;  /* 0x0000009a85877220 */ /* 0x002fe20000410000 */
[----:B------:R-:W-:Y:S01]  /*dc10*/  FMUL.FTZ R64, R64, R64 ;  /* 0x0000004040407220 */ /* 0x000fe20000410000 */
[----:B------:R-:W-:-:S03]  /*dc20*/  I2FP.F32.S32 R209, R209 ;  /* 0x000000d100d17245 */ /* 0x000fc60000201400 */
[----:B------:R-:W0:Y:S01]  /*dc30*/  SHFL.DOWN PT, R66, R135, 0x2, 0x1f ;  /* 0x08401f0087427f89 */ /* 0x000e2200000e0000 */
[----:B------:R-:W-:Y:S01]  /*dc40*/  FMUL.FTZ R64, R64, R129 ;  /* 0x0000008140407220 */ /* 0x000fe20000410000 */
[----:B------:R-:W-:-:S03]  /*dc50*/  I2FP.F32.S32 R129, R131 ;  /* 0x0000008300817245 */ /* 0x000fc60000201400 */
[----:B------:R-:W-:Y:S01]  /*dc60*/  FMUL.FTZ R64, R64, R134 ;  /* 0x0000008640407220 */ /* 0x000fe20000410000 */
[----:B------:R-:W1:Y:S01]  /*dc70*/  MUFU.RCP R130, R129 ;  /* 0x0000008100827308 */ /* 0x000e620000001000 */
[----:B------:R-:W2:Y:S02]  /*dc80*/  SHFL.DOWN PT, R134, R131, 0x1, 0x1f ;  /* 0x08201f0083867f89 */ /* 0x000ea400000e0000 */
[----:B------:R-:W-:-:S05]  /*dc90*/  FFMA.FTZ R64, R133, R64, R128 ;  /* 0x0000004085407223 */ /* 0x000fca0000010080 */
[----:B------:R-:W3:Y:S01]  /*dca0*/  SHFL.DOWN PT, R65, R64, 0x2, 0x1f ;  /* 0x08401f0040417f89 */ /* 0x000ee200000e0000 */
[----:B0-----:R-:W-:Y:S01]  /*dcb0*/  FMUL.FTZ R133, R66, R209 ;  /* 0x000000d142857220 */ /* 0x001fe20000410000 */
[----:B------:R-:W-:-:S03]  /*dcc0*/  FADD.FTZ R66, R135, -R66 ;  /* 0x8000004287427221 */ /* 0x000fc60000010000 */
[----:B------:R-:W-:-:S04]  /*dcd0*/  FFMA.FTZ R133, R132, R135, R133 ;  /* 0x0000008784857223 */ /* 0x000fc80000010085 */
[----:B-1----:R-:W-:Y:S01]  /*dce0*/  FMUL.FTZ R128, R130, R133 ;  /* 0x0000008582807220 */ /* 0x002fe20000410000 */
[----:B------:R-:W-:Y:S01]  /*dcf0*/  FMUL.FTZ R133, R66, R66 ;  /* 0x0000004242857220 */ /* 0x000fe20000410000 */
[-C--:B--2---:R-:W-:Y:S02]  /*dd00*/  IADD3 R66, R131, R134.reuse, RZ ;  /* 0x0000008683427210 */ /* 0x084fe40007ffe0ff */
[----:B------:R-:W-:Y:S01]  /*dd10*/  I2FP.F32.S32 R134, R134 ;  /* 0x0000008600867245 */ /* 0x000fe20000201400 */
[----:B------:R-:W0:Y:S01]  /*dd20*/  SHFL.DOWN PT, R211, R128, 0x1, 0x1f ;  /* 0x08201f0080d37f89 */ /* 0x000e2200000e0000 */
[----:B------:R-:W-:Y:S01]  /*dd30*/  FMUL.FTZ R133, R132, R133 ;  /* 0x0000008584857220 */ /* 0x000fe20000410000 */
[----:B---3--:R-:W-:Y:S01]  /*dd40*/  FADD.FTZ R65, R64, R65 ;  /* 0x0000004140417221 */ /* 0x008fe20000010000 */
[----:B------:R-:W-:Y:S01]  /*dd50*/  I2FP.F32.S32 R66, R66 ;  /* 0x0000004200427245 */ /* 0x000fe20000201400 */
[----:B------:R-:W1:Y:S01]  /*dd60*/  LDC R132, c[0x0][0x2d8] ;  /* 0x0000b600ff847b82 */ /* 0x000e620000000800 */
[----:B------:R-:W-:-:S04]  /*dd70*/  FMUL.FTZ R133, R133, R209 ;  /* 0x000000d185857220 */ /* 0x000fc80000410000 */
[----:B------:R-:W-:Y:S01]  /*dd80*/  FFMA.FTZ R65, R130, R133, R65 ;  /* 0x0000008582417223 */ /* 0x000fe20000010041 */
[----:B------:R-:W2:Y:S04]  /*dd90*/  MUFU.RCP R66, R66 ;  /* 0x0000004200427308 */ /* 0x000ea80000001000 */
        /* <DEDUP_REMOVED lines=15> */
[----:B--2---:R-:W-:-:S04]  /*de90*/  @!P0 IMAD.WIDE R64, R37, 0x4, R64 ;  /* 0x0000000425408825 */ /* 0x004fc800078e0240 */
[----:B------:R-:W-:Y:S01]  /*dea0*/  FSEL R130, R129, RZ, P1 ;  /* 0x000000ff81827208 */ /* 0x000fe20000800000 */
[----:B---3--:R-:W-:-:S04]  /*deb0*/  @!P0 IMAD.WIDE R66, R37, 0x4, R66 ;  /* 0x0000000425428825 */ /* 0x008fc800078e0242 */
[----:B-1----:R-:W-:Y:S01]  /*dec0*/  FFMA.FTZ R129, R135, UR12, R132 ;  /* 0x0000000c87817c23 */ /* 0x002fe20008010084 */
[----:B------:R0:W-:Y:S03]  /*ded0*/  @!P0 STG.E desc[UR4][R66.64], R133 ;  /* 0x0000008542008986 */ /* 0x0001e6000c101904 */
[----:B------:R-:W-:Y:S01]  /*dee0*/  FADD.FTZ R129, R129, R130 ;  /* 0x0000008281817221 */ /* 0x000fe20000010000 */
[----:B------:R-:W-:-:S03]  /*def0*/  FSEL R130, R133, RZ, !P1 ;  /* 0x000000ff85827208 */ /* 0x000fc60004800000 */
[----:B------:R-:W1:Y:S02]  /*df00*/  MUFU.RSQ R131, R129 ;  /* 0x0000008100837308 */ /* 0x000e640000001400 */
[----:B-1----:R0:W-:Y:S01]  /*df10*/  @!P0 STG.E desc[UR4][R64.64], R131 ;  /* 0x0000008340008986 */ /* 0x0021e2000c101904 */
[----:B------:R-:W-:Y:S05]  /*df20*/  @!P6 BRA `(.L_x_2238) ;  /* 0x000000000080e947 */ /* 0x000fea0003800000 */
[----:B------:R-:W1:Y:S01]  /*df30*/  LDC.64 R128, c[0x0][0x2b8] ;  /* 0x0000ae00ff807b82 */ /* 0x000e620000000a00 */
        /* <DEDUP_REMOVED lines=27> */
[----:B------:R-:W-:Y:S01]  /*e0f0*/  F2FP.BF16.F32.PACK_AB R66, R133, R66 ;  /* 0x000000428542723e */ /* 0x000fe200000010ff */
[----:B------:R-:W-:Y:S01]  /*e100*/  VIADD R152, R152, 0x100 ;  /* 0x0000010098987836 */ /* 0x000fe20000000000 */
[----:B------:R-:W-:-:S05]  /*e110*/  F2FP.BF16.F32.PACK_AB R67, R135, R158 ;  /* 0x0000009e8743723e */ /* 0x000fca00000010ff */
[----:B------:R1:W-:Y:S02]  /*e120*/  STG.E.128 desc[UR4][R128.64], R64 ;  /* 0x0000004080007986 */ /* 0x0003e4000c101d04 */
.L_x_2238:
[----:B------:R-:W-:Y:S05]  /*e130*/  BSYNC B0 ;  /* 0x0000000000007941 */ /* 0x000fea0003800000 */
.L_x_2237:
[----:B------:R-:W-:Y:S01]  /*e140*/  LOP3.LUT P0, RZ, R0, 0x80, RZ, 0xc0, !PT ;  /* 0x0000008000ff7812 */ /* 0x000fe2000780c0ff */
[----:B------:R-:W-:-:S12]  /*e150*/  BSSY B0, `(.L_x_2239) ;  /* 0x0000022000007945 */ /* 0x000fd80003800000 */
[----:B------:R-:W-:Y:S05]  /*e160*/  @!P0 BRA `(.L_x_2240) ;  /* 0x0000000000808947 */ /* 0x000fea0003800000 */
[----:B-1----:R-:W1:Y:S01]  /*e170*/  LDC.64 R128, c[0x0][0x2b8] ;  /* 0x0000ae00ff807b82 */ /* 0x002e620000000a00 */
        /* <DEDUP_REMOVED lines=31> */
.L_x_2240:
[----:B------:R-:W-:Y:S05]  /*e370*/  BSYNC B0 ;  /* 0x0000000000007941 */ /* 0x000fea0003800000 */
.L_x_2239:
[----:B------:R-:W-:Y:S01]  /*e380*/  LOP3.LUT P0, RZ, R0, 0x40, RZ, 0xc0, !PT ;  /* 0x0000004000ff7812 */ /* 0x000fe2000780c0ff */
[----:B------:R-:W-:-:S12]  /*e390*/  BSSY B0, `(.L_x_2241) ;  /* 0x0000022000007945 */ /* 0x000fd80003800000 */
[----:B------:R-:W-:Y:S05]  /*e3a0*/  @!P0 BRA `(.L_x_2242) ;  /* 0x0000000000808947 */ /* 0x000fea0003800000 */
[----:B-12---:R-:W1:Y:S01]  /*e3b0*/  LDC.64 R128, c[0x0][0x2b8] ;  /* 0x0000ae00ff807b82 */ /* 0x006e620000000a00 */
        /* <DEDUP_REMOVED lines=31> */
.L_x_2242:
[----:B------:R-:W-:Y:S05]  /*e5b0*/  BSYNC B0 ;  /* 0x0000000000007941 */ /* 0x000fea0003800000 */
.L_x_2241:
[----:B------:R-:W-:Y:S01]  /*e5c0*/  LOP3.LUT P0, RZ, R0, 0x20, RZ, 0xc0, !PT ;  /* 0x0000002000ff7812 */ /* 0x000fe2000780c0ff */
        /* <DEDUP_REMOVED lines=33> */
.L_x_2244:
[----:B------:R-:W-:Y:S05]  /*e7e0*/  BSYNC B0 ;  /* 0x0000000000007941 */ /* 0x000fea0003800000 */
.L_x_2243:
[----:B------:R-:W-:Y:S02]  /*e7f0*/  IADD3 R37, R37, UR14, RZ ;  /* 0x0000000e25257c10 */ /* 0x000fe4000fffe0ff */
[----:B------:R-:W-:Y:S02]  /*e800*/  SEL R154, RZ, 0x1, P2 ;  /* 0x00000001ff9a7807 */ /* 0x000fe40001000000 */
[----:B------:R-:W-:-:S13]  /*e810*/  ISETP.GE.AND P0, PT, R37, UR15, PT ;  /* 0x0000000f25007c0c */ /* 0x000fda000bf06270 */
[----:B------:R-:W-:Y:S05]  /*e820*/  @!P0 BRA `(.L_x_2245) ;  /* 0xffffff2c00948947 */ /* 0x000fea000383ffff */
[----:B------:R-:W-:Y:S05]  /*e830*/  EXIT ;  /* 0x000000000000794d */ /* 0x000fea0003800000 */
.L_x_2236:
[----:B------:R-:W-:Y:S01]  /*e840*/  IMAD.MOV.U32 R154, RZ, RZ, R128 ;  /* 0x000000ffff9a7224 */ /* 0x000fe200078e0080 */
[----:B------:R-:W-:Y:S01]  /*e850*/  MOV R135, 0x1 ;  /* 0x0000000100877802 */ /* 0x000fe20000000f00 */
[----:B------:R-:W-:Y:S01]  /*e860*/  IMAD.MOV.U32 R156, RZ, RZ, 0x1f ;  /* 0x0000001fff9c7424 */ /* 0x000fe200078e00ff */
[----:B------:R-:W-:-:S07]  /*e870*/  MOV R133, 0xffffffff ;  /* 0xffffffff00857802 */ /* 0x000fce0000000f00 */
[----:B------:R-:W-:Y:S05]  /*e880*/  WARPSYNC.COLLECTIVE R133, `(.L_x_2246) ;  /* 0x0000000085087348 */ /* 0x000fea0003c00000 */
[----:B------:R0:W1:Y:S02]  /*e890*/  SHFL.BFLY P5, R134, R154, R135, R156 ;  /* 0x0c0000879a867389 */ /* 0x00006400000a009c */
[----:B01----:R-:W-:Y:S01]  /*e8a0*/  ENDCOLLECTIVE ;  /* 0x000000000000791b */ /* 0x003fe20003800000 */
.L_x_2246:
[----:B------:R-:W-:Y:S02]  /*e8b0*/  IMAD.MOV.U32 R135, RZ, RZ, 0x2 ;  /* 0x00000002ff877424 */ /* 0x000fe400078e00ff */
[----:B------:R-:W-:-:S04]  /*e8c0*/  IMAD.MOV.U32 R65, RZ, RZ, R134 ;  /* 0x000000ffff417224 */ /* 0x000fc800078e0086 */
[----:B------:R-:W-:-:S05]  /*e8d0*/  FADD.FTZ R129, R128, R65 ;  /* 0x0000004180817221 */ /* 0x000fca0000010000 */
[----:B------:R-:W-:-:S07]  /*e8e0*/  MOV R154, R129 ;  /* 0x00000081009a7202 */ /* 0x000fce0000000f00 */
[----:B------:R-:W-:Y:S05]  /*e8f0*/  WARPSYNC.COLLECTIVE R133, `(.L_x_2247) ;  /* 0x0000000085087348 */ /* 0x000fea0003c00000 */
[----:B------:R0:W1:Y:S02]  /*e900*/  SHFL.BFLY P5, R134, R154, R135, R156 ;  /* 0x0c0000879a867389 */ /* 0x00006400000a009c */
[----:B01----:R-:W-:Y:S01]  /*e910*/  ENDCOLLECTIVE ;  /* 0x000000000000791b */ /* 0x003fe20003800000 */
.L_x_2247:
[----:B------:R-:W-:Y:S01]  /*e920*/  HFMA2.MMA R135, -RZ, RZ, 0, 2.384185791015625e-07 ;  /* 0x00000004ff877435 */ /* 0x000fe200000001ff */
[----:B------:R-:W-:-:S05]  /*e930*/  MOV R64, R134 ;  /* 0x0000008600407202 */ /* 0x000fca0000000f00 */
[----:B------:R-:W-:-:S04]  /*e940*/  FADD.FTZ R130, R129, R64 ;  /* 0x0000004081827221 */ /* 0x000fc80000010000 */
[----:B------:R-:W-:-:S07]  /*e950*/  IMAD.MOV.U32 R154, RZ, RZ, R130 ;  /* 0x000000ffff9a7224 */ /* 0x000fce00078e0082 */
[----:B------:R-:W-:Y:S05]  /*e960*/  WARPSYNC.COLLECTIVE R133, `(.L_x_2248) ;  /* 0x0000000085087348 */ /* 0x000fea0003c00000 */
[----:B------:R0:W1:Y:S02]  /*e970*/  SHFL.BFLY P5, R134, R154, R135, R156 ;  /* 0x0c0000879a867389 */ /* 0x00006400000a009c */
[----:B01----:R-:W-:Y:S01]  /*e980*/  ENDCOLLECTIVE ;  /* 0x000000000000791b */ /* 0x003fe20003800000 */
.L_x_2248:
[----:B------:R-:W-:Y:S02]  /*e990*/  IMAD.MOV.U32 R135, RZ, RZ, 0x8 ;  /* 0x00000008ff877424 */ /* 0x000fe400078e00ff */
[----:B------:R-:W-:-:S04]  /*e9a0*/  IMAD.MOV.U32 R65, RZ, RZ, R134 ;  /* 0x000000ffff417224 */ /* 0x000fc800078e0086 */
[----:B------:R-:W-:-:S05]  /*e9b0*/  FADD.FTZ R131, R130, R65 ;  /* 0x0000004182837221 */ /* 0x000fca0000010000 */
[----:B------:R-:W-:-:S07]  /*e9c0*/  MOV R154, R131 ;  /* 0x00000083009a7202 */ /* 0x000fce0000000f00 */
[----:B------:R-:W-:Y:S05]  /*e9d0*/  WARPSYNC.COLLECTIVE R133, `(.L_x_2249) ;  /* 0x0000000085087348 */ /* 0x000fea0003c00000 */
[----:B------:R0:W1:Y:S02]  /*e9e0*/  SHFL.BFLY P5, R134, R154, R135, R156 ;  /* 0x0c0000879a867389 */ /* 0x00006400000a009c */
[----:B01----:R-:W-:Y:S01]  /*e9f0*/  ENDCOLLECTIVE ;  /* 0x000000000000791b */ /* 0x003fe20003800000 */
.L_x_2249:
[----:B------:R-:W-:Y:S01]  /*ea00*/  HFMA2.MMA R135, -RZ, RZ, 0, 9.5367431640625e-07 ;  /* 0x00000010ff877435 */ /* 0x000fe200000001ff */
[----:B------:R-:W-:-:S05]  /*ea10*/  MOV R64, R134 ;  /* 0x0000008600407202 */ /* 0x000fca0000000f00 */
[----:B------:R-:W-:-:S04]  /*ea20*/  FADD.FTZ R132, R131, R64 ;  /* 0x0000004083847221 */ /* 0x000fc80000010000 */
[----:B------:R-:W-:-:S07]  /*ea30*/  IMAD.MOV.U32 R154, RZ, RZ, R132 ;  /* 0x000000ffff9a7224 */ /* 0x000fce00078e0084 */
[----:B------:R-:W-:Y:S05]  /*ea40*/  WARPSYNC.COLLECTIVE R133, `(.L_x_2250) ;  /* 0x0000000085087348 */ /* 0x000fea0003c00000 */
[----:B------:R0:W1:Y:S02]  /*ea50*/  SHFL.BFLY P5, R134, R154, R135, R156 ;  /* 0x0c0000879a867389 */ /* 0x00006400000a009c */
[----:B01----:R-:W-:Y:S01]  /*ea60*/  ENDCOLLECTIVE ;  /* 0x000000000000791b */ /* 0x003fe20003800000 */
.L_x_2250:
[----:B------:R-:W-:Y:S02]  /*ea70*/  IMAD.MOV.U32 R135, RZ, RZ, 0x1 ;  /* 0x00000001ff877424 */ /* 0x000fe400078e00ff */
[----:B------:R-:W-:-:S04]  /*ea80*/  IMAD.MOV.U32 R65, RZ, RZ, R134 ;  /* 0x000000ffff417224 */ /* 0x000fc800078e0086 */
[----:B------:R-:W-:-:S04]  /*ea90*/  FADD.FTZ R65, R132, R65 ;  /* 0x0000004184417221 */ /* 0x000fc80000010000 */
[----:B------:R-:W-:-:S04]  /*eaa0*/  FMUL.FTZ R64, R92, R65 ;  /* 0x000000415c407220 */ /* 0x000fc80000410000 */
[--C-:B------:R-:W-:Y:S01]  /*eab0*/  FADD.FTZ R65, R85, -R64.reuse ;  /* 0x8000004055417221 */ /* 0x100fe20000010000 */
[--C-:B------:R-:W-:Y:S01]  /*eac0*/  FADD.FTZ R128, R155, -R64.reuse ;  /* 0x800000409b807221 */ /* 0x100fe20000010000 */
[--C-:B------:R-:W-:Y:S01]  /*ead0*/  FADD.FTZ R130, R153, -R64.reuse ;  /* 0x8000004099827221 */ /* 0x100fe20000010000 */
[--C-:B------:R-:W-:Y:S01]  /*eae0*/  FADD.FTZ R129, R157, -R64.reuse ;  /* 0x800000409d817221 */ /* 0x100fe20000010000 */
[----:B------:R-:W-:Y:S01]  /*eaf0*/  FFMA.FTZ R65, R65, R65, RZ ;  /* 0x0000004141417223 */ /* 0x000fe200000100ff */
        /* <DEDUP_REMOVED lines=60> */
[----:B------:R-:W-:-:S07]  /*eec0*/  MOV R154, R65 ;  /* 0x00000041009a7202 */ /* 0x000fce0000000f00 */
[----:B------:R-:W-:Y:S05]  /*eed0*/  WARPSYNC.COLLECTIVE R133, `(.L_x_2251) ;  /* 0x0000000085087348 */ /* 0x000fea0003c00000 */
[----:B------:R0:W1:Y:S02]  /*eee0*/  SHFL.BFLY P5, R134, R154, R135, R156 ;  /* 0x0c0000879a867389 */ /* 0x00006400000a009c */
[----:B01----:R-:W-:Y:S01]  /*eef0*/  ENDCOLLECTIVE ;  /* 0x000000000000791b */ /* 0x003fe20003800000 */
.L_x_2251:
[----:B------:R-:W-:Y:S01]  /*ef00*/  HFMA2.MMA R135, -RZ, RZ, 0, 1.1920928955078125e-07 ;  /* 0x00000002ff877435 */ /* 0x000fe200000001ff */
[----:B------:R-:W-:-:S05]  /*ef10*/  MOV R128, R134 ;  /* 0x0000008600807202 */ /* 0x000fca0000000f00 */
[----:B------:R-:W-:-:S04]  /*ef20*/  FADD.FTZ R128, R65, R128 ;  /* 0x0000008041807221 */ /* 0x000fc80000010000 */
[----:B------:R-:W-:-:S07]  /*ef30*/  IMAD.MOV.U32 R154, RZ, RZ, R128 ;  /* 0x000000ffff9a7224 */ /* 0x000fce00078e0080 */
[----:B------:R-:W-:Y:S05]  /*ef40*/  WARPSYNC.COLLECTIVE R133, `(.L_x_2252) ;  /* 0x0000000085087348 */ /* 0x000fea0003c00000 */
[----:B------:R0:W1:Y:S02]  /*ef50*/  SHFL.BFLY P5, R134, R154, R135, R156 ;  /* 0x0c0000879a867389 */ /* 0x00006400000a009c */
[----:B01----:R-:W-:Y:S01]  /*ef60*/  ENDCOLLECTIVE ;  /* 0x000000000000791b */ /* 0x003fe20003800000 */
.L_x_2252:
[----:B------:R-:W-:Y:S02]  /*ef70*/  IMAD.MOV.U32 R135, RZ, RZ, 0x4 ;  /* 0x00000004ff877424 */ /* 0x000fe400078e00ff */
[----:B------:R-:W-:-:S04]  /*ef80*/  IMAD.MOV.U32 R129, RZ, RZ, R134 ;  /* 0x000000ffff817224 */ /* 0x000fc800078e0086 */
[----:B------:R-:W-:-:S05]  /*ef90*/  FADD.FTZ R129, R128, R129 ;  /* 0x0000008180817221 */ /* 0x000fca0000010000 */
[----:B------:R-:W-:-:S07]  /*efa0*/  MOV R154, R129 ;  /* 0x00000081009a7202 */ /* 0x000fce0000000f00 */
[----:B------:R-:W-:Y:S05]  /*efb0*/  WARPSYNC.COLLECTIVE R133, `(.L_x_2253) ;  /* 0x0000000085087348 */ /* 0x000fea0003c00000 */
[----:B------:R0:W1:Y:S02]  /*efc0*/  SHFL.BFLY P5, R134, R154, R135, R156 ;  /* 0x0c0000879a867389 */ /* 0x00006400000a009c */
[----:B01----:R-:W-:Y:S01]  /*efd0*/  ENDCOLLECTIVE ;  /* 0x000000000000791b */ /* 0x003fe20003800000 */
.L_x_2253:
[----:B------:R-:W-:Y:S01]  /*efe0*/  HFMA2.MMA R135, -RZ, RZ, 0, 4.76837158203125e-07 ;  /* 0x00000008ff877435 */ /* 0x000fe200000001ff */
[----:B------:R-:W-:-:S05]  /*eff0*/  MOV R130, R134 ;  /* 0x0000008600827202 */ /* 0x000fca0000000f00 */
[----:B------:R-:W-:-:S04]  /*f000*/  FADD.FTZ R130, R129, R130 ;  /* 0x0000008281827221 */ /* 0x000fc80000010000 */
[----:B------:R-:W-:-:S07]  /*f010*/  IMAD.MOV.U32 R154, RZ, RZ, R130 ;  /* 0x000000ffff9a7224 */ /* 0x000fce00078e0082 */
[----:B------:R-:W-:Y:S05]  /*f020*/  WARPSYNC.COLLECTIVE R133, `(.L_x_2254) ;  /* 0x0000000085087348 */ /* 0x000fea0003c00000 */
[----:B------:R0:W1:Y:S02]  /*f030*/  SHFL.BFLY P5, R134, R154, R135, R156 ;  /* 0x0c0000879a867389 */ /* 0x00006400000a009c */
[----:B01----:R-:W-:Y:S01]  /*f040*/  ENDCOLLECTIVE ;  /* 0x000000000000791b */ /* 0x003fe20003800000 */
.L_x_2254:
[----:B------:R-:W-:Y:S02]  /*f050*/  IMAD.MOV.U32 R135, RZ, RZ, 0x10 ;  /* 0x00000010ff877424 */ /* 0x000fe400078e00ff */
[----:B------:R-:W-:-:S04]  /*f060*/  IMAD.MOV.U32 R131, RZ, RZ, R134 ;  /* 0x000000ffff837224 */ /* 0x000fc800078e0086 */
[----:B------:R-:W-:-:S05]  /*f070*/  FADD.FTZ R131, R130, R131 ;  /* 0x0000008382837221 */ /* 0x000fca0000010000 */
[----:B------:R-:W-:-:S07]  /*f080*/  MOV R154, R131 ;  /* 0x00000083009a7202 */ /* 0x000fce0000000f00 */
[----:B------:R-:W-:Y:S05]  /*f090*/  WARPSYNC.COLLECTIVE R133, `(.L_x_2255) ;  /* 0x0000000085087348 */ /* 0x000fea0003c00000 */
[----:B------:R0:W1:Y:S02]  /*f0a0*/  SHFL.BFLY P5, R134, R154, R135, R156 ;  /* 0x0c0000879a867389 */ /* 0x00006400000a009c */
[----:B01----:R-:W-:Y:S01]  /*f0b0*/  ENDCOLLECTIVE ;  /* 0x000000000000791b */ /* 0x003fe20003800000 */
.L_x_2255:
[----:B------:R-:W-:Y:S01]  /*f0c0*/  MOV R132, R134 ;  /* 0x0000008600847202 */ /* 0x000fe20000000f00 */
[----:B------:R-:W-:Y:S06]  /*f0d0*/  BRA `(.L_x_2256) ;  /* 0xffffffe800307947 */ /* 0x000fec000383ffff */
.L_x_2257:
        /* <DEDUP_REMOVED lines=10> */
.L_x_30196:


//--------------------- .text._ZN10layer_norm13ln_fwd_kernelINS_13Kernel_traitsI13__nv_bfloat16S2_S2_S2_fjLj8192ELj1ELj1ELj8ELj16ENS_18Kernel_traits_baseILj8192ES2_S2_S2_S2_fjLj256EEEEELb1ELb1ELb0ELb1EEEvNS_9FwdParamsE --------------------------
	.section	.text._ZN10layer_norm13ln_fwd_kernelINS_13Kernel_traitsI13__nv_bfloat16S2_S2_S2_fjLj8192ELj1ELj1ELj8ELj16ENS_18Kernel_traits_baseILj8192ES2_S2_S2_S2_fjLj256EEEEELb1ELb1ELb0ELb1EEEvNS_9FwdParamsE,"ax",@progbits
	.align	128
        .global         _ZN10layer_norm13ln_fwd_kernelINS_13Kernel_traitsI13__nv_bfloat16S2_S2_S2_fjLj8192ELj1ELj1ELj8ELj16ENS_18Kernel_traits_baseILj8192ES2_S2_S2_S2_fjLj256EEEEELb1ELb1ELb0ELb1EEEvNS_9FwdParamsE
        .type           _ZN10layer_norm13ln_fwd_kernelINS_13Kernel_traitsI13__nv_bfloat16S2_S2_S2_fjLj8192ELj1ELj1ELj8ELj16ENS_18Kernel_traits_baseILj8192ES2_S2_S2_S2_fjLj256EEEEELb1ELb1ELb0ELb1EEEvNS_9FwdParamsE,@function
        .size           _ZN10layer_norm13ln_fwd_kernelINS_13Kernel_traitsI13__nv_bfloat16S2_S2_S2_fjLj8192ELj1ELj1ELj8ELj16ENS_18Kernel_traits_baseILj8192ES2_S2_S2_S2_fjLj256EEEEELb1ELb1ELb0ELb1EEEvNS_9FwdParamsE,(.L_x_30197 - _ZN10layer_norm13ln_fwd_kernelINS_13Kernel_traitsI13__nv_bfloat16S2_S2_S2_fjLj8192ELj1ELj1ELj8ELj16ENS_18Kernel_traits_baseILj8192ES2_S2_S2_S2_fjLj256EEEEELb1ELb1ELb0ELb1EEEvNS_9FwdParamsE)
        .other          _ZN10layer_norm13ln_fwd_kernelINS_13Kernel_traitsI13__nv_bfloat16S2_S2_S2_fjLj8192ELj1ELj1ELj8ELj16ENS_18Kernel_traits_baseILj8192ES2_S2_S2_S2_fjLj256EEEEELb1ELb1ELb0ELb1EEEvNS_9FwdParamsE,@"STO_CUDA_ENTRY STV_DEFAULT"
_ZN10layer_norm13ln_fwd_kernelINS_13Kernel_traitsI13__nv_bfloat16S2_S2_S2_fjLj8192ELj1ELj1ELj8ELj16ENS_18Kernel_traits_baseILj8192ES2_S2_S2_S2_fjLj256EEEEELb1ELb1ELb0ELb1EEEvNS_9FwdParamsE:
.text._ZN10layer_norm13ln_fwd_kernelINS_13Kernel_traitsI13__nv_bfloat16S2_S2_S2_fjLj8192ELj1ELj1ELj8ELj16ENS_18Kernel_traits_baseILj8192ES2_S2_S2_S2_fjLj256EEEEELb1ELb1ELb0ELb1EEEvNS_9FwdParamsE:
[----:B------:R-:W-:Y:S01]  /*0000*/  LDC R1, c[0x0][0x28] ;  /* 0x00000a00ff017b82 */ /* 0x000fe20000000800 */
[----:B------:R-:W0:Y:S01]  /*0010*/  S2R R89, SR_TID.X ;  /* 0x0000000000597919 */ /* 0x000e220000002100 */
[----:B------:R-:W-:Y:S01]  /*0020*/  ULDC.64 UR6, c[0x0][0x2e0] ;  /* 0x0000b80000067ab9 */ /* 0x000fe20000000a00 */
[----:B------:R-:W-:Y:S01]  /*0030*/  ULDC.U8 UR4, c[0x0][0x2f4] ;  /* 0x0000bd0000047ab9 */ /* 0x000fe20000000000 */
[----:B------:R-:W-:Y:S01]  /*0040*/  IMAD.U32 R126, RZ, RZ, UR6 ;  /* 0x00000006ff7e7e24 */ /* 0x000fe2000f8e00ff */
[----:B------:R-:W-:Y:S01]  /*0050*/  MOV R127, UR7 ;  /* 0x00000007007f7c02 */ /* 0x000fe20008000f00 */
[----:B------:R-:W-:Y:S01]  /*0060*/  ULDC.64 UR6, c[0x0][0x2c8] ;  /* 0x0000b20000067ab9 */ /* 0x000fe20000000a00 */
[----:B------:R-:W-:Y:S01]  /*0070*/  ISETP.NE.AND P1, PT, RZ, UR4, PT ;  /* 0x00000004ff007c0c */ /* 0x000fe2000bf25270 */
[----:B------:R-:W-:Y:S01]  /*0080*/  ULDC.64 UR4, c[0x0][0x208] ;  /* 0x0000820000047ab9 */ /* 0x000fe20000000a00 */
[----:B------:R-:W-:Y:S01]  /*0090*/  ISETP.NE.U32.AND P0, PT, RZ, UR6, PT ;  /* 0x00000006ff007c0c */ /* 0x000fe2000bf05070 */
[----:B------:R-:W1:Y:S01]  /*00a0*/  LDC R154, c[0x0][0x2e8] ;  /* 0x0000ba00ff9a7b82 */ /* 0x000e620000000800 */
[----:B------:R-:W-:Y:S01]  /*00b0*/  ULDC.64 UR10, c[0x0][0x278] ;  /* 0x00009e00000a7ab9 */ /* 0x000fe20000000a00 */
[----:B------:R-:W-:Y:S01]  /*00c0*/  ULDC.64 UR8, c[0x0][0x260] ;  /* 0x0000980000087ab9 */ /* 0x000fe20000000a00 */
[----:B------:R-:W-:-:S05]  /*00d0*/  ISETP.NE.AND.EX P0, PT, RZ, UR7, PT, P0 ;  /* 0x00000007ff007c0c */ /* 0x000fca000bf05300 */
[----:B------:R-:W2:Y:S02]  /*00e0*/  LDC R3, c[0x0][0x2ec] ;  /* 0x0000bb00ff037b82 */ /* 0x000ea40000000800 */
[----:B------:R-:W5:Y:S01]  /*00f0*/  @P1 LDG.E.64 R126, desc[UR4][R126.64] ;  /* 0x000000047e7e1981 */ /* 0x000f62000c1e1b00 */
[----:B0-----:R-:W-:-:S05]  /*0100*/  IMAD.SHL.U32 R0, R89, 0x10, RZ ;  /* 0x0000001059007824 */ /* 0x001fca00078e00ff */
[----:B------:R-:W0:Y:S01]  /*0110*/  LDC R12, c[0x0][RZ] ;  /* 0x00000000ff0c7b82 */ /* 0x000e220000000800 */
[----:B-1----:R-:W-:Y:S01]  /*0120*/  @P1 IMAD.MOV.U32 R2, RZ, RZ, R154 ;  /* 0x000000ffff021224 */ /* 0x002fe200078e009a */
[----:B------:R-:W-:-:S04]  /*0130*/  LOP3.LUT R6, R0, 0xff0, RZ, 0xc0, !PT ;  /* 0x00000ff000067812 */ /* 0x000fc800078ec0ff */
[----:B------:R-:W-:Y:S01]  /*0140*/  IADD3 R8, P2, R6, UR6, RZ ;  /* 0x0000000606087c10 */ /* 0x000fe2000ff5e0ff */
[----:B--2---:R1:W5:Y:S03]  /*0150*/  @P1 LDG.E.64 R4, desc[UR4][R2.64] ;  /* 0x0000000402041981 */ /* 0x004366000c1e1b00 */
[----:B------:R-:W-:Y:S01]  /*0160*/  IADD3.X R9, RZ, UR7, RZ, P2, !PT ;  /* 0x00000007ff097c10 */ /* 0x000fe200097fe4ff */
[----:B------:R-:W1:Y:S01]  /*0170*/  S2UR UR6, SR_CTAID.X ;  /* 0x00000000000679c3 */ /* 0x000e620000002500 */
[----:B------:R-:W-:Y:S01]  /*0180*/  LOP3.LUT R0, R89, 0xff, RZ, 0xc0, !PT ;  /* 0x000000ff59007812 */ /* 0x000fe200078ec0ff */
[----:B------:R-:W-:Y:S02]  /*0190*/  ULDC UR7, c[0x0][0x214] ;  /* 0x0000850000077ab9 */ /* 0x000fe40000000800 */
[----:B------:R2:W5:Y:S04]  /*01a0*/  @P0 LDG.E.128 R20, desc[UR4][R8.64] ;  /* 0x0000000408140981 */ /* 0x000568000c1e1d00 */
[----:B------:R2:W5:Y:S04]  /*01b0*/  @P0 LDG.E.128 R24, desc[UR4][R8.64+0x1000] ;  /* 0x0010000408180981 */ /* 0x000568000c1e1d00 */
[----:B------:R2:W5:Y:S04]  /*01c0*/  @P0 LDG.E.128 R28, desc[UR4][R8.64+0x2000] ;  /* 0x00200004081c0981 */ /* 0x000568000c1e1d00 */
[----:B------:R2:W5:Y:S01]  /*01d0*/  @P0 LDG.E.128 R36, desc[UR4][R8.64+0x3000] ;  /* 0x0030000408240981 */ /* 0x000562000c1e1d00 */
[----:B------:R-:W-:-:S02]  /*01e0*/  LEA R10, P3, R0, UR10, 0x4 ;  /* 0x0000000a000a7c11 */ /* 0x000fc4000f8620ff */
[----:B-1----:R-:W-:-:S04]  /*01f0*/  LEA.HI R2, R89, UR6, RZ, 0x18 ;  /* 0x0000000659027c11 */ /* 0x002fc8000f8fc0ff */
[----:B------:R-:W-:Y:S01]  /*0200*/  ISETP.GE.AND P2, PT, R2, UR7, PT ;  /* 0x0000000702007c0c */ /* 0x000fe2000bf46270 */
[----:B------:R-:W-:Y:S01]  /*0210*/  IMAD.X R11, RZ, RZ, UR11, P3 ;  /* 0x0000000bff0b7e24 */ /* 0x000fe200098e06ff */
[----:B------:R-:W-:Y:S01]  /*0220*/  IADD3 R6, P3, R6, UR8, RZ ;  /* 0x0000000806067c10 */ /* 0x000fe2000ff7e0ff */
[----:B0-----:R-:W-:-:S03]  /*0230*/  IMAD R89, R12, UR6, R89 ;  /* 0x000000060c597c24 */ /* 0x001fc6000f8e0259 */
[----:B------:R-:W-:-:S07]  /*0240*/  IADD3.X R7, RZ, UR9, RZ, P3, !PT ;  /* 0x00000009ff077c10 */ /* 0x000fce0009ffe4ff */
[----:B--2---:R-:W-:Y:S05]  /*0250*/  @P2 EXIT ;  /* 0x000000000000294d */ /* 0x004fea0003800000 */
[----:B------:R-:W2:Y:S01]  /*0260*/  LDG.E.128 R40, desc[UR4][R10.64+0x3000] ;  /* 0x003000040a287981 */ /* 0x000ea2000c1e1d00 */
[----:B------:R-:W0:Y:S03]  /*0270*/  @P1 LDC R9, c[0x0][0x2f0] ;  /* 0x0000bc00ff091b82 */ /* 0x000e260000000800 */
[----:B------:R-:W3:Y:S04]  /*0280*/  LDG.E.128 R44, desc[UR4][R6.64] ;  /* 0x00000004062c7981 */ /* 0x000ee8000c1e1d00 */
[----:B------:R-:W4:Y:S04]  /*0290*/  LDG.E.128 R48, desc[UR4][R6.64+0x1000] ;  /* 0x0010000406307981 */ /* 0x000f28000c1e1d00 */
[----:B------:R-:W4:Y:S04]  /*02a0*/  LDG.E.128 R52, desc[UR4][R6.64+0x2000] ;  /* 0x0020000406347981 */ /* 0x000f28000c1e1d00 */
[----:B------:R1:W4:Y:S01]  /*02b0*/  LDG.E.128 R68, desc[UR4][R6.64+0x3000] ;  /* 0x0030000406447981 */ /* 0x000322000c1e1d00 */
[----:B------:R-:W-:-:S03]  /*02c0*/  IMAD.WIDE.U32 R12, R89, -0x326172a9, RZ ;  /* 0xcd9e8d57590c7825 */ /* 0x000fc600078e00ff */
[----:B------:R-:W5:Y:S04]  /*02d0*/  LDG.E.128 R64, desc[UR4][R10.64] ;  /* 0x000000040a407981 */ /* 0x000f68000c1e1d00 */
[----:B------:R-:W5:Y:S02]  /*02e0*/  LDG.E.128 R60, desc[UR4][R10.64+0x1000] ;  /* 0x001000040a3c7981 */ /* 0x000f64000c1e1d00 */
[----:B0----5:R-:W-:Y:S02]  /*02f0*/  @P1 IADD3 R154, P2, R4, R9, RZ ;  /* 0x00000009049a1210 */ /* 0x021fe40007f5e0ff */
[----:B------:R0:W5:Y:S01]  /*0300*/  LDG.E.128 R56, desc[UR4][R10.64+0x2000] ;  /* 0x002000040a387981 */ /* 0x000162000c1e1d00 */
[C---:B-1----:R-:W-:Y:S01]  /*0310*/  VIADD R6, R127.reuse, 0x76cf5d0a ;  /* 0x76cf5d0a7f067836 */ /* 0x042fe20000000000 */
[----:B------:R-:W-:Y:S01]  /*0320*/  IADD3 R7, R127, 0x32370b8f, RZ ;  /* 0x32370b8f7f077810 */ /* 0x000fe20007ffe0ff */
[----:B------:R-:W-:Y:S01]  /*0330*/  @P1 IMAD.X R3, RZ, RZ, R5, P2 ;  /* 0x000000ffff031224 */ /* 0x000fe200010e0605 */
[----:B------:R-:W-:-:S02]  /*0340*/  IADD3 R5, R126, 0x3c6ef372, RZ ;  /* 0x3c6ef3727e057810 */ /* 0x000fc40007ffe0ff */
[----:B------:R-:W-:Y:S02]  /*0350*/  @!P0 CS2R R20, SRZ ;  /* 0x0000000000148805 */ /* 0x000fe4000001ff00 */
[----:B------:R-:W-:Y:S02]  /*0360*/  @!P0 CS2R R22, SRZ ;  /* 0x0000000000168805 */ /* 0x000fe4000001ff00 */
[----:B------:R-:W-:Y:S02]  /*0370*/  @!P0 CS2R R24, SRZ ;  /* 0x0000000000188805 */ /* 0x000fe4000001ff00 */
[--C-:B------:R-:W-:Y:S02]  /*0380*/  SHF.R.U64 R90, R154, 0x2, R3.reuse ;  /* 0x000000029a5a7819 */ /* 0x100fe40000001203 */
[----:B------:R-:W-:Y:S02]  /*0390*/  @!P0 CS2R R26, SRZ ;  /* 0x00000000001a8805 */ /* 0x000fe4000001ff00 */
[----:B------:R-:W-:-:S02]  /*03a0*/  SHF.R.U32.HI R91, RZ, 0x2, R3 ;  /* 0x00000002ff5b7819 */ /* 0x000fc40000011603 */
[----:B------:R-:W-:Y:S02]  /*03b0*/  @!P0 CS2R R28, SRZ ;  /* 0x00000000001c8805 */ /* 0x000fe4000001ff00 */
[----:B------:R-:W-:Y:S01]  /*03c0*/  IADD3 R3, R127, -0x4498517b, RZ ;  /* 0xbb67ae857f037810 */ /* 0x000fe20007ffe0ff */
[----:B------:R-:W-:Y:S01]  /*03d0*/  IMAD.WIDE.U32 R8, R90, -0x2daee0ad, RZ ;  /* 0xd2511f535a087825 */ /* 0x000fe200078e00ff */
[----:B------:R-:W-:Y:S02]  /*03e0*/  LOP3.LUT R4, R13, R91, R126, 0x96, !PT ;  /* 0x0000005b0d047212 */ /* 0x000fe400078e967e */
[----:B------:R-:W-:Y:S02]  /*03f0*/  @!P0 CS2R R36, SRZ ;  /* 0x0000000000248805 */ /* 0x000fe4000001ff00 */
[----:B------:R-:W-:Y:S02]  /*0400*/  PRMT R93, R20, 0x7632, R93 ;  /* 0x00007632145d7816 */ /* 0x000fe4000000005d */
[----:B------:R-:W-:-:S02]  /*0410*/  @!P0 CS2R R30, SRZ ;  /* 0x00000000001e8805 */ /* 0x000fc4000001ff00 */
[----:B------:R-:W-:Y:S01]  /*0420*/  LOP3.LUT R14, R9, R127, RZ, 0x3c, !PT ;  /* 0x0000007f090e7212 */ /* 0x000fe200078e3cff */
[----:B0-----:R-:W-:Y:S01]  /*0430*/  IMAD.WIDE.U32 R10, R4, -0x2daee0ad, RZ ;  /* 0xd2511f53040a7825 */ /* 0x001fe200078e00ff */
[----:B------:R-:W-:Y:S02]  /*0440*/  IADD3 R9, R126, 0x78dde6e4, RZ ;  /* 0x78dde6e47e097810 */ /* 0x000fe40007ffe0ff */
[----:B------:R-:W-:Y:S02]  /*0450*/  @!P0 CS2R R38, SRZ ;  /* 0x0000000000268805 */ /* 0x000fe4000001ff00 */
[----:B------:R-:W-:Y:S01]  /*0460*/  PRMT R94, R21, 0x7632, R94 ;  /* 0x00007632155e7816 */ /* 0x000fe2000000005e */
[----:B------:R-:W-:Y:S01]  /*0470*/  IMAD.WIDE.U32 R14, R14, -0x326172a9, RZ ;  /* 0xcd9e8d570e0e7825 */ /* 0x000fe200078e00ff */
[----:B------:R-:W-:Y:S01]  /*0480*/  LOP3.LUT R16, R11, R8, R3, 0x96, !PT ;  /* 0x000000080b107212 */ /* 0x000fe200078e9603 */
[----:B------:R-:W-:Y:S01]  /*0490*/  ULDC.64 UR6, c[0x0][0x270] ;  /* 0x00009c0000067ab9 */ /* 0x000fe20000000a00 */
[----:B------:R-:W-:Y:S01]  /*04a0*/  IADD3 R11, R127, -0x56f99767, RZ ;  /* 0xa90668997f0b7810 */ /* 0x000fe20007ffe0ff */
[----:B------:R-:W-:Y:S01]  /*04b0*/  VIADD R4, R126, 0x9e3779b9 ;  /* 0x9e3779b97e047836 */ /* 0x000fe20000000000 */
[----:B------:R-:W-:Y:S01]  /*04c0*/  PRMT R95, R22, 0x7632, R95 ;  /* 0x00007632165f7816 */ /* 0x000fe2000000005f */
[----:B------:R-:W-:Y:S01]  /*04d0*/  IMAD.WIDE.U32 R16, R16, -0x326172a9, RZ ;  /* 0xcd9e8d5710107825 */ /* 0x000fe200078e00ff */
[----:B------:R-:W-:Y:S01]  /*04e0*/  PRMT R96, R23, 0x7632, R96 ;  /* 0x0000763217607816 */ /* 0x000fe20000000060 */
[----:B------:R-:W-:Y:S01]  /*04f0*/  HFMA2.MMA R133, -RZ, RZ, 0, 5.9604644775390625e-08 ;  /* 0x00000001ff857435 */ /* 0x000fe200000001ff */
[----:B------:R-:W-:Y:S01]  /*0500*/  LOP3.LUT R12, R15, R4, R12, 0x96, !PT ;  /* 0x000000040f0c7212 */ /* 0x000fe200078e960c */
[----:B------:R-:W-:Y:S01]  /*0510*/  VIADD R8, R126, 0xdaa66d2b ;  /* 0xdaa66d2b7e087836 */ /* 0x000fe20000000000 */
[----:B------:R-:W-:Y:S01]  /*0520*/  LOP3.LUT R14, R17, R14, R5, 0x96, !PT ;  /* 0x0000000e110e7212 */ /* 0x000fe200078e9605 */
[----:B------:R-:W-:Y:S01]  /*0530*/  IMAD.MOV.U32 R92, RZ, RZ, RZ ;  /* 0x000000ffff5c7224 */ /* 0x000fe200078e00ff */
[----:B------:R-:W-:Y:S01]  /*0540*/  PRMT R97, R24, 0x7632, R97 ;  /* 0x0000763218617816 */ /* 0x000fe20000000061 */
[----:B------:R-:W-:Y:S01]  /*0550*/  IMAD.WIDE.U32 R12, R12, -0x2daee0ad, RZ ;  /* 0xd2511f530c0c7825 */ /* 0x000fe200078e00ff */
[----:B------:R-:W-:Y:S01]  /*0560*/  PRMT R98, R25, 0x7632, R98 ;  /* 0x0000763219627816 */ /* 0x000fe20000000062 */
[----:B------:R-:W-:Y:S01]  /*0570*/  ULDC UR10, c[0x0][0x290] ;  /* 0x0000a400000a7ab9 */ /* 0x000fe20000000800 */
[----:B------:R-:W-:Y:S01]  /*0580*/  PRMT R99, R26, 0x7632, R99 ;  /* 0x000076321a637816 */ /* 0x000fe20000000063 */
[----:B------:R-:W-:Y:S01]  /*0590*/  IMAD.WIDE.U32 R14, R14, -0x2daee0ad, RZ ;  /* 0xd2511f530e0e7825 */ /* 0x000fe200078e00ff */
[----:B------:R-:W-:Y:S01]  /*05a0*/  LOP3.LUT R18, R13, R10, R6, 0x96, !PT ;  /* 0x0000000a0d127212 */ /* 0x000fe200078e9606 */
[----:B------:R-:W-:Y:S01]  /*05b0*/  ULDC.64 UR8, c[0x0][0x230] ;  /* 0x00008c0000087ab9 */ /* 0x000fe20000000a00 */
[----:B------:R-:W-:Y:S01]  /*05c0*/  IADD3 R13, R126, -0x4ab325aa, RZ ;  /* 0xb54cda567e0d7810 */ /* 0x000fe20007ffe0ff */
[----:B------:R-:W-:Y:S01]  /*05d0*/  VIADD R10, R127, 0xed9eba14 ;  /* 0xed9eba147f0a7836 */ /* 0x000fe20000000000 */
[----:B------:R-:W-:Y:S01]  /*05e0*/  LOP3.LUT R32, R15, R12, R7, 0x96, !PT ;  /* 0x0000000c0f207212 */ /* 0x000fe200078e9607 */
[----:B------:R-:W-:Y:S01]  /*05f0*/  IMAD.WIDE.U32 R18, R18, -0x326172a9, RZ ;  /* 0xcd9e8d5712127825 */ /* 0x000fe200078e00ff */
[----:B------:R-:W-:Y:S01]  /*0600*/  IADD3 R15, R127, 0x1fd5c5a3, RZ ;  /* 0x1fd5c5a37f0f7810 */ /* 0x000fe20007ffe0ff */
[----:B------:R-:W-:Y:S01]  /*0610*/  ULDC.64 UR12, c[0x0][0x2b8] ;  /* 0x0000ae00000c7ab9 */ /* 0x000fe20000000a00 */
[----:B------:R-:W-:Y:S01]  /*0620*/  PRMT R100, R27, 0x7632, R100 ;  /* 0x000076321b647816 */ /* 0x000fe20000000064 */
[----:B------:R-:W-:Y:S01]  /*0630*/  IMAD.WIDE.U32 R32, R32, -0x326172a9, RZ ;  /* 0xcd9e8d5720207825 */ /* 0x000fe200078e00ff */
[----:B------:R-:W-:Y:S01]  /*0640*/  LOP3.LUT R16, R19, R16, R8, 0x96, !PT ;  /* 0x0000001013107212 */ /* 0x000fe200078e9608 */
[----:B------:R-:W-:Y:S01]  /*0650*/  ULDC.64 UR14, c[0x0][0x210] ;  /* 0x00008400000e7ab9 */ /* 0x000fe20000000a00 */
[----:B------:R-:W-:Y:S01]  /*0660*/  PRMT R101, R28, 0x7632, R101 ;  /* 0x000076321c657816 */ /* 0x000fe20000000065 */
[----:B------:R-:W-:Y:S01]  /*0670*/  VIADD R12, R126, 0x1715609d ;  /* 0x1715609d7e0c7836 */ /* 0x000fe20000000000 */
[----:B------:R-:W-:Y:S01]  /*0680*/  LOP3.LUT R18, R33, R18, R9, 0x96, !PT ;  /* 0x0000001221127212 */ /* 0x000fe200078e9609 */
[----:B------:R-:W-:Y:S01]  /*0690*/  IMAD.WIDE.U32 R16, R16, -0x2daee0ad, RZ ;  /* 0xd2511f5310107825 */ /* 0x000fe200078e00ff */
[----:B------:R-:W-:Y:S01]  /*06a0*/  ISETP.NE.U32.AND P0, PT, RZ, UR6, PT ;  /* 0x00000006ff007c0c */ /* 0x000fe2000bf05070 */
[----:B------:R-:W-:Y:S01]  /*06b0*/  ULDC.U8 UR6, c[0x0][0x2a0] ;  /* 0x0000a80000067ab9 */ /* 0x000fe20000000000 */
[----:B------:R-:W-:Y:S01]  /*06c0*/  PRMT R102, R29, 0x7632, R102 ;  /* 0x000076321d667816 */ /* 0x000fe20000000066 */
[----:B------:R-:W-:Y:S01]  /*06d0*/  IMAD.WIDE.U32 R18, R18, -0x2daee0ad, RZ ;  /* 0xd2511f5312127825 */ /* 0x000fe200078e00ff */
[----:B------:R-:W-:-:S02]  /*06e0*/  LOP3.LUT R34, R17, R14, R10, 0x96, !PT ;  /* 0x0000000e11227212 */ /* 0x000fc400078e960a */
[----:B------:R-:W-:Y:S01]  /*06f0*/  IADD3 R17, R126, -0xe443238, RZ ;  /* 0xf1bbcdc87e117810 */ /* 0x000fe20007ffe0ff */
[----:B------:R-:W-:Y:S01]  /*0700*/  VIADD R14, R127, 0x646e171e ;  /* 0x646e171e7f0e7836 */ /* 0x000fe20000000000 */
[----:B------:R-:W-:Y:S01]  /*0710*/  LOP3.LUT R72, R19, R16, R11, 0x96, !PT ;  /* 0x0000001013487212 */ /* 0x000fe200078e960b */
[----:B------:R-:W-:Y:S01]  /*0720*/  IMAD.WIDE.U32 R34, R34, -0x326172a9, RZ ;  /* 0xcd9e8d5722227825 */ /* 0x000fe200078e00ff */
[----:B------:R-:W-:Y:S02]  /*0730*/  PRMT R106, R37, 0x7632, R106 ;  /* 0x00007632256a7816 */ /* 0x000fe4000000006a */
[----:B------:R-:W-:Y:S01]  /*0740*/  PRMT R103, R30, 0x7632, R103 ;  /* 0x000076321e677816 */ /* 0x000fe20000000067 */
[----:B------:R-:W-:Y:S01]  /*0750*/  IMAD.WIDE.U32 R72, R72, -0x326172a9, RZ ;  /* 0xcd9e8d5748487825 */ /* 0x000fe200078e00ff */
[----:B------:R-:W-:Y:S02]  /*0760*/  LOP3.LUT R32, R35, R32, R12, 0x96, !PT ;  /* 0x0000002023207212 */ /* 0x000fe400078e960c */
[----:B------:R-:W-:Y:S01]  /*0770*/  PRMT R107, R38, 0x7632, R107 ;  /* 0x00007632266b7816 */ /* 0x000fe2000000006b */
[----:B------:R-:W-:Y:S01]  /*0780*/  VIADD R16, R126, 0x5384540f ;  /* 0x5384540f7e107836 */ /* 0x000fe20000000000 */
[----:B------:R-:W-:Y:S01]  /*0790*/  LOP3.LUT R34, R73, R34, R13, 0x96, !PT ;  /* 0x0000002249227212 */ /* 0x000fe200078e960d */
[----:B------:R-:W-:Y:S01]  /*07a0*/  IMAD.WIDE.U32 R32, R32, -0x2daee0ad, RZ ;  /* 0xd2511f5320207825 */ /* 0x000fe200078e00ff */
[----:B------:R-:W-:-:S02]  /*07b0*/  PRMT R104, R31, 0x7632, R104 ;  /* 0x000076321f687816 */ /* 0x000fc40000000068 */
[----:B------:R-:W-:Y:S01]  /*07c0*/  PRMT R105, R36, 0x7632, R105 ;  /* 0x0000763224697816 */ /* 0x000fe20000000069 */
[----:B------:R-:W-:Y:S01]  /*07d0*/  IMAD.WIDE.U32 R34, R34, -0x2daee0ad, RZ ;  /* 0xd2511f5322227825 */ /* 0x000fe200078e00ff */
[----:B------:R-:W-:Y:S02]  /*07e0*/  LOP3.LUT R74, R33, R18, R14, 0x96, !PT ;  /* 0x00000012214a7212 */ /* 0x000fe400078e960e */
[----:B------:R-:W-:Y:S01]  /*07f0*/  SHF.L.U32 R33, R38, 0x10, RZ ;  /* 0x0000001026217819 */ /* 0x000fe200000006ff */
[----:B------:R-:W-:Y:S01]  /*0800*/  VIADD R18, R127, 0xdb3d7428 ;  /* 0xdb3d74287f127836 */ /* 0x000fe20000000000 */
[----:B------:R-:W-:Y:S01]  /*0810*/  LOP3.LUT R146, R35, R32, R15, 0x96, !PT ;  /* 0x0000002023927212 */ /* 0x000fe200078e960f */
[----:B------:R-:W-:Y:S01]  /*0820*/  IMAD.WIDE.U32 R74, R74, -0x326172a9, RZ ;  /* 0xcd9e8d574a4a7825 */ /* 0x000fe200078e00ff */
[----:B------:R-:W-:Y:S02]  /*0830*/  IADD3 R35, R126, -0x700cb87f, RZ ;  /* 0x8ff347817e237810 */ /* 0x000fe40007ffe0ff */
[----:B------:R-:W-:Y:S01]  /*0840*/  ISETP.NE.AND.EX P0, PT, RZ, UR7, PT, P0 ;  /* 0x00000007ff007c0c */ /* 0x000fe2000bf05300 */
[C---:B------:R-:W-:Y:S01]  /*0850*/  IMAD.HI.U32 R32, R146.reuse, -0x326172a9, RZ ;  /* 0xcd9e8d5792207827 */ /* 0x040fe200078e00ff */
[----:B------:R-:W-:Y:S01]  /*0860*/  LOP3.LUT R72, R75, R72, R16, 0x96, !PT ;  /* 0x000000484b487212 */ /* 0x000fe200078e9610 */
[----:B------:R-:W-:Y:S01]  /*0870*/  ULDC UR7, c[0x0][0x218] ;  /* 0x0000860000077ab9 */ /* 0x000fe20000000800 */
[----:B------:R-:W-:Y:S01]  /*0880*/  PRMT R108, R39, 0x7632, R108 ;  /* 0x00007632276c7816 */ /* 0x000fe2000000006c */
[----:B------:R-:W-:Y:S01]  /*0890*/  IMAD R146, R146, -0x326172a9, RZ ;  /* 0xcd9e8d5792927824 */ /* 0x000fe200078e02ff */
[----:B------:R-:W-:Y:S01]  /*08a0*/  LOP3.LUT R74, R32, R74, R17, 0x96, !PT ;  /* 0x0000004a204a7212 */ /* 0x000fe200078e9611 */
[----:B------:R-:W-:Y:S01]  /*08b0*/  IMAD.HI.U32 R19, R72, -0x2daee0ad, RZ ;  /* 0xd2511f5348137827 */ /* 0x000fe200078e00ff */
[----:B------:R-:W-:-:S02]  /*08c0*/  P2R R131, PR, RZ, 0x1 ;  /* 0x00000001ff837803 */ /* 0x000fc40000000000 */
[----:B------:R-:W-:Y:S01]  /*08d0*/  ISETP.NE.AND P0, PT, RZ, UR6, PT ;  /* 0x00000006ff007c0c */ /* 0x000fe2000bf05270 */
[----:B------:R-:W-:Y:S01]  /*08e0*/  IMAD.U32 R32, R37, 0x10000, RZ ;  /* 0x0001000025207824 */ /* 0x000fe200078e00ff */
[----:B------:R-:W-:Y:S01]  /*08f0*/  LOP3.LUT R148, R19, R34, R18, 0x96, !PT ;  /* 0x0000002213947212 */ /* 0x000fe200078e9612 */
[----:B------:R-:W-:Y:S01]  /*0900*/  VIADD R34, R127, 0x96a522ad ;  /* 0x96a522ad7f227836 */ /* 0x000fe20000000000 */
        /* <DEDUP_REMOVED lines=11> */
[----:B------:R-:W-:Y:S01]  /*09c0*/  IMAD R37, R72, -0x2daee0ad, RZ ;  /* 0xd2511f5348257824 */ /* 0x000fe200078e02ff */
[----:B------:R-:W-:Y:S01]  /*09d0*/  LOP3.LUT R154, R154, 0x3, RZ, 0xc0, !PT ;  /* 0x000000039a9a7812 */ /* 0x000fe200078ec0ff */
[----:B------:R-:W-:Y:S01]  /*09e0*/  IMAD.HI.U32 R150, R74, -0x2daee0ad, RZ ;  /* 0xd2511f534a967827 */ /* 0x000fe200078e00ff */
[----:B------:R-:W-:-:S02]  /*09f0*/  SHF.L.U32 R93, R93, 0x10, RZ ;  /* 0x000000105d5d7819 */ /* 0x000fc400000006ff */
[----:B------:R-:W-:Y:S01]  /*0a00*/  P2R R132, PR, RZ, 0x1 ;  /* 0x00000001ff847803 */ /* 0x000fe20000000000 */
[----:B------:R-:W-:Y:S01]  /*0a10*/  IMAD.U32 R30, R31, 0x10000, RZ ;  /* 0x000100001f1e7824 */ /* 0x000fe200078e00ff */
[----:B------:R-:W-:Y:S01]  /*0a20*/  SHF.L.U32 R31, R36, 0x10, RZ ;  /* 0x00000010241f7819 */ /* 0x000fe200000006ff */
[----:B------:R-:W-:Y:S01]  /*0a30*/  IMAD.HI.U32 R38, R148, -0x326172a9, RZ ;  /* 0xcd9e8d5794267827 */ /* 0x000fe200078e00ff */
[----:B------:R-:W-:Y:S02]  /*0a40*/  LOP3.LUT R150, R150, R37, R34, 0x96, !PT ;  /* 0x0000002596967212 */ /* 0x000fe400078e9622 */
[----:B------:R-:W-:Y:S01]  /*0a50*/  SHF.L.U32 R95, R95, 0x10, RZ ;  /* 0x000000105f5f7819 */ /* 0x000fe200000006ff */
        /* <DEDUP_REMOVED lines=14> */
[----:B------:R-:W-:-:S02]  /*0b40*/  IMAD.U32 R106, R106, 0x10000, RZ ;  /* 0x000100006a6a7824 */ /* 0x000fc400078e00ff */
[----:B------:R-:W-:Y:S02]  /*0b50*/  IMAD.U32 R108, R108, 0x10000, RZ ;  /* 0x000100006c6c7824 */ /* 0x000fe400078e00ff */
[----:B------:R-:W-:Y:S02]  /*0b60*/  IMAD R152, R74, -0x2daee0ad, RZ ;  /* 0xd2511f534a987824 */ /* 0x000fe400078e02ff */
[----:B------:R-:W-:Y:S01]  /*0b70*/  IMAD R148, R148, -0x326172a9, RZ ;  /* 0xcd9e8d5794947824 */ /* 0x000fe200078e02ff */
[C---:B--2---:R-:W-:Y:S01]  /*0b80*/  PRMT R111, R42.reuse, 0x7632, R111 ;  /* 0x000076322a6f7816 */ /* 0x044fe2000000006f */
[----:B------:R-:W-:Y:S01]  /*0b90*/  IMAD.U32 R38, R41, 0x10000, RZ ;  /* 0x0001000029267824 */ /* 0x000fe200078e00ff */
[----:B------:R-:W-:Y:S02]  /*0ba0*/  SHF.L.U32 R39, R42, 0x10, RZ ;  /* 0x000000102a277819 */ /* 0x000fe400000006ff */
[C---:B---3--:R-:W-:Y:S02]  /*0bb0*/  PRMT R114, R44.reuse, 0x7632, R114 ;  /* 0x000076322c727816 */ /* 0x048fe40000000072 */
[----:B------:R-:W-:-:S02]  /*0bc0*/  SHF.L.U32 R42, R44, 0x10, RZ ;  /* 0x000000102c2a7819 */ /* 0x000fc400000006ff */
[C---:B------:R-:W-:Y:S02]  /*0bd0*/  PRMT R109, R40.reuse, 0x7632, R109 ;  /* 0x00007632286d7816 */ /* 0x040fe4000000006d */
[----:B------:R-:W-:Y:S01]  /*0be0*/  SHF.L.U32 R37, R40, 0x10, RZ ;  /* 0x0000001028257819 */ /* 0x000fe200000006ff */
[----:B------:R-:W-:Y:S01]  /*0bf0*/  IMAD.U32 R40, R43, 0x10000, RZ ;  /* 0x000100002b287824 */ /* 0x000fe200078e00ff */
[----:B------:R-:W-:Y:S01]  /*0c00*/  PRMT R110, R41, 0x7632, R110 ;  /* 0x00007632296e7816 */ /* 0x000fe2000000006e */
[----:B------:R-:W-:Y:S01]  /*0c10*/  IMAD.U32 R41, R45, 0x10000, RZ ;  /* 0x000100002d297824 */ /* 0x000fe200078e00ff */
[----:B------:R-:W-:Y:S01]  /*0c20*/  PRMT R112, R43, 0x7632, R112 ;  /* 0x000076322b707816 */ /* 0x000fe20000000070 */
[----:B------:R-:W-:Y:S01]  /*0c30*/  IMAD.U32 R43, R47, 0x10000, RZ ;  /* 0x000100002f2b7824 */ /* 0x000fe200078e00ff */
[----:B------:R-:W-:Y:S01]  /*0c40*/  PRMT R113, R45, 0x7632, R113 ;  /* 0x000076322d717816 */ /* 0x000fe20000000071 */
[----:B----4-:R-:W-:Y:S01]  /*0c50*/  IMAD.U32 R45, R49, 0x10000, RZ ;  /* 0x00010000312d7824 */ /* 0x010fe200078e00ff */
[----:B------:R-:W-:Y:S01]  /*0c60*/  PRMT R116, R46, 0x7632, R116 ;  /* 0x000076322e747816 */ /* 0x000fe20000000074 */
[----:B------:R-:W-:Y:S01]  /*0c70*/  IMAD.U32 R110, R110, 0x10000, RZ ;  /* 0x000100006e6e7824 */ /* 0x000fe200078e00ff */
[----:B------:R-:W-:Y:S01]  /*0c80*/  SHF.L.U32 R44, R46, 0x10, RZ ;  /* 0x000000102e2c7819 */ /* 0x000fe200000006ff */
        /* <DEDUP_REMOVED lines=27> */
[----:B------:R-:W-:-:S02]  /*0e40*/  PRMT R130, R70, 0x7632, R130 ;  /* 0x0000763246827816 */ /* 0x000fc40000000082 */
        /* <DEDUP_REMOVED lines=15> */
.L_x_2483:
[----:B------:R-:W-:Y:S01]  /*0f40*/  ISETP.NE.AND P2, PT, R131, RZ, PT ;  /* 0x000000ff8300720c */ /* 0x000fe20003f45270 */
[----:B0-----:R-:W0:Y:S01]  /*0f50*/  LDC.64 R86, c[0x0][0x220] ;  /* 0x00008800ff567b82 */ /* 0x001e220000000a00 */
[----:B------:R-:W-:Y:S01]  /*0f60*/  ISETP.NE.U32.AND P0, PT, RZ, UR8, PT ;  /* 0x00000008ff007c0c */ /* 0x000fe2000bf05070 */
[----:B------:R-:W-:-:S03]  /*0f70*/  IMAD R72, R2, UR7, RZ ;  /* 0x0000000702487c24 */ /* 0x000fc6000f8e02ff */
[----:B------:R-:W-:Y:S02]  /*0f80*/  ISETP.NE.AND.EX P0, PT, RZ, UR9, PT, P0 ;  /* 0x00000009ff007c0c */ /* 0x000fe4000bf05300 */
[----:B------:R-:W-:-:S04]  /*0f90*/  SHF.R.S32.HI R73, RZ, 0x1f, R72 ;  /* 0x0000001fff497819 */ /* 0x000fc80000011448 */
[----:B------:R-:W-:Y:S01]  /*0fa0*/  LEA.HI R73, R73, R72, RZ, 0x3 ;  /* 0x0000004849497211 */ /* 0x000fe200078f18ff */
[----:B------:R-:W1:Y:S03]  /*0fb0*/  @P2 LDC.64 R76, c[0x0][0x270] ;  /* 0x00009c00ff4c2b82 */ /* 0x000e660000000a00 */
[----:B------:R-:W-:-:S05]  /*0fc0*/  LEA.HI.SX32 R84, R73, R0, 0x1d ;  /* 0x0000000049547211 */ /* 0x000fca00078feaff */
[----:B------:R-:W2:Y:S01]  /*0fd0*/  @P0 LDC.64 R78, c[0x0][0x230] ;  /* 0x00008c00ff4e0b82 */ /* 0x000ea20000000a00 */
[----:B0-----:R-:W-:-:S06]  /*0fe0*/  IMAD.WIDE.U32 R72, R84, 0x10, R86 ;  /* 0x0000001054487825 */ /* 0x001fcc00078e0056 */
[----:B-----5:R-:W5:Y:S01]  /*0ff0*/  LDG.E.128 R72, desc[UR4][R72.64] ;  /* 0x0000000448487981 */ /* 0x020f62000c1e1d00 */
[----:B-1----:R-:W-:-:S06]  /*1000*/  @P2 IMAD.WIDE R76, R2, 0x2, R76 ;  /* 0x00000002024c2825 */ /* 0x002fcc00078e024c */
[----:B------:R-:W3:Y:S01]  /*1010*/  @P2 LDG.E.U16 R76, desc[UR4][R76.64] ;  /* 0x000000044c4c2981 */ /* 0x000ee2000c1e1500 */
[----:B--2---:R-:W-:-:S05]  /*1020*/  @P0 IMAD.WIDE.U32 R78, R84, 0x10, R78 ;  /* 0x00000010544e0825 */ /* 0x004fca00078e004e */
[----:B------:R0:W5:Y:S01]  /*1030*/  @P0 LDG.E.128 R68, desc[UR4][R78.64] ;  /* 0x000000044e440981 */ /* 0x000162000c1e1d00 */
[C---:B------:R-:W-:Y:S01]  /*1040*/  ISETP.NE.AND P1, PT, R154.reuse, 0x1, PT ;  /* 0x000000019a00780c */ /* 0x040fe20003f25270 */
[----:B------:R-:W-:Y:S01]  /*1050*/  BSSY B0, `(.L_x_2258) ;  /* 0x000000e000007945 */ /* 0x000fe20003800000 */
[----:B------:R-:W-:Y:S02]  /*1060*/  MOV R140, 0x3f800000 ;  /* 0x3f800000008c7802 */ /* 0x000fe40000000f00 */
[----:B------:R-:W-:Y:S01]  /*1070*/  IADD3 R82, R154, 0x1, RZ ;  /* 0x000000019a527810 */ /* 0x000fe20007ffe0ff */
[----:B---3--:R-:W-:-:S08]  /*1080*/  @P2 IMAD.U32 R140, R76, 0x10000, RZ ;  /* 0x000100004c8c2824 */ /* 0x008fd000078e00ff */
        /* <DEDUP_REMOVED lines=9> */
.L_x_2259:
[----:B------:R-:W-:-:S07]  /*1120*/  MOV R85, R148 ;  /* 0x0000009400557202 */ /* 0x000fce0000000f00 */
.L_x_2260:
[----:B------:R-:W-:Y:S05]  /*1130*/  BSYNC B0 ;  /* 0x0000000000007941 */ /* 0x000fea0003800000 */
.L_x_2258:
        /* <DEDUP_REMOVED lines=16> */
.L_x_2264:
[----:B------:R-:W-:Y:S05]  /*1240*/  BSYNC B1 ;  /* 0x0000000000017941 */ /* 0x000fea0003800000 */
.L_x_2263:
[----:B------:R-:W-:Y:S01]  /*1250*/  IMAD.HI.U32 R76, R89, -0x326172a9, RZ ;  /* 0xcd9e8d57594c7827 */ /* 0x000fe200078e00ff */
[----:B------:R-:W-:-:S03]  /*1260*/  LOP3.LUT R77, R77, R92, R127, 0x96, !PT ;  /* 0x0000005c4d4d7212 */ /* 0x000fc600078e967f */
[----:B------:R-:W-:Y:S01]  /*1270*/  IMAD R81, R89, -0x326172a9, RZ ;  /* 0xcd9e8d5759517824 */ /* 0x000fe200078e02ff */
[----:B------:R-:W-:Y:S01]  /*1280*/  LOP3.LUT R76, R76, R91, R126, 0x96, !PT ;  /* 0x0000005b4c4c7212 */ /* 0x000fe200078e967e */
[----:B------:R-:W-:-:S04]  /*1290*/  IMAD.WIDE.U32 R78, R77, -0x326172a9, RZ ;  /* 0xcd9e8d574d4e7825 */ /* 0x000fc800078e00ff */
[----:B------:R-:W-:Y:S01]  /*12a0*/  IMAD R80, R90, -0x2daee0ad, RZ ;  /* 0xd2511f535a507824 */ /* 0x000fe200078e02ff */
        /* <DEDUP_REMOVED lines=26> */
[----:B------:R-:W-:-:S03]  /*1450*/  HFMA2.MMA R82, -RZ, RZ, 0, 0 ;  /* 0x00000000ff527435 */ /* 0x000fc600000001ff */
        /* <DEDUP_REMOVED lines=8> */
[----:B------:R-:W-:-:S07]  /*14e0*/  LOP3.LUT R150, R153, R150, R34, 0x96, !PT ;  /* 0x0000009699967212 */ /* 0x000fce00078e9622 */
.L_x_2262:
[----:B------:R-:W-:Y:S05]  /*14f0*/  BSYNC B0 ;  /* 0x0000000000007941 */ /* 0x000fea0003800000 */
.L_x_2261:
[----:B------:R-:W0:Y:S01]  /*1500*/  LDC R138, c[0x0][0x298] ;  /* 0x0000a600ff8a7b82 */ /* 0x000e220000000800 */
[----:B------:R-:W-:Y:S01]  /*1510*/  I2FP.F32.U32 R77, R85 ;  /* 0x00000055004d7245 */ /* 0x000fe20000201000 */
[----:B------:R-:W-:Y:S01]  /*1520*/  IMAD.MOV.U32 R80, RZ, RZ, 0x2f800000 ;  /* 0x2f800000ff507424 */ /* 0x000fe200078e00ff */
[----:B-----5:R-:W-:Y:S01]  /*1530*/  SHF.L.U32 R79, R72, 0x10, RZ ;  /* 0x00000010484f7819 */ /* 0x020fe200000006ff */
[----:B------:R-:W-:Y:S01]  /*1540*/  IMAD.U32 R76, R64, 0x10000, RZ ;  /* 0x00010000404c7824 */ /* 0x000fe200078e00ff */
[----:B------:R-:W-:Y:S01]  /*1550*/  @P0 SHF.L.U32 R78, R68, 0x10, RZ ;  /* 0x00000010444e0819 */ /* 0x000fe200000006ff */
[----:B------:R-:W-:Y:S01]  /*1560*/  FFMA.FTZ R77, R77, R80, 1.1641532182693481445e-10 ;  /* 0x2f0000004d4d7423 */ /* 0x000fe20000010050 */
[----:B------:R-:W-:Y:S01]  /*1570*/  BSSY B0, `(.L_x_2265) ;  /* 0x0000016000007945 */ /* 0x000fe20003800000 */
[----:B------:R-:W1:Y:S01]  /*1580*/  LDC R136, c[0x0][0x294] ;  /* 0x0000a500ff887b82 */ /* 0x000e620000000800 */
[----:B------:R-:W-:Y:S01]  /*1590*/  FMUL.FTZ R79, R79, R140 ;  /* 0x0000008c4f4f7220 */ /* 0x000fe20000410000 */
[----:B------:R-:W-:-:S03]  /*15a0*/  PRMT R72, R72, 0x7632, R72 ;  /* 0x0000763248487816 */ /* 0x000fc60000000048 */
[----:B0-----:R-:W-:Y:S01]  /*15b0*/  FMUL.FTZ R79, R79, R138 ;  /* 0x0000008a4f4f7220 */ /* 0x001fe20000410000 */
[----:B-1----:R-:W-:-:S04]  /*15c0*/  FSETP.GTU.FTZ.AND P1, PT, R77, R136, PT ;  /* 0x000000884d00720b */ /* 0x002fc80003f3c000 */
[----:B------:R-:W-:Y:S02]  /*15d0*/  P2R R134, PR, RZ, 0x2 ;  /* 0x00000002ff867803 */ /* 0x000fe40000000000 */
[----:B------:R-:W-:Y:S02]  /*15e0*/  FSEL R79, R79, RZ, !P1 ;  /* 0x000000ff4f4f7208 */ /* 0x000fe40004800000 */
[----:B------:R-:W-:-:S03]  /*15f0*/  ISETP.NE.AND P1, PT, R82, 0x1, PT ;  /* 0x000000015200780c */ /* 0x000fc60003f25270 */
[----:B------:R-:W-:-:S04]  /*1600*/  FMUL.FTZ R81, R79, R76 ;  /* 0x0000004c4f517220 */ /* 0x000fc80000410000 */
[----:B------:R-:W-:Y:S01]  /*1610*/  @P0 FADD.FTZ R81, R81, R78 ;  /* 0x0000004e51510221 */ /* 0x000fe20000010000 */
[----:B------:R-:W-:-:S05]  /*1620*/  VIADD R78, R82, 0x1 ;  /* 0x00000001524e7836 */ /* 0x000fca0000000000 */
        /* <DEDUP_REMOVED lines=9> */
.L_x_2266:
[----:B------:R-:W-:-:S07]  /*16c0*/  IMAD.MOV.U32 R85, RZ, RZ, R148 ;  /* 0x000000ffff557224 */ /* 0x000fce00078e0094 */
.L_x_2267:
[----:B------:R-:W-:Y:S05]  /*16d0*/  BSYNC B0 ;  /* 0x0000000000007941 */ /* 0x000fea0003800000 */
.L_x_2265:
        /* <DEDUP_REMOVED lines=16> */
.L_x_2271:
[----:B------:R-:W-:Y:S05]  /*17e0*/  BSYNC B1 ;  /* 0x0000000000017941 */ /* 0x000fea0003800000 */
.L_x_2270:
        /* <DEDUP_REMOVED lines=42> */
.L_x_2269:
[----:B------:R-:W-:Y:S05]  /*1a90*/  BSYNC B0 ;  /* 0x0000000000007941 */ /* 0x000fea0003800000 */
.L_x_2268:
[----:B------:R-:W-:Y:S01]  /*1aa0*/  I2FP.F32.U32 R77, R85 ;  /* 0x00000055004d7245 */ /* 0x000fe20000201000 */
[----:B------:R-:W-:Y:S01]  /*1ab0*/  BSSY B0, `(.L_x_2272) ;  /* 0x000001a000007945 */ /* 0x000fe20003800000 */
[----:B------:R-:W-:Y:S01]  /*1ac0*/  SHF.L.U32 R79, R72, 0x10, RZ ;  /* 0x00000010484f7819 */ /* 0x000fe200000006ff */
[----:B------:R-:W-:Y:S01]  /*1ad0*/  VIADD R82, R78, 0x1 ;  /* 0x000000014e527836 */ /* 0x000fe20000000000 */
[----:B------:R-:W-:Y:S01]  /*1ae0*/  PRMT R72, R64, 0x7632, R72 ;  /* 0x0000763240487816 */ /* 0x000fe20000000048 */
[----:B------:R-:W-:Y:S01]  /*1af0*/  FFMA.FTZ R77, R77, R80, 1.1641532182693481445e-10 ;  /* 0x2f0000004d4d7423 */ /* 0x000fe20000010050 */
[----:B------:R-:W-:Y:S01]  /*1b00*/  @P0 PRMT R76, R68, 0x7632, R76 ;  /* 0x00007632444c0816 */ /* 0x000fe2000000004c */
[----:B------:R-:W-:Y:S02]  /*1b10*/  FMUL.FTZ R79, R79, R140 ;  /* 0x0000008c4f4f7220 */ /* 0x000fe40000410000 */
[----:B------:R-:W-:Y:S01]  /*1b20*/  IMAD.U32 R72, R72, 0x10000, RZ ;  /* 0x0001000048487824 */ /* 0x000fe200078e00ff */
[----:B------:R-:W-:Y:S01]  /*1b30*/  FSETP.GTU.FTZ.AND P1, PT, R77, R136, PT ;  /* 0x000000884d00720b */ /* 0x000fe20003f3c000 */
[----:B------:R-:W-:Y:S01]  /*1b40*/  FMUL.FTZ R79, R79, R138 ;  /* 0x0000008a4f4f7220 */ /* 0x000fe20000410000 */
[----:B------:R-:W-:-:S02]  /*1b50*/  @P0 SHF.L.U32 R76, R76, 0x10, RZ ;  /* 0x000000104c4c0819 */ /* 0x000fc400000006ff */
[----:B------:R-:W-:Y:S02]  /*1b60*/  P2R R135, PR, RZ, 0x2 ;  /* 0x00000002ff877803 */ /* 0x000fe40000000000 */
        /* <DEDUP_REMOVED lines=13> */
.L_x_2273:
[----:B------:R-:W-:-:S07]  /*1c40*/  IMAD.MOV.U32 R72, RZ, RZ, R148 ;  /* 0x000000ffff487224 */ /* 0x000fce00078e0094 */
.L_x_2274:
[----:B------:R-:W-:Y:S05]  /*1c50*/  BSYNC B0 ;  /* 0x0000000000007941 */ /* 0x000fea0003800000 */
.L_x_2272:
        /* <DEDUP_REMOVED lines=16> */
.L_x_2278:
[----:B------:R-:W-:Y:S05]  /*1d60*/  BSYNC B1 ;  /* 0x0000000000017941 */ /* 0x000fea0003800000 */
.L_x_2277:
        /* <DEDUP_REMOVED lines=41> */
[----:B------:R-:W-:-:S07]  /*2000*/  LOP3.LUT R150, R153, R150, R34, 0x96, !PT ;  /* 0x0000009699967212 */ /* 0x000fce00078e9622 */
.L_x_2276:
[----:B------:R-:W-:Y:S05]  /*2010*/  BSYNC B0 ;  /* 0x0000000000007941 */ /* 0x000fea0003800000 */
.L_x_2275:
[----:B------:R-:W-:Y:S01]  /*2020*/  I2FP.F32.U32 R77, R72 ;  /* 0x00000048004d7245 */ /* 0x000fe20000201000 */
[----:B------:R-:W-:Y:S01]  /*2030*/  IMAD.U32 R72, R65, 0x10000, RZ ;  /* 0x0001000041487824 */ /* 0x000fe200078e00ff */
[----:B------:R-:W-:Y:S01]  /*2040*/  SHF.L.U32 R79, R73, 0x10, RZ ;  /* 0x00000010494f7819 */ /* 0x000fe200000006ff */
[----:B------:R-:W-:Y:S01]  /*2050*/  BSSY B0, `(.L_x_2279) ;  /* 0x0000016000007945 */ /* 0x000fe20003800000 */
[C---:B------:R-:W-:Y:S01]  /*2060*/  ISETP.NE.AND P2, PT, R82.reuse, 0x1, PT ;  /* 0x000000015200780c */ /* 0x040fe20003f45270 */
[----:B------:R-:W-:Y:S01]  /*2070*/  FFMA.FTZ R77, R77, R80, 1.1641532182693481445e-10 ;  /* 0x2f0000004d4d7423 */ /* 0x000fe20000010050 */
[----:B------:R-:W-:Y:S01]  /*2080*/  @P0 SHF.L.U32 R76, R69, 0x10, RZ ;  /* 0x00000010454c0819 */ /* 0x000fe200000006ff */
[----:B------:R-:W-:Y:S01]  /*2090*/  FMUL.FTZ R79, R79, R140 ;  /* 0x0000008c4f4f7220 */ /* 0x000fe20000410000 */
[----:B------:R-:W-:Y:S02]  /*20a0*/  PRMT R139, R73, 0x7632, R139 ;  /* 0x00007632498b7816 */ /* 0x000fe4000000008b */
[----:B------:R-:W-:Y:S01]  /*20b0*/  FSETP.GTU.FTZ.AND P1, PT, R77, R136, PT ;  /* 0x000000884d00720b */ /* 0x000fe20003f3c000 */
[----:B------:R-:W-:Y:S01]  /*20c0*/  FMUL.FTZ R79, R79, R138 ;  /* 0x0000008a4f4f7220 */ /* 0x000fe20000410000 */
[----:B------:R-:W-:-:S04]  /*20d0*/  VIADD R77, R82, 0x1 ;  /* 0x00000001524d7836 */ /* 0x000fc80000000000 */
        /* <DEDUP_REMOVED lines=12> */
.L_x_2280:
[----:B------:R-:W-:-:S07]  /*21a0*/  IMAD.MOV.U32 R141, RZ, RZ, R148 ;  /* 0x000000ffff8d7224 */ /* 0x000fce00078e0094 */
.L_x_2281:
[----:B------:R-:W-:Y:S05]  /*21b0*/  BSYNC B0 ;  /* 0x0000000000007941 */ /* 0x000fea0003800000 */
.L_x_2279:
        /* <DEDUP_REMOVED lines=16> */
.L_x_2285:
[----:B------:R-:W-:Y:S05]  /*22c0*/  BSYNC B1 ;  /* 0x0000000000017941 */ /* 0x000fea0003800000 */
.L_x_2284:
        /* <DEDUP_REMOVED lines=42> */
.L_x_2283:
[----:B------:R-:W-:Y:S05]  /*2570*/  BSYNC B0 ;  /* 0x0000000000007941 */ /* 0x000fea0003800000 */
.L_x_2282:
[----:B------:R-:W-:Y:S01]  /*2580*/  I2FP.F32.U32 R73, R141 ;  /* 0x0000008d00497245 */ /* 0x000fe20000201000 */
[----:B------:R-:W-:Y:S01]  /*2590*/  BSSY B0, `(.L_x_2286) ;  /* 0x0000019000007945 */ /* 0x000fe20003800000 */
[----:B------:R-:W-:Y:S01]  /*25a0*/  SHF.L.U32 R139, R139, 0x10, RZ ;  /* 0x000000108b8b7819 */ /* 0x000fe200000006ff */
[C---:B------:R-:W-:Y:S01]  /*25b0*/  VIADD R78, R77.reuse, 0x1 ;  /* 0x000000014d4e7836 */ /* 0x040fe20000000000 */
[----:B------:R-:W-:Y:S01]  /*25c0*/  ISETP.NE.AND P3, PT, R77, 0x1, PT ;  /* 0x000000014d00780c */ /* 0x000fe20003f65270 */
[----:B------:R-:W-:Y:S01]  /*25d0*/  FFMA.FTZ R73, R73, R80, 1.1641532182693481445e-10 ;  /* 0x2f00000049497423 */ /* 0x000fe20000010050 */
[----:B------:R-:W-:Y:S01]  /*25e0*/  PRMT R72, R65, 0x7632, R72 ;  /* 0x0000763241487816 */ /* 0x000fe20000000048 */
[----:B------:R-:W-:-:S03]  /*25f0*/  FMUL.FTZ R139, R139, R140 ;  /* 0x0000008c8b8b7220 */ /* 0x000fc60000410000 */
[----:B------:R-:W-:Y:S01]  /*2600*/  FSETP.GTU.FTZ.AND P2, PT, R73, R136, PT ;  /* 0x000000884900720b */ /* 0x000fe20003f5c000 */
[----:B------:R-:W-:Y:S01]  /*2610*/  FMUL.FTZ R139, R139, R138 ;  /* 0x0000008a8b8b7220 */ /* 0x000fe20000410000 */
[----:B------:R-:W-:Y:S01]  /*2620*/  @P0 PRMT R73, R69, 0x7632, R73 ;  /* 0x0000763245490816 */ /* 0x000fe20000000049 */
[----:B------:R-:W-:-:S03]  /*2630*/  IMAD.U32 R72, R72, 0x10000, RZ ;  /* 0x0001000048487824 */ /* 0x000fc600078e00ff */
[----:B------:R-:W-:Y:S02]  /*2640*/  FSEL R139, R139, RZ, !P2 ;  /* 0x000000ff8b8b7208 */ /* 0x000fe40005000000 */
[----:B------:R-:W-:-:S03]  /*2650*/  @P0 SHF.L.U32 R76, R73, 0x10, RZ ;  /* 0x00000010494c0819 */ /* 0x000fc600000006ff */
        /* <DEDUP_REMOVED lines=11> */
.L_x_2287:
[----:B------:R-:W-:-:S07]  /*2710*/  IMAD.MOV.U32 R139, RZ, RZ, R148 ;  /* 0x000000ffff8b7224 */ /* 0x000fce00078e0094 */
.L_x_2288:
[----:B------:R-:W-:Y:S05]  /*2720*/  BSYNC B0 ;  /* 0x0000000000007941 */ /* 0x000fea0003800000 */
.L_x_2286:
        /* <DEDUP_REMOVED lines=16> */
.L_x_2292:
[----:B------:R-:W-:Y:S05]  /*2830*/  BSYNC B1 ;  /* 0x0000000000017941 */ /* 0x000fea0003800000 */
.L_x_2291:
        /* <DEDUP_REMOVED lines=42> */
.L_x_2290:
[----:B------:R-:W-:Y:S05]  /*2ae0*/  BSYNC B0 ;  /* 0x0000000000007941 */ /* 0x000fea0003800000 */
.L_x_2289:
[----:B------:R-:W-:Y:S01]  /*2af0*/  I2FP.F32.U32 R73, R139 ;  /* 0x0000008b00497245 */ /* 0x000fe20000201000 */
[----:B------:R-:W-:Y:S01]  /*2b00*/  IMAD.U32 R72, R66, 0x10000, RZ ;  /* 0x0001000042487824 */ /* 0x000fe200078e00ff */
[----:B------:R-:W-:Y:S01]  /*2b10*/  SHF.L.U32 R77, R74, 0x10, RZ ;  /* 0x000000104a4d7819 */ /* 0x000fe200000006ff */
[----:B------:R-:W-:Y:S01]  /*2b20*/  BSSY B0, `(.L_x_2293) ;  /* 0x0000016000007945 */ /* 0x000fe20003800000 */
[----:B------:R-:W-:Y:S01]  /*2b30*/  ISETP.NE.AND P4, PT, R78, 0x1, PT ;  /* 0x000000014e00780c */ /* 0x000fe20003f85270 */
[----:B------:R-:W-:Y:S01]  /*2b40*/  FFMA.FTZ R73, R73, R80, 1.1641532182693481445e-10 ;  /* 0x2f00000049497423 */ /* 0x000fe20000010050 */
[----:B------:R-:W-:Y:S01]  /*2b50*/  @P0 SHF.L.U32 R76, R70, 0x10, RZ ;  /* 0x00000010464c0819 */ /* 0x000fe200000006ff */
[----:B------:R-:W-:Y:S01]  /*2b60*/  FMUL.FTZ R77, R77, R140 ;  /* 0x0000008c4d4d7220 */ /* 0x000fe20000410000 */
[----:B------:R-:W-:Y:S01]  /*2b70*/  PRMT R74, R74, 0x7632, R74 ;  /* 0x000076324a4a7816 */ /* 0x000fe2000000004a */
[----:B------:R-:W-:Y:S01]  /*2b80*/  VIADD R79, R78, 0x1 ;  /* 0x000000014e4f7836 */ /* 0x000fe20000000000 */
        /* <DEDUP_REMOVED lines=14> */
.L_x_2294:
[----:B------:R-:W-:-:S07]  /*2c70*/  IMAD.MOV.U32 R142, RZ, RZ, R148 ;  /* 0x000000ffff8e7224 */ /* 0x000fce00078e0094 */
.L_x_2295:
[----:B------:R-:W-:Y:S05]  /*2c80*/  BSYNC B0 ;  /* 0x0000000000007941 */ /* 0x000fea0003800000 */
.L_x_2293:
        /* <DEDUP_REMOVED lines=16> */
.L_x_2299:
[----:B------:R-:W-:Y:S05]  /*2d90*/  BSYNC B1 ;  /* 0x0000000000017941 */ /* 0x000fea0003800000 */
.L_x_2298:
        /* <DEDUP_REMOVED lines=42> */
.L_x_2297:
[----:B------:R-:W-:Y:S05]  /*3040*/  BSYNC B0 ;  /* 0x0000000000007941 */ /* 0x000fea0003800000 */
.L_x_2296:
[----:B------:R-:W-:Y:S01]  /*3050*/  I2FP.F32.U32 R73, R142 ;  /* 0x0000008e00497245 */ /* 0x000fe20000201000 */
[----:B------:R-:W-:Y:S01]  /*3060*/  BSSY B0, `(.L_x_2300) ;  /* 0x0000019000007945 */ /* 0x000fe20003800000 */
[----:B------:R-:W-:Y:S01]  /*3070*/  SHF.L.U32 R77, R74, 0x10, RZ ;  /* 0x000000104a4d7819 */ /* 0x000fe200000006ff */
[C---:B------:R-:W-:Y:S01]  /*3080*/  VIADD R76, R79.reuse, 0x1 ;  /* 0x000000014f4c7836 */ /* 0x040fe20000000000 */
[----:B------:R-:W-:Y:S01]  /*3090*/  ISETP.NE.AND P5, PT, R79, 0x1, PT ;  /* 0x000000014f00780c */ /* 0x000fe20003fa5270 */
[----:B------:R-:W-:Y:S01]  /*30a0*/  FFMA.FTZ R73, R73, R80, 1.1641532182693481445e-10 ;  /* 0x2f00000049497423 */ /* 0x000fe20000010050 */
[----:B------:R-:W-:Y:S01]  /*30b0*/  PRMT R72, R66, 0x7632, R72 ;  /* 0x0000763242487816 */ /* 0x000fe20000000048 */
[----:B------:R-:W-:Y:S01]  /*30c0*/  FMUL.FTZ R77, R77, R140 ;  /* 0x0000008c4d4d7220 */ /* 0x000fe20000410000 */
[----:B------:R-:W-:Y:S02]  /*30d0*/  @P0 PRMT R74, R70, 0x7632, R74 ;  /* 0x00007632464a0816 */ /* 0x000fe4000000004a */
[----:B------:R-:W-:Y:S01]  /*30e0*/  FSETP.GTU.FTZ.AND P4, PT, R73, R136, PT ;  /* 0x000000884900720b */ /* 0x000fe20003f9c000 */
[----:B------:R-:W-:Y:S01]  /*30f0*/  FMUL.FTZ R77, R77, R138 ;  /* 0x0000008a4d4d7220 */ /* 0x000fe20000410000 */
[----:B------:R-:W-:Y:S01]  /*3100*/  IMAD.U32 R72, R72, 0x10000, RZ ;  /* 0x0001000048487824 */ /* 0x000fe200078e00ff */
[----:B------:R-:W-:-:S03]  /*3110*/  @P0 SHF.L.U32 R74, R74, 0x10, RZ ;  /* 0x000000104a4a0819 */ /* 0x000fc600000006ff */
        /* <DEDUP_REMOVED lines=12> */
.L_x_2301:
[----:B------:R-:W-:-:S07]  /*31e0*/  IMAD.MOV.U32 R74, RZ, RZ, R148 ;  /* 0x000000ffff4a7224 */ /* 0x000fce00078e0094 */
.L_x_2302:
[----:B------:R-:W-:Y:S05]  /*31f0*/  BSYNC B0 ;  /* 0x0000000000007941 */ /* 0x000fea0003800000 */
.L_x_2300:
        /* <DEDUP_REMOVED lines=16> */
.L_x_2306:
[----:B------:R-:W-:Y:S05]  /*3300*/  BSYNC B1 ;  /* 0x0000000000017941 */ /* 0x000fea0003800000 */
.L_x_2305:
        /* <DEDUP_REMOVED lines=42> */
.L_x_2304:
[----:B------:R-:W-:Y:S05]  /*35b0*/  BSYNC B0 ;  /* 0x0000000000007941 */ /* 0x000fea0003800000 */
.L_x_2303:
        /* <DEDUP_REMOVED lines=24> */
.L_x_2308:
[----:B------:R-:W-:-:S07]  /*3740*/  IMAD.MOV.U32 R83, RZ, RZ, R148 ;  /* 0x000000ffff537224 */ /* 0x000fce00078e0094 */
.L_x_2309:
[----:B------:R-:W-:Y:S05]  /*3750*/  BSYNC B0 ;  /* 0x0000000000007941 */ /* 0x000fea0003800000 */
.L_x_2307:
        /* <DEDUP_REMOVED lines=18> */
.L_x_2313:
[----:B------:R-:W-:Y:S05]  /*3880*/  BSYNC B1 ;  /* 0x0000000000017941 */ /* 0x000fea0003800000 */
.L_x_2312:
        /* <DEDUP_REMOVED lines=41> */
[----:B------:R-:W-:-:S07]  /*3b20*/  IMAD.MOV.U32 R153, RZ, RZ, RZ ;  /* 0x000000ffff997224 */ /* 0x000fce00078e00ff */
.L_x_2311:
[----:B------:R-:W-:Y:S05]  /*3b30*/  BSYNC B0 ;  /* 0x0000000000007941 */ /* 0x000fea0003800000 */
.L_x_2310:
[----:B------:R-:W-:Y:S01]  /*3b40*/  I2FP.F32.U32 R73, R83 ;  /* 0x0000005300497245 */ /* 0x000fe20000201000 */
[----:B------:R-:W0:Y:S01]  /*3b50*/  @P0 LDC.64 R156, c[0x0][0x230] ;  /* 0x00008c00ff9c0b82 */ /* 0x000e220000000a00 */
[----:B------:R-:W-:Y:S01]  /*3b60*/  SEL R74, RZ, 0x1, P1 ;  /* 0x00000001ff4a7807 */ /* 0x000fe20000800000 */
[----:B------:R-:W-:Y:S01]  /*3b70*/  VIADD R151, R84, 0x100 ;  /* 0x0000010054977836 */ /* 0x000fe20000000000 */
[----:B------:R-:W-:Y:S01]  /*3b80*/  SEL R75, RZ, 0x10000, P5 ;  /* 0x00010000ff4b7807 */ /* 0x000fe20002800000 */
[----:B------:R-:W-:Y:S01]  /*3b90*/  FFMA.FTZ R73, R73, R80, 1.1641532182693481445e-10 ;  /* 0x2f00000049497423 */ /* 0x000fe20000010050 */
[----:B------:R-:W-:Y:S02]  /*3ba0*/  ISETP.NE.AND P6, PT, R134, RZ, PT ;  /* 0x000000ff8600720c */ /* 0x000fe40003fc5270 */
[----:B------:R-:W-:Y:S02]  /*3bb0*/  ISETP.NE.AND P5, PT, R135, RZ, PT ;  /* 0x000000ff8700720c */ /* 0x000fe40003fa5270 */
[----:B------:R-:W-:Y:S01]  /*3bc0*/  FSETP.GTU.FTZ.AND P1, PT, R73, R136, PT ;  /* 0x000000884900720b */ /* 0x000fe20003f3c000 */
[----:B------:R-:W1:Y:S01]  /*3bd0*/  LDC.64 R134, c[0x0][0x238] ;  /* 0x00008e00ff867b82 */ /* 0x000e620000000a00 */
[----:B------:R-:W-:-:S02]  /*3be0*/  SHF.L.U32 R73, R82, 0x10, RZ ;  /* 0x0000001052497819 */ /* 0x000fc400000006ff */
[----:B------:R-:W-:Y:S02]  /*3bf0*/  SEL R144, RZ, 0x100, P4 ;  /* 0x00000100ff907807 */ /* 0x000fe40002000000 */
[----:B------:R-:W-:Y:S01]  /*3c00*/  SEL R72, RZ, 0x1000000, P1 ;  /* 0x01000000ff487807 */ /* 0x000fe20000800000 */
[----:B------:R-:W-:Y:S01]  /*3c10*/  FMUL.FTZ R73, R73, R140 ;  /* 0x0000008c49497220 */ /* 0x000fe20000410000 */
[----:B------:R-:W-:Y:S01]  /*3c20*/  PRMT R79, R67, 0x7632, R79 ;  /* 0x00007632434f7816 */ /* 0x000fe2000000004f */
[----:B------:R-:W2:Y:S01]  /*3c30*/  LDC.64 R82, c[0x0][0x240] ;  /* 0x00009000ff527b82 */ /* 0x000ea20000000a00 */
[----:B------:R-:W-:Y:S01]  /*3c40*/  LOP3.LUT R144, R144, R72, R75, 0xfe, !PT ;  /* 0x0000004890907212 */ /* 0x000fe200078efe4b */
[----:B------:R-:W-:Y:S01]  /*3c50*/  FMUL.FTZ R78, R73, R138 ;  /* 0x0000008a494e7220 */ /* 0x000fe20000410000 */
[----:B------:R-:W-:Y:S01]  /*3c60*/  SEL R76, RZ, 0x1, P2 ;  /* 0x00000001ff4c7807 */ /* 0x000fe20001000000 */
[----:B------:R-:W-:Y:S01]  /*3c70*/  IMAD.U32 R79, R79, 0x10000, RZ ;  /* 0x000100004f4f7824 */ /* 0x000fe200078e00ff */
[----:B------:R-:W-:Y:S01]  /*3c80*/  SEL R72, RZ, 0x1, P5 ;  /* 0x00000001ff487807 */ /* 0x000fe20002800000 */
[----:B------:R-:W-:Y:S01]  /*3c90*/  IMAD.WIDE.U32 R74, R74, 0x10000, RZ ;  /* 0x000100004a4a7825 */ /* 0x000fe200078e00ff */
[----:B------:R-:W-:-:S02]  /*3ca0*/  @P0 PRMT R142, R71, 0x7632, R142 ;  /* 0x00007632478e0816 */ /* 0x000fc4000000008e */
[----:B------:R-:W-:Y:S01]  /*3cb0*/  FSEL R78, R78, RZ, !P1 ;  /* 0x000000ff4e4e7208 */ /* 0x000fe20004800000 */
[----:B------:R-:W-:Y:S01]  /*3cc0*/  IMAD.WIDE.U32 R76, R76, 0x1000000, RZ ;  /* 0x010000004c4c7825 */ /* 0x000fe200078e00ff */
[----:B------:R-:W-:Y:S02]  /*3cd0*/  @P0 SHF.L.U32 R142, R142, 0x10, RZ ;  /* 0x000000108e8e0819 */ /* 0x000fe400000006ff */
[----:B------:R-:W-:Y:S01]  /*3ce0*/  SEL R147, RZ, 0x1, P3 ;  /* 0x00000001ff937807 */ /* 0x000fe20001800000 */
[----:B------:R-:W-:-:S04]  /*3cf0*/  IMAD.WIDE.U32 R72, R72, 0x100, RZ ;  /* 0x0000010048487825 */ /* 0x000fc800078e00ff */
[----:B------:R-:W-:Y:S01]  /*3d00*/  FMUL.FTZ R149, R78, R79 ;  /* 0x0000004f4e957220 */ /* 0x000fe20000410000 */
[----:B------:R-:W-:Y:S02]  /*3d10*/  SEL R155, RZ, 0x1, P6 ;  /* 0x00000001ff9b7807 */ /* 0x000fe40003000000 */
[----:B------:R-:W-:Y:S01]  /*3d20*/  LOP3.LUT R147, R77, R144, R147, 0xfe, !PT ;  /* 0x000000904d937212 */ /* 0x000fe200078efe93 */
[----:B------:R-:W-:Y:S01]  /*3d30*/  @P0 FADD.FTZ R149, R149, R142 ;  /* 0x0000008e95950221 */ /* 0x000fe20000010000 */
[----:B------:R-:W-:Y:S01]  /*3d40*/  LOP3.LUT R154, R72, R76, R74, 0xfe, !PT ;  /* 0x0000004c489a7212 */ /* 0x000fe200078efe4a */
[----:B-1----:R-:W-:Y:S01]  /*3d50*/  IMAD.WIDE.U32 R160, R84, 0x10, R134 ;  /* 0x0000001054a07825 */ /* 0x002fe200078e0086 */
[----:B------:R-:W-:Y:S02]  /*3d60*/  F2FP.BF16.F32.PACK_AB R78, R145, R139 ;  /* 0x0000008b914e723e */ /* 0x000fe400000010ff */
[----:B------:R-:W-:Y:S01]  /*3d70*/  LOP3.LUT R154, R154, R155, RZ, 0xfc, !PT ;  /* 0x0000009b9a9a7212 */ /* 0x000fe200078efcff */
[----:B--2---:R-:W-:Y:S01]  /*3d80*/  IMAD.WIDE.U32 R158, R84, 0x8, R82 ;  /* 0x00000008549e7825 */ /* 0x004fe200078e0052 */
[----:B------:R-:W-:-:S02]  /*3d90*/  F2FP.BF16.F32.PACK_AB R77, R141, R85 ;  /* 0x000000558d4d723e */ /* 0x000fc400000010ff */
[----:B------:R-:W-:Y:S01]  /*3da0*/  F2FP.BF16.F32.PACK_AB R76, R137, R81 ;  /* 0x00000051894c723e */ /* 0x000fe200000010ff */
[----:B0-----:R-:W-:Y:S01]  /*3db0*/  @P0 IMAD.WIDE.U32 R156, R151, 0x10, R156 ;  /* 0x00000010979c0825 */ /* 0x001fe200078e009c */
[----:B------:R-:W-:Y:S02]  /*3dc0*/  F2FP.BF16.F32.PACK_AB R79, R149, R143 ;  /* 0x0000008f954f723e */ /* 0x000fe400000010ff */
[----:B------:R-:W-:Y:S01]  /*3dd0*/  LOP3.LUT R155, R73, R147, R75, 0xfe, !PT ;  /* 0x00000093499b7212 */ /* 0x000fe200078efe4b */
[----:B------:R-:W-:Y:S02]  /*3de0*/  IMAD.WIDE.U32 R72, R151, 0x10, R86 ;  /* 0x0000001097487825 */ /* 0x000fe400078e0056 */
[----:B------:R0:W-:Y:S04]  /*3df0*/  STG.E.128 desc[UR4][R160.64], R76 ;  /* 0x0000004ca0007986 */ /* 0x0001e8000c101d04 */
[----:B------:R0:W-:Y:S04]  /*3e00*/  STG.E.64 desc[UR4][R158.64], R154 ;  /* 0x0000009a9e007986 */ /* 0x0001e8000c101b04 */
        /* <DEDUP_REMOVED lines=14> */
.L_x_2315:
[----:B------:R-:W-:-:S07]  /*3ef0*/  MOV R142, R148 ;  /* 0x00000094008e7202 */ /* 0x000fce0000000f00 */
.L_x_2316:
[----:B------:R-:W-:Y:S05]  /*3f00*/  BSYNC B0 ;  /* 0x0000000000007941 */ /* 0x000fea0003800000 */
.L_x_2314:
        /* <DEDUP_REMOVED lines=16> */
.L_x_2320:
[----:B------:R-:W-:Y:S05]  /*4010*/  BSYNC B1 ;  /* 0x0000000000017941 */ /* 0x000fea0003800000 */
.L_x_2319:
        /* <DEDUP_REMOVED lines=41> */
[----:B------:R-:W-:Y:S02]  /*42b0*/  MOV R148, R78 ;  /* 0x0000004e00947202 */ /* 0x000fe40000000f00 */
[----:B------:R-:W-:-:S07]  /*42c0*/  LOP3.LUT R150, R153, R76, R34, 0x96, !PT ;  /* 0x0000004c99967212 */ /* 0x000fce00078e9622 */
.L_x_2318:
[----:B------:R-:W-:Y:S05]  /*42d0*/  BSYNC B0 ;  /* 0x0000000000007941 */ /* 0x000fea0003800000 */
.L_x_2317:
[----:B------:R-:W-:Y:S01]  /*42e0*/  I2FP.F32.U32 R77, R142 ;  /* 0x0000008e004d7245 */ /* 0x000fe20000201000 */
[----:B------:R-:W-:Y:S01]  /*42f0*/  IMAD.U32 R76, R60, 0x10000, RZ ;  /* 0x000100003c4c7824 */ /* 0x000fe200078e00ff */
[----:B-----5:R-:W-:Y:S01]  /*4300*/  SHF.L.U32 R79, R72, 0x10, RZ ;  /* 0x00000010484f7819 */ /* 0x020fe200000006ff */
[----:B------:R-:W-:Y:S01]  /*4310*/  BSSY B0, `(.L_x_2321) ;  /* 0x0000017000007945 */ /* 0x000fe20003800000 */
[----:B------:R-:W-:Y:S01]  /*4320*/  @P0 SHF.L.U32 R78, R68, 0x10, RZ ;  /* 0x00000010444e0819 */ /* 0x000fe200000006ff */
[----:B------:R-:W-:Y:S01]  /*4330*/  FFMA.FTZ R77, R77, R80, 1.1641532182693481445e-10 ;  /* 0x2f0000004d4d7423 */ /* 0x000fe20000010050 */
[----:B------:R-:W-:Y:S01]  /*4340*/  PRMT R72, R72, 0x7632, R72 ;  /* 0x0000763248487816 */ /* 0x000fe20000000048 */
[----:B------:R-:W-:-:S03]  /*4350*/  FMUL.FTZ R79, R79, R140 ;  /* 0x0000008c4f4f7220 */ /* 0x000fc60000410000 */
[----:B------:R-:W-:Y:S01]  /*4360*/  FSETP.GTU.FTZ.AND P1, PT, R77, R136, PT ;  /* 0x000000884d00720b */ /* 0x000fe20003f3c000 */
[----:B------:R-:W-:-:S03]  /*4370*/  FMUL.FTZ R79, R79, R138 ;  /* 0x0000008a4f4f7220 */ /* 0x000fc60000410000 */
        /* <DEDUP_REMOVED lines=15> */
.L_x_2322:
[----:B------:R-:W-:-:S07]  /*4470*/  IMAD.MOV.U32 R156, RZ, RZ, R148 ;  /* 0x000000ffff9c7224 */ /* 0x000fce00078e0094 */
.L_x_2323:
[----:B------:R-:W-:Y:S05]  /*4480*/  BSYNC B0 ;  /* 0x0000000000007941 */ /* 0x000fea0003800000 */
.L_x_2321:
        /* <DEDUP_REMOVED lines=16> */
.L_x_2327:
[----:B------:R-:W-:Y:S05]  /*4590*/  BSYNC B1 ;  /* 0x0000000000017941 */ /* 0x000fea0003800000 */
.L_x_2326:
        /* <DEDUP_REMOVED lines=44> */
.L_x_2325:
[----:B------:R-:W-:Y:S05]  /*4860*/  BSYNC B0 ;  /* 0x0000000000007941 */ /* 0x000fea0003800000 */
.L_x_2324:
        /* <DEDUP_REMOVED lines=26> */
.L_x_2329:
[----:B------:R-:W-:-:S07]  /*4a10*/  IMAD.MOV.U32 R72, RZ, RZ, R148 ;  /* 0x000000ffff487224 */ /* 0x000fce00078e0094 */
.L_x_2330:
[----:B------:R-:W-:Y:S05]  /*4a20*/  BSYNC B0 ;  /* 0x0000000000007941 */ /* 0x000fea0003800000 */
.L_x_2328:
        /* <DEDUP_REMOVED lines=16> */
.L_x_2334:
[----:B------:R-:W-:Y:S05]  /*4b30*/  BSYNC B1 ;  /* 0x0000000000017941 */ /* 0x000fea0003800000 */
.L_x_2333:
        /* <DEDUP_REMOVED lines=44> */
.L_x_2332:
[----:B------:R-:W-:Y:S05]  /*4e00*/  BSYNC B0 ;  /* 0x0000000000007941 */ /* 0x000fea0003800000 */
.L_x_2331:
        /* <DEDUP_REMOVED lines=24> */
.L_x_2336:
[----:B------:R-:W-:-:S07]  /*4f90*/  IMAD.MOV.U32 R156, RZ, RZ, R148 ;  /* 0x000000ffff9c7224 */ /* 0x000fce00078e0094 */
.L_x_2337:
[----:B------:R-:W-:Y:S05]  /*4fa0*/  BSYNC B0 ;  /* 0x0000000000007941 */ /* 0x000fea0003800000 */
.L_x_2335:
        /* <DEDUP_REMOVED lines=16> */
.L_x_2341:
[----:B------:R-:W-:Y:S05]  /*50b0*/  BSYNC B1 ;  /* 0x0000000000017941 */ /* 0x000fea0003800000 */
.L_x_2340:
        /* <DEDUP_REMOVED lines=44> */
.L_x_2339:
[----:B------:R-:W-:Y:S05]  /*5380*/  BSYNC B0 ;  /* 0x0000000000007941 */ /* 0x000fea0003800000 */
.L_x_2338:
        /* <DEDUP_REMOVED lines=25> */
.L_x_2343:
[----:B------:R-:W-:-:S07]  /*5520*/  IMAD.MOV.U32 R154, RZ, RZ, R148 ;  /* 0x000000ffff9a7224 */ /* 0x000fce00078e0094 */
.L_x_2344:
[----:B------:R-:W-:Y:S05]  /*5530*/  BSYNC B0 ;  /* 0x0000000000007941 */ /* 0x000fea0003800000 */
.L_x_2342:
        /* <DEDUP_REMOVED lines=16> */
.L_x_2348:
[----:B------:R-:W-:Y:S05]  /*5640*/  BSYNC B1 ;  /* 0x0000000000017941 */ /* 0x000fea0003800000 */
.L_x_2347:
        /* <DEDUP_REMOVED lines=44> */
.L_x_2346:
[----:B------:R-:W-:Y:S05]  /*5910*/  BSYNC B0 ;  /* 0x0000000000007941 */ /* 0x000fea0003800000 */
.L_x_2345:
        /* <DEDUP_REMOVED lines=24> */
.L_x_2350:
[----:B------:R-:W-:-:S07]  /*5aa0*/  IMAD.MOV.U32 R154, RZ, RZ, R148 ;  /* 0x000000ffff9a7224 */ /* 0x000fce00078e0094 */
.L_x_2351:
[----:B------:R-:W-:Y:S05]  /*5ab0*/  BSYNC B0 ;  /* 0x0000000000007941 */ /* 0x000fea0003800000 */
.L_x_2349:
        /* <DEDUP_REMOVED lines=16> */
.L_x_2355:
[----:B------:R-:W-:Y:S05]  /*5bc0*/  BSYNC B1 ;  /* 0x0000000000017941 */ /* 0x000fea0003800000 */
.L_x_2354:
        /* <DEDUP_REMOVED lines=44> */
.L_x_2353:
[----:B------:R-:W-:Y:S05]  /*5e90*/  BSYNC B0 ;  /* 0x0000000000007941 */ /* 0x000fea0003800000 */
.L_x_2352:
        /* <DEDUP_REMOVED lines=25> */
.L_x_2357:
[----:B------:R-:W-:-:S07]  /*6030*/  IMAD.MOV.U32 R74, RZ, RZ, R148 ;  /* 0x000000ffff4a7224 */ /* 0x000fce00078e0094 */
.L_x_2358:
[----:B------:R-:W-:Y:S05]  /*6040*/  BSYNC B0 ;  /* 0x0000000000007941 */ /* 0x000fea0003800000 */
.L_x_2356:
        /* <DEDUP_REMOVED lines=16> */
.L_x_2362:
[----:B------:R-:W-:Y:S05]  /*6150*/  BSYNC B1 ;  /* 0x0000000000017941 */ /* 0x000fea0003800000 */
.L_x_2361:
        /* <DEDUP_REMOVED lines=44> */
.L_x_2360:
[----:B------:R-:W-:Y:S05]  /*6420*/  BSYNC B0 ;  /* 0x0000000000007941 */ /* 0x000fea0003800000 */
.L_x_2359:
        /* <DEDUP_REMOVED lines=24> */
.L_x_2364:
[----:B------:R-:W-:-:S07]  /*65b0*/  IMAD.MOV.U32 R156, RZ, RZ, R148 ;  /* 0x000000ffff9c7224 */ /* 0x000fce00078e0094 */
.L_x_2365:
[----:B------:R-:W-:Y:S05]  /*65c0*/  BSYNC B0 ;  /* 0x0000000000007941 */ /* 0x000fea0003800000 */
.L_x_2363:
        /* <DEDUP_REMOVED lines=18> */
.L_x_2369:
[----:B------:R-:W-:Y:S05]  /*66f0*/  BSYNC B1 ;  /* 0x0000000000017941 */ /* 0x000fea0003800000 */
.L_x_2368:
        /* <DEDUP_REMOVED lines=44> */
.L_x_2367:
[----:B------:R-:W-:Y:S05]  /*69c0*/  BSYNC B0 ;  /* 0x0000000000007941 */ /* 0x000fea0003800000 */
.L_x_2366:
[----:B------:R-:W-:Y:S01]  /*69d0*/  I2FP.F32.U32 R73, R156 ;  /* 0x0000009c00497245 */ /* 0x000fe20000201000 */
[----:B------:R-:W0:Y:S01]  /*69e0*/  @P0 LDC.64 R172, c[0x0][0x230] ;  /* 0x00008c00ffac0b82 */ /* 0x000e220000000a00 */
[----:B------:R-:W-:Y:S01]  /*69f0*/  SEL R74, RZ, 0x1, P1 ;  /* 0x00000001ff4a7807 */ /* 0x000fe20000800000 */
[----:B------:R-:W-:Y:S01]  /*6a00*/  VIADD R167, R84, 0x200 ;  /* 0x0000020054a77836 */ /* 0x000fe20000000000 */
[----:B------:R-:W-:Y:S01]  /*6a10*/  SEL R75, RZ, 0x10000, P5 ;  /* 0x00010000ff4b7807 */ /* 0x000fe20002800000 */
[----:B------:R-:W-:Y:S01]  /*6a20*/  FFMA.FTZ R73, R73, R80, 1.1641532182693481445e-10 ;  /* 0x2f00000049497423 */ /* 0x000fe20000010050 */
[----:B------:R-:W-:Y:S01]  /*6a30*/  ISETP.NE.AND P5, PT, R144, RZ, PT ;  /* 0x000000ff9000720c */ /* 0x000fe20003fa5270 */
[----:B------:R-:W-:Y:S01]  /*6a40*/  IMAD.WIDE.U32 R176, R151, 0x10, R134 ;  /* 0x0000001097b07825 */ /* 0x000fe200078e0086 */
[----:B------:R-:W-:Y:S02]  /*6a50*/  SEL R144, RZ, 0x100, P4 ;  /* 0x00000100ff907807 */ /* 0x000fe40002000000 */
[----:B------:R-:W-:Y:S01]  /*6a60*/  FSETP.GTU.FTZ.AND P1, PT, R73, R136, PT ;  /* 0x000000884900720b */ /* 0x000fe20003f3c000 */
[----:B------:R-:W-:Y:S01]  /*6a70*/  IMAD.WIDE.U32 R174, R151, 0x8, R82 ;  /* 0x0000000897ae7825 */ /* 0x000fe200078e0052 */
[----:B------:R-:W-:-:S02]  /*6a80*/  SHF.L.U32 R73, R154, 0x10, RZ ;  /* 0x000000109a497819 */ /* 0x000fc400000006ff */
[----:B------:R-:W-:Y:S02]  /*6a90*/  SEL R72, RZ, 0x1000000, P1 ;  /* 0x01000000ff487807 */ /* 0x000fe40000800000 */
[----:B------:R-:W-:Y:S01]  /*6aa0*/  PRMT R79, R63, 0x7632, R79 ;  /* 0x000076323f4f7816 */ /* 0x000fe2000000004f */
[----:B------:R-:W-:Y:S01]  /*6ab0*/  FMUL.FTZ R73, R73, R140 ;  /* 0x0000008c49497220 */ /* 0x000fe20000410000 */
[----:B------:R-:W-:Y:S01]  /*6ac0*/  LOP3.LUT R144, R144, R72, R75, 0xfe, !PT ;  /* 0x0000004890907212 */ /* 0x000fe200078efe4b */
[----:B------:R-:W-:Y:S01]  /*6ad0*/  IMAD.WIDE.U32 R74, R74, 0x10000, RZ ;  /* 0x000100004a4a7825 */ /* 0x000fe200078e00ff */
[----:B------:R-:W-:-:S03]  /*6ae0*/  ISETP.NE.AND P6, PT, R142, RZ, PT ;  /* 0x000000ff8e00720c */ /* 0x000fc60003fc5270 */
[----:B------:R-:W-:Y:S01]  /*6af0*/  FMUL.FTZ R78, R73, R138 ;  /* 0x0000008a494e7220 */ /* 0x000fe20000410000 */
[----:B------:R-:W-:Y:S01]  /*6b00*/  SEL R76, RZ, 0x1, P2 ;  /* 0x00000001ff4c7807 */ /* 0x000fe20001000000 */
[----:B------:R-:W-:Y:S01]  /*6b10*/  IMAD.U32 R79, R79, 0x10000, RZ ;  /* 0x000100004f4f7824 */ /* 0x000fe200078e00ff */
[----:B------:R-:W-:Y:S01]  /*6b20*/  SEL R72, RZ, 0x1, P5 ;  /* 0x00000001ff487807 */ /* 0x000fe20002800000 */
[----:B0-----:R-:W-:Y:S01]  /*6b30*/  @P0 IMAD.WIDE.U32 R172, R167, 0x10, R172 ;  /* 0x00000010a7ac0825 */ /* 0x001fe200078e00ac */
[----:B------:R-:W-:Y:S02]  /*6b40*/  @P0 PRMT R142, R71, 0x7632, R142 ;  /* 0x00007632478e0816 */ /* 0x000fe4000000008e */
        /* <DEDUP_REMOVED lines=9> */
[----:B------:R-:W-:Y:S02]  /*6be0*/  LOP3.LUT R170, R72, R76, R74, 0xfe, !PT ;  /* 0x0000004c48aa7212 */ /* 0x000fe400078efe4a */
[----:B------:R-:W-:Y:S02]  /*6bf0*/  F2FP.BF16.F32.PACK_AB R78, R165, R159 ;  /* 0x0000009fa54e723e */ /* 0x000fe400000010ff */
[----:B------:R-:W-:Y:S02]  /*6c00*/  LOP3.LUT R170, R170, R171, RZ, 0xfc, !PT ;  /* 0x000000abaaaa7212 */ /* 0x000fe400078efcff */
[----:B------:R-:W-:-:S02]  /*6c10*/  F2FP.BF16.F32.PACK_AB R77, R161, R155 ;  /* 0x0000009ba14d723e */ /* 0x000fc400000010ff */
[----:B------:R-:W-:Y:S02]  /*6c20*/  F2FP.BF16.F32.PACK_AB R76, R157, R153 ;  /* 0x000000999d4c723e */ /* 0x000fe400000010ff */
        /* <DEDUP_REMOVED lines=19> */
.L_x_2371:
[----:B------:R-:W-:-:S07]  /*6d60*/  MOV R142, R148 ;  /* 0x00000094008e7202 */ /* 0x000fce0000000f00 */
.L_x_2372:
[----:B------:R-:W-:Y:S05]  /*6d70*/  BSYNC B0 ;  /* 0x0000000000007941 */ /* 0x000fea0003800000 */
.L_x_2370:
        /* <DEDUP_REMOVED lines=16> */
.L_x_2376:
[----:B------:R-:W-:Y:S05]  /*6e80*/  BSYNC B1 ;  /* 0x0000000000017941 */ /* 0x000fea0003800000 */
.L_x_2375:
        /* <DEDUP_REMOVED lines=44> */
.L_x_2374:
[----:B------:R-:W-:Y:S05]  /*7150*/  BSYNC B0 ;  /* 0x0000000000007941 */ /* 0x000fea0003800000 */
.L_x_2373:
[----:B------:R-:W-:Y:S01]  /*7160*/  I2FP.F32.U32 R77, R142 ;  /* 0x0000008e004d7245 */ /* 0x000fe20000201000 */
[----:B-----5:R-:W-:Y:S01]  /*7170*/  IMAD.U32 R79, R72, 0x10000, RZ ;  /* 0x00010000484f7824 */ /* 0x020fe200078e00ff */
[----:B------:R-:W-:Y:S01]  /*7180*/  SHF.L.U32 R76, R56, 0x10, RZ ;  /* 0x00000010384c7819 */ /* 0x000fe200000006ff */
[----:B------:R-:W-:Y:S01]  /*7190*/  @P0 IMAD.U32 R78, R68, 0x10000, RZ ;  /* 0x00010000444e0824 */ /* 0x000fe200078e00ff */
[----:B------:R-:W-:Y:S01]  /*71a0*/  BSSY B0, `(.L_x_2377) ;  /* 0x0000016000007945 */ /* 0x000fe20003800000 */
[----:B------:R-:W-:Y:S01]  /*71b0*/  FFMA.FTZ R77, R77, R80, 1.1641532182693481445e-10 ;  /* 0x2f0000004d4d7423 */ /* 0x000fe20000010050 */
[----:B------:R-:W-:Y:S01]  /*71c0*/  FMUL.FTZ R79, R79, R140 ;  /* 0x0000008c4f4f7220 */ /* 0x000fe20000410000 */
[----:B------:R-:W-:-:S03]  /*71d0*/  PRMT R72, R72, 0x7632, R72 ;  /* 0x0000763248487816 */ /* 0x000fc60000000048 */
[----:B------:R-:W-:Y:S01]  /*71e0*/  FMUL.FTZ R79, R79, R138 ;  /* 0x0000008a4f4f7220 */ /* 0x000fe20000410000 */
[----:B------:R-:W-:-:S04]  /*71f0*/  FSETP.GTU.FTZ.AND P1, PT, R77, R136, PT ;  /* 0x000000884d00720b */ /* 0x000fc80003f3c000 */
[----:B------:R-:W-:Y:S02]  /*7200*/  P2R R142, PR, RZ, 0x2 ;  /* 0x00000002ff8e7803 */ /* 0x000fe40000000000 */
[----:B------:R-:W-:Y:S02]  /*7210*/  FSEL R79, R79, RZ, !P1 ;  /* 0x000000ff4f4f7208 */ /* 0x000fe40004800000 */
[----:B------:R-:W-:-:S03]  /*7220*/  ISETP.NE.AND P1, PT, R144, 0x1, PT ;  /* 0x000000019000780c */ /* 0x000fc60003f25270 */
[----:B------:R-:W-:-:S04]  /*7230*/  FMUL.FTZ R171, R79, R76 ;  /* 0x0000004c4fab7220 */ /* 0x000fc80000410000 */
[----:B------:R-:W-:Y:S01]  /*7240*/  @P0 FADD.FTZ R171, R78, R171 ;  /* 0x000000ab4eab0221 */ /* 0x000fe20000010000 */
[----:B------:R-:W-:-:S05]  /*7250*/  IADD3 R78, R144, 0x1, RZ ;  /* 0x00000001904e7810 */ /* 0x000fca0007ffe0ff */
        /* <DEDUP_REMOVED lines=9> */
.L_x_2378:
[----:B------:R-:W-:-:S07]  /*72f0*/  MOV R154, R148 ;  /* 0x00000094009a7202 */ /* 0x000fce0000000f00 */
.L_x_2379:
[----:B------:R-:W-:Y:S05]  /*7300*/  BSYNC B0 ;  /* 0x0000000000007941 */ /* 0x000fea0003800000 */
.L_x_2377:
        /* <DEDUP_REMOVED lines=16> */
.L_x_2383:
[----:B------:R-:W-:Y:S05]  /*7410*/  BSYNC B1 ;  /* 0x0000000000017941 */ /* 0x000fea0003800000 */
.L_x_2382:
        /* <DEDUP_REMOVED lines=44> */
.L_x_2381:
[----:B------:R-:W-:Y:S05]  /*76e0*/  BSYNC B0 ;  /* 0x0000000000007941 */ /* 0x000fea0003800000 */
.L_x_2380:
[----:B------:R-:W-:Y:S01]  /*76f0*/  I2FP.F32.U32 R77, R154 ;  /* 0x0000009a004d7245 */ /* 0x000fe20000201000 */
[----:B------:R-:W-:Y:S01]  /*7700*/  IMAD.U32 R79, R72, 0x10000, RZ ;  /* 0x00010000484f7824 */ /* 0x000fe200078e00ff */
[----:B------:R-:W-:Y:S01]  /*7710*/  PRMT R72, R56, 0x7632, R72 ;  /* 0x0000763238487816 */ /* 0x000fe20000000048 */
[----:B------:R-:W-:Y:S01]  /*7720*/  BSSY B0, `(.L_x_2384) ;  /* 0x0000018000007945 */ /* 0x000fe20003800000 */
[----:B------:R-:W-:Y:S01]  /*7730*/  @P0 PRMT R76, R68, 0x7632, R76 ;  /* 0x00007632444c0816 */ /* 0x000fe2000000004c */
[----:B------:R-:W-:Y:S01]  /*7740*/  FFMA.FTZ R77, R77, R80, 1.1641532182693481445e-10 ;  /* 0x2f0000004d4d7423 */ /* 0x000fe20000010050 */
[----:B------:R-:W-:Y:S01]  /*7750*/  FMUL.FTZ R79, R79, R140 ;  /* 0x0000008c4f4f7220 */ /* 0x000fe20000410000 */
[----:B------:R-:W-:Y:S02]  /*7760*/  SHF.L.U32 R72, R72, 0x10, RZ ;  /* 0x0000001048487819 */ /* 0x000fe400000006ff */
[----:B------:R-:W-:Y:S02]  /*7770*/  @P0 IMAD.U32 R76, R76, 0x10000, RZ ;  /* 0x000100004c4c0824 */ /* 0x000fe400078e00ff */
[----:B------:R-:W-:Y:S01]  /*7780*/  FMUL.FTZ R79, R79, R138 ;  /* 0x0000008a4f4f7220 */ /* 0x000fe20000410000 */
[----:B------:R-:W-:-:S02]  /*7790*/  FSETP.GTU.FTZ.AND P1, PT, R77, R136, PT ;  /* 0x000000884d00720b */ /* 0x000fc40003f3c000 */
[C---:B------:R-:W-:Y:S02]  /*77a0*/  IADD3 R147, R78.reuse, 0x1, RZ ;  /* 0x000000014e937810 */ /* 0x040fe40007ffe0ff */
[----:B------:R-:W-:Y:S02]  /*77b0*/  P2R R144, PR, RZ, 0x2 ;  /* 0x00000002ff907803 */ /* 0x000fe40000000000 */
        /* <DEDUP_REMOVED lines=13> */
.L_x_2385:
[----:B------:R-:W-:-:S07]  /*7890*/  MOV R72, R148 ;  /* 0x0000009400487202 */ /* 0x000fce0000000f00 */
.L_x_2386:
[----:B------:R-:W-:Y:S05]  /*78a0*/  BSYNC B0 ;  /* 0x0000000000007941 */ /* 0x000fea0003800000 */
.L_x_2384:
        /* <DEDUP_REMOVED lines=16> */
.L_x_2390:
[----:B------:R-:W-:Y:S05]  /*79b0*/  BSYNC B1 ;  /* 0x0000000000017941 */ /* 0x000fea0003800000 */
.L_x_2389:
        /* <DEDUP_REMOVED lines=37> */
[----:B------:R-:W-:Y:S01]  /*7c10*/  IMAD.WIDE.U32 R172, R172, -0x326172a9, RZ ;  /* 0xcd9e8d57acac7825 */ /* 0x000fe200078e00ff */
[----:B------:R-:W-:-:S03]  /*7c20*/  HFMA2.MMA R147, -RZ, RZ, 0, 0 ;  /* 0x00000000ff937435 */ /* 0x000fc600000001ff */
[----:B------:R-:W-:Y:S01]  /*7c30*/  IMAD.WIDE.U32 R76, R76, -0x2daee0ad, RZ ;  /* 0xd2511f534c4c7825 */ /* 0x000fe200078e00ff */
[----:B------:R-:W-:Y:S02]  /*7c40*/  LOP3.LUT R146, R173, R146, R35, 0x96, !PT ;  /* 0x00000092ad927212 */ /* 0x000fe400078e9623 */
[----:B------:R-:W-:Y:S01]  /*7c50*/  MOV R148, R172 ;  /* 0x000000ac00947202 */ /* 0x000fe20000000f00 */
[----:B------:R-:W-:Y:S01]  /*7c60*/  IMAD.MOV.U32 R152, RZ, RZ, R76 ;  /* 0x000000ffff987224 */ /* 0x000fe200078e004c */
[----:B------:R-:W-:-:S07]  /*7c70*/  LOP3.LUT R150, R77, R78, R34, 0x96, !PT ;  /* 0x0000004e4d967212 */ /* 0x000fce00078e9622 */
.L_x_2388:
[----:B------:R-:W-:Y:S05]  /*7c80*/  BSYNC B0 ;  /* 0x0000000000007941 */ /* 0x000fea0003800000 */
.L_x_2387:
[----:B------:R-:W-:Y:S01]  /*7c90*/  I2FP.F32.U32 R77, R72 ;  /* 0x00000048004d7245 */ /* 0x000fe20000201000 */
[----:B------:R-:W-:Y:S01]  /*7ca0*/  IMAD.U32 R79, R73, 0x10000, RZ ;  /* 0x00010000494f7824 */ /* 0x000fe200078e00ff */
[----:B------:R-:W-:Y:S01]  /*7cb0*/  ISETP.NE.AND P2, PT, R147, 0x1, PT ;  /* 0x000000019300780c */ /* 0x000fe20003f45270 */
[----:B------:R-:W-:Y:S01]  /*7cc0*/  @P0 IMAD.U32 R76, R69, 0x10000, RZ ;  /* 0x00010000454c0824 */ /* 0x000fe200078e00ff */
[----:B------:R-:W-:Y:S01]  /*7cd0*/  SHF.L.U32 R72, R57, 0x10, RZ ;  /* 0x0000001039487819 */ /* 0x000fe200000006ff */
[----:B------:R-:W-:Y:S01]  /*7ce0*/  FFMA.FTZ R77, R77, R80, 1.1641532182693481445e-10 ;  /* 0x2f0000004d4d7423 */ /* 0x000fe20000010050 */
[----:B------:R-:W-:Y:S01]  /*7cf0*/  FMUL.FTZ R79, R79, R140 ;  /* 0x0000008c4f4f7220 */ /* 0x000fe20000410000 */
[----:B------:R-:W-:Y:S01]  /*7d00*/  BSSY B0, `(.L_x_2391) ;  /* 0x0000012000007945 */ /* 0x000fe20003800000 */
[----:B------:R-:W-:Y:S02]  /*7d10*/  PRMT R154, R73, 0x7632, R154 ;  /* 0x00007632499a7816 */ /* 0x000fe4000000009a */
[----:B------:R-:W-:Y:S01]  /*7d20*/  FMUL.FTZ R79, R79, R138 ;  /* 0x0000008a4f4f7220 */ /* 0x000fe20000410000 */
[----:B------:R-:W-:-:S02]  /*7d30*/  FSETP.GTU.FTZ.AND P1, PT, R77, R136, PT ;  /* 0x000000884d00720b */ /* 0x000fc40003f3c000 */
[----:B------:R-:W-:Y:S02]  /*7d40*/  IADD3 R78, R147, 0x1, RZ ;  /* 0x00000001934e7810 */ /* 0x000fe40007ffe0ff */
        /* <DEDUP_REMOVED lines=12> */
.L_x_2392:
[----:B------:R-:W-:-:S07]  /*7e10*/  MOV R156, R148 ;  /* 0x00000094009c7202 */ /* 0x000fce0000000f00 */
.L_x_2393:
[----:B------:R-:W-:Y:S05]  /*7e20*/  BSYNC B0 ;  /* 0x0000000000007941 */ /* 0x000fea0003800000 */
.L_x_2391:
        /* <DEDUP_REMOVED lines=16> */
.L_x_2397:
[----:B------:R-:W-:Y:S05]  /*7f30*/  BSYNC B1 ;  /* 0x0000000000017941 */ /* 0x000fea0003800000 */
.L_x_2396:
        /* <DEDUP_REMOVED lines=44> */
.L_x_2395:
[----:B------:R-:W-:Y:S05]  /*8200*/  BSYNC B0 ;  /* 0x0000000000007941 */ /* 0x000fea0003800000 */
.L_x_2394:
[----:B------:R-:W-:Y:S01]  /*8210*/  I2FP.F32.U32 R73, R156 ;  /* 0x0000009c00497245 */ /* 0x000fe20000201000 */
[----:B------:R-:W-:Y:S01]  /*8220*/  IMAD.U32 R77, R154, 0x10000, RZ ;  /* 0x000100009a4d7824 */ /* 0x000fe200078e00ff */
[C---:B------:R-:W-:Y:S01]  /*8230*/  ISETP.NE.AND P3, PT, R78.reuse, 0x1, PT ;  /* 0x000000014e00780c */ /* 0x040fe20003f65270 */
[----:B------:R-:W-:Y:S01]  /*8240*/  BSSY B0, `(.L_x_2398) ;  /* 0x0000017000007945 */ /* 0x000fe20003800000 */
[----:B------:R-:W-:Y:S01]  /*8250*/  PRMT R72, R57, 0x7632, R72 ;  /* 0x0000763239487816 */ /* 0x000fe20000000048 */
[----:B------:R-:W-:Y:S01]  /*8260*/  FFMA.FTZ R73, R73, R80, 1.1641532182693481445e-10 ;  /* 0x2f00000049497423 */ /* 0x000fe20000010050 */
[----:B------:R-:W-:Y:S01]  /*8270*/  FMUL.FTZ R77, R77, R140 ;  /* 0x0000008c4d4d7220 */ /* 0x000fe20000410000 */
[----:B------:R-:W-:Y:S02]  /*8280*/  IADD3 R79, R78, 0x1, RZ ;  /* 0x000000014e4f7810 */ /* 0x000fe40007ffe0ff */
[----:B------:R-:W-:Y:S01]  /*8290*/  SHF.L.U32 R72, R72, 0x10, RZ ;  /* 0x0000001048487819 */ /* 0x000fe200000006ff */
[----:B------:R-:W-:Y:S01]  /*82a0*/  FMUL.FTZ R77, R77, R138 ;  /* 0x0000008a4d4d7220 */ /* 0x000fe20000410000 */
[----:B------:R-:W-:-:S02]  /*82b0*/  FSETP.GTU.FTZ.AND P2, PT, R73, R136, PT ;  /* 0x000000884900720b */ /* 0x000fc40003f5c000 */
[----:B------:R-:W-:Y:S02]  /*82c0*/  @P0 PRMT R73, R69, 0x7632, R73 ;  /* 0x0000763245490816 */ /* 0x000fe40000000049 */
[----:B------:R-:W-:-:S03]  /*82d0*/  FSEL R77, R77, RZ, !P2 ;  /* 0x000000ff4d4d7208 */ /* 0x000fc60005000000 */
[----:B------:R-:W-:Y:S02]  /*82e0*/  @P0 IMAD.U32 R76, R73, 0x10000, RZ ;  /* 0x00010000494c0824 */ /* 0x000fe400078e00ff */
        /* <DEDUP_REMOVED lines=11> */
.L_x_2399:
[----:B------:R-:W-:-:S07]  /*83a0*/  MOV R154, R148 ;  /* 0x00000094009a7202 */ /* 0x000fce0000000f00 */
.L_x_2400:
[----:B------:R-:W-:Y:S05]  /*83b0*/  BSYNC B0 ;  /* 0x0000000000007941 */ /* 0x000fea0003800000 */
.L_x_2398:
        /* <DEDUP_REMOVED lines=16> */
.L_x_2404:
[----:B------:R-:W-:Y:S05]  /*84c0*/  BSYNC B1 ;  /* 0x0000000000017941 */ /* 0x000fea0003800000 */
.L_x_2403:
        /* <DEDUP_REMOVED lines=44> */
.L_x_2402:
[----:B------:R-:W-:Y:S05]  /*8790*/  BSYNC B0 ;  /* 0x0000000000007941 */ /* 0x000fea0003800000 */
.L_x_2401:
        /* <DEDUP_REMOVED lines=24> */
.L_x_2406:
[----:B------:R-:W-:-:S07]  /*8920*/  MOV R154, R148 ;  /* 0x00000094009a7202 */ /* 0x000fce0000000f00 */
.L_x_2407:
[----:B------:R-:W-:Y:S05]  /*8930*/  BSYNC B0 ;  /* 0x0000000000007941 */ /* 0x000fea0003800000 */
.L_x_2405:
        /* <DEDUP_REMOVED lines=16> */
.L_x_2411:
[----:B------:R-:W-:Y:S05]  /*8a40*/  BSYNC B1 ;  /* 0x0000000000017941 */ /* 0x000fea0003800000 */
.L_x_2410:
        /* <DEDUP_REMOVED lines=44> */
.L_x_2409:
[----:B------:R-:W-:Y:S05]  /*8d10*/  BSYNC B0 ;  /* 0x0000000000007941 */ /* 0x000fea0003800000 */
.L_x_2408:
[----:B------:R-:W-:Y:S01]  /*8d20*/  I2FP.F32.U32 R73, R154 ;  /* 0x0000009a00497245 */ /* 0x000fe20000201000 */
[----:B------:R-:W-:Y:S01]  /*8d30*/  IMAD.U32 R77, R74, 0x10000, RZ ;  /* 0x000100004a4d7824 */ /* 0x000fe200078e00ff */
[----:B------:R-:W-:Y:S01]  /*8d40*/  ISETP.NE.AND P5, PT, R78, 0x1, PT ;  /* 0x000000014e00780c */ /* 0x000fe20003fa5270 */
[----:B------:R-:W-:Y:S01]  /*8d50*/  BSSY B0, `(.L_x_2412) ;  /* 0x0000017000007945 */ /* 0x000fe20003800000 */
[----:B------:R-:W-:Y:S01]  /*8d60*/  PRMT R72, R58, 0x7632, R72 ;  /* 0x000076323a487816 */ /* 0x000fe20000000048 */
[----:B------:R-:W-:Y:S01]  /*8d70*/  FFMA.FTZ R73, R73, R80, 1.1641532182693481445e-10 ;  /* 0x2f00000049497423 */ /* 0x000fe20000010050 */
[----:B------:R-:W-:Y:S01]  /*8d80*/  FMUL.FTZ R77, R77, R140 ;  /* 0x0000008c4d4d7220 */ /* 0x000fe20000410000 */
[----:B------:R-:W-:Y:S02]  /*8d90*/  @P0 PRMT R74, R70, 0x7632, R74 ;  /* 0x00007632464a0816 */ /* 0x000fe4000000004a */
[----:B------:R-:W-:Y:S01]  /*8da0*/  SHF.L.U32 R72, R72, 0x10, RZ ;  /* 0x0000001048487819 */ /* 0x000fe200000006ff */
[----:B------:R-:W-:Y:S01]  /*8db0*/  FMUL.FTZ R77, R77, R138 ;  /* 0x0000008a4d4d7220 */ /* 0x000fe20000410000 */
[----:B------:R-:W-:Y:S01]  /*8dc0*/  FSETP.GTU.FTZ.AND P4, PT, R73, R136, PT ;  /* 0x000000884900720b */ /* 0x000fe20003f9c000 */
[----:B------:R-:W-:Y:S01]  /*8dd0*/  @P0 IMAD.U32 R74, R74, 0x10000, RZ ;  /* 0x000100004a4a0824 */ /* 0x000fe200078e00ff */
[----:B------:R-:W-:-:S02]  /*8de0*/  IADD3 R76, R78, 0x1, RZ ;  /* 0x000000014e4c7810 */ /* 0x000fc40007ffe0ff */
        /* <DEDUP_REMOVED lines=12> */
.L_x_2413:
[----:B------:R-:W-:-:S07]  /*8eb0*/  MOV R74, R148 ;  /* 0x00000094004a7202 */ /* 0x000fce0000000f00 */
.L_x_2414:
[----:B------:R-:W-:Y:S05]  /*8ec0*/  BSYNC B0 ;  /* 0x0000000000007941 */ /* 0x000fea0003800000 */
.L_x_2412:
        /* <DEDUP_REMOVED lines=16> */
.L_x_2418:
[----:B------:R-:W-:Y:S05]  /*8fd0*/  BSYNC B1 ;  /* 0x0000000000017941 */ /* 0x000fea0003800000 */
.L_x_2417:
        /* <DEDUP_REMOVED lines=44> */
.L_x_2416:
[----:B------:R-:W-:Y:S05]  /*92a0*/  BSYNC B0 ;  /* 0x0000000000007941 */ /* 0x000fea0003800000 */
.L_x_2415:
        /* <DEDUP_REMOVED lines=24> */
.L_x_2420:
[----:B------:R-:W-:-:S07]  /*9430*/  MOV R156, R148 ;  /* 0x00000094009c7202 */ /* 0x000fce0000000f00 */
.L_x_2421:
[----:B------:R-:W-:Y:S05]  /*9440*/  BSYNC B0 ;  /* 0x0000000000007941 */ /* 0x000fea0003800000 */
.L_x_2419:
        /* <DEDUP_REMOVED lines=18> */
.L_x_2425:
[----:B------:R-:W-:Y:S05]  /*9570*/  BSYNC B1 ;  /* 0x0000000000017941 */ /* 0x000fea0003800000 */
.L_x_2424:
        /* <DEDUP_REMOVED lines=44> */
.L_x_2423:
[----:B------:R-:W-:Y:S05]  /*9840*/  BSYNC B0 ;  /* 0x0000000000007941 */ /* 0x000fea0003800000 */
.L_x_2422:
[----:B------:R-:W-:Y:S01]  /*9850*/  I2FP.F32.U32 R73, R156 ;  /* 0x0000009c00497245 */ /* 0x000fe20000201000 */
[----:B------:R-:W-:Y:S01]  /*9860*/  IMAD.WIDE.U32 R190, R167, 0x10, R134 ;  /* 0x00000010a7be7825 */ /* 0x000fe200078e0086 */
[----:B------:R-:W-:Y:S02]  /*9870*/  SEL R186, RZ, 0x1, P1 ;  /* 0x00000001ffba7807 */ /* 0x000fe40000800000 */
[----:B------:R-:W-:Y:S01]  /*9880*/  SEL R75, RZ, 0x10000, P5 ;  /* 0x00010000ff4b7807 */ /* 0x000fe20002800000 */
[----:B------:R-:W-:Y:S01]  /*9890*/  FFMA.FTZ R73, R73, R80, 1.1641532182693481445e-10 ;  /* 0x2f00000049497423 */ /* 0x000fe20000010050 */
[----:B------:R-:W-:Y:S01]  /*98a0*/  ISETP.NE.AND P5, PT, R144, RZ, PT ;  /* 0x000000ff9000720c */ /* 0x000fe20003fa5270 */
[----:B------:R-:W-:Y:S01]  /*98b0*/  IMAD.WIDE.U32 R186, R186, 0x10000, RZ ;  /* 0x00010000baba7825 */ /* 0x000fe200078e00ff */
[----:B------:R-:W-:Y:S02]  /*98c0*/  SEL R144, RZ, 0x100, P4 ;  /* 0x00000100ff907807 */ /* 0x000fe40002000000 */
[----:B------:R-:W-:Y:S01]  /*98d0*/  FSETP.GTU.FTZ.AND P1, PT, R73, R136, PT ;  /* 0x000000884900720b */ /* 0x000fe20003f3c000 */
[----:B------:R-:W-:Y:S01]  /*98e0*/  IMAD.U32 R73, R154, 0x10000, RZ ;  /* 0x000100009a497824 */ /* 0x000fe200078e00ff */
[----:B------:R-:W-:-:S02]  /*98f0*/  SEL R76, RZ, 0x1, P2 ;  /* 0x00000001ff4c7807 */ /* 0x000fc40001000000 */
[----:B------:R-:W-:Y:S02]  /*9900*/  SEL R72, RZ, 0x1000000, P1 ;  /* 0x01000000ff487807 */ /* 0x000fe40000800000 */
[----:B------:R-:W-:Y:S01]  /*9910*/  SEL R74, RZ, 0x1, P5 ;  /* 0x00000001ff4a7807 */ /* 0x000fe20002800000 */
[----:B------:R-:W-:Y:S01]  /*9920*/  IMAD.WIDE.U32 R76, R76, 0x1000000, RZ ;  /* 0x010000004c4c7825 */ /* 0x000fe200078e00ff */
[----:B------:R-:W-:-:S03]  /*9930*/  LOP3.LUT R144, R144, R72, R75, 0xfe, !PT ;  /* 0x0000004890907212 */ /* 0x000fc600078efe4b */
[----:B------:R-:W-:Y:S01]  /*9940*/  FMUL.FTZ R75, R73, R140 ;  /* 0x0000008c494b7220 */ /* 0x000fe20000410000 */
[----:B------:R-:W-:Y:S01]  /*9950*/  PRMT R79, R59, 0x7632, R79 ;  /* 0x000076323b4f7816 */ /* 0x000fe2000000004f */
[----:B------:R-:W0:Y:S01]  /*9960*/  @P0 LDC.64 R72, c[0x0][0x230] ;  /* 0x00008c00ff480b82 */ /* 0x000e220000000a00 */
[----:B------:R-:W-:Y:S01]  /*9970*/  ISETP.NE.AND P6, PT, R142, RZ, PT ;  /* 0x000000ff8e00720c */ /* 0x000fe20003fc5270 */
[----:B------:R-:W-:Y:S01]  /*9980*/  FMUL.FTZ R78, R75, R138 ;  /* 0x0000008a4b4e7220 */ /* 0x000fe20000410000 */
[----:B------:R-:W-:Y:S01]  /*9990*/  IMAD.WIDE.U32 R74, R74, 0x100, RZ ;  /* 0x000001004a4a7825 */ /* 0x000fe200078e00ff */
[----:B------:R-:W-:Y:S02]  /*99a0*/  @P0 PRMT R142, R71, 0x7632, R142 ;  /* 0x00007632478e0816 */ /* 0x000fe4000000008e */
[----:B------:R-:W-:Y:S02]  /*99b0*/  SHF.L.U32 R79, R79, 0x10, RZ ;  /* 0x000000104f4f7819 */ /* 0x000fe400000006ff */
[----:B------:R-:W-:Y:S01]  /*99c0*/  FSEL R78, R78, RZ, !P1 ;  /* 0x000000ff4e4e7208 */ /* 0x000fe20004800000 */
[----:B------:R-:W-:Y:S01]  /*99d0*/  @P0 IMAD.U32 R142, R142, 0x10000, RZ ;  /* 0x000100008e8e0824 */ /* 0x000fe200078e00ff */
[----:B------:R-:W-:-:S02]  /*99e0*/  SEL R147, RZ, 0x1, P6 ;  /* 0x00000001ff937807 */ /* 0x000fc40003000000 */
[----:B------:R-:W-:Y:S01]  /*99f0*/  LOP3.LUT R186, R74, R76, R186, 0xfe, !PT ;  /* 0x0000004c4aba7212 */ /* 0x000fe200078efeba */
[----:B------:R-:W-:Y:S01]  /*9a00*/  FMUL.FTZ R185, R78, R79 ;  /* 0x0000004f4eb97220 */ /* 0x000fe20000410000 */
[----:B------:R-:W-:Y:S02]  /*9a10*/  SEL R189, RZ, 0x1, P3 ;  /* 0x00000001ffbd7807 */ /* 0x000fe40001800000 */
[----:B------:R-:W-:Y:S01]  /*9a20*/  LOP3.LUT R186, R186, R147, RZ, 0xfc, !PT ;  /* 0x00000093baba7212 */ /* 0x000fe200078efcff */
[----:B------:R-:W-:Y:S01]  /*9a30*/  @P0 FADD.FTZ R185, R185, R142 ;  /* 0x0000008eb9b90221 */ /* 0x000fe20000010000 */
[----:B------:R-:W-:Y:S02]  /*9a40*/  IADD3 R147, R84, 0x300, RZ ;  /* 0x0000030054937810 */ /* 0x000fe40007ffe0ff */
[----:B------:R-:W-:Y:S02]  /*9a50*/  LOP3.LUT R189, R77, R144, R189, 0xfe, !PT ;  /* 0x000000904dbd7212 */ /* 0x000fe400078efebd */
[----:B------:R-:W-:-:S02]  /*9a60*/  F2FP.BF16.F32.PACK_AB R78, R181, R177 ;  /* 0x000000b1b54e723e */ /* 0x000fc400000010ff */
[----:B------:R-:W-:Y:S01]  /*9a70*/  F2FP.BF16.F32.PACK_AB R77, R179, R173 ;  /* 0x000000adb34d723e */ /* 0x000fe200000010ff */
[----:B0-----:R-:W-:Y:S01]  /*9a80*/  @P0 IMAD.WIDE.U32 R192, R147, 0x10, R72 ;  /* 0x0000001093c00825 */ /* 0x001fe200078e0048 */
[----:B------:R-:W-:Y:S02]  /*9a90*/  F2FP.BF16.F32.PACK_AB R76, R175, R171 ;  /* 0x000000abaf4c723e */ /* 0x000fe400000010ff */
[----:B------:R-:W-:Y:S01]  /*9aa0*/  F2FP.BF16.F32.PACK_AB R79, R185, R183 ;  /* 0x000000b7b94f723e */ /* 0x000fe200000010ff */
[----:B------:R-:W-:Y:S01]  /*9ab0*/  IMAD.WIDE.U32 R72, R147, 0x10, R86 ;  /* 0x0000001093487825 */ /* 0x000fe200078e0056 */
[----:B------:R-:W-:-:S03]  /*9ac0*/  LOP3.LUT R187, R75, R189, R187, 0xfe, !PT ;  /* 0x000000bd4bbb7212 */ /* 0x000fc600078efebb */
[----:B------:R-:W-:Y:S01]  /*9ad0*/  IMAD.WIDE.U32 R188, R167, 0x8, R82 ;  /* 0x00000008a7bc7825 */ /* 0x000fe200078e0052 */
[----:B------:R0:W-:Y:S04]  /*9ae0*/  STG.E.128 desc[UR4][R190.64], R76 ;  /* 0x0000004cbe007986 */ /* 0x0001e8000c101d04 */
[----:B------:R0:W-:Y:S04]  /*9af0*/  STG.E.64 desc[UR4][R188.64], R186 ;  /* 0x000000babc007986 */ /* 0x0001e8000c101b04 */
        /* <DEDUP_REMOVED lines=14> */
.L_x_2427:
[----:B------:R-:W-:-:S07]  /*9be0*/  IMAD.MOV.U32 R142, RZ, RZ, R148 ;  /* 0x000000ffff8e7224 */ /* 0x000fce00078e0094 */
.L_x_2428:
[----:B------:R-:W-:Y:S05]  /*9bf0*/  BSYNC B0 ;  /* 0x0000000000007941 */ /* 0x000fea0003800000 */
.L_x_2426:
        /* <DEDUP_REMOVED lines=16> */
.L_x_2432:
[----:B------:R-:W-:Y:S05]  /*9d00*/  BSYNC B1 ;  /* 0x0000000000017941 */ /* 0x000fea0003800000 */
.L_x_2431:
        /* <DEDUP_REMOVED lines=44> */
.L_x_2430:
[----:B------:R-:W-:Y:S05]  /*9fd0*/  BSYNC B0 ;  /* 0x0000000000007941 */ /* 0x000fea0003800000 */
.L_x_2429:
[----:B------:R-:W-:Y:S01]  /*9fe0*/  I2FP.F32.U32 R77, R142 ;  /* 0x0000008e004d7245 */ /* 0x000fe20000201000 */
[----:B-----5:R-:W-:Y:S01]  /*9ff0*/  @P0 IMAD.U32 R78, R68, 0x10000, RZ ;  /* 0x00010000444e0824 */ /* 0x020fe200078e00ff */
[C---:B------:R-:W-:Y:S01]  /*a000*/  SHF.L.U32 R79, R72.reuse, 0x10, RZ ;  /* 0x00000010484f7819 */ /* 0x040fe200000006ff */
[----:B------:R-:W-:Y:S01]  /*a010*/  BSSY B0, `(.L_x_2433) ;  /* 0x0000016000007945 */ /* 0x000fe20003800000 */
[----:B------:R-:W-:Y:S01]  /*a020*/  PRMT R72, R72, 0x7632, R72 ;  /* 0x0000763248487816 */ /* 0x000fe20000000048 */
[----:B------:R-:W-:Y:S02]  /*a030*/  FFMA.FTZ R77, R77, R80, 1.1641532182693481445e-10 ;  /* 0x2f0000004d4d7423 */ /* 0x000fe40000010050 */
        /* <DEDUP_REMOVED lines=18> */
.L_x_2434:
[----:B------:R-:W-:-:S07]  /*a160*/  MOV R144, R148 ;  /* 0x0000009400907202 */ /* 0x000fce0000000f00 */
.L_x_2435:
[----:B------:R-:W-:Y:S05]  /*a170*/  BSYNC B0 ;  /* 0x0000000000007941 */ /* 0x000fea0003800000 */
.L_x_2433:
        /* <DEDUP_REMOVED lines=16> */
.L_x_2439:
[----:B------:R-:W-:Y:S05]  /*a280*/  BSYNC B1 ;  /* 0x0000000000017941 */ /* 0x000fea0003800000 */
.L_x_2438:
        /* <DEDUP_REMOVED lines=44> */
.L_x_2437:
[----:B------:R-:W-:Y:S05]  /*a550*/  BSYNC B0 ;  /* 0x0000000000007941 */ /* 0x000fea0003800000 */
.L_x_2436:
        /* <DEDUP_REMOVED lines=24> */
.L_x_2441:
[----:B------:R-:W-:-:S07]  /*a6e0*/  IMAD.MOV.U32 R72, RZ, RZ, R148 ;  /* 0x000000ffff487224 */ /* 0x000fce00078e0094 */
.L_x_2442:
[----:B------:R-:W-:Y:S05]  /*a6f0*/  BSYNC B0 ;  /* 0x0000000000007941 */ /* 0x000fea0003800000 */
.L_x_2440:
        /* <DEDUP_REMOVED lines=16> */
.L_x_2446:
[----:B------:R-:W-:Y:S05]  /*a800*/  BSYNC B1 ;  /* 0x0000000000017941 */ /* 0x000fea0003800000 */
.L_x_2445:
        /* <DEDUP_REMOVED lines=44> */
.L_x_2444:
[----:B------:R-:W-:Y:S05]  /*aad0*/  BSYNC B0 ;  /* 0x0000000000007941 */ /* 0x000fea0003800000 */
.L_x_2443:
[----:B------:R-:W-:Y:S01]  /*aae0*/  I2FP.F32.U32 R77, R72 ;  /* 0x00000048004d7245 */ /* 0x000fe20000201000 */
[----:B------:R-:W-:Y:S01]  /*aaf0*/  @P0 IMAD.U32 R72, R69, 0x10000, RZ ;  /* 0x0001000045480824 */ /* 0x000fe200078e00ff */
[----:B------:R-:W-:Y:S01]  /*ab00*/  SHF.L.U32 R79, R73, 0x10, RZ ;  /* 0x00000010494f7819 */ /* 0x000fe200000006ff */
[----:B------:R-:W-:Y:S01]  /*ab10*/  BSSY B0, `(.L_x_2447) ;  /* 0x0000015000007945 */ /* 0x000fe20003800000 */
[C---:B------:R-:W-:Y:S01]  /*ab20*/  ISETP.NE.AND P2, PT, R86.reuse, 0x1, PT ;  /* 0x000000015600780c */ /* 0x040fe20003f45270 */
        /* <DEDUP_REMOVED lines=18> */
.L_x_2448:
[----:B------:R-:W-:-:S07]  /*ac50*/  MOV R156, R148 ;  /* 0x00000094009c7202 */ /* 0x000fce0000000f00 */
.L_x_2449:
[----:B------:R-:W-:Y:S05]  /*ac60*/  BSYNC B0 ;  /* 0x0000000000007941 */ /* 0x000fea0003800000 */
.L_x_2447:
        /* <DEDUP_REMOVED lines=16> */
.L_x_2453:
[----:B------:R-:W-:Y:S05]  /*ad70*/  BSYNC B1 ;  /* 0x0000000000017941 */ /* 0x000fea0003800000 */
.L_x_2452:
        /* <DEDUP_REMOVED lines=42> */
[----:B------:R-:W-:Y:S01]  /*b020*/  HFMA2.MMA R76, -RZ, RZ, 0, 0 ;  /* 0x00000000ff4c7435 */ /* 0x000fe200000001ff */
[----:B------:R-:W-:-:S10]  /*b030*/  LOP3.LUT R150, R77, R86, R34, 0x96, !PT ;  /* 0x000000564d967212 */ /* 0x000fd400078e9622 */
.L_x_2451:
[----:B------:R-:W-:Y:S05]  /*b040*/  BSYNC B0 ;  /* 0x0000000000007941 */ /* 0x000fea0003800000 */
.L_x_2450:
[----:B------:R-:W-:Y:S01]  /*b050*/  I2FP.F32.U32 R73, R156 ;  /* 0x0000009c00497245 */ /* 0x000fe20000201000 */
[----:B------:R-:W-:Y:S01]  /*b060*/  IMAD.U32 R77, R154, 0x10000, RZ ;  /* 0x000100009a4d7824 */ /* 0x000fe200078e00ff */
[C---:B------:R-:W-:Y:S01]  /*b070*/  ISETP.NE.AND P3, PT, R76.reuse, 0x1, PT ;  /* 0x000000014c00780c */ /* 0x040fe20003f65270 */
[----:B------:R-:W-:Y:S01]  /*b080*/  BSSY B0, `(.L_x_2454) ;  /* 0x0000015000007945 */ /* 0x000fe20003800000 */
[----:B------:R-:W-:Y:S01]  /*b090*/  @P0 PRMT R72, R69, 0x7632, R72 ;  /* 0x0000763245480816 */ /* 0x000fe20000000048 */
[----:B------:R-:W-:Y:S01]  /*b0a0*/  FFMA.FTZ R73, R73, R80, 1.1641532182693481445e-10 ;  /* 0x2f00000049497423 */ /* 0x000fe20000010050 */
[----:B------:R-:W-:Y:S01]  /*b0b0*/  FMUL.FTZ R77, R77, R140 ;  /* 0x0000008c4d4d7220 */ /* 0x000fe20000410000 */
[----:B------:R-:W-:Y:S01]  /*b0c0*/  VIADD R78, R76, 0x1 ;  /* 0x000000014c4e7836 */ /* 0x000fe20000000000 */
[----:B------:R-:W-:Y:S02]  /*b0d0*/  @P0 SHF.L.U32 R72, R72, 0x10, RZ ;  /* 0x0000001048480819 */ /* 0x000fe400000006ff */
        /* <DEDUP_REMOVED lines=14> */
.L_x_2455:
[----:B------:R-:W-:-:S07]  /*b1c0*/  IMAD.MOV.U32 R154, RZ, RZ, R148 ;  /* 0x000000ffff9a7224 */ /* 0x000fce00078e0094 */
.L_x_2456:
[----:B------:R-:W-:Y:S05]  /*b1d0*/  BSYNC B0 ;  /* 0x0000000000007941 */ /* 0x000fea0003800000 */
.L_x_2454:
        /* <DEDUP_REMOVED lines=16> */
.L_x_2460:
[----:B------:R-:W-:Y:S05]  /*b2e0*/  BSYNC B1 ;  /* 0x0000000000017941 */ /* 0x000fea0003800000 */
.L_x_2459:
        /* <DEDUP_REMOVED lines=44> */
.L_x_2458:
[----:B------:R-:W-:Y:S05]  /*b5b0*/  BSYNC B0 ;  /* 0x0000000000007941 */ /* 0x000fea0003800000 */
.L_x_2457:
        /* <DEDUP_REMOVED lines=23> */
.L_x_2462:
[----:B------:R-:W-:-:S07]  /*b730*/  MOV R154, R148 ;  /* 0x00000094009a7202 */ /* 0x000fce0000000f00 */
.L_x_2463:
[----:B------:R-:W-:Y:S05]  /*b740*/  BSYNC B0 ;  /* 0x0000000000007941 */ /* 0x000fea0003800000 */
.L_x_2461:
        /* <DEDUP_REMOVED lines=16> */
.L_x_2467:
[----:B------:R-:W-:Y:S05]  /*b850*/  BSYNC B1 ;  /* 0x0000000000017941 */ /* 0x000fea0003800000 */
.L_x_2466:
        /* <DEDUP_REMOVED lines=44> */
.L_x_2465:
[----:B------:R-:W-:Y:S05]  /*bb20*/  BSYNC B0 ;  /* 0x0000000000007941 */ /* 0x000fea0003800000 */
.L_x_2464:
[----:B------:R-:W-:Y:S01]  /*bb30*/  I2FP.F32.U32 R73, R154 ;  /* 0x0000009a00497245 */ /* 0x000fe20000201000 */
[----:B------:R-:W-:Y:S01]  /*bb40*/  IMAD.U32 R77, R74, 0x10000, RZ ;  /* 0x000100004a4d7824 */ /* 0x000fe200078e00ff */
[----:B------:R-:W-:Y:S01]  /*bb50*/  ISETP.NE.AND P5, PT, R79, 0x1, PT ;  /* 0x000000014f00780c */ /* 0x000fe20003fa5270 */
        /* <DEDUP_REMOVED lines=20> */
.L_x_2469:
[----:B------:R-:W-:-:S07]  /*bca0*/  IMAD.MOV.U32 R74, RZ, RZ, R148 ;  /* 0x000000ffff4a7224 */ /* 0x000fce00078e0094 */
.L_x_2470:
[----:B------:R-:W-:Y:S05]  /*bcb0*/  BSYNC B0 ;  /* 0x0000000000007941 */ /* 0x000fea0003800000 */
.L_x_2468:
        /* <DEDUP_REMOVED lines=16> */
.L_x_2474:
[----:B------:R-:W-:Y:S05]  /*bdc0*/  BSYNC B1 ;  /* 0x0000000000017941 */ /* 0x000fea0003800000 */
.L_x_2473:
        /* <DEDUP_REMOVED lines=44> */
.L_x_2472:
[----:B------:R-:W-:Y:S05]  /*c090*/  BSYNC B0 ;  /* 0x0000000000007941 */ /* 0x000fea0003800000 */
.L_x_2471:
        /* <DEDUP_REMOVED lines=23> */
.L_x_2476:
[----:B------:R-:W-:-:S07]  /*c210*/  MOV R156, R148 ;  /* 0x00000094009c7202 */ /* 0x000fce0000000f00 */
.L_x_2477:
[----:B------:R-:W-:Y:S05]  /*c220*/  BSYNC B0 ;  /* 0x0000000000007941 */ /* 0x000fea0003800000 */
.L_x_2475:
        /* <DEDUP_REMOVED lines=18> */
.L_x_2481:
[----:B------:R-:W-:Y:S05]  /*c350*/  BSYNC B1 ;  /* 0x0000000000017941 */ /* 0x000fea0003800000 */
.L_x_2480:
        /* <DEDUP_REMOVED lines=44> */
.L_x_2479:
[----:B------:R-:W-:Y:S05]  /*c620*/  BSYNC B0 ;  /* 0x0000000000007941 */ /* 0x000fea0003800000 */
.L_x_2478:
[----:B------:R-:W-:Y:S01]  /*c630*/  FADD.FTZ R74, RZ, R81 ;  /* 0x00000051ff4a7221 */ /* 0x000fe20000010000 */
[----:B------:R-:W-:Y:S01]  /*c640*/  I2FP.F32.U32 R73, R156 ;  /* 0x0000009c00497245 */ /* 0x000fe20000201000 */
[----:B------:R-:W-:Y:S01]  /*c650*/  IMAD.U32 R75, R86, 0x10000, RZ ;  /* 0x00010000564b7824 */ /* 0x000fe200078e00ff */
[----:B------:R-:W-:Y:S01]  /*c660*/  SEL R78, RZ, 0x1, P1 ;  /* 0x00000001ff4e7807 */ /* 0x000fe20000800000 */
[----:B------:R-:W-:Y:S01]  /*c670*/  FADD.FTZ R74, R74, R137 ;  /* 0x000000894a4a7221 */ /* 0x000fe20000010000 */
[----:B------:R-:W-:Y:S01]  /*c680*/  SEL R77, RZ, 0x10000, P5 ;  /* 0x00010000ff4d7807 */ /* 0x000fe20002800000 */
[----:B------:R-:W-:Y:S01]  /*c690*/  FFMA.FTZ R73, R73, R80, 1.1641532182693481445e-10 ;  /* 0x2f00000049497423 */ /* 0x000fe20000010050 */
[----:B------:R-:W-:Y:S01]  /*c6a0*/  SEL R76, RZ, 0x100, P4 ;  /* 0x00000100ff4c7807 */ /* 0x000fe20002000000 */
[----:B------:R-:W-:Y:S01]  /*c6b0*/  FADD.FTZ R74, R74, R85 ;  /* 0x000000554a4a7221 */ /* 0x000fe20000010000 */
[----:B------:R-:W-:Y:S01]  /*c6c0*/  FMUL.FTZ R75, R75, R140 ;  /* 0x0000008c4b4b7220 */ /* 0x000fe20000410000 */
[----:B------:R-:W-:Y:S01]  /*c6d0*/  ISETP.NE.AND P5, PT, R144, RZ, PT ;  /* 0x000000ff9000720c */ /* 0x000fe20003fa5270 */
[----:B------:R-:W-:-:S04]  /*c6e0*/  IMAD.WIDE.U32 R78, R78, 0x10000, RZ ;  /* 0x000100004e4e7825 */ /* 0x000fc800078e00ff */
[----:B------:R-:W-:Y:S01]  /*c6f0*/  FADD.FTZ R74, R74, R141 ;  /* 0x0000008d4a4a7221 */ /* 0x000fe20000010000 */
[----:B------:R-:W-:Y:S01]  /*c700*/  FSETP.GTU.FTZ.AND P1, PT, R73, R136, PT ;  /* 0x000000884900720b */ /* 0x000fe20003f3c000 */
[----:B------:R-:W-:Y:S01]  /*c710*/  FMUL.FTZ R75, R75, R138 ;  /* 0x0000008a4b4b7220 */ /* 0x000fe20000410000 */
[----:B------:R-:W-:Y:S01]  /*c720*/  SEL R72, RZ, 0x1, P2 ;  /* 0x00000001ff487807 */ /* 0x000fe20001000000 */
[----:B------:R-:W-:Y:S01]  /*c730*/  FADD.FTZ R74, R74, R139 ;  /* 0x0000008b4a4a7221 */ /* 0x000fe20000010000 */
[----:B------:R-:W-:Y:S01]  /*c740*/  SEL R136, RZ, 0x1000000, P1 ;  /* 0x01000000ff887807 */ /* 0x000fe20000800000 */
[----:B------:R-:W-:Y:S01]  /*c750*/  IMAD.WIDE.U32 R134, R147, 0x10, R134 ;  /* 0x0000001093867825 */ /* 0x000fe200078e0086 */
[----:B------:R-:W-:-:S03]  /*c760*/  FSEL R75, R75, RZ, !P1 ;  /* 0x000000ff4b4b7208 */ /* 0x000fc60004800000 */
[----:B------:R-:W-:Y:S01]  /*c770*/  FADD.FTZ R74, R74, R145 ;  /* 0x000000914a4a7221 */ /* 0x000fe20000010000 */
[----:B------:R-:W-:Y:S01]  /*c780*/  LOP3.LUT R136, R76, R136, R77, 0xfe, !PT ;  /* 0x000000884c887212 */ /* 0x000fe200078efe4d */
[----:B------:R-:W-:Y:S01]  /*c790*/  IMAD.WIDE.U32 R72, R72, 0x1000000, RZ ;  /* 0x0100000048487825 */ /* 0x000fe200078e00ff */
[----:B------:R-:W-:-:S03]  /*c7a0*/  SEL R76, RZ, 0x1, P5 ;  /* 0x00000001ff4c7807 */ /* 0x000fc60002800000 */
[----:B------:R-:W-:Y:S01]  /*c7b0*/  FADD.FTZ R74, R74, R143 ;  /* 0x0000008f4a4a7221 */ /* 0x000fe20000010000 */
[----:B------:R-:W-:Y:S01]  /*c7c0*/  ISETP.NE.AND P6, PT, R142, RZ, PT ;  /* 0x000000ff8e00720c */ /* 0x000fe20003fc5270 */
[----:B------:R-:W-:Y:S01]  /*c7d0*/  FMUL.FTZ R199, R112, R75 ;  /* 0x0000004b70c77220 */ /* 0x000fe20000410000 */
[----:B------:R-:W-:Y:S01]  /*c7e0*/  SEL R203, RZ, 0x1, P3 ;  /* 0x00000001ffcb7807 */ /* 0x000fe20001800000 */
[----:B------:R-:W-:Y:S01]  /*c7f0*/  FADD.FTZ R74, R74, R149 ;  /* 0x000000954a4a7221 */ /* 0x000fe20000010000 */
[----:B------:R-:W-:Y:S01]  /*c800*/  IMAD.WIDE.U32 R76, R76, 0x100, RZ ;  /* 0x000001004c4c7825 */ /* 0x000fe200078e00ff */
[----:B------:R-:W-:Y:S01]  /*c810*/  SEL R201, RZ, 0x1, P6 ;  /* 0x00000001ffc97807 */ /* 0x000fe20003000000 */
[----:B------:R-:W-:Y:S02]  /*c820*/  UMOV UR6, 0xffffffff ;  /* 0xffffffff00067882 */ /* 0x000fe40000000000 */
[----:B------:R-:W-:Y:S01]  /*c830*/  FADD.FTZ R74, R74, R153 ;  /* 0x000000994a4a7221 */ /* 0x000fe20000010000 */
[----:B------:R-:W-:Y:S01]  /*c840*/  IMAD.WIDE.U32 R82, R147, 0x8, R82 ;  /* 0x0000000893527825 */ /* 0x000fe200078e0052 */
[----:B------:R-:W-:-:S03]  /*c850*/  LOP3.LUT R76, R76, R72, R78, 0xfe, !PT ;  /* 0x000000484c4c7212 */ /* 0x000fc600078efe4e */
[----:B------:R-:W-:Y:S01]  /*c860*/  FADD.FTZ R74, R74, R157 ;  /* 0x0000009d4a4a7221 */ /* 0x000fe20000010000 */
[----:B------:R-:W-:Y:S02]  /*c870*/  F2FP.BF16.F32.PACK_AB R72, R191, R187 ;  /* 0x000000bbbf48723e */ /* 0x000fe400000010ff */
[----:B------:R-:W-:Y:S01]  /*c880*/  LOP3.LUT R76, R76, R201, RZ, 0xfc, !PT ;  /* 0x000000c94c4c7212 */ /* 0x000fe200078efcff */
[----:B------:R-:W-:Y:S01]  /*c890*/  FADD.FTZ R74, R74, R155 ;  /* 0x0000009b4a4a7221 */ /* 0x000fe20000010000 */
[----:B------:R-:W-:Y:S02]  /*c8a0*/  LOP3.LUT R201, R73, R136, R203, 0xfe, !PT ;  /* 0x0000008849c97212 */ /* 0x000fe400078efecb */
[----:B------:R-:W-:Y:S01]  /*c8b0*/  F2FP.BF16.F32.PACK_AB R73, R193, R189 ;  /* 0x000000bdc149723e */ /* 0x000fe200000010ff */
[----:B------:R-:W-:Y:S01]  /*c8c0*/  FADD.FTZ R74, R74, R161 ;  /* 0x000000a14a4a7221 */ /* 0x000fe20000010000 */
[----:B------:R-:W-:-:S03]  /*c8d0*/  LOP3.LUT R77, R77, R201, R79, 0xfe, !PT ;  /* 0x000000c94d4d7212 */ /* 0x000fc600078efe4f */
[----:B------:R-:W-:-:S04]  /*c8e0*/  FADD.FTZ R74, R74, R159 ;  /* 0x0000009f4a4a7221 */ /* 0x000fc80000010000 */
[----:B------:R-:W-:-:S04]  /*c8f0*/  FADD.FTZ R74, R74, R165 ;  /* 0x000000a54a4a7221 */ /* 0x000fc80000010000 */
[----:B------:R-:W-:-:S04]  /*c900*/  FADD.FTZ R74, R74, R163 ;  /* 0x000000a34a4a7221 */ /* 0x000fc80000010000 */
[----:B------:R-:W-:-:S04]  /*c910*/  FADD.FTZ R74, R74, R169 ;  /* 0x000000a94a4a7221 */ /* 0x000fc80000010000 */
[----:B------:R-:W-:-:S04]  /*c920*/  FADD.FTZ R74, R74, R171 ;  /* 0x000000ab4a4a7221 */ /* 0x000fc80000010000 */
[----:B------:R-:W-:-:S04]  /*c930*/  FADD.FTZ R74, R74, R175 ;  /* 0x000000af4a4a7221 */ /* 0x000fc80000010000 */
[----:B------:R-:W-:Y:S01]  /*c940*/  FADD.FTZ R80, R74, R173 ;  /* 0x000000ad4a507221 */ /* 0x000fe20000010000 */
[----:B------:R-:W-:-:S03]  /*c950*/  @P0 PRMT R74, R71, 0x7632, R74 ;  /* 0x00007632474a0816 */ /* 0x000fc6000000004a */
[----:B------:R-:W-:Y:S01]  /*c960*/  FADD.FTZ R80, R80, R179 ;  /* 0x000000b350507221 */ /* 0x000fe20000010000 */
[----:B------:R-:W-:-:S03]  /*c970*/  @P0 SHF.L.U32 R74, R74, 0x10, RZ ;  /* 0x000000104a4a0819 */ /* 0x000fc600000006ff */
[----:B------:R-:W-:Y:S02]  /*c980*/  FADD.FTZ R86, R80, R177 ;  /* 0x000000b150567221 */ /* 0x000fe40000010000 */
[----:B------:R-:W0:Y:S01]  /*c990*/  S2R R80, SR_TID.X ;  /* 0x0000000000507919 */ /* 0x000e220000002100 */
[----:B------:R-:W-:Y:S01]  /*c9a0*/  @P0 FADD.FTZ R199, R199, R74 ;  /* 0x0000004ac7c70221 */ /* 0x000fe20000010000 */
[----:B------:R-:W-:Y:S01]  /*c9b0*/  FADD.FTZ R86, R86, R181 ;  /* 0x000000b556567221 */ /* 0x000fe20000010000 */
[----:B------:R-:W-:Y:S02]  /*c9c0*/  F2FP.BF16.F32.PACK_AB R74, R197, R195 ;  /* 0x000000c3c54a723e */ /* 0x000fe400000010ff */
[----:B------:R-:W-:Y:S01]  /*c9d0*/  LOP3.LUT P0, RZ, R133, 0xff, RZ, 0xc0, !PT ;  /* 0x000000ff85ff7812 */ /* 0x000fe2000780c0ff */
[----:B------:R-:W-:Y:S01]  /*c9e0*/  FADD.FTZ R86, R86, R183 ;  /* 0x000000b756567221 */ /* 0x000fe20000010000 */
[----:B------:R-:W-:-:S03]  /*c9f0*/  F2FP.BF16.F32.PACK_AB R75, R199, R87 ;  /* 0x00000057c74b723e */ /* 0x000fc600000010ff */
[----:B------:R-:W-:Y:S02]  /*ca00*/  FADD.FTZ R86, R86, R185 ;  /* 0x000000b956567221 */ /* 0x000fe40000010000 */
[----:B------:R1:W-:Y:S02]  /*ca10*/  STG.E.128 desc[UR4][R134.64], R72 ;  /* 0x0000004886007986 */ /* 0x0003e4000c101d04 */
[----:B------:R-:W-:Y:S02]  /*ca20*/  FADD.FTZ R86, R86, R187 ;  /* 0x000000bb56567221 */ /* 0x000fe40000010000 */
[----:B------:R1:W-:Y:S02]  /*ca30*/  STG.E.64 desc[UR4][R82.64], R76 ;  /* 0x0000004c52007986 */ /* 0x0003e4000c101b04 */
[----:B------:R-:W-:-:S04]  /*ca40*/  FADD.FTZ R86, R86, R191 ;  /* 0x000000bf56567221 */ /* 0x000fc80000010000 */
[----:B------:R-:W-:-:S04]  /*ca50*/  FADD.FTZ R86, R86, R189 ;  /* 0x000000bd56567221 */ /* 0x000fc80000010000 */
[----:B------:R-:W-:-:S04]  /*ca60*/  FADD.FTZ R86, R86, R193 ;  /* 0x000000c156567221 */ /* 0x000fc80000010000 */
[----:B------:R-:W-:Y:S01]  /*ca70*/  FADD.FTZ R86, R86, R195 ;  /* 0x000000c356567221 */ /* 0x000fe20000010000 */
[----:B0-----:R-:W-:-:S03]  /*ca80*/  SHF.R.U32.HI R79, RZ, 0x5, R80 ;  /* 0x00000005ff4f7819 */ /* 0x001fc60000011650 */
[----:B------:R-:W-:Y:S01]  /*ca90*/  FADD.FTZ R86, R86, R197 ;  /* 0x000000c556567221 */ /* 0x000fe20000010000 */
[----:B------:R-:W-:Y:S02]  /*caa0*/  LOP3.LUT P1, RZ, R80, 0x1f, RZ, 0xc0, !PT ;  /* 0x0000001f50ff7812 */ /* 0x000fe4000782c0ff */
[----:B------:R-:W-:Y:S01]  /*cab0*/  LOP3.LUT R78, R79, 0x7fffff8, RZ, 0xc0, !PT ;  /* 0x07fffff84f4e7812 */ /* 0x000fe200078ec0ff */
[----:B------:R-:W-:-:S04]  /*cac0*/  FADD.FTZ R86, R86, R87 ;  /* 0x0000005756567221 */ /* 0x000fc80000010000 */
[----:B------:R-:W-:Y:S02]  /*cad0*/  @!P0 VIADD R78, R78, 0x8 ;  /* 0x000000084e4e8836 */ /* 0x000fe40000000000 */
[----:B------:R-:W-:Y:S01]  /*cae0*/  FADD.FTZ R86, R86, R199 ;  /* 0x000000c756567221 */ /* 0x000fe20000010000 */
        /* <DEDUP_REMOVED lines=21> */
[----:B------:R-:W-:-:S04]  /*cc40*/  FFMA.FTZ R73, R82, R82, R73 ;  /* 0x0000005252497223 */ /* 0x000fc80000010049 */
        /* <DEDUP_REMOVED lines=63> */
.L_x_2494:
[----:B------:R-:W2:Y:S01]  /*d040*/  @!P1 S2R R74, SR_CgaCtaId ;  /* 0x00000000004a9919 */ /* 0x000ea20000008800 */
[----:B------:R-:W-:Y:S01]  /*d050*/  LOP3.LUT R75, R80, 0x1f, RZ, 0xc0, !PT ;  /* 0x0000001f504b7812 */ /* 0x000fe200078ec0ff */
[----:B------:R-:W-:Y:S05]  /*d060*/  WARPSYNC.ALL ;  /* 0x0000000000007948 */ /* 0x000fea0003800000 */
[----:B------:R-:W-:Y:S02]  /*d070*/  ISETP.GT.U32.AND P2, PT, R75, 0x7, PT ;  /* 0x000000074b00780c */ /* 0x000fe40003f44070 */
[----:B------:R-:W-:Y:S02]  /*d080*/  @!P1 MOV R73, 0x400 ;  /* 0x0000040000499802 */ /* 0x000fe40000000f00 */
[----:B------:R-:W-:-:S02]  /*d090*/  LOP3.LUT R79, R79, 0x7, RZ, 0xc0, !PT ;  /* 0x000000074f4f7812 */ /* 0x000fc400078ec0ff */
[----:B------:R-:W-:-:S07]  /*d0a0*/  ISETP.NE.AND P3, PT, R132, RZ, PT ;  /* 0x000000ff8400720c */ /* 0x000fce0003f65270 */
[----:B------:R-:W3:Y:S01]  /*d0b0*/  @!P2 S2R R83, SR_CgaCtaId ;  /* 0x000000000053a919 */ /* 0x000ee20000008800 */
[----:B--2---:R-:W-:Y:S02]  /*d0c0*/  @!P1 LEA R74, R74, R73, 0x18 ;  /* 0x000000494a4a9211 */ /* 0x004fe400078ec0ff */
[C---:B------:R-:W-:Y:S02]  /*d0d0*/  @!P1 IADD3 R73, R78.reuse, R79, RZ ;  /* 0x0000004f4e499210 */ /* 0x040fe40007ffe0ff */
[----:B------:R-:W-:-:S03]  /*d0e0*/  @!P2 IADD3 R78, R78, R75, RZ ;  /* 0x0000004b4e4ea210 */ /* 0x000fc60007ffe0ff */
[----:B------:R-:W-:Y:S02]  /*d0f0*/  @!P1 IMAD R76, R73, 0x8, R74 ;  /* 0x00000008494c9824 */ /* 0x000fe400078e024a */
[----:B-1----:R-:W-:Y:S01]  /*d100*/  FADD.FTZ R73, R77, R82 ;  /* 0x000000524d497221 */ /* 0x002fe20000010000 */
[----:B------:R-:W-:Y:S01]  /*d110*/  @!P2 MOV R74, 0x400 ;  /* 0x00000400004aa802 */ /* 0x000fe20000000f00 */
[----:B0-----:R-:W-:-:S03]  /*d120*/  HFMA2.MMA R77, -RZ, RZ, 0, 0 ;  /* 0x00000000ff4d7435 */ /* 0x001fc600000001ff */
[----:B------:R-:W-:Y:S01]  /*d130*/  @!P1 STS.64 [R76], R72 ;  /* 0x000000484c009388 */ /* 0x000fe20000000a00 */
[----:B------:R-:W-:Y:S02]  /*d140*/  BAR.SYNC.DEFER_BLOCKING 0x0 ;  /* 0x0000000000007b1d */ /* 0x000fe40000010000 */
[----:B------:R-:W-:Y:S01]  /*d150*/  @!P2 IMAD.MOV.U32 R77, RZ, RZ, 0x400 ;  /* 0x00000400ff4da424 */ /* 0x000fe200078e00ff */
[----:B------:R-:W-:Y:S02]  /*d160*/  LOP3.LUT P1, RZ, R79, 0x1f, R80, 0xf8, !PT ;  /* 0x0000001f4fff7812 */ /* 0x000fe4000782f850 */
[----:B---3--:R-:W-:Y:S02]  /*d170*/  @!P2 LEA R83, R83, R74, 0x18 ;  /* 0x0000004a5353a211 */ /* 0x008fe400078ec0ff */
[----:B------:R-:W-:Y:S01]  /*d180*/  CS2R R74, SRZ ;  /* 0x00000000004a7805 */ /* 0x000fe2000001ff00 */
[----:B------:R-:W0:Y:S02]  /*d190*/  SHFL.DOWN PT, R82, R77, 0x4, 0x1f ;  /* 0x08801f004d527f89 */ /* 0x000e2400000e0000 */
[----:B------:R-:W-:-:S05]  /*d1a0*/  @!P2 IMAD R78, R78, 0x8, R83 ;  /* 0x000000084e4ea824 */ /* 0x000fca00078e0253 */
[----:B------:R1:W-:Y:S01]  /*d1b0*/  @!P2 LDS.64 R74, [R78] ;  /* 0x000000004e4aa984 */ /* 0x0003e20000000a00 */
[----:B0-----:R-:W-:Y:S02]  /*d1c0*/  IADD3 R73, R82, R77, RZ ;  /* 0x0000004d52497210 */ /* 0x001fe40007ffe0ff */
[----:B------:R-:W-:Y:S02]  /*d1d0*/  I2FP.F32.S32 R82, R82 ;  /* 0x0000005200527245 */ /* 0x000fe40000201400 */
[----:B------:R-:W-:Y:S01]  /*d1e0*/  I2FP.F32.S32 R76, R73 ;  /* 0x00000049004c7245 */ /* 0x000fe20000201400 */
[----:B------:R-:W0:Y:S01]  /*d1f0*/  SHFL.DOWN PT, R134, R73, 0x2, 0x1f ;  /* 0x08401f0049867f89 */ /* 0x000e2200000e0000 */
[----:B-1----:R-:W-:Y:S02]  /*d200*/  I2FP.F32.S32 R78, R77 ;  /* 0x0000004d004e7245 */ /* 0x002fe40000201400 */
[----:B------:R-:W1:Y:S01]  /*d210*/  MUFU.RCP R86, R76 ;  /* 0x0000004c00567308 */ /* 0x000e620000001000 */
[----:B0-----:R-:W-:Y:S01]  /*d220*/  IMAD.IADD R73, R73, 0x1, R134 ;  /* 0x0000000149497824 */ /* 0x001fe200078e0286 */
[----:B------:R-:W-:Y:S01]  /*d230*/  I2FP.F32.S32 R134, R134 ;  /* 0x0000008600867245 */ /* 0x000fe20000201400 */
[----:B------:R-:W0:Y:S03]  /*d240*/  SHFL.DOWN PT, R83, R74, 0x4, 0x1f ;  /* 0x08801f004a537f89 */ /* 0x000e2600000e0000 */
[----:B------:R-:W-:Y:S01]  /*d250*/  I2FP.F32.S32 R77, R73 ;  /* 0x00000049004d7245 */ /* 0x000fe20000201400 */
[----:B------:R-:W2:Y:S01]  /*d260*/  SHFL.DOWN PT, R72, R75, 0x4, 0x1f ;  /* 0x08801f004b487f89 */ /* 0x000ea200000e0000 */
[C---:B0-----:R-:W-:Y:S01]  /*d270*/  FMUL.FTZ R133, R83.reuse, R82 ;  /* 0x0000005253857220 */ /* 0x041fe20000410000 */
[----:B------:R-:W-:-:S03]  /*d280*/  FADD.FTZ R83, -R83, R74 ;  /* 0x0000004a53537221 */ /* 0x000fc60000010100 */
[----:B------:R-:W-:Y:S01]  /*d290*/  FFMA.FTZ R133, R78, R74, R133 ;  /* 0x0000004a4e857223 */ /* 0x000fe20000010085 */
[----:B------:R-:W-:Y:S01]  /*d2a0*/  FMUL.FTZ R83, R83, R83 ;  /* 0x0000005353537220 */ /* 0x000fe20000410000 */
[----:B--2---:R-:W-:Y:S02]  /*d2b0*/  FADD.FTZ R75, R72, R75 ;  /* 0x0000004b484b7221 */ /* 0x004fe40000010000 */
[----:B-1----:R-:W-:Y:S01]  /*d2c0*/  FMUL.FTZ R133, R86, R133 ;  /* 0x0000008556857220 */ /* 0x002fe20000410000 */
[----:B------:R-:W-:Y:S02]  /*d2d0*/  FMUL.FTZ R83, R83, R78 ;  /* 0x0000004e53537220 */ /* 0x000fe40000410000 */
[----:B------:R-:W0:Y:S02]  /*d2e0*/  MUFU.RCP R78, R77 ;  /* 0x0000004d004e7308 */ /* 0x000e240000001000 */
[----:B------:R-:W1:Y:S01]  /*d2f0*/  SHFL.DOWN PT, R74, R133, 0x2, 0x1f ;  /* 0x08401f00854a7f89 */ /* 0x000e6200000e0000 */
[----:B------:R-:W-:-:S03]  /*d300*/  FMUL.FTZ R83, R83, R82 ;  /* 0x0000005253537220 */ /* 0x000fc60000410000 */
[----:B------:R-:W2:Y:S01]  /*d310*/  SHFL.DOWN PT, R82, R73, 0x1, 0x1f ;  /* 0x08201f0049527f89 */ /* 0x000ea200000e0000 */
[----:B------:R-:W-:-:S05]  /*d320*/  FFMA.FTZ R75, R86, R83, R75 ;  /* 0x00000053564b7223 */ /* 0x000fca000001004b */
[----:B------:R-:W3:Y:S01]  /*d330*/  SHFL.DOWN PT, R72, R75, 0x2, 0x1f ;  /* 0x08401f004b487f89 */ /* 0x000ee200000e0000 */
[----:B-1----:R-:W-:Y:S01]  /*d340*/  FMUL.FTZ R83, R74, R134 ;  /* 0x000000864a537220 */ /* 0x002fe20000410000 */
[----:B------:R-:W-:-:S03]  /*d350*/  FADD.FTZ R74, R133, -R74 ;  /* 0x8000004a854a7221 */ /* 0x000fc60000010000 */
[----:B------:R-:W-:Y:S01]  /*d360*/  FFMA.FTZ R133, R76, R133, R83 ;  /* 0x000000854c857223 */ /* 0x000fe20000010053 */
[----:B------:R-:W-:Y:S01]  /*d370*/  FMUL.FTZ R83, R74, R74 ;  /* 0x0000004a4a537220 */ /* 0x000fe20000410000 */
[----:B--2---:R-:W-:Y:S02]  /*d380*/  IADD3 R73, R73, R82, RZ ;  /* 0x0000005249497210 */ /* 0x004fe40007ffe0ff */
[----:B0-----:R-:W-:Y:S01]  /*d390*/  FMUL.FTZ R74, R78, R133 ;  /* 0x000000854e4a7220 */ /* 0x001fe20000410000 */
[----:B------:R-:W-:Y:S01]  /*d3a0*/  FMUL.FTZ R83, R76, R83 ;  /* 0x000000534c537220 */ /* 0x000fe20000410000 */
[----:B---3--:R-:W-:Y:S01]  /*d3b0*/  FADD.FTZ R75, R75, R72 ;  /* 0x000000484b4b7221 */ /* 0x008fe20000010000 */
[----:B------:R-:W-:Y:S02]  /*d3c0*/  I2FP.F32.S32 R73, R73 ;  /* 0x0000004900497245 */ /* 0x000fe40000201400 */
[----:B------:R-:W0:Y:S01]  /*d3d0*/  SHFL.DOWN PT, R133, R74, 0x1, 0x1f ;  /* 0x08201f004a857f89 */ /* 0x000e2200000e0000 */
[----:B------:R-:W-:Y:S01]  /*d3e0*/  FMUL.FTZ R83, R83, R134 ;  /* 0x0000008653537220 */ /* 0x000fe20000410000 */
[----:B------:R-:W-:-:S02]  /*d3f0*/  I2FP.F32.S32 R82, R82 ;  /* 0x0000005200527245 */ /* 0x000fc40000201400 */
[----:B------:R-:W1:Y:S01]  /*d400*/  MUFU.RCP R73, R73 ;  /* 0x0000004900497308 */ /* 0x000e620000001000 */
[----:B------:R-:W-:-:S05]  /*d410*/  FFMA.FTZ R75, R78, R83, R75 ;  /* 0x000000534e4b7223 */ /* 0x000fca000001004b */
[----:B------:R-:W2:Y:S01]  /*d420*/  SHFL.DOWN PT, R72, R75, 0x1, 0x1f ;  /* 0x08201f004b487f89 */ /* 0x000ea200000e0000 */
[----:B0-----:R-:W-:Y:S01]  /*d430*/  FADD.FTZ R76, R74, -R133 ;  /* 0x800000854a4c7221 */ /* 0x001fe20000010000 */
[----:B------:R-:W-:-:S03]  /*d440*/  FMUL.FTZ R78, R133, R82 ;  /* 0x00000052854e7220 */ /* 0x000fc60000410000 */
[----:B------:R-:W-:Y:S01]  /*d450*/  FMUL.FTZ R76, R76, R76 ;  /* 0x0000004c4c4c7220 */ /* 0x000fe20000410000 */
[----:B------:R-:W-:-:S03]  /*d460*/  FFMA.FTZ R78, R77, R74, R78 ;  /* 0x0000004a4d4e7223 */ /* 0x000fc6000001004e */
[----:B------:R-:W-:Y:S01]  /*d470*/  FMUL.FTZ R76, R77, R76 ;  /* 0x0000004c4d4c7220 */ /* 0x000fe20000410000 */
[----:B-1----:R-:W-:Y:S01]  /*d480*/  FMUL.FTZ R78, R73, R78 ;  /* 0x0000004e494e7220 */ /* 0x002fe20000410000 */
[----:B--2---:R-:W-:Y:S01]  /*d490*/  FADD.FTZ R72, R75, R72 ;  /* 0x000000484b487221 */ /* 0x004fe20000010000 */
[----:B------:R-:W0:Y:S01]  /*d4a0*/  LDC R77, c[0x0][0x2d8] ;  /* 0x0000b600ff4d7b82 */ /* 0x000e220000000800 */
[----:B------:R-:W-:Y:S02]  /*d4b0*/  FMUL.FTZ R76, R76, R82 ;  /* 0x000000524c4c7220 */ /* 0x000fe40000410000 */
[----:B------:R-:W1:Y:S02]  /*d4c0*/  SHFL.IDX PT, R79, R78, RZ, 0x1f ;  /* 0x00001fff4e4f7589 */ /* 0x000e6400000e0000 */
[----:B------:R-:W-:-:S03]  /*d4d0*/  FFMA.FTZ R76, R73, R76, R72 ;  /* 0x0000004c494c7223 */ /* 0x000fc60000010048 */
[----:B------:R-:W2:Y:S03]  /*d4e0*/  @!P1 LDC.64 R74, c[0x0][0x250] ;  /* 0x00009400ff4a9b82 */ /* 0x000ea60000000a00 */
[----:B------:R-:W0:Y:S01]  /*d4f0*/  SHFL.IDX PT, R76, R76, RZ, 0x1f ;  /* 0x00001fff4c4c7589 */ /* 0x000e2200000e0000 */
[C---:B-1----:R-:W-:Y:S01]  /*d500*/  FMUL.FTZ R72, R79.reuse, R79 ;  /* 0x0000004f4f487220 */ /* 0x042fe20000410000 */
[----:B------:R-:W-:-:S04]  /*d510*/  FSEL R80, R79, RZ, !P3 ;  /* 0x000000ff4f507208 */ /* 0x000fc80005800000 */
[----:B------:R-:W-:Y:S01]  /*d520*/  FSEL R73, R72, RZ, P3 ;  /* 0x000000ff48497208 */ /* 0x000fe20001800000 */
[C---:B------:R-:W-:Y:S01]  /*d530*/  FADD.FTZ R139, -R80.reuse, R139 ;  /* 0x0000008b508b7221 */ /* 0x040fe20000010100 */
[----:B------:R-:W-:Y:S01]  /*d540*/  FADD.FTZ R145, -R80, R145 ;  /* 0x0000009150917221 */ /* 0x000fe20000010100 */
[----:B0-----:R-:W-:Y:S01]  /*d550*/  FFMA.FTZ R72, R76, UR10, R77 ;  /* 0x0000000a4c487c23 */ /* 0x001fe2000801004d */
[----:B--2---:R-:W-:-:S04]  /*d560*/  @!P1 IMAD.WIDE R74, R2, 0x4, R74 ;  /* 0x00000004024a9825 */ /* 0x004fc800078e024a */
[C---:B------:R-:W-:Y:S01]  /*d570*/  FADD.FTZ R81, -R80.reuse, R81 ;  /* 0x0000005150517221 */ /* 0x040fe20000010100 */
[----:B------:R-:W-:Y:S01]  /*d580*/  FADD.FTZ R78, -R80, R137 ;  /* 0x00000089504e7221 */ /* 0x000fe20000010100 */
[----:B------:R-:W-:Y:S01]  /*d590*/  FADD.FTZ R77, R72, R73 ;  /* 0x00000049484d7221 */ /* 0x000fe20000010000 */
[C---:B------:R-:W-:Y:S01]  /*d5a0*/  FADD.FTZ R85, -R80.reuse, R85 ;  /* 0x0000005550557221 */ /* 0x040fe20000010100 */
[----:B------:R-:W0:Y:S01]  /*d5b0*/  @!P1 LDC.64 R72, c[0x0][0x258] ;  /* 0x00009600ff489b82 */ /* 0x000e220000000a00 */
        /* <DEDUP_REMOVED lines=30> */
[----:B------:R1:W-:Y:S01]  /*d7a0*/  @!P1 STG.E desc[UR4][R74.64], R79 ;  /* 0x0000004f4a009986 */ /* 0x0003e2000c101904 */
[C---:B------:R-:W-:Y:S01]  /*d7b0*/  FMUL.FTZ R85, R172.reuse, R85 ;  /* 0x00000055ac557220 */ /* 0x040fe20000410000 */
[----:B------:R-:W-:Y:S01]  /*d7c0*/  FMUL.FTZ R141, R172, R141 ;  /* 0x0000008dac8d7220 */ /* 0x000fe20000410000 */
[----:B------:R-:W2:Y:S01]  /*d7d0*/  LDC.64 R136, c[0x0][0x2b8] ;  /* 0x0000ae00ff887b82 */ /* 0x000ea20000000a00 */
[----:B------:R-:W-:Y:S01]  /*d7e0*/  FFMA.FTZ R77, R82, R116, R95 ;  /* 0x00000074524d7223 */ /* 0x000fe2000001005f */
[----:B0-----:R-:W-:-:S04]  /*d7f0*/  @!P1 IMAD.WIDE R72, R2, 0x4, R72 ;  /* 0x0000000402489825 */ /* 0x001fc800078e0248 */
[C---:B------:R-:W-:Y:S01]  /*d800*/  FMUL.FTZ R78, R172.reuse, R78 ;  /* 0x0000004eac4e7220 */ /* 0x040fe20000410000 */
[C---:B------:R-:W-:Y:S01]  /*d810*/  FMUL.FTZ R76, R172.reuse, R81 ;  /* 0x00000051ac4c7220 */ /* 0x040fe20000410000 */
[C---:B------:R-:W-:Y:S01]  /*d820*/  FMUL.FTZ R142, R172.reuse, R159 ;  /* 0x0000009fac8e7220 */ /* 0x040fe20000410000 */
[C---:B------:R-:W-:Y:S01]  /*d830*/  FMUL.FTZ R144, R172.reuse, R165 ;  /* 0x000000a5ac907220 */ /* 0x040fe20000410000 */
[----:B------:R-:W-:Y:S01]  /*d840*/  FFMA.FTZ R85, R85, R41, R20 ;  /* 0x0000002955557223 */ /* 0x000fe20000010014 */
[----:B------:R-:W-:Y:S01]  /*d850*/  FMUL.FTZ R143, R172, R143 ;  /* 0x0000008fac8f7220 */ /* 0x000fe20000410000 */
[----:B-1----:R-:W-:Y:S01]  /*d860*/  FFMA.FTZ R74, R80, R44, R21 ;  /* 0x0000002c504a7223 */ /* 0x002fe20000010015 */
[----:B------:R-:W-:Y:S01]  /*d870*/  FFMA.FTZ R80, R141, R113, R94 ;  /* 0x000000718d507223 */ /* 0x000fe2000001005e */
        /* <DEDUP_REMOVED lines=8> */
[----:B------:R0:W-:Y:S01]  /*d900*/  @!P1 STG.E desc[UR4][R72.64], R172 ;  /* 0x000000ac48009986 */ /* 0x0001e2000c101904 */
        /* <DEDUP_REMOVED lines=8> */
[C---:B------:R-:W-:Y:S01]  /*d990*/  FMUL.FTZ R183, R172.reuse, R183 ;  /* 0x000000b7acb77220 */ /* 0x040fe20000410000 */
[----:B------:R-:W-:Y:S01]  /*d9a0*/  FMUL.FTZ R185, R172, R185 ;  /* 0x000000b9acb97220 */ /* 0x000fe20000410000 */
[----:B------:R-:W-:Y:S01]  /*d9b0*/  FFMA.FTZ R155, R155, R45, R24 ;  /* 0x0000002d9b9b7223 */ /* 0x000fe20000010018 */
[----:B0-----:R-:W-:Y:S01]  /*d9c0*/  FFMA.FTZ R72, R76, R42, R19 ;  /* 0x0000002a4c487223 */ /* 0x001fe20000010013 */
[----:B------:R-:W-:Y:S01]  /*d9d0*/  F2FP.BF16.F32.PACK_AB R73, R80, R85 ;  /* 0x000000555049723e */ /* 0x000fe200000010ff */
        /* <DEDUP_REMOVED lines=44> */
[----:B------:R-:W-:Y:S01]  /*dca0*/  LEA R140, P2, R147, UR12, 0x4 ;  /* 0x0000000c938c7c11 */ /* 0x000fe2000f8420ff */
[----:B--2---:R-:W-:Y:S01]  /*dcb0*/  IMAD.WIDE.U32 R134, R151, 0x10, R136 ;  /* 0x0000001097867825 */ /* 0x004fe200078e0088 */
[----:B------:R-:W-:-:S02]  /*dcc0*/  LEA.HI.X R139, R84, UR13, RZ, 0x4, P1 ;  /* 0x0000000d548b7c11 */ /* 0x000fc400088f24ff */
[----:B------:R-:W-:Y:S01]  /*dcd0*/  F2FP.BF16.F32.PACK_AB R86, R141, R86 ;  /* 0x000000568d56723e */ /* 0x000fe200000010ff */
[----:B------:R-:W-:Y:S01]  /*dce0*/  IMAD.WIDE.U32 R136, R167, 0x10, R136 ;  /* 0x00000010a7887825 */ /* 0x000fe200078e0088 */
[----:B------:R-:W-:Y:S01]  /*dcf0*/  F2FP.BF16.F32.PACK_AB R85, R142, R85 ;  /* 0x000000558e55723e */ /* 0x000fe200000010ff */
[----:B------:R0:W-:Y:S01]  /*dd00*/  STG.E.128 desc[UR4][R138.64], R72 ;  /* 0x000000488a007986 */ /* 0x0001e2000c101d04 */
[----:B------:R-:W-:Y:S01]  /*dd10*/  F2FP.BF16.F32.PACK_AB R84, R133, R164 ;  /* 0x000000a48554723e */ /* 0x000fe200000010ff */
[----:B------:R-:W-:Y:S01]  /*dd20*/  VIADD R2, R2, UR14 ;  /* 0x0000000e02027c36 */ /* 0x000fe20008000000 */
[----:B------:R-:W-:Y:S01]  /*dd30*/  LEA.HI.X R141, R147, UR13, RZ, 0x4, P2 ;  /* 0x0000000d938d7c11 */ /* 0x000fe200090f24ff */
[----:B------:R0:W-:Y:S01]  /*dd40*/  STG.E.128 desc[UR4][R134.64], R76 ;  /* 0x0000004c86007986 */ /* 0x0001e2000c101d04 */
[----:B------:R-:W-:Y:S02]  /*dd50*/  SEL R133, RZ, 0x1, P0 ;  /* 0x00000001ff857807 */ /* 0x000fe40000000000 */
[----:B------:R-:W-:Y:S01]  /*dd60*/  ISETP.GE.AND P1, PT, R2, UR15, PT ;  /* 0x0000000f02007c0c */ /* 0x000fe2000bf26270 */
[----:B------:R0:W-:Y:S04]  /*dd70*/  STG.E.128 desc[UR4][R136.64], R80 ;  /* 0x0000005088007986 */ /* 0x0001e8000c101d04 */
[----:B------:R0:W-:Y:S08]  /*dd80*/  STG.E.128 desc[UR4][R140.64], R84 ;  /* 0x000000548c007986 */ /* 0x0001f0000c101d04 */
[----:B------:R-:W-:Y:S05]  /*dd90*/  @!P1 BRA `(.L_x_2483) ;  /* 0xffffff3000689947 */ /* 0x000fea000383ffff */
[----:B------:R-:W-:Y:S05]  /*dda0*/  EXIT ;  /* 0x000000000000794d */ /* 0x000fea0003800000 */
.L_x_2482:
[----:B------:R-:W-:Y:S01]  /*ddb0*/  MOV R133, 0x1 ;  /* 0x0000000100857802 */ /* 0x000fe20000000f00 */
[----:B------:R-:W-:Y:S01]  /*ddc0*/  IMAD.MOV.U32 R134, RZ, RZ, 0x1f ;  /* 0x0000001fff867424 */ /* 0x000fe200078e00ff */
[----:B------:R-:W-:-:S07]  /*ddd0*/  MOV R83, 0xffffffff ;  /* 0xffffffff00537802 */ /* 0x000fce0000000f00 */
[----:B------:R-:W-:Y:S05]  /*dde0*/  WARPSYNC.COLLECTIVE R83, `(.L_x_2484) ;  /* 0x0000000053087348 */ /* 0x000fea0003c00000 */
[----:B------:R0:W1:Y:S02]  /*ddf0*/  SHFL.BFLY P2, R82, R86, R133, R134 ;  /* 0x0c00008556527389 */ /* 0x0000640000040086 */
[----:B01----:R-:W-:Y:S01]  /*de00*/  ENDCOLLECTIVE ;  /* 0x000000000000791b */ /* 0x003fe20003800000 */
.L_x_2484:
[----:B------:R-:W-:Y:S02]  /*de10*/  IMAD.MOV.U32 R133, RZ, RZ, 0x2 ;  /* 0x00000002ff857424 */ /* 0x000fe400078e00ff */
[----:B------:R-:W-:-:S04]  /*de20*/  IMAD.MOV.U32 R73, RZ, RZ, R82 ;  /* 0x000000ffff497224 */ /* 0x000fc800078e0052 */
[----:B------:R-:W-:-:S05]  /*de30*/  FADD.FTZ R74, R86, R73 ;  /* 0x00000049564a7221 */ /* 0x000fca0000010000 */
[----:B------:R-:W-:-:S07]  /*de40*/  MOV R86, R74 ;  /* 0x0000004a00567202 */ /* 0x000fce0000000f00 */
[----:B------:R-:W-:Y:S05]  /*de50*/  WARPSYNC.COLLECTIVE R83, `(.L_x_2485) ;  /* 0x0000000053087348 */ /* 0x000fea0003c00000 */
[----:B------:R0:W1:Y:S02]  /*de60*/  SHFL.BFLY P2, R82, R86, R133, R134 ;  /* 0x0c00008556527389 */ /* 0x0000640000040086 */
[----:B01----:R-:W-:Y:S01]  /*de70*/  ENDCOLLECTIVE ;  /* 0x000000000000791b */ /* 0x003fe20003800000 */
.L_x_2485:
[----:B------:R-:W-:Y:S01]  /*de80*/  HFMA2.MMA R133, -RZ, RZ, 0, 2.384185791015625e-07 ;  /* 0x00000004ff857435 */ /* 0x000fe200000001ff */
[----:B------:R-:W-:-:S05]  /*de90*/  MOV R73, R82 ;  /* 0x0000005200497202 */ /* 0x000fca0000000f00 */
[----:B------:R-:W-:-:S04]  /*dea0*/  FADD.FTZ R75, R74, R73 ;  /* 0x000000494a4b7221 */ /* 0x000fc80000010000 */
[----:B------:R-:W-:-:S07]  /*deb0*/  IMAD.MOV.U32 R86, RZ, RZ, R75 ;  /* 0x000000ffff567224 */ /* 0x000fce00078e004b */
[----:B------:R-:W-:Y:S05]  /*dec0*/  WARPSYNC.COLLECTIVE R83, `(.L_x_2486) ;  /* 0x0000000053087348 */ /* 0x000fea0003c00000 */
[----:B------:R0:W1:Y:S02]  /*ded0*/  SHFL.BFLY P2, R82, R86, R133, R134 ;  /* 0x0c00008556527389 */ /* 0x0000640000040086 */
[----:B01----:R-:W-:Y:S01]  /*dee0*/  ENDCOLLECTIVE ;  /* 0x000000000000791b */ /* 0x003fe20003800000 */
.L_x_2486:
[----:B------:R-:W-:Y:S02]  /*def0*/  IMAD.MOV.U32 R133, RZ, RZ, 0x8 ;  /* 0x00000008ff857424 */ /* 0x000fe400078e00ff */
[----:B------:R-:W-:-:S04]  /*df00*/  IMAD.MOV.U32 R72, RZ, RZ, R82 ;  /* 0x000000ffff487224 */ /* 0x000fc800078e0052 */
[----:B------:R-:W-:-:S05]  /*df10*/  FADD.FTZ R76, R75, R72 ;  /* 0x000000484b4c7221 */ /* 0x000fca0000010000 */
[----:B------:R-:W-:-:S07]  /*df20*/  MOV R86, R76 ;  /* 0x0000004c00567202 */ /* 0x000fce0000000f00 */
[----:B------:R-:W-:Y:S05]  /*df30*/  WARPSYNC.COLLECTIVE R83, `(.L_x_2487) ;  /* 0x0000000053087348 */ /* 0x000fea0003c00000 */
[----:B------:R0:W1:Y:S02]  /*df40*/  SHFL.BFLY P2, R82, R86, R133, R134 ;  /* 0x0c00008556527389 */ /* 0x0000640000040086 */
[----:B01----:R-:W-:Y:S01]  /*df50*/  ENDCOLLECTIVE ;  /* 0x000000000000791b */ /* 0x003fe20003800000 */
.L_x_2487:
[----:B------:R-:W-:Y:S01]  /*df60*/  HFMA2.MMA R133, -RZ, RZ, 0, 9.5367431640625e-07 ;  /* 0x00000010ff857435 */ /* 0x000fe200000001ff */
[----:B------:R-:W-:-:S05]  /*df70*/  MOV R73, R82 ;  /* 0x0000005200497202 */ /* 0x000fca0000000f00 */
[----:B------:R-:W-:-:S04]  /*df80*/  FADD.FTZ R77, R76, R73 ;  /* 0x000000494c4d7221 */ /* 0x000fc80000010000 */
[----:B------:R-:W-:-:S07]  /*df90*/  IMAD.MOV.U32 R86, RZ, RZ, R77 ;  /* 0x000000ffff567224 */ /* 0x000fce00078e004d */
[----:B------:R-:W-:Y:S05]  /*dfa0*/  WARPSYNC.COLLECTIVE R83, `(.L_x_2488) ;  /* 0x0000000053087348 */ /* 0x000fea0003c00000 */
[----:B------:R0:W1:Y:S02]  /*dfb0*/  SHFL.BFLY P2, R82, R86, R133, R134 ;  /* 0x0c00008556527389 */ /* 0x0000640000040086 */
[----:B01----:R-:W-:Y:S01]  /*dfc0*/  ENDCOLLECTIVE ;  /* 0x000000000000791b */ /* 0x003fe20003800000 */
.L_x_2488:
[----:B------:R-:W-:Y:S02]  /*dfd0*/  IMAD.MOV.U32 R133, RZ, RZ, 0x1 ;  /* 0x00000001ff857424 */ /* 0x000fe400078e00ff */
[----:B------:R-:W-:-:S04]  /*dfe0*/  IMAD.MOV.U32 R72, RZ, RZ, R82 ;  /* 0x000000ffff487224 */ /* 0x000fc800078e0052 */
[----:B------:R-:W-:-:S04]  /*dff0*/  FADD.FTZ R72, R77, R72 ;  /* 0x000000484d487221 */ /* 0x000fc80000010000 */
        /* <DEDUP_REMOVED lines=65> */
[----:B------:R-:W-:-:S07]  /*e410*/  MOV R86, R73 ;  /* 0x0000004900567202 */ /* 0x000fce0000000f00 */
[----:B------:R-:W-:Y:S05]  /*e420*/  WARPSYNC.COLLECTIVE R83, `(.L_x_2489) ;  /* 0x0000000053087348 */ /* 0x000fea0003c00000 */
[----:B------:R0:W1:Y:S02]  /*e430*/  SHFL.BFLY P2, R82, R86, R133, R134 ;  /* 0x0c00008556527389 */ /* 0x0000640000040086 */
[----:B01----:R-:W-:Y:S01]  /*e440*/  ENDCOLLECTIVE ;  /* 0x000000000000791b */ /* 0x003fe20003800000 */
.L_x_2489:
[----:B------:R-:W-:Y:S01]  /*e450*/  HFMA2.MMA R133, -RZ, RZ, 0, 1.1920928955078125e-07 ;  /* 0x00000002ff857435 */ /* 0x000fe200000001ff */
[----:B------:R-:W-:-:S05]  /*e460*/  MOV R74, R82 ;  /* 0x00000052004a7202 */ /* 0x000fca0000000f00 */
[----:B------:R-:W-:-:S04]  /*e470*/  FADD.FTZ R74, R73, R74 ;  /* 0x0000004a494a7221 */ /* 0x000fc80000010000 */
[----:B------:R-:W-:-:S07]  /*e480*/  IMAD.MOV.U32 R86, RZ, RZ, R74 ;  /* 0x000000ffff567224 */ /* 0x000fce00078e004a */
[----:B------:R-:W-:Y:S05]  /*e490*/  WARPSYNC.COLLECTIVE R83, `(.L_x_2490) ;  /* 0x0000000053087348 */ /* 0x000fea0003c00000 */
[----:B------:R0:W1:Y:S02]  /*e4a0*/  SHFL.BFLY P2, R82, R86, R133, R134 ;  /* 0x0c00008556527389 */ /* 0x0000640000040086 */
[----:B01----:R-:W-:Y:S01]  /*e4b0*/  ENDCOLLECTIVE ;  /* 0x000000000000791b */ /* 0x003fe20003800000 */
.L_x_2490:
[----:B------:R-:W-:Y:S02]  /*e4c0*/  IMAD.MOV.U32 R133, RZ, RZ, 0x4 ;  /* 0x00000004ff857424 */ /* 0x000fe400078e00ff */
[----:B------:R-:W-:-:S04]  /*e4d0*/  IMAD.MOV.U32 R75, RZ, RZ, R82 ;  /* 0x000000ffff4b7224 */ /* 0x000fc800078e0052 */
[----:B------:R-:W-:-:S05]  /*e4e0*/  FADD.FTZ R75, R74, R75 ;  /* 0x0000004b4a4b7221 */ /* 0x000fca0000010000 */
[----:B------:R-:W-:-:S07]  /*e4f0*/  MOV R86, R75 ;  /* 0x0000004b00567202 */ /* 0x000fce0000000f00 */
[----:B------:R-:W-:Y:S05]  /*e500*/  WARPSYNC.COLLECTIVE R83, `(.L_x_2491) ;  /* 0x0000000053087348 */ /* 0x000fea0003c00000 */
[----:B------:R0:W1:Y:S02]  /*e510*/  SHFL.BFLY P2, R82, R86, R133, R134 ;  /* 0x0c00008556527389 */ /* 0x0000640000040086 */
[----:B01----:R-:W-:Y:S01]  /*e520*/  ENDCOLLECTIVE ;  /* 0x000000000000791b */ /* 0x003fe20003800000 */
.L_x_2491:
[----:B------:R-:W-:Y:S01]  /*e530*/  HFMA2.MMA R133, -RZ, RZ, 0, 4.76837158203125e-07 ;  /* 0x00000008ff857435 */ /* 0x000fe200000001ff */
[----:B------:R-:W-:-:S05]  /*e540*/  MOV R76, R82 ;  /* 0x00000052004c7202 */ /* 0x000fca0000000f00 */
[----:B------:R-:W-:-:S04]  /*e550*/  FADD.FTZ R76, R75, R76 ;  /* 0x0000004c4b4c7221 */ /* 0x000fc80000010000 */
[----:B------:R-:W-:-:S07]  /*e560*/  IMAD.MOV.U32 R86, RZ, RZ, R76 ;  /* 0x000000ffff567224 */ /* 0x000fce00078e004c */
[----:B------:R-:W-:Y:S05]  /*e570*/  WARPSYNC.COLLECTIVE R83, `(.L_x_2492) ;  /* 0x0000000053087348 */ /* 0x000fea0003c00000 */
[----:B------:R0:W1:Y:S02]  /*e580*/  SHFL.BFLY P2, R82, R86, R133, R134 ;  /* 0x0c00008556527389 */ /* 0x0000640000040086 */
[----:B01----:R-:W-:Y:S01]  /*e590*/  ENDCOLLECTIVE ;  /* 0x000000000000791b */ /* 0x003fe20003800000 */
.L_x_2492:
[----:B------:R-:W-:Y:S01]  /*e5a0*/  HFMA2.MMA R133, -RZ, RZ, 0, 9.5367431640625e-07 ;  /* 0x00000010ff857435 */ /* 0x000fe200000001ff */
[----:B------:R-:W-:-:S04]  /*e5b0*/  IMAD.MOV.U32 R77, RZ, RZ, R82 ;  /* 0x000000ffff4d7224 */ /* 0x000fc800078e0052 */
[----:B------:R-:W-:-:S05]  /*e5c0*/  FADD.FTZ R77, R76, R77 ;  /* 0x0000004d4c4d7221 */ /* 0x000fca0000010000 */
[----:B------:R-:W-:-:S07]  /*e5d0*/  MOV R86, R77 ;  /* 0x0000004d00567202 */ /* 0x000fce0000000f00 */
[----:B------:R-:W-:Y:S05]  /*e5e0*/  WARPSYNC.COLLECTIVE R83, `(.L_x_2493) ;  /* 0x0000000053087348 */ /* 0x000fea0003c00000 */
[----:B------:R0:W1:Y:S02]  /*e5f0*/  SHFL.BFLY P2, R82, R86, R133, R134 ;  /* 0x0c00008556527389 */ /* 0x0000640000040086 */
[----:B01----:R-:W-:Y:S01]  /*e600*/  ENDCOLLECTIVE ;  /* 0x000000000000791b */ /* 0x003fe20003800000 */
.L_x_2493:
[----:B------:R-:W-:Y:S05]  /*e610*/  BRA `(.L_x_2494) ;  /* 0xffffffe800887947 */ /* 0x000fea000383ffff */
.L_x_2495:
        /* <DEDUP_REMOVED lines=14> */
.L_x_30197:


//--------------------- .text._ZN10layer_norm13ln_fwd_kernelINS_13Kernel_traitsI13__nv_bfloat16S2_S2_S2_fjLj8192ELj1ELj1ELj8ELj16ENS_18Kernel_traits_baseILj8192ES2_S2_S2_S2_fjLj256EEEEELb1ELb1ELb1ELb0EEEvNS_9FwdParamsE --------------------------
	.section	.text._ZN10layer_norm13ln_fwd_kernelINS_13Kernel_traitsI13__nv_bfloat16S2_S2_S2_fjLj8192ELj1ELj1ELj8ELj16ENS_18Kernel_traits_baseILj8192ES2_S2_S2_S2_fjLj256EEEEELb1ELb1ELb1ELb0EEEvNS_9FwdParamsE,"ax",@progbits
	.align	128
        .global         _ZN10layer_norm13ln_fwd_kernelINS_13Kernel_traitsI13__nv_bfloat16S2_S2_S2_fjLj8192ELj1ELj1ELj8ELj16ENS_18Kernel_traits_baseILj8192ES2_S2_S2_S2_fjLj256EEEEELb1ELb1ELb1ELb0EEEvNS_9FwdParamsE
        .type           _ZN10layer_norm13ln_fwd_kernelINS_13Kernel_traitsI13__nv_bfloat16S2_S2_S2_fjLj8192ELj1ELj1ELj8ELj16ENS_18Kernel_traits_baseILj8192ES2_S2_S2_S2_fjLj256EEEEELb1ELb1ELb1ELb0EEEvNS_9FwdParamsE,@function
        .size           _ZN10layer_norm13ln_fwd_kernelINS_13Kernel_traitsI13__nv_bfloat16S2_S2_S2_fjLj8192ELj1ELj1ELj8ELj16ENS_18Kernel_traits_baseILj8192ES2_S2_S2_S2_fjLj256EEEEELb1ELb1ELb1ELb0EEEvNS_9FwdParamsE,(.L_x_30198 - _ZN10layer_norm13ln_fwd_kernelINS_13Kernel_traitsI13__nv_bfloat16S2_S2_S2_fjLj8192ELj1ELj1ELj8ELj16ENS_18Kernel_traits_baseILj8192ES2_S2_S2_S2_fjLj256EEEEELb1ELb1ELb1ELb0EEEvNS_9FwdParamsE)
        .other          _ZN10layer_norm13ln_fwd_kernelINS_13Kernel_traitsI13__nv_bfloat16S2_S2_S2_fjLj8192ELj1ELj1ELj8ELj16ENS_18Kernel_traits_baseILj8192ES2_S2_S2_S2_fjLj256EEEEELb1ELb1ELb1ELb0EEEvNS_9FwdParamsE,@"STO_CUDA_ENTRY STV_DEFAULT"
_ZN10layer_norm13ln_fwd_kernelINS_13Kernel_traitsI13__nv_bfloat16S2_S2_S2_fjLj8192ELj1ELj1ELj8ELj16ENS_18Kernel_traits_baseILj8192ES2_S2_S2_S2_fjLj256EEEEELb1ELb1ELb1ELb0EEEvNS_9FwdParamsE:
.text._ZN10layer_norm13ln_fwd_kernelINS_13Kernel_traitsI13__nv_bfloat16S2_S2_S2_fjLj8192ELj1ELj1ELj8ELj16ENS_18Kernel_traits_baseILj8192ES2_S2_S2_S2_fjLj256EEEEELb1ELb1ELb1ELb0EEEvNS_9FwdParamsE:
        /* <DEDUP_REMOVED lines=19> */
[----:B------:R-:W-:Y:S04]  /*0130*/  BSSY B0, `(.L_x_2496) ;  /* 0x0000055000007945 */ /* 0x000fe80003800000 */
[----:B------:R-:W-:Y:S01]  /*0140*/  IMAD.MOV.U32 R19, RZ, RZ, R46 ;  /* 0x000000ffff137224 */ /* 0x000fe200078e002e */
[----:B-1----:R-:W-:-:S04]  /*0150*/  SHF.R.S32.HI R0, RZ, 0x1f, R11 ;  /* 0x0000001fff007819 */ /* 0x002fc8000001140b */
[----:B------:R-:W-:Y:S01]  /*0160*/  LEA.HI R84, R0, R11, RZ, 0x3 ;  /* 0x0000000b00547211 */ /* 0x000fe200078f18ff */
[----:B0-----:R-:W-:Y:S01]  /*0170*/  IMAD R56, R56, UR6, R57 ;  /* 0x0000000638387c24 */ /* 0x001fe2000f8e0239 */
[----:B------:R-:W-:Y:S02]  /*0180*/  LEA.HI R38, R57, UR6, RZ, 0x18 ;  /* 0x0000000639267c11 */ /* 0x000fe4000f8fc0ff */
[----:B---3--:R-:W-:Y:S01]  /*0190*/  @P0 IADD3 R90, P1, R2, R5, RZ ;  /* 0x00000005025a0210 */ /* 0x008fe20007f3e0ff */
[----:B------:R-:W-:-:S04]  /*01a0*/  IMAD.WIDE.U32 R4, R56, -0x326172a9, RZ ;  /* 0xcd9e8d5738047825 */ /* 0x000fc800078e00ff */
[----:B------:R-:W-:Y:S01]  /*01b0*/  @P0 IMAD.X R91, RZ, RZ, R3, P1 ;  /* 0x000000ffff5b0224 */ /* 0x000fe200008e0603 */
[----:B----4-:R-:W-:Y:S01]  /*01c0*/  IADD3 R53, R111, -0x4498517b, RZ ;  /* 0xbb67ae856f357810 */ /* 0x010fe20007ffe0ff */
[----:B------:R-:W-:-:S03]  /*01d0*/  VIADD R52, R110, 0x9e3779b9 ;  /* 0x9e3779b96e347836 */ /* 0x000fc60000000000 */
[--C-:B------:R-:W-:Y:S01]  /*01e0*/  SHF.R.U32.HI R55, RZ, 0x2, R91.reuse ;  /* 0x00000002ff377819 */ /* 0x100fe2000001165b */
[----:B------:R-:W-:Y:S01]  /*01f0*/  VIADD R51, R110, 0x3c6ef372 ;  /* 0x3c6ef3726e337836 */ /* 0x000fe20000000000 */
[----:B------:R-:W-:Y:S01]  /*0200*/  SHF.R.U64 R54, R90, 0x2, R91 ;  /* 0x000000025a367819 */ /* 0x000fe2000000125b */
[----:B------:R-:W-:Y:S01]  /*0210*/  VIADD R49, R111, 0x32370b8f ;  /* 0x32370b8f6f317836 */ /* 0x000fe20000000000 */
[----:B------:R-:W-:Y:S01]  /*0220*/  LOP3.LUT R6, R5, R55, R110, 0x96, !PT ;  /* 0x0000003705067212 */ /* 0x000fe200078e966e */
[----:B------:R-:W-:Y:S01]  /*0230*/  VIADD R48, R110, 0xdaa66d2b ;  /* 0xdaa66d2b6e307836 */ /* 0x000fe20000000000 */
[C---:B------:R-:W-:Y:S01]  /*0240*/  IADD3 R50, R111.reuse, 0x76cf5d0a, RZ ;  /* 0x76cf5d0a6f327810 */ /* 0x040fe20007ffe0ff */
[----:B------:R-:W-:Y:S01]  /*0250*/  IMAD.WIDE.U32 R2, R54, -0x2daee0ad, RZ ;  /* 0xd2511f5336027825 */ /* 0x000fe200078e00ff */
[----:B------:R-:W-:Y:S02]  /*0260*/  IADD3 R47, R110, 0x78dde6e4, RZ ;  /* 0x78dde6e46e2f7810 */ /* 0x000fe40007ffe0ff */
[----:B------:R-:W-:Y:S01]  /*0270*/  IADD3 R44, R111, -0x56f99767, RZ ;  /* 0xa90668996f2c7810 */ /* 0x000fe20007ffe0ff */
[----:B------:R-:W-:Y:S01]  /*0280*/  IMAD.WIDE.U32 R6, R6, -0x2daee0ad, RZ ;  /* 0xd2511f5306067825 */ /* 0x000fe200078e00ff */
[----:B------:R-:W-:-:S02]  /*0290*/  LOP3.LUT R3, R3, R111, RZ, 0x3c, !PT ;  /* 0x0000006f03037212 */ /* 0x000fc400078e3cff */
[----:B------:R-:W-:Y:S01]  /*02a0*/  IADD3 R40, R110, -0x4ab325aa, RZ ;  /* 0xb54cda566e287810 */ /* 0x000fe20007ffe0ff */
        /* <DEDUP_REMOVED lines=17> */
[----:B------:R-:W-:-:S05]  /*03c0*/  IMAD.WIDE.U32 R2, R3, -0x2daee0ad, RZ ;  /* 0xd2511f5303027825 */ /* 0x000fca00078e00ff */
[----:B------:R-:W-:Y:S01]  /*03d0*/  LOP3.LUT R8, R3, R4, R45, 0x96, !PT ;  /* 0x0000000403087212 */ /* 0x000fe200078e962d */
[----:B------:R-:W-:Y:S01]  /*03e0*/  IMAD.WIDE.U32 R4, R5, -0x2daee0ad, RZ ;  /* 0xd2511f5305047825 */ /* 0x000fe200078e00ff */
[----:B------:R-:W-:-:S03]  /*03f0*/  LOP3.LUT R3, R19, 0xff, RZ, 0x3c, !PT ;  /* 0x000000ff13037812 */ /* 0x000fc600078e3cff */
[----:B------:R-:W-:Y:S01]  /*0400*/  IMAD.WIDE.U32 R8, R8, -0x326172a9, RZ ;  /* 0xcd9e8d5708087825 */ /* 0x000fe200078e00ff */
[----:B------:R-:W-:Y:S02]  /*0410*/  LEA.HI.SX32 R42, R84, R3, 0x1d ;  /* 0x00000003542a7211 */ /* 0x000fe400078feaff */
[----:B------:R-:W-:Y:S02]  /*0420*/  LOP3.LUT R34, R5, R2, R44, 0x96, !PT ;  /* 0x0000000205227212 */ /* 0x000fe400078e962c */
[----:B------:R-:W-:Y:S02]  /*0430*/  LOP3.LUT P5, RZ, R42, 0xffffff00, RZ, 0xc0, !PT ;  /* 0xffffff002aff7812 */ /* 0x000fe400078ac0ff */
[----:B------:R-:W-:Y:S01]  /*0440*/  LOP3.LUT R32, R9, R6, R43, 0x96, !PT ;  /* 0x0000000609207212 */ /* 0x000fe200078e962b */
[----:B------:R-:W-:Y:S01]  /*0450*/  IMAD.WIDE.U32 R34, R34, -0x326172a9, RZ ;  /* 0xcd9e8d5722227825 */ /* 0x000fe200078e00ff */
[C---:B------:R-:W-:Y:S02]  /*0460*/  ISETP.GE.U32.AND P3, PT, R42.reuse, 0x200, PT ;  /* 0x000002002a00780c */ /* 0x040fe40003f66070 */
[----:B------:R-:W-:Y:S01]  /*0470*/  ISETP.GE.U32.AND P2, PT, R42, 0x300, PT ;  /* 0x000003002a00780c */ /* 0x000fe20003f46070 */
[----:B------:R-:W-:Y:S01]  /*0480*/  IMAD.WIDE.U32 R32, R32, -0x2daee0ad, RZ ;  /* 0xd2511f5320207825 */ /* 0x000fe200078e00ff */
[----:B------:R-:W-:-:S02]  /*0490*/  LOP3.LUT R150, R35, R8, R40, 0x96, !PT ;  /* 0x0000000823967212 */ /* 0x000fc400078e9628 */
[----:B------:R-:W-:Y:S02]  /*04a0*/  ISETP.GE.U32.AND P4, PT, R42, 0x400, PT ;  /* 0x000004002a00780c */ /* 0x000fe40003f86070 */
[----:B------:R-:W-:Y:S01]  /*04b0*/  P2R R2, PR, RZ, 0x8 ;  /* 0x00000008ff027803 */ /* 0x000fe20000000000 */
[----:B------:R-:W-:Y:S01]  /*04c0*/  IMAD.WIDE.U32 R150, R150, -0x2daee0ad, RZ ;  /* 0xd2511f5396967825 */ /* 0x000fe200078e00ff */
[----:B------:R-:W-:Y:S02]  /*04d0*/  P2R R0, PR, RZ, 0x4 ;  /* 0x00000004ff007803 */ /* 0x000fe40000000000 */
[----:B------:R-:W-:Y:S01]  /*04e0*/  LOP3.LUT R148, R33, R4, R41, 0x96, !PT ;  /* 0x0000000421947212 */ /* 0x000fe200078e9629 */
        /* <DEDUP_REMOVED lines=25> */
.L_x_2497:
[----:B------:R-:W-:Y:S05]  /*0680*/  BSYNC B0 ;  /* 0x0000000000007941 */ /* 0x000fea0003800000 */
.L_x_2496:
        /* <DEDUP_REMOVED lines=26> */
.L_x_2499:
[----:B------:R-:W-:Y:S05]  /*0830*/  BSYNC B0 ;  /* 0x0000000000007941 */ /* 0x000fea0003800000 */
.L_x_2498:
        /* <DEDUP_REMOVED lines=26> */
.L_x_2501:
[----:B------:R-:W-:Y:S05]  /*09e0*/  BSYNC B0 ;  /* 0x0000000000007941 */ /* 0x000fea0003800000 */
.L_x_2500:
        /* <DEDUP_REMOVED lines=25> */
.L_x_2503:
[----:B------:R-:W-:Y:S05]  /*0b80*/  BSYNC B0 ;  /* 0x0000000000007941 */ /* 0x000fea0003800000 */
.L_x_2502:
[----:B------:R-:W-:Y:S01]  /*0b90*/  ULDC UR6, c[0x0][0x214] ;  /* 0x0000850000067ab9 */ /* 0x000fe20000000800 */
[----:B------:R-:W-:Y:S01]  /*0ba0*/  LOP3.LUT R88, R151, R32, R39, 0x96, !PT ;  /* 0x0000002097587212 */ /* 0x000fe200078e9627 */
[----:B------:R-:W-:Y:S01]  /*0bb0*/  IMAD.WIDE.U32 R148, R148, -0x326172a9, RZ ;  /* 0xcd9e8d5794947825 */ /* 0x000fe200078e00ff */
[----:B------:R-:W-:Y:S02]  /*0bc0*/  ISETP.GE.AND P0, PT, R38, UR6, PT ;  /* 0x0000000626007c0c */ /* 0x000fe4000bf06270 */
[----:B------:R-:W-:Y:S01]  /*0bd0*/  IADD3 R35, R111, -0x24c28bd8, RZ ;  /* 0xdb3d74286f237810 */ /* 0x000fe20007ffe0ff */
[----:B------:R-:W-:Y:S02]  /*0be0*/  VIADD R37, R110, 0x5384540f ;  /* 0x5384540f6e257836 */ /* 0x000fe40000000000 */
[----:B------:R-:W-:-:S03]  /*0bf0*/  IMAD.HI.U32 R3, R88, -0x326172a9, RZ ;  /* 0xcd9e8d5758037827 */ /* 0x000fc600078e00ff */
[----:B------:R-:W-:Y:S01]  /*0c00*/  LOP3.LUT R87, R149, R34, R37, 0x96, !PT ;  /* 0x0000002295577212 */ /* 0x000fe200078e9625 */
[----:B------:R-:W-:-:S05]  /*0c10*/  VIADD R36, R110, 0xf1bbcdc8 ;  /* 0xf1bbcdc86e247836 */ /* 0x000fca0000000000 */
[----:B------:R-:W-:Y:S01]  /*0c20*/  LOP3.LUT R148, R3, R148, R36, 0x96, !PT ;  /* 0x0000009403947212 */ /* 0x000fe200078e9624 */
[----:B------:R-:W-:Y:S01]  /*0c30*/  IMAD.HI.U32 R3, R87, -0x2daee0ad, RZ ;  /* 0xd2511f5357037827 */ /* 0x000fe200078e00ff */
[----:B------:R-:W-:Y:S06]  /*0c40*/  @P0 EXIT ;  /* 0x000000000000094d */ /* 0x000fec0003800000 */
[C---:B-----5:R-:W-:Y:S01]  /*0c50*/  PRMT R144, R60.reuse, 0x7632, R144 ;  /* 0x000076323c907816 */ /* 0x060fe20000000090 */
[----:B------:R-:W-:Y:S01]  /*0c60*/  IMAD.U32 R82, R61, 0x10000, RZ ;  /* 0x000100003d527824 */ /* 0x000fe200078e00ff */
[----:B------:R-:W-:Y:S01]  /*0c70*/  SHF.L.U32 R83, R60, 0x10, RZ ;  /* 0x000000103c537819 */ /* 0x000fe200000006ff */
[----:B------:R-:W-:Y:S01]  /*0c80*/  IMAD.U32 R85, R62, 0x10000, RZ ;  /* 0x000100003e557824 */ /* 0x000fe200078e00ff */
[----:B------:R-:W-:Y:S01]  /*0c90*/  LOP3.LUT R150, R3, R150, R35, 0x96, !PT ;  /* 0x0000009603967212 */ /* 0x000fe200078e9623 */
[----:B------:R-:W-:Y:S01]  /*0ca0*/  IMAD.U32 R3, R79, 0x10000, RZ ;  /* 0x000100004f037824 */ /* 0x000fe200078e00ff */
[----:B------:R-:W-:Y:S01]  /*0cb0*/  SHF.R.S32.HI R60, RZ, 0x3, R84 ;  /* 0x00000003ff3c7819 */ /* 0x000fe20000011454 */
[C---:B------:R-:W-:Y:S01]  /*0cc0*/  IMAD.U32 R79, R64.reuse, 0x10000, RZ ;  /* 0x00010000404f7824 */ /* 0x040fe200078e00ff */
[----:B------:R-:W-:Y:S01]  /*0cd0*/  PRMT R138, R64, 0x7632, R138 ;  /* 0x00007632408a7816 */ /* 0x000fe2000000008a */
[----:B------:R-:W-:Y:S01]  /*0ce0*/  IMAD.U32 R34, R28, 0x10000, RZ ;  /* 0x000100001c227824 */ /* 0x000fe200078e00ff */
[----:B------:R-:W-:Y:S01]  /*0cf0*/  PRMT R143, R61, 0x7632, R143 ;  /* 0x000076323d8f7816 */ /* 0x000fe2000000008f */
[----:B------:R-:W-:Y:S01]  /*0d00*/  IMAD.U32 R33, R29, 0x10000, RZ ;  /* 0x000100001d217824 */ /* 0x000fe200078e00ff */
[----:B------:R-:W-:Y:S01]  /*0d10*/  PRMT R146, R62, 0x7632, R146 ;  /* 0x000076323e927816 */ /* 0x000fe20000000092 */
[----:B------:R-:W-:Y:S01]  /*0d20*/  IMAD.U32 R28, R26, 0x10000, RZ ;  /* 0x000100001a1c7824 */ /* 0x000fe200078e00ff */
[C---:B------:R-:W-:Y:S01]  /*0d30*/  SHF.L.U32 R64, R57.reuse, 0x5, RZ ;  /* 0x0000000539407819 */ /* 0x040fe200000006ff */
[----:B------:R-:W-:Y:S01]  /*0d40*/  IMAD.U32 R81, R66, 0x10000, RZ ;  /* 0x0001000042517824 */ /* 0x000fe200078e00ff */
[----:B------:R-:W-:Y:S01]  /*0d50*/  LOP3.LUT R62, R57, 0xe0, RZ, 0xc0, !PT ;  /* 0x000000e0393e7812 */ /* 0x000fe200078ec0ff */
[----:B------:R-:W-:Y:S01]  /*0d60*/  IMAD.U32 R84, R63, 0x10000, RZ ;  /* 0x000100003f547824 */ /* 0x000fe200078e00ff */
[----:B------:R-:W-:Y:S01]  /*0d70*/  LOP3.LUT R61, R60, 0xff, RZ, 0xc0, !PT ;  /* 0x000000ff3c3d7812 */ /* 0x000fe200078ec0ff */
[----:B------:R-:W-:Y:S01]  /*0d80*/  ULDC.U8 UR6, c[0x0][0x2a0] ;  /* 0x0000a80000067ab9 */ /* 0x000fe20000000000 */
[----:B------:R-:W-:Y:S01]  /*0d90*/  LOP3.LUT R64, R64, 0x3e0, RZ, 0xc0, !PT ;  /* 0x000003e040407812 */ /* 0x000fe200078ec0ff */
[----:B------:R-:W-:Y:S01]  /*0da0*/  VIADD R86, R111, 0x96a522ad ;  /* 0x96a522ad6f567836 */ /* 0x000fe20000000000 */
[----:B------:R-:W-:Y:S01]  /*0db0*/  SHF.R.U32.HI R60, RZ, 0x3, R60 ;  /* 0x00000003ff3c7819 */ /* 0x000fe2000001163c */
[----:B------:R-:W-:Y:S01]  /*0dc0*/  IMAD.HI.U32 R89, R150, -0x326172a9, RZ ;  /* 0xcd9e8d5796597827 */ /* 0x000fe200078e00ff */
[C---:B------:R-:W-:Y:S01]  /*0dd0*/  VIADDMNMX R62, R61.reuse, -R62, RZ, !PT ;  /* 0x8000003e3d3e7246 */ /* 0x040fe200078001ff */
[----:B------:R-:W-:Y:S01]  /*0de0*/  HFMA2.MMA R125, -RZ, RZ, 0, 0 ;  /* 0x00000000ff7d7435 */ /* 0x000fe200000001ff */
[----:B------:R-:W-:Y:S01]  /*0df0*/  VIADDMNMX R64, R61, -R64, RZ, !PT ;  /* 0x800000403d407246 */ /* 0x000fe200078001ff */
[----:B------:R-:W-:Y:S01]  /*0e00*/  IMAD.U32 R58, R73, 0x10000, RZ ;  /* 0x00010000493a7824 */ /* 0x000fe200078e00ff */
[----:B------:R-:W-:Y:S01]  /*0e10*/  LOP3.LUT R61, R60, 0x1fffffe0, RZ, 0xc0, !PT ;  /* 0x1fffffe03c3d7812 */ /* 0x000fe200078ec0ff */
[----:B------:R-:W-:Y:S01]  /*0e20*/  IMAD.U32 R31, R31, 0x10000, RZ ;  /* 0x000100001f1f7824 */ /* 0x000fe200078e00ff */
[----:B------:R-:W-:Y:S01]  /*0e30*/  VIMNMX R62, R62, 0x20, PT ;  /* 0x000000203e3e7848 */ /* 0x000fe20003fe0100 */
[----:B------:R-:W-:Y:S01]  /*0e40*/  IMAD.U32 R27, R27, 0x10000, RZ ;  /* 0x000100001b1b7824 */ /* 0x000fe200078e00ff */
[----:B------:R-:W-:Y:S01]  /*0e50*/  VIMNMX R64, R64, 0x20, PT ;  /* 0x0000002040407848 */ /* 0x000fe20003fe0100 */
[----:B------:R-:W-:Y:S01]  /*0e60*/  IMAD.U32 R19, R19, 0x10000, RZ ;  /* 0x0001000013137824 */ /* 0x000fe200078e00ff */
[----:B------:R-:W-:Y:S01]  /*0e70*/  SHF.L.U32 R32, R30, 0x10, RZ ;  /* 0x000000101e207819 */ /* 0x000fe200000006ff */
[----:B------:R-:W-:Y:S01]  /*0e80*/  IMAD.IADD R62, R62, 0x1, R61 ;  /* 0x000000013e3e7824 */ /* 0x000fe200078e023d */
[----:B------:R-:W-:Y:S01]  /*0e90*/  SHF.L.U32 R29, R25, 0x10, RZ ;  /* 0x00000010191d7819 */ /* 0x000fe200000006ff */
[----:B------:R-:W-:Y:S01]  /*0ea0*/  IMAD.U32 R30, R24, 0x10000, RZ ;  /* 0x00010000181e7824 */ /* 0x000fe200078e00ff */
[----:B------:R-:W-:Y:S01]  /*0eb0*/  PRMT R142, R66, 0x7632, R142 ;  /* 0x00007632428e7816 */ /* 0x000fe2000000008e */
[----:B------:R-:W-:Y:S01]  /*0ec0*/  IMAD.SHL.U32 R62, R62, 0x8, RZ ;  /* 0x000000083e3e7824 */ /* 0x000fe200078e00ff */
[----:B------:R-:W-:Y:S01]  /*0ed0*/  SHF.L.U32 R26, R20, 0x10, RZ ;  /* 0x00000010141a7819 */ /* 0x000fe200000006ff */
[----:B------:R-:W-:Y:S01]  /*0ee0*/  IMAD.U32 R25, R21, 0x10000, RZ ;  /* 0x0001000015197824 */ /* 0x000fe200078e00ff */
[----:B------:R-:W-:Y:S01]  /*0ef0*/  PRMT R145, R63, 0x7632, R145 ;  /* 0x000076323f917816 */ /* 0x000fe20000000091 */
[----:B------:R-:W-:Y:S01]  /*0f00*/  IMAD.U32 R24, R22, 0x10000, RZ ;  /* 0x0001000016187824 */ /* 0x000fe200078e00ff */
[----:B------:R-:W-:Y:S01]  /*0f10*/  I2FP.F32.U32 R62, R62 ;  /* 0x0000003e003e7245 */ /* 0x000fe20000201000 */
[----:B------:R-:W-:Y:S01]  /*0f20*/  IMAD R66, R88, -0x326172a9, RZ ;  /* 0xcd9e8d5758427824 */ /* 0x000fe200078e02ff */
[----:B------:R-:W-:Y:S01]  /*0f30*/  SHF.L.U32 R20, R18, 0x10, RZ ;  /* 0x0000001012147819 */ /* 0x000fe200000006ff */
[----:B------:R-:W-:Y:S01]  /*0f40*/  IMAD.U32 R22, R16, 0x10000, RZ ;  /* 0x0001000010167824 */ /* 0x000fe200078e00ff */
[----:B------:R0:W1:Y:S01]  /*0f50*/  MUFU.RCP R140, R62 ;  /* 0x0000003e008c7308 */ /* 0x0000620000001000 */
[----:B------:R-:W-:Y:S01]  /*0f60*/  IMAD.U32 R21, R17, 0x10000, RZ ;  /* 0x0001000011157824 */ /* 0x000fe200078e00ff */
[----:B------:R-:W-:Y:S01]  /*0f70*/  PRMT R126, R72, 0x7632, R126 ;  /* 0x00007632487e7816 */ /* 0x000fe2000000007e */
[----:B------:R-:W-:Y:S01]  /*0f80*/  IMAD R63, R87, -0x2daee0ad, RZ ;  /* 0xd2511f53573f7824 */ /* 0x000fe200078e02ff */
        /* <DEDUP_REMOVED lines=20> */
[----:B------:R-:W-:Y:S01]  /*10d0*/  IADD3 R87, R110, -0x700cb87f, RZ ;  /* 0x8ff347816e577810 */ /* 0x000fe20007ffe0ff */
[----:B------:R-:W-:Y:S01]  /*10e0*/  IMAD.U32 R73, R74, 0x10000, RZ ;  /* 0x000100004a497824 */ /* 0x000fe200078e00ff */
[----:B------:R-:W-:Y:S01]  /*10f0*/  ISETP.NE.AND P0, PT, RZ, UR6, PT ;  /* 0x00000006ff007c0c */ /* 0x000fe2000bf05270 */
        /* <DEDUP_REMOVED lines=57> */
[----:B------:R-:W-:Y:S01]  /*1490*/  SHF.L.U32 R143, R143, 0x10, RZ ;  /* 0x000000108f8f7819 */ /* 0x000fe200000006ff */
[----:B------:R-:W-:Y:S01]  /*14a0*/  IMAD.U32 R126, R126, 0x10000, RZ ;  /* 0x000100007e7e7824 */ /* 0x000fe200078e00ff */
[----:B------:R-:W-:Y:S01]  /*14b0*/  SHF.L.U32 R147, R64, 0x3, RZ ;  /* 0x0000000340937819 */ /* 0x000fe200000006ff */
[----:B------:R-:W-:Y:S01]  /*14c0*/  IMAD.U32 R127, R127, 0x10000, RZ ;  /* 0x000100007f7f7824 */ /* 0x000fe200078e00ff */
[----:B------:R-:W-:Y:S01]  /*14d0*/  ULDC UR9, c[0x0][0x290] ;  /* 0x0000a40000097ab9 */ /* 0x000fe20000000800 */
        /* <DEDUP_REMOVED lines=8> */
[----:B------:R-:W-:Y:S02]  /*1560*/  IMAD.U32 R141, R141, 0x10000, RZ ;  /* 0x000100008d8d7824 */ /* 0x000fe400078e00ff */
[----:B------:R-:W-:Y:S02]  /*1570*/  IMAD.U32 R144, R144, 0x10000, RZ ;  /* 0x0001000090907824 */ /* 0x000fe400078e00ff */
[----:B------:R-:W-:Y:S02]  /*1580*/  IMAD.U32 R146, R146, 0x10000, RZ ;  /* 0x0001000092927824 */ /* 0x000fe400078e00ff */
[----:B------:R-:W-:Y:S02]  /*1590*/  IMAD.U32 R145, R145, 0x10000, RZ ;  /* 0x0001000091917824 */ /* 0x000fe400078e00ff */
[----:B------:R-:W-:-:S02]  /*15a0*/  IMAD R148, R148, -0x2daee0ad, RZ ;  /* 0xd2511f5394947824 */ /* 0x000fc400078e02ff */
[----:B01----:R-:W-:-:S07]  /*15b0*/  IMAD R150, R150, -0x326172a9, RZ ;  /* 0xcd9e8d5796967824 */ /* 0x003fce00078e02ff */
.L_x_2847:
[----:B0-234-:R-:W0:Y:S08]  /*15c0*/  LDC.64 R68, c[0x0][0x280] ;  /* 0x0000a000ff447b82 */ /* 0x01de300000000a00 */
[----:B-1----:R-:W1:Y:S01]  /*15d0*/  LDC R215, c[0x0][0x218] ;  /* 0x00008600ffd77b82 */ /* 0x002e620000000800 */
[----:B0-----:R-:W-:-:S07]  /*15e0*/  IMAD.WIDE R70, R38, 0x4, R68 ;  /* 0x0000000426467825 */ /* 0x001fce00078e0244 */
[----:B------:R-:W0:Y:S01]  /*15f0*/  LDC.64 R68, c[0x0][0x288] ;  /* 0x0000a200ff447b82 */ /* 0x000e220000000a00 */
[----:B------:R-:W2:Y:S01]  /*1600*/  LDG.E R174, desc[UR4][R70.64] ;  /* 0x0000000446ae7981 */ /* 0x000ea2000c1e1900 */
[----:B0-----:R-:W-:-:S05]  /*1610*/  IMAD.WIDE R68, R38, 0x4, R68 ;  /* 0x0000000426447825 */ /* 0x001fca00078e0244 */
[----:B------:R0:W5:Y:S01]  /*1620*/  LDG.E R168, desc[UR4][R68.64] ;  /* 0x0000000444a87981 */ /* 0x000162000c1e1900 */
[----:B-1----:R-:W-:Y:S01]  /*1630*/  IMAD R132, R38, R215, RZ ;  /* 0x000000d726847224 */ /* 0x002fe200078e02ff */
[----:B------:R-:W-:Y:S01]  /*1640*/  BSSY B0, `(.L_x_2504) ;  /* 0x0000349000007945 */ /* 0x000fe20003800000 */
[----:B------:R-:W-:Y:S01]  /*1650*/  IMAD.MOV.U32 R217, RZ, RZ, RZ ;  /* 0x000000ffffd97224 */ /* 0x000fe200078e00ff */
[----:B------:R-:W-:Y:S02]  /*1660*/  SHF.R.S32.HI R170, RZ, 0x1f, R38 ;  /* 0x0000001fffaa7819 */ /* 0x000fe40000011426 */
        /* <DEDUP_REMOVED lines=8> */
[----:B------:R-:W-:-:S04]  /*16f0*/  @P0 LEA.HI R135, R135, R134, RZ, 0x3 ;  /* 0x0000008687870211 */ /* 0x000fc800078f18ff */
        /* <DEDUP_REMOVED lines=16> */
[----:B------:R-:W-:Y:S01]  /*1800*/  IMAD.MOV.U32 R68, RZ, RZ, R90 ;  /* 0x000000ffff447224 */ /* 0x000fe200078e005a */
[----:B-----5:R-:W-:Y:S01]  /*1810*/  SHF.L.U32 R149, R64, 0x10, RZ ;  /* 0x0000001040957819 */ /* 0x020fe200000006ff */
[----:B------:R-:W-:Y:S06]  /*1820*/  BRA `(.L_x_2508) ;  /* 0x0000000400587947 */ /* 0x000fec0003800000 */
.L_x_2507:
        /* <DEDUP_REMOVED lines=12> */
.L_x_2510:
[----:B------:R-:W-:-:S07]  /*18f0*/  IMAD.MOV.U32 R134, RZ, RZ, R150 ;  /* 0x000000ffff867224 */ /* 0x000fce00078e0096 */
.L_x_2511:
[----:B------:R-:W-:Y:S05]  /*1900*/  BSYNC B2 ;  /* 0x0000000000027941 */ /* 0x000fea0003800000 */
.L_x_2509:
        /* <DEDUP_REMOVED lines=16> */
.L_x_2515:
[----:B------:R-:W-:Y:S05]  /*1a10*/  BSYNC B3 ;  /* 0x0000000000037941 */ /* 0x000fea0003800000 */
.L_x_2514:
        /* <DEDUP_REMOVED lines=42> */
.L_x_2513:
[----:B------:R-:W-:Y:S05]  /*1cc0*/  BSYNC B2 ;  /* 0x0000000000027941 */ /* 0x000fea0003800000 */
.L_x_2512:
        /* <DEDUP_REMOVED lines=10> */
[----:B------:R-:W-:-:S04]  /*1d70*/  FMUL.FTZ R149, R34, R149 ;  /* 0x0000009522957220 */ /* 0x000fc80000410000 */
[----:B------:R-:W-:-:S07]  /*1d80*/  @P1 FADD.FTZ R149, R70, R149 ;  /* 0x0000009546951221 */ /* 0x000fce0000010000 */
.L_x_2508:
[----:B------:R-:W-:Y:S05]  /*1d90*/  BSYNC B1 ;  /* 0x0000000000017941 */ /* 0x000fea0003800000 */
.L_x_2506:
        /* <DEDUP_REMOVED lines=9> */
.L_x_2517:
        /* <DEDUP_REMOVED lines=12> */
.L_x_2520:
[----:B------:R-:W-:-:S07]  /*1ef0*/  IMAD.MOV.U32 R90, RZ, RZ, R150 ;  /* 0x000000ffff5a7224 */ /* 0x000fce00078e0096 */
.L_x_2521:
[----:B------:R-:W-:Y:S05]  /*1f00*/  BSYNC B2 ;  /* 0x0000000000027941 */ /* 0x000fea0003800000 */
.L_x_2519:
        /* <DEDUP_REMOVED lines=16> */
.L_x_2525:
[----:B------:R-:W-:Y:S05]  /*2010*/  BSYNC B3 ;  /* 0x0000000000037941 */ /* 0x000fea0003800000 */
.L_x_2524:
        /* <DEDUP_REMOVED lines=44> */
.L_x_2523:
[----:B------:R-:W-:Y:S05]  /*22e0*/  BSYNC B2 ;  /* 0x0000000000027941 */ /* 0x000fea0003800000 */
.L_x_2522:
        /* <DEDUP_REMOVED lines=11> */
[----:B------:R-:W-:Y:S02]  /*23a0*/  @P1 IMAD.U32 R68, R68, 0x10000, RZ ;  /* 0x0001000044441824 */ /* 0x000fe400078e00ff */
[----:B------:R-:W-:-:S04]  /*23b0*/  FMUL.FTZ R153, R91, R70 ;  /* 0x000000465b997220 */ /* 0x000fc80000410000 */
[----:B------:R-:W-:-:S07]  /*23c0*/  @P1 FADD.FTZ R153, R68, R153 ;  /* 0x0000009944991221 */ /* 0x000fce0000010000 */
.L_x_2518:
[----:B------:R-:W-:Y:S05]  /*23d0*/  BSYNC B1 ;  /* 0x0000000000017941 */ /* 0x000fea0003800000 */
.L_x_2516:
[----:B------:R-:W-:Y:S04]  /*23e0*/  BSSY B1, `(.L_x_2526) ;  /* 0x0000060000017945 */ /* 0x000fe80003800000 */
[----:B------:R-:W-:Y:S05]  /*23f0*/  @P2 BRA `(.L_x_2527) ;  /* 0x0000000000182947 */ /* 0x000fea0003800000 */
[----:B------:R-:W-:Y:S01]  /*2400*/  MOV R155, RZ ;  /* 0x000000ff009b7202 */ /* 0x000fe20000000f00 */
[----:B------:R-:W-:Y:S01]  /*2410*/  IMAD.MOV.U32 R68, RZ, RZ, R69 ;  /* 0x000000ffff447224 */ /* 0x000fe200078e0045 */
[----:B------:R-:W-:Y:S06]  /*2420*/  @!P1 BRA `(.L_x_2528) ;  /* 0x00000004006c9947 */ /* 0x000fec0003800000 */
[----:B------:R-:W-:Y:S01]  /*2430*/  IMAD.MOV.U32 R68, RZ, RZ, R69 ;  /* 0x000000ffff447224 */ /* 0x000fe200078e0045 */
[----:B-----5:R-:W-:Y:S01]  /*2440*/  SHF.L.U32 R155, R65, 0x10, RZ ;  /* 0x00000010419b7819 */ /* 0x020fe200000006ff */
[----:B------:R-:W-:Y:S06]  /*2450*/  BRA `(.L_x_2528) ;  /* 0x0000000400607947 */ /* 0x000fec0003800000 */
.L_x_2527:
        /* <DEDUP_REMOVED lines=12> */
.L_x_2530:
[----:B------:R-:W-:-:S07]  /*2520*/  IMAD.MOV.U32 R90, RZ, RZ, R150 ;  /* 0x000000ffff5a7224 */ /* 0x000fce00078e0096 */
.L_x_2531:
[----:B------:R-:W-:Y:S05]  /*2530*/  BSYNC B2 ;  /* 0x0000000000027941 */ /* 0x000fea0003800000 */
.L_x_2529:
        /* <DEDUP_REMOVED lines=16> */
.L_x_2535:
[----:B------:R-:W-:Y:S05]  /*2640*/  BSYNC B3 ;  /* 0x0000000000037941 */ /* 0x000fea0003800000 */
.L_x_2534:
        /* <DEDUP_REMOVED lines=41> */
[----:B------:R-:W-:Y:S01]  /*28e0*/  HFMA2.MMA R68, -RZ, RZ, 0, 0 ;  /* 0x00000000ff447435 */ /* 0x000fe200000001ff */
[----:B------:R-:W-:Y:S01]  /*28f0*/  IMAD.MOV.U32 R150, RZ, RZ, R70 ;  /* 0x000000ffff967224 */ /* 0x000fe200078e0046 */
[----:B------:R-:W-:-:S09]  /*2900*/  LOP3.LUT R88, R69, R88, R86, 0x96, !PT ;  /* 0x0000005845587212 */ /* 0x000fd200078e9656 */
.L_x_2533:
[----:B------:R-:W-:Y:S05]  /*2910*/  BSYNC B2 ;  /* 0x0000000000027941 */ /* 0x000fea0003800000 */
.L_x_2532:
        /* <DEDUP_REMOVED lines=10> */
[----:B------:R-:W-:-:S04]  /*29c0*/  FMUL.FTZ R155, R33, R70 ;  /* 0x00000046219b7220 */ /* 0x000fc80000410000 */
[----:B------:R-:W-:-:S07]  /*29d0*/  @P1 FADD.FTZ R155, R90, R155 ;  /* 0x0000009b5a9b1221 */ /* 0x000fce0000010000 */
.L_x_2528:
[----:B------:R-:W-:Y:S05]  /*29e0*/  BSYNC B1 ;  /* 0x0000000000017941 */ /* 0x000fea0003800000 */
.L_x_2526:
        /* <DEDUP_REMOVED lines=9> */
.L_x_2537:
        /* <DEDUP_REMOVED lines=12> */
.L_x_2540:
[----:B------:R-:W-:-:S07]  /*2b40*/  MOV R90, R150 ;  /* 0x00000096005a7202 */ /* 0x000fce0000000f00 */
.L_x_2541:
[----:B------:R-:W-:Y:S05]  /*2b50*/  BSYNC B2 ;  /* 0x0000000000027941 */ /* 0x000fea0003800000 */
.L_x_2539:
        /* <DEDUP_REMOVED lines=16> */
.L_x_2545:
[----:B------:R-:W-:Y:S05]  /*2c60*/  BSYNC B3 ;  /* 0x0000000000037941 */ /* 0x000fea0003800000 */
.L_x_2544:
        /* <DEDUP_REMOVED lines=44> */
.L_x_2543:
[----:B------:R-:W-:Y:S05]  /*2f30*/  BSYNC B2 ;  /* 0x0000000000027941 */ /* 0x000fea0003800000 */
.L_x_2542:
        /* <DEDUP_REMOVED lines=12> */
[----:B------:R-:W-:-:S04]  /*3000*/  FMUL.FTZ R157, R92, R157 ;  /* 0x0000009d5c9d7220 */ /* 0x000fc80000410000 */
[----:B------:R-:W-:-:S07]  /*3010*/  @P1 FADD.FTZ R157, R68, R157 ;  /* 0x0000009d449d1221 */ /* 0x000fce0000010000 */
.L_x_2538:
[----:B------:R-:W-:Y:S05]  /*3020*/  BSYNC B1 ;  /* 0x0000000000017941 */ /* 0x000fea0003800000 */
.L_x_2536:
        /* <DEDUP_REMOVED lines=8> */
.L_x_2547:
        /* <DEDUP_REMOVED lines=12> */
.L_x_2550:
[----:B------:R-:W-:-:S07]  /*3170*/  IMAD.MOV.U32 R90, RZ, RZ, R150 ;  /* 0x000000ffff5a7224 */ /* 0x000fce00078e0096 */
.L_x_2551:
[----:B------:R-:W-:Y:S05]  /*3180*/  BSYNC B2 ;  /* 0x0000000000027941 */ /* 0x000fea0003800000 */
.L_x_2549:
        /* <DEDUP_REMOVED lines=16> */
.L_x_2555:
[----:B------:R-:W-:Y:S05]  /*3290*/  BSYNC B3 ;  /* 0x0000000000037941 */ /* 0x000fea0003800000 */
.L_x_2554:
        /* <DEDUP_REMOVED lines=44> */
.L_x_2553:
[----:B------:R-:W-:Y:S05]  /*3560*/  BSYNC B2 ;  /* 0x0000000000027941 */ /* 0x000fea0003800000 */
.L_x_2552:
        /* <DEDUP_REMOVED lines=10> */
[----:B------:R-:W-:-:S04]  /*3610*/  FMUL.FTZ R159, R32, R159 ;  /* 0x0000009f209f7220 */ /* 0x000fc80000410000 */
[----:B------:R-:W-:-:S07]  /*3620*/  @P1 FADD.FTZ R159, R70, R159 ;  /* 0x0000009f469f1221 */ /* 0x000fce0000010000 */
.L_x_2548:
[----:B------:R-:W-:Y:S05]  /*3630*/  BSYNC B1 ;  /* 0x0000000000017941 */ /* 0x000fea0003800000 */
.L_x_2546:
        /* <DEDUP_REMOVED lines=9> */
.L_x_2557:
        /* <DEDUP_REMOVED lines=12> */
.L_x_2560:
[----:B------:R-:W-:-:S07]  /*3790*/  IMAD.MOV.U32 R90, RZ, RZ, R150 ;  /* 0x000000ffff5a7224 */ /* 0x000fce00078e0096 */
.L_x_2561:
[----:B------:R-:W-:Y:S05]  /*37a0*/  BSYNC B2 ;  /* 0x0000000000027941 */ /* 0x000fea0003800000 */
.L_x_2559:
        /* <DEDUP_REMOVED lines=16> */
.L_x_2565:
[----:B------:R-:W-:Y:S05]  /*38b0*/  BSYNC B3 ;  /* 0x0000000000037941 */ /* 0x000fea0003800000 */
.L_x_2564:
        /* <DEDUP_REMOVED lines=44> */
.L_x_2563:
[----:B------:R-:W-:Y:S05]  /*3b80*/  BSYNC B2 ;  /* 0x0000000000027941 */ /* 0x000fea0003800000 */
.L_x_2562:
        /* <DEDUP_REMOVED lines=11> */
[----:B------:R-:W-:Y:S01]  /*3c40*/  SEL R160, RZ, 0x1, P3 ;  /* 0x00000001ffa07807 */ /* 0x000fe20001800000 */
[----:B------:R-:W-:-:S04]  /*3c50*/  FMUL.FTZ R161, R93, R70 ;  /* 0x000000465da17220 */ /* 0x000fc80000410000 */
[----:B------:R-:W-:-:S07]  /*3c60*/  @P1 FADD.FTZ R161, R68, R161 ;  /* 0x000000a144a11221 */ /* 0x000fce0000010000 */
.L_x_2558:
[----:B------:R-:W-:Y:S05]  /*3c70*/  BSYNC B1 ;  /* 0x0000000000017941 */ /* 0x000fea0003800000 */
.L_x_2556:
        /* <DEDUP_REMOVED lines=8> */
.L_x_2567:
        /* <DEDUP_REMOVED lines=12> */
.L_x_2570:
[----:B------:R-:W-:-:S07]  /*3dc0*/  IMAD.MOV.U32 R90, RZ, RZ, R150 ;  /* 0x000000ffff5a7224 */ /* 0x000fce00078e0096 */
.L_x_2571:
[----:B------:R-:W-:Y:S05]  /*3dd0*/  BSYNC B2 ;  /* 0x0000000000027941 */ /* 0x000fea0003800000 */
.L_x_2569:
        /* <DEDUP_REMOVED lines=16> */
.L_x_2575:
[----:B------:R-:W-:Y:S05]  /*3ee0*/  BSYNC B3 ;  /* 0x0000000000037941 */ /* 0x000fea0003800000 */
.L_x_2574:
        /* <DEDUP_REMOVED lines=44> */
.L_x_2573:
[----:B------:R-:W-:Y:S05]  /*41b0*/  BSYNC B2 ;  /* 0x0000000000027941 */ /* 0x000fea0003800000 */
.L_x_2572:
[----:B------:R-:W-:Y:S01]  /*41c0*/  I2FP.F32.U32 R69, R90 ;  /* 0x0000005a00457245 */ /* 0x000fe20000201000 */
[----:B------:R-:W-:Y:S01]  /*41d0*/  HFMA2.MMA R90, -RZ, RZ, 0.1171875, 0 ;  /* 0x2f800000ff5a7435 */ /* 0x000fe200000001ff */
[----:B-----5:R-:W-:-:S04]  /*41e0*/  IMAD.U32 R70, R63, 0x10000, RZ ;  /* 0x000100003f467824 */ /* 0x020fc800078e00ff */
[----:B------:R-:W-:-:S04]  /*41f0*/  FMUL.FTZ R70, R70, UR11 ;  /* 0x0000000b46467c20 */ /* 0x000fc80008410000 */
[----:B------:R-:W-:Y:S01]  /*4200*/  FMUL.FTZ R70, R70, UR10 ;  /* 0x0000000a46467c20 */ /* 0x000fe20008410000 */
[----:B------:R-:W-:Y:S01]  /*4210*/  FFMA.FTZ R69, R69, R90, 1.1641532182693481445e-10 ;  /* 0x2f00000045457423 */ /* 0x000fe2000001005a */
[----:B------:R-:W-:-:S04]  /*4220*/  @P1 SHF.L.U32 R90, R67, 0x10, RZ ;  /* 0x00000010435a1819 */ /* 0x000fc800000006ff */
[----:B------:R-:W-:-:S04]  /*4230*/  FSETP.GTU.FTZ.AND P3, PT, R69, UR8, PT ;  /* 0x0000000845007c0b */ /* 0x000fc8000bf7c000 */
[----:B------:R-:W-:Y:S02]  /*4240*/  FSEL R70, R70, RZ, !P3 ;  /* 0x000000ff46467208 */ /* 0x000fe40005800000 */
[----:B------:R-:W-:-:S03]  /*4250*/  SEL R162, RZ, 0x1, P3 ;  /* 0x00000001ffa27807 */ /* 0x000fc60001800000 */
[----:B------:R-:W-:-:S04]  /*4260*/  FMUL.FTZ R163, R31, R70 ;  /* 0x000000461fa37220 */ /* 0x000fc80000410000 */
[----:B------:R-:W-:-:S07]  /*4270*/  @P1 FADD.FTZ R163, R90, R163 ;  /* 0x000000a35aa31221 */ /* 0x000fce0000010000 */
.L_x_2568:
[----:B------:R-:W-:Y:S05]  /*4280*/  BSYNC B1 ;  /* 0x0000000000017941 */ /* 0x000fea0003800000 */
.L_x_2566:
        /* <DEDUP_REMOVED lines=9> */
.L_x_2577:
        /* <DEDUP_REMOVED lines=12> */
.L_x_2580:
[----:B------:R-:W-:-:S07]  /*43e0*/  IMAD.MOV.U32 R134, RZ, RZ, R150 ;  /* 0x000000ffff867224 */ /* 0x000fce00078e0096 */
.L_x_2581:
[----:B------:R-:W-:Y:S05]  /*43f0*/  BSYNC B2 ;  /* 0x0000000000027941 */ /* 0x000fea0003800000 */
.L_x_2579:
        /* <DEDUP_REMOVED lines=16> */
.L_x_2585:
[----:B------:R-:W-:Y:S05]  /*4500*/  BSYNC B3 ;  /* 0x0000000000037941 */ /* 0x000fea0003800000 */
.L_x_2584:
        /* <DEDUP_REMOVED lines=44> */
.L_x_2583:
[----:B------:R-:W-:Y:S05]  /*47d0*/  BSYNC B2 ;  /* 0x0000000000027941 */ /* 0x000fea0003800000 */
.L_x_2582:
        /* <DEDUP_REMOVED lines=14> */
.L_x_2578:
[----:B------:R-:W-:Y:S05]  /*48c0*/  BSYNC B1 ;  /* 0x0000000000017941 */ /* 0x000fea0003800000 */
.L_x_2576:
        /* <DEDUP_REMOVED lines=10> */
[----:B------:R-:W0:Y:S01]  /*4970*/  LDC.64 R68, c[0x0][0x240] ;  /* 0x00009000ff447b82 */ /* 0x000e220000000a00 */
[----:B------:R-:W-:Y:S02]  /*4980*/  LOP3.LUT R70, R164, 0xffff, RZ, 0xc0, !PT ;  /* 0x0000ffffa4467812 */ /* 0x000fe400078ec0ff */
[----:B------:R-:W-:Y:S02]  /*4990*/  LOP3.LUT R134, R156, 0xff, RZ, 0xc0, !PT ;  /* 0x000000ff9c867812 */ /* 0x000fe400078ec0ff */
[----:B------:R-:W-:Y:S02]  /*49a0*/  LOP3.LUT R133, R71, 0xff0000, RZ, 0xc0, !PT ;  /* 0x00ff000047857812 */ /* 0x000fe400078ec0ff */
[----:B------:R-:W-:Y:S01]  /*49b0*/  PRMT R71, R160, 0x7104, RZ ;  /* 0x00007104a0477816 */ /* 0x000fe200000000ff */
[----:B------:R-:W-:Y:S01]  /*49c0*/  IMAD.WIDE.U32 R134, R134, 0x1000000, RZ ;  /* 0x0100000086867825 */ /* 0x000fe200078e00ff */
[----:B------:R-:W-:-:S02]  /*49d0*/  PRMT R176, R133, 0x4210, R70 ;  /* 0x0000421085b07816 */ /* 0x000fc40000000046 */
[----:B------:R-:W-:Y:S02]  /*49e0*/  LOP3.LUT R70, R154, 0xff, RZ, 0xc0, !PT ;  /* 0x000000ff9a467812 */ /* 0x000fe400078ec0ff */
[----:B------:R-:W-:Y:S02]  /*49f0*/  LOP3.LUT R132, R152, 0xff, RZ, 0xc0, !PT ;  /* 0x000000ff98847812 */ /* 0x000fe400078ec0ff */
[----:B------:R-:W-:Y:S01]  /*4a00*/  LOP3.LUT R221, R176, 0xff00, R71, 0xf8, !PT ;  /* 0x0000ff00b0dd7812 */ /* 0x000fe200078ef847 */
[----:B------:R-:W-:-:S03]  /*4a10*/  IMAD.WIDE.U32 R70, R70, 0x10000, RZ ;  /* 0x0001000046467825 */ /* 0x000fc600078e00ff */
[----:B------:R-:W-:Y:S01]  /*4a20*/  LOP3.LUT R221, R221, 0xff, R158, 0xf8, !PT ;  /* 0x000000ffdddd7812 */ /* 0x000fe200078ef89e */
[----:B------:R-:W-:-:S03]  /*4a30*/  IMAD.WIDE.U32 R132, R132, 0x100, RZ ;  /* 0x0000010084847825 */ /* 0x000fc600078e00ff */
[----:B------:R-:W-:Y:S01]  /*4a40*/  LOP3.LUT R71, R71, R221, R135, 0xfe, !PT ;  /* 0x000000dd47477212 */ /* 0x000fe200078efe87 */
[----:B0-----:R-:W-:Y:S01]  /*4a50*/  IMAD.WIDE.U32 R68, R217, 0x8, R68 ;  /* 0x00000008d9447825 */ /* 0x001fe200078e0044 */
[----:B------:R-:W-:Y:S02]  /*4a60*/  LOP3.LUT R70, R132, R134, R70, 0xfe, !PT ;  /* 0x0000008684467212 */ /* 0x000fe400078efe46 */
[----:B------:R-:W-:Y:S02]  /*4a70*/  LOP3.LUT R71, R71, R133, RZ, 0xfc, !PT ;  /* 0x0000008547477212 */ /* 0x000fe400078efcff */
[----:B------:R-:W-:-:S05]  /*4a80*/  LOP3.LUT R70, R70, 0xff, R151, 0xf8, !PT ;  /* 0x000000ff46467812 */ /* 0x000fca00078ef897 */
[----:B------:R1:W-:Y:S02]  /*4a90*/  STG.E.64 desc[UR4][R68.64], R70 ;  /* 0x0000004644007986 */ /* 0x0003e4000c101b04 */
.L_x_2587:
[----:B------:R-:W-:Y:S05]  /*4aa0*/  BSYNC B1 ;  /* 0x0000000000017941 */ /* 0x000fea0003800000 */
.L_x_2586:
[----:B------:R-:W-:Y:S01]  /*4ab0*/  IADD3 R219, R219, 0x100, RZ ;  /* 0x00000100dbdb7810 */ /* 0x000fe20007ffe0ff */
[----:B------:R-:W-:-:S07]  /*4ac0*/  VIADD R217, R217, 0x100 ;  /* 0x00000100d9d97836 */ /* 0x000fce0000000000 */
.L_x_2505:
[----:B------:R-:W-:Y:S05]  /*4ad0*/  BSYNC B0 ;  /* 0x0000000000007941 */ /* 0x000fea0003800000 */
.L_x_2504:
        /* <DEDUP_REMOVED lines=20> */
.L_x_2591:
        /* <DEDUP_REMOVED lines=12> */
.L_x_2594:
[----:B------:R-:W-:-:S07]  /*4ce0*/  MOV R134, R150 ;  /* 0x0000009600867202 */ /* 0x000fce0000000f00 */
.L_x_2595:
[----:B------:R-:W-:Y:S05]  /*4cf0*/  BSYNC B2 ;  /* 0x0000000000027941 */ /* 0x000fea0003800000 */
.L_x_2593:
        /* <DEDUP_REMOVED lines=16> */
.L_x_2599:
[----:B------:R-:W-:Y:S05]  /*4e00*/  BSYNC B3 ;  /* 0x0000000000037941 */ /* 0x000fea0003800000 */
.L_x_2598:
        /* <DEDUP_REMOVED lines=43> */
.L_x_2597:
[----:B------:R-:W-:Y:S05]  /*50c0*/  BSYNC B2 ;  /* 0x0000000000027941 */ /* 0x000fea0003800000 */
.L_x_2596:
        /* <DEDUP_REMOVED lines=10> */
[----:B------:R-:W-:-:S04]  /*5170*/  FMUL.FTZ R167, R30, R167 ;  /* 0x000000a71ea77220 */ /* 0x000fc80000410000 */
[----:B------:R-:W-:-:S07]  /*5180*/  @P1 FADD.FTZ R167, R70, R167 ;  /* 0x000000a746a71221 */ /* 0x000fce0000010000 */
.L_x_2592:
[----:B------:R-:W-:Y:S05]  /*5190*/  BSYNC B1 ;  /* 0x0000000000017941 */ /* 0x000fea0003800000 */
.L_x_2590:
        /* <DEDUP_REMOVED lines=9> */
.L_x_2601:
        /* <DEDUP_REMOVED lines=12> */
.L_x_2604:
[----:B------:R-:W-:-:S07]  /*52f0*/  IMAD.MOV.U32 R90, RZ, RZ, R150 ;  /* 0x000000ffff5a7224 */ /* 0x000fce00078e0096 */
.L_x_2605:
[----:B------:R-:W-:Y:S05]  /*5300*/  BSYNC B2 ;  /* 0x0000000000027941 */ /* 0x000fea0003800000 */
.L_x_2603:
        /* <DEDUP_REMOVED lines=16> */
.L_x_2609:
[----:B------:R-:W-:Y:S05]  /*5410*/  BSYNC B3 ;  /* 0x0000000000037941 */ /* 0x000fea0003800000 */
.L_x_2608:
        /* <DEDUP_REMOVED lines=44> */
.L_x_2607:
[----:B------:R-:W-:Y:S05]  /*56e0*/  BSYNC B2 ;  /* 0x0000000000027941 */ /* 0x000fea0003800000 */
.L_x_2606:
        /* <DEDUP_REMOVED lines=14> */
.L_x_2602:
[----:B------:R-:W-:Y:S05]  /*57d0*/  BSYNC B1 ;  /* 0x0000000000017941 */ /* 0x000fea0003800000 */
.L_x_2600:
        /* <DEDUP_REMOVED lines=8> */
.L_x_2611:
        /* <DEDUP_REMOVED lines=12> */
.L_x_2614:
[----:B------:R-:W-:-:S07]  /*5920*/  IMAD.MOV.U32 R90, RZ, RZ, R150 ;  /* 0x000000ffff5a7224 */ /* 0x000fce00078e0096 */
.L_x_2615:
[----:B------:R-:W-:Y:S05]  /*5930*/  BSYNC B2 ;  /* 0x0000000000027941 */ /* 0x000fea0003800000 */
.L_x_2613:
        /* <DEDUP_REMOVED lines=16> */
.L_x_2619:
[----:B------:R-:W-:Y:S05]  /*5a40*/  BSYNC B3 ;  /* 0x0000000000037941 */ /* 0x000fea0003800000 */
.L_x_2618:
        /* <DEDUP_REMOVED lines=44> */
.L_x_2617:
[----:B------:R-:W-:Y:S05]  /*5d10*/  BSYNC B2 ;  /* 0x0000000000027941 */ /* 0x000fea0003800000 */
.L_x_2616:
[----:B------:R-:W-:Y:S01]  /*5d20*/  HFMA2.MMA R70, -RZ, RZ, 0.1171875, 0 ;  /* 0x2f800000ff467435 */ /* 0x000fe200000001ff */
[----:B------:R-:W-:Y:S01]  /*5d30*/  I2FP.F32.U32 R69, R90 ;  /* 0x0000005a00457245 */ /* 0x000fe20000201000 */
[----:B-----5:R-:W-:Y:S01]  /*5d40*/  IMAD.U32 R71, R61, 0x10000, RZ ;  /* 0x000100003d477824 */ /* 0x020fe200078e00ff */
[----:B------:R-:W-:-:S03]  /*5d50*/  @P1 SHF.L.U32 R90, R65, 0x10, RZ ;  /* 0x00000010415a1819 */ /* 0x000fc600000006ff */
[----:B------:R-:W-:-:S04]  /*5d60*/  FMUL.FTZ R71, R71, UR11 ;  /* 0x0000000b47477c20 */ /* 0x000fc80008410000 */
[----:B------:R-:W-:Y:S01]  /*5d70*/  FFMA.FTZ R69, R69, R70, 1.1641532182693481445e-10 ;  /* 0x2f00000045457423 */ /* 0x000fe20000010046 */
[----:B------:R-:W-:-:S04]  /*5d80*/  FMUL.FTZ R70, R71, UR10 ;  /* 0x0000000a47467c20 */ /* 0x000fc80008410000 */
[----:B------:R-:W-:-:S04]  /*5d90*/  FSETP.GTU.FTZ.AND P3, PT, R69, UR8, PT ;  /* 0x0000000845007c0b */ /* 0x000fc8000bf7c000 */
[----:B------:R-:W-:Y:S02]  /*5da0*/  FSEL R70, R70, RZ, !P3 ;  /* 0x000000ff46467208 */ /* 0x000fe40005800000 */
[----:B------:R-:W-:-:S03]  /*5db0*/  SEL R154, RZ, 0x1, P3 ;  /* 0x00000001ff9a7807 */ /* 0x000fc60001800000 */
[----:B------:R-:W-:-:S04]  /*5dc0*/  FMUL.FTZ R171, R29, R70 ;  /* 0x000000461dab7220 */ /* 0x000fc80000410000 */
[----:B------:R-:W-:-:S07]  /*5dd0*/  @P1 FADD.FTZ R171, R90, R171 ;  /* 0x000000ab5aab1221 */ /* 0x000fce0000010000 */
.L_x_2612:
[----:B------:R-:W-:Y:S05]  /*5de0*/  BSYNC B1 ;  /* 0x0000000000017941 */ /* 0x000fea0003800000 */
.L_x_2610:
        /* <DEDUP_REMOVED lines=9> */
.L_x_2621:
        /* <DEDUP_REMOVED lines=12> */
.L_x_2624:
[----:B------:R-:W-:-:S07]  /*5f40*/  IMAD.MOV.U32 R90, RZ, RZ, R150 ;  /* 0x000000ffff5a7224 */ /* 0x000fce00078e0096 */
.L_x_2625:
[----:B------:R-:W-:Y:S05]  /*5f50*/  BSYNC B2 ;  /* 0x0000000000027941 */ /* 0x000fea0003800000 */
.L_x_2623:
        /* <DEDUP_REMOVED lines=16> */
.L_x_2629:
[----:B------:R-:W-:Y:S05]  /*6060*/  BSYNC B3 ;  /* 0x0000000000037941 */ /* 0x000fea0003800000 */
.L_x_2628:
        /* <DEDUP_REMOVED lines=44> */
.L_x_2627:
[----:B------:R-:W-:Y:S05]  /*6330*/  BSYNC B2 ;  /* 0x0000000000027941 */ /* 0x000fea0003800000 */
.L_x_2626:
        /* <DEDUP_REMOVED lines=14> */
.L_x_2622:
[----:B------:R-:W-:Y:S05]  /*6420*/  BSYNC B1 ;  /* 0x0000000000017941 */ /* 0x000fea0003800000 */
.L_x_2620:
        /* <DEDUP_REMOVED lines=8> */
.L_x_2631:
        /* <DEDUP_REMOVED lines=12> */
.L_x_2634:
[----:B------:R-:W-:-:S07]  /*6570*/  IMAD.MOV.U32 R90, RZ, RZ, R150 ;  /* 0x000000ffff5a7224 */ /* 0x000fce00078e0096 */
.L_x_2635:
[----:B------:R-:W-:Y:S05]  /*6580*/  BSYNC B2 ;  /* 0x0000000000027941 */ /* 0x000fea0003800000 */
.L_x_2633:
        /* <DEDUP_REMOVED lines=16> */
.L_x_2639:
[----:B------:R-:W-:Y:S05]  /*6690*/  BSYNC B3 ;  /* 0x0000000000037941 */ /* 0x000fea0003800000 */
.L_x_2638:
        /* <DEDUP_REMOVED lines=44> */
.L_x_2637:
[----:B------:R-:W-:Y:S05]  /*6960*/  BSYNC B2 ;  /* 0x0000000000027941 */ /* 0x000fea0003800000 */
.L_x_2636:
        /* <DEDUP_REMOVED lines=12> */
.L_x_2632:
[----:B------:R-:W-:Y:S05]  /*6a30*/  BSYNC B1 ;  /* 0x0000000000017941 */ /* 0x000fea0003800000 */
.L_x_2630:
        /* <DEDUP_REMOVED lines=9> */
.L_x_2641:
        /* <DEDUP_REMOVED lines=12> */
.L_x_2644:
[----:B------:R-:W-:-:S07]  /*6b90*/  IMAD.MOV.U32 R90, RZ, RZ, R150 ;  /* 0x000000ffff5a7224 */ /* 0x000fce00078e0096 */
.L_x_2645:
[----:B------:R-:W-:Y:S05]  /*6ba0*/  BSYNC B2 ;  /* 0x0000000000027941 */ /* 0x000fea0003800000 */
.L_x_2643:
        /* <DEDUP_REMOVED lines=16> */
.L_x_2649:
[----:B------:R-:W-:Y:S05]  /*6cb0*/  BSYNC B3 ;  /* 0x0000000000037941 */ /* 0x000fea0003800000 */
.L_x_2648:
        /* <DEDUP_REMOVED lines=44> */
.L_x_2647:
[----:B------:R-:W-:Y:S05]  /*6f80*/  BSYNC B2 ;  /* 0x0000000000027941 */ /* 0x000fea0003800000 */
.L_x_2646:
        /* <DEDUP_REMOVED lines=14> */
.L_x_2642:
[----:B------:R-:W-:Y:S05]  /*7070*/  BSYNC B1 ;  /* 0x0000000000017941 */ /* 0x000fea0003800000 */
.L_x_2640:
        /* <DEDUP_REMOVED lines=8> */
.L_x_2651:
        /* <DEDUP_REMOVED lines=12> */
.L_x_2654:
[----:B------:R-:W-:-:S07]  /*71c0*/  IMAD.MOV.U32 R90, RZ, RZ, R150 ;  /* 0x000000ffff5a7224 */ /* 0x000fce00078e0096 */
.L_x_2655:
[----:B------:R-:W-:Y:S05]  /*71d0*/  BSYNC B2 ;  /* 0x0000000000027941 */ /* 0x000fea0003800000 */
.L_x_2653:
        /* <DEDUP_REMOVED lines=16> */
.L_x_2659:
[----:B------:R-:W-:Y:S05]  /*72e0*/  BSYNC B3 ;  /* 0x0000000000037941 */ /* 0x000fea0003800000 */
.L_x_2658:
        /* <DEDUP_REMOVED lines=44> */
.L_x_2657:
[----:B------:R-:W-:Y:S05]  /*75b0*/  BSYNC B2 ;  /* 0x0000000000027941 */ /* 0x000fea0003800000 */
.L_x_2656:
        /* <DEDUP_REMOVED lines=12> */
.L_x_2652:
[----:B------:R-:W-:Y:S05]  /*7680*/  BSYNC B1 ;  /* 0x0000000000017941 */ /* 0x000fea0003800000 */
.L_x_2650:
        /* <DEDUP_REMOVED lines=9> */
.L_x_2661:
        /* <DEDUP_REMOVED lines=12> */
.L_x_2664:
[----:B------:R-:W-:-:S07]  /*77e0*/  IMAD.MOV.U32 R134, RZ, RZ, R150 ;  /* 0x000000ffff867224 */ /* 0x000fce00078e0096 */
.L_x_2665:
[----:B------:R-:W-:Y:S05]  /*77f0*/  BSYNC B2 ;  /* 0x0000000000027941 */ /* 0x000fea0003800000 */
.L_x_2663:
        /* <DEDUP_REMOVED lines=16> */
.L_x_2669:
[----:B------:R-:W-:Y:S05]  /*7900*/  BSYNC B3 ;  /* 0x0000000000037941 */ /* 0x000fea0003800000 */
.L_x_2668:
        /* <DEDUP_REMOVED lines=44> */
.L_x_2667:
[----:B------:R-:W-:Y:S05]  /*7bd0*/  BSYNC B2 ;  /* 0x0000000000027941 */ /* 0x000fea0003800000 */
.L_x_2666:
        /* <DEDUP_REMOVED lines=14> */
.L_x_2662:
[----:B------:R-:W-:Y:S05]  /*7cc0*/  BSYNC B1 ;  /* 0x0000000000017941 */ /* 0x000fea0003800000 */
.L_x_2660:
        /* <DEDUP_REMOVED lines=12> */
[----:B------:R-:W-:Y:S02]  /*7d90*/  PRMT R133, R160, 0x7104, RZ ;  /* 0x00007104a0857816 */ /* 0x000fe400000000ff */
[----:B------:R-:W-:Y:S02]  /*7da0*/  LOP3.LUT R71, R71, 0xff0000, RZ, 0xc0, !PT ;  /* 0x00ff000047477812 */ /* 0x000fe400078ec0ff */
[----:B------:R-:W-:Y:S02]  /*7db0*/  LOP3.LUT R132, R154, 0xff, RZ, 0xc0, !PT ;  /* 0x000000ff9a847812 */ /* 0x000fe400078ec0ff */
[----:B------:R-:W-:-:S02]  /*7dc0*/  PRMT R70, R71, 0x4210, R70 ;  /* 0x0000421047467816 */ /* 0x000fc40000000046 */
[----:B------:R-:W-:Y:S02]  /*7dd0*/  LOP3.LUT R71, R156, 0xff, RZ, 0xc0, !PT ;  /* 0x000000ff9c477812 */ /* 0x000fe400078ec0ff */
[----:B------:R-:W-:Y:S02]  /*7de0*/  LOP3.LUT R134, R152, 0xff, RZ, 0xc0, !PT ;  /* 0x000000ff98867812 */ /* 0x000fe400078ec0ff */
[----:B------:R-:W-:Y:S01]  /*7df0*/  LOP3.LUT R221, R70, 0xff00, R133, 0xf8, !PT ;  /* 0x0000ff0046dd7812 */ /* 0x000fe200078ef885 */
[----:B------:R-:W-:-:S03]  /*7e00*/  IMAD.WIDE.U32 R70, R71, 0x1000000, RZ ;  /* 0x0100000047467825 */ /* 0x000fc600078e00ff */
[----:B------:R-:W-:Y:S01]  /*7e10*/  LOP3.LUT R221, R221, 0xff, R158, 0xf8, !PT ;  /* 0x000000ffdddd7812 */ /* 0x000fe200078ef89e */
[----:B------:R-:W-:-:S04]  /*7e20*/  IMAD.WIDE.U32 R132, R132, 0x10000, RZ ;  /* 0x0001000084847825 */ /* 0x000fc800078e00ff */
[----:B------:R-:W-:Y:S01]  /*7e30*/  IMAD.WIDE.U32 R134, R134, 0x100, RZ ;  /* 0x0000010086867825 */ /* 0x000fe200078e00ff */
[----:B------:R-:W-:-:S03]  /*7e40*/  LOP3.LUT R221, R133, R221, R71, 0xfe, !PT ;  /* 0x000000dd85dd7212 */ /* 0x000fc600078efe47 */
[----:B0-----:R-:W-:Y:S01]  /*7e50*/  IMAD.WIDE.U32 R68, R217, 0x8, R68 ;  /* 0x00000008d9447825 */ /* 0x001fe200078e0044 */
[----:B------:R-:W-:Y:S02]  /*7e60*/  LOP3.LUT R70, R134, R70, R132, 0xfe, !PT ;  /* 0x0000004686467212 */ /* 0x000fe400078efe84 */
[----:B------:R-:W-:Y:S02]  /*7e70*/  LOP3.LUT R71, R221, R135, RZ, 0xfc, !PT ;  /* 0x00000087dd477212 */ /* 0x000fe400078efcff */
[----:B------:R-:W-:-:S05]  /*7e80*/  LOP3.LUT R70, R70, 0xff, R151, 0xf8, !PT ;  /* 0x000000ff46467812 */ /* 0x000fca00078ef897 */
[----:B------:R1:W-:Y:S02]  /*7e90*/  STG.E.64 desc[UR4][R68.64], R70 ;  /* 0x0000004644007986 */ /* 0x0003e4000c101b04 */
.L_x_2671:
[----:B------:R-:W-:Y:S05]  /*7ea0*/  BSYNC B1 ;  /* 0x0000000000017941 */ /* 0x000fea0003800000 */
.L_x_2670:
[----:B------:R-:W-:Y:S01]  /*7eb0*/  IADD3 R219, R219, 0x100, RZ ;  /* 0x00000100dbdb7810 */ /* 0x000fe20007ffe0ff */
[----:B------:R-:W-:-:S07]  /*7ec0*/  VIADD R217, R217, 0x100 ;  /* 0x00000100d9d97836 */ /* 0x000fce0000000000 */
.L_x_2589:
[----:B------:R-:W-:Y:S05]  /*7ed0*/  BSYNC B0 ;  /* 0x0000000000007941 */ /* 0x000fea0003800000 */
.L_x_2588:
        /* <DEDUP_REMOVED lines=20> */
.L_x_2675:
        /* <DEDUP_REMOVED lines=12> */
.L_x_2678:
[----:B------:R-:W-:-:S07]  /*80e0*/  MOV R134, R150 ;  /* 0x0000009600867202 */ /* 0x000fce0000000f00 */
.L_x_2679:
[----:B------:R-:W-:Y:S05]  /*80f0*/  BSYNC B2 ;  /* 0x0000000000027941 */ /* 0x000fea0003800000 */
.L_x_2677:
        /* <DEDUP_REMOVED lines=16> */
.L_x_2683:
[----:B------:R-:W-:Y:S05]  /*8200*/  BSYNC B3 ;  /* 0x0000000000037941 */ /* 0x000fea0003800000 */
.L_x_2682:
        /* <DEDUP_REMOVED lines=43> */
.L_x_2681:
[----:B------:R-:W-:Y:S05]  /*84c0*/  BSYNC B2 ;  /* 0x0000000000027941 */ /* 0x000fea0003800000 */
.L_x_2680:
        /* <DEDUP_REMOVED lines=12> */
.L_x_2676:
[----:B------:R-:W-:Y:S05]  /*8590*/  BSYNC B1 ;  /* 0x0000000000017941 */ /* 0x000fea0003800000 */
.L_x_2674:
        /* <DEDUP_REMOVED lines=9> */
.L_x_2685:
        /* <DEDUP_REMOVED lines=12> */
.L_x_2688:
[----:B------:R-:W-:-:S07]  /*86f0*/  IMAD.MOV.U32 R90, RZ, RZ, R150 ;  /* 0x000000ffff5a7224 */ /* 0x000fce00078e0096 */
.L_x_2689:
[----:B------:R-:W-:Y:S05]  /*8700*/  BSYNC B2 ;  /* 0x0000000000027941 */ /* 0x000fea0003800000 */
.L_x_2687:
        /* <DEDUP_REMOVED lines=16> */
.L_x_2693:
[----:B------:R-:W-:Y:S05]  /*8810*/  BSYNC B3 ;  /* 0x0000000000037941 */ /* 0x000fea0003800000 */
.L_x_2692:
        /* <DEDUP_REMOVED lines=44> */
.L_x_2691:
[----:B------:R-:W-:Y:S05]  /*8ae0*/  BSYNC B2 ;  /* 0x0000000000027941 */ /* 0x000fea0003800000 */
.L_x_2690:
        /* <DEDUP_REMOVED lines=14> */
.L_x_2686:
[----:B------:R-:W-:Y:S05]  /*8bd0*/  BSYNC B1 ;  /* 0x0000000000017941 */ /* 0x000fea0003800000 */
.L_x_2684:
        /* <DEDUP_REMOVED lines=8> */
.L_x_2695:
        /* <DEDUP_REMOVED lines=12> */
.L_x_2698:
[----:B------:R-:W-:-:S07]  /*8d20*/  IMAD.MOV.U32 R90, RZ, RZ, R150 ;  /* 0x000000ffff5a7224 */ /* 0x000fce00078e0096 */
.L_x_2699:
[----:B------:R-:W-:Y:S05]  /*8d30*/  BSYNC B2 ;  /* 0x0000000000027941 */ /* 0x000fea0003800000 */
.L_x_2697:
        /* <DEDUP_REMOVED lines=16> */
.L_x_2703:
[----:B------:R-:W-:Y:S05]  /*8e40*/  BSYNC B3 ;  /* 0x0000000000037941 */ /* 0x000fea0003800000 */
.L_x_2702:
        /* <DEDUP_REMOVED lines=44> */
.L_x_2701:
[----:B------:R-:W-:Y:S05]  /*9110*/  BSYNC B2 ;  /* 0x0000000000027941 */ /* 0x000fea0003800000 */
.L_x_2700:
        /* <DEDUP_REMOVED lines=12> */
.L_x_2696:
[----:B------:R-:W-:Y:S05]  /*91e0*/  BSYNC B1 ;  /* 0x0000000000017941 */ /* 0x000fea0003800000 */
.L_x_2694:
        /* <DEDUP_REMOVED lines=9> */
.L_x_2705:
        /* <DEDUP_REMOVED lines=12> */
.L_x_2708:
[----:B------:R-:W-:-:S07]  /*9340*/  IMAD.MOV.U32 R90, RZ, RZ, R150 ;  /* 0x000000ffff5a7224 */ /* 0x000fce00078e0096 */
.L_x_2709:
[----:B------:R-:W-:Y:S05]  /*9350*/  BSYNC B2 ;  /* 0x0000000000027941 */ /* 0x000fea0003800000 */
.L_x_2707:
        /* <DEDUP_REMOVED lines=16> */
.L_x_2713:
[----:B------:R-:W-:Y:S05]  /*9460*/  BSYNC B3 ;  /* 0x0000000000037941 */ /* 0x000fea0003800000 */
.L_x_2712:
        /* <DEDUP_REMOVED lines=44> */
.L_x_2711:
[----:B------:R-:W-:Y:S05]  /*9730*/  BSYNC B2 ;  /* 0x0000000000027941 */ /* 0x000fea0003800000 */
.L_x_2710:
        /* <DEDUP_REMOVED lines=14> */
.L_x_2706:
[----:B------:R-:W-:Y:S05]  /*9820*/  BSYNC B1 ;  /* 0x0000000000017941 */ /* 0x000fea0003800000 */
.L_x_2704:
        /* <DEDUP_REMOVED lines=8> */
.L_x_2715:
        /* <DEDUP_REMOVED lines=12> */
.L_x_2718:
[----:B------:R-:W-:-:S07]  /*9970*/  IMAD.MOV.U32 R90, RZ, RZ, R150 ;  /* 0x000000ffff5a7224 */ /* 0x000fce00078e0096 */
.L_x_2719:
[----:B------:R-:W-:Y:S05]  /*9980*/  BSYNC B2 ;  /* 0x0000000000027941 */ /* 0x000fea0003800000 */
.L_x_2717:
        /* <DEDUP_REMOVED lines=16> */
.L_x_2723:
[----:B------:R-:W-:Y:S05]  /*9a90*/  BSYNC B3 ;  /* 0x0000000000037941 */ /* 0x000fea0003800000 */
.L_x_2722:
        /* <DEDUP_REMOVED lines=44> */
.L_x_2721:
[----:B------:R-:W-:Y:S05]  /*9d60*/  BSYNC B2 ;  /* 0x0000000000027941 */ /* 0x000fea0003800000 */
.L_x_2720:
        /* <DEDUP_REMOVED lines=12> */
.L_x_2716:
[----:B------:R-:W-:Y:S05]  /*9e30*/  BSYNC B1 ;  /* 0x0000000000017941 */ /* 0x000fea0003800000 */
.L_x_2714:
        /* <DEDUP_REMOVED lines=9> */
.L_x_2725:
        /* <DEDUP_REMOVED lines=12> */
.L_x_2728:
[----:B------:R-:W-:-:S07]  /*9f90*/  IMAD.MOV.U32 R90, RZ, RZ, R150 ;  /* 0x000000ffff5a7224 */ /* 0x000fce00078e0096 */
.L_x_2729:
[----:B------:R-:W-:Y:S05]  /*9fa0*/  BSYNC B2 ;  /* 0x0000000000027941 */ /* 0x000fea0003800000 */
.L_x_2727:
        /* <DEDUP_REMOVED lines=16> */
.L_x_2733:
[----:B------:R-:W-:Y:S05]  /*a0b0*/  BSYNC B3 ;  /* 0x0000000000037941 */ /* 0x000fea0003800000 */
.L_x_2732:
        /* <DEDUP_REMOVED lines=44> */
.L_x_2731:
[----:B------:R-:W-:Y:S05]  /*a380*/  BSYNC B2 ;  /* 0x0000000000027941 */ /* 0x000fea0003800000 */
.L_x_2730:
        /* <DEDUP_REMOVED lines=14> */
.L_x_2726:
[----:B------:R-:W-:Y:S05]  /*a470*/  BSYNC B1 ;  /* 0x0000000000017941 */ /* 0x000fea0003800000 */
.L_x_2724:
        /* <DEDUP_REMOVED lines=8> */
.L_x_2735:
        /* <DEDUP_REMOVED lines=12> */
.L_x_2738:
[----:B------:R-:W-:-:S07]  /*a5c0*/  IMAD.MOV.U32 R90, RZ, RZ, R150 ;  /* 0x000000ffff5a7224 */ /* 0x000fce00078e0096 */
.L_x_2739:
[----:B------:R-:W-:Y:S05]  /*a5d0*/  BSYNC B2 ;  /* 0x0000000000027941 */ /* 0x000fea0003800000 */
.L_x_2737:
        /* <DEDUP_REMOVED lines=16> */
.L_x_2743:
[----:B------:R-:W-:Y:S05]  /*a6e0*/  BSYNC B3 ;  /* 0x0000000000037941 */ /* 0x000fea0003800000 */
.L_x_2742:
        /* <DEDUP_REMOVED lines=44> */
.L_x_2741:
[----:B------:R-:W-:Y:S05]  /*a9b0*/  BSYNC B2 ;  /* 0x0000000000027941 */ /* 0x000fea0003800000 */
.L_x_2740:
        /* <DEDUP_REMOVED lines=12> */
.L_x_2736:
[----:B------:R-:W-:Y:S05]  /*aa80*/  BSYNC B1 ;  /* 0x0000000000017941 */ /* 0x000fea0003800000 */
.L_x_2734:
        /* <DEDUP_REMOVED lines=9> */
.L_x_2745:
        /* <DEDUP_REMOVED lines=12> */
.L_x_2748:
[----:B------:R-:W-:-:S07]  /*abe0*/  IMAD.MOV.U32 R134, RZ, RZ, R150 ;  /* 0x000000ffff867224 */ /* 0x000fce00078e0096 */
.L_x_2749:
[----:B------:R-:W-:Y:S05]  /*abf0*/  BSYNC B2 ;  /* 0x0000000000027941 */ /* 0x000fea0003800000 */
.L_x_2747:
        /* <DEDUP_REMOVED lines=16> */
.L_x_2753:
[----:B------:R-:W-:Y:S05]  /*ad00*/  BSYNC B3 ;  /* 0x0000000000037941 */ /* 0x000fea0003800000 */
.L_x_2752:
        /* <DEDUP_REMOVED lines=44> */
.L_x_2751:
[----:B------:R-:W-:Y:S05]  /*afd0*/  BSYNC B2 ;  /* 0x0000000000027941 */ /* 0x000fea0003800000 */
.L_x_2750:
        /* <DEDUP_REMOVED lines=14> */
.L_x_2746:
[----:B------:R-:W-:Y:S05]  /*b0c0*/  BSYNC B1 ;  /* 0x0000000000017941 */ /* 0x000fea0003800000 */
.L_x_2744:
        /* <DEDUP_REMOVED lines=29> */
.L_x_2755:
[----:B------:R-:W-:Y:S05]  /*b2a0*/  BSYNC B1 ;  /* 0x0000000000017941 */ /* 0x000fea0003800000 */
.L_x_2754:
[----:B------:R-:W-:Y:S01]  /*b2b0*/  IADD3 R219, R219, 0x100, RZ ;  /* 0x00000100dbdb7810 */ /* 0x000fe20007ffe0ff */
[----:B------:R-:W-:-:S07]  /*b2c0*/  VIADD R217, R217, 0x100 ;  /* 0x00000100d9d97836 */ /* 0x000fce0000000000 */
.L_x_2673:
[----:B------:R-:W-:Y:S05]  /*b2d0*/  BSYNC B0 ;  /* 0x0000000000007941 */ /* 0x000fea0003800000 */
.L_x_2672:
[----:B------:R-:W-:Y:S04]  /*b2e0*/  BSSY B0, `(.L_x_2756) ;  /* 0x000033a000007945 */ /* 0x000fe80003800000 */
        /* <DEDUP_REMOVED lines=18> */
.L_x_2759:
        /* <DEDUP_REMOVED lines=12> */
.L_x_2762:
[----:B------:R-:W-:-:S07]  /*b4d0*/  MOV R134, R150 ;  /* 0x0000009600867202 */ /* 0x000fce0000000f00 */
.L_x_2763:
[----:B------:R-:W-:Y:S05]  /*b4e0*/  BSYNC B2 ;  /* 0x0000000000027941 */ /* 0x000fea0003800000 */
.L_x_2761:
        /* <DEDUP_REMOVED lines=16> */
.L_x_2767:
[----:B------:R-:W-:Y:S05]  /*b5f0*/  BSYNC B3 ;  /* 0x0000000000037941 */ /* 0x000fea0003800000 */
.L_x_2766:
        /* <DEDUP_REMOVED lines=43> */
.L_x_2765:
[----:B------:R-:W-:Y:S05]  /*b8b0*/  BSYNC B2 ;  /* 0x0000000000027941 */ /* 0x000fea0003800000 */
.L_x_2764:
        /* <DEDUP_REMOVED lines=12> */
.L_x_2760:
[----:B------:R-:W-:Y:S05]  /*b980*/  BSYNC B1 ;  /* 0x0000000000017941 */ /* 0x000fea0003800000 */
.L_x_2758:
        /* <DEDUP_REMOVED lines=9> */
.L_x_2769:
        /* <DEDUP_REMOVED lines=12> */
.L_x_2772:
[----:B------:R-:W-:-:S07]  /*bae0*/  IMAD.MOV.U32 R90, RZ, RZ, R150 ;  /* 0x000000ffff5a7224 */ /* 0x000fce00078e0096 */
.L_x_2773:
[----:B------:R-:W-:Y:S05]  /*baf0*/  BSYNC B2 ;  /* 0x0000000000027941 */ /* 0x000fea0003800000 */
.L_x_2771:
        /* <DEDUP_REMOVED lines=16> */
.L_x_2777:
[----:B------:R-:W-:Y:S05]  /*bc00*/  BSYNC B3 ;  /* 0x0000000000037941 */ /* 0x000fea0003800000 */
.L_x_2776:
        /* <DEDUP_REMOVED lines=44> */
.L_x_2775:
[----:B------:R-:W-:Y:S05]  /*bed0*/  BSYNC B2 ;  /* 0x0000000000027941 */ /* 0x000fea0003800000 */
.L_x_2774:
        /* <DEDUP_REMOVED lines=14> */
.L_x_2770:
[----:B------:R-:W-:Y:S05]  /*bfc0*/  BSYNC B1 ;  /* 0x0000000000017941 */ /* 0x000fea0003800000 */
.L_x_2768:
        /* <DEDUP_REMOVED lines=8> */
.L_x_2779:
        /* <DEDUP_REMOVED lines=12> */
.L_x_2782:
[----:B------:R-:W-:-:S07]  /*c110*/  IMAD.MOV.U32 R90, RZ, RZ, R150 ;  /* 0x000000ffff5a7224 */ /* 0x000fce00078e0096 */
.L_x_2783:
[----:B------:R-:W-:Y:S05]  /*c120*/  BSYNC B2 ;  /* 0x0000000000027941 */ /* 0x000fea0003800000 */
.L_x_2781:
        /* <DEDUP_REMOVED lines=16> */
.L_x_2787:
[----:B------:R-:W-:Y:S05]  /*c230*/  BSYNC B3 ;  /* 0x0000000000037941 */ /* 0x000fea0003800000 */
.L_x_2786:
        /* <DEDUP_REMOVED lines=44> */
.L_x_2785:
[----:B------:R-:W-:Y:S05]  /*c500*/  BSYNC B2 ;  /* 0x0000000000027941 */ /* 0x000fea0003800000 */
.L_x_2784:
        /* <DEDUP_REMOVED lines=12> */
.L_x_2780:
[----:B------:R-:W-:Y:S05]  /*c5d0*/  BSYNC B1 ;  /* 0x0000000000017941 */ /* 0x000fea0003800000 */
.L_x_2778:
        /* <DEDUP_REMOVED lines=9> */
.L_x_2789:
        /* <DEDUP_REMOVED lines=12> */
.L_x_2792:
[----:B------:R-:W-:-:S07]  /*c730*/  IMAD.MOV.U32 R90, RZ, RZ, R150 ;  /* 0x000000ffff5a7224 */ /* 0x000fce00078e0096 */
.L_x_2793:
[----:B------:R-:W-:Y:S05]  /*c740*/  BSYNC B2 ;  /* 0x0000000000027941 */ /* 0x000fea0003800000 */
.L_x_2791:
        /* <DEDUP_REMOVED lines=16> */
.L_x_2797:
[----:B------:R-:W-:Y:S05]  /*c850*/  BSYNC B3 ;  /* 0x0000000000037941 */ /* 0x000fea0003800000 */
.L_x_2796:
        /* <DEDUP_REMOVED lines=44> */
.L_x_2795:
[----:B------:R-:W-:Y:S05]  /*cb20*/  BSYNC B2 ;  /* 0x0000000000027941 */ /* 0x000fea0003800000 */
.L_x_2794:
        /* <DEDUP_REMOVED lines=14> */
.L_x_2790:
[----:B------:R-:W-:Y:S05]  /*cc10*/  BSYNC B1 ;  /* 0x0000000000017941 */ /* 0x000fea0003800000 */
.L_x_2788:
        /* <DEDUP_REMOVED lines=8> */
.L_x_2799:
        /* <DEDUP_REMOVED lines=12> */
.L_x_2802:
[----:B------:R-:W-:-:S07]  /*cd60*/  IMAD.MOV.U32 R90, RZ, RZ, R150 ;  /* 0x000000ffff5a7224 */ /* 0x000fce00078e0096 */
.L_x_2803:
[----:B------:R-:W-:Y:S05]  /*cd70*/  BSYNC B2 ;  /* 0x0000000000027941 */ /* 0x000fea0003800000 */
.L_x_2801:
        /* <DEDUP_REMOVED lines=16> */
.L_x_2807:
[----:B------:R-:W-:Y:S05]  /*ce80*/  BSYNC B3 ;  /* 0x0000000000037941 */ /* 0x000fea0003800000 */
.L_x_2806:
        /* <DEDUP_REMOVED lines=44> */
.L_x_2805:
[----:B------:R-:W-:Y:S05]  /*d150*/  BSYNC B2 ;  /* 0x0000000000027941 */ /* 0x000fea0003800000 */
.L_x_2804:
        /* <DEDUP_REMOVED lines=12> */
.L_x_2800:
[----:B------:R-:W-:Y:S05]  /*d220*/  BSYNC B1 ;  /* 0x0000000000017941 */ /* 0x000fea0003800000 */
.L_x_2798:
        /* <DEDUP_REMOVED lines=9> */
.L_x_2809:
        /* <DEDUP_REMOVED lines=12> */
.L_x_2812:
[----:B------:R-:W-:-:S07]  /*d380*/  IMAD.MOV.U32 R90, RZ, RZ, R150 ;  /* 0x000000ffff5a7224 */ /* 0x000fce00078e0096 */
.L_x_2813:
[----:B------:R-:W-:Y:S05]  /*d390*/  BSYNC B2 ;  /* 0x0000000000027941 */ /* 0x000fea0003800000 */
.L_x_2811:
        /* <DEDUP_REMOVED lines=16> */
.L_x_2817:
[----:B------:R-:W-:Y:S05]  /*d4a0*/  BSYNC B3 ;  /* 0x0000000000037941 */ /* 0x000fea0003800000 */
.L_x_2816:
        /* <DEDUP_REMOVED lines=44> */
.L_x_2815:
[----:B------:R-:W-:Y:S05]  /*d770*/  BSYNC B2 ;  /* 0x0000000000027941 */ /* 0x000fea0003800000 */
.L_x_2814:
        /* <DEDUP_REMOVED lines=14> */
.L_x_2810:
[----:B------:R-:W-:Y:S05]  /*d860*/  BSYNC B1 ;  /* 0x0000000000017941 */ /* 0x000fea0003800000 */
.L_x_2808:
        /* <DEDUP_REMOVED lines=8> */
.L_x_2819:
        /* <DEDUP_REMOVED lines=12> */
.L_x_2822:
[----:B------:R-:W-:-:S07]  /*d9b0*/  IMAD.MOV.U32 R90, RZ, RZ, R150 ;  /* 0x000000ffff5a7224 */ /* 0x000fce00078e0096 */
.L_x_2823:
[----:B------:R-:W-:Y:S05]  /*d9c0*/  BSYNC B2 ;  /* 0x0000000000027941 */ /* 0x000fea0003800000 */
.L_x_2821:
        /* <DEDUP_REMOVED lines=16> */
.L_x_2827:
[----:B------:R-:W-:Y:S05]  /*dad0*/  BSYNC B3 ;  /* 0x0000000000037941 */ /* 0x000fea0003800000 */
.L_x_2826:
        /* <DEDUP_REMOVED lines=44> */
.L_x_2825:
[----:B------:R-:W-:Y:S05]  /*dda0*/  BSYNC B2 ;  /* 0x0000000000027941 */ /* 0x000fea0003800000 */
.L_x_2824:
        /* <DEDUP_REMOVED lines=12> */
.L_x_2820:
[----:B------:R-:W-:Y:S05]  /*de70*/  BSYNC B1 ;  /* 0x0000000000017941 */ /* 0x000fea0003800000 */
.L_x_2818:
        /* <DEDUP_REMOVED lines=9> */
.L_x_2829:
        /* <DEDUP_REMOVED lines=12> */
.L_x_2832:
[----:B------:R-:W-:-:S07]  /*dfd0*/  IMAD.MOV.U32 R134, RZ, RZ, R150 ;  /* 0x000000ffff867224 */ /* 0x000fce00078e0096 */
.L_x_2833:
[----:B------:R-:W-:Y:S05]  /*dfe0*/  BSYNC B2 ;  /* 0x0000000000027941 */ /* 0x000fea0003800000 */
.L_x_2831:
        /* <DEDUP_REMOVED lines=16> */
.L_x_2837:
[----:B------:R-:W-:Y:S05]  /*e0f0*/  BSYNC B3 ;  /* 0x0000000000037941 */ /* 0x000fea0003800000 */
.L_x_2836:
        /* <DEDUP_REMOVED lines=44> */
.L_x_2835:
[----:B------:R-:W-:Y:S05]  /*e3c0*/  BSYNC B2 ;  /* 0x0000000000027941 */ /* 0x000fea0003800000 */
.L_x_2834:
        /* <DEDUP_REMOVED lines=14> */
.L_x_2830:
[----:B------:R-:W-:Y:S05]  /*e4b0*/  BSYNC B1 ;  /* 0x0000000000017941 */ /* 0x000fea0003800000 */
.L_x_2828:
        /* <DEDUP_REMOVED lines=28> */
.L_x_2757:
[----:B------:R-:W-:Y:S05]  /*e680*/  BSYNC B0 ;  /* 0x0000000000007941 */ /* 0x000fea0003800000 */
.L_x_2756:
        /* <DEDUP_REMOVED lines=129> */
.L_x_2858:
[----:B------:R-:W-:Y:S01]  /*eea0*/  LOP3.LUT P0, RZ, R57, 0x1f, RZ, 0xc0, !PT ;  /* 0x0000001f39ff7812 */ /* 0x000fe2000780c0ff */
[----:B------:R-:W-:Y:S05]  /*eeb0*/  WARPSYNC.ALL ;  /* 0x0000000000007948 */ /* 0x000fea0003800000 */
[----:B------:R-:W-:-:S07]  /*eec0*/  LOP3.LUT R71, R71, 0x7, RZ, 0xc0, !PT ;  /* 0x0000000747477812 */ /* 0x000fce00078ec0ff */
[----:B------:R-:W2:Y:S01]  /*eed0*/  @!P0 S2R R132, SR_CgaCtaId ;  /* 0x0000000000848919 */ /* 0x000ea20000008800 */
[----:B------:R-:W-:-:S04]  /*eee0*/  @!P0 MOV R69, 0x400 ;  /* 0x0000040000458802 */ /* 0x000fc80000000f00 */
[----:B--2---:R-:W-:Y:S01]  /*eef0*/  @!P0 LEA R133, R132, R69, 0x18 ;  /* 0x0000004584858211 */ /* 0x004fe200078ec0ff */
[----:B------:R-:W-:Y:S02]  /*ef00*/  @!P0 IMAD.IADD R132, R70, 0x1, R71 ;  /* 0x0000000146848824 */ /* 0x000fe400078e0247 */
[----:B-1----:R-:W-:Y:S01]  /*ef10*/  FADD.FTZ R69, R135, R172 ;  /* 0x000000ac87457221 */ /* 0x002fe20000010000 */
[----:B0-----:R-:W-:Y:S02]  /*ef20*/  LOP3.LUT R135, R57, 0x1f, RZ, 0xc0, !PT ;  /* 0x0000001f39877812 */ /* 0x001fe400078ec0ff */
[----:B------:R-:W-:-:S05]  /*ef30*/  @!P0 LEA R132, R132, R133, 0x3 ;  /* 0x0000008584848211 */ /* 0x000fca00078e18ff */
[----:B------:R0:W-:Y:S01]  /*ef40*/  @!P0 STS.64 [R132], R68 ;  /* 0x0000004484008388 */ /* 0x0001e20000000a00 */
[----:B------:R-:W-:Y:S01]  /*ef50*/  ISETP.GT.U32.AND P0, PT, R135, 0x7, PT ;  /* 0x000000078700780c */ /* 0x000fe20003f04070 */
[----:B------:R-:W-:Y:S01]  /*ef60*/  BAR.SYNC.DEFER_BLOCKING 0x0 ;  /* 0x0000000000007b1d */ /* 0x000fe20000010000 */
[----:B------:R-:W-:-:S11]  /*ef70*/  LOP3.LUT P2, RZ, R71, 0x1f, R57, 0xf8, !PT ;  /* 0x0000001f47ff7812 */ /* 0x000fd6000784f839 */
[----:B------:R-:W-:Y:S01]  /*ef80*/  @!P0 IMAD.IADD R70, R70, 0x1, R135 ;  /* 0x0000000146468824 */ /* 0x000fe200078e0287 */
[----:B------:R-:W-:Y:S01]  /*ef90*/  HFMA2.MMA R134, -RZ, RZ, 0, 0 ;  /* 0x00000000ff867435 */ /* 0x000fe200000001ff */
[----:B------:R-:W-:Y:S01]  /*efa0*/  ISETP.NE.AND P6, PT, R166, RZ, PT ;  /* 0x000000ffa600720c */ /* 0x000fe20003fc5270 */
[----:B------:R-:W-:Y:S04]  /*efb0*/  BSSY B0, `(.L_x_2839) ;  /* 0x00000dd000007945 */ /* 0x000fe80003800000 */
[----:B------:R-:W-:Y:S01]  /*efc0*/  @!P0 MOV R134, R147 ;  /* 0x0000009300868202 */ /* 0x000fe20000000f00 */
[----:B0-----:R-:W0:Y:S04]  /*efd0*/  @!P2 LDC.64 R68, c[0x0][0x250] ;  /* 0x00009400ff44ab82 */ /* 0x001e280000000a00 */
[----:B------:R-:W1:Y:S01]  /*efe0*/  SHFL.DOWN PT, R217, R134, 0x4, 0x1f ;  /* 0x08801f0086d97f89 */ /* 0x000e6200000e0000 */
[----:B0-----:R-:W-:Y:S01]  /*eff0*/  @!P2 LEA R132, P3, R38, R68, 0x2 ;  /* 0x000000442684a211 */ /* 0x001fe200078610ff */
[----:B-1----:R-:W-:Y:S01]  /*f000*/  IMAD.IADD R172, R217, 0x1, R134 ;  /* 0x00000001d9ac7824 */ /* 0x002fe200078e0286 */
[----:B------:R-:W-:-:S02]  /*f010*/  @!P0 MOV R68, 0x400 ;  /* 0x0000040000448802 */ /* 0x000fc40000000f00 */
[----:B------:R-:W-:Y:S02]  /*f020*/  @!P2 LEA.HI.X R133, R38, R69, R170, 0x2, P3 ;  /* 0x000000452685a211 */ /* 0x000fe400018f14aa */
[----:B------:R-:W0:Y:S01]  /*f030*/  @!P0 S2R R69, SR_CgaCtaId ;  /* 0x0000000000458919 */ /* 0x000e220000008800 */
[----:B------:R-:W-:Y:S02]  /*f040*/  I2FP.F32.S32 R174, R172 ;  /* 0x000000ac00ae7245 */ /* 0x000fe40000201400 */
[----:B------:R-:W-:Y:S01]  /*f050*/  I2FP.F32.S32 R178, R217 ;  /* 0x000000d900b27245 */ /* 0x000fe20000201400 */
[----:B------:R-:W1:Y:S01]  /*f060*/  SHFL.DOWN PT, R221, R172, 0x2, 0x1f ;  /* 0x08401f00acdd7f89 */ /* 0x000e6200000e0000 */
[----:B------:R-:W2:Y:S01]  /*f070*/  MUFU.RCP R176, R174 ;  /* 0x000000ae00b07308 */ /* 0x000ea20000001000 */
[-C--:B-1----:R-:W-:Y:S02]  /*f080*/  IADD3 R172, R172, R221.reuse, RZ ;  /* 0x000000ddacac7210 */ /* 0x082fe40007ffe0ff */
[----:B------:R-:W-:-:S02]  /*f090*/  I2FP.F32.S32 R221, R221 ;  /* 0x000000dd00dd7245 */ /* 0x000fc40000201400 */
[----:B0-----:R-:W-:Y:S01]  /*f0a0*/  @!P0 LEA R69, R69, R68, 0x18 ;  /* 0x0000004445458211 */ /* 0x001fe200078ec0ff */
[----:B------:R-:W-:Y:S04]  /*f0b0*/  SHFL.DOWN PT, R223, R172, 0x1, 0x1f ;  /* 0x08201f00acdf7f89 */ /* 0x000fe800000e0000 */
[----:B------:R-:W-:Y:S01]  /*f0c0*/  @!P0 IMAD R135, R70, 0x8, R69 ;  /* 0x0000000846878824 */ /* 0x000fe200078e0245 */
[----:B------:R-:W-:Y:S01]  /*f0d0*/  CS2R R68, SRZ ;  /* 0x0000000000447805 */ /* 0x000fe2000001ff00 */
[----:B------:R-:W0:Y:S05]  /*f0e0*/  @!P2 LDC.64 R70, c[0x0][0x258] ;  /* 0x00009600ff46ab82 */ /* 0x000e2a0000000a00 */
[----:B------:R1:W3:Y:S02]  /*f0f0*/  @!P0 LDS.64 R68, [R135] ;  /* 0x0000000087448984 */ /* 0x0002e40000000a00 */
[----:B-1----:R-:W-:-:S02]  /*f100*/  I2FP.F32.S32 R135, R134 ;  /* 0x0000008600877245 */ /* 0x002fc40000201400 */
[----:B0-----:R-:W-:-:S04]  /*f110*/  @!P2 LEA R70, P0, R38, R70, 0x2 ;  /* 0x000000462646a211 */ /* 0x001fc800078010ff */
[----:B------:R-:W-:Y:S02]  /*f120*/  @!P2 LEA.HI.X R71, R38, R71, R170, 0x2, P0 ;  /* 0x000000472647a211 */ /* 0x000fe400000f14aa */
[----:B-----5:R-:W-:Y:S01]  /*f130*/  ISETP.GE.AND P0, PT, R168, 0x1, PT ;  /* 0x00000001a800780c */ /* 0x020fe20003f06270 */
[----:B---3--:R-:W0:Y:S04]  /*f140*/  SHFL.DOWN PT, R219, R68, 0x4, 0x1f ;  /* 0x08801f0044db7f89 */ /* 0x008e2800000e0000 */
[----:B------:R-:W1:Y:S01]  /*f150*/  SHFL.DOWN PT, R170, R69, 0x4, 0x1f ;  /* 0x08801f0045aa7f89 */ /* 0x000e6200000e0000 */
[C---:B0-----:R-:W-:Y:S01]  /*f160*/  FMUL.FTZ R180, R219.reuse, R178 ;  /* 0x000000b2dbb47220 */ /* 0x041fe20000410000 */
[----:B------:R-:W-:-:S03]  /*f170*/  FADD.FTZ R219, -R219, R68 ;  /* 0x00000044dbdb7221 */ /* 0x000fc60000010100 */
[----:B------:R-:W-:Y:S01]  /*f180*/  FFMA.FTZ R217, R135, R68, R180 ;  /* 0x0000004487d97223 */ /* 0x000fe200000100b4 */
[----:B------:R-:W-:Y:S01]  /*f190*/  FMUL.FTZ R219, R219, R219 ;  /* 0x000000dbdbdb7220 */ /* 0x000fe20000410000 */
[----:B-1----:R-:W-:Y:S02]  /*f1a0*/  FADD.FTZ R69, R170, R69 ;  /* 0x00000045aa457221 */ /* 0x002fe40000010000 */
[----:B--2---:R-:W-:Y:S01]  /*f1b0*/  FMUL.FTZ R217, R176, R217 ;  /* 0x000000d9b0d97220 */ /* 0x004fe20000410000 */
[----:B------:R-:W-:Y:S01]  /*f1c0*/  FMUL.FTZ R219, R219, R135 ;  /* 0x00000087dbdb7220 */ /* 0x000fe20000410000 */
[----:B------:R-:W-:Y:S01]  /*f1d0*/  I2FP.F32.S32 R135, R172 ;  /* 0x000000ac00877245 */ /* 0x000fe20000201400 */
[----:B------:R-:W-:Y:S01]  /*f1e0*/  IMAD.IADD R172, R172, 0x1, R223 ;  /* 0x00000001acac7824 */ /* 0x000fe200078e02df */
[----:B------:R-:W-:Y:S01]  /*f1f0*/  I2FP.F32.S32 R223, R223 ;  /* 0x000000df00df7245 */ /* 0x000fe20000201400 */
[----:B------:R-:W0:Y:S01]  /*f200*/  SHFL.DOWN PT, R68, R217, 0x2, 0x1f ;  /* 0x08401f00d9447f89 */ /* 0x000e2200000e0000 */
[----:B------:R-:W-:Y:S01]  /*f210*/  FMUL.FTZ R219, R219, R178 ;  /* 0x000000b2dbdb7220 */ /* 0x000fe20000410000 */
[----:B------:R-:W1:Y:S01]  /*f220*/  MUFU.RCP R170, R135 ;  /* 0x0000008700aa7308 */ /* 0x000e620000001000 */
[----:B------:R-:W-:-:S02]  /*f230*/  I2FP.F32.S32 R172, R172 ;  /* 0x000000ac00ac7245 */ /* 0x000fc40000201400 */
[----:B------:R-:W-:-:S05]  /*f240*/  FFMA.FTZ R69, R176, R219, R69 ;  /* 0x000000dbb0457223 */ /* 0x000fca0000010045 */
[----:B------:R-:W2:Y:S01]  /*f250*/  SHFL.DOWN PT, R134, R69, 0x2, 0x1f ;  /* 0x08401f0045867f89 */ /* 0x000ea200000e0000 */
[----:B------:R-:W3:Y:S01]  /*f260*/  MUFU.RCP R172, R172 ;  /* 0x000000ac00ac7308 */ /* 0x000ee20000001000 */
[----:B0-----:R-:W-:Y:S01]  /*f270*/  FMUL.FTZ R219, R68, R221 ;  /* 0x000000dd44db7220 */ /* 0x001fe20000410000 */
[----:B------:R-:W-:-:S03]  /*f280*/  FADD.FTZ R68, R217, -R68 ;  /* 0x80000044d9447221 */ /* 0x000fc60000010000 */
[----:B------:R-:W-:Y:S01]  /*f290*/  FFMA.FTZ R219, R174, R217, R219 ;  /* 0x000000d9aedb7223 */ /* 0x000fe200000100db */
[----:B------:R-:W-:-:S03]  /*f2a0*/  FMUL.FTZ R217, R68, R68 ;  /* 0x0000004444d97220 */ /* 0x000fc60000410000 */
[----:B-1----:R-:W-:Y:S01]  /*f2b0*/  FMUL.FTZ R68, R170, R219 ;  /* 0x000000dbaa447220 */ /* 0x002fe20000410000 */
[----:B------:R-:W-:Y:S01]  /*f2c0*/  FMUL.FTZ R217, R174, R217 ;  /* 0x000000d9aed97220 */ /* 0x000fe20000410000 */
[----:B--2---:R-:W-:-:S03]  /*f2d0*/  FADD.FTZ R69, R69, R134 ;  /* 0x0000008645457221 */ /* 0x004fc60000010000 */
[----:B------:R-:W0:Y:S01]  /*f2e0*/  SHFL.DOWN PT, R219, R68, 0x1, 0x1f ;  /* 0x08201f0044db7f89 */ /* 0x000e2200000e0000 */
[----:B------:R-:W-:-:S04]  /*f2f0*/  FMUL.FTZ R217, R217, R221 ;  /* 0x000000ddd9d97220 */ /* 0x000fc80000410000 */
[----:B------:R-:W-:-:S05]  /*f300*/  FFMA.FTZ R69, R170, R217, R69 ;  /* 0x000000d9aa457223 */ /* 0x000fca0000010045 */
[----:B------:R-:W1:Y:S01]  /*f310*/  SHFL.DOWN PT, R134, R69, 0x1, 0x1f ;  /* 0x08201f0045867f89 */ /* 0x000e6200000e0000 */
[----:B0-----:R-:W-:Y:S01]  /*f320*/  FADD.FTZ R170, R68, -R219 ;  /* 0x800000db44aa7221 */ /* 0x001fe20000010000 */
[----:B------:R-:W-:-:S03]  /*f330*/  FMUL.FTZ R174, R219, R223 ;  /* 0x000000dfdbae7220 */ /* 0x000fc60000410000 */
[----:B------:R-:W-:Y:S01]  /*f340*/  FMUL.FTZ R170, R170, R170 ;  /* 0x000000aaaaaa7220 */ /* 0x000fe20000410000 */
[----:B------:R-:W-:-:S03]  /*f350*/  FFMA.FTZ R217, R135, R68, R174 ;  /* 0x0000004487d97223 */ /* 0x000fc600000100ae */
[----:B------:R-:W-:Y:S01]  /*f360*/  FMUL.FTZ R170, R135, R170 ;  /* 0x000000aa87aa7220 */ /* 0x000fe20000410000 */
[----:B---3--:R-:W-:Y:S01]  /*f370*/  FMUL.FTZ R217, R172, R217 ;  /* 0x000000d9acd97220 */ /* 0x008fe20000410000 */
[----:B-1----:R-:W-:Y:S02]  /*f380*/  FADD.FTZ R135, R69, R134 ;  /* 0x0000008645877221 */ /* 0x002fe40000010000 */
[----:B------:R-:W-:Y:S01]  /*f390*/  FMUL.FTZ R170, R170, R223 ;  /* 0x000000dfaaaa7220 */ /* 0x000fe20000410000 */
[----:B------:R-:W0:Y:S02]  /*f3a0*/  LDC R134, c[0x0][0x2d8] ;  /* 0x0000b600ff867b82 */ /* 0x000e240000000800 */
[----:B------:R-:W1:Y:S01]  /*f3b0*/  SHFL.IDX PT, R217, R217, RZ, 0x1f ;  /* 0x00001fffd9d97589 */ /* 0x000e6200000e0000 */
[----:B------:R-:W-:-:S05]  /*f3c0*/  FFMA.FTZ R170, R172, R170, R135 ;  /* 0x000000aaacaa7223 */ /* 0x000fca0000010087 */
[----:B------:R-:W0:Y:S01]  /*f3d0*/  SHFL.IDX PT, R135, R170, RZ, 0x1f ;  /* 0x00001fffaa877589 */ /* 0x000e2200000e0000 */
[----:B-1----:R-:W-:-:S03]  /*f3e0*/  FMUL.FTZ R68, R217, R217 ;  /* 0x000000d9d9447220 */ /* 0x002fc60000410000 */
[----:B------:R1:W-:Y:S02]  /*f3f0*/  @!P2 STG.E desc[UR4][R132.64], R217 ;  /* 0x000000d98400a986 */ /* 0x0003e4000c101904 */
[----:B------:R-:W-:Y:S01]  /*f400*/  FSEL R69, R68, RZ, P6 ;  /* 0x000000ff44457208 */ /* 0x000fe20003000000 */
[----:B0-----:R-:W-:-:S04]  /*f410*/  FFMA.FTZ R68, R135, UR9, R134 ;  /* 0x0000000987447c23 */ /* 0x001fc80008010086 */
[----:B------:R-:W-:-:S04]  /*f420*/  FADD.FTZ R68, R68, R69 ;  /* 0x0000004544447221 */ /* 0x000fc80000010000 */
[----:B------:R-:W0:Y:S02]  /*f430*/  MUFU.RSQ R135, R68 ;  /* 0x0000004400877308 */ /* 0x000e240000001400 */
[----:B0-----:R1:W-:Y:S01]  /*f440*/  @!P2 STG.E desc[UR4][R70.64], R135 ;  /* 0x000000874600a986 */ /* 0x0013e2000c101904 */
[----:B------:R-:W-:Y:S05]  /*f450*/  @!P0 BRA `(.L_x_2840) ;  /* 0x0000000800488947 */ /* 0x000fea0003800000 */
        /* <DEDUP_REMOVED lines=9> */
[----:B-1----:R-:W0:Y:S01]  /*f4f0*/  LDC.64 R132, c[0x0][0x2b8] ;  /* 0x0000ae00ff847b82 */ /* 0x002e220000000a00 */
[--C-:B------:R-:W-:Y:S01]  /*f500*/  FADD.FTZ R68, R149, -R134.reuse ;  /* 0x8000008695447221 */ /* 0x100fe20000010000 */
        /* <DEDUP_REMOVED lines=24> */
[----:B0-----:R-:W-:Y:S01]  /*f690*/  IMAD.WIDE.U32 R132, R215, 0x10, R132 ;  /* 0x00000010d7847825 */ /* 0x001fe200078e0084 */
[----:B------:R-:W-:-:S02]  /*f6a0*/  F2FP.BF16.F32.PACK_AB R69, R71, R168 ;  /* 0x000000a84745723e */ /* 0x000fc400000010ff */
[----:B------:R-:W-:Y:S01]  /*f6b0*/  F2FP.BF16.F32.PACK_AB R70, R217, R70 ;  /* 0x00000046d946723e */ /* 0x000fe200000010ff */
[----:B------:R-:W-:Y:S01]  /*f6c0*/  VIADD R215, R215, 0x100 ;  /* 0x00000100d7d77836 */ /* 0x000fe20000000000 */
[----:B------:R-:W-:-:S05]  /*f6d0*/  F2FP.BF16.F32.PACK_AB R71, R219, R176 ;  /* 0x000000b0db47723e */ /* 0x000fca00000010ff */
[----:B------:R0:W-:Y:S02]  /*f6e0*/  STG.E.128 desc[UR4][R132.64], R68 ;  /* 0x0000004484007986 */ /* 0x0001e4000c101d04 */
.L_x_2842:
[----:B------:R-:W-:Y:S05]  /*f6f0*/  BSYNC B1 ;  /* 0x0000000000017941 */ /* 0x000fea0003800000 */
.L_x_2841:
[----:B------:R-:W-:Y:S01]  /*f700*/  ISETP.NE.AND P0, PT, R2, RZ, PT ;  /* 0x000000ff0200720c */ /* 0x000fe20003f05270 */
[----:B------:R-:W-:-:S12]  /*f710*/  BSSY B1, `(.L_x_2843) ;  /* 0x0000022000017945 */ /* 0x000fd80003800000 */
[----:B------:R-:W-:Y:S05]  /*f720*/  @!P0 BRA `(.L_x_2844) ;  /* 0x0000000000808947 */ /* 0x000fea0003800000 */
[----:B01----:R-:W0:Y:S01]  /*f730*/  LDC.64 R132, c[0x0][0x2b8] ;  /* 0x0000ae00ff847b82 */ /* 0x003e220000000a00 */
        /* <DEDUP_REMOVED lines=27> */
[----:B------:R-:W-:Y:S02]  /*f8f0*/  F2FP.BF16.F32.PACK_AB R70, R217, R70 ;  /* 0x00000046d946723e */ /* 0x000fe400000010ff */
[----:B------:R-:W-:Y:S02]  /*f900*/  F2FP.BF16.F32.PACK_AB R71, R219, R176 ;  /* 0x000000b0db47723e */ /* 0x000fe400000010ff */
[----:B------:R-:W-:-:S03]  /*f910*/  IADD3 R215, R215, 0x100, RZ ;  /* 0x00000100d7d77810 */ /* 0x000fc60007ffe0ff */
[----:B------:R2:W-:Y:S04]  /*f920*/  STG.E.128 desc[UR4][R132.64], R68 ;  /* 0x0000004484007986 */ /* 0x0005e8000c101d04 */
.L_x_2844:
[----:B------:R-:W-:Y:S05]  /*f930*/  BSYNC B1 ;  /* 0x0000000000017941 */ /* 0x000fea0003800000 */
.L_x_2843:
[----:B------:R-:W-:Y:S01]  /*f940*/  ISETP.NE.AND P0, PT, R0, RZ, PT ;  /* 0x000000ff0000720c */ /* 0x000fe20003f05270 */
[----:B------:R-:W-:-:S12]  /*f950*/  BSSY B1, `(.L_x_2845) ;  /* 0x0000022000017945 */ /* 0x000fd80003800000 */
[----:B------:R-:W-:Y:S05]  /*f960*/  @!P0 BRA `(.L_x_2846) ;  /* 0x0000000000808947 */ /* 0x000fea0003800000 */
[----:B012---:R-:W0:Y:S01]  /*f970*/  LDC.64 R132, c[0x0][0x2b8] ;  /* 0x0000ae00ff847b82 */ /* 0x007e220000000a00 */
        /* <DEDUP_REMOVED lines=31> */
.L_x_2846:
[----:B------:R-:W-:Y:S05]  /*fb70*/  BSYNC B1 ;  /* 0x0000000000017941 */ /* 0x000fea0003800000 */
.L_x_2845:
[----:B------:R-:W-:Y:S05]  /*fb80*/  @!P4 BRA `(.L_x_2840) ;  /* 0x00000000007cc947 */ /* 0x000fea0003800000 */
[----:B0123--:R-:W0:Y:S01]  /*fb90*/  LDC.64 R132, c[0x0][0x2b8] ;  /* 0x0000ae00ff847b82 */ /* 0x00fe220000000a00 */
        /* <DEDUP_REMOVED lines=28> */
[----:B------:R-:W-:-:S05]  /*fd60*/  F2FP.BF16.F32.PACK_AB R68, R135, R68 ;  /* 0x000000448744723e */ /* 0x000fca00000010ff */
[----:B------:R4:W-:Y:S02]  /*fd70*/  STG.E.128 desc[UR4][R132.64], R68 ;  /* 0x0000004484007986 */ /* 0x0009e4000c101d04 */
.L_x_2840:
[----:B------:R-:W-:Y:S05]  /*fd80*/  BSYNC B0 ;  /* 0x0000000000007941 */ /* 0x000fea0003800000 */
.L_x_2839:
[----:B------:R-:W-:Y:S02]  /*fd90*/  IADD3 R38, R38, UR12, RZ ;  /* 0x0000000c26267c10 */ /* 0x000fe4000fffe0ff */
[----:B------:R-:W-:Y:S02]  /*fda0*/  SEL R172, RZ, 0x1, P1 ;  /* 0x00000001ffac7807 */ /* 0x000fe40000800000 */
[----:B------:R-:W-:-:S13]  /*fdb0*/  ISETP.GE.AND P0, PT, R38, UR13, PT ;  /* 0x0000000d26007c0c */ /* 0x000fda000bf06270 */
[----:B------:R-:W-:Y:S05]  /*fdc0*/  @!P0 BRA `(.L_x_2847) ;  /* 0xffffff1400fc8947 */ /* 0x000fea000383ffff */
[----:B------:R-:W-:Y:S05]  /*fdd0*/  EXIT ;  /* 0x000000000000794d */ /* 0x000fea0003800000 */
.L_x_2838:
[----:B------:R-:W-:Y:S01]  /*fde0*/  HFMA2.MMA R178, -RZ, RZ, 0, 5.9604644775390625e-08 ;  /* 0x00000001ffb27435 */ /* 0x000fe200000001ff */
[----:B------:R-:W-:Y:S01]  /*fdf0*/  IMAD.MOV.U32 R217, RZ, RZ, R132 ;  /* 0x000000ffffd97224 */ /* 0x000fe200078e0084 */
[----:B------:R-:W-:Y:S01]  /*fe00*/  MOV R174, 0xffffffff ;  /* 0xffffffff00ae7802 */ /* 0x000fe20000000f00 */
[----:B------:R-:W-:-:S08]  /*fe10*/  IMAD.MOV.U32 R219, RZ, RZ, 0x1f ;  /* 0x0000001fffdb7424 */ /* 0x000fd000078e00ff */
[----:B-----5:R-:W-:Y:S05]  /*fe20*/  WARPSYNC.COLLECTIVE R174, `(.L_x_2848) ;  /* 0x00000000ae087348 */ /* 0x020fea0003c00000 */
[----:B------:R0:W1:Y:S02]  /*fe30*/  SHFL.BFLY P6, R176, R217, R178, R219 ;  /* 0x0c0000b2d9b07389 */ /* 0x00006400000c00db */
[----:B01---5:R-:W-:Y:S01]  /*fe40*/  ENDCOLLECTIVE ;  /* 0x000000000000791b */ /* 0x023fe20003800000 */
.L_x_2848:
[----:B------:R-:W-:Y:S02]  /*fe50*/  IMAD.MOV.U32 R178, RZ, RZ, 0x2 ;  /* 0x00000002ffb27424 */ /* 0x000fe400078e00ff */
[----:B------:R-:W-:-:S04]  /*fe60*/  IMAD.MOV.U32 R69, RZ, RZ, R176 ;  /* 0x000000ffff457224 */ /* 0x000fc800078e00b0 */
[----:B------:R-:W-:-:S05]  /*fe70*/  FADD.FTZ R133, R132, R69 ;  /* 0x0000004584857221 */ /* 0x000fca0000010000 */
[----:B------:R-:W-:-:S07]  /*fe80*/  MOV R217, R133 ;  /* 0x0000008500d97202 */ /* 0x000fce0000000f00 */
[----:B------:R-:W-:Y:S05]  /*fe90*/  WARPSYNC.COLLECTIVE R174, `(.L_x_2849) ;  /* 0x00000000ae087348 */ /* 0x000fea0003c00000 */
[----:B------:R0:W1:Y:S02]  /*fea0*/  SHFL.BFLY P6, R176, R217, R178, R219 ;  /* 0x0c0000b2d9b07389 */ /* 0x00006400000c00db */
[----:B01----:R-:W-:Y:S01]  /*feb0*/  ENDCOLLECTIVE ;  /* 0x000000000000791b */ /* 0x003fe20003800000 */
.L_x_2849:
[----:B------:R-:W-:Y:S01]  /*fec0*/  HFMA2.MMA R178, -RZ, RZ, 0, 2.384185791015625e-07 ;  /* 0x00000004ffb27435 */ /* 0x000fe200000001ff */
[----:B------:R-:W-:-:S05]  /*fed0*/  MOV R68, R176 ;  /* 0x000000b000447202 */ /* 0x000fca0000000f00 */
[----:B------:R-:W-:-:S04]  /*fee0*/  FADD.FTZ R134, R133, R68 ;  /* 0x0000004485867221 */ /* 0x000fc80000010000 */
[----:B------:R-:W-:-:S07]  /*fef0*/  IMAD.MOV.U32 R217, RZ, RZ, R134 ;  /* 0x000000ffffd97224 */ /* 0x000fce00078e0086 */
[----:B------:R-:W-:Y:S05]  /*ff00*/  WARPSYNC.COLLECTIVE R174, `(.L_x_2850) ;  /* 0x00000000ae087348 */ /* 0x000fea0003c00000 */
[----:B------:R0:W1:Y:S02]  /*ff10*/  SHFL.BFLY P6, R176, R217, R178, R219 ;  /* 0x0c0000b2d9b07389 */ /* 0x00006400000c00db */
[----:B01----:R-:W-:Y:S01]  /*ff20*/  ENDCOLLECTIVE ;  /* 0x000000000000791b */ /* 0x003fe20003800000 */
.L_x_2850:
[----:B------:R-:W-:Y:S02]  /*ff30*/  IMAD.MOV.U32 R178, RZ, RZ, 0x8 ;  /* 0x00000008ffb27424 */ /* 0x000fe400078e00ff */
[----:B------:R-:W-:-:S04]  /*ff40*/  IMAD.MOV.U32 R69, RZ, RZ, R176 ;  /* 0x000000ffff457224 */ /* 0x000fc800078e00b0 */
[----:B------:R-:W-:-:S05]  /*ff50*/  FADD.FTZ R135, R134, R69 ;  /* 0x0000004586877221 */ /* 0x000fca0000010000 */
[----:B------:R-:W-:-:S07]  /*ff60*/  MOV R217, R135 ;  /* 0x0000008700d97202 */ /* 0x000fce0000000f00 */
[----:B------:R-:W-:Y:S05]  /*ff70*/  WARPSYNC.COLLECTIVE R174, `(.L_x_2851) ;  /* 0x00000000ae087348 */ /* 0x000fea0003c00000 */
[----:B------:R0:W1:Y:S02]  /*ff80*/  SHFL.BFLY P6, R176, R217, R178, R219 ;  /* 0x0c0000b2d9b07389 */ /* 0x00006400000c00db */
[----:B01----:R-:W-:Y:S01]  /*ff90*/  ENDCOLLECTIVE ;  /* 0x000000000000791b */ /* 0x003fe20003800000 */
.L_x_2851:
[----:B------:R-:W-:Y:S01]  /*ffa0*/  HFMA2.MMA R178, -RZ, RZ, 0, 9.5367431640625e-07 ;  /* 0x00000010ffb27435 */ /* 0x000fe200000001ff */
[----:B------:R-:W-:-:S05]  /*ffb0*/  MOV R68, R176 ;  /* 0x000000b000447202 */ /* 0x000fca0000000f00 */
[----:B------:R-:W-:-:S04]  /*ffc0*/  FADD.FTZ R172, R135, R68 ;  /* 0x0000004487ac7221 */ /* 0x000fc80000010000 */
[----:B------:R-:W-:-:S07]  /*ffd0*/  IMAD.MOV.U32 R217, RZ, RZ, R172 ;  /* 0x000000ffffd97224 */ /* 0x000fce00078e00ac */
[----:B------:R-:W-:Y:S05]  /*ffe0*/  WARPSYNC.COLLECTIVE R174, `(.L_x_2852) ;  /* 0x00000000ae087348 */ /* 0x000fea0003c00000 */
[----:B------:R0:W1:Y:S02]  /*fff0*/  SHFL.BFLY P6, R176, R217, R178, R219 ;  /* 0x0c0000b2d9b07389 */ /* 0x00006400000c00db */
[----:B01----:R-:W-:Y:S01]  /*10000*/  ENDCOLLECTIVE ;  /* 0x000000000000791b */ /* 0x003fe20003800000 */
.L_x_2852:
        /* <DEDUP_REMOVED lines=73> */
.L_x_2853:
[----:B------:R-:W-:Y:S01]  /*104a0*/  HFMA2.MMA R178, -RZ, RZ, 0, 1.1920928955078125e-07 ;  /* 0x00000002ffb27435 */ /* 0x000fe200000001ff */
[----:B------:R-:W-:-:S05]  /*104b0*/  MOV R132, R176 ;  /* 0x000000b000847202 */ /* 0x000fca0000000f00 */
[----:B------:R-:W-:-:S04]  /*104c0*/  FADD.FTZ R132, R69, R132 ;  /* 0x0000008445847221 */ /* 0x000fc80000010000 */
[----:B------:R-:W-:-:S07]  /*104d0*/  IMAD.MOV.U32 R217, RZ, RZ, R132 ;  /* 0x000000ffffd97224 */ /* 0x000fce00078e0084 */
[----:B------:R-:W-:Y:S05]  /*104e0*/  WARPSYNC.COLLECTIVE R174, `(.L_x_2854) ;  /* 0x00000000ae087348 */ /* 0x000fea0003c00000 */
[----:B------:R0:W1:Y:S02]  /*104f0*/  SHFL.BFLY P6, R176, R217, R178, R219 ;  /* 0x0c0000b2d9b07389 */ /* 0x00006400000c00db */
[----:B01----:R-:W-:Y:S01]  /*10500*/  ENDCOLLECTIVE ;  /* 0x000000000000791b */ /* 0x003fe20003800000 */
.L_x_2854:
[----:B------:R-:W-:Y:S02]  /*10510*/  IMAD.MOV.U32 R178, RZ, RZ, 0x4 ;  /* 0x00000004ffb27424 */ /* 0x000fe400078e00ff */
[----:B------:R-:W-:-:S04]  /*10520*/  IMAD.MOV.U32 R133, RZ, RZ, R176 ;  /* 0x000000ffff857224 */ /* 0x000fc800078e00b0 */
[----:B------:R-:W-:-:S05]  /*10530*/  FADD.FTZ R133, R132, R133 ;  /* 0x0000008584857221 */ /* 0x000fca0000010000 */
[----:B------:R-:W-:-:S07]  /*10540*/  MOV R217, R133 ;  /* 0x0000008500d97202 */ /* 0x000fce0000000f00 */
[----:B------:R-:W-:Y:S05]  /*10550*/  WARPSYNC.COLLECTIVE R174, `(.L_x_2855) ;  /* 0x00000000ae087348 */ /* 0x000fea0003c00000 */
[----:B------:R0:W1:Y:S02]  /*10560*/  SHFL.BFLY P6, R176, R217, R178, R219 ;  /* 0x0c0000b2d9b07389 */ /* 0x00006400000c00db */
[----:B01----:R-:W-:Y:S01]  /*10570*/  ENDCOLLECTIVE ;  /* 0x000000000000791b */ /* 0x003fe20003800000 */
.L_x_2855:
[----:B------:R-:W-:Y:S01]  /*10580*/  HFMA2.MMA R178, -RZ, RZ, 0, 4.76837158203125e-07 ;  /* 0x00000008ffb27435 */ /* 0x000fe200000001ff */
[----:B------:R-:W-:-:S05]  /*10590*/  MOV R134, R176 ;  /* 0x000000b000867202 */ /* 0x000fca0000000f00 */
[----:B------:R-:W-:-:S04]  /*105a0*/  FADD.FTZ R134, R133, R134 ;  /* 0x0000008685867221 */ /* 0x000fc80000010000 */
[----:B------:R-:W-:-:S07]  /*105b0*/  IMAD.MOV.U32 R217, RZ, RZ, R134 ;  /* 0x000000ffffd97224 */ /* 0x000fce00078e0086 */
[----:B------:R-:W-:Y:S05]  /*105c0*/  WARPSYNC.COLLECTIVE R174, `(.L_x_2856) ;  /* 0x00000000ae087348 */ /* 0x000fea0003c00000 */
[----:B------:R0:W1:Y:S02]  /*105d0*/  SHFL.BFLY P6, R176, R217, R178, R219 ;  /* 0x0c0000b2d9b07389 */ /* 0x00006400000c00db */
[----:B01----:R-:W-:Y:S01]  /*105e0*/  ENDCOLLECTIVE ;  /* 0x000000000000791b */ /* 0x003fe20003800000 */
.L_x_2856:
[----:B------:R-:W-:Y:S02]  /*105f0*/  IMAD.MOV.U32 R178, RZ, RZ, 0x10 ;  /* 0x00000010ffb27424 */ /* 0x000fe400078e00ff */
[----:B------:R-:W-:-:S04]  /*10600*/  IMAD.MOV.U32 R135, RZ, RZ, R176 ;  /* 0x000000ffff877224 */ /* 0x000fc800078e00b0 */
[----:B------:R-:W-:-:S05]  /*10610*/  FADD.FTZ R135, R134, R135 ;  /* 0x0000008786877221 */ /* 0x000fca0000010000 */
[----:B------:R-:W-:-:S07]  /*10620*/  MOV R217, R135 ;  /* 0x0000008700d97202 */ /* 0x000fce0000000f00 */
[----:B------:R-:W-:Y:S05]  /*10630*/  WARPSYNC.COLLECTIVE R174, `(.L_x_2857) ;  /* 0x00000000ae087348 */ /* 0x000fea0003c00000 */
[----:B------:R0:W1:Y:S02]  /*10640*/  SHFL.BFLY P6, R176, R217, R178, R219 ;  /* 0x0c0000b2d9b07389 */ /* 0x00006400000c00db */
[----:B01----:R-:W-:Y:S01]  /*10650*/  ENDCOLLECTIVE ;  /* 0x000000000000791b */ /* 0x003fe20003800000 */
.L_x_2857:
[----:B------:R-:W-:Y:S01]  /*10660*/  MOV R172, R176 ;  /* 0x000000b000ac7202 */ /* 0x000fe20000000f00 */
[----:B------:R-:W-:Y:S06]  /*10670*/  BRA `(.L_x_2858) ;  /* 0xffffffe800087947 */ /* 0x000fec000383ffff */
.L_x_2859:
        /* <DEDUP_REMOVED lines=16> */
.L_x_30198:


//--------------------- .text._ZN10layer_norm13ln_fwd_kernelINS_13Kernel_traitsI13__nv_bfloat16S2_S2_S2_fjLj8192ELj1ELj1ELj8ELj16ENS_18Kernel_traits_baseILj8192ES2_S2_S2_S2_fjLj256EEEEELb1ELb1ELb1ELb1EEEvNS_9FwdParamsE --------------------------
	.section	.text._ZN10layer_norm13ln_fwd_kernelINS_13Kernel_traitsI13__nv_bfloat16S2_S2_S2_fjLj8192ELj1ELj1ELj8ELj16ENS_18Kernel_traits_baseILj8192ES2_S2_S2_S2_fjLj256EEEEELb1ELb1ELb1ELb1EEEvNS_9FwdParamsE,"ax",@progbits
	.align	128
        .global         _ZN10layer_norm13ln_fwd_kernelINS_13Kernel_traitsI13__nv_bfloat16S2_S2_S2_fjLj8192ELj1ELj1ELj8ELj16ENS_18Kernel_traits_baseILj8192ES2_S2_S2_S2_fjLj256EEEEELb1ELb1ELb1ELb1EEEvNS_9FwdParamsE
        .type           _ZN10layer_norm13ln_fwd_kernelINS_13Kernel_traitsI13__nv_bfloat16S2_S2_S2_fjLj8192ELj1ELj1ELj8ELj16ENS_18Kernel_traits_baseILj8192ES2_S2_S2_S2_fjLj256EEEEELb1ELb1ELb1ELb1EEEvNS_9FwdParamsE,@function
        .size           _ZN10layer_norm13ln_fwd_kernelINS_13Kernel_traitsI13__nv_bfloat16S2_S2_S2_fjLj8192ELj1ELj1ELj8ELj16ENS_18Kernel_traits_baseILj8192ES2_S2_S2_S2_fjLj256EEEEELb1ELb1ELb1ELb1EEEvNS_9FwdParamsE,(.L_x_30199 - _ZN10layer_norm13ln_fwd_kernelINS_13Kernel_traitsI13__nv_bfloat16S2_S2_S2_fjLj8192ELj1ELj1ELj8ELj16ENS_18Kernel_traits_baseILj8192ES2_S2_S2_S2_fjLj256EEEEELb1ELb1ELb1ELb1EEEvNS_9FwdParamsE)
        .other          _ZN10layer_norm13ln_fwd_kernelINS_13Kernel_traitsI13__nv_bfloat16S2_S2_S2_fjLj8192ELj1ELj1ELj8ELj16ENS_18Kernel_traits_baseILj8192ES2_S2_S2_S2_fjLj256EEEEELb1ELb1ELb1ELb1EEEvNS_9FwdParamsE,@"STO_CUDA_ENTRY STV_DEFAULT"
_ZN10layer_norm13ln_fwd_kernelINS_13Kernel_traitsI13__nv_bfloat16S2_S2_S2_fjLj8192ELj1ELj1ELj8ELj16ENS_18Kernel_traits_baseILj8192ES2_S2_S2_S2_fjLj256EEEEELb1ELb1ELb1ELb1EEEvNS_9FwdParamsE:
.text._ZN10layer_norm13ln_fwd_kernelINS_13Kernel_traitsI13__nv_bfloat16S2_S2_S2_fjLj8192ELj1ELj1ELj8ELj16ENS_18Kernel_traits_baseILj8192ES2_S2_S2_S2_fjLj256EEEEELb1ELb1ELb1ELb1EEEvNS_9FwdParamsE:
[----:B------:R-:W-:Y:S01]  /*0000*/  LDC R1, c[0x0][0x28] ;  /* 0x00000a00ff017b82 */ /* 0x000fe20000000800 */
[----:B------:R-:W0:Y:S01]  /*0010*/  S2R R92, SR_TID.X ;  /* 0x00000000005c7919 */ /* 0x000e220000002100 */
[----:B------:R-:W-:Y:S01]  /*0020*/  ULDC.64 UR6, c[0x0][0x2e0] ;  /* 0x0000b80000067ab9 */ /* 0x000fe20000000a00 */
[----:B------:R-:W-:Y:S01]  /*0030*/  ULDC.U8 UR4, c[0x0][0x2f4] ;  /* 0x0000bd0000047ab9 */ /* 0x000fe20000000000 */
[----:B------:R-:W-:Y:S01]  /*0040*/  MOV R2, UR6 ;  /* 0x0000000600027c02 */ /* 0x000fe20008000f00 */
[----:B------:R-:W-:Y:S01]  /*0050*/  IMAD.U32 R3, RZ, RZ, UR7 ;  /* 0x00000007ff037e24 */ /* 0x000fe2000f8e00ff */
        /* <DEDUP_REMOVED lines=10> */
[----:B0-----:R-:W-:Y:S02]  /*0100*/  IMAD.SHL.U32 R0, R92, 0x10, RZ ;  /* 0x000000105c007824 */ /* 0x001fe400078e00ff */
[----:B-1----:R-:W-:-:S03]  /*0110*/  @P1 IMAD.MOV.U32 R6, RZ, RZ, R134 ;  /* 0x000000ffff061224 */ /* 0x002fc600078e0086 */
[----:B------:R-:W-:-:S04]  /*0120*/  LOP3.LUT R0, R0, 0xff0, RZ, 0xc0, !PT ;  /* 0x00000ff000007812 */ /* 0x000fc800078ec0ff */
[----:B------:R-:W-:Y:S01]  /*0130*/  IADD3 R4, P2, R0, UR6, RZ ;  /* 0x0000000600047c10 */ /* 0x000fe2000ff5e0ff */
[----:B--2---:R-:W-:-:S03]  /*0140*/  @P1 IMAD.MOV.U32 R7, RZ, RZ, R135 ;  /* 0x000000ffff071224 */ /* 0x004fc600078e0087 */
[----:B------:R-:W-:Y:S01]  /*0150*/  IADD3.X R5, RZ, UR7, RZ, P2, !PT ;  /* 0x00000007ff057c10 */ /* 0x000fe200097fe4ff */
[----:B------:R-:W0:Y:S01]  /*0160*/  S2UR UR6, SR_CTAID.X ;  /* 0x00000000000679c3 */ /* 0x000e220000002500 */
[----:B------:R1:W5:Y:S01]  /*0170*/  @P1 LDG.E.64 R44, desc[UR4][R6.64] ;  /* 0x00000004062c1981 */ /* 0x000362000c1e1b00 */
[----:B------:R-:W-:-:S03]  /*0180*/  ULDC UR7, c[0x0][0x214] ;  /* 0x0000850000077ab9 */ /* 0x000fc60000000800 */
[----:B------:R2:W5:Y:S04]  /*0190*/  @P0 LDG.E.128 R40, desc[UR4][R4.64] ;  /* 0x0000000404280981 */ /* 0x000568000c1e1d00 */
[----:B------:R2:W5:Y:S04]  /*01a0*/  @P0 LDG.E.128 R36, desc[UR4][R4.64+0x1000] ;  /* 0x0010000404240981 */ /* 0x000568000c1e1d00 */
[----:B------:R2:W5:Y:S04]  /*01b0*/  @P0 LDG.E.128 R32, desc[UR4][R4.64+0x2000] ;  /* 0x0020000404200981 */ /* 0x000568000c1e1d00 */
[----:B------:R2:W5:Y:S01]  /*01c0*/  @P0 LDG.E.128 R88, desc[UR4][R4.64+0x3000] ;  /* 0x0030000404580981 */ /* 0x000562000c1e1d00 */
[----:B-1----:R-:W1:Y:S01]  /*01d0*/  LDC R7, c[0x0][RZ] ;  /* 0x00000000ff077b82 */ /* 0x002e620000000800 */
[----:B0-----:R-:W-:-:S04]  /*01e0*/  LEA.HI R57, R92, UR6, RZ, 0x18 ;  /* 0x000000065c397c11 */ /* 0x001fc8000f8fc0ff */
[----:B------:R-:W-:Y:S02]  /*01f0*/  ISETP.GE.AND P2, PT, R57, UR7, PT ;  /* 0x0000000739007c0c */ /* 0x000fe4000bf46270 */
[----:B------:R-:W-:Y:S02]  /*0200*/  LOP3.LUT R56, R92, 0xff, RZ, 0xc0, !PT ;  /* 0x000000ff5c387812 */ /* 0x000fe400078ec0ff */
[----:B------:R-:W-:Y:S02]  /*0210*/  IADD3 R46, P3, R0, UR8, RZ ;  /* 0x00000008002e7c10 */ /* 0x000fe4000ff7e0ff */
[----:B------:R-:W-:-:S03]  /*0220*/  LEA R48, P4, R56, UR10, 0x4 ;  /* 0x0000000a38307c11 */ /* 0x000fc6000f8820ff */
[----:B------:R-:W-:Y:S02]  /*0230*/  IMAD.X R47, RZ, RZ, UR9, P3 ;  /* 0x00000009ff2f7e24 */ /* 0x000fe400098e06ff */
[----:B------:R-:W-:Y:S02]  /*0240*/  IMAD.X R49, RZ, RZ, UR11, P4 ;  /* 0x0000000bff317e24 */ /* 0x000fe4000a0e06ff */
[----:B-1----:R-:W-:Y:S01]  /*0250*/  IMAD R92, R7, UR6, R92 ;  /* 0x00000006075c7c24 */ /* 0x002fe2000f8e025c */
[----:B--2---:R-:W-:Y:S06]  /*0260*/  @P2 EXIT ;  /* 0x000000000000294d */ /* 0x004fec0003800000 */
[----:B------:R-:W0:Y:S01]  /*0270*/  @P1 LDC R51, c[0x0][0x2f0] ;  /* 0x0000bc00ff331b82 */ /* 0x000e220000000800 */
[----:B------:R-:W5:Y:S04]  /*0280*/  LDG.E.128 R100, desc[UR4][R46.64] ;  /* 0x000000042e647981 */ /* 0x000f68000c1e1d00 */
[----:B------:R-:W5:Y:S04]  /*0290*/  LDG.E.128 R28, desc[UR4][R46.64+0x1000] ;  /* 0x001000042e1c7981 */ /* 0x000f68000c1e1d00 */
[----:B------:R-:W5:Y:S04]  /*02a0*/  LDG.E.128 R24, desc[UR4][R46.64+0x2000] ;  /* 0x002000042e187981 */ /* 0x000f68000c1e1d00 */
[----:B------:R1:W5:Y:S02]  /*02b0*/  LDG.E.128 R20, desc[UR4][R46.64+0x3000] ;  /* 0x003000042e147981 */ /* 0x000364000c1e1d00 */
[----:B-----5:R-:W-:-:S02]  /*02c0*/  VIADD R58, R3, 0xbb67ae85 ;  /* 0xbb67ae85033a7836 */ /* 0x020fc40000000000 */
[----:B------:R-:W-:Y:S01]  /*02d0*/  VIADD R59, R2, 0x9e3779b9 ;  /* 0x9e3779b9023b7836 */ /* 0x000fe20000000000 */
[----:B------:R-:W5:Y:S04]  /*02e0*/  LDG.E.128 R16, desc[UR4][R48.64] ;  /* 0x0000000430107981 */ /* 0x000f68000c1e1d00 */
[----:B------:R-:W5:Y:S04]  /*02f0*/  LDG.E.128 R12, desc[UR4][R48.64+0x1000] ;  /* 0x00100004300c7981 */ /* 0x000f68000c1e1d00 */
[----:B------:R-:W5:Y:S01]  /*0300*/  LDG.E.128 R8, desc[UR4][R48.64+0x2000] ;  /* 0x0020000430087981 */ /* 0x000f62000c1e1d00 */
[----:B0-----:R-:W-:-:S03]  /*0310*/  @P1 IADD3 R134, P2, R44, R51, RZ ;  /* 0x000000332c861210 */ /* 0x001fc60007f5e0ff */
[----:B------:R0:W5:Y:S01]  /*0320*/  LDG.E.128 R4, desc[UR4][R48.64+0x3000] ;  /* 0x0030000430047981 */ /* 0x000162000c1e1d00 */
[----:B------:R-:W-:Y:S01]  /*0330*/  @P1 IADD3.X R135, RZ, R45, RZ, P2, !PT ;  /* 0x0000002dff871210 */ /* 0x000fe200017fe4ff */
[----:B------:R-:W-:Y:S01]  /*0340*/  IMAD.WIDE.U32 R50, R92, -0x326172a9, RZ ;  /* 0xcd9e8d575c327825 */ /* 0x000fe200078e00ff */
[----:B------:R-:W-:Y:S02]  /*0350*/  IADD3 R60, R2, 0x3c6ef372, RZ ;  /* 0x3c6ef372023c7810 */ /* 0x000fe40007ffe0ff */
[----:B------:R-:W-:Y:S02]  /*0360*/  @!P0 CS2R R88, SRZ ;  /* 0x0000000000588805 */ /* 0x000fe4000001ff00 */
[--C-:B------:R-:W-:Y:S01]  /*0370*/  SHF.R.U64 R93, R134, 0x2, R135.reuse ;  /* 0x00000002865d7819 */ /* 0x100fe20000001287 */
[C---:B------:R-:W-:Y:S01]  /*0380*/  VIADD R61, R3.reuse, 0x76cf5d0a ;  /* 0x76cf5d0a033d7836 */ /* 0x040fe20000000000 */
[----:B------:R-:W-:Y:S01]  /*0390*/  SHF.R.U32.HI R95, RZ, 0x2, R135 ;  /* 0x00000002ff5f7819 */ /* 0x000fe20000011687 */
[----:B------:R-:W-:Y:S01]  /*03a0*/  VIADD R62, R3, 0x32370b8f ;  /* 0x32370b8f033e7836 */ /* 0x000fe20000000000 */
[----:B------:R-:W-:Y:S01]  /*03b0*/  IADD3 R63, R2, -0x255992d5, RZ ;  /* 0xdaa66d2b023f7810 */ /* 0x000fe20007ffe0ff */
[----:B------:R-:W-:Y:S01]  /*03c0*/  IMAD.WIDE.U32 R44, R93, -0x2daee0ad, RZ ;  /* 0xd2511f535d2c7825 */ /* 0x000fe200078e00ff */
[----:B-1----:R-:W-:-:S02]  /*03d0*/  LOP3.LUT R46, R51, R95, R2, 0x96, !PT ;  /* 0x0000005f332e7212 */ /* 0x002fc400078e9602 */
[----:B------:R-:W-:Y:S02]  /*03e0*/  @!P0 CS2R R32, SRZ ;  /* 0x0000000000208805 */ /* 0x000fe4000001ff00 */
[----:B------:R-:W-:Y:S01]  /*03f0*/  IADD3 R66, R3, -0x56f99767, RZ ;  /* 0xa906689903427810 */ /* 0x000fe20007ffe0ff */
[----:B------:R-:W-:Y:S01]  /*0400*/  VIADD R64, R2, 0x78dde6e4 ;  /* 0x78dde6e402407836 */ /* 0x000fe20000000000 */
[----:B------:R-:W-:Y:S01]  /*0410*/  LOP3.LUT R0, R45, R3, RZ, 0x3c, !PT ;  /* 0x000000032d007212 */ /* 0x000fe200078e3cff */
[----:B------:R-:W-:Y:S01]  /*0420*/  IMAD.WIDE.U32 R46, R46, -0x2daee0ad, RZ ;  /* 0xd2511f532e2e7825 */ /* 0x000fe200078e00ff */
[----:B------:R-:W-:Y:S02]  /*0430*/  IADD3 R69, R3, 0x646e171e, RZ ;  /* 0x646e171e03457810 */ /* 0x000fe40007ffe0ff */
[----:B------:R-:W-:Y:S02]  /*0440*/  @!P0 CS2R R40, SRZ ;  /* 0x0000000000288805 */ /* 0x000fe4000001ff00 */
[----:B------:R-:W-:Y:S01]  /*0450*/  IADD3 R72, R2, -0xe443238, RZ ;  /* 0xf1bbcdc802487810 */ /* 0x000fe20007ffe0ff */
[----:B0-----:R-:W-:Y:S01]  /*0460*/  IMAD.WIDE.U32 R48, R0, -0x326172a9, RZ ;  /* 0xcd9e8d5700307825 */ /* 0x001fe200078e00ff */
[----:B------:R-:W-:-:S02]  /*0470*/  LOP3.LUT R51, R47, R44, R58, 0x96, !PT ;  /* 0x0000002c2f337212 */ /* 0x000fc400078e963a */
[----:B------:R-:W-:Y:S02]  /*0480*/  @!P0 CS2R R42, SRZ ;  /* 0x00000000002a8805 */ /* 0x000fe4000001ff00 */
[----:B------:R-:W-:Y:S01]  /*0490*/  @!P0 CS2R R36, SRZ ;  /* 0x0000000000248805 */ /* 0x000fe2000001ff00 */
[----:B------:R-:W-:Y:S01]  /*04a0*/  VIADD R65, R3, 0xed9eba14 ;  /* 0xed9eba1403417836 */ /* 0x000fe20000000000 */
[----:B------:R-:W-:Y:S01]  /*04b0*/  LOP3.LUT R44, R49, R59, R50, 0x96, !PT ;  /* 0x0000003b312c7212 */ /* 0x000fe200078e9632 */
[----:B------:R-:W-:Y:S01]  /*04c0*/  IMAD.WIDE.U32 R50, R51, -0x326172a9, RZ ;  /* 0xcd9e8d5733327825 */ /* 0x000fe200078e00ff */
[----:B------:R-:W-:Y:S02]  /*04d0*/  @!P0 CS2R R38, SRZ ;  /* 0x0000000000268805 */ /* 0x000fe4000001ff00 */
[----:B------:R-:W-:Y:S02]  /*04e0*/  @!P0 CS2R R34, SRZ ;  /* 0x0000000000228805 */ /* 0x000fe4000001ff00 */
[----:B------:R-:W-:Y:S01]  /*04f0*/  @!P0 CS2R R90, SRZ ;  /* 0x00000000005a8805 */ /* 0x000fe2000001ff00 */
[----:B------:R-:W-:Y:S01]  /*0500*/  IMAD.WIDE.U32 R44, R44, -0x2daee0ad, RZ ;  /* 0xd2511f532c2c7825 */ /* 0x000fe200078e00ff */
[----:B------:R-:W-:Y:S01]  /*0510*/  LOP3.LUT R47, R51, R48, R60, 0x96, !PT ;  /* 0x00000030332f7212 */ /* 0x000fe200078e963c */
[----:B------:R-:W-:Y:S01]  /*0520*/  HFMA2.MMA R97, -RZ, RZ, 0, 0 ;  /* 0x00000000ff617435 */ /* 0x000fe200000001ff */
[----:B------:R-:W-:Y:S01]  /*0530*/  PRMT R113, R89, 0x7632, R113 ;  /* 0x0000763259717816 */ /* 0x000fe20000000071 */
[----:B------:R-:W-:Y:S01]  /*0540*/  VIADD R67, R2, 0x1715609d ;  /* 0x1715609d02437836 */ /* 0x000fe20000000000 */
[----:B------:R-:W-:Y:S01]  /*0550*/  LOP3.LUT R48, R45, R46, R61, 0x96, !PT ;  /* 0x0000002e2d307212 */ /* 0x000fe200078e963d */
[----:B------:R-:W-:Y:S01]  /*0560*/  IMAD.WIDE.U32 R46, R47, -0x2daee0ad, RZ ;  /* 0xd2511f532f2e7825 */ /* 0x000fe200078e00ff */
[----:B------:R-:W-:Y:S01]  /*0570*/  SHF.L.U32 R87, R89, 0x10, RZ ;  /* 0x0000001059577819 */ /* 0x000fe200000006ff */
[----:B------:R-:W-:Y:S01]  /*0580*/  ULDC.U8 UR6, c[0x0][0x2a0] ;  /* 0x0000a80000067ab9 */ /* 0x000fe20000000000 */
[----:B------:R-:W-:Y:S01]  /*0590*/  PRMT R109, R33, 0x7632, R109 ;  /* 0x00007632216d7816 */ /* 0x000fe2000000006d */
[----:B------:R-:W-:Y:S01]  /*05a0*/  IMAD.WIDE.U32 R48, R48, -0x326172a9, RZ ;  /* 0xcd9e8d5730307825 */ /* 0x000fe200078e00ff */
[----:B------:R-:W-:Y:S01]  /*05b0*/  LOP3.LUT R51, R47, R44, R62, 0x96, !PT ;  /* 0x0000002c2f337212 */ /* 0x000fe200078e963e */
[----:B------:R-:W-:Y:S01]  /*05c0*/  ULDC UR8, c[0x0][0x294] ;  /* 0x0000a50000087ab9 */ /* 0x000fe20000000800 */
[----:B------:R-:W-:Y:S01]  /*05d0*/  PRMT R112, R88, 0x7632, R112 ;  /* 0x0000763258707816 */ /* 0x000fe20000000070 */
[----:B------:R-:W-:Y:S01]  /*05e0*/  VIADD R68, R2, 0xb54cda56 ;  /* 0xb54cda5602447836 */ /* 0x000fe20000000000 */
[----:B------:R-:W-:Y:S01]  /*05f0*/  LOP3.LUT R44, R49, R50, R63, 0x96, !PT ;  /* 0x00000032312c7212 */ /* 0x000fe200078e963f */
[----:B------:R-:W-:Y:S01]  /*0600*/  IMAD.WIDE.U32 R50, R51, -0x326172a9, RZ ;  /* 0xcd9e8d5733327825 */ /* 0x000fe200078e00ff */
[----:B------:R-:W-:Y:S01]  /*0610*/  PRMT R94, R40, 0x7632, R94 ;  /* 0x00007632285e7816 */ /* 0x000fe2000000005e */
[----:B------:R-:W-:Y:S01]  /*0620*/  ULDC UR9, c[0x0][0x290] ;  /* 0x0000a40000097ab9 */ /* 0x000fe20000000800 */
        /* <DEDUP_REMOVED lines=8> */
[----:B------:R-:W-:Y:S01]  /*06b0*/  PRMT R104, R36, 0x7632, R104 ;  /* 0x0000763224687816 */ /* 0x000fe20000000068 */
[----:B------:R-:W-:Y:S01]  /*06c0*/  ULDC.64 UR12, c[0x0][0x210] ;  /* 0x00008400000c7ab9 */ /* 0x000fe20000000a00 */
[----:B------:R-:W-:Y:S01]  /*06d0*/  PRMT R106, R38, 0x7632, R106 ;  /* 0x00007632266a7816 */ /* 0x000fe2000000006a */
[----:B------:R-:W-:Y:S01]  /*06e0*/  IMAD.WIDE.U32 R48, R48, -0x326172a9, RZ ;  /* 0xcd9e8d5730307825 */ /* 0x000fe200078e00ff */
[----:B------:R-:W-:-:S02]  /*06f0*/  LOP3.LUT R51, R47, R44, R66, 0x96, !PT ;  /* 0x0000002c2f337212 */ /* 0x000fc400078e9642 */
[----:B------:R-:W-:Y:S01]  /*0700*/  PRMT R107, R39, 0x7632, R107 ;  /* 0x00007632276b7816 */ /* 0x000fe2000000006b */
        /* <DEDUP_REMOVED lines=15> */
[----:B------:R-:W-:Y:S01]  /*0800*/  PRMT R108, R32, 0x7632, R108 ;  /* 0x00007632206c7816 */ /* 0x000fe2000000006c */
[----:B------:R-:W-:Y:S01]  /*0810*/  IMAD.U32 R83, R33, 0x10000, RZ ;  /* 0x0001000021537824 */ /* 0x000fe200078e00ff */
[----:B------:R-:W-:Y:S01]  /*0820*/  LOP3.LUT R50, R49, R50, R71, 0x96, !PT ;  /* 0x0000003231327212 */ /* 0x000fe200078e9647 */
[----:B------:R-:W-:Y:S01]  /*0830*/  IMAD.HI.U32 R45, R44, -0x326172a9, RZ ;  /* 0xcd9e8d572c2d7827 */ /* 0x000fe200078e00ff */
[----:B------:R-:W-:Y:S02]  /*0840*/  PRMT R111, R35, 0x7632, R111 ;  /* 0x00007632236f7816 */ /* 0x000fe4000000006f */
[----:B------:R-:W-:Y:S01]  /*0850*/  SHF.L.U32 R75, R41, 0x10, RZ ;  /* 0x00000010294b7819 */ /* 0x000fe200000006ff */
[----:B------:R-:W-:Y:S01]  /*0860*/  IMAD.HI.U32 R0, R50, -0x2daee0ad, RZ ;  /* 0xd2511f5332007827 */ /* 0x000fe200078e00ff */
[----:B------:R-:W-:-:S02]  /*0870*/  LOP3.LUT R45, R45, R48, R72, 0x96, !PT ;  /* 0x000000302d2d7212 */ /* 0x000fc400078e9648 */
[----:B------:R-:W-:Y:S01]  /*0880*/  SHF.L.U32 R78, R36, 0x10, RZ ;  /* 0x00000010244e7819 */ /* 0x000fe200000006ff */
[----:B------:R-:W-:Y:S01]  /*0890*/  IMAD.U32 R86, R88, 0x10000, RZ ;  /* 0x0001000058567824 */ /* 0x000fe200078e00ff */
[----:B------:R-:W-:Y:S01]  /*08a0*/  LOP3.LUT R46, R0, R46, R73, 0x96, !PT ;  /* 0x0000002e002e7212 */ /* 0x000fe200078e9649 */
[----:B------:R-:W-:Y:S01]  /*08b0*/  VIADD R89, R3, 0x96a522ad ;  /* 0x96a522ad03597836 */ /* 0x000fe20000000000 */
[----:B------:R-:W-:Y:S01]  /*08c0*/  SHF.L.U32 R81, R39, 0x10, RZ ;  /* 0x0000001027517819 */ /* 0x000fe200000006ff */
[----:B------:R-:W-:Y:S01]  /*08d0*/  IMAD R130, R50, -0x2daee0ad, RZ ;  /* 0xd2511f5332827824 */ /* 0x000fe200078e02ff */
[----:B------:R-:W-:Y:S01]  /*08e0*/  SHF.L.U32 R84, R34, 0x10, RZ ;  /* 0x0000001022547819 */ /* 0x000fe200000006ff */
[----:B------:R-:W-:Y:S01]  /*08f0*/  IMAD.HI.U32 R0, R45, -0x2daee0ad, RZ ;  /* 0xd2511f532d007827 */ /* 0x000fe200078e00ff */
[----:B------:R-:W-:Y:S02]  /*0900*/  LOP3.LUT R134, R134, 0x3, RZ, 0xc0, !PT ;  /* 0x0000000386867812 */ /* 0x000fe400078ec0ff */
[----:B------:R-:W-:Y:S01]  /*0910*/  SHF.L.U32 R98, R98, 0x10, RZ ;  /* 0x0000001062627819 */ /* 0x000fe200000006ff */
[----:B------:R-:W-:Y:S01]  /*0920*/  IMAD.U32 R88, R90, 0x10000, RZ ;  /* 0x000100005a587824 */ /* 0x000fe200078e00ff */
[----:B------:R-:W-:Y:S01]  /*0930*/  IADD3 R90, R2, -0x700cb87f, RZ ;  /* 0x8ff34781025a7810 */ /* 0x000fe20007ffe0ff */
[----:B------:R-:W-:Y:S01]  /*0940*/  IMAD R33, R44, -0x326172a9, RZ ;  /* 0xcd9e8d572c217824 */ /* 0x000fe200078e02ff */
[----:B------:R-:W-:Y:S01]  /*0950*/  LOP3.LUT R130, R0, R130, R89, 0x96, !PT ;  /* 0x0000008200827212 */ /* 0x000fe200078e9659 */
[----:B------:R-:W-:Y:S01]  /*0960*/  IMAD.HI.U32 R126, R46, -0x326172a9, RZ ;  /* 0xcd9e8d572e7e7827 */ /* 0x000fe200078e00ff */
[----:B------:R-:W-:-:S02]  /*0970*/  SHF.L.U32 R105, R105, 0x10, RZ ;  /* 0x0000001069697819 */ /* 0x000fc400000006ff */
        /* <DEDUP_REMOVED lines=8> */
[----:B------:R-:W-:Y:S01]  /*0a00*/  ISETP.NE.AND P1, PT, RZ, UR6, PT ;  /* 0x00000006ff007c0c */ /* 0x000fe2000bf25270 */
[----:B------:R-:W-:Y:S01]  /*0a10*/  IMAD.U32 R80, R38, 0x10000, RZ ;  /* 0x0001000026507824 */ /* 0x000fe200078e00ff */
[----:B------:R-:W-:Y:S01]  /*0a20*/  ULDC.64 UR6, c[0x0][0x230] ;  /* 0x00008c0000067ab9 */ /* 0x000fe20000000a00 */
[----:B------:R-:W-:-:S02]  /*0a30*/  IMAD.U32 R82, R32, 0x10000, RZ ;  /* 0x0001000020527824 */ /* 0x000fc400078e00ff */
[----:B------:R-:W-:Y:S02]  /*0a40*/  IMAD.U32 R85, R35, 0x10000, RZ ;  /* 0x0001000023557824 */ /* 0x000fe400078e00ff */
[----:B------:R-:W-:Y:S02]  /*0a50*/  IMAD.U32 R91, R91, 0x10000, RZ ;  /* 0x000100005b5b7824 */ /* 0x000fe400078e00ff */
[----:B------:R-:W-:Y:S02]  /*0a60*/  IMAD.MOV.U32 R0, RZ, RZ, 0x1 ;  /* 0x00000001ff007424 */ /* 0x000fe400078e00ff */
[----:B------:R-:W-:Y:S02]  /*0a70*/  IMAD.U32 R94, R94, 0x10000, RZ ;  /* 0x000100005e5e7824 */ /* 0x000fe400078e00ff */
[----:B------:R-:W-:Y:S02]  /*0a80*/  IMAD.U32 R96, R96, 0x10000, RZ ;  /* 0x0001000060607824 */ /* 0x000fe400078e00ff */
[----:B------:R-:W-:-:S02]  /*0a90*/  IMAD.U32 R99, R99, 0x10000, RZ ;  /* 0x0001000063637824 */ /* 0x000fc400078e00ff */
[----:B------:R-:W-:Y:S02]  /*0aa0*/  IMAD.U32 R104, R104, 0x10000, RZ ;  /* 0x0001000068687824 */ /* 0x000fe400078e00ff */
[----:B------:R-:W-:Y:S02]  /*0ab0*/  IMAD.U32 R106, R106, 0x10000, RZ ;  /* 0x000100006a6a7824 */ /* 0x000fe400078e00ff */
[----:B------:R-:W-:Y:S02]  /*0ac0*/  IMAD.U32 R107, R107, 0x10000, RZ ;  /* 0x000100006b6b7824 */ /* 0x000fe400078e00ff */
[----:B------:R-:W-:Y:S02]  /*0ad0*/  IMAD.U32 R109, R109, 0x10000, RZ ;  /* 0x000100006d6d7824 */ /* 0x000fe400078e00ff */
[----:B------:R-:W-:Y:S02]  /*0ae0*/  IMAD.U32 R110, R110, 0x10000, RZ ;  /* 0x000100006e6e7824 */ /* 0x000fe400078e00ff */
[----:B------:R-:W-:-:S02]  /*0af0*/  IMAD.U32 R112, R112, 0x10000, RZ ;  /* 0x0001000070707824 */ /* 0x000fc400078e00ff */
[----:B------:R-:W-:Y:S02]  /*0b00*/  IMAD.U32 R113, R113, 0x10000, RZ ;  /* 0x0001000071717824 */ /* 0x000fe400078e00ff */
[----:B------:R-:W-:Y:S02]  /*0b10*/  IMAD.U32 R115, R115, 0x10000, RZ ;  /* 0x0001000073737824 */ /* 0x000fe400078e00ff */
[----:B------:R-:W-:Y:S02]  /*0b20*/  IMAD R132, R45, -0x2daee0ad, RZ ;  /* 0xd2511f532d847824 */ /* 0x000fe400078e02ff */
[----:B------:R-:W-:-:S07]  /*0b30*/  IMAD R128, R46, -0x326172a9, RZ ;  /* 0xcd9e8d572e807824 */ /* 0x000fce00078e02ff */
.L_x_3191:
[----:B0-----:R-:W0:Y:S01]  /*0b40*/  LDC.64 R40, c[0x0][0x280] ;  /* 0x0000a000ff287b82 */ /* 0x001e220000000a00 */
[----:B------:R-:W-:-:S07]  /*0b50*/  ISETP.NE.U32.AND P0, PT, RZ, UR6, PT ;  /* 0x00000006ff007c0c */ /* 0x000fce000bf05070 */
[----:B------:R-:W1:Y:S08]  /*0b60*/  LDC R50, c[0x0][0x218] ;  /* 0x00008600ff327b82 */ /* 0x000e700000000800 */
[----:B------:R-:W2:Y:S01]  /*0b70*/  LDC.64 R42, c[0x0][0x288] ;  /* 0x0000a200ff2a7b82 */ /* 0x000ea20000000a00 */
[----:B0-----:R-:W-:-:S05]  /*0b80*/  IMAD.WIDE R40, R57, 0x4, R40 ;  /* 0x0000000439287825 */ /* 0x001fca00078e0228 */
[----:B------:R0:W3:Y:S01]  /*0b90*/  LDG.E R52, desc[UR4][R40.64] ;  /* 0x0000000428347981 */ /* 0x0000e2000c1e1900 */
[----:B------:R-:W-:Y:S01]  /*0ba0*/  ISETP.NE.AND.EX P0, PT, RZ, UR7, PT, P0 ;  /* 0x00000007ff007c0c */ /* 0x000fe2000bf05300 */
[----:B-1----:R-:W-:Y:S01]  /*0bb0*/  IMAD R48, R57, R50, RZ ;  /* 0x0000003239307224 */ /* 0x002fe200078e02ff */
[----:B------:R-:W-:-:S04]  /*0bc0*/  MOV R54, RZ ;  /* 0x000000ff00367202 */ /* 0x000fc80000000f00 */
[----:B0-----:R-:W-:-:S07]  /*0bd0*/  SHF.R.S32.HI R41, RZ, 0x1f, R48 ;  /* 0x0000001fff297819 */ /* 0x001fce0000011430 */
[----:B------:R-:W0:Y:S01]  /*0be0*/  @P0 LDC.64 R44, c[0x0][0x230] ;  /* 0x00008c00ff2c0b82 */ /* 0x000e220000000a00 */
[----:B------:R-:W-:-:S04]  /*0bf0*/  LEA.HI R41, R41, R48, RZ, 0x3 ;  /* 0x0000003029297211 */ /* 0x000fc800078f18ff */
[----:B------:R-:W-:-:S05]  /*0c00*/  LEA.HI.SX32 R177, R41, R56, 0x1d ;  /* 0x0000003829b17211 */ /* 0x000fca00078feaff */
[----:B0-----:R-:W-:-:S05]  /*0c10*/  @P0 IMAD.WIDE.U32 R44, R177, 0x10, R44 ;  /* 0x00000010b12c0825 */ /* 0x001fca00078e002c */
[----:B-----5:R0:W5:Y:S01]  /*0c20*/  @P0 LDG.E.128 R32, desc[UR4][R44.64] ;  /* 0x000000042c200981 */ /* 0x020162000c1e1d00 */
[----:B---3--:R-:W-:-:S13]  /*0c30*/  ISETP.GE.AND P2, PT, R52, 0x1, PT ;  /* 0x000000013400780c */ /* 0x008fda0003f46270 */
[----:B------:R-:W1:Y:S01]  /*0c40*/  @P2 LDC.64 R46, c[0x0][0x220] ;  /* 0x00008800ff2e2b82 */ /* 0x000e620000000a00 */
[----:B------:R-:W-:-:S04]  /*0c50*/  @P2 VIADD R49, R52, 0xffffffff ;  /* 0xffffffff34312836 */ /* 0x000fc80000000000 */
        /* <DEDUP_REMOVED lines=12> */
[----:B------:R-:W-:Y:S02]  /*0d20*/  IMAD.MOV.U32 R53, RZ, RZ, RZ ;  /* 0x000000ffff357224 */ /* 0x000fe400078e00ff */
[----:B------:R-:W-:Y:S01]  /*0d30*/  IMAD.MOV.U32 R40, RZ, RZ, R134 ;  /* 0x000000ffff287224 */ /* 0x000fe200078e0086 */
[----:B------:R-:W-:Y:S06]  /*0d40*/  @!P0 BRA `(.L_x_2862) ;  /* 0x0000000400688947 */ /* 0x000fec0003800000 */
[----:B------:R-:W-:Y:S01]  /*0d50*/  MOV R40, R134 ;  /* 0x0000008600287202 */ /* 0x000fe20000000f00 */
[----:B-----5:R-:W-:Y:S01]  /*0d60*/  IMAD.U32 R53, R32, 0x10000, RZ ;  /* 0x0001000020357824 */ /* 0x020fe200078e00ff */
[----:B------:R-:W-:Y:S06]  /*0d70*/  BRA `(.L_x_2862) ;  /* 0x00000004005c7947 */ /* 0x000fec0003800000 */
.L_x_2861:
        /* <DEDUP_REMOVED lines=12> */
.L_x_2864:
[----:B------:R-:W-:-:S07]  /*0e40*/  MOV R48, R128 ;  /* 0x0000008000307202 */ /* 0x000fce0000000f00 */
.L_x_2865:
[----:B------:R-:W-:Y:S05]  /*0e50*/  BSYNC B1 ;  /* 0x0000000000017941 */ /* 0x000fea0003800000 */
.L_x_2863:
        /* <DEDUP_REMOVED lines=16> */
.L_x_2869:
[----:B------:R-:W-:Y:S05]  /*0f60*/  BSYNC B2 ;  /* 0x0000000000027941 */ /* 0x000fea0003800000 */
.L_x_2868:
        /* <DEDUP_REMOVED lines=41> */
[----:B------:R-:W-:-:S07]  /*1200*/  LOP3.LUT R130, R133, R130, R89, 0x96, !PT ;  /* 0x0000008285827212 */ /* 0x000fce00078e9659 */
.L_x_2867:
[----:B------:R-:W-:Y:S05]  /*1210*/  BSYNC B1 ;  /* 0x0000000000017941 */ /* 0x000fea0003800000 */
.L_x_2866:
[----:B------:R-:W-:Y:S01]  /*1220*/  I2FP.F32.U32 R41, R48 ;  /* 0x0000003000297245 */ /* 0x000fe20000201000 */
[----:B------:R-:W-:Y:S01]  /*1230*/  IMAD.MOV.U32 R44, RZ, RZ, 0x2f800000 ;  /* 0x2f800000ff2c7424 */ /* 0x000fe200078e00ff */
[----:B-----5:R-:W-:Y:S01]  /*1240*/  SHF.L.U32 R42, R36, 0x10, RZ ;  /* 0x00000010242a7819 */ /* 0x020fe200000006ff */
        /* <DEDUP_REMOVED lines=10> */
.L_x_2862:
[----:B------:R-:W-:Y:S05]  /*12f0*/  BSYNC B0 ;  /* 0x0000000000007941 */ /* 0x000fea0003800000 */
.L_x_2860:
        /* <DEDUP_REMOVED lines=9> */
.L_x_2871:
        /* <DEDUP_REMOVED lines=12> */
.L_x_2874:
[----:B------:R-:W-:-:S07]  /*1450*/  IMAD.MOV.U32 R48, RZ, RZ, R128 ;  /* 0x000000ffff307224 */ /* 0x000fce00078e0080 */
.L_x_2875:
[----:B------:R-:W-:Y:S05]  /*1460*/  BSYNC B1 ;  /* 0x0000000000017941 */ /* 0x000fea0003800000 */
.L_x_2873:
        /* <DEDUP_REMOVED lines=16> */
.L_x_2879:
[----:B------:R-:W-:Y:S05]  /*1570*/  BSYNC B2 ;  /* 0x0000000000027941 */ /* 0x000fea0003800000 */
.L_x_2878:
        /* <DEDUP_REMOVED lines=42> */
.L_x_2877:
[----:B------:R-:W-:Y:S05]  /*1820*/  BSYNC B1 ;  /* 0x0000000000017941 */ /* 0x000fea0003800000 */
.L_x_2876:
[----:B------:R-:W-:Y:S01]  /*1830*/  HFMA2.MMA R43, -RZ, RZ, 0.1171875, 0 ;  /* 0x2f800000ff2b7435 */ /* 0x000fe200000001ff */
[----:B-----5:R-:W-:Y:S02]  /*1840*/  PRMT R42, R36, 0x7632, R42 ;  /* 0x00007632242a7816 */ /* 0x020fe4000000002a */
[----:B------:R-:W-:-:S03]  /*1850*/  I2FP.F32.U32 R40, R48 ;  /* 0x0000003000287245 */ /* 0x000fc60000201000 */
[----:B------:R-:W-:-:S04]  /*1860*/  IMAD.U32 R42, R42, 0x10000, RZ ;  /* 0x000100002a2a7824 */ /* 0x000fc800078e00ff */
[----:B------:R-:W-:Y:S01]  /*1870*/  FFMA.FTZ R40, R40, R43, 1.1641532182693481445e-10 ;  /* 0x2f00000028287423 */ /* 0x000fe2000001002b */
[----:B------:R-:W-:Y:S01]  /*1880*/  FMUL.FTZ R42, R42, UR11 ;  /* 0x0000000b2a2a7c20 */ /* 0x000fe20008410000 */
[----:B------:R-:W-:-:S03]  /*1890*/  PRMT R43, R16, 0x7632, R43 ;  /* 0x00007632102b7816 */ /* 0x000fc6000000002b */
[----:B------:R-:W-:Y:S01]  /*18a0*/  FMUL.FTZ R42, R42, UR10 ;  /* 0x0000000a2a2a7c20 */ /* 0x000fe20008410000 */
[----:B------:R-:W-:Y:S02]  /*18b0*/  FSETP.GTU.FTZ.AND P4, PT, R40, UR8, PT ;  /* 0x0000000828007c0b */ /* 0x000fe4000bf9c000 */
[----:B------:R-:W-:Y:S02]  /*18c0*/  @P0 PRMT R40, R32, 0x7632, R40 ;  /* 0x0000763220280816 */ /* 0x000fe40000000028 */
[----:B------:R-:W-:Y:S02]  /*18d0*/  SHF.L.U32 R43, R43, 0x10, RZ ;  /* 0x000000102b2b7819 */ /* 0x000fe400000006ff */
[----:B------:R-:W-:Y:S01]  /*18e0*/  FSEL R42, R42, RZ, !P4 ;  /* 0x000000ff2a2a7208 */ /* 0x000fe20006000000 */
[----:B------:R-:W-:Y:S01]  /*18f0*/  @P0 IMAD.U32 R40, R40, 0x10000, RZ ;  /* 0x0001000028280824 */ /* 0x000fe200078e00ff */
[----:B------:R-:W-:-:S03]  /*1900*/  SEL R117, RZ, 0x1, P4 ;  /* 0x00000001ff757807 */ /* 0x000fc60002000000 */
[----:B------:R-:W-:-:S04]  /*1910*/  FMUL.FTZ R55, R42, R43 ;  /* 0x0000002b2a377220 */ /* 0x000fc80000410000 */
[----:B------:R-:W-:-:S07]  /*1920*/  @P0 FADD.FTZ R55, R55, R40 ;  /* 0x0000002837370221 */ /* 0x000fce0000010000 */
.L_x_2872:
[----:B------:R-:W-:Y:S05]  /*1930*/  BSYNC B0 ;  /* 0x0000000000007941 */ /* 0x000fea0003800000 */
.L_x_2870:
        /* <DEDUP_REMOVED lines=8> */
.L_x_2881:
        /* <DEDUP_REMOVED lines=12> */
.L_x_2884:
[----:B------:R-:W-:-:S07]  /*1a80*/  MOV R48, R128 ;  /* 0x0000008000307202 */ /* 0x000fce0000000f00 */
.L_x_2885:
[----:B------:R-:W-:Y:S05]  /*1a90*/  BSYNC B1 ;  /* 0x0000000000017941 */ /* 0x000fea0003800000 */
.L_x_2883:
        /* <DEDUP_REMOVED lines=16> */
.L_x_2889:
[----:B------:R-:W-:Y:S05]  /*1ba0*/  BSYNC B2 ;  /* 0x0000000000027941 */ /* 0x000fea0003800000 */
.L_x_2888:
        /* <DEDUP_REMOVED lines=42> */
.L_x_2887:
[----:B------:R-:W-:Y:S05]  /*1e50*/  BSYNC B1 ;  /* 0x0000000000017941 */ /* 0x000fea0003800000 */
.L_x_2886:
        /* <DEDUP_REMOVED lines=13> */
.L_x_2882:
[----:B------:R-:W-:Y:S05]  /*1f30*/  BSYNC B0 ;  /* 0x0000000000007941 */ /* 0x000fea0003800000 */
.L_x_2880:
        /* <DEDUP_REMOVED lines=9> */
.L_x_2891:
        /* <DEDUP_REMOVED lines=12> */
.L_x_2894:
[----:B------:R-:W-:-:S07]  /*2090*/  IMAD.MOV.U32 R48, RZ, RZ, R128 ;  /* 0x000000ffff307224 */ /* 0x000fce00078e0080 */
.L_x_2895:
[----:B------:R-:W-:Y:S05]  /*20a0*/  BSYNC B1 ;  /* 0x0000000000017941 */ /* 0x000fea0003800000 */
.L_x_2893:
        /* <DEDUP_REMOVED lines=16> */
.L_x_2899:
[----:B------:R-:W-:Y:S05]  /*21b0*/  BSYNC B2 ;  /* 0x0000000000027941 */ /* 0x000fea0003800000 */
.L_x_2898:
        /* <DEDUP_REMOVED lines=42> */
.L_x_2897:
[----:B------:R-:W-:Y:S05]  /*2460*/  BSYNC B1 ;  /* 0x0000000000017941 */ /* 0x000fea0003800000 */
.L_x_2896:
        /* <DEDUP_REMOVED lines=16> */
.L_x_2892:
[----:B------:R-:W-:Y:S05]  /*2570*/  BSYNC B0 ;  /* 0x0000000000007941 */ /* 0x000fea0003800000 */
.L_x_2890:
        /* <DEDUP_REMOVED lines=8> */
.L_x_2901:
        /* <DEDUP_REMOVED lines=12> */
.L_x_2904:
[----:B------:R-:W-:-:S07]  /*26c0*/  MOV R48, R128 ;  /* 0x0000008000307202 */ /* 0x000fce0000000f00 */
.L_x_2905:
[----:B------:R-:W-:Y:S05]  /*26d0*/  BSYNC B1 ;  /* 0x0000000000017941 */ /* 0x000fea0003800000 */
.L_x_2903:
        /* <DEDUP_REMOVED lines=16> */
.L_x_2909:
[----:B------:R-:W-:Y:S05]  /*27e0*/  BSYNC B2 ;  /* 0x0000000000027941 */ /* 0x000fea0003800000 */
.L_x_2908:
        /* <DEDUP_REMOVED lines=42> */
.L_x_2907:
[----:B------:R-:W-:Y:S05]  /*2a90*/  BSYNC B1 ;  /* 0x0000000000017941 */ /* 0x000fea0003800000 */
.L_x_2906:
        /* <DEDUP_REMOVED lines=13> */
.L_x_2902:
[----:B------:R-:W-:Y:S05]  /*2b70*/  BSYNC B0 ;  /* 0x0000000000007941 */ /* 0x000fea0003800000 */
.L_x_2900:
        /* <DEDUP_REMOVED lines=9> */
.L_x_2911:
        /* <DEDUP_REMOVED lines=12> */
.L_x_2914:
[----:B------:R-:W-:-:S07]  /*2cd0*/  IMAD.MOV.U32 R48, RZ, RZ, R128 ;  /* 0x000000ffff307224 */ /* 0x000fce00078e0080 */
.L_x_2915:
[----:B------:R-:W-:Y:S05]  /*2ce0*/  BSYNC B1 ;  /* 0x0000000000017941 */ /* 0x000fea0003800000 */
.L_x_2913:
        /* <DEDUP_REMOVED lines=16> */
.L_x_2919:
[----:B------:R-:W-:Y:S05]  /*2df0*/  BSYNC B2 ;  /* 0x0000000000027941 */ /* 0x000fea0003800000 */
.L_x_2918:
        /* <DEDUP_REMOVED lines=42> */
.L_x_2917:
[----:B------:R-:W-:Y:S05]  /*30a0*/  BSYNC B1 ;  /* 0x0000000000017941 */ /* 0x000fea0003800000 */
.L_x_2916:
        /* <DEDUP_REMOVED lines=16> */
.L_x_2912:
[----:B------:R-:W-:Y:S05]  /*31b0*/  BSYNC B0 ;  /* 0x0000000000007941 */ /* 0x000fea0003800000 */
.L_x_2910:
        /* <DEDUP_REMOVED lines=8> */
.L_x_2921:
        /* <DEDUP_REMOVED lines=12> */
.L_x_2924:
[----:B------:R-:W-:-:S07]  /*3300*/  MOV R48, R128 ;  /* 0x0000008000307202 */ /* 0x000fce0000000f00 */
.L_x_2925:
[----:B------:R-:W-:Y:S05]  /*3310*/  BSYNC B1 ;  /* 0x0000000000017941 */ /* 0x000fea0003800000 */
.L_x_2923:
        /* <DEDUP_REMOVED lines=16> */
.L_x_2929:
[----:B------:R-:W-:Y:S05]  /*3420*/  BSYNC B2 ;  /* 0x0000000000027941 */ /* 0x000fea0003800000 */
.L_x_2928:
        /* <DEDUP_REMOVED lines=43> */
.L_x_2927:
[----:B------:R-:W-:Y:S05]  /*36e0*/  BSYNC B1 ;  /* 0x0000000000017941 */ /* 0x000fea0003800000 */
.L_x_2926:
[----:B------:R-:W-:Y:S01]  /*36f0*/  HFMA2.MMA R44, -RZ, RZ, 0.1171875, 0 ;  /* 0x2f800000ff2c7435 */ /* 0x000fe200000001ff */
[----:B------:R-:W-:Y:S01]  /*3700*/  I2FP.F32.U32 R41, R48 ;  /* 0x0000003000297245 */ /* 0x000fe20000201000 */
[----:B-----5:R-:W-:Y:S01]  /*3710*/  IMAD.U32 R42, R39, 0x10000, RZ ;  /* 0x00010000272a7824 */ /* 0x020fe200078e00ff */
[----:B------:R-:W-:-:S03]  /*3720*/  SHF.L.U32 R131, R19, 0x10, RZ ;  /* 0x0000001013837819 */ /* 0x000fc600000006ff */
[----:B------:R-:W-:-:S04]  /*3730*/  FMUL.FTZ R42, R42, UR11 ;  /* 0x0000000b2a2a7c20 */ /* 0x000fc80008410000 */
[----:B------:R-:W-:Y:S01]  /*3740*/  FFMA.FTZ R41, R41, R44, 1.1641532182693481445e-10 ;  /* 0x2f00000029297423 */ /* 0x000fe2000001002c */
[----:B------:R-:W-:Y:S01]  /*3750*/  FMUL.FTZ R42, R42, UR10 ;  /* 0x0000000a2a2a7c20 */ /* 0x000fe20008410000 */
[----:B------:R-:W-:-:S03]  /*3760*/  @P0 IMAD.U32 R44, R35, 0x10000, RZ ;  /* 0x00010000232c0824 */ /* 0x000fc600078e00ff */
[----:B------:R-:W-:-:S04]  /*3770*/  FSETP.GTU.FTZ.AND P4, PT, R41, UR8, PT ;  /* 0x0000000829007c0b */ /* 0x000fc8000bf9c000 */
[----:B------:R-:W-:Y:S02]  /*3780*/  FSEL R42, R42, RZ, !P4 ;  /* 0x000000ff2a2a7208 */ /* 0x000fe40006000000 */
[----:B------:R-:W-:-:S03]  /*3790*/  SEL R121, RZ, 0x1, P4 ;  /* 0x00000001ff797807 */ /* 0x000fc60002000000 */
[----:B------:R-:W-:-:S04]  /*37a0*/  FMUL.FTZ R131, R42, R131 ;  /* 0x000000832a837220 */ /* 0x000fc80000410000 */
[----:B------:R-:W-:-:S07]  /*37b0*/  @P0 FADD.FTZ R131, R131, R44 ;  /* 0x0000002c83830221 */ /* 0x000fce0000010000 */
.L_x_2922:
[----:B------:R-:W-:Y:S05]  /*37c0*/  BSYNC B0 ;  /* 0x0000000000007941 */ /* 0x000fea0003800000 */
.L_x_2920:
        /* <DEDUP_REMOVED lines=9> */
.L_x_2931:
        /* <DEDUP_REMOVED lines=12> */
.L_x_2934:
[----:B------:R-:W-:-:S07]  /*3920*/  MOV R48, R128 ;  /* 0x0000008000307202 */ /* 0x000fce0000000f00 */
.L_x_2935:
[----:B------:R-:W-:Y:S05]  /*3930*/  BSYNC B1 ;  /* 0x0000000000017941 */ /* 0x000fea0003800000 */
.L_x_2933:
        /* <DEDUP_REMOVED lines=16> */
.L_x_2939:
[----:B------:R-:W-:Y:S05]  /*3a40*/  BSYNC B2 ;  /* 0x0000000000027941 */ /* 0x000fea0003800000 */
.L_x_2938:
        /* <DEDUP_REMOVED lines=43> */
.L_x_2937:
[----:B------:R-:W-:Y:S05]  /*3d00*/  BSYNC B1 ;  /* 0x0000000000017941 */ /* 0x000fea0003800000 */
.L_x_2936:
[----:B------:R-:W-:Y:S01]  /*3d10*/  HFMA2.MMA R43, -RZ, RZ, 0.1171875, 0 ;  /* 0x2f800000ff2b7435 */ /* 0x000fe200000001ff */
[----:B-----5:R-:W-:Y:S02]  /*3d20*/  PRMT R41, R39, 0x7632, R41 ;  /* 0x0000763227297816 */ /* 0x020fe40000000029 */
[----:B------:R-:W-:Y:S02]  /*3d30*/  I2FP.F32.U32 R40, R48 ;  /* 0x0000003000287245 */ /* 0x000fe40000201000 */
[----:B------:R-:W-:Y:S01]  /*3d40*/  PRMT R42, R19, 0x7632, R42 ;  /* 0x00007632132a7816 */ /* 0x000fe2000000002a */
[----:B------:R-:W-:-:S03]  /*3d50*/  IMAD.U32 R41, R41, 0x10000, RZ ;  /* 0x0001000029297824 */ /* 0x000fc600078e00ff */
[----:B------:R-:W-:Y:S01]  /*3d60*/  SHF.L.U32 R42, R42, 0x10, RZ ;  /* 0x000000102a2a7819 */ /* 0x000fe200000006ff */
        /* <DEDUP_REMOVED lines=10> */
.L_x_2932:
[----:B------:R-:W-:Y:S05]  /*3e10*/  BSYNC B0 ;  /* 0x0000000000007941 */ /* 0x000fea0003800000 */
.L_x_2930:
        /* <DEDUP_REMOVED lines=35> */
.L_x_2941:
[----:B------:R-:W-:Y:S05]  /*4050*/  BSYNC B0 ;  /* 0x0000000000007941 */ /* 0x000fea0003800000 */
.L_x_2940:
[----:B-----5:R2:W5:Y:S04]  /*4060*/  @P2 LDG.E.128 R36, desc[UR4][R48.64] ;  /* 0x0000000430242981 */ /* 0x020568000c1e1d00 */
[----:B------:R2:W5:Y:S01]  /*4070*/  @P0 LDG.E.128 R32, desc[UR4][R134.64] ;  /* 0x0000000486200981 */ /* 0x000562000c1e1d00 */
[----:B------:R-:W-:Y:S04]  /*4080*/  BSSY B0, `(.L_x_2942) ;  /* 0x0000061000007945 */ /* 0x000fe80003800000 */
[----:B------:R-:W-:Y:S05]  /*4090*/  @P3 BRA `(.L_x_2943) ;  /* 0x0000000000183947 */ /* 0x000fea0003800000 */
[----:B--2---:R-:W-:Y:S01]  /*40a0*/  IMAD.MOV.U32 R135, RZ, RZ, RZ ;  /* 0x000000ffff877224 */ /* 0x004fe200078e00ff */
[----:B01----:R-:W-:Y:S01]  /*40b0*/  MOV R40, R140 ;  /* 0x0000008c00287202 */ /* 0x003fe20000000f00 */
[----:B------:R-:W-:Y:S06]  /*40c0*/  @!P0 BRA `(.L_x_2944) ;  /* 0x0000000400708947 */ /* 0x000fec0003800000 */
[----:B------:R-:W-:Y:S01]  /*40d0*/  IMAD.MOV.U32 R40, RZ, RZ, R140 ;  /* 0x000000ffff287224 */ /* 0x000fe200078e008c */
[----:B-----5:R-:W-:Y:S01]  /*40e0*/  SHF.L.U32 R135, R32, 0x10, RZ ;  /* 0x0000001020877819 */ /* 0x020fe200000006ff */
[----:B------:R-:W-:Y:S06]  /*40f0*/  BRA `(.L_x_2944) ;  /* 0x0000000400647947 */ /* 0x000fec0003800000 */
.L_x_2943:
        /* <DEDUP_REMOVED lines=12> */
.L_x_2946:
[----:B------:R-:W-:-:S07]  /*41c0*/  IMAD.MOV.U32 R116, RZ, RZ, R128 ;  /* 0x000000ffff747224 */ /* 0x000fce00078e0080 */
.L_x_2947:
[----:B------:R-:W-:Y:S05]  /*41d0*/  BSYNC B1 ;  /* 0x0000000000017941 */ /* 0x000fea0003800000 */
.L_x_2945:
        /* <DEDUP_REMOVED lines=16> */
.L_x_2951:
[----:B------:R-:W-:Y:S05]  /*42e0*/  BSYNC B2 ;  /* 0x0000000000027941 */ /* 0x000fea0003800000 */
.L_x_2950:
[----:B------:R-:W-:Y:S01]  /*42f0*/  IMAD.HI.U32 R40, R92, -0x326172a9, RZ ;  /* 0xcd9e8d575c287827 */ /* 0x000fe200078e00ff */
[----:B------:R-:W-:-:S03]  /*4300*/  LOP3.LUT R41, R41, R97, R3, 0x96, !PT ;  /* 0x0000006129297212 */ /* 0x000fc600078e9603 */
[----:B--2---:R-:W-:Y:S01]  /*4310*/  IMAD R48, R92, -0x326172a9, RZ ;  /* 0xcd9e8d575c307824 */ /* 0x004fe200078e02ff */
        /* <DEDUP_REMOVED lines=41> */
.L_x_2949:
[----:B------:R-:W-:Y:S05]  /*45b0*/  BSYNC B1 ;  /* 0x0000000000017941 */ /* 0x000fea0003800000 */
.L_x_2948:
[----:B------:R-:W-:Y:S01]  /*45c0*/  HFMA2.MMA R42, -RZ, RZ, 0.1171875, 0 ;  /* 0x2f800000ff2a7435 */ /* 0x000fe200000001ff */
[----:B------:R-:W-:Y:S01]  /*45d0*/  I2FP.F32.U32 R41, R116 ;  /* 0x0000007400297245 */ /* 0x000fe20000201000 */
[----:B-----5:R-:W-:Y:S02]  /*45e0*/  IMAD.U32 R43, R36, 0x10000, RZ ;  /* 0x00010000242b7824 */ /* 0x020fe400078e00ff */
[----:B--2---:R-:W-:Y:S02]  /*45f0*/  @P0 IMAD.U32 R48, R32, 0x10000, RZ ;  /* 0x0001000020300824 */ /* 0x004fe400078e00ff */
[----:B------:R-:W-:-:S04]  /*4600*/  FMUL.FTZ R43, R43, UR11 ;  /* 0x0000000b2b2b7c20 */ /* 0x000fc80008410000 */
[----:B------:R-:W-:Y:S01]  /*4610*/  FFMA.FTZ R41, R41, R42, 1.1641532182693481445e-10 ;  /* 0x2f00000029297423 */ /* 0x000fe2000001002a */
[----:B------:R-:W-:Y:S01]  /*4620*/  FMUL.FTZ R43, R43, UR10 ;  /* 0x0000000a2b2b7c20 */ /* 0x000fe20008410000 */
[----:B------:R-:W-:-:S03]  /*4630*/  SHF.L.U32 R42, R12, 0x10, RZ ;  /* 0x000000100c2a7819 */ /* 0x000fc600000006ff */
[----:B------:R-:W-:-:S04]  /*4640*/  FSETP.GTU.FTZ.AND P4, PT, R41, UR8, PT ;  /* 0x0000000829007c0b */ /* 0x000fc8000bf9c000 */
[----:B------:R-:W-:Y:S02]  /*4650*/  FSEL R135, R43, RZ, !P4 ;  /* 0x000000ff2b877208 */ /* 0x000fe40006000000 */
[----:B------:R-:W-:-:S03]  /*4660*/  SEL R116, RZ, 0x1, P4 ;  /* 0x00000001ff747807 */ /* 0x000fc60002000000 */
[----:B------:R-:W-:-:S04]  /*4670*/  FMUL.FTZ R135, R135, R42 ;  /* 0x0000002a87877220 */ /* 0x000fc80000410000 */
[----:B------:R-:W-:-:S07]  /*4680*/  @P0 FADD.FTZ R135, R48, R135 ;  /* 0x0000008730870221 */ /* 0x000fce0000010000 */
.L_x_2944:
[----:B------:R-:W-:Y:S05]  /*4690*/  BSYNC B0 ;  /* 0x0000000000007941 */ /* 0x000fea0003800000 */
.L_x_2942:
        /* <DEDUP_REMOVED lines=9> */
.L_x_2953:
        /* <DEDUP_REMOVED lines=12> */
.L_x_2956:
[----:B------:R-:W-:-:S07]  /*47f0*/  MOV R117, R128 ;  /* 0x0000008000757202 */ /* 0x000fce0000000f00 */
.L_x_2957:
[----:B------:R-:W-:Y:S05]  /*4800*/  BSYNC B1 ;  /* 0x0000000000017941 */ /* 0x000fea0003800000 */
.L_x_2955:
        /* <DEDUP_REMOVED lines=16> */
.L_x_2961:
[----:B------:R-:W-:Y:S05]  /*4910*/  BSYNC B2 ;  /* 0x0000000000027941 */ /* 0x000fea0003800000 */
.L_x_2960:
        /* <DEDUP_REMOVED lines=44> */
.L_x_2959:
[----:B------:R-:W-:Y:S05]  /*4be0*/  BSYNC B1 ;  /* 0x0000000000017941 */ /* 0x000fea0003800000 */
.L_x_2958:
[----:B-----5:R-:W-:Y:S01]  /*4bf0*/  PRMT R42, R36, 0x7632, R42 ;  /* 0x00007632242a7816 */ /* 0x020fe2000000002a */
[----:B------:R-:W-:Y:S01]  /*4c00*/  IMAD.MOV.U32 R43, RZ, RZ, 0x2f800000 ;  /* 0x2f800000ff2b7424 */ /* 0x000fe200078e00ff */
[----:B------:R-:W-:Y:S02]  /*4c10*/  I2FP.F32.U32 R40, R117 ;  /* 0x0000007500287245 */ /* 0x000fe40000201000 */
[----:B------:R-:W-:-:S03]  /*4c20*/  SHF.L.U32 R42, R42, 0x10, RZ ;  /* 0x000000102a2a7819 */ /* 0x000fc600000006ff */
[----:B------:R-:W-:Y:S01]  /*4c30*/  FFMA.FTZ R40, R40, R43, 1.1641532182693481445e-10 ;  /* 0x2f00000028287423 */ /* 0x000fe2000001002b */
[----:B------:R-:W-:Y:S01]  /*4c40*/  PRMT R43, R12, 0x7632, R43 ;  /* 0x000076320c2b7816 */ /* 0x000fe2000000002b */
[----:B------:R-:W-:-:S03]  /*4c50*/  FMUL.FTZ R42, R42, UR11 ;  /* 0x0000000b2a2a7c20 */ /* 0x000fc60008410000 */
[----:B------:R-:W-:Y:S01]  /*4c60*/  FSETP.GTU.FTZ.AND P4, PT, R40, UR8, PT ;  /* 0x0000000828007c0b */ /* 0x000fe2000bf9c000 */
[----:B------:R-:W-:Y:S01]  /*4c70*/  FMUL.FTZ R42, R42, UR10 ;  /* 0x0000000a2a2a7c20 */ /* 0x000fe20008410000 */
[----:B------:R-:W-:Y:S01]  /*4c80*/  @P0 PRMT R40, R32, 0x7632, R40 ;  /* 0x0000763220280816 */ /* 0x000fe20000000028 */
[----:B------:R-:W-:Y:S01]  /*4c90*/  IMAD.U32 R43, R43, 0x10000, RZ ;  /* 0x000100002b2b7824 */ /* 0x000fe200078e00ff */
[----:B------:R-:W-:Y:S02]  /*4ca0*/  SEL R117, RZ, 0x1, P4 ;  /* 0x00000001ff757807 */ /* 0x000fe40002000000 */
[----:B------:R-:W-:Y:S02]  /*4cb0*/  FSEL R42, R42, RZ, !P4 ;  /* 0x000000ff2a2a7208 */ /* 0x000fe40006000000 */
[----:B------:R-:W-:-:S03]  /*4cc0*/  @P0 SHF.L.U32 R40, R40, 0x10, RZ ;  /* 0x0000001028280819 */ /* 0x000fc600000006ff */
[----:B------:R-:W-:-:S04]  /*4cd0*/  FMUL.FTZ R137, R42, R43 ;  /* 0x0000002b2a897220 */ /* 0x000fc80000410000 */
[----:B------:R-:W-:-:S07]  /*4ce0*/  @P0 FADD.FTZ R137, R137, R40 ;  /* 0x0000002889890221 */ /* 0x000fce0000010000 */
.L_x_2954:
[----:B------:R-:W-:Y:S05]  /*4cf0*/  BSYNC B0 ;  /* 0x0000000000007941 */ /* 0x000fea0003800000 */
.L_x_2952:
        /* <DEDUP_REMOVED lines=8> */
.L_x_2963:
        /* <DEDUP_REMOVED lines=12> */
.L_x_2966:
[----:B------:R-:W-:-:S07]  /*4e40*/  IMAD.MOV.U32 R118, RZ, RZ, R128 ;  /* 0x000000ffff767224 */ /* 0x000fce00078e0080 */
.L_x_2967:
[----:B------:R-:W-:Y:S05]  /*4e50*/  BSYNC B1 ;  /* 0x0000000000017941 */ /* 0x000fea0003800000 */
.L_x_2965:
        /* <DEDUP_REMOVED lines=16> */
.L_x_2971:
[----:B------:R-:W-:Y:S05]  /*4f60*/  BSYNC B2 ;  /* 0x0000000000027941 */ /* 0x000fea0003800000 */
.L_x_2970:
        /* <DEDUP_REMOVED lines=44> */
.L_x_2969:
[----:B------:R-:W-:Y:S05]  /*5230*/  BSYNC B1 ;  /* 0x0000000000017941 */ /* 0x000fea0003800000 */
.L_x_2968:
[----:B------:R-:W-:Y:S01]  /*5240*/  HFMA2.MMA R42, -RZ, RZ, 0.1171875, 0 ;  /* 0x2f800000ff2a7435 */ /* 0x000fe200000001ff */
[----:B------:R-:W-:Y:S01]  /*5250*/  I2FP.F32.U32 R41, R118 ;  /* 0x0000007600297245 */ /* 0x000fe20000201000 */
[----:B-----5:R-:W-:Y:S02]  /*5260*/  IMAD.U32 R43, R37, 0x10000, RZ ;  /* 0x00010000252b7824 */ /* 0x020fe400078e00ff */
[----:B------:R-:W-:Y:S02]  /*5270*/  @P0 IMAD.U32 R48, R33, 0x10000, RZ ;  /* 0x0001000021300824 */ /* 0x000fe400078e00ff */
        /* <DEDUP_REMOVED lines=9> */
.L_x_2964:
[----:B------:R-:W-:Y:S05]  /*5310*/  BSYNC B0 ;  /* 0x0000000000007941 */ /* 0x000fea0003800000 */
.L_x_2962:
        /* <DEDUP_REMOVED lines=9> */
.L_x_2973:
        /* <DEDUP_REMOVED lines=12> */
.L_x_2976:
[----:B------:R-:W-:-:S07]  /*5470*/  MOV R119, R128 ;  /* 0x0000008000777202 */ /* 0x000fce0000000f00 */
.L_x_2977:
[----:B------:R-:W-:Y:S05]  /*5480*/  BSYNC B1 ;  /* 0x0000000000017941 */ /* 0x000fea0003800000 */
.L_x_2975:
        /* <DEDUP_REMOVED lines=16> */
.L_x_2981:
[----:B------:R-:W-:Y:S05]  /*5590*/  BSYNC B2 ;  /* 0x0000000000027941 */ /* 0x000fea0003800000 */
.L_x_2980:
        /* <DEDUP_REMOVED lines=44> */
.L_x_2979:
[----:B------:R-:W-:Y:S05]  /*5860*/  BSYNC B1 ;  /* 0x0000000000017941 */ /* 0x000fea0003800000 */
.L_x_2978:
        /* <DEDUP_REMOVED lines=16> */
.L_x_2974:
[----:B------:R-:W-:Y:S05]  /*5970*/  BSYNC B0 ;  /* 0x0000000000007941 */ /* 0x000fea0003800000 */
.L_x_2972:
        /* <DEDUP_REMOVED lines=8> */
.L_x_2983:
        /* <DEDUP_REMOVED lines=12> */
.L_x_2986:
[----:B------:R-:W-:-:S07]  /*5ac0*/  IMAD.MOV.U32 R120, RZ, RZ, R128 ;  /* 0x000000ffff787224 */ /* 0x000fce00078e0080 */
.L_x_2987:
[----:B------:R-:W-:Y:S05]  /*5ad0*/  BSYNC B1 ;  /* 0x0000000000017941 */ /* 0x000fea0003800000 */
.L_x_2985:
        /* <DEDUP_REMOVED lines=16> */
.L_x_2991:
[----:B------:R-:W-:Y:S05]  /*5be0*/  BSYNC B2 ;  /* 0x0000000000027941 */ /* 0x000fea0003800000 */
.L_x_2990:
        /* <DEDUP_REMOVED lines=44> */
.L_x_2989:
[----:B------:R-:W-:Y:S05]  /*5eb0*/  BSYNC B1 ;  /* 0x0000000000017941 */ /* 0x000fea0003800000 */
.L_x_2988:
        /* <DEDUP_REMOVED lines=13> */
.L_x_2984:
[----:B------:R-:W-:Y:S05]  /*5f90*/  BSYNC B0 ;  /* 0x0000000000007941 */ /* 0x000fea0003800000 */
.L_x_2982:
        /* <DEDUP_REMOVED lines=9> */
.L_x_2993:
        /* <DEDUP_REMOVED lines=12> */
.L_x_2996:
[----:B------:R-:W-:-:S07]  /*60f0*/  MOV R124, R128 ;  /* 0x00000080007c7202 */ /* 0x000fce0000000f00 */
.L_x_2997:
[----:B------:R-:W-:Y:S05]  /*6100*/  BSYNC B1 ;  /* 0x0000000000017941 */ /* 0x000fea0003800000 */
.L_x_2995:
        /* <DEDUP_REMOVED lines=16> */
.L_x_3001:
[----:B------:R-:W-:Y:S05]  /*6210*/  BSYNC B2 ;  /* 0x0000000000027941 */ /* 0x000fea0003800000 */
.L_x_3000:
        /* <DEDUP_REMOVED lines=44> */
.L_x_2999:
[----:B------:R-:W-:Y:S05]  /*64e0*/  BSYNC B1 ;  /* 0x0000000000017941 */ /* 0x000fea0003800000 */
.L_x_2998:
        /* <DEDUP_REMOVED lines=16> */
.L_x_2994:
[----:B------:R-:W-:Y:S05]  /*65f0*/  BSYNC B0 ;  /* 0x0000000000007941 */ /* 0x000fea0003800000 */
.L_x_2992:
        /* <DEDUP_REMOVED lines=8> */
.L_x_3003:
        /* <DEDUP_REMOVED lines=12> */
.L_x_3006:
[----:B------:R-:W-:-:S07]  /*6740*/  IMAD.MOV.U32 R121, RZ, RZ, R128 ;  /* 0x000000ffff797224 */ /* 0x000fce00078e0080 */
.L_x_3007:
[----:B------:R-:W-:Y:S05]  /*6750*/  BSYNC B1 ;  /* 0x0000000000017941 */ /* 0x000fea0003800000 */
.L_x_3005:
        /* <DEDUP_REMOVED lines=16> */
.L_x_3011:
[----:B------:R-:W-:Y:S05]  /*6860*/  BSYNC B2 ;  /* 0x0000000000027941 */ /* 0x000fea0003800000 */
.L_x_3010:
        /* <DEDUP_REMOVED lines=44> */
.L_x_3009:
[----:B------:R-:W-:Y:S05]  /*6b30*/  BSYNC B1 ;  /* 0x0000000000017941 */ /* 0x000fea0003800000 */
.L_x_3008:
        /* <DEDUP_REMOVED lines=13> */
.L_x_3004:
[----:B------:R-:W-:Y:S05]  /*6c10*/  BSYNC B0 ;  /* 0x0000000000007941 */ /* 0x000fea0003800000 */
.L_x_3002:
        /* <DEDUP_REMOVED lines=9> */
.L_x_3013:
        /* <DEDUP_REMOVED lines=12> */
.L_x_3016:
[----:B------:R-:W-:-:S07]  /*6d70*/  MOV R122, R128 ;  /* 0x00000080007a7202 */ /* 0x000fce0000000f00 */
.L_x_3017:
[----:B------:R-:W-:Y:S05]  /*6d80*/  BSYNC B1 ;  /* 0x0000000000017941 */ /* 0x000fea0003800000 */
.L_x_3015:
        /* <DEDUP_REMOVED lines=16> */
.L_x_3021:
[----:B------:R-:W-:Y:S05]  /*6e90*/  BSYNC B2 ;  /* 0x0000000000027941 */ /* 0x000fea0003800000 */
.L_x_3020:
[C---:B------:R-:W-:Y:S01]  /*6ea0*/  IMAD.HI.U32 R40, R92.reuse, -0x326172a9, RZ ;  /* 0xcd9e8d575c287827 */ /* 0x040fe200078e00ff */
[----:B------:R-:W-:Y:S01]  /*6eb0*/  LOP3.LUT R41, R41, R97, R3, 0x96, !PT ;  /* 0x0000006129297212 */ /* 0x000fe200078e9603 */
[----:B------:R-:W-:Y:S02]  /*6ec0*/  HFMA2.MMA R134, -RZ, RZ, 0, 0 ;  /* 0x00000000ff867435 */ /* 0x000fe400000001ff */
        /* <DEDUP_REMOVED lines=41> */
.L_x_3019:
[----:B------:R-:W-:Y:S05]  /*7160*/  BSYNC B1 ;  /* 0x0000000000017941 */ /* 0x000fea0003800000 */
.L_x_3018:
[----:B-----5:R-:W-:Y:S01]  /*7170*/  PRMT R41, R39, 0x7632, R41 ;  /* 0x0000763227297816 */ /* 0x020fe20000000029 */
[----:B------:R-:W-:Y:S01]  /*7180*/  IMAD.MOV.U32 R43, RZ, RZ, 0x2f800000 ;  /* 0x2f800000ff2b7424 */ /* 0x000fe200078e00ff */
[----:B------:R-:W-:Y:S02]  /*7190*/  I2FP.F32.U32 R40, R122 ;  /* 0x0000007a00287245 */ /* 0x000fe40000201000 */
[----:B------:R-:W-:Y:S02]  /*71a0*/  SHF.L.U32 R41, R41, 0x10, RZ ;  /* 0x0000001029297819 */ /* 0x000fe400000006ff */
[----:B------:R-:W-:Y:S01]  /*71b0*/  PRMT R42, R15, 0x7632, R42 ;  /* 0x000076320f2a7816 */ /* 0x000fe2000000002a */
[----:B------:R-:W-:Y:S02]  /*71c0*/  FFMA.FTZ R40, R40, R43, 1.1641532182693481445e-10 ;  /* 0x2f00000028287423 */ /* 0x000fe4000001002b */
[----:B------:R-:W-:Y:S02]  /*71d0*/  FMUL.FTZ R41, R41, UR11 ;  /* 0x0000000b29297c20 */ /* 0x000fe40008410000 */
[----:B------:R-:W-:Y:S01]  /*71e0*/  IMAD.U32 R42, R42, 0x10000, RZ ;  /* 0x000100002a2a7824 */ /* 0x000fe200078e00ff */
[----:B------:R-:W-:Y:S01]  /*71f0*/  FSETP.GTU.FTZ.AND P4, PT, R40, UR8, PT ;  /* 0x0000000828007c0b */ /* 0x000fe2000bf9c000 */
[----:B------:R-:W-:Y:S01]  /*7200*/  FMUL.FTZ R41, R41, UR10 ;  /* 0x0000000a29297c20 */ /* 0x000fe20008410000 */
[----:B------:R-:W-:-:S02]  /*7210*/  @P0 PRMT R40, R35, 0x7632, R40 ;  /* 0x0000763223280816 */ /* 0x000fc40000000028 */
[----:B------:R-:W-:Y:S02]  /*7220*/  SEL R122, RZ, 0x1, P4 ;  /* 0x00000001ff7a7807 */ /* 0x000fe40002000000 */
[----:B------:R-:W-:Y:S02]  /*7230*/  FSEL R41, R41, RZ, !P4 ;  /* 0x000000ff29297208 */ /* 0x000fe40006000000 */
[----:B------:R-:W-:-:S03]  /*7240*/  @P0 SHF.L.U32 R40, R40, 0x10, RZ ;  /* 0x0000001028280819 */ /* 0x000fc600000006ff */
[----:B------:R-:W-:-:S04]  /*7250*/  FMUL.FTZ R149, R41, R42 ;  /* 0x0000002a29957220 */ /* 0x000fc80000410000 */
[----:B------:R-:W-:-:S07]  /*7260*/  @P0 FADD.FTZ R149, R149, R40 ;  /* 0x0000002895950221 */ /* 0x000fce0000010000 */
.L_x_3014:
[----:B------:R-:W-:Y:S05]  /*7270*/  BSYNC B0 ;  /* 0x0000000000007941 */ /* 0x000fea0003800000 */
.L_x_3012:
        /* <DEDUP_REMOVED lines=23> */
[----:B------:R-:W-:Y:S02]  /*73f0*/  LOP3.LUT R154, R117, 0xff, RZ, 0xc0, !PT ;  /* 0x000000ff759a7812 */ /* 0x000fe400078ec0ff */
[----:B------:R-:W-:Y:S01]  /*7400*/  LOP3.LUT R47, R42, 0xff00, R47, 0xf8, !PT ;  /* 0x0000ff002a2f7812 */ /* 0x000fe200078ef82f */
[----:B------:R-:W-:-:S03]  /*7410*/  IMAD.WIDE.U32 R42, R43, 0x1000000, RZ ;  /* 0x010000002b2a7825 */ /* 0x000fc600078e00ff */
[----:B------:R-:W-:Y:S01]  /*7420*/  LOP3.LUT R47, R47, 0xff, R120, 0xf8, !PT ;  /* 0x000000ff2f2f7812 */ /* 0x000fe200078ef878 */
[----:B------:R-:W-:-:S03]  /*7430*/  IMAD.WIDE.U32 R154, R154, 0x100, RZ ;  /* 0x000001009a9a7825 */ /* 0x000fc600078e00ff */
[----:B------:R-:W-:Y:S02]  /*7440*/  LOP3.LUT R47, R153, R47, R43, 0xfe, !PT ;  /* 0x0000002f992f7212 */ /* 0x000fe400078efe2b */
[----:B------:R-:W-:-:S04]  /*7450*/  LOP3.LUT R43, R154, R42, R152, 0xfe, !PT ;  /* 0x0000002a9a2b7212 */ /* 0x000fc800078efe98 */
[----:B------:R-:W-:Y:S01]  /*7460*/  LOP3.LUT R42, R43, 0xff, R116, 0xf8, !PT ;  /* 0x000000ff2b2a7812 */ /* 0x000fe200078ef874 */
[----:B0-----:R-:W-:Y:S01]  /*7470*/  IMAD.WIDE.U32 R40, R46, 0x8, R40 ;  /* 0x000000082e287825 */ /* 0x001fe200078e0028 */
[----:B------:R-:W-:-:S05]  /*7480*/  LOP3.LUT R43, R47, R155, RZ, 0xfc, !PT ;  /* 0x0000009b2f2b7212 */ /* 0x000fca00078efcff */
[----:B------:R0:W-:Y:S02]  /*7490*/  STG.E.64 desc[UR4][R40.64], R42 ;  /* 0x0000002a28007986 */ /* 0x0001e4000c101b04 */
.L_x_3023:
[----:B------:R-:W-:Y:S05]  /*74a0*/  BSYNC B0 ;  /* 0x0000000000007941 */ /* 0x000fea0003800000 */
.L_x_3022:
[----:B-----5:R1:W5:Y:S04]  /*74b0*/  @P2 LDG.E.128 R36, desc[UR4][R48.64] ;  /* 0x0000000430242981 */ /* 0x020368000c1e1d00 */
[----:B------:R1:W5:Y:S01]  /*74c0*/  @P0 LDG.E.128 R32, desc[UR4][R150.64] ;  /* 0x0000000496200981 */ /* 0x000362000c1e1d00 */
[----:B------:R-:W-:Y:S04]  /*74d0*/  BSSY B0, `(.L_x_3024) ;  /* 0x0000061000007945 */ /* 0x000fe80003800000 */
[----:B------:R-:W-:Y:S05]  /*74e0*/  @P3 BRA `(.L_x_3025) ;  /* 0x0000000000183947 */ /* 0x000fea0003800000 */
[----:B-1----:R-:W-:Y:S01]  /*74f0*/  MOV R151, RZ ;  /* 0x000000ff00977202 */ /* 0x002fe20000000f00 */
[----:B0-----:R-:W-:Y:S01]  /*7500*/  IMAD.MOV.U32 R40, RZ, RZ, R134 ;  /* 0x000000ffff287224 */ /* 0x001fe200078e0086 */
[----:B------:R-:W-:Y:S06]  /*7510*/  @!P0 BRA `(.L_x_3026) ;  /* 0x0000000400708947 */ /* 0x000fec0003800000 */
[----:B------:R-:W-:Y:S01]  /*7520*/  MOV R40, R134 ;  /* 0x0000008600287202 */ /* 0x000fe20000000f00 */
[----:B-----5:R-:W-:Y:S01]  /*7530*/  IMAD.U32 R151, R32, 0x10000, RZ ;  /* 0x0001000020977824 */ /* 0x020fe200078e00ff */
[----:B------:R-:W-:Y:S06]  /*7540*/  BRA `(.L_x_3026) ;  /* 0x0000000400647947 */ /* 0x000fec0003800000 */
.L_x_3025:
        /* <DEDUP_REMOVED lines=12> */
.L_x_3028:
[----:B------:R-:W-:-:S07]  /*7610*/  MOV R116, R128 ;  /* 0x0000008000747202 */ /* 0x000fce0000000f00 */
.L_x_3029:
[----:B------:R-:W-:Y:S05]  /*7620*/  BSYNC B1 ;  /* 0x0000000000017941 */ /* 0x000fea0003800000 */
.L_x_3027:
        /* <DEDUP_REMOVED lines=16> */
.L_x_3033:
[----:B------:R-:W-:Y:S05]  /*7730*/  BSYNC B2 ;  /* 0x0000000000027941 */ /* 0x000fea0003800000 */
.L_x_3032:
        /* <DEDUP_REMOVED lines=8> */
[----:B-1----:R-:W-:Y:S01]  /*77c0*/  LOP3.LUT R48, R41, R47, R58, 0x96, !PT ;  /* 0x0000002f29307212 */ /* 0x002fe200078e963a */
        /* <DEDUP_REMOVED lines=35> */
.L_x_3031:
[----:B------:R-:W-:Y:S05]  /*7a00*/  BSYNC B1 ;  /* 0x0000000000017941 */ /* 0x000fea0003800000 */
.L_x_3030:
[----:B------:R-:W-:Y:S01]  /*7a10*/  I2FP.F32.U32 R41, R116 ;  /* 0x0000007400297245 */ /* 0x000fe20000201000 */
[----:B------:R-:W-:Y:S01]  /*7a20*/  IMAD.MOV.U32 R42, RZ, RZ, 0x2f800000 ;  /* 0x2f800000ff2a7424 */ /* 0x000fe200078e00ff */
[----:B-----5:R-:W-:Y:S02]  /*7a30*/  SHF.L.U32 R43, R36, 0x10, RZ ;  /* 0x00000010242b7819 */ /* 0x020fe400000006ff */
[----:B------:R-:W-:Y:S01]  /*7a40*/  @P0 SHF.L.U32 R46, R32, 0x10, RZ ;  /* 0x00000010202e0819 */ /* 0x000fe200000006ff */
[----:B------:R-:W-:Y:S01]  /*7a50*/  FFMA.FTZ R41, R41, R42, 1.1641532182693481445e-10 ;  /* 0x2f00000029297423 */ /* 0x000fe2000001002a */
[----:B------:R-:W-:Y:S02]  /*7a60*/  IMAD.U32 R42, R8, 0x10000, RZ ;  /* 0x00010000082a7824 */ /* 0x000fe400078e00ff */
[----:B------:R-:W-:Y:S02]  /*7a70*/  FMUL.FTZ R43, R43, UR11 ;  /* 0x0000000b2b2b7c20 */ /* 0x000fe40008410000 */
[----:B------:R-:W-:-:S02]  /*7a80*/  FSETP.GTU.FTZ.AND P4, PT, R41, UR8, PT ;  /* 0x0000000829007c0b */ /* 0x000fc4000bf9c000 */
[----:B------:R-:W-:Y:S02]  /*7a90*/  FMUL.FTZ R43, R43, UR10 ;  /* 0x0000000a2b2b7c20 */ /* 0x000fe40008410000 */
[----:B------:R-:W-:-:S03]  /*7aa0*/  SEL R116, RZ, 0x1, P4 ;  /* 0x00000001ff747807 */ /* 0x000fc60002000000 */
[----:B-1----:R-:W-:-:S05]  /*7ab0*/  FSEL R151, R43, RZ, !P4 ;  /* 0x000000ff2b977208 */ /* 0x002fca0006000000 */
[----:B------:R-:W-:-:S04]  /*7ac0*/  FMUL.FTZ R151, R151, R42 ;  /* 0x0000002a97977220 */ /* 0x000fc80000410000 */
[----:B------:R-:W-:-:S07]  /*7ad0*/  @P0 FADD.FTZ R151, R46, R151 ;  /* 0x000000972e970221 */ /* 0x000fce0000010000 */
.L_x_3026:
[----:B------:R-:W-:Y:S05]  /*7ae0*/  BSYNC B0 ;  /* 0x0000000000007941 */ /* 0x000fea0003800000 */
.L_x_3024:
        /* <DEDUP_REMOVED lines=9> */
.L_x_3035:
        /* <DEDUP_REMOVED lines=12> */
.L_x_3038:
[----:B------:R-:W-:-:S07]  /*7c40*/  IMAD.MOV.U32 R117, RZ, RZ, R128 ;  /* 0x000000ffff757224 */ /* 0x000fce00078e0080 */
.L_x_3039:
[----:B------:R-:W-:Y:S05]  /*7c50*/  BSYNC B1 ;  /* 0x0000000000017941 */ /* 0x000fea0003800000 */
.L_x_3037:
        /* <DEDUP_REMOVED lines=16> */
.L_x_3043:
[----:B------:R-:W-:Y:S05]  /*7d60*/  BSYNC B2 ;  /* 0x0000000000027941 */ /* 0x000fea0003800000 */
.L_x_3042:
        /* <DEDUP_REMOVED lines=44> */
.L_x_3041:
[----:B------:R-:W-:Y:S05]  /*8030*/  BSYNC B1 ;  /* 0x0000000000017941 */ /* 0x000fea0003800000 */
.L_x_3040:
        /* <DEDUP_REMOVED lines=16> */
.L_x_3036:
[----:B------:R-:W-:Y:S05]  /*8140*/  BSYNC B0 ;  /* 0x0000000000007941 */ /* 0x000fea0003800000 */
.L_x_3034:
        /* <DEDUP_REMOVED lines=8> */
.L_x_3045:
        /* <DEDUP_REMOVED lines=12> */
.L_x_3048:
[----:B------:R-:W-:-:S07]  /*8290*/  MOV R118, R128 ;  /* 0x0000008000767202 */ /* 0x000fce0000000f00 */
.L_x_3049:
[----:B------:R-:W-:Y:S05]  /*82a0*/  BSYNC B1 ;  /* 0x0000000000017941 */ /* 0x000fea0003800000 */
.L_x_3047:
        /* <DEDUP_REMOVED lines=16> */
.L_x_3053:
[----:B------:R-:W-:Y:S05]  /*83b0*/  BSYNC B2 ;  /* 0x0000000000027941 */ /* 0x000fea0003800000 */
.L_x_3052:
        /* <DEDUP_REMOVED lines=44> */
.L_x_3051:
[----:B------:R-:W-:Y:S05]  /*8680*/  BSYNC B1 ;  /* 0x0000000000017941 */ /* 0x000fea0003800000 */
.L_x_3050:
        /* <DEDUP_REMOVED lines=10> */
[----:B------:R-:W-:-:S05]  /*8730*/  FSEL R155, R43, RZ, !P4 ;  /* 0x000000ff2b9b7208 */ /* 0x000fca0006000000 */
[----:B------:R-:W-:-:S04]  /*8740*/  FMUL.FTZ R155, R155, R42 ;  /* 0x0000002a9b9b7220 */ /* 0x000fc80000410000 */
[----:B------:R-:W-:-:S07]  /*8750*/  @P0 FADD.FTZ R155, R46, R155 ;  /* 0x0000009b2e9b0221 */ /* 0x000fce0000010000 */
.L_x_3046:
[----:B------:R-:W-:Y:S05]  /*8760*/  BSYNC B0 ;  /* 0x0000000000007941 */ /* 0x000fea0003800000 */
.L_x_3044:
        /* <DEDUP_REMOVED lines=9> */
.L_x_3055:
        /* <DEDUP_REMOVED lines=12> */
.L_x_3058:
[----:B------:R-:W-:-:S07]  /*88c0*/  IMAD.MOV.U32 R119, RZ, RZ, R128 ;  /* 0x000000ffff777224 */ /* 0x000fce00078e0080 */
.L_x_3059:
[----:B------:R-:W-:Y:S05]  /*88d0*/  BSYNC B1 ;  /* 0x0000000000017941 */ /* 0x000fea0003800000 */
.L_x_3057:
        /* <DEDUP_REMOVED lines=16> */
.L_x_3063:
[----:B------:R-:W-:Y:S05]  /*89e0*/  BSYNC B2 ;  /* 0x0000000000027941 */ /* 0x000fea0003800000 */
.L_x_3062:
        /* <DEDUP_REMOVED lines=44> */
.L_x_3061:
[----:B------:R-:W-:Y:S05]  /*8cb0*/  BSYNC B1 ;  /* 0x0000000000017941 */ /* 0x000fea0003800000 */
.L_x_3060:
        /* <DEDUP_REMOVED lines=16> */
.L_x_3056:
[----:B------:R-:W-:Y:S05]  /*8dc0*/  BSYNC B0 ;  /* 0x0000000000007941 */ /* 0x000fea0003800000 */
.L_x_3054:
        /* <DEDUP_REMOVED lines=8> */
.L_x_3065:
        /* <DEDUP_REMOVED lines=12> */
.L_x_3068:
[----:B------:R-:W-:-:S07]  /*8f10*/  MOV R120, R128 ;  /* 0x0000008000787202 */ /* 0x000fce0000000f00 */
.L_x_3069:
[----:B------:R-:W-:Y:S05]  /*8f20*/  BSYNC B1 ;  /* 0x0000000000017941 */ /* 0x000fea0003800000 */
.L_x_3067:
        /* <DEDUP_REMOVED lines=16> */
.L_x_3073:
[----:B------:R-:W-:Y:S05]  /*9030*/  BSYNC B2 ;  /* 0x0000000000027941 */ /* 0x000fea0003800000 */
.L_x_3072:
        /* <DEDUP_REMOVED lines=44> */
.L_x_3071:
[----:B------:R-:W-:Y:S05]  /*9300*/  BSYNC B1 ;  /* 0x0000000000017941 */ /* 0x000fea0003800000 */
.L_x_3070:
        /* <DEDUP_REMOVED lines=13> */
.L_x_3066:
[----:B------:R-:W-:Y:S05]  /*93e0*/  BSYNC B0 ;  /* 0x0000000000007941 */ /* 0x000fea0003800000 */
.L_x_3064:
        /* <DEDUP_REMOVED lines=9> */
.L_x_3075:
        /* <DEDUP_REMOVED lines=12> */
.L_x_3078:
[----:B------:R-:W-:-:S07]  /*9540*/  IMAD.MOV.U32 R124, RZ, RZ, R128 ;  /* 0x000000ffff7c7224 */ /* 0x000fce00078e0080 */
.L_x_3079:
[----:B------:R-:W-:Y:S05]  /*9550*/  BSYNC B1 ;  /* 0x0000000000017941 */ /* 0x000fea0003800000 */
.L_x_3077:
        /* <DEDUP_REMOVED lines=16> */
.L_x_3083:
[----:B------:R-:W-:Y:S05]  /*9660*/  BSYNC B2 ;  /* 0x0000000000027941 */ /* 0x000fea0003800000 */
.L_x_3082:
        /* <DEDUP_REMOVED lines=40> */
[----:B------:R-:W-:-:S03]  /*98f0*/  LOP3.LUT R126, R49, R46, R90, 0x96, !PT ;  /* 0x0000002e317e7212 */ /* 0x000fc600078e965a */
[----:B------:R-:W-:Y:S01]  /*9900*/  IMAD.MOV.U32 R128, RZ, RZ, R48 ;  /* 0x000000ffff807224 */ /* 0x000fe200078e0030 */
[----:B------:R-:W-:Y:S02]  /*9910*/  LOP3.LUT R130, R43, R40, R89, 0x96, !PT ;  /* 0x000000282b827212 */ /* 0x000fe400078e9659 */
[----:B------:R-:W-:-:S07]  /*9920*/  MOV R132, R42 ;  /* 0x0000002a00847202 */ /* 0x000fce0000000f00 */
.L_x_3081:
[----:B------:R-:W-:Y:S05]  /*9930*/  BSYNC B1 ;  /* 0x0000000000017941 */ /* 0x000fea0003800000 */
.L_x_3080:
        /* <DEDUP_REMOVED lines=16> */
.L_x_3076:
[----:B------:R-:W-:Y:S05]  /*9a40*/  BSYNC B0 ;  /* 0x0000000000007941 */ /* 0x000fea0003800000 */
.L_x_3074:
        /* <DEDUP_REMOVED lines=8> */
.L_x_3085:
        /* <DEDUP_REMOVED lines=12> */
.L_x_3088:
[----:B------:R-:W-:-:S07]  /*9b90*/  MOV R121, R128 ;  /* 0x0000008000797202 */ /* 0x000fce0000000f00 */
.L_x_3089:
[----:B------:R-:W-:Y:S05]  /*9ba0*/  BSYNC B1 ;  /* 0x0000000000017941 */ /* 0x000fea0003800000 */
.L_x_3087:
        /* <DEDUP_REMOVED lines=16> */
.L_x_3093:
[----:B------:R-:W-:Y:S05]  /*9cb0*/  BSYNC B2 ;  /* 0x0000000000027941 */ /* 0x000fea0003800000 */
.L_x_3092:
        /* <DEDUP_REMOVED lines=44> */
.L_x_3091:
[----:B------:R-:W-:Y:S05]  /*9f80*/  BSYNC B1 ;  /* 0x0000000000017941 */ /* 0x000fea0003800000 */
.L_x_3090:
        /* <DEDUP_REMOVED lines=13> */
.L_x_3086:
[----:B------:R-:W-:Y:S05]  /*a060*/  BSYNC B0 ;  /* 0x0000000000007941 */ /* 0x000fea0003800000 */
.L_x_3084:
        /* <DEDUP_REMOVED lines=9> */
.L_x_3095:
        /* <DEDUP_REMOVED lines=12> */
.L_x_3098:
[----:B------:R-:W-:-:S07]  /*a1c0*/  IMAD.MOV.U32 R122, RZ, RZ, R128 ;  /* 0x000000ffff7a7224 */ /* 0x000fce00078e0080 */
.L_x_3099:
[----:B------:R-:W-:Y:S05]  /*a1d0*/  BSYNC B1 ;  /* 0x0000000000017941 */ /* 0x000fea0003800000 */
.L_x_3097:
        /* <DEDUP_REMOVED lines=16> */
.L_x_3103:
[----:B------:R-:W-:Y:S05]  /*a2e0*/  BSYNC B2 ;  /* 0x0000000000027941 */ /* 0x000fea0003800000 */
.L_x_3102:
        /* <DEDUP_REMOVED lines=44> */
.L_x_3101:
[----:B------:R-:W-:Y:S05]  /*a5b0*/  BSYNC B1 ;  /* 0x0000000000017941 */ /* 0x000fea0003800000 */
.L_x_3100:
        /* <DEDUP_REMOVED lines=16> */
.L_x_3096:
[----:B------:R-:W-:Y:S05]  /*a6c0*/  BSYNC B0 ;  /* 0x0000000000007941 */ /* 0x000fea0003800000 */
.L_x_3094:
        /* <DEDUP_REMOVED lines=10> */
[----:B------:R2:W-:Y:S02]  /*a770*/  STG.E.128 desc[UR4][R166.64], R40 ;  /* 0x00000028a6007986 */ /* 0x0005e4000c101d04 */
[----:B0-----:R-:W-:-:S04]  /*a780*/  @P2 IMAD.WIDE.U32 R46, R54, 0x10, R46 ;  /* 0x00000010362e2825 */ /* 0x001fc800078e002e */
[----:B-1----:R-:W-:Y:S01]  /*a790*/  @P0 IMAD.WIDE.U32 R48, R177, 0x10, R48 ;  /* 0x00000010b1300825 */ /* 0x002fe200078e0030 */
[----:B--2---:R-:W-:Y:S06]  /*a7a0*/  @!P2 BRA `(.L_x_3105) ;  /* 0x000000000050a947 */ /* 0x004fec0003800000 */
[----:B------:R-:W-:Y:S02]  /*a7b0*/  SHF.L.U32 R40, R121, 0x10, RZ ;  /* 0x0000001079287819 */ /* 0x000fe400000006ff */
[----:B------:R-:W-:Y:S02]  /*a7c0*/  LOP3.LUT R42, R119, 0xff, RZ, 0xc0, !PT ;  /* 0x000000ff772a7812 */ /* 0x000fe400078ec0ff */
[----:B------:R-:W-:Y:S02]  /*a7d0*/  LOP3.LUT R41, R40, 0xff0000, RZ, 0xc0, !PT ;  /* 0x00ff000028297812 */ /* 0x000fe400078ec0ff */
[----:B------:R-:W-:Y:S02]  /*a7e0*/  LOP3.LUT R40, R122, 0xffff, RZ, 0xc0, !PT ;  /* 0x0000ffff7a287812 */ /* 0x000fe400078ec0ff */
[----:B------:R-:W-:Y:S02]  /*a7f0*/  LOP3.LUT R166, R118, 0xff, RZ, 0xc0, !PT ;  /* 0x000000ff76a67812 */ /* 0x000fe400078ec0ff */
[----:B------:R-:W-:-:S02]  /*a800*/  PRMT R40, R41, 0x4210, R40 ;  /* 0x0000421029287816 */ /* 0x000fc40000000028 */
[----:B------:R-:W-:Y:S01]  /*a810*/  PRMT R41, R124, 0x7104, RZ ;  /* 0x000071047c297816 */ /* 0x000fe200000000ff */
[----:B------:R-:W-:Y:S01]  /*a820*/  IMAD.WIDE.U32 R166, R166, 0x10000, RZ ;  /* 0x00010000a6a67825 */ /* 0x000fe200078e00ff */
[----:B------:R-:W-:Y:S02]  /*a830*/  LOP3.LUT R168, R117, 0xff, RZ, 0xc0, !PT ;  /* 0x000000ff75a87812 */ /* 0x000fe400078ec0ff */
[----:B------:R-:W-:Y:S02]  /*a840*/  LOP3.LUT R43, R40, 0xff00, R41, 0xf8, !PT ;  /* 0x0000ff00282b7812 */ /* 0x000fe400078ef829 */
[----:B------:R-:W0:Y:S01]  /*a850*/  LDC.64 R40, c[0x0][0x240] ;  /* 0x00009000ff287b82 */ /* 0x000e220000000a00 */
[----:B------:R-:W-:Y:S01]  /*a860*/  IMAD.WIDE.U32 R168, R168, 0x100, RZ ;  /* 0x00000100a8a87825 */ /* 0x000fe200078e00ff */
[----:B------:R-:W-:-:S03]  /*a870*/  LOP3.LUT R173, R43, 0xff, R120, 0xf8, !PT ;  /* 0x000000ff2bad7812 */ /* 0x000fc600078ef878 */
[----:B------:R-:W-:-:S05]  /*a880*/  IMAD.WIDE.U32 R42, R42, 0x1000000, RZ ;  /* 0x010000002a2a7825 */ /* 0x000fca00078e00ff */
[----:B------:R-:W-:Y:S02]  /*a890*/  LOP3.LUT R173, R167, R173, R43, 0xfe, !PT ;  /* 0x000000ada7ad7212 */ /* 0x000fe400078efe2b */
[----:B------:R-:W-:Y:S02]  /*a8a0*/  LOP3.LUT R43, R168, R42, R166, 0xfe, !PT ;  /* 0x0000002aa82b7212 */ /* 0x000fe400078efea6 */
[----:B------:R-:W-:Y:S02]  /*a8b0*/  LOP3.LUT R169, R173, R169, RZ, 0xfc, !PT ;  /* 0x000000a9ada97212 */ /* 0x000fe400078efcff */
[----:B------:R-:W-:Y:S01]  /*a8c0*/  LOP3.LUT R168, R43, 0xff, R116, 0xf8, !PT ;  /* 0x000000ff2ba87812 */ /* 0x000fe200078ef874 */
[----:B0-----:R-:W-:-:S05]  /*a8d0*/  IMAD.WIDE.U32 R40, R171, 0x8, R40 ;  /* 0x00000008ab287825 */ /* 0x001fca00078e0028 */
[----:B------:R0:W-:Y:S02]  /*a8e0*/  STG.E.64 desc[UR4][R40.64], R168 ;  /* 0x000000a828007986 */ /* 0x0001e4000c101b04 */
.L_x_3105:
[----:B------:R-:W-:Y:S05]  /*a8f0*/  BSYNC B0 ;  /* 0x0000000000007941 */ /* 0x000fea0003800000 */
.L_x_3104:
[----:B-----5:R1:W5:Y:S04]  /*a900*/  @P2 LDG.E.128 R36, desc[UR4][R46.64] ;  /* 0x000000042e242981 */ /* 0x020368000c1e1d00 */
        /* <DEDUP_REMOVED lines=9> */
.L_x_3107:
        /* <DEDUP_REMOVED lines=12> */
.L_x_3110:
[----:B------:R-:W-:-:S07]  /*aa60*/  IMAD.MOV.U32 R116, RZ, RZ, R128 ;  /* 0x000000ffff747224 */ /* 0x000fce00078e0080 */
.L_x_3111:
[----:B------:R-:W-:Y:S05]  /*aa70*/  BSYNC B1 ;  /* 0x0000000000017941 */ /* 0x000fea0003800000 */
.L_x_3109:
        /* <DEDUP_REMOVED lines=16> */
.L_x_3115:
[----:B------:R-:W-:Y:S05]  /*ab80*/  BSYNC B2 ;  /* 0x0000000000027941 */ /* 0x000fea0003800000 */
.L_x_3114:
[----:B------:R-:W-:Y:S01]  /*ab90*/  IMAD.HI.U32 R40, R92, -0x326172a9, RZ ;  /* 0xcd9e8d575c287827 */ /* 0x000fe200078e00ff */
[----:B------:R-:W-:-:S03]  /*aba0*/  LOP3.LUT R41, R41, R97, R3, 0x96, !PT ;  /* 0x0000006129297212 */ /* 0x000fc600078e9603 */
[----:B------:R-:W-:Y:S01]  /*abb0*/  IMAD R42, R92, -0x326172a9, RZ ;  /* 0xcd9e8d575c2a7824 */ /* 0x000fe200078e02ff */
[----:B-1----:R-:W-:Y:S01]  /*abc0*/  LOP3.LUT R46, R40, R95, R2, 0x96, !PT ;  /* 0x0000005f282e7212 */ /* 0x002fe200078e9602 */
        /* <DEDUP_REMOVED lines=40> */
.L_x_3113:
[----:B------:R-:W-:Y:S05]  /*ae50*/  BSYNC B1 ;  /* 0x0000000000017941 */ /* 0x000fea0003800000 */
.L_x_3112:
[----:B------:R-:W-:Y:S01]  /*ae60*/  HFMA2.MMA R42, -RZ, RZ, 0.1171875, 0 ;  /* 0x2f800000ff2a7435 */ /* 0x000fe200000001ff */
[----:B------:R-:W-:Y:S01]  /*ae70*/  I2FP.F32.U32 R41, R116 ;  /* 0x0000007400297245 */ /* 0x000fe20000201000 */
[----:B-----5:R-:W-:Y:S02]  /*ae80*/  IMAD.U32 R43, R36, 0x10000, RZ ;  /* 0x00010000242b7824 */ /* 0x020fe400078e00ff */
[----:B-1----:R-:W-:Y:S02]  /*ae90*/  @P0 IMAD.U32 R46, R32, 0x10000, RZ ;  /* 0x00010000202e0824 */ /* 0x002fe400078e00ff */
        /* <DEDUP_REMOVED lines=9> */
.L_x_3108:
[----:B------:R-:W-:Y:S05]  /*af30*/  BSYNC B0 ;  /* 0x0000000000007941 */ /* 0x000fea0003800000 */
.L_x_3106:
        /* <DEDUP_REMOVED lines=9> */
.L_x_3117:
        /* <DEDUP_REMOVED lines=12> */
.L_x_3120:
[----:B------:R-:W-:-:S07]  /*b090*/  MOV R117, R128 ;  /* 0x0000008000757202 */ /* 0x000fce0000000f00 */
.L_x_3121:
[----:B------:R-:W-:Y:S05]  /*b0a0*/  BSYNC B1 ;  /* 0x0000000000017941 */ /* 0x000fea0003800000 */
.L_x_3119:
        /* <DEDUP_REMOVED lines=16> */
.L_x_3125:
[----:B------:R-:W-:Y:S05]  /*b1b0*/  BSYNC B2 ;  /* 0x0000000000027941 */ /* 0x000fea0003800000 */
.L_x_3124:
        /* <DEDUP_REMOVED lines=44> */
.L_x_3123:
[----:B------:R-:W-:Y:S05]  /*b480*/  BSYNC B1 ;  /* 0x0000000000017941 */ /* 0x000fea0003800000 */
.L_x_3122:
        /* <DEDUP_REMOVED lines=16> */
.L_x_3118:
[----:B------:R-:W-:Y:S05]  /*b590*/  BSYNC B0 ;  /* 0x0000000000007941 */ /* 0x000fea0003800000 */
.L_x_3116:
        /* <DEDUP_REMOVED lines=8> */
.L_x_3127:
        /* <DEDUP_REMOVED lines=12> */
.L_x_3130:
[----:B------:R-:W-:-:S07]  /*b6e0*/  IMAD.MOV.U32 R118, RZ, RZ, R128 ;  /* 0x000000ffff767224 */ /* 0x000fce00078e0080 */
.L_x_3131:
[----:B------:R-:W-:Y:S05]  /*b6f0*/  BSYNC B1 ;  /* 0x0000000000017941 */ /* 0x000fea0003800000 */
.L_x_3129:
        /* <DEDUP_REMOVED lines=16> */
.L_x_3135:
[----:B------:R-:W-:Y:S05]  /*b800*/  BSYNC B2 ;  /* 0x0000000000027941 */ /* 0x000fea0003800000 */
.L_x_3134:
[----:B------:R-:W-:Y:S01]  /*b810*/  IMAD.HI.U32 R40, R92, -0x326172a9, RZ ;  /* 0xcd9e8d575c287827 */ /* 0x000fe200078e00ff */
[----:B------:R-:W-:-:S03]  /*b820*/  LOP3.LUT R41, R41, R97, R3, 0x96, !PT ;  /* 0x0000006129297212 */ /* 0x000fc600078e9603 */
[----:B-1----:R-:W-:Y:S01]  /*b830*/  IMAD R46, R92, -0x326172a9, RZ ;  /* 0xcd9e8d575c2e7824 */ /* 0x002fe200078e02ff */
        /* <DEDUP_REMOVED lines=41> */
.L_x_3133:
[----:B------:R-:W-:Y:S05]  /*bad0*/  BSYNC B1 ;  /* 0x0000000000017941 */ /* 0x000fea0003800000 */
.L_x_3132:
        /* <DEDUP_REMOVED lines=13> */
.L_x_3128:
[----:B------:R-:W-:Y:S05]  /*bbb0*/  BSYNC B0 ;  /* 0x0000000000007941 */ /* 0x000fea0003800000 */
.L_x_3126:
        /* <DEDUP_REMOVED lines=9> */
.L_x_3137:
        /* <DEDUP_REMOVED lines=12> */
.L_x_3140:
[----:B------:R-:W-:-:S07]  /*bd10*/  MOV R119, R128 ;  /* 0x0000008000777202 */ /* 0x000fce0000000f00 */
.L_x_3141:
[----:B------:R-:W-:Y:S05]  /*bd20*/  BSYNC B1 ;  /* 0x0000000000017941 */ /* 0x000fea0003800000 */
.L_x_3139:
        /* <DEDUP_REMOVED lines=16> */
.L_x_3145:
[----:B------:R-:W-:Y:S05]  /*be30*/  BSYNC B2 ;  /* 0x0000000000027941 */ /* 0x000fea0003800000 */
.L_x_3144:
        /* <DEDUP_REMOVED lines=40> */
[----:B------:R-:W-:Y:S02]  /*c0c0*/  LOP3.LUT R126, R49, R46, R90, 0x96, !PT ;  /* 0x0000002e317e7212 */ /* 0x000fe400078e965a */
[----:B------:R-:W-:Y:S01]  /*c0d0*/  MOV R128, R48 ;  /* 0x0000003000807202 */ /* 0x000fe20000000f00 */
[----:B------:R-:W-:Y:S01]  /*c0e0*/  IMAD.MOV.U32 R132, RZ, RZ, R42 ;  /* 0x000000ffff847224 */ /* 0x000fe200078e002a */
[----:B------:R-:W-:-:S07]  /*c0f0*/  LOP3.LUT R130, R43, R40, R89, 0x96, !PT ;  /* 0x000000282b827212 */ /* 0x000fce00078e9659 */
.L_x_3143:
[----:B------:R-:W-:Y:S05]  /*c100*/  BSYNC B1 ;  /* 0x0000000000017941 */ /* 0x000fea0003800000 */
.L_x_3142:
        /* <DEDUP_REMOVED lines=16> */
.L_x_3138:
[----:B------:R-:W-:Y:S05]  /*c210*/  BSYNC B0 ;  /* 0x0000000000007941 */ /* 0x000fea0003800000 */
.L_x_3136:
        /* <DEDUP_REMOVED lines=8> */
.L_x_3147:
        /* <DEDUP_REMOVED lines=12> */
.L_x_3150:
[----:B------:R-:W-:-:S07]  /*c360*/  IMAD.MOV.U32 R120, RZ, RZ, R128 ;  /* 0x000000ffff787224 */ /* 0x000fce00078e0080 */
.L_x_3151:
[----:B------:R-:W-:Y:S05]  /*c370*/  BSYNC B1 ;  /* 0x0000000000017941 */ /* 0x000fea0003800000 */
.L_x_3149:
        /* <DEDUP_REMOVED lines=16> */
.L_x_3155:
[----:B------:R-:W-:Y:S05]  /*c480*/  BSYNC B2 ;  /* 0x0000000000027941 */ /* 0x000fea0003800000 */
.L_x_3154:
[----:B------:R-:W-:Y:S01]  /*c490*/  IMAD.HI.U32 R40, R92, -0x326172a9, RZ ;  /* 0xcd9e8d575c287827 */ /* 0x000fe200078e00ff */
[----:B------:R-:W-:-:S03]  /*c4a0*/  LOP3.LUT R41, R41, R97, R3, 0x96, !PT ;  /* 0x0000006129297212 */ /* 0x000fc600078e9603 */
[----:B------:R-:W-:Y:S01]  /*c4b0*/  IMAD R42, R92, -0x326172a9, RZ ;  /* 0xcd9e8d575c2a7824 */ /* 0x000fe200078e02ff */
[----:B------:R-:W-:Y:S01]  /*c4c0*/  LOP3.LUT R40, R40, R95, R2, 0x96, !PT ;  /* 0x0000005f28287212 */ /* 0x000fe200078e9602 */
[----:B-1----:R-:W-:-:S04]  /*c4d0*/  IMAD.WIDE.U32 R46, R41, -0x326172a9, RZ ;  /* 0xcd9e8d57292e7825 */ /* 0x002fc800078e00ff */
        /* <DEDUP_REMOVED lines=39> */
.L_x_3153:
[----:B------:R-:W-:Y:S05]  /*c750*/  BSYNC B1 ;  /* 0x0000000000017941 */ /* 0x000fea0003800000 */
.L_x_3152:
        /* <DEDUP_REMOVED lines=13> */
.L_x_3148:
[----:B------:R-:W-:Y:S05]  /*c830*/  BSYNC B0 ;  /* 0x0000000000007941 */ /* 0x000fea0003800000 */
.L_x_3146:
        /* <DEDUP_REMOVED lines=9> */
.L_x_3157:
        /* <DEDUP_REMOVED lines=12> */
.L_x_3160:
[----:B------:R-:W-:-:S07]  /*c990*/  MOV R124, R128 ;  /* 0x00000080007c7202 */ /* 0x000fce0000000f00 */
.L_x_3161:
[----:B------:R-:W-:Y:S05]  /*c9a0*/  BSYNC B1 ;  /* 0x0000000000017941 */ /* 0x000fea0003800000 */
.L_x_3159:
        /* <DEDUP_REMOVED lines=16> */
.L_x_3165:
[----:B------:R-:W-:Y:S05]  /*cab0*/  BSYNC B2 ;  /* 0x0000000000027941 */ /* 0x000fea0003800000 */
.L_x_3164:
        /* <DEDUP_REMOVED lines=44> */
.L_x_3163:
[----:B------:R-:W-:Y:S05]  /*cd80*/  BSYNC B1 ;  /* 0x0000000000017941 */ /* 0x000fea0003800000 */
.L_x_3162:
        /* <DEDUP_REMOVED lines=8> */
[----:B------:R-:W-:Y:S02]  /*ce10*/  PRMT R40, R6, 0x7632, R40 ;  /* 0x0000763206287816 */ /* 0x000fe40000000028 */
[----:B------:R-:W-:Y:S02]  /*ce20*/  SEL R124, RZ, 0x1, P4 ;  /* 0x00000001ff7c7807 */ /* 0x000fe40002000000 */
[----:B------:R-:W-:Y:S01]  /*ce30*/  FSEL R42, R42, RZ, !P4 ;  /* 0x000000ff2a2a7208 */ /* 0x000fe20006000000 */
[----:B------:R-:W-:Y:S01]  /*ce40*/  IMAD.U32 R179, R40, 0x10000, RZ ;  /* 0x0001000028b37824 */ /* 0x000fe200078e00ff */
[----:B------:R-:W-:-:S03]  /*ce50*/  @P0 PRMT R40, R34, 0x7632, R40 ;  /* 0x0000763222280816 */ /* 0x000fc60000000028 */
[----:B------:R-:W-:Y:S01]  /*ce60*/  FMUL.FTZ R179, R42, R179 ;  /* 0x000000b32ab37220 */ /* 0x000fe20000410000 */
[----:B------:R-:W-:-:S05]  /*ce70*/  @P0 SHF.L.U32 R40, R40, 0x10, RZ ;  /* 0x0000001028280819 */ /* 0x000fca00000006ff */
[----:B------:R-:W-:-:S07]  /*ce80*/  @P0 FADD.FTZ R179, R179, R40 ;  /* 0x00000028b3b30221 */ /* 0x000fce0000010000 */
.L_x_3158:
[----:B------:R-:W-:Y:S05]  /*ce90*/  BSYNC B0 ;  /* 0x0000000000007941 */ /* 0x000fea0003800000 */
.L_x_3156:
        /* <DEDUP_REMOVED lines=8> */
.L_x_3167:
        /* <DEDUP_REMOVED lines=12> */
.L_x_3170:
[----:B------:R-:W-:-:S07]  /*cfe0*/  IMAD.MOV.U32 R121, RZ, RZ, R128 ;  /* 0x000000ffff797224 */ /* 0x000fce00078e0080 */
.L_x_3171:
[----:B------:R-:W-:Y:S05]  /*cff0*/  BSYNC B1 ;  /* 0x0000000000017941 */ /* 0x000fea0003800000 */
.L_x_3169:
        /* <DEDUP_REMOVED lines=16> */
.L_x_3175:
[----:B------:R-:W-:Y:S05]  /*d100*/  BSYNC B2 ;  /* 0x0000000000027941 */ /* 0x000fea0003800000 */
.L_x_3174:
        /* <DEDUP_REMOVED lines=44> */
.L_x_3173:
[----:B------:R-:W-:Y:S05]  /*d3d0*/  BSYNC B1 ;  /* 0x0000000000017941 */ /* 0x000fea0003800000 */
.L_x_3172:
[----:B------:R-:W-:Y:S01]  /*d3e0*/  HFMA2.MMA R42, -RZ, RZ, 0.1171875, 0 ;  /* 0x2f800000ff2a7435 */ /* 0x000fe200000001ff */
[----:B------:R-:W-:Y:S01]  /*d3f0*/  I2FP.F32.U32 R41, R121 ;  /* 0x0000007900297245 */ /* 0x000fe20000201000 */
[----:B-----5:R-:W-:-:S04]  /*d400*/  IMAD.U32 R43, R39, 0x10000, RZ ;  /* 0x00010000272b7824 */ /* 0x020fc800078e00ff */
[----:B------:R-:W-:-:S04]  /*d410*/  FMUL.FTZ R43, R43, UR11 ;  /* 0x0000000b2b2b7c20 */ /* 0x000fc80008410000 */
[----:B------:R-:W-:Y:S01]  /*d420*/  FFMA.FTZ R41, R41, R42, 1.1641532182693481445e-10 ;  /* 0x2f00000029297423 */ /* 0x000fe2000001002a */
[----:B------:R-:W-:Y:S01]  /*d430*/  FMUL.FTZ R43, R43, UR10 ;  /* 0x0000000a2b2b7c20 */ /* 0x000fe20008410000 */
[----:B------:R-:W-:-:S03]  /*d440*/  SHF.L.U32 R42, R7, 0x10, RZ ;  /* 0x00000010072a7819 */ /* 0x000fc600000006ff */
[----:B------:R-:W-:-:S04]  /*d450*/  FSETP.GTU.FTZ.AND P4, PT, R41, UR8, PT ;  /* 0x0000000829007c0b */ /* 0x000fc8000bf9c000 */
[----:B------:R-:W-:Y:S02]  /*d460*/  FSEL R181, R43, RZ, !P4 ;  /* 0x000000ff2bb57208 */ /* 0x000fe40006000000 */
[----:B------:R-:W-:-:S03]  /*d470*/  SEL R121, RZ, 0x1, P4 ;  /* 0x00000001ff797807 */ /* 0x000fc60002000000 */
[----:B------:R-:W-:Y:S01]  /*d480*/  FMUL.FTZ R181, R181, R42 ;  /* 0x0000002ab5b57220 */ /* 0x000fe20000410000 */
[----:B------:R-:W-:-:S04]  /*d490*/  @P0 IMAD.U32 R42, R35, 0x10000, RZ ;  /* 0x00010000232a0824 */ /* 0x000fc800078e00ff */
[----:B------:R-:W-:-:S07]  /*d4a0*/  @P0 FADD.FTZ R181, R42, R181 ;  /* 0x000000b52ab50221 */ /* 0x000fce0000010000 */
.L_x_3168:
[----:B------:R-:W-:Y:S05]  /*d4b0*/  BSYNC B0 ;  /* 0x0000000000007941 */ /* 0x000fea0003800000 */
.L_x_3166:
[----:B------:R-:W-:Y:S04]  /*d4c0*/  BSSY B0, `(.L_x_3176) ;  /* 0x0000065000007945 */ /* 0x000fe80003800000 */
[----:B------:R-:W-:Y:S05]  /*d4d0*/  @P3 BRA `(.L_x_3177) ;  /* 0x00000000001c3947 */ /* 0x000fea0003800000 */
[----:B-1----:R-:W-:Y:S01]  /*d4e0*/  MOV R49, RZ ;  /* 0x000000ff00317202 */ /* 0x002fe20000000f00 */
[----:B------:R-:W-:Y:S01]  /*d4f0*/  IMAD.MOV.U32 R134, RZ, RZ, R40 ;  /* 0x000000ffff867224 */ /* 0x000fe200078e0028 */
[----:B------:R-:W-:Y:S06]  /*d500*/  @!P0 BRA `(.L_x_3178) ;  /* 0x0000000400808947 */ /* 0x000fec0003800000 */
[----:B-----5:R-:W-:Y:S02]  /*d510*/  PRMT R49, R35, 0x7632, R49 ;  /* 0x0000763223317816 */ /* 0x020fe40000000031 */
[----:B------:R-:W-:-:S03]  /*d520*/  MOV R134, R40 ;  /* 0x0000002800867202 */ /* 0x000fc60000000f00 */
[----:B------:R-:W-:Y:S01]  /*d530*/  IMAD.U32 R49, R49, 0x10000, RZ ;  /* 0x0001000031317824 */ /* 0x000fe200078e00ff */
[----:B------:R-:W-:Y:S06]  /*d540*/  BRA `(.L_x_3178) ;  /* 0x0000000400707947 */ /* 0x000fec0003800000 */
.L_x_3177:
        /* <DEDUP_REMOVED lines=12> */
.L_x_3180:
[----:B------:R-:W-:-:S07]  /*d610*/  MOV R122, R128 ;  /* 0x00000080007a7202 */ /* 0x000fce0000000f00 */
.L_x_3181:
[----:B------:R-:W-:Y:S05]  /*d620*/  BSYNC B1 ;  /* 0x0000000000017941 */ /* 0x000fea0003800000 */
.L_x_3179:
        /* <DEDUP_REMOVED lines=16> */
.L_x_3185:
[----:B------:R-:W-:Y:S05]  /*d730*/  BSYNC B2 ;  /* 0x0000000000027941 */ /* 0x000fea0003800000 */
.L_x_3184:
[----:B------:R-:W-:Y:S01]  /*d740*/  LOP3.LUT R40, R40, R97, R3, 0x96, !PT ;  /* 0x0000006128287212 */ /* 0x000fe200078e9603 */
[----:B------:R-:W-:Y:S01]  /*d750*/  IMAD.HI.U32 R42, R92, -0x326172a9, RZ ;  /* 0xcd9e8d575c2a7827 */ /* 0x000fe200078e00ff */
[----:B------:R-:W-:-:S03]  /*d760*/  HFMA2.MMA R134, -RZ, RZ, 0, 0 ;  /* 0x00000000ff867435 */ /* 0x000fc600000001ff */
[----:B------:R-:W-:Y:S01]  /*d770*/  IMAD R43, R92, -0x326172a9, RZ ;  /* 0xcd9e8d575c2b7824 */ /* 0x000fe200078e02ff */
[----:B------:R-:W-:Y:S01]  /*d780*/  LOP3.LUT R42, R42, R95, R2, 0x96, !PT ;  /* 0x0000005f2a2a7212 */ /* 0x000fe200078e9602 */
[----:B------:R-:W-:-:S04]  /*d790*/  IMAD.WIDE.U32 R40, R40, -0x326172a9, RZ ;  /* 0xcd9e8d5728287825 */ /* 0x000fc800078e00ff */
[----:B-1----:R-:W-:Y:S01]  /*d7a0*/  IMAD.WIDE.U32 R46, R42, -0x2daee0ad, RZ ;  /* 0xd2511f532a2e7825 */ /* 0x002fe200078e00ff */
        /* <DEDUP_REMOVED lines=36> */
[----:B------:R-:W-:-:S07]  /*d9f0*/  LOP3.LUT R130, R43, R40, R89, 0x96, !PT ;  /* 0x000000282b827212 */ /* 0x000fce00078e9659 */
.L_x_3183:
[----:B------:R-:W-:Y:S05]  /*da00*/  BSYNC B1 ;  /* 0x0000000000017941 */ /* 0x000fea0003800000 */
.L_x_3182:
        /* <DEDUP_REMOVED lines=11> */
[----:B------:R-:W-:-:S04]  /*dac0*/  IMAD.U32 R40, R40, 0x10000, RZ ;  /* 0x0001000028287824 */ /* 0x000fc800078e00ff */
[----:B-1----:R-:W-:Y:S01]  /*dad0*/  FMUL.FTZ R49, R41, R40 ;  /* 0x0000002829317220 */ /* 0x002fe20000410000 */
[----:B------:R-:W-:-:S04]  /*dae0*/  @P0 PRMT R40, R35, 0x7632, R40 ;  /* 0x0000763223280816 */ /* 0x000fc80000000028 */
[----:B------:R-:W-:-:S05]  /*daf0*/  @P0 SHF.L.U32 R40, R40, 0x10, RZ ;  /* 0x0000001028280819 */ /* 0x000fca00000006ff */
[----:B------:R-:W-:-:S07]  /*db00*/  @P0 FADD.FTZ R49, R49, R40 ;  /* 0x0000002831310221 */ /* 0x000fce0000010000 */
.L_x_3178:
[----:B------:R-:W-:Y:S05]  /*db10*/  BSYNC B0 ;  /* 0x0000000000007941 */ /* 0x000fea0003800000 */
.L_x_3176:
[----:B------:R-:W-:Y:S01]  /*db20*/  FADD.FTZ R46, RZ, R53 ;  /* 0x00000035ff2e7221 */ /* 0x000fe20000010000 */
[----:B------:R-:W-:Y:S01]  /*db30*/  IMAD.WIDE.U32 R44, R177, 0x10, R44 ;  /* 0x00000010b12c7825 */ /* 0x000fe200078e002c */
[----:B------:R-:W-:Y:S01]  /*db40*/  F2FP.BF16.F32.PACK_AB R43, R49, R181 ;  /* 0x000000b5312b723e */ /* 0x000fe200000010ff */
[----:B------:R-:W0:Y:S02]  /*db50*/  S2R R48, SR_TID.X ;  /* 0x0000000000307919 */ /* 0x000e240000002100 */
[----:B------:R-:W-:Y:S01]  /*db60*/  FADD.FTZ R46, R46, R55 ;  /* 0x000000372e2e7221 */ /* 0x000fe20000010000 */
[----:B------:R-:W-:Y:S01]  /*db70*/  F2FP.BF16.F32.PACK_AB R42, R179, R175 ;  /* 0x000000afb32a723e */ /* 0x000fe200000010ff */
[----:B------:R-:W-:Y:S01]  /*db80*/  BSSY B0, `(.L_x_3186) ;  /* 0x0000035000007945 */ /* 0x000fe20003800000 */
        /* <DEDUP_REMOVED lines=31> */
[----:B01----:R-:W-:Y:S06]  /*dd80*/  @!P2 BRA `(.L_x_3187) ;  /* 0x000000000050a947 */ /* 0x003fec0003800000 */
[----:B------:R-:W-:Y:S01]  /*dd90*/  IMAD.U32 R40, R121, 0x10000, RZ ;  /* 0x0001000079287824 */ /* 0x000fe200078e00ff */
[----:B------:R-:W-:Y:S02]  /*dda0*/  LOP3.LUT R42, R119, 0xff, RZ, 0xc0, !PT ;  /* 0x000000ff772a7812 */ /* 0x000fe400078ec0ff */
[----:B------:R-:W-:Y:S02]  /*ddb0*/  LOP3.LUT R44, R118, 0xff, RZ, 0xc0, !PT ;  /* 0x000000ff762c7812 */ /* 0x000fe400078ec0ff */
[----:B------:R-:W-:Y:S02]  /*ddc0*/  LOP3.LUT R41, R40, 0xff0000, RZ, 0xc0, !PT ;  /* 0x00ff000028297812 */ /* 0x000fe400078ec0ff */
[----:B------:R-:W-:Y:S01]  /*ddd0*/  LOP3.LUT R40, R122, 0xffff, RZ, 0xc0, !PT ;  /* 0x0000ffff7a287812 */ /* 0x000fe200078ec0ff */
[----:B------:R-:W-:Y:S01]  /*dde0*/  IMAD.WIDE.U32 R44, R44, 0x10000, RZ ;  /* 0x000100002c2c7825 */ /* 0x000fe200078e00ff */
[----:B------:R-:W-:Y:S02]  /*ddf0*/  LOP3.LUT R46, R117, 0xff, RZ, 0xc0, !PT ;  /* 0x000000ff752e7812 */ /* 0x000fe400078ec0ff */
[----:B------:R-:W-:-:S02]  /*de00*/  PRMT R40, R41, 0x4210, R40 ;  /* 0x0000421029287816 */ /* 0x000fc40000000028 */
[----:B------:R-:W-:Y:S01]  /*de10*/  PRMT R41, R124, 0x7104, RZ ;  /* 0x000071047c297816 */ /* 0x000fe200000000ff */
[----:B------:R-:W-:-:S03]  /*de20*/  IMAD.WIDE.U32 R46, R46, 0x100, RZ ;  /* 0x000001002e2e7825 */ /* 0x000fc600078e00ff */
[----:B------:R-:W-:Y:S02]  /*de30*/  LOP3.LUT R43, R40, 0xff00, R41, 0xf8, !PT ;  /* 0x0000ff00282b7812 */ /* 0x000fe400078ef829 */
[----:B------:R-:W0:Y:S02]  /*de40*/  LDC.64 R40, c[0x0][0x240] ;  /* 0x00009000ff287b82 */ /* 0x000e240000000a00 */
[----:B------:R-:W-:Y:S01]  /*de50*/  LOP3.LUT R177, R43, 0xff, R120, 0xf8, !PT ;  /* 0x000000ff2bb17812 */ /* 0x000fe200078ef878 */
[----:B------:R-:W-:-:S05]  /*de60*/  IMAD.WIDE.U32 R42, R42, 0x1000000, RZ ;  /* 0x010000002a2a7825 */ /* 0x000fca00078e00ff */
[----:B------:R-:W-:Y:S02]  /*de70*/  LOP3.LUT R177, R45, R177, R43, 0xfe, !PT ;  /* 0x000000b12db17212 */ /* 0x000fe400078efe2b */
[----:B------:R-:W-:Y:S02]  /*de80*/  LOP3.LUT R43, R46, R42, R44, 0xfe, !PT ;  /* 0x0000002a2e2b7212 */ /* 0x000fe400078efe2c */
[----:B------:R-:W-:Y:S02]  /*de90*/  LOP3.LUT R47, R177, R47, RZ, 0xfc, !PT ;  /* 0x0000002fb12f7212 */ /* 0x000fe400078efcff */
[----:B------:R-:W-:Y:S01]  /*dea0*/  LOP3.LUT R46, R43, 0xff, R116, 0xf8, !PT ;  /* 0x000000ff2b2e7812 */ /* 0x000fe200078ef874 */
[----:B0-----:R-:W-:-:S05]  /*deb0*/  IMAD.WIDE.U32 R40, R54, 0x8, R40 ;  /* 0x0000000836287825 */ /* 0x001fca00078e0028 */
[----:B------:R0:W-:Y:S02]  /*dec0*/  STG.E.64 desc[UR4][R40.64], R46 ;  /* 0x0000002e28007986 */ /* 0x0001e4000c101b04 */
.L_x_3187:
[----:B------:R-:W-:Y:S05]  /*ded0*/  BSYNC B0 ;  /* 0x0000000000007941 */ /* 0x000fea0003800000 */
.L_x_3186:
[----:B------:R-:W-:Y:S01]  /*dee0*/  SHF.R.U32.HI R43, RZ, 0x5, R48 ;  /* 0x00000005ff2b7819 */ /* 0x000fe20000011630 */
        /* <DEDUP_REMOVED lines=8> */
[----:B0-----:R-:W0:Y:S02]  /*df70*/  SHFL.BFLY PT, R41, R0, 0x1, 0x1f ;  /* 0x0c201f0000297f89 */ /* 0x001e2400000e0000 */
        /* <DEDUP_REMOVED lines=83> */
.L_x_3202:
        /* <DEDUP_REMOVED lines=14> */
[----:B------:R-:W-:Y:S01]  /*e590*/  BSSY B0, `(.L_x_3189) ;  /* 0x00000fe000007945 */ /* 0x000fe20003800000 */
[----:B------:R-:W-:Y:S01]  /*e5a0*/  BAR.SYNC.DEFER_BLOCKING 0x0 ;  /* 0x0000000000007b1d */ /* 0x000fe20000010000 */
[----:B-1----:R-:W-:Y:S01]  /*e5b0*/  @!P2 LEA R41, R41, R0, 0x18 ;  /* 0x000000002929a211 */ /* 0x002fe200078ec0ff */
[----:B------:R-:W-:Y:S01]  /*e5c0*/  IMAD.MOV.U32 R0, RZ, RZ, RZ ;  /* 0x000000ffff007224 */ /* 0x000fe200078e00ff */
[----:B------:R-:W-:Y:S02]  /*e5d0*/  @!P2 MOV R0, 0x400 ;  /* 0x000004000000a802 */ /* 0x000fe40000000f00 */
[----:B------:R-:W-:Y:S02]  /*e5e0*/  @!P2 LEA R42, R42, R41, 0x3 ;  /* 0x000000292a2aa211 */ /* 0x000fe400078e18ff */
[----:B------:R-:W-:-:S02]  /*e5f0*/  CS2R R40, SRZ ;  /* 0x0000000000287805 */ /* 0x000fc4000001ff00 */
[----:B------:R-:W-:Y:S01]  /*e600*/  I2FP.F32.S32 R54, R0 ;  /* 0x0000000000367245 */ /* 0x000fe20000201400 */
[----:B------:R-:W1:Y:S04]  /*e610*/  SHFL.DOWN PT, R45, R0, 0x4, 0x1f ;  /* 0x08801f00002d7f89 */ /* 0x000e6800000e0000 */
[----:B------:R-:W2:Y:S01]  /*e620*/  @!P2 LDS.64 R40, [R42] ;  /* 0x000000002a28a984 */ /* 0x000ea20000000a00 */
[----:B------:R-:W-:Y:S02]  /*e630*/  LOP3.LUT P2, RZ, R43, 0x1f, R48, 0xf8, !PT ;  /* 0x0000001f2bff7812 */ /* 0x000fe4000784f830 */
[----:B-1----:R-:W-:Y:S01]  /*e640*/  I2FP.F32.S32 R136, R45 ;  /* 0x0000002d00887245 */ /* 0x002fe20000201400 */
[----:B------:R-:W-:-:S05]  /*e650*/  IMAD.IADD R45, R45, 0x1, R0 ;  /* 0x000000012d2d7824 */ /* 0x000fca00078e0200 */
[----:B------:R-:W-:Y:S01]  /*e660*/  I2FP.F32.S32 R44, R45 ;  /* 0x0000002d002c7245 */ /* 0x000fe20000201400 */
[----:B------:R-:W-:Y:S03]  /*e670*/  SHFL.DOWN PT, R0, R45, 0x2, 0x1f ;  /* 0x08401f002d007f89 */ /* 0x000fe600000e0000 */
[----:B0-----:R-:W0:Y:S01]  /*e680*/  MUFU.RCP R46, R44 ;  /* 0x0000002c002e7308 */ /* 0x001e220000001000 */
[----:B--2---:R-:W1:Y:S04]  /*e690*/  SHFL.DOWN PT, R47, R40, 0x4, 0x1f ;  /* 0x08801f00282f7f89 */ /* 0x004e6800000e0000 */
[----:B------:R-:W2:Y:S01]  /*e6a0*/  SHFL.DOWN PT, R42, R41, 0x4, 0x1f ;  /* 0x08801f00292a7f89 */ /* 0x000ea200000e0000 */
[C---:B-1----:R-:W-:Y:S01]  /*e6b0*/  FMUL.FTZ R177, R47.reuse, R136 ;  /* 0x000000882fb17220 */ /* 0x042fe20000410000 */
[----:B------:R-:W-:-:S03]  /*e6c0*/  FADD.FTZ R47, -R47, R40 ;  /* 0x000000282f2f7221 */ /* 0x000fc60000010100 */
[----:B------:R-:W-:Y:S01]  /*e6d0*/  FFMA.FTZ R177, R54, R40, R177 ;  /* 0x0000002836b17223 */ /* 0x000fe200000100b1 */
[----:B------:R-:W-:-:S03]  /*e6e0*/  FMUL.FTZ R47, R47, R47 ;  /* 0x0000002f2f2f7220 */ /* 0x000fc60000410000 */
[----:B0-----:R-:W-:Y:S01]  /*e6f0*/  FMUL.FTZ R177, R46, R177 ;  /* 0x000000b12eb17220 */ /* 0x001fe20000410000 */
[----:B------:R-:W-:Y:S01]  /*e700*/  FMUL.FTZ R47, R47, R54 ;  /* 0x000000362f2f7220 */ /* 0x000fe20000410000 */
[----:B------:R-:W-:-:S03]  /*e710*/  I2FP.F32.S32 R54, R0 ;  /* 0x0000000000367245 */ /* 0x000fc60000201400 */
[----:B------:R-:W0:Y:S01]  /*e720*/  SHFL.DOWN PT, R40, R177, 0x2, 0x1f ;  /* 0x08401f00b1287f89 */ /* 0x000e2200000e0000 */
[----:B------:R-:W-:Y:S01]  /*e730*/  FMUL.FTZ R136, R47, R136 ;  /* 0x000000882f887220 */ /* 0x000fe20000410000 */
[----:B--2---:R-:W-:Y:S01]  /*e740*/  FADD.FTZ R47, R42, R41 ;  /* 0x000000292a2f7221 */ /* 0x004fe20000010000 */
        /* <DEDUP_REMOVED lines=24> */
[C---:B------:R-:W-:Y:S01]  /*e8d0*/  FFMA.FTZ R47, R46.reuse, R177, R47 ;  /* 0x000000b12e2f7223 */ /* 0x040fe2000001002f */
[----:B------:R-:W0:Y:S02]  /*e8e0*/  @!P2 LDC.64 R42, c[0x0][0x258] ;  /* 0x00009600ff2aab82 */ /* 0x000e240000000a00 */
[----:B------:R-:W-:Y:S01]  /*e8f0*/  FMUL.FTZ R45, R46, R45 ;  /* 0x0000002d2e2d7220 */ /* 0x000fe20000410000 */
[----:B-1----:R-:W-:Y:S01]  /*e900*/  FMUL.FTZ R47, R44, R47 ;  /* 0x0000002f2c2f7220 */ /* 0x002fe20000410000 */
[----:B--2---:R-:W-:Y:S02]  /*e910*/  FADD.FTZ R41, R0, R41 ;  /* 0x0000002900297221 */ /* 0x004fe40000010000 */
[----:B------:R-:W-:Y:S02]  /*e920*/  FMUL.FTZ R45, R45, R183 ;  /* 0x000000b72d2d7220 */ /* 0x000fe40000410000 */
[----:B------:R-:W1:Y:S01]  /*e930*/  LDC R0, c[0x0][0x2d8] ;  /* 0x0000b600ff007b82 */ /* 0x000e620000000800 */
[----:B------:R-:W2:Y:S01]  /*e940*/  SHFL.IDX PT, R47, R47, RZ, 0x1f ;  /* 0x00001fff2f2f7589 */ /* 0x000ea200000e0000 */
[----:B------:R-:W-:-:S06]  /*e950*/  FFMA.FTZ R45, R44, R45, R41 ;  /* 0x0000002d2c2d7223 */ /* 0x000fcc0000010029 */
[----:B------:R-:W1:Y:S01]  /*e960*/  SHFL.IDX PT, R45, R45, RZ, 0x1f ;  /* 0x00001fff2d2d7589 */ /* 0x000e6200000e0000 */
[----:B------:R-:W3:Y:S01]  /*e970*/  @!P2 LDC.64 R40, c[0x0][0x250] ;  /* 0x00009400ff28ab82 */ /* 0x000ee20000000a00 */
[----:B0-----:R-:W-:-:S04]  /*e980*/  @!P2 LEA R42, P4, R57, R42, 0x2 ;  /* 0x0000002a392aa211 */ /* 0x001fc800078810ff */
[----:B------:R-:W-:Y:S01]  /*e990*/  @!P2 LEA.HI.X R43, R57, R43, R52, 0x2, P4 ;  /* 0x0000002b392ba211 */ /* 0x000fe200020f1434 */
[----:B--2---:R-:W-:-:S05]  /*e9a0*/  FMUL.FTZ R44, R47, R47 ;  /* 0x0000002f2f2c7220 */ /* 0x004fca0000410000 */
[----:B------:R-:W-:Y:S01]  /*e9b0*/  FSEL R177, R44, RZ, P1 ;  /* 0x000000ff2cb17208 */ /* 0x000fe20000800000 */
[----:B-1----:R-:W-:Y:S01]  /*e9c0*/  FFMA.FTZ R0, R45, UR9, R0 ;  /* 0x000000092d007c23 */ /* 0x002fe20008010000 */
[----:B---3--:R-:W-:-:S03]  /*e9d0*/  @!P2 LEA R40, P3, R57, R40, 0x2 ;  /* 0x000000283928a211 */ /* 0x008fc600078610ff */
[----:B------:R-:W-:Y:S01]  /*e9e0*/  FADD.FTZ R0, R0, R177 ;  /* 0x000000b100007221 */ /* 0x000fe20000010000 */
[----:B------:R-:W-:-:S03]  /*e9f0*/  @!P2 LEA.HI.X R41, R57, R41, R52, 0x2, P3 ;  /* 0x000000293929a211 */ /* 0x000fc600018f1434 */
[----:B------:R-:W0:Y:S02]  /*ea00*/  MUFU.RSQ R160, R0 ;  /* 0x0000000000a07308 */ /* 0x000e240000001400 */
[----:B------:R1:W-:Y:S04]  /*ea10*/  @!P2 STG.E desc[UR4][R40.64], R47 ;  /* 0x0000002f2800a986 */ /* 0x0003e8000c101904 */
[----:B0-----:R1:W-:Y:S01]  /*ea20*/  @!P2 STG.E desc[UR4][R42.64], R160 ;  /* 0x000000a02a00a986 */ /* 0x0013e2000c101904 */
[----:B------:R-:W-:-:S13]  /*ea30*/  ISETP.GE.AND P2, PT, R51, 0x1, PT ;  /* 0x000000013300780c */ /* 0x000fda0003f46270 */
[----:B-1----:R-:W-:Y:S05]  /*ea40*/  @!P2 BRA `(.L_x_3190) ;  /* 0x0000000800c8a947 */ /* 0x002fea0003800000 */
[----:B------:R-:W-:Y:S02]  /*ea50*/  FSEL R0, R47, RZ, !P1 ;  /* 0x000000ff2f007208 */ /* 0x000fe40004800000 */
[----:B------:R-:W-:Y:S02]  /*ea60*/  IADD3 R51, R51, -0x1, RZ ;  /* 0xffffffff33337810 */ /* 0x000fe40007ffe0ff */
[----:B------:R-:W-:Y:S01]  /*ea70*/  PRMT R43, R103, 0x7632, R43 ;  /* 0x00007632672b7816 */ /* 0x000fe2000000002b */
        /* <DEDUP_REMOVED lines=31> */
[----:B------:R-:W-:Y:S01]  /*ec70*/  PRMT R41, R101, 0x7632, R41 ;  /* 0x0000763265297816 */ /* 0x000fe20000000029 */
[----:B------:R-:W-:Y:S01]  /*ec80*/  FADD.FTZ R0, -R0, R49 ;  /* 0x0000003100007221 */ /* 0x000fe20000010100 */
[----:B------:R-:W-:-:S02]  /*ec90*/  IMAD R51, R51, R50, RZ ;  /* 0x0000003233337224 */ /* 0x000fc400078e02ff */
        /* <DEDUP_REMOVED lines=31> */
[----:B------:R-:W-:-:S02]  /*ee90*/  IMAD.U32 R43, R43, 0x10000, RZ ;  /* 0x000100002b2b7824 */ /* 0x000fc400078e00ff */
[----:B------:R-:W-:Y:S01]  /*eea0*/  FMUL.FTZ R160, R160, R0 ;  /* 0x00000000a0a07220 */ /* 0x000fe20000410000 */
[----:B------:R-:W-:Y:S01]  /*eeb0*/  IMAD.U32 R41, R41, 0x10000, RZ ;  /* 0x0001000029297824 */ /* 0x000fe200078e00ff */
[----:B------:R-:W-:Y:S01]  /*eec0*/  PRMT R0, R100, 0x7632, R0 ;  /* 0x0000763264007816 */ /* 0x000fe20000000000 */
[----:B------:R-:W-:Y:S01]  /*eed0*/  FFMA.FTZ R48, R44, R43, R99 ;  /* 0x0000002b2c307223 */ /* 0x000fe20000010063 */
[----:B------:R-:W-:Y:S01]  /*eee0*/  PRMT R47, R31, 0x7632, R47 ;  /* 0x000076321f2f7816 */ /* 0x000fe2000000002f */
[----:B------:R-:W-:Y:S01]  /*eef0*/  FFMA.FTZ R44, R125, R41, R96 ;  /* 0x000000297d2c7223 */ /* 0x000fe20000010060 */
[----:B------:R-:W-:Y:S01]  /*ef00*/  SHF.L.U32 R0, R0, 0x10, RZ ;  /* 0x0000001000007819 */ /* 0x000fe200000006ff */
[----:B------:R-:W0:Y:S01]  /*ef10*/  LDC.64 R142, c[0x0][0x2b8] ;  /* 0x0000ae00ff8e7b82 */ /* 0x000e220000000a00 */
[----:B------:R-:W-:Y:S01]  /*ef20*/  PRMT R41, R29, 0x7632, R41 ;  /* 0x000076321d297816 */ /* 0x000fe20000000029 */
[----:B------:R-:W-:Y:S01]  /*ef30*/  IMAD.U32 R47, R47, 0x10000, RZ ;  /* 0x000100002f2f7824 */ /* 0x000fe200078e00ff */
[----:B------:R-:W-:Y:S01]  /*ef40*/  PRMT R42, R102, 0x7632, R42 ;  /* 0x00007632662a7816 */ /* 0x000fe2000000002a */
[----:B------:R-:W-:Y:S01]  /*ef50*/  FFMA.FTZ R55, R55, R0, R94 ;  /* 0x0000000037377223 */ /* 0x000fe2000001005e */
[----:B------:R-:W-:Y:S01]  /*ef60*/  PRMT R0, R28, 0x7632, R0 ;  /* 0x000076321c007816 */ /* 0x000fe20000000000 */
[----:B------:R-:W-:Y:S01]  /*ef70*/  IMAD.U32 R41, R41, 0x10000, RZ ;  /* 0x0001000029297824 */ /* 0x000fe200078e00ff */
        /* <DEDUP_REMOVED lines=9> */
[----:B------:R-:W-:Y:S02]  /*f010*/  PRMT R47, R27, 0x7632, R47 ;  /* 0x000076321b2f7816 */ /* 0x000fe4000000002f */
[----:B------:R-:W-:Y:S01]  /*f020*/  SHF.L.U32 R42, R42, 0x10, RZ ;  /* 0x000000102a2a7819 */ /* 0x000fe200000006ff */
[----:B------:R-:W-:Y:S01]  /*f030*/  FFMA.FTZ R153, R153, R41, R108 ;  /* 0x0000002999997223 */ /* 0x000fe2000001006c */
        /* <DEDUP_REMOVED lines=8> */
[----:B------:R-:W-:Y:S01]  /*f0c0*/  SHF.R.S32.HI R0, RZ, 0x1f, R51 ;  /* 0x0000001fff007819 */ /* 0x000fe20000011433 */
[----:B------:R-:W-:Y:S01]  /*f0d0*/  IMAD.U32 R47, R41, 0x10000, RZ ;  /* 0x00010000292f7824 */ /* 0x000fe200078e00ff */
[----:B------:R-:W-:Y:S01]  /*f0e0*/  PRMT R41, R20, 0x7632, R41 ;  /* 0x0000763214297816 */ /* 0x000fe20000000029 */
[----:B------:R-:W-:Y:S01]  /*f0f0*/  FFMA.FTZ R152, R161, R43, R110 ;  /* 0x0000002ba1987223 */ /* 0x000fe2000001006e */
[----:B------:R-:W-:Y:S01]  /*f100*/  LEA.HI R51, R0, R51, RZ, 0x3 ;  /* 0x0000003300337211 */ /* 0x000fe200078f18ff */
[----:B------:R-:W-:Y:S01]  /*f110*/  FFMA.FTZ R150, R136, R42, R109 ;  /* 0x0000002a88967223 */ /* 0x000fe2000001006d */
[----:B------:R-:W-:Y:S01]  /*f120*/  PRMT R43, R23, 0x7632, R43 ;  /* 0x00007632172b7816 */ /* 0x000fe2000000002b */
[----:B------:R-:W-:Y:S01]  /*f130*/  IMAD.U32 R41, R41, 0x10000, RZ ;  /* 0x0001000029297824 */ /* 0x000fe200078e00ff */
[----:B------:R-:W-:Y:S01]  /*f140*/  PRMT R42, R21, 0x7632, R42 ;  /* 0x00007632152a7816 */ /* 0x000fe2000000002a */
[----:B------:R-:W-:Y:S01]  /*f150*/  FFMA.FTZ R162, R179, R47, R114 ;  /* 0x0000002fb3a27223 */ /* 0x000fe20000010072 */
[----:B------:R-:W-:Y:S01]  /*f160*/  LEA.HI.SX32 R51, R51, R56, 0x1d ;  /* 0x0000003833337211 */ /* 0x000fe200078feaff */
[----:B------:R-:W-:Y:S01]  /*f170*/  IMAD.U32 R43, R43, 0x10000, RZ ;  /* 0x000100002b2b7824 */ /* 0x000fe200078e00ff */
[----:B------:R-:W-:Y:S01]  /*f180*/  SHF.L.U32 R42, R42, 0x10, RZ ;  /* 0x000000102a2a7819 */ /* 0x000fe200000006ff */
[----:B------:R-:W-:Y:S01]  /*f190*/  FFMA.FTZ R169, R169, R41, R112 ;  /* 0x00000029a9a97223 */ /* 0x000fe20000010070 */
[C---:B------:R-:W-:Y:S01]  /*f1a0*/  IADD3 R139, R51.reuse, 0x200, RZ ;  /* 0x00000200338b7810 */ /* 0x040fe20007ffe0ff */
[----:B------:R-:W-:-:S02]  /*f1b0*/  VIADD R141, R51, 0x100 ;  /* 0x00000100338d7836 */ /* 0x000fc40000000000 */
[----:B------:R-:W-:Y:S01]  /*f1c0*/  FFMA.FTZ R123, R160, R43, R115 ;  /* 0x0000002ba07b7223 */ /* 0x000fe20000010073 */
[----:B------:R-:W-:Y:S02]  /*f1d0*/  VIADD R41, R51, 0x300 ;  /* 0x0000030033297836 */ /* 0x000fe40000000000 */
[----:B------:R-:W-:Y:S01]  /*f1e0*/  FFMA.FTZ R160, R140, R42, R113 ;  /* 0x0000002a8ca07223 */ /* 0x000fe20000010071 */
[----:B------:R-:W-:Y:S01]  /*f1f0*/  SHF.L.U32 R0, R103, 0x10, RZ ;  /* 0x0000001067007819 */ /* 0x000fe200000006ff */
[----:B0-----:R-:W-:-:S04]  /*f200*/  IMAD.WIDE.U32 R136, R51, 0x10, R142 ;  /* 0x0000001033887825 */ /* 0x001fc800078e008e */
[----:B------:R-:W-:-:S04]  /*f210*/  IMAD.WIDE.U32 R140, R141, 0x10, R142 ;  /* 0x000000108d8c7825 */ /* 0x000fc800078e008e */
[----:B------:R-:W-:Y:S01]  /*f220*/  FFMA.FTZ R43, R46, R0, R77 ;  /* 0x000000002e2b7223 */ /* 0x000fe2000001004d */
[----:B------:R-:W-:Y:S01]  /*f230*/  SHF.L.U32 R46, R31, 0x10, RZ ;  /* 0x000000101f2e7819 */ /* 0x000fe200000006ff */
[----:B------:R-:W-:Y:S01]  /*f240*/  IMAD.WIDE.U32 R138, R139, 0x10, R142 ;  /* 0x000000108b8a7825 */ /* 0x000fe200078e008e */
[----:B------:R-:W-:-:S03]  /*f250*/  SHF.L.U32 R0, R102, 0x10, RZ ;  /* 0x0000001066007819 */ /* 0x000fc600000006ff */
[----:B------:R-:W-:Y:S01]  /*f260*/  FFMA.FTZ R47, R144, R46, R81 ;  /* 0x0000002e902f7223 */ /* 0x000fe20000010051 */
[----:B------:R-:W-:Y:S01]  /*f270*/  IMAD.WIDE.U32 R142, R41, 0x10, R142 ;  /* 0x00000010298e7825 */ /* 0x000fe200078e008e */
[----:B------:R-:W-:-:S03]  /*f280*/  SHF.L.U32 R41, R101, 0x10, RZ ;  /* 0x0000001065297819 */ /* 0x000fc600000006ff */
[----:B------:R-:W-:Y:S01]  /*f290*/  FFMA.FTZ R0, R127, R0, R76 ;  /* 0x000000007f007223 */ /* 0x000fe2000001004c */
[----:B------:R-:W-:Y:S02]  /*f2a0*/  F2FP.BF16.F32.PACK_AB R43, R48, R43 ;  /* 0x0000002b302b723e */ /* 0x000fe400000010ff */
[----:B------:R-:W-:Y:S01]  /*f2b0*/  SHF.L.U32 R48, R27, 0x10, RZ ;  /* 0x000000101b307819 */ /* 0x000fe200000006ff */
[----:B------:R-:W-:Y:S01]  /*f2c0*/  FFMA.FTZ R41, R40, R41, R75 ;  /* 0x0000002928297223 */ /* 0x000fe2000001004b */
[----:B------:R-:W-:Y:S01]  /*f2d0*/  IMAD.U32 R40, R30, 0x10000, RZ ;  /* 0x000100001e287824 */ /* 0x000fe200078e00ff */
[----:B------:R-:W-:Y:S01]  /*f2e0*/  F2FP.BF16.F32.PACK_AB R42, R129, R0 ;  /* 0x00000000812a723e */ /* 0x000fe200000010ff */
[----:B------:R-:W-:Y:S02]  /*f2f0*/  IMAD.U32 R0, R100, 0x10000, RZ ;  /* 0x0001000064007824 */ /* 0x000fe400078e00ff */
[----:B------:R-:W-:Y:S01]  /*f300*/  FFMA.FTZ R51, R154, R48, R85 ;  /* 0x000000309a337223 */ /* 0x000fe20000010055 */
[----:B------:R-:W-:Y:S01]  /*f310*/  FFMA.FTZ R46, R45, R40, R80 ;  /* 0x000000282d2e7223 */ /* 0x000fe20000010050 */
[----:B------:R-:W-:Y:S01]  /*f320*/  IMAD.U32 R40, R28, 0x10000, RZ ;  /* 0x000100001c287824 */ /* 0x000fe200078e00ff */
[----:B------:R-:W-:Y:S01]  /*f330*/  SHF.L.U32 R45, R29, 0x10, RZ ;  /* 0x000000101d2d7819 */ /* 0x000fe200000006ff */
[----:B------:R-:W-:Y:S01]  /*f340*/  FFMA.FTZ R0, R53, R0, R74 ;  /* 0x0000000035007223 */ /* 0x000fe2000001004a */
[----:B------:R-:W-:Y:S01]  /*f350*/  SHF.L.U32 R48, R25, 0x10, RZ ;  /* 0x0000001019307819 */ /* 0x000fe200000006ff */
[----:B------:R-:W-:Y:S01]  /*f360*/  FFMA.FTZ R135, R135, R40, R78 ;  /* 0x0000002887877223 */ /* 0x000fe2000001004e */
[----:B------:R-:W-:-:S02]  /*f370*/  IMAD.U32 R40, R26, 0x10000, RZ ;  /* 0x000100001a287824 */ /* 0x000fc400078e00ff */
[----:B------:R-:W-:Y:S01]  /*f380*/  FFMA.FTZ R45, R52, R45, R79 ;  /* 0x0000002d342d7223 */ /* 0x000fe2000001004f */
[----:B------:R-:W-:Y:S01]  /*f390*/  SHF.L.U32 R52, R23, 0x10, RZ ;  /* 0x0000001017347819 */ /* 0x000fe200000006ff */
[----:B------:R-:W-:Y:S01]  /*f3a0*/  FFMA.FTZ R49, R148, R48, R83 ;  /* 0x0000003094317223 */ /* 0x000fe20000010053 */
[----:B------:R-:W-:Y:S01]  /*f3b0*/  FFMA.FTZ R159, R159, R40, R84 ;  /* 0x000000289f9f7223 */ /* 0x000fe20000010054 */
[----:B------:R-:W-:Y:S01]  /*f3c0*/  IMAD.U32 R40, R24, 0x10000, RZ ;  /* 0x0001000018287824 */ /* 0x000fe200078e00ff */
[----:B------:R-:W-:Y:S01]  /*f3d0*/  F2FP.BF16.F32.PACK_AB R41, R44, R41 ;  /* 0x000000292c29723e */ /* 0x000fe200000010ff */
[----:B------:R-:W-:Y:S01]  /*f3e0*/  FFMA.FTZ R164, R164, R52, R91 ;  /* 0x00000034a4a47223 */ /* 0x000fe2000001005b */
[----:B------:R-:W-:Y:S01]  /*f3f0*/  SHF.L.U32 R52, R21, 0x10, RZ ;  /* 0x0000001015347819 */ /* 0x000fe200000006ff */
[----:B------:R-:W-:Y:S01]  /*f400*/  FFMA.FTZ R48, R151, R40, R82 ;  /* 0x0000002897307223 */ /* 0x000fe20000010052 */
[----:B------:R-:W-:Y:S01]  /*f410*/  IMAD.U32 R40, R22, 0x10000, RZ ;  /* 0x0001000016287824 */ /* 0x000fe200078e00ff */
[----:B------:R-:W-:-:S02]  /*f420*/  F2FP.BF16.F32.PACK_AB R47, R146, R47 ;  /* 0x0000002f922f723e */ /* 0x000fc400000010ff */
[----:B------:R-:W-:Y:S01]  /*f430*/  FFMA.FTZ R53, R158, R52, R87 ;  /* 0x000000349e357223 */ /* 0x000fe20000010057 */
[----:B------:R-:W-:Y:S01]  /*f440*/  FFMA.FTZ R175, R175, R40, R88 ;  /* 0x00000028afaf7223 */ /* 0x000fe20000010058 */
[----:B------:R-:W-:Y:S01]  /*f450*/  IMAD.U32 R40, R20, 0x10000, RZ ;  /* 0x0001000014287824 */ /* 0x000fe200078e00ff */
[----:B------:R-:W-:Y:S02]  /*f460*/  F2FP.BF16.F32.PACK_AB R46, R145, R46 ;  /* 0x0000002e912e723e */ /* 0x000fe400000010ff */
[----:B------:R-:W-:Y:S01]  /*f470*/  F2FP.BF16.F32.PACK_AB R45, R54, R45 ;  /* 0x0000002d362d723e */ /* 0x000fe200000010ff */
[----:B------:R-:W-:Y:S01]  /*f480*/  FFMA.FTZ R52, R167, R40, R86 ;  /* 0x00000028a7347223 */ /* 0x000fe20000010056 */
        /* <DEDUP_REMOVED lines=8> */
[----:B------:R-:W-:Y:S02]  /*f510*/  F2FP.BF16.F32.PACK_AB R55, R123, R164 ;  /* 0x000000a47b37723e */ /* 0x000fe400000010ff */
[----:B------:R-:W-:Y:S01]  /*f520*/  F2FP.BF16.F32.PACK_AB R54, R162, R175 ;  /* 0x000000afa236723e */ /* 0x000fe200000010ff */
[----:B------:R0:W-:Y:S01]  /*f530*/  STG.E.128 desc[UR4][R138.64], R48 ;  /* 0x000000308a007986 */ /* 0x0001e2000c101d04 */
[----:B------:R-:W-:Y:S02]  /*f540*/  F2FP.BF16.F32.PACK_AB R53, R160, R53 ;  /* 0x00000035a035723e */ /* 0x000fe400000010ff */
[----:B------:R-:W-:-:S05]  /*f550*/  F2FP.BF16.F32.PACK_AB R52, R169, R52 ;  /* 0x00000034a934723e */ /* 0x000fca00000010ff */
[----:B------:R0:W-:Y:S02]  /*f560*/  STG.E.128 desc[UR4][R142.64], R52 ;  /* 0x000000348e007986 */ /* 0x0001e4000c101d04 */
.L_x_3190:
[----:B------:R-:W-:Y:S05]  /*f570*/  BSYNC B0 ;  /* 0x0000000000007941 */ /* 0x000fea0003800000 */
.L_x_3189:
[----:B------:R-:W-:Y:S02]  /*f580*/  IADD3 R57, R57, UR12, RZ ;  /* 0x0000000c39397c10 */ /* 0x000fe4000fffe0ff */
[----:B------:R-:W-:Y:S02]  /*f590*/  SEL R0, RZ, 0x1, P0 ;  /* 0x00000001ff007807 */ /* 0x000fe40000000000 */
[----:B------:R-:W-:-:S13]  /*f5a0*/  ISETP.GE.AND P2, PT, R57, UR13, PT ;  /* 0x0000000d39007c0c */ /* 0x000fda000bf46270 */
[----:B------:R-:W-:Y:S05]  /*f5b0*/  @!P2 BRA `(.L_x_3191) ;  /* 0xffffff140060a947 */ /* 0x000fea000383ffff */
[----:B------:R-:W-:Y:S05]  /*f5c0*/  EXIT ;  /* 0x000000000000794d */ /* 0x000fea0003800000 */
.L_x_3188:
[----:B------:R-:W-:Y:S01]  /*f5d0*/  HFMA2.MMA R136, -RZ, RZ, 0, 5.9604644775390625e-08 ;  /* 0x00000001ff887435 */ /* 0x000fe200000001ff */
[----:B------:R-:W-:Y:S01]  /*f5e0*/  IMAD.MOV.U32 R177, RZ, RZ, R0 ;  /* 0x000000ffffb17224 */ /* 0x000fe200078e0000 */
[----:B------:R-:W-:Y:S01]  /*f5f0*/  MOV R54, 0xffffffff ;  /* 0xffffffff00367802 */ /* 0x000fe20000000f00 */
[----:B------:R-:W-:-:S08]  /*f600*/  IMAD.MOV.U32 R183, RZ, RZ, 0x1f ;  /* 0x0000001fffb77424 */ /* 0x000fd000078e00ff */
[----:B0----5:R-:W-:Y:S05]  /*f610*/  WARPSYNC.COLLECTIVE R54, `(.L_x_3192) ;  /* 0x0000000036087348 */ /* 0x021fea0003c00000 */
[----:B0-----:R0:W1:Y:S02]  /*f620*/  SHFL.BFLY P3, R47, R177, R136, R183 ;  /* 0x0c000088b12f7389 */ /* 0x00106400000600b7 */
[----:B01---5:R-:W-:Y:S01]  /*f630*/  ENDCOLLECTIVE ;  /* 0x000000000000791b */ /* 0x023fe20003800000 */
.L_x_3192:
[----:B------:R-:W-:Y:S02]  /*f640*/  IMAD.MOV.U32 R136, RZ, RZ, 0x2 ;  /* 0x00000002ff887424 */ /* 0x000fe400078e00ff */
[----:B------:R-:W-:-:S04]  /*f650*/  IMAD.MOV.U32 R41, RZ, RZ, R47 ;  /* 0x000000ffff297224 */ /* 0x000fc800078e002f */
[----:B------:R-:W-:-:S05]  /*f660*/  FADD.FTZ R41, R0, R41 ;  /* 0x0000002900297221 */ /* 0x000fca0000010000 */
[----:B------:R-:W-:-:S07]  /*f670*/  MOV R177, R41 ;  /* 0x0000002900b17202 */ /* 0x000fce0000000f00 */
[----:B------:R-:W-:Y:S05]  /*f680*/  WARPSYNC.COLLECTIVE R54, `(.L_x_3193) ;  /* 0x0000000036087348 */ /* 0x000fea0003c00000 */
[----:B------:R0:W1:Y:S02]  /*f690*/  SHFL.BFLY P3, R47, R177, R136, R183 ;  /* 0x0c000088b12f7389 */ /* 0x00006400000600b7 */
[----:B01----:R-:W-:Y:S01]  /*f6a0*/  ENDCOLLECTIVE ;  /* 0x000000000000791b */ /* 0x003fe20003800000 */
.L_x_3193:
[----:B------:R-:W-:Y:S01]  /*f6b0*/  HFMA2.MMA R136, -RZ, RZ, 0, 2.384185791015625e-07 ;  /* 0x00000004ff887435 */ /* 0x000fe200000001ff */
[----:B------:R-:W-:-:S05]  /*f6c0*/  MOV R40, R47 ;  /* 0x0000002f00287202 */ /* 0x000fca0000000f00 */
[----:B------:R-:W-:-:S04]  /*f6d0*/  FADD.FTZ R44, R41, R40 ;  /* 0x00000028292c7221 */ /* 0x000fc80000010000 */
[----:B------:R-:W-:-:S07]  /*f6e0*/  IMAD.MOV.U32 R177, RZ, RZ, R44 ;  /* 0x000000ffffb17224 */ /* 0x000fce00078e002c */
[----:B------:R-:W-:Y:S05]  /*f6f0*/  WARPSYNC.COLLECTIVE R54, `(.L_x_3194) ;  /* 0x0000000036087348 */ /* 0x000fea0003c00000 */
[----:B------:R0:W1:Y:S02]  /*f700*/  SHFL.BFLY P3, R47, R177, R136, R183 ;  /* 0x0c000088b12f7389 */ /* 0x00006400000600b7 */
[----:B01----:R-:W-:Y:S01]  /*f710*/  ENDCOLLECTIVE ;  /* 0x000000000000791b */ /* 0x003fe20003800000 */
.L_x_3194:
[----:B------:R-:W-:Y:S02]  /*f720*/  IMAD.MOV.U32 R136, RZ, RZ, 0x8 ;  /* 0x00000008ff887424 */ /* 0x000fe400078e00ff */
[----:B------:R-:W-:-:S04]  /*f730*/  IMAD.MOV.U32 R45, RZ, RZ, R47 ;  /* 0x000000ffff2d7224 */ /* 0x000fc800078e002f */
[----:B------:R-:W-:-:S05]  /*f740*/  FADD.FTZ R45, R44, R45 ;  /* 0x0000002d2c2d7221 */ /* 0x000fca0000010000 */
[----:B------:R-:W-:-:S07]  /*f750*/  MOV R177, R45 ;  /* 0x0000002d00b17202 */ /* 0x000fce0000000f00 */
[----:B------:R-:W-:Y:S05]  /*f760*/  WARPSYNC.COLLECTIVE R54, `(.L_x_3195) ;  /* 0x0000000036087348 */ /* 0x000fea0003c00000 */
[----:B------:R0:W1:Y:S02]  /*f770*/  SHFL.BFLY P3, R47, R177, R136, R183 ;  /* 0x0c000088b12f7389 */ /* 0x00006400000600b7 */
[----:B01----:R-:W-:Y:S01]  /*f780*/  ENDCOLLECTIVE ;  /* 0x000000000000791b */ /* 0x003fe20003800000 */
.L_x_3195:
[----:B------:R-:W-:Y:S01]  /*f790*/  HFMA2.MMA R136, -RZ, RZ, 0, 9.5367431640625e-07 ;  /* 0x00000010ff887435 */ /* 0x000fe200000001ff */
[----:B------:R-:W-:-:S05]  /*f7a0*/  MOV R40, R47 ;  /* 0x0000002f00287202 */ /* 0x000fca0000000f00 */
[----:B------:R-:W-:-:S04]  /*f7b0*/  FADD.FTZ R46, R45, R40 ;  /* 0x000000282d2e7221 */ /* 0x000fc80000010000 */
[----:B------:R-:W-:-:S07]  /*f7c0*/  IMAD.MOV.U32 R177, RZ, RZ, R46 ;  /* 0x000000ffffb17224 */ /* 0x000fce00078e002e */
[----:B------:R-:W-:Y:S05]  /*f7d0*/  WARPSYNC.COLLECTIVE R54, `(.L_x_3196) ;  /* 0x0000000036087348 */ /* 0x000fea0003c00000 */
[----:B------:R0:W1:Y:S02]  /*f7e0*/  SHFL.BFLY P3, R47, R177, R136, R183 ;  /* 0x0c000088b12f7389 */ /* 0x00006400000600b7 */
[----:B01----:R-:W-:Y:S01]  /*f7f0*/  ENDCOLLECTIVE ;  /* 0x000000000000791b */ /* 0x003fe20003800000 */
.L_x_3196:
[----:B------:R-:W-:Y:S01]  /*f800*/  MOV R136, 0x1 ;  /* 0x0000000100887802 */ /* 0x000fe20000000f00 */
        /* <DEDUP_REMOVED lines=70> */
.L_x_3197:
[----:B------:R-:W-:Y:S02]  /*fc70*/  IMAD.MOV.U32 R136, RZ, RZ, 0x2 ;  /* 0x00000002ff887424 */ /* 0x000fe400078e00ff */
[----:B------:R-:W-:-:S04]  /*fc80*/  IMAD.MOV.U32 R41, RZ, RZ, R47 ;  /* 0x000000ffff297224 */ /* 0x000fc800078e002f */
[----:B------:R-:W-:-:S05]  /*fc90*/  FADD.FTZ R41, R0, R41 ;  /* 0x0000002900297221 */ /* 0x000fca0000010000 */
[----:B------:R-:W-:-:S07]  /*fca0*/  MOV R177, R41 ;  /* 0x0000002900b17202 */ /* 0x000fce0000000f00 */
[----:B------:R-:W-:Y:S05]  /*fcb0*/  WARPSYNC.COLLECTIVE R54, `(.L_x_3198) ;  /* 0x0000000036087348 */ /* 0x000fea0003c00000 */
[----:B------:R0:W1:Y:S02]  /*fcc0*/  SHFL.BFLY P3, R47, R177, R136, R183 ;  /* 0x0c000088b12f7389 */ /* 0x00006400000600b7 */
[----:B01----:R-:W-:Y:S01]  /*fcd0*/  ENDCOLLECTIVE ;  /* 0x000000000000791b */ /* 0x003fe20003800000 */
.L_x_3198:
[----:B------:R-:W-:Y:S01]  /*fce0*/  HFMA2.MMA R136, -RZ, RZ, 0, 2.384185791015625e-07 ;  /* 0x00000004ff887435 */ /* 0x000fe200000001ff */
[----:B------:R-:W-:-:S05]  /*fcf0*/  MOV R44, R47 ;  /* 0x0000002f002c7202 */ /* 0x000fca0000000f00 */
[----:B------:R-:W-:-:S04]  /*fd00*/  FADD.FTZ R44, R41, R44 ;  /* 0x0000002c292c7221 */ /* 0x000fc80000010000 */
[----:B------:R-:W-:-:S07]  /*fd10*/  IMAD.MOV.U32 R177, RZ, RZ, R44 ;  /* 0x000000ffffb17224 */ /* 0x000fce00078e002c */
[----:B------:R-:W-:Y:S05]  /*fd20*/  WARPSYNC.COLLECTIVE R54, `(.L_x_3199) ;  /* 0x0000000036087348 */ /* 0x000fea0003c00000 */
[----:B------:R0:W1:Y:S02]  /*fd30*/  SHFL.BFLY P3, R47, R177, R136, R183 ;  /* 0x0c000088b12f7389 */ /* 0x00006400000600b7 */
[----:B01----:R-:W-:Y:S01]  /*fd40*/  ENDCOLLECTIVE ;  /* 0x000000000000791b */ /* 0x003fe20003800000 */
.L_x_3199:
[----:B------:R-:W-:Y:S02]  /*fd50*/  IMAD.MOV.U32 R136, RZ, RZ, 0x8 ;  /* 0x00000008ff887424 */ /* 0x000fe400078e00ff */
[----:B------:R-:W-:-:S04]  /*fd60*/  IMAD.MOV.U32 R45, RZ, RZ, R47 ;  /* 0x000000ffff2d7224 */ /* 0x000fc800078e002f */
[----:B------:R-:W-:-:S05]  /*fd70*/  FADD.FTZ R45, R44, R45 ;  /* 0x0000002d2c2d7221 */ /* 0x000fca0000010000 */
[----:B------:R-:W-:-:S07]  /*fd80*/  MOV R177, R45 ;  /* 0x0000002d00b17202 */ /* 0x000fce0000000f00 */
[----:B------:R-:W-:Y:S05]  /*fd90*/  WARPSYNC.COLLECTIVE R54, `(.L_x_3200) ;  /* 0x0000000036087348 */ /* 0x000fea0003c00000 */
[----:B------:R0:W1:Y:S02]  /*fda0*/  SHFL.BFLY P3, R47, R177, R136, R183 ;  /* 0x0c000088b12f7389 */ /* 0x00006400000600b7 */
[----:B01----:R-:W-:Y:S01]  /*fdb0*/  ENDCOLLECTIVE ;  /* 0x000000000000791b */ /* 0x003fe20003800000 */
.L_x_3200:
[----:B------:R-:W-:Y:S01]  /*fdc0*/  HFMA2.MMA R136, -RZ, RZ, 0, 9.5367431640625e-07 ;  /* 0x00000010ff887435 */ /* 0x000fe200000001ff */
[----:B------:R-:W-:-:S05]  /*fdd0*/  MOV R46, R47 ;  /* 0x0000002f002e7202 */ /* 0x000fca0000000f00 */
[----:B------:R-:W-:-:S04]  /*fde0*/  FADD.FTZ R46, R45, R46 ;  /* 0x0000002e2d2e7221 */ /* 0x000fc80000010000 */
[----:B------:R-:W-:-:S07]  /*fdf0*/  IMAD.MOV.U32 R177, RZ, RZ, R46 ;  /* 0x000000ffffb17224 */ /* 0x000fce00078e002e */
[----:B------:R-:W-:Y:S05]  /*fe00*/  WARPSYNC.COLLECTIVE R54, `(.L_x_3201) ;  /* 0x0000000036087348 */ /* 0x000fea0003c00000 */
[----:B------:R0:W1:Y:S02]  /*fe10*/  SHFL.BFLY P3, R47, R177, R136, R183 ;  /* 0x0c000088b12f7389 */ /* 0x00006400000600b7 */
[----:B01----:R-:W-:Y:S01]  /*fe20*/  ENDCOLLECTIVE ;  /* 0x000000000000791b */ /* 0x003fe20003800000 */
.L_x_3201:
[----:B------:R-:W-:Y:S05]  /*fe30*/  BRA `(.L_x_3202) ;  /* 0xffffffe4009c7947 */ /* 0x000fea000383ffff */
.L_x_3203:
        /* <DEDUP_REMOVED lines=12> */
.L_x_30199:


//--------------------- .text._ZN10layer_norm13ln_fwd_kernelINS_13Kernel_traitsI6__halfS2_S2_S2_fjLj8192ELj1ELj1ELj8ELj16ENS_18Kernel_traits_baseILj8192ES2_S2_S2_S2_fjLj256EEEEELb0ELb0ELb0ELb0EEEvNS_9FwdParamsE --------------------------
	.section	.text._ZN10layer_norm13ln_fwd_kernelINS_13Kernel_traitsI6__halfS2_S2_S2_fjLj8192ELj1ELj1ELj8ELj16ENS_18Kernel_traits_baseILj8192ES2_S2_S2_S2_fjLj256EEEEELb0ELb0ELb0ELb0EEEvNS_9FwdParamsE,"ax",@progbits
	.align	128
        .global         _ZN10layer_norm13ln_fwd_kernelINS_13Kernel_traitsI6__halfS2_S2_S2_fjLj8192ELj1ELj1ELj8ELj16ENS_18Kernel_traits_baseILj8192ES2_S2_S2_S2_fjLj256EEEEELb0ELb0ELb0ELb0EEEvNS_9FwdParamsE
        .type           _ZN10layer_norm13ln_fwd_kernelINS_13Kernel_traitsI6__halfS2_S2_S2_fjLj8192ELj1ELj1ELj8ELj16ENS_18Kernel_traits_baseILj8192ES2_S2_S2_S2_fjLj256EEEEELb0ELb0ELb0ELb0EEEvNS_9FwdParamsE,@function
        .size           _ZN10layer_norm13ln_fwd_kernelINS_13Kernel_traitsI6__halfS2_S2_S2_fjLj8192ELj1ELj1ELj8ELj16ENS_18Kernel_traits_baseILj8192ES2_S2_S2_S2_fjLj256EEEEELb0ELb0ELb0ELb0EEEvNS_9FwdParamsE,(.L_x_30200 - _ZN10layer_norm13ln_fwd_kernelINS_13Kernel_traitsI6__halfS2_S2_S2_fjLj8192ELj1ELj1ELj8ELj16ENS_18Kernel_traits_baseILj8192ES2_S2_S2_S2_fjLj256EEEEELb0ELb0ELb0ELb0EEEvNS_9FwdParamsE)
        .other          _ZN10layer_norm13ln_fwd_kernelINS_13Kernel_traitsI6__halfS2_S2_S2_fjLj8192ELj1ELj1ELj8ELj16ENS_18Kernel_traits_baseILj8192ES2_S2_S2_S2_fjLj256EEEEELb0ELb0ELb0ELb0EEEvNS_9FwdParamsE,@"STO_CUDA_ENTRY STV_DEFAULT"
_ZN10layer_norm13ln_fwd_kernelINS_13Kernel_traitsI6__halfS2_S2_S2_fjLj8192ELj1ELj1ELj8ELj16ENS_18Kernel_traits_baseILj8192ES2_S2_S2_S2_fjLj256EEEEELb0ELb0ELb0ELb0EEEvNS_9FwdParamsE:
.text._ZN10layer_norm13ln_fwd_kernelINS_13Kernel_traitsI6__halfS2_S2_S2_fjLj8192ELj1ELj1ELj8ELj16ENS_18Kernel_traits_baseILj8192ES2_S2_S2_S2_fjLj256EEEEELb0ELb0ELb0ELb0EEEvNS_9FwdParamsE:
        /* <DEDUP_REMOVED lines=8> */
[----:B------:R-:W-:-:S04]  /*0080*/  LEA.HI.SX32 R2, R65, R4, 0x1d ;  /* 0x0000000441027211 */ /* 0x000fc800078feaff */
[C---:B------:R-:W-:Y:S02]  /*0090*/  LOP3.LUT P5, RZ, R2.reuse, 0xffffff00, RZ, 0xc0, !PT ;  /* 0xffffff0002ff7812 */ /* 0x040fe400078ac0ff */
[C---:B------:R-:W-:Y:S02]  /*00a0*/  ISETP.GE.U32.AND P4, PT, R2.reuse, 0x200, PT ;  /* 0x000002000200780c */ /* 0x040fe40003f86070 */
[C---:B------:R-:W-:Y:S02]  /*00b0*/  ISETP.GE.U32.AND P3, PT, R2.reuse, 0x300, PT ;  /* 0x000003000200780c */ /* 0x040fe40003f66070 */
[----:B------:R-:W-:Y:S02]  /*00c0*/  ISETP.GE.U32.AND P2, PT, R2, 0x400, PT ;  /* 0x000004000200780c */ /* 0x000fe40003f46070 */
[----:B------:R-:W-:Y:S02]  /*00d0*/  P2R R3, PR, RZ, 0x10 ;  /* 0x00000010ff037803 */ /* 0x000fe40000000000 */
[----:B------:R-:W-:-:S02]  /*00e0*/  P2R R4, PR, RZ, 0x8 ;  /* 0x00000008ff047803 */ /* 0x000fc40000000000 */
[----:B------:R-:W-:Y:S02]  /*00f0*/  LOP3.LUT R3, R0, 0xff, RZ, 0xc0, !PT ;  /* 0x000000ff00037812 */ /* 0x000fe400078ec0ff */
[----:B------:R-:W-:Y:S01]  /*0100*/  P2R R4, PR, RZ, 0x4 ;  /* 0x00000004ff047803 */ /* 0x000fe20000000000 */
[----:B------:R-:W-:Y:S06]  /*0110*/  @!P5 BRA `(.L_x_3205) ;  /* 0x000000000030d947 */ /* 0x000fec0003800000 */
        /* <DEDUP_REMOVED lines=8> */
[----:B------:R0:W5:Y:S01]  /*01a0*/  LDG.E.128 R8, desc[UR4][R4.64] ;  /* 0x0000000404087981 */ /* 0x000162000c1e1d00 */
[----:B------:R-:W-:Y:S02]  /*01b0*/  LOP3.LUT R3, R3, 0x100, RZ, 0xfc, !PT ;  /* 0x0000010003037812 */ /* 0x000fe400078efcff */
[----:B------:R-:W-:Y:S02]  /*01c0*/  @!P0 CS2R R16, SRZ ;  /* 0x0000000000108805 */ /* 0x000fe4000001ff00 */
[----:B0-----:R-:W-:-:S07]  /*01d0*/  @!P0 CS2R R18, SRZ ;  /* 0x0000000000128805 */ /* 0x001fce000001ff00 */
.L_x_3205:
[----:B------:R-:W-:Y:S05]  /*01e0*/  BSYNC B0 ;  /* 0x0000000000007941 */ /* 0x000fea0003800000 */
.L_x_3204:
        /* <DEDUP_REMOVED lines=11> */
[----:B------:R-:W-:Y:S02]  /*02a0*/  IADD3 R3, R3, 0x100, RZ ;  /* 0x0000010003037810 */ /* 0x000fe40007ffe0ff */
[----:B------:R-:W-:Y:S02]  /*02b0*/  @!P0 CS2R R44, SRZ ;  /* 0x00000000002c8805 */ /* 0x000fe4000001ff00 */
[----:B0-----:R-:W-:-:S07]  /*02c0*/  @!P0 CS2R R46, SRZ ;  /* 0x00000000002e8805 */ /* 0x001fce000001ff00 */
.L_x_3207:
[----:B------:R-:W-:Y:S05]  /*02d0*/  BSYNC B0 ;  /* 0x0000000000007941 */ /* 0x000fea0003800000 */
.L_x_3206:
        /* <DEDUP_REMOVED lines=14> */
.L_x_3209:
[----:B------:R-:W-:Y:S05]  /*03c0*/  BSYNC B0 ;  /* 0x0000000000007941 */ /* 0x000fea0003800000 */
.L_x_3208:
        /* <DEDUP_REMOVED lines=13> */
.L_x_3211:
[----:B------:R-:W-:Y:S05]  /*04a0*/  BSYNC B0 ;  /* 0x0000000000007941 */ /* 0x000fea0003800000 */
.L_x_3210:
        /* <DEDUP_REMOVED lines=9> */
[--C-:B-----5:R-:W-:Y:S01]  /*0540*/  HADD2.F32 R58, -RZ, R40.reuse.H0_H0 ;  /* 0x20000028ff3a7230 */ /* 0x120fe20000004100 */
[----:B------:R-:W-:Y:S01]  /*0550*/  ISETP.NE.U32.AND P3, PT, R62, RZ, PT ;  /* 0x000000ff3e00720c */ /* 0x000fe20003f65070 */
[----:B------:R-:W-:Y:S01]  /*0560*/  HADD2.F32 R60, -RZ, R40.H1_H1 ;  /* 0x30000028ff3c7230 */ /* 0x000fe20000004100 */
[----:B------:R-:W-:Y:S01]  /*0570*/  HFMA2.MMA R115, -RZ, RZ, 0, 5.9604644775390625e-08 ;  /* 0x00000001ff737435 */ /* 0x000fe200000001ff */
[--C-:B------:R-:W-:Y:S01]  /*0580*/  HADD2.F32 R40, -RZ, R41.reuse.H0_H0 ;  /* 0x20000029ff287230 */ /* 0x100fe20000004100 */
[----:B------:R-:W-:Y:S01]  /*0590*/  ISETP.NE.AND.EX P3, PT, R63, RZ, PT, P3 ;  /* 0x000000ff3f00720c */ /* 0x000fe20003f65330 */
[----:B------:R-:W-:Y:S01]  /*05a0*/  HADD2.F32 R61, -RZ, R41.H1_H1 ;  /* 0x30000029ff3d7230 */ /* 0x000fe20000004100 */
[----:B------:R-:W-:Y:S01]  /*05b0*/  ULDC.U8 UR6, c[0x0][0x2a0] ;  /* 0x0000a80000067ab9 */ /* 0x000fe20000000000 */
[--C-:B------:R-:W-:Y:S01]  /*05c0*/  HADD2.F32 R41, -RZ, R42.reuse.H0_H0 ;  /* 0x2000002aff297230 */ /* 0x100fe20000004100 */
[----:B------:R-:W-:Y:S01]  /*05d0*/  UISETP.NE.AND UP0, UPT, UR6, URZ, UPT ;  /* 0x0000003f0600728c */ /* 0x000fe2000bf05270 */
[----:B------:R-:W-:Y:S01]  /*05e0*/  HADD2.F32 R62, -RZ, R42.H1_H1 ;  /* 0x3000002aff3e7230 */ /* 0x000fe20000004100 */
[----:B------:R-:W-:Y:S01]  /*05f0*/  ULDC UR7, c[0x0][0x218] ;  /* 0x0000860000077ab9 */ /* 0x000fe20000000800 */
[--C-:B------:R-:W-:Y:S01]  /*0600*/  HADD2.F32 R42, -RZ, R43.reuse.H0_H0 ;  /* 0x2000002bff2a7230 */ /* 0x100fe20000004100 */
[----:B------:R-:W-:Y:S01]  /*0610*/  ULDC UR6, c[0x0][0x290] ;  /* 0x0000a40000067ab9 */ /* 0x000fe20000000800 */
[----:B------:R-:W-:Y:S01]  /*0620*/  HADD2.F32 R64, -RZ, R43.H1_H1 ;  /* 0x3000002bff407230 */ /* 0x000fe20000004100 */
[----:B------:R-:W-:Y:S01]  /*0630*/  ULDC.64 UR10, c[0x0][0x230] ;  /* 0x00008c00000a7ab9 */ /* 0x000fe20000000a00 */
[--C-:B------:R-:W-:Y:S01]  /*0640*/  HADD2.F32 R43, -RZ, R28.reuse.H0_H0 ;  /* 0x2000001cff2b7230 */ /* 0x100fe20000004100 */
[----:B------:R-:W-:Y:S01]  /*0650*/  ULDC.64 UR8, c[0x0][0x210] ;  /* 0x0000840000087ab9 */ /* 0x000fe20000000a00 */
[----:B------:R-:W-:Y:S01]  /*0660*/  HADD2.F32 R66, -RZ, R28.H1_H1 ;  /* 0x3000001cff427230 */ /* 0x000fe20000004100 */
[----:B------:R-:W-:Y:S01]  /*0670*/  SHF.R.S32.HI R28, RZ, 0x3, R65 ;  /* 0x00000003ff1c7819 */ /* 0x000fe20000011441 */
[----:B------:R-:W-:-:S02]  /*0680*/  HADD2.F32 R51, -RZ, R36.H0_H0 ;  /* 0x20000024ff337230 */ /* 0x000fc40000004100 */
[----:B------:R-:W-:Y:S01]  /*0690*/  HADD2.F32 R53, -RZ, R36.H1_H1 ;  /* 0x30000024ff357230 */ /* 0x000fe20000004100 */
[----:B------:R-:W-:Y:S01]  /*06a0*/  LOP3.LUT R36, R0, 0xe0, RZ, 0xc0, !PT ;  /* 0x000000e000247812 */ /* 0x000fe200078ec0ff */
[--C-:B------:R-:W-:Y:S02]  /*06b0*/  HADD2.F32 R65, -RZ, R29.reuse.H0_H0 ;  /* 0x2000001dff417230 */ /* 0x100fe40000004100 */
[----:B------:R-:W-:Y:S01]  /*06c0*/  HADD2.F32 R68, -RZ, R29.H1_H1 ;  /* 0x3000001dff447230 */ /* 0x000fe20000004100 */
[----:B------:R-:W-:Y:S01]  /*06d0*/  LOP3.LUT R29, R28, 0xff, RZ, 0xc0, !PT ;  /* 0x000000ff1c1d7812 */ /* 0x000fe200078ec0ff */
[--C-:B------:R-:W-:Y:S01]  /*06e0*/  HADD2.F32 R52, -RZ, R37.reuse.H0_H0 ;  /* 0x20000025ff347230 */ /* 0x100fe20000004100 */
[----:B------:R-:W-:Y:S01]  /*06f0*/  SHF.R.U32.HI R28, RZ, 0x3, R28 ;  /* 0x00000003ff1c7819 */ /* 0x000fe2000001161c */
[----:B------:R-:W-:Y:S01]  /*0700*/  HADD2.F32 R55, -RZ, R37.H1_H1 ;  /* 0x30000025ff377230 */ /* 0x000fe20000004100 */
[----:B------:R-:W-:Y:S01]  /*0710*/  SHF.L.U32 R37, R0, 0x5, RZ ;  /* 0x0000000500257819 */ /* 0x000fe200000006ff */
[--C-:B------:R-:W-:Y:S01]  /*0720*/  HADD2.F32 R67, -RZ, R30.reuse.H0_H0 ;  /* 0x2000001eff437230 */ /* 0x100fe20000004100 */
[----:B------:R-:W-:Y:S01]  /*0730*/  VIADDMNMX R36, R29, -R36, RZ, !PT ;  /* 0x800000241d247246 */ /* 0x000fe200078001ff */
[----:B------:R-:W-:Y:S01]  /*0740*/  HADD2.F32 R70, -RZ, R30.H1_H1 ;  /* 0x3000001eff467230 */ /* 0x000fe20000004100 */
[----:B------:R-:W-:Y:S01]  /*0750*/  LOP3.LUT R30, R37, 0x3e0, RZ, 0xc0, !PT ;  /* 0x000003e0251e7812 */ /* 0x000fe200078ec0ff */
[--C-:B------:R-:W-:Y:S01]  /*0760*/  HADD2.F32 R3, -RZ, R8.reuse.H0_H0 ;  /* 0x20000008ff037230 */ /* 0x100fe20000004100 */
[----:B------:R-:W-:Y:S01]  /*0770*/  LOP3.LUT R37, R28, 0x1fffffe0, RZ, 0xc0, !PT ;  /* 0x1fffffe01c257812 */ /* 0x000fe200078ec0ff */
[----:B------:R-:W-:Y:S01]  /*0780*/  HADD2.F32 R4, -RZ, R8.H1_H1 ;  /* 0x30000008ff047230 */ /* 0x000fe20000004100 */
[----:B------:R-:W-:Y:S01]  /*0790*/  VIMNMX R36, R36, 0x20, PT ;  /* 0x0000002024247848 */ /* 0x000fe20003fe0100 */
[--C-:B------:R-:W-:Y:S01]  /*07a0*/  HADD2.F32 R5, -RZ, R9.reuse.H0_H0 ;  /* 0x20000009ff057230 */ /* 0x100fe20000004100 */
[----:B------:R-:W-:Y:S01]  /*07b0*/  VIADDMNMX R30, R29, -R30, RZ, !PT ;  /* 0x8000001e1d1e7246 */ /* 0x000fe200078001ff */
[----:B------:R-:W-:Y:S01]  /*07c0*/  HADD2.F32 R6, -RZ, R9.H1_H1 ;  /* 0x30000009ff067230 */ /* 0x000fe20000004100 */
[----:B------:R-:W-:Y:S01]  /*07d0*/  IADD3 R36, R36, R37, RZ ;  /* 0x0000002524247210 */ /* 0x000fe20007ffe0ff */
[--C-:B------:R-:W-:Y:S01]  /*07e0*/  HADD2.F32 R7, -RZ, R10.reuse.H0_H0 ;  /* 0x2000000aff077230 */ /* 0x100fe20000004100 */
[----:B------:R-:W-:Y:S01]  /*07f0*/  VIMNMX R30, R30, 0x20, PT ;  /* 0x000000201e1e7848 */ /* 0x000fe20003fe0100 */
[----:B------:R-:W-:Y:S01]  /*0800*/  HADD2.F32 R8, -RZ, R10.H1_H1 ;  /* 0x3000000aff087230 */ /* 0x000fe20000004100 */
[----:B------:R-:W-:Y:S01]  /*0810*/  SHF.L.U32 R36, R36, 0x3, RZ ;  /* 0x0000000324247819 */ /* 0x000fe200000006ff */
[--C-:B------:R-:W-:Y:S01]  /*0820*/  HADD2.F32 R9, -RZ, R11.reuse.H0_H0 ;  /* 0x2000000bff097230 */ /* 0x100fe20000004100 */
[----:B------:R-:W-:Y:S01]  /*0830*/  IADD3 R30, R37, R30, RZ ;  /* 0x0000001e251e7210 */ /* 0x000fe20007ffe0ff */
[----:B------:R-:W-:Y:S01]  /*0840*/  HADD2.F32 R10, -RZ, R11.H1_H1 ;  /* 0x3000000bff0a7230 */ /* 0x000fe20000004100 */
[----:B------:R-:W-:Y:S01]  /*0850*/  I2FP.F32.U32 R36, R36 ;  /* 0x0000002400247245 */ /* 0x000fe20000201000 */
[--C-:B------:R-:W-:Y:S01]  /*0860*/  HADD2.F32 R11, -RZ, R16.reuse.H0_H0 ;  /* 0x20000010ff0b7230 */ /* 0x100fe20000004100 */
[----:B------:R-:W-:Y:S01]  /*0870*/  SHF.L.U32 R63, R30, 0x3, RZ ;  /* 0x000000031e3f7819 */ /* 0x000fe200000006ff */
[----:B------:R-:W-:Y:S01]  /*0880*/  HADD2.F32 R12, -RZ, R16.H1_H1 ;  /* 0x30000010ff0c7230 */ /* 0x000fe20000004100 */
[----:B------:R0:W1:Y:S01]  /*0890*/  MUFU.RCP R79, R36 ;  /* 0x00000024004f7308 */ /* 0x0000620000001000 */
[----:B------:R-:W-:-:S02]  /*08a0*/  HADD2.F32 R13, -RZ, R17.H0_H0 ;  /* 0x20000011ff0d7230 */ /* 0x000fc40000004100 */
[----:B------:R-:W-:Y:S02]  /*08b0*/  HADD2.F32 R14, -RZ, R17.H1_H1 ;  /* 0x30000011ff0e7230 */ /* 0x000fe40000004100 */
[--C-:B------:R-:W-:Y:S02]  /*08c0*/  HADD2.F32 R15, -RZ, R18.reuse.H0_H0 ;  /* 0x20000012ff0f7230 */ /* 0x100fe40000004100 */
[----:B------:R-:W-:Y:S02]  /*08d0*/  HADD2.F32 R16, -RZ, R18.H1_H1 ;  /* 0x30000012ff107230 */ /* 0x000fe40000004100 */
[--C-:B------:R-:W-:Y:S02]  /*08e0*/  HADD2.F32 R17, -RZ, R19.reuse.H0_H0 ;  /* 0x20000013ff117230 */ /* 0x100fe40000004100 */
[----:B------:R-:W-:Y:S02]  /*08f0*/  HADD2.F32 R18, -RZ, R19.H1_H1 ;  /* 0x30000013ff127230 */ /* 0x000fe40000004100 */
[----:B------:R-:W-:-:S02]  /*0900*/  HADD2.F32 R19, -RZ, R24.H0_H0 ;  /* 0x20000018ff137230 */ /* 0x000fc40000004100 */
[----:B------:R-:W-:Y:S02]  /*0910*/  HADD2.F32 R20, -RZ, R24.H1_H1 ;  /* 0x30000018ff147230 */ /* 0x000fe40000004100 */
[--C-:B------:R-:W-:Y:S02]  /*0920*/  HADD2.F32 R21, -RZ, R25.reuse.H0_H0 ;  /* 0x20000019ff157230 */ /* 0x100fe40000004100 */
[----:B------:R-:W-:Y:S02]  /*0930*/  HADD2.F32 R22, -RZ, R25.H1_H1 ;  /* 0x30000019ff167230 */ /* 0x000fe40000004100 */
[--C-:B------:R-:W-:Y:S02]  /*0940*/  HADD2.F32 R48, -RZ, R45.reuse.H0_H0 ;  /* 0x2000002dff307230 */ /* 0x100fe40000004100 */
[----:B------:R-:W-:Y:S02]  /*0950*/  HADD2.F32 R49, -RZ, R45.H1_H1 ;  /* 0x3000002dff317230 */ /* 0x000fe40000004100 */
[----:B------:R-:W-:-:S02]  /*0960*/  HADD2.F32 R23, -RZ, R26.H0_H0 ;  /* 0x2000001aff177230 */ /* 0x000fc40000004100 */
[----:B------:R-:W-:Y:S02]  /*0970*/  HADD2.F32 R24, -RZ, R27.H0_H0 ;  /* 0x2000001bff187230 */ /* 0x000fe40000004100 */
[----:B------:R-:W-:Y:S02]  /*0980*/  HADD2.F32 R25, -RZ, R44.H0_H0 ;  /* 0x2000002cff197230 */ /* 0x000fe40000004100 */
[----:B------:R-:W-:Y:S02]  /*0990*/  HADD2.F32 R45, -RZ, R46.H0_H0 ;  /* 0x2000002eff2d7230 */ /* 0x000fe40000004100 */
[----:B------:R-:W-:Y:S02]  /*09a0*/  HADD2.F32 R50, -RZ, R47.H0_H0 ;  /* 0x2000002fff327230 */ /* 0x000fe40000004100 */
[----:B------:R-:W-:Y:S02]  /*09b0*/  HADD2.F32 R26, -RZ, R26.H1_H1 ;  /* 0x3000001aff1a7230 */ /* 0x000fe40000004100 */
[----:B------:R-:W-:-:S02]  /*09c0*/  HADD2.F32 R27, -RZ, R27.H1_H1 ;  /* 0x3000001bff1b7230 */ /* 0x000fc40000004100 */
[----:B------:R-:W-:Y:S02]  /*09d0*/  HADD2.F32 R44, -RZ, R44.H1_H1 ;  /* 0x3000002cff2c7230 */ /* 0x000fe40000004100 */
[----:B------:R-:W-:Y:S02]  /*09e0*/  HADD2.F32 R46, -RZ, R46.H1_H1 ;  /* 0x3000002eff2e7230 */ /* 0x000fe40000004100 */
        /* <DEDUP_REMOVED lines=14> */
[----:B01----:R-:W-:-:S07]  /*0ad0*/  HADD2.F32 R80, -RZ, R35.H1_H1 ;  /* 0x30000023ff507230 */ /* 0x003fce0000004100 */
.L_x_3325:
[----:B01234-:R-:W0:Y:S02]  /*0ae0*/  @P3 LDC.64 R36, c[0x0][0x270] ;  /* 0x00009c00ff243b82 */ /* 0x01fe240000000a00 */
[----:B0-----:R-:W-:-:S06]  /*0af0*/  @P3 IMAD.WIDE R36, R86, 0x2, R36 ;  /* 0x0000000256243825 */ /* 0x001fcc00078e0224 */
[----:B------:R-:W2:Y:S01]  /*0b00*/  @P3 LDG.E.U16 R36, desc[UR4][R36.64] ;  /* 0x0000000424243981 */ /* 0x000ea2000c1e1500 */
[----:B------:R-:W-:Y:S01]  /*0b10*/  IMAD R38, R86, UR7, RZ ;  /* 0x0000000756267c24 */ /* 0x000fe2000f8e02ff */
[----:B------:R-:W-:Y:S01]  /*0b20*/  BSSY B0, `(.L_x_3212) ;  /* 0x0000060000007945 */ /* 0x000fe20003800000 */
[----:B------:R-:W-:-:S03]  /*0b30*/  MOV R116, 0x3f800000 ;  /* 0x3f80000000747802 */ /* 0x000fc60000000f00 */
[----:B------:R-:W-:-:S04]  /*0b40*/  SHF.R.S32.HI R39, RZ, 0x1f, R38 ;  /* 0x0000001fff277819 */ /* 0x000fc80000011426 */
[----:B------:R-:W-:Y:S02]  /*0b50*/  LEA.HI R39, R39, R38, RZ, 0x3 ;  /* 0x0000002627277211 */ /* 0x000fe400078f18ff */
[----:B------:R-:W-:-:S04]  /*0b60*/  LOP3.LUT R38, R0, 0xff, RZ, 0xc0, !PT ;  /* 0x000000ff00267812 */ /* 0x000fc800078ec0ff */
[----:B------:R-:W-:-:S04]  /*0b70*/  LEA.HI.SX32 R81, R39, R38, 0x1d ;  /* 0x0000002627517211 */ /* 0x000fc800078feaff */
[----:B------:R-:W-:Y:S01]  /*0b80*/  MOV R117, R81 ;  /* 0x0000005100757202 */ /* 0x000fe20000000f00 */
[----:B--2---:R-:W-:Y:S01]  /*0b90*/  @P3 HADD2.F32 R116, -RZ, R36.H0_H0 ;  /* 0x20000024ff743230 */ /* 0x004fe20000004100 */
        /* <DEDUP_REMOVED lines=10> */
[----:B------:R-:W-:Y:S01]  /*0c40*/  ISETP.NE.AND.EX P0, PT, RZ, UR11, PT, P0 ;  /* 0x0000000bff007c0c */ /* 0x000fe2000bf05300 */
[----:B--2---:R-:W-:-:S05]  /*0c50*/  HADD2.F32 R87, -RZ, R36.H0_H0 ;  /* 0x20000024ff577230 */ /* 0x004fca0000004100 */
[----:B------:R-:W-:-:S07]  /*0c60*/  FMUL.FTZ R82, R87, R116 ;  /* 0x0000007457527220 */ /* 0x000fce0000410000 */
[----:B0-----:R-:W-:Y:S05]  /*0c70*/  @P0 BRA `(.L_x_3214) ;  /* 0x0000000000080947 */ /* 0x001fea0003800000 */
[----:B------:R-:W-:Y:S05]  /*0c80*/  @P4 BRA `(.L_x_3215) ;  /* 0x00000000000c4947 */ /* 0x000fea0003800000 */
[----:B------:R-:W-:Y:S05]  /*0c90*/  BRA `(.L_x_3216) ;  /* 0x0000000000107947 */ /* 0x000fea0003800000 */
.L_x_3214:
[----:B-----5:R-:W-:-:S05]  /*0ca0*/  HADD2.F32 R87, -RZ, R32.H0_H0 ;  /* 0x20000020ff577230 */ /* 0x020fca0000004100 */
[----:B------:R-:W-:-:S07]  /*0cb0*/  FADD.FTZ R82, R87, R82 ;  /* 0x0000005257527221 */ /* 0x000fce0000010000 */
.L_x_3215:
[----:B------:R-:W-:-:S04]  /*0cc0*/  F2FP.F16.F32.PACK_AB R87, RZ, R82 ;  /* 0x00000052ff57723e */ /* 0x000fc800000000ff */
[----:B------:R-:W-:-:S07]  /*0cd0*/  PRMT R28, R87, 0x7610, R28 ;  /* 0x00007610571c7816 */ /* 0x000fce000000001c */
.L_x_3216:
[----:B------:R-:W-:-:S05]  /*0ce0*/  HADD2.F32 R87, -RZ, R36.H1_H1 ;  /* 0x30000024ff577230 */ /* 0x000fca0000004100 */
[----:B------:R-:W-:Y:S01]  /*0cf0*/  FMUL.FTZ R87, R87, R116 ;  /* 0x0000007457577220 */ /* 0x000fe20000410000 */
[----:B------:R-:W-:Y:S06]  /*0d00*/  @P0 BRA `(.L_x_3217) ;  /* 0x0000000000080947 */ /* 0x000fec0003800000 */
[----:B------:R-:W-:Y:S05]  /*0d10*/  @P4 BRA `(.L_x_3218) ;  /* 0x00000000000c4947 */ /* 0x000fea0003800000 */
[----:B------:R-:W-:Y:S05]  /*0d20*/  BRA `(.L_x_3219) ;  /* 0x0000000000107947 */ /* 0x000fea0003800000 */
.L_x_3217:
[----:B-----5:R-:W-:-:S05]  /*0d30*/  HADD2.F32 R36, -RZ, R32.H1_H1 ;  /* 0x30000020ff247230 */ /* 0x020fca0000004100 */
[----:B------:R-:W-:-:S07]  /*0d40*/  FADD.FTZ R87, R36, R87 ;  /* 0x0000005724577221 */ /* 0x000fce0000010000 */
.L_x_3218:
[----:B------:R-:W-:-:S04]  /*0d50*/  F2FP.F16.F32.PACK_AB R36, RZ, R87 ;  /* 0x00000057ff24723e */ /* 0x000fc800000000ff */
[----:B------:R-:W-:-:S07]  /*0d60*/  PRMT R28, R28, 0x5410, R36 ;  /* 0x000054101c1c7816 */ /* 0x000fce0000000024 */
.L_x_3219:
[----:B------:R-:W-:-:S05]  /*0d70*/  HADD2.F32 R95, -RZ, R37.H0_H0 ;  /* 0x20000025ff5f7230 */ /* 0x000fca0000004100 */
[----:B------:R-:W-:Y:S01]  /*0d80*/  FMUL.FTZ R88, R95, R116 ;  /* 0x000000745f587220 */ /* 0x000fe20000410000 */
[----:B------:R-:W-:Y:S06]  /*0d90*/  @P0 BRA `(.L_x_3220) ;  /* 0x0000000000080947 */ /* 0x000fec0003800000 */
[----:B------:R-:W-:Y:S05]  /*0da0*/  @P4 BRA `(.L_x_3221) ;  /* 0x00000000000c4947 */ /* 0x000fea0003800000 */
[----:B------:R-:W-:Y:S05]  /*0db0*/  BRA `(.L_x_3222) ;  /* 0x0000000000107947 */ /* 0x000fea0003800000 */
.L_x_3220:
[----:B-----5:R-:W-:-:S05]  /*0dc0*/  HADD2.F32 R95, -RZ, R33.H0_H0 ;  /* 0x20000021ff5f7230 */ /* 0x020fca0000004100 */
[----:B------:R-:W-:-:S07]  /*0dd0*/  FADD.FTZ R88, R95, R88 ;  /* 0x000000585f587221 */ /* 0x000fce0000010000 */
.L_x_3221:
[----:B------:R-:W-:-:S04]  /*0de0*/  F2FP.F16.F32.PACK_AB R36, RZ, R88 ;  /* 0x00000058ff24723e */ /* 0x000fc800000000ff */
[----:B------:R-:W-:-:S07]  /*0df0*/  PRMT R29, R36, 0x7610, R29 ;  /* 0x00007610241d7816 */ /* 0x000fce000000001d */
.L_x_3222:
[----:B------:R-:W-:-:S05]  /*0e00*/  HADD2.F32 R37, -RZ, R37.H1_H1 ;  /* 0x30000025ff257230 */ /* 0x000fca0000004100 */
[----:B------:R-:W-:Y:S01]  /*0e10*/  FMUL.FTZ R95, R37, R116 ;  /* 0x00000074255f7220 */ /* 0x000fe20000410000 */
[----:B------:R-:W-:Y:S06]  /*0e20*/  @P0 BRA `(.L_x_3223) ;  /* 0x0000000000080947 */ /* 0x000fec0003800000 */
[----:B------:R-:W-:Y:S05]  /*0e30*/  @P4 BRA `(.L_x_3224) ;  /* 0x00000000000c4947 */ /* 0x000fea0003800000 */
[----:B------:R-:W-:Y:S05]  /*0e40*/  BRA `(.L_x_3225) ;  /* 0x0000000000107947 */ /* 0x000fea0003800000 */
.L_x_3223:
[----:B-----5:R-:W-:-:S05]  /*0e50*/  HADD2.F32 R36, -RZ, R33.H1_H1 ;  /* 0x30000021ff247230 */ /* 0x020fca0000004100 */
[----:B------:R-:W-:-:S07]  /*0e60*/  FADD.FTZ R95, R36, R95 ;  /* 0x0000005f245f7221 */ /* 0x000fce0000010000 */
.L_x_3224:
[----:B------:R-:W-:-:S04]  /*0e70*/  F2FP.F16.F32.PACK_AB R36, RZ, R95 ;  /* 0x0000005fff24723e */ /* 0x000fc800000000ff */
[----:B------:R-:W-:-:S07]  /*0e80*/  PRMT R29, R29, 0x5410, R36 ;  /* 0x000054101d1d7816 */ /* 0x000fce0000000024 */
.L_x_3225:
[----:B------:R-:W-:-:S05]  /*0e90*/  HADD2.F32 R37, -RZ, R38.H0_H0 ;  /* 0x20000026ff257230 */ /* 0x000fca0000004100 */
[----:B------:R-:W-:Y:S01]  /*0ea0*/  FMUL.FTZ R96, R37, R116 ;  /* 0x0000007425607220 */ /* 0x000fe20000410000 */
[----:B------:R-:W-:Y:S06]  /*0eb0*/  @P0 BRA `(.L_x_3226) ;  /* 0x0000000000080947 */ /* 0x000fec0003800000 */
[----:B------:R-:W-:Y:S05]  /*0ec0*/  @P4 BRA `(.L_x_3227) ;  /* 0x00000000000c4947 */ /* 0x000fea0003800000 */
[----:B------:R-:W-:Y:S05]  /*0ed0*/  BRA `(.L_x_3228) ;  /* 0x0000000000107947 */ /* 0x000fea0003800000 */
.L_x_3226:
[----:B-----5:R-:W-:-:S05]  /*0ee0*/  HADD2.F32 R37, -RZ, R34.H0_H0 ;  /* 0x20000022ff257230 */ /* 0x020fca0000004100 */
[----:B------:R-:W-:-:S07]  /*0ef0*/  FADD.FTZ R96, R37, R96 ;  /* 0x0000006025607221 */ /* 0x000fce0000010000 */
.L_x_3227:
[----:B------:R-:W-:-:S04]  /*0f00*/  F2FP.F16.F32.PACK_AB R36, RZ, R96 ;  /* 0x00000060ff24723e */ /* 0x000fc800000000ff */
[----:B------:R-:W-:-:S07]  /*0f10*/  PRMT R30, R36, 0x7610, R30 ;  /* 0x00007610241e7816 */ /* 0x000fce000000001e */
.L_x_3228:
[----:B------:R-:W-:-:S05]  /*0f20*/  HADD2.F32 R103, -RZ, R38.H1_H1 ;  /* 0x30000026ff677230 */ /* 0x000fca0000004100 */
[----:B------:R-:W-:Y:S01]  /*0f30*/  FMUL.FTZ R103, R103, R116 ;  /* 0x0000007467677220 */ /* 0x000fe20000410000 */
[----:B------:R-:W-:Y:S06]  /*0f40*/  @P0 BRA `(.L_x_3229) ;  /* 0x0000000000080947 */ /* 0x000fec0003800000 */
[----:B------:R-:W-:Y:S05]  /*0f50*/  @P4 BRA `(.L_x_3230) ;  /* 0x00000000000c4947 */ /* 0x000fea0003800000 */
[----:B------:R-:W-:Y:S05]  /*0f60*/  BRA `(.L_x_3231) ;  /* 0x0000000000107947 */ /* 0x000fea0003800000 */
.L_x_3229:
[----:B-----5:R-:W-:-:S05]  /*0f70*/  HADD2.F32 R36, -RZ, R34.H1_H1 ;  /* 0x30000022ff247230 */ /* 0x020fca0000004100 */
[----:B------:R-:W-:-:S07]  /*0f80*/  FADD.FTZ R103, R36, R103 ;  /* 0x0000006724677221 */ /* 0x000fce0000010000 */
.L_x_3230:
[----:B------:R-:W-:-:S04]  /*0f90*/  F2FP.F16.F32.PACK_AB R36, RZ, R103 ;  /* 0x00000067ff24723e */ /* 0x000fc800000000ff */
[----:B------:R-:W-:-:S07]  /*0fa0*/  PRMT R30, R30, 0x5410, R36 ;  /* 0x000054101e1e7816 */ /* 0x000fce0000000024 */
.L_x_3231:
[----:B------:R-:W-:-:S05]  /*0fb0*/  HADD2.F32 R37, -RZ, R39.H0_H0 ;  /* 0x20000027ff257230 */ /* 0x000fca0000004100 */
[----:B------:R-:W-:Y:S01]  /*0fc0*/  FMUL.FTZ R104, R37, R116 ;  /* 0x0000007425687220 */ /* 0x000fe20000410000 */
[----:B------:R-:W-:Y:S06]  /*0fd0*/  @P0 BRA `(.L_x_3232) ;  /* 0x0000000000080947 */ /* 0x000fec0003800000 */
[----:B------:R-:W-:Y:S05]  /*0fe0*/  @P4 BRA `(.L_x_3233) ;  /* 0x00000000000c4947 */ /* 0x000fea0003800000 */
[----:B------:R-:W-:Y:S05]  /*0ff0*/  BRA `(.L_x_3234) ;  /* 0x0000000000107947 */ /* 0x000fea0003800000 */
.L_x_3232:
[----:B-----5:R-:W-:-:S05]  /*1000*/  HADD2.F32 R37, -RZ, R35.H0_H0 ;  /* 0x20000023ff257230 */ /* 0x020fca0000004100 */
[----:B------:R-:W-:-:S07]  /*1010*/  FADD.FTZ R104, R37, R104 ;  /* 0x0000006825687221 */ /* 0x000fce0000010000 */
.L_x_3233:
[----:B------:R-:W-:-:S04]  /*1020*/  F2FP.F16.F32.PACK_AB R36, RZ, R104 ;  /* 0x00000068ff24723e */ /* 0x000fc800000000ff */
[----:B------:R-:W-:-:S07]  /*1030*/  PRMT R31, R36, 0x7610, R31 ;  /* 0x00007610241f7816 */ /* 0x000fce000000001f */
.L_x_3234:
[----:B------:R-:W-:-:S05]  /*1040*/  HADD2.F32 R39, -RZ, R39.H1_H1 ;  /* 0x30000027ff277230 */ /* 0x000fca0000004100 */
[----:B------:R-:W-:Y:S01]  /*1050*/  FMUL.FTZ R111, R39, R116 ;  /* 0x00000074276f7220 */ /* 0x000fe20000410000 */
[----:B------:R-:W-:Y:S06]  /*1060*/  @P0 BRA `(.L_x_3235) ;  /* 0x0000000000080947 */ /* 0x000fec0003800000 */
[----:B------:R-:W-:Y:S05]  /*1070*/  @P4 BRA `(.L_x_3236) ;  /* 0x00000000000c4947 */ /* 0x000fea0003800000 */
[----:B------:R-:W-:Y:S05]  /*1080*/  BRA `(.L_x_3237) ;  /* 0x0000000000107947 */ /* 0x000fea0003800000 */
.L_x_3235:
[----:B-----5:R-:W-:-:S05]  /*1090*/  HADD2.F32 R36, -RZ, R35.H1_H1 ;  /* 0x30000023ff247230 */ /* 0x020fca0000004100 */
[----:B------:R-:W-:-:S07]  /*10a0*/  FADD.FTZ R111, R36, R111 ;  /* 0x0000006f246f7221 */ /* 0x000fce0000010000 */
.L_x_3236:
[----:B------:R-:W-:-:S04]  /*10b0*/  F2FP.F16.F32.PACK_AB R36, RZ, R111 ;  /* 0x0000006fff24723e */ /* 0x000fc800000000ff */
[----:B------:R-:W-:-:S07]  /*10c0*/  PRMT R31, R31, 0x5410, R36 ;  /* 0x000054101f1f7816 */ /* 0x000fce0000000024 */
.L_x_3237:
[----:B------:R-:W0:Y:S01]  /*10d0*/  @P4 LDC.64 R36, c[0x0][0x238] ;  /* 0x00008e00ff244b82 */ /* 0x000e220000000a00 */
[C---:B------:R-:W-:Y:S02]  /*10e0*/  IADD3 R117, R81.reuse, 0x100, RZ ;  /* 0x0000010051757810 */ /* 0x040fe40007ffe0ff */
[----:B0-----:R-:W-:-:S04]  /*10f0*/  @P4 LEA R36, P0, R81, R36, 0x4 ;  /* 0x0000002451244211 */ /* 0x001fc800078020ff */
[----:B------:R-:W-:-:S05]  /*1100*/  @P4 LEA.HI.X R37, R81, R37, RZ, 0x4, P0 ;  /* 0x0000002551254211 */ /* 0x000fca00000f24ff */
[----:B------:R0:W-:Y:S04]  /*1110*/  @P4 STG.E.128 desc[UR4][R36.64], R28 ;  /* 0x0000001c24004986 */ /* 0x0001e8000c101d04 */
.L_x_3213:
[----:B------:R-:W-:Y:S05]  /*1120*/  BSYNC B0 ;  /* 0x0000000000007941 */ /* 0x000fea0003800000 */
.L_x_3212:
        /* <DEDUP_REMOVED lines=18> */
.L_x_3240:
[----:B-----5:R-:W-:-:S05]  /*1250*/  HADD2.F32 R90, -RZ, R32.H0_H0 ;  /* 0x20000020ff5a7230 */ /* 0x020fca0000004100 */
[----:B------:R-:W-:-:S07]  /*1260*/  FADD.FTZ R83, R90, R83 ;  /* 0x000000535a537221 */ /* 0x000fce0000010000 */
.L_x_3241:
[----:B------:R-:W-:-:S04]  /*1270*/  F2FP.F16.F32.PACK_AB R89, RZ, R83 ;  /* 0x00000053ff59723e */ /* 0x000fc800000000ff */
[----:B------:R-:W-:-:S07]  /*1280*/  PRMT R28, R89, 0x7610, R28 ;  /* 0x00007610591c7816 */ /* 0x000fce000000001c */
.L_x_3242:
[----:B------:R-:W-:-:S05]  /*1290*/  HADD2.F32 R89, -RZ, R36.H1_H1 ;  /* 0x30000024ff597230 */ /* 0x000fca0000004100 */
[----:B------:R-:W-:Y:S01]  /*12a0*/  FMUL.FTZ R89, R89, R116 ;  /* 0x0000007459597220 */ /* 0x000fe20000410000 */
[----:B------:R-:W-:Y:S06]  /*12b0*/  @P0 BRA `(.L_x_3243) ;  /* 0x0000000000080947 */ /* 0x000fec0003800000 */
[----:B------:R-:W-:Y:S05]  /*12c0*/  @P4 BRA `(.L_x_3244) ;  /* 0x00000000000c4947 */ /* 0x000fea0003800000 */
[----:B------:R-:W-:Y:S05]  /*12d0*/  BRA `(.L_x_3245) ;  /* 0x0000000000107947 */ /* 0x000fea0003800000 */
.L_x_3243:
[----:B-----5:R-:W-:-:S05]  /*12e0*/  HADD2.F32 R36, -RZ, R32.H1_H1 ;  /* 0x30000020ff247230 */ /* 0x020fca0000004100 */
[----:B------:R-:W-:-:S07]  /*12f0*/  FADD.FTZ R89, R36, R89 ;  /* 0x0000005924597221 */ /* 0x000fce0000010000 */
.L_x_3244:
[----:B------:R-:W-:-:S04]  /*1300*/  F2FP.F16.F32.PACK_AB R36, RZ, R89 ;  /* 0x00000059ff24723e */ /* 0x000fc800000000ff */
[----:B------:R-:W-:-:S07]  /*1310*/  PRMT R28, R28, 0x5410, R36 ;  /* 0x000054101c1c7816 */ /* 0x000fce0000000024 */
.L_x_3245:
[----:B------:R-:W-:-:S05]  /*1320*/  HADD2.F32 R97, -RZ, R37.H0_H0 ;  /* 0x20000025ff617230 */ /* 0x000fca0000004100 */
[----:B------:R-:W-:Y:S01]  /*1330*/  FMUL.FTZ R90, R97, R116 ;  /* 0x00000074615a7220 */ /* 0x000fe20000410000 */
[----:B------:R-:W-:Y:S06]  /*1340*/  @P0 BRA `(.L_x_3246) ;  /* 0x0000000000080947 */ /* 0x000fec0003800000 */
[----:B------:R-:W-:Y:S05]  /*1350*/  @P4 BRA `(.L_x_3247) ;  /* 0x00000000000c4947 */ /* 0x000fea0003800000 */
[----:B------:R-:W-:Y:S05]  /*1360*/  BRA `(.L_x_3248) ;  /* 0x0000000000107947 */ /* 0x000fea0003800000 */
.L_x_3246:
[----:B-----5:R-:W-:-:S05]  /*1370*/  HADD2.F32 R97, -RZ, R33.H0_H0 ;  /* 0x20000021ff617230 */ /* 0x020fca0000004100 */
[----:B------:R-:W-:-:S07]  /*1380*/  FADD.FTZ R90, R97, R90 ;  /* 0x0000005a615a7221 */ /* 0x000fce0000010000 */
.L_x_3247:
[----:B------:R-:W-:-:S04]  /*1390*/  F2FP.F16.F32.PACK_AB R36, RZ, R90 ;  /* 0x0000005aff24723e */ /* 0x000fc800000000ff */
[----:B------:R-:W-:-:S07]  /*13a0*/  PRMT R29, R36, 0x7610, R29 ;  /* 0x00007610241d7816 */ /* 0x000fce000000001d */
.L_x_3248:
[----:B------:R-:W-:-:S05]  /*13b0*/  HADD2.F32 R37, -RZ, R37.H1_H1 ;  /* 0x30000025ff257230 */ /* 0x000fca0000004100 */
[----:B------:R-:W-:Y:S01]  /*13c0*/  FMUL.FTZ R97, R37, R116 ;  /* 0x0000007425617220 */ /* 0x000fe20000410000 */
[----:B------:R-:W-:Y:S06]  /*13d0*/  @P0 BRA `(.L_x_3249) ;  /* 0x0000000000080947 */ /* 0x000fec0003800000 */
[----:B------:R-:W-:Y:S05]  /*13e0*/  @P4 BRA `(.L_x_3250) ;  /* 0x00000000000c4947 */ /* 0x000fea0003800000 */
[----:B------:R-:W-:Y:S05]  /*13f0*/  BRA `(.L_x_3251) ;  /* 0x0000000000107947 */ /* 0x000fea0003800000 */
.L_x_3249:
[----:B-----5:R-:W-:-:S05]  /*1400*/  HADD2.F32 R36, -RZ, R33.H1_H1 ;  /* 0x30000021ff247230 */ /* 0x020fca0000004100 */
[----:B------:R-:W-:-:S07]  /*1410*/  FADD.FTZ R97, R36, R97 ;  /* 0x0000006124617221 */ /* 0x000fce0000010000 */
.L_x_3250:
[----:B------:R-:W-:-:S04]  /*1420*/  F2FP.F16.F32.PACK_AB R36, RZ, R97 ;  /* 0x00000061ff24723e */ /* 0x000fc800000000ff */
[----:B------:R-:W-:-:S07]  /*1430*/  PRMT R29, R29, 0x5410, R36 ;  /* 0x000054101d1d7816 */ /* 0x000fce0000000024 */
.L_x_3251:
[----:B------:R-:W-:-:S05]  /*1440*/  HADD2.F32 R37, -RZ, R38.H0_H0 ;  /* 0x20000026ff257230 */ /* 0x000fca0000004100 */
[----:B------:R-:W-:Y:S01]  /*1450*/  FMUL.FTZ R98, R37, R116 ;  /* 0x0000007425627220 */ /* 0x000fe20000410000 */
[----:B------:R-:W-:Y:S06]  /*1460*/  @P0 BRA `(.L_x_3252) ;  /* 0x0000000000080947 */ /* 0x000fec0003800000 */
[----:B------:R-:W-:Y:S05]  /*1470*/  @P4 BRA `(.L_x_3253) ;  /* 0x00000000000c4947 */ /* 0x000fea0003800000 */
[----:B------:R-:W-:Y:S05]  /*1480*/  BRA `(.L_x_3254) ;  /* 0x0000000000107947 */ /* 0x000fea0003800000 */
.L_x_3252:
[----:B-----5:R-:W-:-:S05]  /*1490*/  HADD2.F32 R37, -RZ, R34.H0_H0 ;  /* 0x20000022ff257230 */ /* 0x020fca0000004100 */
[----:B------:R-:W-:-:S07]  /*14a0*/  FADD.FTZ R98, R37, R98 ;  /* 0x0000006225627221 */ /* 0x000fce0000010000 */
.L_x_3253:
[----:B------:R-:W-:-:S04]  /*14b0*/  F2FP.F16.F32.PACK_AB R36, RZ, R98 ;  /* 0x00000062ff24723e */ /* 0x000fc800000000ff */
[----:B------:R-:W-:-:S07]  /*14c0*/  PRMT R30, R36, 0x7610, R30 ;  /* 0x00007610241e7816 */ /* 0x000fce000000001e */
.L_x_3254:
[----:B------:R-:W-:-:S05]  /*14d0*/  HADD2.F32 R105, -RZ, R38.H1_H1 ;  /* 0x30000026ff697230 */ /* 0x000fca0000004100 */
[----:B------:R-:W-:Y:S01]  /*14e0*/  FMUL.FTZ R105, R105, R116 ;  /* 0x0000007469697220 */ /* 0x000fe20000410000 */
[----:B------:R-:W-:Y:S06]  /*14f0*/  @P0 BRA `(.L_x_3255) ;  /* 0x0000000000080947 */ /* 0x000fec0003800000 */
[----:B------:R-:W-:Y:S05]  /*1500*/  @P4 BRA `(.L_x_3256) ;  /* 0x00000000000c4947 */ /* 0x000fea0003800000 */
[----:B------:R-:W-:Y:S05]  /*1510*/  BRA `(.L_x_3257) ;  /* 0x0000000000107947 */ /* 0x000fea0003800000 */
.L_x_3255:
[----:B-----5:R-:W-:-:S05]  /*1520*/  HADD2.F32 R36, -RZ, R34.H1_H1 ;  /* 0x30000022ff247230 */ /* 0x020fca0000004100 */
[----:B------:R-:W-:-:S07]  /*1530*/  FADD.FTZ R105, R36, R105 ;  /* 0x0000006924697221 */ /* 0x000fce0000010000 */
.L_x_3256:
[----:B------:R-:W-:-:S04]  /*1540*/  F2FP.F16.F32.PACK_AB R36, RZ, R105 ;  /* 0x00000069ff24723e */ /* 0x000fc800000000ff */
[----:B------:R-:W-:-:S07]  /*1550*/  PRMT R30, R30, 0x5410, R36 ;  /* 0x000054101e1e7816 */ /* 0x000fce0000000024 */
.L_x_3257:
[----:B------:R-:W-:-:S05]  /*1560*/  HADD2.F32 R37, -RZ, R39.H0_H0 ;  /* 0x20000027ff257230 */ /* 0x000fca0000004100 */
[----:B------:R-:W-:Y:S01]  /*1570*/  FMUL.FTZ R106, R37, R116 ;  /* 0x00000074256a7220 */ /* 0x000fe20000410000 */
[----:B------:R-:W-:Y:S06]  /*1580*/  @P0 BRA `(.L_x_3258) ;  /* 0x0000000000080947 */ /* 0x000fec0003800000 */
[----:B------:R-:W-:Y:S05]  /*1590*/  @P4 BRA `(.L_x_3259) ;  /* 0x00000000000c4947 */ /* 0x000fea0003800000 */
[----:B------:R-:W-:Y:S05]  /*15a0*/  BRA `(.L_x_3260) ;  /* 0x0000000000107947 */ /* 0x000fea0003800000 */
.L_x_3258:
[----:B-----5:R-:W-:-:S05]  /*15b0*/  HADD2.F32 R37, -RZ, R35.H0_H0 ;  /* 0x20000023ff257230 */ /* 0x020fca0000004100 */
[----:B------:R-:W-:-:S07]  /*15c0*/  FADD.FTZ R106, R37, R106 ;  /* 0x0000006a256a7221 */ /* 0x000fce0000010000 */
.L_x_3259:
[----:B------:R-:W-:-:S04]  /*15d0*/  F2FP.F16.F32.PACK_AB R36, RZ, R106 ;  /* 0x0000006aff24723e */ /* 0x000fc800000000ff */
[----:B------:R-:W-:-:S07]  /*15e0*/  PRMT R31, R36, 0x7610, R31 ;  /* 0x00007610241f7816 */ /* 0x000fce000000001f */
.L_x_3260:
[----:B------:R-:W-:-:S05]  /*15f0*/  HADD2.F32 R39, -RZ, R39.H1_H1 ;  /* 0x30000027ff277230 */ /* 0x000fca0000004100 */
[----:B------:R-:W-:Y:S01]  /*1600*/  FMUL.FTZ R112, R39, R116 ;  /* 0x0000007427707220 */ /* 0x000fe20000410000 */
[----:B------:R-:W-:Y:S06]  /*1610*/  @P0 BRA `(.L_x_3261) ;  /* 0x0000000000080947 */ /* 0x000fec0003800000 */
[----:B------:R-:W-:Y:S05]  /*1620*/  @P4 BRA `(.L_x_3262) ;  /* 0x00000000000c4947 */ /* 0x000fea0003800000 */
[----:B------:R-:W-:Y:S05]  /*1630*/  BRA `(.L_x_3263) ;  /* 0x0000000000107947 */ /* 0x000fea0003800000 */
.L_x_3261:
[----:B-----5:R-:W-:-:S05]  /*1640*/  HADD2.F32 R37, -RZ, R35.H1_H1 ;  /* 0x30000023ff257230 */ /* 0x020fca0000004100 */
[----:B------:R-:W-:-:S07]  /*1650*/  FADD.FTZ R112, R37, R112 ;  /* 0x0000007025707221 */ /* 0x000fce0000010000 */
.L_x_3262:
[----:B------:R-:W-:-:S04]  /*1660*/  F2FP.F16.F32.PACK_AB R36, RZ, R112 ;  /* 0x00000070ff24723e */ /* 0x000fc800000000ff */
[----:B------:R-:W-:-:S07]  /*1670*/  PRMT R31, R31, 0x5410, R36 ;  /* 0x000054101f1f7816 */ /* 0x000fce0000000024 */
.L_x_3263:
[----:B------:R-:W0:Y:S02]  /*1680*/  @P4 LDC.64 R36, c[0x0][0x238] ;  /* 0x00008e00ff244b82 */ /* 0x000e240000000a00 */
[----:B0-----:R-:W-:-:S04]  /*1690*/  @P4 LEA R36, P0, R117, R36, 0x4 ;  /* 0x0000002475244211 */ /* 0x001fc800078020ff */
[C---:B------:R-:W-:Y:S02]  /*16a0*/  @P4 LEA.HI.X R37, R117.reuse, R37, RZ, 0x4, P0 ;  /* 0x0000002575254211 */ /* 0x040fe400000f24ff */
[----:B------:R-:W-:-:S03]  /*16b0*/  IADD3 R117, R117, 0x100, RZ ;  /* 0x0000010075757810 */ /* 0x000fc60007ffe0ff */
[----:B------:R1:W-:Y:S04]  /*16c0*/  @P4 STG.E.128 desc[UR4][R36.64], R28 ;  /* 0x0000001c24004986 */ /* 0x0003e8000c101d04 */
.L_x_3239:
[----:B------:R-:W-:Y:S05]  /*16d0*/  BSYNC B0 ;  /* 0x0000000000007941 */ /* 0x000fea0003800000 */
.L_x_3238:
        /* <DEDUP_REMOVED lines=18> */
.L_x_3266:
[----:B-----5:R-:W-:-:S05]  /*1800*/  HADD2.F32 R91, -RZ, R32.H0_H0 ;  /* 0x20000020ff5b7230 */ /* 0x020fca0000004100 */
[----:B------:R-:W-:-:S07]  /*1810*/  FADD.FTZ R84, R91, R84 ;  /* 0x000000545b547221 */ /* 0x000fce0000010000 */
.L_x_3267:
[----:B------:R-:W-:-:S04]  /*1820*/  F2FP.F16.F32.PACK_AB R91, RZ, R84 ;  /* 0x00000054ff5b723e */ /* 0x000fc800000000ff */
[----:B------:R-:W-:-:S07]  /*1830*/  PRMT R28, R91, 0x7610, R28 ;  /* 0x000076105b1c7816 */ /* 0x000fce000000001c */
.L_x_3268:
[----:B------:R-:W-:-:S05]  /*1840*/  HADD2.F32 R91, -RZ, R36.H1_H1 ;  /* 0x30000024ff5b7230 */ /* 0x000fca0000004100 */
[----:B------:R-:W-:Y:S01]  /*1850*/  FMUL.FTZ R91, R91, R116 ;  /* 0x000000745b5b7220 */ /* 0x000fe20000410000 */
[----:B------:R-:W-:Y:S06]  /*1860*/  @P0 BRA `(.L_x_3269) ;  /* 0x0000000000080947 */ /* 0x000fec0003800000 */
[----:B------:R-:W-:Y:S05]  /*1870*/  @P4 BRA `(.L_x_3270) ;  /* 0x00000000000c4947 */ /* 0x000fea0003800000 */
[----:B------:R-:W-:Y:S05]  /*1880*/  BRA `(.L_x_3271) ;  /* 0x0000000000107947 */ /* 0x000fea0003800000 */
.L_x_3269:
[----:B-----5:R-:W-:-:S05]  /*1890*/  HADD2.F32 R36, -RZ, R32.H1_H1 ;  /* 0x30000020ff247230 */ /* 0x020fca0000004100 */
[----:B------:R-:W-:-:S07]  /*18a0*/  FADD.FTZ R91, R36, R91 ;  /* 0x0000005b245b7221 */ /* 0x000fce0000010000 */
.L_x_3270:
[----:B------:R-:W-:-:S04]  /*18b0*/  F2FP.F16.F32.PACK_AB R36, RZ, R91 ;  /* 0x0000005bff24723e */ /* 0x000fc800000000ff */
[----:B------:R-:W-:-:S07]  /*18c0*/  PRMT R28, R28, 0x5410, R36 ;  /* 0x000054101c1c7816 */ /* 0x000fce0000000024 */
.L_x_3271:
[----:B------:R-:W-:-:S05]  /*18d0*/  HADD2.F32 R99, -RZ, R37.H0_H0 ;  /* 0x20000025ff637230 */ /* 0x000fca0000004100 */
[----:B------:R-:W-:Y:S01]  /*18e0*/  FMUL.FTZ R92, R99, R116 ;  /* 0x00000074635c7220 */ /* 0x000fe20000410000 */
[----:B------:R-:W-:Y:S06]  /*18f0*/  @P0 BRA `(.L_x_3272) ;  /* 0x0000000000080947 */ /* 0x000fec0003800000 */
[----:B------:R-:W-:Y:S05]  /*1900*/  @P4 BRA `(.L_x_3273) ;  /* 0x00000000000c4947 */ /* 0x000fea0003800000 */
[----:B------:R-:W-:Y:S05]  /*1910*/  BRA `(.L_x_3274) ;  /* 0x0000000000107947 */ /* 0x000fea0003800000 */
.L_x_3272:
[----:B-----5:R-:W-:-:S05]  /*1920*/  HADD2.F32 R99, -RZ, R33.H0_H0 ;  /* 0x20000021ff637230 */ /* 0x020fca0000004100 */
[----:B------:R-:W-:-:S07]  /*1930*/  FADD.FTZ R92, R99, R92 ;  /* 0x0000005c635c7221 */ /* 0x000fce0000010000 */
.L_x_3273:
[----:B------:R-:W-:-:S04]  /*1940*/  F2FP.F16.F32.PACK_AB R36, RZ, R92 ;  /* 0x0000005cff24723e */ /* 0x000fc800000000ff */
[----:B------:R-:W-:-:S07]  /*1950*/  PRMT R29, R36, 0x7610, R29 ;  /* 0x00007610241d7816 */ /* 0x000fce000000001d */
.L_x_3274:
[----:B------:R-:W-:-:S05]  /*1960*/  HADD2.F32 R37, -RZ, R37.H1_H1 ;  /* 0x30000025ff257230 */ /* 0x000fca0000004100 */
[----:B------:R-:W-:Y:S01]  /*1970*/  FMUL.FTZ R99, R37, R116 ;  /* 0x0000007425637220 */ /* 0x000fe20000410000 */
[----:B------:R-:W-:Y:S06]  /*1980*/  @P0 BRA `(.L_x_3275) ;  /* 0x0000000000080947 */ /* 0x000fec0003800000 */
[----:B------:R-:W-:Y:S05]  /*1990*/  @P4 BRA `(.L_x_3276) ;  /* 0x00000000000c4947 */ /* 0x000fea0003800000 */
[----:B------:R-:W-:Y:S05]  /*19a0*/  BRA `(.L_x_3277) ;  /* 0x0000000000107947 */ /* 0x000fea0003800000 */
.L_x_3275:
[----:B-----5:R-:W-:-:S05]  /*19b0*/  HADD2.F32 R36, -RZ, R33.H1_H1 ;  /* 0x30000021ff247230 */ /* 0x020fca0000004100 */
[----:B------:R-:W-:-:S07]  /*19c0*/  FADD.FTZ R99, R36, R99 ;  /* 0x0000006324637221 */ /* 0x000fce0000010000 */
.L_x_3276:
[----:B------:R-:W-:-:S04]  /*19d0*/  F2FP.F16.F32.PACK_AB R36, RZ, R99 ;  /* 0x00000063ff24723e */ /* 0x000fc800000000ff */
[----:B------:R-:W-:-:S07]  /*19e0*/  PRMT R29, R29, 0x5410, R36 ;  /* 0x000054101d1d7816 */ /* 0x000fce0000000024 */
.L_x_3277:
[----:B------:R-:W-:-:S05]  /*19f0*/  HADD2.F32 R37, -RZ, R38.H0_H0 ;  /* 0x20000026ff257230 */ /* 0x000fca0000004100 */
[----:B------:R-:W-:Y:S01]  /*1a00*/  FMUL.FTZ R100, R37, R116 ;  /* 0x0000007425647220 */ /* 0x000fe20000410000 */
[----:B------:R-:W-:Y:S06]  /*1a10*/  @P0 BRA `(.L_x_3278) ;  /* 0x0000000000080947 */ /* 0x000fec0003800000 */
[----:B------:R-:W-:Y:S05]  /*1a20*/  @P4 BRA `(.L_x_3279) ;  /* 0x00000000000c4947 */ /* 0x000fea0003800000 */
[----:B------:R-:W-:Y:S05]  /*1a30*/  BRA `(.L_x_3280) ;  /* 0x0000000000107947 */ /* 0x000fea0003800000 */
.L_x_3278:
[----:B-----5:R-:W-:-:S05]  /*1a40*/  HADD2.F32 R37, -RZ, R34.H0_H0 ;  /* 0x20000022ff257230 */ /* 0x020fca0000004100 */
[----:B------:R-:W-:-:S07]  /*1a50*/  FADD.FTZ R100, R37, R100 ;  /* 0x0000006425647221 */ /* 0x000fce0000010000 */
.L_x_3279:
[----:B------:R-:W-:-:S04]  /*1a60*/  F2FP.F16.F32.PACK_AB R36, RZ, R100 ;  /* 0x00000064ff24723e */ /* 0x000fc800000000ff */
[----:B------:R-:W-:-:S07]  /*1a70*/  PRMT R30, R36, 0x7610, R30 ;  /* 0x00007610241e7816 */ /* 0x000fce000000001e */
.L_x_3280:
[----:B------:R-:W-:-:S05]  /*1a80*/  HADD2.F32 R107, -RZ, R38.H1_H1 ;  /* 0x30000026ff6b7230 */ /* 0x000fca0000004100 */
[----:B------:R-:W-:Y:S01]  /*1a90*/  FMUL.FTZ R107, R107, R116 ;  /* 0x000000746b6b7220 */ /* 0x000fe20000410000 */
[----:B------:R-:W-:Y:S06]  /*1aa0*/  @P0 BRA `(.L_x_3281) ;  /* 0x0000000000080947 */ /* 0x000fec0003800000 */
[----:B------:R-:W-:Y:S05]  /*1ab0*/  @P4 BRA `(.L_x_3282) ;  /* 0x00000000000c4947 */ /* 0x000fea0003800000 */
[----:B------:R-:W-:Y:S05]  /*1ac0*/  BRA `(.L_x_3283) ;  /* 0x0000000000107947 */ /* 0x000fea0003800000 */
.L_x_3281:
[----:B-----5:R-:W-:-:S05]  /*1ad0*/  HADD2.F32 R36, -RZ, R34.H1_H1 ;  /* 0x30000022ff247230 */ /* 0x020fca0000004100 */
[----:B------:R-:W-:-:S07]  /*1ae0*/  FADD.FTZ R107, R36, R107 ;  /* 0x0000006b246b7221 */ /* 0x000fce0000010000 */
.L_x_3282:
[----:B------:R-:W-:-:S04]  /*1af0*/  F2FP.F16.F32.PACK_AB R36, RZ, R107 ;  /* 0x0000006bff24723e */ /* 0x000fc800000000ff */
[----:B------:R-:W-:-:S07]  /*1b00*/  PRMT R30, R30, 0x5410, R36 ;  /* 0x000054101e1e7816 */ /* 0x000fce0000000024 */
.L_x_3283:
[----:B------:R-:W-:-:S05]  /*1b10*/  HADD2.F32 R37, -RZ, R39.H0_H0 ;  /* 0x20000027ff257230 */ /* 0x000fca0000004100 */
[----:B------:R-:W-:Y:S01]  /*1b20*/  FMUL.FTZ R108, R37, R116 ;  /* 0x00000074256c7220 */ /* 0x000fe20000410000 */
[----:B------:R-:W-:Y:S06]  /*1b30*/  @P0 BRA `(.L_x_3284) ;  /* 0x0000000000080947 */ /* 0x000fec0003800000 */
[----:B------:R-:W-:Y:S05]  /*1b40*/  @P4 BRA `(.L_x_3285) ;  /* 0x00000000000c4947 */ /* 0x000fea0003800000 */
[----:B------:R-:W-:Y:S05]  /*1b50*/  BRA `(.L_x_3286) ;  /* 0x0000000000107947 */ /* 0x000fea0003800000 */
.L_x_3284:
[----:B-----5:R-:W-:-:S05]  /*1b60*/  HADD2.F32 R37, -RZ, R35.H0_H0 ;  /* 0x20000023ff257230 */ /* 0x020fca0000004100 */
[----:B------:R-:W-:-:S07]  /*1b70*/  FADD.FTZ R108, R37, R108 ;  /* 0x0000006c256c7221 */ /* 0x000fce0000010000 */
.L_x_3285:
[----:B------:R-:W-:-:S04]  /*1b80*/  F2FP.F16.F32.PACK_AB R36, RZ, R108 ;  /* 0x0000006cff24723e */ /* 0x000fc800000000ff */
[----:B------:R-:W-:-:S07]  /*1b90*/  PRMT R31, R36, 0x7610, R31 ;  /* 0x00007610241f7816 */ /* 0x000fce000000001f */
.L_x_3286:
[----:B------:R-:W-:-:S05]  /*1ba0*/  HADD2.F32 R39, -RZ, R39.H1_H1 ;  /* 0x30000027ff277230 */ /* 0x000fca0000004100 */
[----:B------:R-:W-:Y:S01]  /*1bb0*/  FMUL.FTZ R113, R39, R116 ;  /* 0x0000007427717220 */ /* 0x000fe20000410000 */
[----:B------:R-:W-:Y:S06]  /*1bc0*/  @P0 BRA `(.L_x_3287) ;  /* 0x0000000000080947 */ /* 0x000fec0003800000 */
[----:B------:R-:W-:Y:S05]  /*1bd0*/  @P4 BRA `(.L_x_3288) ;  /* 0x00000000000c4947 */ /* 0x000fea0003800000 */
[----:B------:R-:W-:Y:S05]  /*1be0*/  BRA `(.L_x_3289) ;  /* 0x0000000000107947 */ /* 0x000fea0003800000 */
.L_x_3287:
[----:B-----5:R-:W-:-:S05]  /*1bf0*/  HADD2.F32 R36, -RZ, R35.H1_H1 ;  /* 0x30000023ff247230 */ /* 0x020fca0000004100 */
[----:B------:R-:W-:-:S07]  /*1c00*/  FADD.FTZ R113, R36, R113 ;  /* 0x0000007124717221 */ /* 0x000fce0000010000 */
.L_x_3288:
[----:B------:R-:W-:-:S04]  /*1c10*/  F2FP.F16.F32.PACK_AB R36, RZ, R113 ;  /* 0x00000071ff24723e */ /* 0x000fc800000000ff */
[----:B------:R-:W-:-:S07]  /*1c20*/  PRMT R31, R31, 0x5410, R36 ;  /* 0x000054101f1f7816 */ /* 0x000fce0000000024 */
.L_x_3289:
[----:B------:R-:W0:Y:S02]  /*1c30*/  @P4 LDC.64 R36, c[0x0][0x238] ;  /* 0x00008e00ff244b82 */ /* 0x000e240000000a00 */
[----:B0-----:R-:W-:-:S04]  /*1c40*/  @P4 LEA R36, P0, R117, R36, 0x4 ;  /* 0x0000002475244211 */ /* 0x001fc800078020ff */
[C---:B------:R-:W-:Y:S02]  /*1c50*/  @P4 LEA.HI.X R37, R117.reuse, R37, RZ, 0x4, P0 ;  /* 0x0000002575254211 */ /* 0x040fe400000f24ff */
[----:B------:R-:W-:-:S03]  /*1c60*/  IADD3 R117, R117, 0x100, RZ ;  /* 0x0000010075757810 */ /* 0x000fc60007ffe0ff */
[----:B------:R2:W-:Y:S04]  /*1c70*/  @P4 STG.E.128 desc[UR4][R36.64], R28 ;  /* 0x0000001c24004986 */ /* 0x0005e8000c101d04 */
.L_x_3265:
[----:B------:R-:W-:Y:S05]  /*1c80*/  BSYNC B0 ;  /* 0x0000000000007941 */ /* 0x000fea0003800000 */
.L_x_3264:
        /* <DEDUP_REMOVED lines=18> */
.L_x_3292:
[----:B-----5:R-:W-:-:S05]  /*1db0*/  HADD2.F32 R94, -RZ, R32.H0_H0 ;  /* 0x20000020ff5e7230 */ /* 0x020fca0000004100 */
[----:B------:R-:W-:-:S07]  /*1dc0*/  FADD.FTZ R85, R94, R85 ;  /* 0x000000555e557221 */ /* 0x000fce0000010000 */
.L_x_3293:
[----:B------:R-:W-:-:S04]  /*1dd0*/  F2FP.F16.F32.PACK_AB R93, RZ, R85 ;  /* 0x00000055ff5d723e */ /* 0x000fc800000000ff */
[----:B------:R-:W-:-:S07]  /*1de0*/  PRMT R28, R93, 0x7610, R28 ;  /* 0x000076105d1c7816 */ /* 0x000fce000000001c */
.L_x_3294:
[----:B------:R-:W-:-:S05]  /*1df0*/  HADD2.F32 R93, -RZ, R36.H1_H1 ;  /* 0x30000024ff5d7230 */ /* 0x000fca0000004100 */
[----:B------:R-:W-:Y:S01]  /*1e00*/  FMUL.FTZ R93, R93, R116 ;  /* 0x000000745d5d7220 */ /* 0x000fe20000410000 */
[----:B------:R-:W-:Y:S06]  /*1e10*/  @P0 BRA `(.L_x_3295) ;  /* 0x0000000000080947 */ /* 0x000fec0003800000 */
[----:B------:R-:W-:Y:S05]  /*1e20*/  @P4 BRA `(.L_x_3296) ;  /* 0x00000000000c4947 */ /* 0x000fea0003800000 */
[----:B------:R-:W-:Y:S05]  /*1e30*/  BRA `(.L_x_3297) ;  /* 0x0000000000107947 */ /* 0x000fea0003800000 */
.L_x_3295:
[----:B-----5:R-:W-:-:S05]  /*1e40*/  HADD2.F32 R36, -RZ, R32.H1_H1 ;  /* 0x30000020ff247230 */ /* 0x020fca0000004100 */
[----:B------:R-:W-:-:S07]  /*1e50*/  FADD.FTZ R93, R36, R93 ;  /* 0x0000005d245d7221 */ /* 0x000fce0000010000 */
.L_x_3296:
[----:B------:R-:W-:-:S04]  /*1e60*/  F2FP.F16.F32.PACK_AB R36, RZ, R93 ;  /* 0x0000005dff24723e */ /* 0x000fc800000000ff */
[----:B------:R-:W-:-:S07]  /*1e70*/  PRMT R28, R28, 0x5410, R36 ;  /* 0x000054101c1c7816 */ /* 0x000fce0000000024 */
.L_x_3297:
[----:B------:R-:W-:-:S05]  /*1e80*/  HADD2.F32 R101, -RZ, R37.H0_H0 ;  /* 0x20000025ff657230 */ /* 0x000fca0000004100 */
[----:B------:R-:W-:Y:S01]  /*1e90*/  FMUL.FTZ R94, R101, R116 ;  /* 0x00000074655e7220 */ /* 0x000fe20000410000 */
[----:B------:R-:W-:Y:S06]  /*1ea0*/  @P0 BRA `(.L_x_3298) ;  /* 0x0000000000080947 */ /* 0x000fec0003800000 */
[----:B------:R-:W-:Y:S05]  /*1eb0*/  @P4 BRA `(.L_x_3299) ;  /* 0x00000000000c4947 */ /* 0x000fea0003800000 */
[----:B------:R-:W-:Y:S05]  /*1ec0*/  BRA `(.L_x_3300) ;  /* 0x0000000000107947 */ /* 0x000fea0003800000 */
.L_x_3298:
[----:B-----5:R-:W-:-:S05]  /*1ed0*/  HADD2.F32 R101, -RZ, R33.H0_H0 ;  /* 0x20000021ff657230 */ /* 0x020fca0000004100 */
[----:B------:R-:W-:-:S07]  /*1ee0*/  FADD.FTZ R94, R101, R94 ;  /* 0x0000005e655e7221 */ /* 0x000fce0000010000 */
.L_x_3299:
[----:B------:R-:W-:-:S04]  /*1ef0*/  F2FP.F16.F32.PACK_AB R36, RZ, R94 ;  /* 0x0000005eff24723e */ /* 0x000fc800000000ff */
[----:B------:R-:W-:-:S07]  /*1f00*/  PRMT R29, R36, 0x7610, R29 ;  /* 0x00007610241d7816 */ /* 0x000fce000000001d */
.L_x_3300:
[----:B------:R-:W-:-:S05]  /*1f10*/  HADD2.F32 R37, -RZ, R37.H1_H1 ;  /* 0x30000025ff257230 */ /* 0x000fca0000004100 */
[----:B------:R-:W-:Y:S01]  /*1f20*/  FMUL.FTZ R101, R37, R116 ;  /* 0x0000007425657220 */ /* 0x000fe20000410000 */
[----:B------:R-:W-:Y:S06]  /*1f30*/  @P0 BRA `(.L_x_3301) ;  /* 0x0000000000080947 */ /* 0x000fec0003800000 */
[----:B------:R-:W-:Y:S05]  /*1f40*/  @P4 BRA `(.L_x_3302) ;  /* 0x00000000000c4947 */ /* 0x000fea0003800000 */
[----:B------:R-:W-:Y:S05]  /*1f50*/  BRA `(.L_x_3303) ;  /* 0x0000000000107947 */ /* 0x000fea0003800000 */
.L_x_3301:
[----:B-----5:R-:W-:-:S05]  /*1f60*/  HADD2.F32 R36, -RZ, R33.H1_H1 ;  /* 0x30000021ff247230 */ /* 0x020fca0000004100 */
[----:B------:R-:W-:-:S07]  /*1f70*/  FADD.FTZ R101, R36, R101 ;  /* 0x0000006524657221 */ /* 0x000fce0000010000 */
.L_x_3302:
[----:B------:R-:W-:-:S04]  /*1f80*/  F2FP.F16.F32.PACK_AB R36, RZ, R101 ;  /* 0x00000065ff24723e */ /* 0x000fc800000000ff */
[----:B------:R-:W-:-:S07]  /*1f90*/  PRMT R29, R29, 0x5410, R36 ;  /* 0x000054101d1d7816 */ /* 0x000fce0000000024 */
.L_x_3303:
[----:B------:R-:W-:-:S05]  /*1fa0*/  HADD2.F32 R37, -RZ, R38.H0_H0 ;  /* 0x20000026ff257230 */ /* 0x000fca0000004100 */
[----:B------:R-:W-:Y:S01]  /*1fb0*/  FMUL.FTZ R102, R37, R116 ;  /* 0x0000007425667220 */ /* 0x000fe20000410000 */
[----:B------:R-:W-:Y:S06]  /*1fc0*/  @P0 BRA `(.L_x_3304) ;  /* 0x0000000000080947 */ /* 0x000fec0003800000 */
[----:B------:R-:W-:Y:S05]  /*1fd0*/  @P4 BRA `(.L_x_3305) ;  /* 0x00000000000c4947 */ /* 0x000fea0003800000 */
[----:B------:R-:W-:Y:S05]  /*1fe0*/  BRA `(.L_x_3306) ;  /* 0x0000000000107947 */ /* 0x000fea0003800000 */
.L_x_3304:
[----:B-----5:R-:W-:-:S05]  /*1ff0*/  HADD2.F32 R37, -RZ, R34.H0_H0 ;  /* 0x20000022ff257230 */ /* 0x020fca0000004100 */
[----:B------:R-:W-:-:S07]  /*2000*/  FADD.FTZ R102, R37, R102 ;  /* 0x0000006625667221 */ /* 0x000fce0000010000 */
.L_x_3305:
[----:B------:R-:W-:-:S04]  /*2010*/  F2FP.F16.F32.PACK_AB R36, RZ, R102 ;  /* 0x00000066ff24723e */ /* 0x000fc800000000ff */
[----:B------:R-:W-:-:S07]  /*2020*/  PRMT R30, R36, 0x7610, R30 ;  /* 0x00007610241e7816 */ /* 0x000fce000000001e */
.L_x_3306:
[----:B------:R-:W-:-:S05]  /*2030*/  HADD2.F32 R109, -RZ, R38.H1_H1 ;  /* 0x30000026ff6d7230 */ /* 0x000fca0000004100 */
[----:B------:R-:W-:Y:S01]  /*2040*/  FMUL.FTZ R109, R109, R116 ;  /* 0x000000746d6d7220 */ /* 0x000fe20000410000 */
[----:B------:R-:W-:Y:S06]  /*2050*/  @P0 BRA `(.L_x_3307) ;  /* 0x0000000000080947 */ /* 0x000fec0003800000 */
[----:B------:R-:W-:Y:S05]  /*2060*/  @P4 BRA `(.L_x_3308) ;  /* 0x00000000000c4947 */ /* 0x000fea0003800000 */
[----:B------:R-:W-:Y:S05]  /*2070*/  BRA `(.L_x_3309) ;  /* 0x0000000000107947 */ /* 0x000fea0003800000 */
.L_x_3307:
[----:B-----5:R-:W-:-:S05]  /*2080*/  HADD2.F32 R36, -RZ, R34.H1_H1 ;  /* 0x30000022ff247230 */ /* 0x020fca0000004100 */
[----:B------:R-:W-:-:S07]  /*2090*/  FADD.FTZ R109, R36, R109 ;  /* 0x0000006d246d7221 */ /* 0x000fce0000010000 */
.L_x_3308:
[----:B------:R-:W-:-:S04]  /*20a0*/  F2FP.F16.F32.PACK_AB R36, RZ, R109 ;  /* 0x0000006dff24723e */ /* 0x000fc800000000ff */
[----:B------:R-:W-:-:S07]  /*20b0*/  PRMT R30, R30, 0x5410, R36 ;  /* 0x000054101e1e7816 */ /* 0x000fce0000000024 */
.L_x_3309:
[----:B------:R-:W-:-:S05]  /*20c0*/  HADD2.F32 R37, -RZ, R39.H0_H0 ;  /* 0x20000027ff257230 */ /* 0x000fca0000004100 */
[----:B------:R-:W-:Y:S01]  /*20d0*/  FMUL.FTZ R110, R37, R116 ;  /* 0x00000074256e7220 */ /* 0x000fe20000410000 */
[----:B------:R-:W-:Y:S06]  /*20e0*/  @P0 BRA `(.L_x_3310) ;  /* 0x0000000000080947 */ /* 0x000fec0003800000 */
[----:B------:R-:W-:Y:S05]  /*20f0*/  @P4 BRA `(.L_x_3311) ;  /* 0x00000000000c4947 */ /* 0x000fea0003800000 */
[----:B------:R-:W-:Y:S05]  /*2100*/  BRA `(.L_x_3312) ;  /* 0x0000000000107947 */ /* 0x000fea0003800000 */
.L_x_3310:
[----:B-----5:R-:W-:-:S05]  /*2110*/  HADD2.F32 R37, -RZ, R35.H0_H0 ;  /* 0x20000023ff257230 */ /* 0x020fca0000004100 */
[----:B------:R-:W-:-:S07]  /*2120*/  FADD.FTZ R110, R37, R110 ;  /* 0x0000006e256e7221 */ /* 0x000fce0000010000 */
.L_x_3311:
[----:B------:R-:W-:-:S04]  /*2130*/  F2FP.F16.F32.PACK_AB R36, RZ, R110 ;  /* 0x0000006eff24723e */ /* 0x000fc800000000ff */
[----:B------:R-:W-:-:S07]  /*2140*/  PRMT R31, R36, 0x7610, R31 ;  /* 0x00007610241f7816 */ /* 0x000fce000000001f */
.L_x_3312:
[----:B------:R-:W-:-:S05]  /*2150*/  HADD2.F32 R39, -RZ, R39.H1_H1 ;  /* 0x30000027ff277230 */ /* 0x000fca0000004100 */
[----:B------:R-:W-:Y:S01]  /*2160*/  FMUL.FTZ R114, R39, R116 ;  /* 0x0000007427727220 */ /* 0x000fe20000410000 */
[----:B------:R-:W-:Y:S06]  /*2170*/  @P0 BRA `(.L_x_3313) ;  /* 0x0000000000080947 */ /* 0x000fec0003800000 */
[----:B------:R-:W-:Y:S05]  /*2180*/  @P4 BRA `(.L_x_3314) ;  /* 0x00000000000c4947 */ /* 0x000fea0003800000 */
[----:B------:R-:W-:Y:S05]  /*2190*/  BRA `(.L_x_3315) ;  /* 0x0000000000107947 */ /* 0x000fea0003800000 */
.L_x_3313:
[----:B-----5:R-:W-:-:S05]  /*21a0*/  HADD2.F32 R37, -RZ, R35.H1_H1 ;  /* 0x30000023ff257230 */ /* 0x020fca0000004100 */
[----:B------:R-:W-:-:S07]  /*21b0*/  FADD.FTZ R114, R37, R114 ;  /* 0x0000007225727221 */ /* 0x000fce0000010000 */
.L_x_3314:
[----:B------:R-:W-:-:S04]  /*21c0*/  F2FP.F16.F32.PACK_AB R36, RZ, R114 ;  /* 0x00000072ff24723e */ /* 0x000fc800000000ff */
[----:B------:R-:W-:-:S07]  /*21d0*/  PRMT R31, R31, 0x5410, R36 ;  /* 0x000054101f1f7816 */ /* 0x000fce0000000024 */
.L_x_3315:
[----:B------:R-:W0:Y:S02]  /*21e0*/  @P4 LDC.64 R36, c[0x0][0x238] ;  /* 0x00008e00ff244b82 */ /* 0x000e240000000a00 */
[----:B0-----:R-:W-:-:S04]  /*21f0*/  @P4 LEA R36, P0, R117, R36, 0x4 ;  /* 0x0000002475244211 */ /* 0x001fc800078020ff */
[----:B------:R-:W-:-:S05]  /*2200*/  @P4 LEA.HI.X R37, R117, R37, RZ, 0x4, P0 ;  /* 0x0000002575254211 */ /* 0x000fca00000f24ff */
[----:B------:R3:W-:Y:S04]  /*2210*/  @P4 STG.E.128 desc[UR4][R36.64], R28 ;  /* 0x0000001c24004986 */ /* 0x0007e8000c101d04 */
.L_x_3291:
[----:B------:R-:W-:Y:S05]  /*2220*/  BSYNC B0 ;  /* 0x0000000000007941 */ /* 0x000fea0003800000 */
.L_x_3290:
        /* <DEDUP_REMOVED lines=41> */
[----:B------:R-:W-:-:S03]  /*24c0*/  P2R R36, PR, RZ, 0x40 ;  /* 0x00000040ff247803 */ /* 0x000fc60000000000 */
        /* <DEDUP_REMOVED lines=88> */
.L_x_3336:
        /* <DEDUP_REMOVED lines=18> */
[----:B------:R-:W-:-:S04]  /*2b70*/  @!P0 MOV R117, R63 ;  /* 0x0000003f00758202 */ /* 0x000fc80000000f00 */
[----:B------:R-:W-:Y:S01]  /*2b80*/  I2FP.F32.S32 R121, R117 ;  /* 0x0000007500797245 */ /* 0x000fe20000201400 */
[----:B------:R-:W2:Y:S01]  /*2b90*/  SHFL.DOWN PT, R118, R117, 0x4, 0x1f ;  /* 0x08801f0075767f89 */ /* 0x000ea200000e0000 */
        /* <DEDUP_REMOVED lines=80> */
[----:B------:R-:W-:Y:S01]  /*30a0*/  FMUL.FTZ R122, R116, R37 ;  /* 0x00000025747a7220 */ /* 0x000fe20000410000 */
[----:B------:R-:W-:Y:S01]  /*30b0*/  FADD.FTZ R37, R96, -R117 ;  /* 0x8000007560257221 */ /* 0x000fe20000010000 */
[----:B------:R-:W-:-:S02]  /*30c0*/  FMUL.FTZ R121, R116, R121 ;  /* 0x0000007974797220 */ /* 0x000fc40000410000 */
[----:B------:R-:W-:Y:S01]  /*30d0*/  F2FP.F16.F32.PACK_AB R36, R39, R36 ;  /* 0x000000242724723e */ /* 0x000fe200000000ff */
[----:B------:R-:W-:Y:S01]  /*30e0*/  FMUL.FTZ R120, R116, R37 ;  /* 0x0000002574787220 */ /* 0x000fe20000410000 */
[--C-:B------:R-:W-:Y:S01]  /*30f0*/  FADD.FTZ R39, R95, -R117.reuse ;  /* 0x800000755f277221 */ /* 0x100fe20000010000 */
[----:B------:R-:W-:Y:S01]  /*3100*/  FADD.FTZ R37, R104, -R117 ;  /* 0x8000007568257221 */ /* 0x000fe20000010000 */
[----:B------:R-:W-:Y:S01]  /*3110*/  FFMA.FTZ R122, R5, R122, R13 ;  /* 0x0000007a057a7223 */ /* 0x000fe2000001000d */
[----:B------:R-:W-:Y:S01]  /*3120*/  FFMA.FTZ R120, R7, R120, R15 ;  /* 0x0000007807787223 */ /* 0x000fe2000001000f */
[C---:B------:R-:W-:Y:S01]  /*3130*/  FMUL.FTZ R39, R116.reuse, R39 ;  /* 0x0000002774277220 */ /* 0x040fe20000410000 */
[C---:B------:R-:W-:Y:S01]  /*3140*/  FMUL.FTZ R38, R116.reuse, R37 ;  /* 0x0000002574267220 */ /* 0x040fe20000410000 */
[----:B------:R-:W-:Y:S01]  /*3150*/  FMUL.FTZ R37, R116, R123 ;  /* 0x0000007b74257220 */ /* 0x000fe20000410000 */
[----:B------:R-:W-:Y:S01]  /*3160*/  FFMA.FTZ R121, R8, R121, R16 ;  /* 0x0000007908797223 */ /* 0x000fe20000010010 */
[----:B------:R-:W-:Y:S01]  /*3170*/  FFMA.FTZ R39, R6, R39, R14 ;  /* 0x0000002706277223 */ /* 0x000fe2000001000e */
[----:B------:R-:W-:Y:S01]  /*3180*/  FFMA.FTZ R123, R9, R38, R17 ;  /* 0x00000026097b7223 */ /* 0x000fe20000010011 */
[----:B------:R-:W-:Y:S01]  /*3190*/  FFMA.FTZ R124, R10, R37, R18 ;  /* 0x000000250a7c7223 */ /* 0x000fe20000010012 */
[----:B0-----:R-:W-:Y:S01]  /*31a0*/  IMAD.WIDE.U32 R118, R81, 0x10, R118 ;  /* 0x0000001051767825 */ /* 0x001fe200078e0076 */
[----:B------:R-:W-:-:S02]  /*31b0*/  F2FP.F16.F32.PACK_AB R38, R121, R120 ;  /* 0x000000787926723e */ /* 0x000fc400000000ff */
[----:B------:R-:W-:Y:S02]  /*31c0*/  F2FP.F16.F32.PACK_AB R37, R39, R122 ;  /* 0x0000007a2725723e */ /* 0x000fe400000000ff */
[----:B------:R-:W-:Y:S02]  /*31d0*/  F2FP.F16.F32.PACK_AB R39, R124, R123 ;  /* 0x0000007b7c27723e */ /* 0x000fe400000000ff */
[----:B------:R-:W-:-:S03]  /*31e0*/  IADD3 R81, R81, 0x100, RZ ;  /* 0x0000010051517810 */ /* 0x000fc60007ffe0ff */
[----:B------:R0:W-:Y:S04]  /*31f0*/  STG.E.128 desc[UR4][R118.64], R36 ;  /* 0x0000002476007986 */ /* 0x0001e8000c101d04 */
.L_x_3318:
[----:B------:R-:W-:Y:S05]  /*3200*/  BSYNC B0 ;  /* 0x0000000000007941 */ /* 0x000fea0003800000 */
.L_x_3317:
        /* <DEDUP_REMOVED lines=14> */
[--C-:B------:R-:W-:Y:S01]  /*32f0*/  FADD.FTZ R37, R106, -R117.reuse ;  /* 0x800000756a257221 */ /* 0x100fe20000010000 */
[--C-:B------:R-:W-:Y:S01]  /*3300*/  FADD.FTZ R125, R112, -R117.reuse ;  /* 0x80000075707d7221 */ /* 0x100fe20000010000 */
[----:B------:R-:W-:Y:S01]  /*3310*/  FMUL.FTZ R121, R116, R121 ;  /* 0x0000007974797220 */ /* 0x000fe20000410000 */
[----:B------:R-:W-:Y:S01]  /*3320*/  F2FP.F16.F32.PACK_AB R36, R39, R36 ;  /* 0x000000242724723e */ /* 0x000fe200000000ff */
        /* <DEDUP_REMOVED lines=17> */
.L_x_3320:
[----:B------:R-:W-:Y:S05]  /*3440*/  BSYNC B0 ;  /* 0x0000000000007941 */ /* 0x000fea0003800000 */
.L_x_3319:
        /* <DEDUP_REMOVED lines=8> */
[C---:B------:R-:W-:Y:S01]  /*34d0*/  FMUL.FTZ R39, R116.reuse, R39 ;  /* 0x0000002774277220 */ /* 0x040fe20000410000 */
[--C-:B------:R-:W-:Y:S01]  /*34e0*/  FADD.FTZ R123, R113, -R117.reuse ;  /* 0x80000075717b7221 */ /* 0x100fe20000010000 */
[----:B------:R-:W-:Y:S01]  /*34f0*/  FMUL.FTZ R121, R116, R121 ;  /* 0x0000007974797220 */ /* 0x000fe20000410000 */
[----:B------:R-:W-:Y:S01]  /*3500*/  FFMA.FTZ R36, R51, R37, R58 ;  /* 0x0000002533247223 */ /* 0x000fe2000001003a */
[----:B------:R-:W-:Y:S01]  /*3510*/  FFMA.FTZ R39, R53, R39, R60 ;  /* 0x0000002735277223 */ /* 0x000fe2000001003c */
[----:B------:R-:W-:Y:S01]  /*3520*/  FADD.FTZ R37, R99, -R117 ;  /* 0x8000007563257221 */ /* 0x000fe20000010000 */
[----:B------:R-:W-:-:S03]  /*3530*/  FFMA.FTZ R121, R52, R121, R40 ;  /* 0x0000007934797223 */ /* 0x000fc60000010028 */
[----:B------:R-:W-:Y:S01]  /*3540*/  F2FP.F16.F32.PACK_AB R36, R39, R36 ;  /* 0x000000242724723e */ /* 0x000fe200000000ff */
[--C-:B------:R-:W-:Y:S01]  /*3550*/  FADD.FTZ R39, R100, -R117.reuse ;  /* 0x8000007564277221 */ /* 0x100fe20000010000 */
[C---:B------:R-:W-:Y:S01]  /*3560*/  FMUL.FTZ R120, R116.reuse, R37 ;  /* 0x0000002574787220 */ /* 0x040fe20000410000 */
[--C-:B------:R-:W-:Y:S02]  /*3570*/  FADD.FTZ R37, R107, -R117.reuse ;  /* 0x800000756b257221 */ /* 0x100fe40000010000 */
[----:B------:R-:W-:Y:S01]  /*3580*/  FMUL.FTZ R38, R116, R39 ;  /* 0x0000002774267220 */ /* 0x000fe20000410000 */
[----:B------:R-:W-:Y:S01]  /*3590*/  FADD.FTZ R39, R108, -R117 ;  /* 0x800000756c277221 */ /* 0x000fe20000010000 */
[C---:B------:R-:W-:Y:S01]  /*35a0*/  FMUL.FTZ R122, R116.reuse, R37 ;  /* 0x00000025747a7220 */ /* 0x040fe20000410000 */
[C---:B------:R-:W-:Y:S01]  /*35b0*/  FMUL.FTZ R37, R116.reuse, R123 ;  /* 0x0000007b74257220 */ /* 0x040fe20000410000 */
[----:B------:R-:W-:Y:S01]  /*35c0*/  FFMA.FTZ R120, R55, R120, R61 ;  /* 0x0000007837787223 */ /* 0x000fe2000001003d */
[----:B------:R-:W-:Y:S01]  /*35d0*/  FMUL.FTZ R39, R116, R39 ;  /* 0x0000002774277220 */ /* 0x000fe20000410000 */
[----:B------:R-:W-:Y:S01]  /*35e0*/  FFMA.FTZ R123, R57, R122, R62 ;  /* 0x0000007a397b7223 */ /* 0x000fe2000001003e */
[----:B------:R-:W-:Y:S01]  /*35f0*/  FFMA.FTZ R38, R54, R38, R41 ;  /* 0x0000002636267223 */ /* 0x000fe20000010029 */
[----:B------:R-:W-:Y:S01]  /*3600*/  FFMA.FTZ R122, R59, R37, R64 ;  /* 0x000000253b7a7223 */ /* 0x000fe20000010040 */
[----:B------:R-:W-:Y:S01]  /*3610*/  FFMA.FTZ R39, R56, R39, R42 ;  /* 0x0000002738277223 */ /* 0x000fe2000001002a */
[----:B------:R-:W-:Y:S01]  /*3620*/  F2FP.F16.F32.PACK_AB R37, R120, R121 ;  /* 0x000000797825723e */ /* 0x000fe200000000ff */
[----:B0-----:R-:W-:Y:S01]  /*3630*/  IMAD.WIDE.U32 R118, R81, 0x10, R118 ;  /* 0x0000001051767825 */ /* 0x001fe200078e0076 */
[----:B------:R-:W-:-:S02]  /*3640*/  F2FP.F16.F32.PACK_AB R38, R123, R38 ;  /* 0x000000267b26723e */ /* 0x000fc400000000ff */
[----:B------:R-:W-:Y:S02]  /*3650*/  F2FP.F16.F32.PACK_AB R39, R122, R39 ;  /* 0x000000277a27723e */ /* 0x000fe400000000ff */
[----:B------:R-:W-:-:S03]  /*3660*/  IADD3 R81, R81, 0x100, RZ ;  /* 0x0000010051517810 */ /* 0x000fc60007ffe0ff */
[----:B------:R3:W-:Y:S04]  /*3670*/  STG.E.128 desc[UR4][R118.64], R36 ;  /* 0x0000002476007986 */ /* 0x0007e8000c101d04 */
.L_x_3322:
[----:B------:R-:W-:Y:S05]  /*3680*/  BSYNC B0 ;  /* 0x0000000000007941 */ /* 0x000fea0003800000 */
.L_x_3321:
        /* <DEDUP_REMOVED lines=22> */
[----:B------:R-:W-:Y:S01]  /*37f0*/  F2FP.F16.F32.PACK_AB R39, R123, R122 ;  /* 0x0000007a7b27723e */ /* 0x000fe200000000ff */
[----:B------:R-:W-:Y:S01]  /*3800*/  FFMA.FTZ R116, R43, R38, R71 ;  /* 0x000000262b747223 */ /* 0x000fe20000010047 */
[----:B------:R-:W-:Y:S01]  /*3810*/  FFMA.FTZ R36, R65, R36, R73 ;  /* 0x0000002441247223 */ /* 0x000fe20000010049 */
[----:B------:R-:W-:Y:S01]  /*3820*/  FFMA.FTZ R123, R70, R117, R78 ;  /* 0x00000075467b7223 */ /* 0x000fe2000001004e */
[----:B------:R-:W-:Y:S01]  /*3830*/  FFMA.FTZ R121, R68, R121, R76 ;  /* 0x0000007944797223 */ /* 0x000fe2000001004c */
[----:B------:R-:W-:Y:S01]  /*3840*/  FFMA.FTZ R38, R67, R120, R75 ;  /* 0x0000007843267223 */ /* 0x000fe2000001004b */
[----:B------:R-:W-:-:S03]  /*3850*/  FFMA.FTZ R117, R66, R37, R74 ;  /* 0x0000002542757223 */ /* 0x000fc6000001004a */
[----:B------:R-:W-:Y:S02]  /*3860*/  F2FP.F16.F32.PACK_AB R37, R121, R36 ;  /* 0x000000247925723e */ /* 0x000fe400000000ff */
[----:B------:R-:W-:Y:S01]  /*3870*/  F2FP.F16.F32.PACK_AB R38, R123, R38 ;  /* 0x000000267b26723e */ /* 0x000fe200000000ff */
[----:B0-----:R-:W-:Y:S01]  /*3880*/  IMAD.WIDE.U32 R118, R81, 0x10, R118 ;  /* 0x0000001051767825 */ /* 0x001fe200078e0076 */
[----:B------:R-:W-:-:S05]  /*3890*/  F2FP.F16.F32.PACK_AB R36, R117, R116 ;  /* 0x000000747524723e */ /* 0x000fca00000000ff */
[----:B------:R4:W-:Y:S02]  /*38a0*/  STG.E.128 desc[UR4][R118.64], R36 ;  /* 0x0000002476007986 */ /* 0x0009e4000c101d04 */
.L_x_3324:
[----:B------:R-:W-:Y:S05]  /*38b0*/  BSYNC B0 ;  /* 0x0000000000007941 */ /* 0x000fea0003800000 */
.L_x_3323:
[----:B------:R-:W-:Y:S02]  /*38c0*/  ISETP.NE.AND P0, PT, R115, RZ, PT ;  /* 0x000000ff7300720c */ /* 0x000fe40003f05270 */
[----:B------:R-:W-:Y:S02]  /*38d0*/  IADD3 R86, R86, UR8, RZ ;  /* 0x0000000856567c10 */ /* 0x000fe4000fffe0ff */
[----:B------:R-:W-:Y:S02]  /*38e0*/  SEL R115, RZ, 0x1, P0 ;  /* 0x00000001ff737807 */ /* 0x000fe40000000000 */
[----:B------:R-:W-:-:S13]  /*38f0*/  ISETP.GE.AND P0, PT, R86, UR9, PT ;  /* 0x0000000956007c0c */ /* 0x000fda000bf06270 */
[----:B------:R-:W-:Y:S05]  /*3900*/  @!P0 BRA `(.L_x_3325) ;  /* 0xffffffd000748947 */ /* 0x000fea000383ffff */
[----:B------:R-:W-:Y:S05]  /*3910*/  EXIT ;  /* 0x000000000000794d */ /* 0x000fea0003800000 */
.L_x_3316:
[----:B------:R-:W-:Y:S01]  /*3920*/  HFMA2.MMA R117, -RZ, RZ, 0, 5.9604644775390625e-08 ;  /* 0x00000001ff757435 */ /* 0x000fe200000001ff */
[----:B------:R-:W-:Y:S02]  /*3930*/  MOV R125, R38 ;  /* 0x00000026007d7202 */ /* 0x000fe40000000f00 */
[----:B------:R-:W-:Y:S02]  /*3940*/  MOV R118, 0x1f ;  /* 0x0000001f00767802 */ /* 0x000fe40000000f00 */
[----:B------:R-:W-:-:S07]  /*3950*/  MOV R119, 0xffffffff ;  /* 0xffffffff00777802 */ /* 0x000fce0000000f00 */
[----:B-----5:R-:W-:Y:S05]  /*3960*/  WARPSYNC.COLLECTIVE R119, `(.L_x_3326) ;  /* 0x0000000077087348 */ /* 0x020fea0003c00000 */
[----:B------:R0:W1:Y:S02]  /*3970*/  SHFL.BFLY P6, R124, R125, R117, R118 ;  /* 0x0c0000757d7c7389 */ /* 0x00006400000c0076 */
[----:B01---5:R-:W-:Y:S01]  /*3980*/  ENDCOLLECTIVE ;  /* 0x000000000000791b */ /* 0x023fe20003800000 */
.L_x_3326:
[----:B------:R-:W-:Y:S01]  /*3990*/  HFMA2.MMA R117, -RZ, RZ, 0, 1.1920928955078125e-07 ;  /* 0x00000002ff757435 */ /* 0x000fe200000001ff */
[----:B------:R-:W-:-:S05]  /*39a0*/  MOV R37, R124 ;  /* 0x0000007c00257202 */ /* 0x000fca0000000f00 */
[----:B------:R-:W-:-:S05]  /*39b0*/  FADD.FTZ R120, R38, R37 ;  /* 0x0000002526787221 */ /* 0x000fca0000010000 */
[----:B------:R-:W-:-:S07]  /*39c0*/  MOV R125, R120 ;  /* 0x00000078007d7202 */ /* 0x000fce0000000f00 */
[----:B------:R-:W-:Y:S05]  /*39d0*/  WARPSYNC.COLLECTIVE R119, `(.L_x_3327) ;  /* 0x0000000077087348 */ /* 0x000fea0003c00000 */
[----:B------:R0:W1:Y:S02]  /*39e0*/  SHFL.BFLY P6, R124, R125, R117, R118 ;  /* 0x0c0000757d7c7389 */ /* 0x00006400000c0076 */
[----:B01----:R-:W-:Y:S01]  /*39f0*/  ENDCOLLECTIVE ;  /* 0x000000000000791b */ /* 0x003fe20003800000 */
.L_x_3327:
[----:B------:R-:W-:Y:S01]  /*3a00*/  HFMA2.MMA R117, -RZ, RZ, 0, 2.384185791015625e-07 ;  /* 0x00000004ff757435 */ /* 0x000fe200000001ff */
[----:B------:R-:W-:-:S05]  /*3a10*/  MOV R37, R124 ;  /* 0x0000007c00257202 */ /* 0x000fca0000000f00 */
[----:B------:R-:W-:-:S05]  /*3a20*/  FADD.FTZ R121, R120, R37 ;  /* 0x0000002578797221 */ /* 0x000fca0000010000 */
[----:B------:R-:W-:-:S07]  /*3a30*/  MOV R125, R121 ;  /* 0x00000079007d7202 */ /* 0x000fce0000000f00 */
[----:B------:R-:W-:Y:S05]  /*3a40*/  WARPSYNC.COLLECTIVE R119, `(.L_x_3328) ;  /* 0x0000000077087348 */ /* 0x000fea0003c00000 */
[----:B------:R0:W1:Y:S02]  /*3a50*/  SHFL.BFLY P6, R124, R125, R117, R118 ;  /* 0x0c0000757d7c7389 */ /* 0x00006400000c0076 */
[----:B01----:R-:W-:Y:S01]  /*3a60*/  ENDCOLLECTIVE ;  /* 0x000000000000791b */ /* 0x003fe20003800000 */
.L_x_3328:
[----:B------:R-:W-:Y:S01]  /*3a70*/  HFMA2.MMA R117, -RZ, RZ, 0, 4.76837158203125e-07 ;  /* 0x00000008ff757435 */ /* 0x000fe200000001ff */
[----:B------:R-:W-:-:S05]  /*3a80*/  MOV R36, R124 ;  /* 0x0000007c00247202 */ /* 0x000fca0000000f00 */
[----:B------:R-:W-:-:S05]  /*3a90*/  FADD.FTZ R122, R121, R36 ;  /* 0x00000024797a7221 */ /* 0x000fca0000010000 */
[----:B------:R-:W-:-:S07]  /*3aa0*/  MOV R125, R122 ;  /* 0x0000007a007d7202 */ /* 0x000fce0000000f00 */
[----:B------:R-:W-:Y:S05]  /*3ab0*/  WARPSYNC.COLLECTIVE R119, `(.L_x_3329) ;  /* 0x0000000077087348 */ /* 0x000fea0003c00000 */
[----:B------:R0:W1:Y:S02]  /*3ac0*/  SHFL.BFLY P6, R124, R125, R117, R118 ;  /* 0x0c0000757d7c7389 */ /* 0x00006400000c0076 */
[----:B01----:R-:W-:Y:S01]  /*3ad0*/  ENDCOLLECTIVE ;  /* 0x000000000000791b */ /* 0x003fe20003800000 */
.L_x_3329:
[----:B------:R-:W-:Y:S01]  /*3ae0*/  HFMA2.MMA R117, -RZ, RZ, 0, 9.5367431640625e-07 ;  /* 0x00000010ff757435 */ /* 0x000fe200000001ff */
[----:B------:R-:W-:-:S05]  /*3af0*/  MOV R37, R124 ;  /* 0x0000007c00257202 */ /* 0x000fca0000000f00 */
[----:B------:R-:W-:-:S05]  /*3b00*/  FADD.FTZ R123, R122, R37 ;  /* 0x000000257a7b7221 */ /* 0x000fca0000010000 */
[----:B------:R-:W-:-:S07]  /*3b10*/  MOV R125, R123 ;  /* 0x0000007b007d7202 */ /* 0x000fce0000000f00 */
[----:B------:R-:W-:Y:S05]  /*3b20*/  WARPSYNC.COLLECTIVE R119, `(.L_x_3330) ;  /* 0x0000000077087348 */ /* 0x000fea0003c00000 */
[----:B------:R0:W1:Y:S02]  /*3b30*/  SHFL.BFLY P6, R124, R125, R117, R118 ;  /* 0x0c0000757d7c7389 */ /* 0x00006400000c0076 */
[----:B01----:R-:W-:Y:S01]  /*3b40*/  ENDCOLLECTIVE ;  /* 0x000000000000791b */ /* 0x003fe20003800000 */
.L_x_3330:
        /* <DEDUP_REMOVED lines=68> */
[----:B------:R-:W-:-:S04]  /*3f90*/  HFMA2.MMA R117, -RZ, RZ, 0, 5.9604644775390625e-08 ;  /* 0x00000001ff757435 */ /* 0x000fc800000001ff */
[----:B------:R-:W-:-:S07]  /*3fa0*/  MOV R125, R37 ;  /* 0x00000025007d7202 */ /* 0x000fce0000000f00 */
[----:B------:R-:W-:Y:S05]  /*3fb0*/  WARPSYNC.COLLECTIVE R119, `(.L_x_3331) ;  /* 0x0000000077087348 */ /* 0x000fea0003c00000 */
[----:B------:R0:W1:Y:S02]  /*3fc0*/  SHFL.BFLY P6, R124, R125, R117, R118 ;  /* 0x0c0000757d7c7389 */ /* 0x00006400000c0076 */
[----:B01----:R-:W-:Y:S01]  /*3fd0*/  ENDCOLLECTIVE ;  /* 0x000000000000791b */ /* 0x003fe20003800000 */
.L_x_3331:
[----:B------:R-:W-:Y:S01]  /*3fe0*/  HFMA2.MMA R117, -RZ, RZ, 0, 1.1920928955078125e-07 ;  /* 0x00000002ff757435 */ /* 0x000fe200000001ff */
[----:B------:R-:W-:-:S05]  /*3ff0*/  MOV R38, R124 ;  /* 0x0000007c00267202 */ /* 0x000fca0000000f00 */
[----:B------:R-:W-:-:S05]  /*4000*/  FADD.FTZ R38, R37, R38 ;  /* 0x0000002625267221 */ /* 0x000fca0000010000 */
[----:B------:R-:W-:-:S07]  /*4010*/  MOV R125, R38 ;  /* 0x00000026007d7202 */ /* 0x000fce0000000f00 */
[----:B------:R-:W-:Y:S05]  /*4020*/  WARPSYNC.COLLECTIVE R119, `(.L_x_3332) ;  /* 0x0000000077087348 */ /* 0x000fea0003c00000 */
[----:B------:R0:W1:Y:S02]  /*4030*/  SHFL.BFLY P6, R124, R125, R117, R118 ;  /* 0x0c0000757d7c7389 */ /* 0x00006400000c0076 */
[----:B01----:R-:W-:Y:S01]  /*4040*/  ENDCOLLECTIVE ;  /* 0x000000000000791b */ /* 0x003fe20003800000 */
.L_x_3332:
[----:B------:R-:W-:Y:S01]  /*4050*/  HFMA2.MMA R117, -RZ, RZ, 0, 2.384185791015625e-07 ;  /* 0x00000004ff757435 */ /* 0x000fe200000001ff */
[----:B------:R-:W-:-:S05]  /*4060*/  MOV R121, R124 ;  /* 0x0000007c00797202 */ /* 0x000fca0000000f00 */
[----:B------:R-:W-:-:S05]  /*4070*/  FADD.FTZ R121, R38, R121 ;  /* 0x0000007926797221 */ /* 0x000fca0000010000 */
[----:B------:R-:W-:-:S07]  /*4080*/  MOV R125, R121 ;  /* 0x00000079007d7202 */ /* 0x000fce0000000f00 */
[----:B------:R-:W-:Y:S05]  /*4090*/  WARPSYNC.COLLECTIVE R119, `(.L_x_3333) ;  /* 0x0000000077087348 */ /* 0x000fea0003c00000 */
[----:B------:R0:W1:Y:S02]  /*40a0*/  SHFL.BFLY P6, R124, R125, R117, R118 ;  /* 0x0c0000757d7c7389 */ /* 0x00006400000c0076 */
[----:B01----:R-:W-:Y:S01]  /*40b0*/  ENDCOLLECTIVE ;  /* 0x000000000000791b */ /* 0x003fe20003800000 */
.L_x_3333:
[----:B------:R-:W-:Y:S01]  /*40c0*/  HFMA2.MMA R117, -RZ, RZ, 0, 4.76837158203125e-07 ;  /* 0x00000008ff757435 */ /* 0x000fe200000001ff */
[----:B------:R-:W-:-:S05]  /*40d0*/  MOV R120, R124 ;  /* 0x0000007c00787202 */ /* 0x000fca0000000f00 */
[----:B------:R-:W-:-:S05]  /*40e0*/  FADD.FTZ R120, R121, R120 ;  /* 0x0000007879787221 */ /* 0x000fca0000010000 */
[----:B------:R-:W-:-:S07]  /*40f0*/  MOV R125, R120 ;  /* 0x00000078007d7202 */ /* 0x000fce0000000f00 */
[----:B------:R-:W-:Y:S05]  /*4100*/  WARPSYNC.COLLECTIVE R119, `(.L_x_3334) ;  /* 0x0000000077087348 */ /* 0x000fea0003c00000 */
[----:B------:R0:W1:Y:S02]  /*4110*/  SHFL.BFLY P6, R124, R125, R117, R118 ;  /* 0x0c0000757d7c7389 */ /* 0x00006400000c0076 */
[----:B01----:R-:W-:Y:S01]  /*4120*/  ENDCOLLECTIVE ;  /* 0x000000000000791b */ /* 0x003fe20003800000 */
.L_x_3334:
[----:B------:R-:W-:Y:S01]  /*4130*/  HFMA2.MMA R117, -RZ, RZ, 0, 9.5367431640625e-07 ;  /* 0x00000010ff757435 */ /* 0x000fe200000001ff */
[----:B------:R-:W-:-:S05]  /*4140*/  MOV R123, R124 ;  /* 0x0000007c007b7202 */ /* 0x000fca0000000f00 */
[----:B------:R-:W-:-:S05]  /*4150*/  FADD.FTZ R123, R120, R123 ;  /* 0x0000007b787b7221 */ /* 0x000fca0000010000 */
[----:B------:R-:W-:-:S07]  /*4160*/  MOV R125, R123 ;  /* 0x0000007b007d7202 */ /* 0x000fce0000000f00 */
[----:B------:R-:W-:Y:S05]  /*4170*/  WARPSYNC.COLLECTIVE R119, `(.L_x_3335) ;  /* 0x0000000077087348 */ /* 0x000fea0003c00000 */
[----:B------:R0:W1:Y:S02]  /*4180*/  SHFL.BFLY P6, R124, R125, R117, R118 ;  /* 0x0c0000757d7c7389 */ /* 0x00006400000c0076 */
[----:B01----:R-:W-:Y:S01]  /*4190*/  ENDCOLLECTIVE ;  /* 0x000000000000791b */ /* 0x003fe20003800000 */
.L_x_3335:
[----:B------:R-:W-:Y:S01]  /*41a0*/  MOV R122, R124 ;  /* 0x0000007c007a7202 */ /* 0x000fe20000000f00 */
[----:B------:R-:W-:Y:S06]  /*41b0*/  BRA `(.L_x_3336) ;  /* 0xffffffe800247947 */ /* 0x000fec000383ffff */
.L_x_3337:
        /* <DEDUP_REMOVED lines=12> */
.L_x_30200:


//--------------------- .text._ZN10layer_norm13ln_fwd_kernelINS_13Kernel_traitsI6__halfS2_S2_S2_fjLj8192ELj1ELj1ELj8ELj16ENS_18Kernel_traits_baseILj8192ES2_S2_S2_S2_fjLj256EEEEELb0ELb0ELb0ELb1EEEvNS_9FwdParamsE --------------------------
	.section	.text._ZN10layer_norm13ln_fwd_kernelINS_13Kernel_traitsI6__halfS2_S2_S2_fjLj8192ELj1ELj1ELj8ELj16ENS_18Kernel_traits_baseILj8192ES2_S2_S2_S2_fjLj256EEEEELb0ELb0ELb0ELb1EEEvNS_9FwdParamsE,"ax",@progbits
	.align	128
        .global         _ZN10layer_norm13ln_fwd_kernelINS_13Kernel_traitsI6__halfS2_S2_S2_fjLj8192ELj1ELj1ELj8ELj16ENS_18Kernel_traits_baseILj8192ES2_S2_S2_S2_fjLj256EEEEELb0ELb0ELb0ELb1EEEvNS_9FwdParamsE
        .type           _ZN10layer_norm13ln_fwd_kernelINS_13Kernel_traitsI6__halfS2_S2_S2_fjLj8192ELj1ELj1ELj8ELj16ENS_18Kernel_traits_baseILj8192ES2_S2_S2_S2_fjLj256EEEEELb0ELb0ELb0ELb1EEEvNS_9FwdParamsE,@function
        .size           _ZN10layer_norm13ln_fwd_kernelINS_13Kernel_traitsI6__halfS2_S2_S2_fjLj8192ELj1ELj1ELj8ELj16ENS_18Kernel_traits_baseILj8192ES2_S2_S2_S2_fjLj256EEEEELb0ELb0ELb0ELb1EEEvNS_9FwdParamsE,(.L_x_30201 - _ZN10layer_norm13ln_fwd_kernelINS_13Kernel_traitsI6__halfS2_S2_S2_fjLj8192ELj1ELj1ELj8ELj16ENS_18Kernel_traits_baseILj8192ES2_S2_S2_S2_fjLj256EEEEELb0ELb0ELb0ELb1EEEvNS_9FwdParamsE)
        .other          _ZN10layer_norm13ln_fwd_kernelINS_13Kernel_traitsI6__halfS2_S2_S2_fjLj8192ELj1ELj1ELj8ELj16ENS_18Kernel_traits_baseILj8192ES2_S2_S2_S2_fjLj256EEEEELb0ELb0ELb0ELb1EEEvNS_9FwdParamsE,@"STO_CUDA_ENTRY STV_DEFAULT"
_ZN10layer_norm13ln_fwd_kernelINS_13Kernel_traitsI6__halfS2_S2_S2_fjLj8192ELj1ELj1ELj8ELj16ENS_18Kernel_traits_baseILj8192ES2_S2_S2_S2_fjLj256EEEEELb0ELb0ELb0ELb1EEEvNS_9FwdParamsE:
.text._ZN10layer_norm13ln_fwd_kernelINS_13Kernel_traitsI6__halfS2_S2_S2_fjLj8192ELj1ELj1ELj8ELj16ENS_18Kernel_traits_baseILj8192ES2_S2_S2_S2_fjLj256EEEEELb0ELb0ELb0ELb1EEEvNS_9FwdParamsE:
        /* <DEDUP_REMOVED lines=16> */
[----:B------:R-:W-:-:S03]  /*0100*/  SHF.R.U32.HI R86, RZ, 0x8, R0 ;  /* 0x00000008ff567819 */ /* 0x000fc60000011600 */
[----:B------:R0:W5:Y:S01]  /*0110*/  @P1 LDG.E.128 R28, desc[UR4][R2.64+0x3000] ;  /* 0x00300004021c1981 */ /* 0x000162000c1e1d00 */
[----:B-1----:R-:W-:Y:S01]  /*0120*/  IADD3 R87, R86, UR6, RZ ;  /* 0x0000000656577c10 */ /* 0x002fe2000fffe0ff */
[----:B------:R-:W-:Y:S01]  /*0130*/  ULDC UR6, c[0x0][0x214] ;  /* 0x0000850000067ab9 */ /* 0x000fe20000000800 */
[----:B------:R-:W-:Y:S02]  /*0140*/  IADD3 R6, P0, R6, UR8, RZ ;  /* 0x0000000806067c10 */ /* 0x000fe4000ff1e0ff */
[----:B------:R-:W-:Y:S01]  /*0150*/  ISETP.GE.AND P2, PT, R87, UR6, PT ;  /* 0x0000000657007c0c */ /* 0x000fe2000bf46270 */
[----:B------:R-:W-:Y:S01]  /*0160*/  ULDC.64 UR6, c[0x0][0x230] ;  /* 0x00008c0000067ab9 */ /* 0x000fe20000000a00 */
[----:B------:R-:W-:Y:S02]  /*0170*/  IADD3.X R7, RZ, UR9, RZ, P0, !PT ;  /* 0x00000009ff077c10 */ /* 0x000fe400087fe4ff */
[----:B--2---:R-:W-:-:S04]  /*0180*/  LOP3.LUT P0, RZ, R54, UR6, RZ, 0xfc, !PT ;  /* 0x0000000636ff7c12 */ /* 0x004fc8000f80fcff */
[----:B------:R-:W-:-:S05]  /*0190*/  LOP3.LUT P0, RZ, R55, UR7, RZ, 0xfc, P0 ;  /* 0x0000000737ff7c12 */ /* 0x000fca000800fcff */
[----:B0-----:R-:W-:Y:S08]  /*01a0*/  @P2 EXIT ;  /* 0x000000000000294d */ /* 0x001ff00003800000 */
        /* <DEDUP_REMOVED lines=9> */
[----:B------:R-:W-:Y:S01]  /*0240*/  @!P1 CS2R R26, SRZ ;  /* 0x00000000001a9805 */ /* 0x000fe2000001ff00 */
[--C-:B------:R-:W-:Y:S01]  /*0250*/  HADD2.F32 R2, -RZ, R8.reuse.H0_H0 ;  /* 0x20000008ff027230 */ /* 0x100fe20000004100 */
[----:B------:R-:W-:Y:S01]  /*0260*/  @!P1 CS2R R28, SRZ ;  /* 0x00000000001c9805 */ /* 0x000fe2000001ff00 */
[----:B------:R-:W-:Y:S01]  /*0270*/  HADD2.F32 R3, -RZ, R8.H1_H1 ;  /* 0x30000008ff037230 */ /* 0x000fe20000004100 */
[----:B------:R-:W-:Y:S01]  /*0280*/  @!P1 CS2R R30, SRZ ;  /* 0x00000000001e9805 */ /* 0x000fe2000001ff00 */
[--C-:B------:R-:W-:Y:S01]  /*0290*/  HADD2.F32 R4, -RZ, R9.reuse.H0_H0 ;  /* 0x20000009ff047230 */ /* 0x100fe20000004100 */
[----:B------:R-:W-:Y:S01]  /*02a0*/  ISETP.NE.U32.AND P2, PT, R54, RZ, PT ;  /* 0x000000ff3600720c */ /* 0x000fe20003f45070 */
[----:B------:R-:W-:Y:S01]  /*02b0*/  HADD2.F32 R5, -RZ, R9.H1_H1 ;  /* 0x30000009ff057230 */ /* 0x000fe20000004100 */
[----:B------:R-:W-:Y:S01]  /*02c0*/  SHF.L.U32 R86, R86, 0x3, RZ ;  /* 0x0000000356567819 */ /* 0x000fe200000006ff */
[--C-:B0-----:R-:W-:Y:S01]  /*02d0*/  HADD2.F32 R6, -RZ, R10.reuse.H0_H0 ;  /* 0x2000000aff067230 */ /* 0x101fe20000004100 */
[----:B------:R-:W-:Y:S01]  /*02e0*/  SHF.R.U32.HI R91, RZ, 0x5, R0 ;  /* 0x00000005ff5b7819 */ /* 0x000fe20000011600 */
[----:B------:R-:W-:Y:S01]  /*02f0*/  HADD2.F32 R7, -RZ, R10.H1_H1 ;  /* 0x3000000aff077230 */ /* 0x000fe20000004100 */
[----:B------:R-:W-:Y:S01]  /*0300*/  ULDC.U8 UR6, c[0x0][0x2a0] ;  /* 0x0000a80000067ab9 */ /* 0x000fe20000000000 */
[--C-:B------:R-:W-:Y:S01]  /*0310*/  HADD2.F32 R8, -RZ, R11.reuse.H0_H0 ;  /* 0x2000000bff087230 */ /* 0x100fe20000004100 */
[----:B------:R-:W-:Y:S01]  /*0320*/  HFMA2.MMA R90, -RZ, RZ, 0, 5.9604644775390625e-08 ;  /* 0x00000001ff5a7435 */ /* 0x000fe200000001ff */
[----:B------:R-:W-:Y:S01]  /*0330*/  HADD2.F32 R9, -RZ, R11.H1_H1 ;  /* 0x3000000bff097230 */ /* 0x000fe20000004100 */
[----:B------:R-:W-:Y:S01]  /*0340*/  ISETP.NE.AND.EX P1, PT, R55, RZ, PT, P2 ;  /* 0x000000ff3700720c */ /* 0x000fe20003f25320 */
[--C-:B------:R-:W-:Y:S01]  /*0350*/  HADD2.F32 R10, -RZ, R16.reuse.H0_H0 ;  /* 0x20000010ff0a7230 */ /* 0x100fe20000004100 */
[----:B------:R-:W-:Y:S01]  /*0360*/  ISETP.NE.AND P4, PT, RZ, UR6, PT ;  /* 0x00000006ff007c0c */ /* 0x000fe2000bf85270 */
[----:B------:R-:W-:Y:S01]  /*0370*/  HADD2.F32 R11, -RZ, R16.H1_H1 ;  /* 0x30000010ff0b7230 */ /* 0x000fe20000004100 */
[C---:B------:R-:W-:Y:S01]  /*0380*/  LOP3.LUT R88, R0.reuse, 0x1f, RZ, 0xc0, !PT ;  /* 0x0000001f00587812 */ /* 0x040fe200078ec0ff */
[--C-:B------:R-:W-:Y:S01]  /*0390*/  HADD2.F32 R12, -RZ, R17.reuse.H0_H0 ;  /* 0x20000011ff0c7230 */ /* 0x100fe20000004100 */
[----:B------:R-:W-:Y:S01]  /*03a0*/  LOP3.LUT R89, R0, 0xff, RZ, 0xc0, !PT ;  /* 0x000000ff00597812 */ /* 0x000fe200078ec0ff */
[----:B------:R-:W-:Y:S01]  /*03b0*/  HADD2.F32 R13, -RZ, R17.H1_H1 ;  /* 0x30000011ff0d7230 */ /* 0x000fe20000004100 */
[----:B------:R-:W-:Y:S01]  /*03c0*/  LOP3.LUT R91, R91, 0x7, RZ, 0xc0, !PT ;  /* 0x000000075b5b7812 */ /* 0x000fe200078ec0ff */
[--C-:B------:R-:W-:Y:S01]  /*03d0*/  HADD2.F32 R14, -RZ, R18.reuse.H0_H0 ;  /* 0x20000012ff0e7230 */ /* 0x100fe20000004100 */
[----:B------:R-:W-:Y:S01]  /*03e0*/  IADD3 R93, R86, 0x8, RZ ;  /* 0x00000008565d7810 */ /* 0x000fe20007ffe0ff */
        /* <DEDUP_REMOVED lines=9> */
[----:B------:R-:W-:Y:S01]  /*0480*/  ULDC.64 UR12, c[0x0][0x210] ;  /* 0x00008400000c7ab9 */ /* 0x000fe20000000a00 */
        /* <DEDUP_REMOVED lines=14> */
[--C-:B--2---:R-:W-:Y:S02]  /*0570*/  HADD2.F32 R55, -RZ, R32.reuse.H0_H0 ;  /* 0x20000020ff377230 */ /* 0x104fe40000004100 */
[----:B------:R-:W-:Y:S02]  /*0580*/  HADD2.F32 R54, -RZ, R32.H1_H1 ;  /* 0x30000020ff367230 */ /* 0x000fe40000004100 */
[--C-:B------:R-:W-:Y:S02]  /*0590*/  HADD2.F32 R57, -RZ, R33.reuse.H0_H0 ;  /* 0x20000021ff397230 */ /* 0x100fe40000004100 */
[----:B------:R-:W-:Y:S02]  /*05a0*/  HADD2.F32 R56, -RZ, R33.H1_H1 ;  /* 0x30000021ff387230 */ /* 0x000fe40000004100 */
[----:B------:R-:W-:-:S02]  /*05b0*/  HADD2.F32 R59, -RZ, R34.H0_H0 ;  /* 0x20000022ff3b7230 */ /* 0x000fc40000004100 */
[----:B------:R-:W-:Y:S02]  /*05c0*/  HADD2.F32 R58, -RZ, R34.H1_H1 ;  /* 0x30000022ff3a7230 */ /* 0x000fe40000004100 */
[--C-:B------:R-:W-:Y:S02]  /*05d0*/  HADD2.F32 R61, -RZ, R35.reuse.H0_H0 ;  /* 0x20000023ff3d7230 */ /* 0x100fe40000004100 */
[----:B------:R-:W-:Y:S02]  /*05e0*/  HADD2.F32 R60, -RZ, R35.H1_H1 ;  /* 0x30000023ff3c7230 */ /* 0x000fe40000004100 */
[--C-:B---3--:R-:W-:Y:S02]  /*05f0*/  HADD2.F32 R63, -RZ, R36.reuse.H0_H0 ;  /* 0x20000024ff3f7230 */ /* 0x108fe40000004100 */
[----:B------:R-:W-:Y:S02]  /*0600*/  HADD2.F32 R62, -RZ, R36.H1_H1 ;  /* 0x30000024ff3e7230 */ /* 0x000fe40000004100 */
[----:B------:R-:W-:-:S02]  /*0610*/  HADD2.F32 R65, -RZ, R37.H0_H0 ;  /* 0x20000025ff417230 */ /* 0x000fc40000004100 */
[----:B------:R-:W-:Y:S02]  /*0620*/  HADD2.F32 R64, -RZ, R37.H1_H1 ;  /* 0x30000025ff407230 */ /* 0x000fe40000004100 */
[--C-:B------:R-:W-:Y:S02]  /*0630*/  HADD2.F32 R67, -RZ, R38.reuse.H0_H0 ;  /* 0x20000026ff437230 */ /* 0x100fe40000004100 */
[----:B------:R-:W-:Y:S02]  /*0640*/  HADD2.F32 R66, -RZ, R38.H1_H1 ;  /* 0x30000026ff427230 */ /* 0x000fe40000004100 */
[--C-:B------:R-:W-:Y:S02]  /*0650*/  HADD2.F32 R69, -RZ, R39.reuse.H0_H0 ;  /* 0x20000027ff457230 */ /* 0x100fe40000004100 */
[----:B------:R-:W-:Y:S02]  /*0660*/  HADD2.F32 R68, -RZ, R39.H1_H1 ;  /* 0x30000027ff447230 */ /* 0x000fe40000004100 */
[----:B----4-:R-:W-:-:S02]  /*0670*/  HADD2.F32 R71, -RZ, R40.H0_H0 ;  /* 0x20000028ff477230 */ /* 0x010fc40000004100 */
        /* <DEDUP_REMOVED lines=14> */
[----:B------:R-:W-:-:S07]  /*0760*/  HADD2.F32 R84, -RZ, R47.H1_H1 ;  /* 0x3000002fff547230 */ /* 0x000fce0000004100 */
.L_x_3435:
        /* <DEDUP_REMOVED lines=17> */
[----:B------:R-:W-:Y:S01]  /*0880*/  MOV R42, 0x3f800000 ;  /* 0x3f800000002a7802 */ /* 0x000fe20000000f00 */
[----:B--2---:R-:W-:Y:S02]  /*0890*/  @P1 HADD2.F32 R42, -RZ, R94.H0_H0 ;  /* 0x2000005eff2a1230 */ /* 0x004fe40000004100 */
[----:B---3--:R-:W-:-:S05]  /*08a0*/  HADD2.F32 R47, -RZ, R36.H0_H0 ;  /* 0x20000024ff2f7230 */ /* 0x008fca0000004100 */
[----:B------:R-:W-:-:S03]  /*08b0*/  FMUL.FTZ R47, R47, R42 ;  /* 0x0000002a2f2f7220 */ /* 0x000fc60000410000 */
[----:B0-----:R-:W-:Y:S05]  /*08c0*/  @P3 BRA `(.L_x_3338) ;  /* 0x0000000000083947 */ /* 0x001fea0003800000 */
[----:B------:R-:W-:Y:S05]  /*08d0*/  @P0 BRA `(.L_x_3339) ;  /* 0x00000000000c0947 */ /* 0x000fea0003800000 */
[----:B------:R-:W-:Y:S05]  /*08e0*/  BRA `(.L_x_3340) ;  /* 0x0000000000107947 */ /* 0x000fea0003800000 */
.L_x_3338:
[----:B-----5:R-:W-:-:S05]  /*08f0*/  HADD2.F32 R44, -RZ, R28.H0_H0 ;  /* 0x2000001cff2c7230 */ /* 0x020fca0000004100 */
[----:B------:R-:W-:-:S07]  /*0900*/  FADD.FTZ R47, R47, R44 ;  /* 0x0000002c2f2f7221 */ /* 0x000fce0000010000 */
.L_x_3339:
[----:B------:R-:W-:-:S04]  /*0910*/  F2FP.F16.F32.PACK_AB R44, RZ, R47 ;  /* 0x0000002fff2c723e */ /* 0x000fc800000000ff */
[----:B------:R-:W-:-:S07]  /*0920*/  PRMT R32, R44, 0x7610, R32 ;  /* 0x000076102c207816 */ /* 0x000fce0000000020 */
.L_x_3340:
[----:B------:R-:W-:-:S05]  /*0930*/  HADD2.F32 R99, -RZ, R36.H1_H1 ;  /* 0x30000024ff637230 */ /* 0x000fca0000004100 */
[----:B------:R-:W-:Y:S01]  /*0940*/  FMUL.FTZ R99, R99, R42 ;  /* 0x0000002a63637220 */ /* 0x000fe20000410000 */
[----:B------:R-:W-:Y:S06]  /*0950*/  @P3 BRA `(.L_x_3341) ;  /* 0x0000000000083947 */ /* 0x000fec0003800000 */
[----:B------:R-:W-:Y:S05]  /*0960*/  @P0 BRA `(.L_x_3342) ;  /* 0x00000000000c0947 */ /* 0x000fea0003800000 */
[----:B------:R-:W-:Y:S05]  /*0970*/  BRA `(.L_x_3343) ;  /* 0x0000000000107947 */ /* 0x000fea0003800000 */
.L_x_3341:
[----:B-----5:R-:W-:-:S05]  /*0980*/  HADD2.F32 R36, -RZ, R28.H1_H1 ;  /* 0x3000001cff247230 */ /* 0x020fca0000004100 */
[----:B------:R-:W-:-:S07]  /*0990*/  FADD.FTZ R99, R99, R36 ;  /* 0x0000002463637221 */ /* 0x000fce0000010000 */
.L_x_3342:
[----:B------:R-:W-:-:S04]  /*09a0*/  F2FP.F16.F32.PACK_AB R36, RZ, R99 ;  /* 0x00000063ff24723e */ /* 0x000fc800000000ff */
[----:B------:R-:W-:-:S07]  /*09b0*/  PRMT R32, R32, 0x5410, R36 ;  /* 0x0000541020207816 */ /* 0x000fce0000000024 */
.L_x_3343:
[----:B------:R-:W-:-:S05]  /*09c0*/  HADD2.F32 R97, -RZ, R37.H0_H0 ;  /* 0x20000025ff617230 */ /* 0x000fca0000004100 */
[----:B------:R-:W-:Y:S01]  /*09d0*/  FMUL.FTZ R97, R97, R42 ;  /* 0x0000002a61617220 */ /* 0x000fe20000410000 */
[----:B------:R-:W-:Y:S06]  /*09e0*/  @P3 BRA `(.L_x_3344) ;  /* 0x0000000000083947 */ /* 0x000fec0003800000 */
[----:B------:R-:W-:Y:S05]  /*09f0*/  @P0 BRA `(.L_x_3345) ;  /* 0x00000000000c0947 */ /* 0x000fea0003800000 */
[----:B------:R-:W-:Y:S05]  /*0a00*/  BRA `(.L_x_3346) ;  /* 0x0000000000107947 */ /* 0x000fea0003800000 */
.L_x_3344:
[----:B-----5:R-:W-:-:S05]  /*0a10*/  HADD2.F32 R36, -RZ, R29.H0_H0 ;  /* 0x2000001dff247230 */ /* 0x020fca0000004100 */
[----:B------:R-:W-:-:S07]  /*0a20*/  FADD.FTZ R97, R97, R36 ;  /* 0x0000002461617221 */ /* 0x000fce0000010000 */
.L_x_3345:
[----:B------:R-:W-:-:S04]  /*0a30*/  F2FP.F16.F32.PACK_AB R36, RZ, R97 ;  /* 0x00000061ff24723e */ /* 0x000fc800000000ff */
[----:B------:R-:W-:-:S07]  /*0a40*/  PRMT R33, R36, 0x7610, R33 ;  /* 0x0000761024217816 */ /* 0x000fce0000000021 */
.L_x_3346:
[----:B------:R-:W-:-:S05]  /*0a50*/  HADD2.F32 R37, -RZ, R37.H1_H1 ;  /* 0x30000025ff257230 */ /* 0x000fca0000004100 */
[----:B------:R-:W-:Y:S01]  /*0a60*/  FMUL.FTZ R105, R37, R42 ;  /* 0x0000002a25697220 */ /* 0x000fe20000410000 */
[----:B------:R-:W-:Y:S06]  /*0a70*/  @P3 BRA `(.L_x_3347) ;  /* 0x0000000000083947 */ /* 0x000fec0003800000 */
[----:B------:R-:W-:Y:S05]  /*0a80*/  @P0 BRA `(.L_x_3348) ;  /* 0x00000000000c0947 */ /* 0x000fea0003800000 */
[----:B------:R-:W-:Y:S05]  /*0a90*/  BRA `(.L_x_3349) ;  /* 0x0000000000107947 */ /* 0x000fea0003800000 */
.L_x_3347:
[----:B-----5:R-:W-:-:S05]  /*0aa0*/  HADD2.F32 R36, -RZ, R29.H1_H1 ;  /* 0x3000001dff247230 */ /* 0x020fca0000004100 */
[----:B------:R-:W-:-:S07]  /*0ab0*/  FADD.FTZ R105, R105, R36 ;  /* 0x0000002469697221 */ /* 0x000fce0000010000 */
.L_x_3348:
[----:B------:R-:W-:-:S04]  /*0ac0*/  F2FP.F16.F32.PACK_AB R36, RZ, R105 ;  /* 0x00000069ff24723e */ /* 0x000fc800000000ff */
[----:B------:R-:W-:-:S07]  /*0ad0*/  PRMT R33, R33, 0x5410, R36 ;  /* 0x0000541021217816 */ /* 0x000fce0000000024 */
.L_x_3349:
[----:B------:R-:W-:-:S05]  /*0ae0*/  HADD2.F32 R103, -RZ, R38.H0_H0 ;  /* 0x20000026ff677230 */ /* 0x000fca0000004100 */
[----:B------:R-:W-:Y:S01]  /*0af0*/  FMUL.FTZ R103, R103, R42 ;  /* 0x0000002a67677220 */ /* 0x000fe20000410000 */
[----:B------:R-:W-:Y:S06]  /*0b00*/  @P3 BRA `(.L_x_3350) ;  /* 0x0000000000083947 */ /* 0x000fec0003800000 */
[----:B------:R-:W-:Y:S05]  /*0b10*/  @P0 BRA `(.L_x_3351) ;  /* 0x00000000000c0947 */ /* 0x000fea0003800000 */
[----:B------:R-:W-:Y:S05]  /*0b20*/  BRA `(.L_x_3352) ;  /* 0x0000000000107947 */ /* 0x000fea0003800000 */
.L_x_3350:
[----:B-----5:R-:W-:-:S05]  /*0b30*/  HADD2.F32 R36, -RZ, R30.H0_H0 ;  /* 0x2000001eff247230 */ /* 0x020fca0000004100 */
[----:B------:R-:W-:-:S07]  /*0b40*/  FADD.FTZ R103, R103, R36 ;  /* 0x0000002467677221 */ /* 0x000fce0000010000 */
.L_x_3351:
[----:B------:R-:W-:-:S04]  /*0b50*/  F2FP.F16.F32.PACK_AB R36, RZ, R103 ;  /* 0x00000067ff24723e */ /* 0x000fc800000000ff */
[----:B------:R-:W-:-:S07]  /*0b60*/  PRMT R34, R36, 0x7610, R34 ;  /* 0x0000761024227816 */ /* 0x000fce0000000022 */
.L_x_3352:
[----:B------:R-:W-:-:S05]  /*0b70*/  HADD2.F32 R109, -RZ, R38.H1_H1 ;  /* 0x30000026ff6d7230 */ /* 0x000fca0000004100 */
[----:B------:R-:W-:Y:S01]  /*0b80*/  FMUL.FTZ R109, R109, R42 ;  /* 0x0000002a6d6d7220 */ /* 0x000fe20000410000 */
[----:B------:R-:W-:Y:S06]  /*0b90*/  @P3 BRA `(.L_x_3353) ;  /* 0x0000000000083947 */ /* 0x000fec0003800000 */
[----:B------:R-:W-:Y:S05]  /*0ba0*/  @P0 BRA `(.L_x_3354) ;  /* 0x00000000000c0947 */ /* 0x000fea0003800000 */
[----:B------:R-:W-:Y:S05]  /*0bb0*/  BRA `(.L_x_3355) ;  /* 0x0000000000107947 */ /* 0x000fea0003800000 */
.L_x_3353:
[----:B-----5:R-:W-:-:S05]  /*0bc0*/  HADD2.F32 R36, -RZ, R30.H1_H1 ;  /* 0x3000001eff247230 */ /* 0x020fca0000004100 */
[----:B------:R-:W-:-:S07]  /*0bd0*/  FADD.FTZ R109, R109, R36 ;  /* 0x000000246d6d7221 */ /* 0x000fce0000010000 */
.L_x_3354:
[----:B------:R-:W-:-:S04]  /*0be0*/  F2FP.F16.F32.PACK_AB R36, RZ, R109 ;  /* 0x0000006dff24723e */ /* 0x000fc800000000ff */
[----:B------:R-:W-:-:S07]  /*0bf0*/  PRMT R34, R34, 0x5410, R36 ;  /* 0x0000541022227816 */ /* 0x000fce0000000024 */
.L_x_3355:
[----:B------:R-:W-:-:S05]  /*0c00*/  HADD2.F32 R107, -RZ, R39.H0_H0 ;  /* 0x20000027ff6b7230 */ /* 0x000fca0000004100 */
[----:B------:R-:W-:Y:S01]  /*0c10*/  FMUL.FTZ R107, R107, R42 ;  /* 0x0000002a6b6b7220 */ /* 0x000fe20000410000 */
[----:B------:R-:W-:Y:S06]  /*0c20*/  @P3 BRA `(.L_x_3356) ;  /* 0x0000000000083947 */ /* 0x000fec0003800000 */
[----:B------:R-:W-:Y:S05]  /*0c30*/  @P0 BRA `(.L_x_3357) ;  /* 0x00000000000c0947 */ /* 0x000fea0003800000 */
[----:B------:R-:W-:Y:S05]  /*0c40*/  BRA `(.L_x_3358) ;  /* 0x0000000000107947 */ /* 0x000fea0003800000 */
.L_x_3356:
[----:B-----5:R-:W-:-:S05]  /*0c50*/  HADD2.F32 R36, -RZ, R31.H0_H0 ;  /* 0x2000001fff247230 */ /* 0x020fca0000004100 */
[----:B------:R-:W-:-:S07]  /*0c60*/  FADD.FTZ R107, R107, R36 ;  /* 0x000000246b6b7221 */ /* 0x000fce0000010000 */
.L_x_3357:
[----:B------:R-:W-:-:S04]  /*0c70*/  F2FP.F16.F32.PACK_AB R36, RZ, R107 ;  /* 0x0000006bff24723e */ /* 0x000fc800000000ff */
[----:B------:R-:W-:-:S07]  /*0c80*/  PRMT R35, R36, 0x7610, R35 ;  /* 0x0000761024237816 */ /* 0x000fce0000000023 */
.L_x_3358:
[----:B------:R-:W-:-:S05]  /*0c90*/  HADD2.F32 R39, -RZ, R39.H1_H1 ;  /* 0x30000027ff277230 */ /* 0x000fca0000004100 */
[----:B------:R-:W-:Y:S01]  /*0ca0*/  FMUL.FTZ R111, R39, R42 ;  /* 0x0000002a276f7220 */ /* 0x000fe20000410000 */
[----:B------:R-:W-:Y:S06]  /*0cb0*/  @P3 BRA `(.L_x_3359) ;  /* 0x0000000000083947 */ /* 0x000fec0003800000 */
[----:B------:R-:W-:Y:S05]  /*0cc0*/  @P0 BRA `(.L_x_3360) ;  /* 0x00000000000c0947 */ /* 0x000fea0003800000 */
[----:B------:R-:W-:Y:S05]  /*0cd0*/  BRA `(.L_x_3361) ;  /* 0x0000000000107947 */ /* 0x000fea0003800000 */
.L_x_3359:
[----:B-----5:R-:W-:-:S05]  /*0ce0*/  HADD2.F32 R36, -RZ, R31.H1_H1 ;  /* 0x3000001fff247230 */ /* 0x020fca0000004100 */
[----:B------:R-:W-:-:S07]  /*0cf0*/  FADD.FTZ R111, R111, R36 ;  /* 0x000000246f6f7221 */ /* 0x000fce0000010000 */
.L_x_3360:
[----:B------:R-:W-:-:S04]  /*0d00*/  F2FP.F16.F32.PACK_AB R36, RZ, R111 ;  /* 0x0000006fff24723e */ /* 0x000fc800000000ff */
[----:B------:R-:W-:-:S07]  /*0d10*/  PRMT R35, R35, 0x5410, R36 ;  /* 0x0000541023237816 */ /* 0x000fce0000000024 */
.L_x_3361:
        /* <DEDUP_REMOVED lines=10> */
[----:B--2---:R-:W-:-:S05]  /*0dc0*/  HADD2.F32 R113, -RZ, R36.H0_H0 ;  /* 0x20000024ff717230 */ /* 0x004fca0000004100 */
[----:B------:R-:W-:Y:S01]  /*0dd0*/  FMUL.FTZ R113, R113, R42 ;  /* 0x0000002a71717220 */ /* 0x000fe20000410000 */
[----:B0-----:R-:W-:Y:S06]  /*0de0*/  @P3 BRA `(.L_x_3362) ;  /* 0x0000000000083947 */ /* 0x001fec0003800000 */
[----:B------:R-:W-:Y:S05]  /*0df0*/  @P0 BRA `(.L_x_3363) ;  /* 0x00000000000c0947 */ /* 0x000fea0003800000 */
[----:B------:R-:W-:Y:S05]  /*0e00*/  BRA `(.L_x_3364) ;  /* 0x0000000000107947 */ /* 0x000fea0003800000 */
.L_x_3362:
[----:B-----5:R-:W-:-:S05]  /*0e10*/  HADD2.F32 R44, -RZ, R28.H0_H0 ;  /* 0x2000001cff2c7230 */ /* 0x020fca0000004100 */
[----:B------:R-:W-:-:S07]  /*0e20*/  FADD.FTZ R113, R44, R113 ;  /* 0x000000712c717221 */ /* 0x000fce0000010000 */
.L_x_3363:
[----:B------:R-:W-:-:S04]  /*0e30*/  F2FP.F16.F32.PACK_AB R44, RZ, R113 ;  /* 0x00000071ff2c723e */ /* 0x000fc800000000ff */
[----:B------:R-:W-:-:S07]  /*0e40*/  PRMT R32, R44, 0x7610, R32 ;  /* 0x000076102c207816 */ /* 0x000fce0000000020 */
.L_x_3364:
[----:B------:R-:W-:-:S05]  /*0e50*/  HADD2.F32 R117, -RZ, R36.H1_H1 ;  /* 0x30000024ff757230 */ /* 0x000fca0000004100 */
[----:B------:R-:W-:Y:S01]  /*0e60*/  FMUL.FTZ R117, R117, R42 ;  /* 0x0000002a75757220 */ /* 0x000fe20000410000 */
[----:B------:R-:W-:Y:S06]  /*0e70*/  @P3 BRA `(.L_x_3365) ;  /* 0x0000000000083947 */ /* 0x000fec0003800000 */
[----:B------:R-:W-:Y:S05]  /*0e80*/  @P0 BRA `(.L_x_3366) ;  /* 0x00000000000c0947 */ /* 0x000fea0003800000 */
[----:B------:R-:W-:Y:S05]  /*0e90*/  BRA `(.L_x_3367) ;  /* 0x0000000000107947 */ /* 0x000fea0003800000 */
.L_x_3365:
[----:B-----5:R-:W-:-:S05]  /*0ea0*/  HADD2.F32 R36, -RZ, R28.H1_H1 ;  /* 0x3000001cff247230 */ /* 0x020fca0000004100 */
[----:B------:R-:W-:-:S07]  /*0eb0*/  FADD.FTZ R117, R36, R117 ;  /* 0x0000007524757221 */ /* 0x000fce0000010000 */
.L_x_3366:
[----:B------:R-:W-:-:S04]  /*0ec0*/  F2FP.F16.F32.PACK_AB R36, RZ, R117 ;  /* 0x00000075ff24723e */ /* 0x000fc800000000ff */
[----:B------:R-:W-:-:S07]  /*0ed0*/  PRMT R32, R32, 0x5410, R36 ;  /* 0x0000541020207816 */ /* 0x000fce0000000024 */
.L_x_3367:
[----:B------:R-:W-:-:S05]  /*0ee0*/  HADD2.F32 R115, -RZ, R37.H0_H0 ;  /* 0x20000025ff737230 */ /* 0x000fca0000004100 */
[----:B------:R-:W-:Y:S01]  /*0ef0*/  FMUL.FTZ R115, R115, R42 ;  /* 0x0000002a73737220 */ /* 0x000fe20000410000 */
[----:B------:R-:W-:Y:S06]  /*0f00*/  @P3 BRA `(.L_x_3368) ;  /* 0x0000000000083947 */ /* 0x000fec0003800000 */
[----:B------:R-:W-:Y:S05]  /*0f10*/  @P0 BRA `(.L_x_3369) ;  /* 0x00000000000c0947 */ /* 0x000fea0003800000 */
[----:B------:R-:W-:Y:S05]  /*0f20*/  BRA `(.L_x_3370) ;  /* 0x0000000000107947 */ /* 0x000fea0003800000 */
.L_x_3368:
[----:B-----5:R-:W-:-:S05]  /*0f30*/  HADD2.F32 R36, -RZ, R29.H0_H0 ;  /* 0x2000001dff247230 */ /* 0x020fca0000004100 */
[----:B------:R-:W-:-:S07]  /*0f40*/  FADD.FTZ R115, R36, R115 ;  /* 0x0000007324737221 */ /* 0x000fce0000010000 */
.L_x_3369:
[----:B------:R-:W-:-:S04]  /*0f50*/  F2FP.F16.F32.PACK_AB R36, RZ, R115 ;  /* 0x00000073ff24723e */ /* 0x000fc800000000ff */
[----:B------:R-:W-:-:S07]  /*0f60*/  PRMT R33, R36, 0x7610, R33 ;  /* 0x0000761024217816 */ /* 0x000fce0000000021 */
.L_x_3370:
[----:B------:R-:W-:-:S05]  /*0f70*/  HADD2.F32 R37, -RZ, R37.H1_H1 ;  /* 0x30000025ff257230 */ /* 0x000fca0000004100 */
[----:B------:R-:W-:Y:S01]  /*0f80*/  FMUL.FTZ R121, R37, R42 ;  /* 0x0000002a25797220 */ /* 0x000fe20000410000 */
[----:B------:R-:W-:Y:S06]  /*0f90*/  @P3 BRA `(.L_x_3371) ;  /* 0x0000000000083947 */ /* 0x000fec0003800000 */
[----:B------:R-:W-:Y:S05]  /*0fa0*/  @P0 BRA `(.L_x_3372) ;  /* 0x00000000000c0947 */ /* 0x000fea0003800000 */
[----:B------:R-:W-:Y:S05]  /*0fb0*/  BRA `(.L_x_3373) ;  /* 0x0000000000107947 */ /* 0x000fea0003800000 */
.L_x_3371:
[----:B-----5:R-:W-:-:S05]  /*0fc0*/  HADD2.F32 R36, -RZ, R29.H1_H1 ;  /* 0x3000001dff247230 */ /* 0x020fca0000004100 */
[----:B------:R-:W-:-:S07]  /*0fd0*/  FADD.FTZ R121, R36, R121 ;  /* 0x0000007924797221 */ /* 0x000fce0000010000 */
.L_x_3372:
[----:B------:R-:W-:-:S04]  /*0fe0*/  F2FP.F16.F32.PACK_AB R36, RZ, R121 ;  /* 0x00000079ff24723e */ /* 0x000fc800000000ff */
[----:B------:R-:W-:-:S07]  /*0ff0*/  PRMT R33, R33, 0x5410, R36 ;  /* 0x0000541021217816 */ /* 0x000fce0000000024 */
.L_x_3373:
[----:B------:R-:W-:-:S05]  /*1000*/  HADD2.F32 R119, -RZ, R38.H0_H0 ;  /* 0x20000026ff777230 */ /* 0x000fca0000004100 */
[----:B------:R-:W-:Y:S01]  /*1010*/  FMUL.FTZ R119, R119, R42 ;  /* 0x0000002a77777220 */ /* 0x000fe20000410000 */
[----:B------:R-:W-:Y:S06]  /*1020*/  @P3 BRA `(.L_x_3374) ;  /* 0x0000000000083947 */ /* 0x000fec0003800000 */
[----:B------:R-:W-:Y:S05]  /*1030*/  @P0 BRA `(.L_x_3375) ;  /* 0x00000000000c0947 */ /* 0x000fea0003800000 */
[----:B------:R-:W-:Y:S05]  /*1040*/  BRA `(.L_x_3376) ;  /* 0x0000000000107947 */ /* 0x000fea0003800000 */
.L_x_3374:
[----:B-----5:R-:W-:-:S05]  /*1050*/  HADD2.F32 R36, -RZ, R30.H0_H0 ;  /* 0x2000001eff247230 */ /* 0x020fca0000004100 */
[----:B------:R-:W-:-:S07]  /*1060*/  FADD.FTZ R119, R36, R119 ;  /* 0x0000007724777221 */ /* 0x000fce0000010000 */
.L_x_3375:
[----:B------:R-:W-:-:S04]  /*1070*/  F2FP.F16.F32.PACK_AB R36, RZ, R119 ;  /* 0x00000077ff24723e */ /* 0x000fc800000000ff */
[----:B------:R-:W-:-:S07]  /*1080*/  PRMT R34, R36, 0x7610, R34 ;  /* 0x0000761024227816 */ /* 0x000fce0000000022 */
.L_x_3376:
[----:B------:R-:W-:-:S05]  /*1090*/  HADD2.F32 R125, -RZ, R38.H1_H1 ;  /* 0x30000026ff7d7230 */ /* 0x000fca0000004100 */
[----:B------:R-:W-:Y:S01]  /*10a0*/  FMUL.FTZ R125, R125, R42 ;  /* 0x0000002a7d7d7220 */ /* 0x000fe20000410000 */
[----:B------:R-:W-:Y:S06]  /*10b0*/  @P3 BRA `(.L_x_3377) ;  /* 0x0000000000083947 */ /* 0x000fec0003800000 */
[----:B------:R-:W-:Y:S05]  /*10c0*/  @P0 BRA `(.L_x_3378) ;  /* 0x00000000000c0947 */ /* 0x000fea0003800000 */
[----:B------:R-:W-:Y:S05]  /*10d0*/  BRA `(.L_x_3379) ;  /* 0x0000000000107947 */ /* 0x000fea0003800000 */
.L_x_3377:
[----:B-----5:R-:W-:-:S05]  /*10e0*/  HADD2.F32 R36, -RZ, R30.H1_H1 ;  /* 0x3000001eff247230 */ /* 0x020fca0000004100 */
[----:B------:R-:W-:-:S07]  /*10f0*/  FADD.FTZ R125, R36, R125 ;  /* 0x0000007d247d7221 */ /* 0x000fce0000010000 */
.L_x_3378:
[----:B------:R-:W-:-:S04]  /*1100*/  F2FP.F16.F32.PACK_AB R36, RZ, R125 ;  /* 0x0000007dff24723e */ /* 0x000fc800000000ff */
[----:B------:R-:W-:-:S07]  /*1110*/  PRMT R34, R34, 0x5410, R36 ;  /* 0x0000541022227816 */ /* 0x000fce0000000024 */
.L_x_3379:
[----:B------:R-:W-:-:S05]  /*1120*/  HADD2.F32 R123, -RZ, R39.H0_H0 ;  /* 0x20000027ff7b7230 */ /* 0x000fca0000004100 */
[----:B------:R-:W-:Y:S01]  /*1130*/  FMUL.FTZ R123, R123, R42 ;  /* 0x0000002a7b7b7220 */ /* 0x000fe20000410000 */
[----:B------:R-:W-:Y:S06]  /*1140*/  @P3 BRA `(.L_x_3380) ;  /* 0x0000000000083947 */ /* 0x000fec0003800000 */
[----:B------:R-:W-:Y:S05]  /*1150*/  @P0 BRA `(.L_x_3381) ;  /* 0x00000000000c0947 */ /* 0x000fea0003800000 */
[----:B------:R-:W-:Y:S05]  /*1160*/  BRA `(.L_x_3382) ;  /* 0x0000000000107947 */ /* 0x000fea0003800000 */
.L_x_3380:
[----:B-----5:R-:W-:-:S05]  /*1170*/  HADD2.F32 R36, -RZ, R31.H0_H0 ;  /* 0x2000001fff247230 */ /* 0x020fca0000004100 */
[----:B------:R-:W-:-:S07]  /*1180*/  FADD.FTZ R123, R36, R123 ;  /* 0x0000007b247b7221 */ /* 0x000fce0000010000 */
.L_x_3381:
[----:B------:R-:W-:-:S04]  /*1190*/  F2FP.F16.F32.PACK_AB R36, RZ, R123 ;  /* 0x0000007bff24723e */ /* 0x000fc800000000ff */
[----:B------:R-:W-:-:S07]  /*11a0*/  PRMT R35, R36, 0x7610, R35 ;  /* 0x0000761024237816 */ /* 0x000fce0000000023 */
.L_x_3382:
[----:B------:R-:W-:-:S05]  /*11b0*/  HADD2.F32 R39, -RZ, R39.H1_H1 ;  /* 0x30000027ff277230 */ /* 0x000fca0000004100 */
[----:B------:R-:W-:Y:S01]  /*11c0*/  FMUL.FTZ R44, R39, R42 ;  /* 0x0000002a272c7220 */ /* 0x000fe20000410000 */
[----:B------:R-:W-:Y:S06]  /*11d0*/  @P3 BRA `(.L_x_3383) ;  /* 0x0000000000083947 */ /* 0x000fec0003800000 */
[----:B------:R-:W-:Y:S05]  /*11e0*/  @P0 BRA `(.L_x_3384) ;  /* 0x00000000000c0947 */ /* 0x000fea0003800000 */
[----:B------:R-:W-:Y:S05]  /*11f0*/  BRA `(.L_x_3385) ;  /* 0x0000000000107947 */ /* 0x000fea0003800000 */
.L_x_3383:
[----:B-----5:R-:W-:-:S05]  /*1200*/  HADD2.F32 R37, -RZ, R31.H1_H1 ;  /* 0x3000001fff257230 */ /* 0x020fca0000004100 */
[----:B------:R-:W-:-:S07]  /*1210*/  FADD.FTZ R44, R37, R44 ;  /* 0x0000002c252c7221 */ /* 0x000fce0000010000 */
.L_x_3384:
[----:B------:R-:W-:-:S04]  /*1220*/  F2FP.F16.F32.PACK_AB R36, RZ, R44 ;  /* 0x0000002cff24723e */ /* 0x000fc800000000ff */
[----:B------:R-:W-:-:S07]  /*1230*/  PRMT R35, R35, 0x5410, R36 ;  /* 0x0000541023237816 */ /* 0x000fce0000000024 */
.L_x_3385:
        /* <DEDUP_REMOVED lines=10> */
[----:B--2---:R-:W-:-:S05]  /*12e0*/  HADD2.F32 R46, -RZ, R36.H0_H0 ;  /* 0x20000024ff2e7230 */ /* 0x004fca0000004100 */
[----:B------:R-:W-:Y:S01]  /*12f0*/  FMUL.FTZ R46, R46, R42 ;  /* 0x0000002a2e2e7220 */ /* 0x000fe20000410000 */
[----:B-1----:R-:W-:Y:S06]  /*1300*/  @P3 BRA `(.L_x_3386) ;  /* 0x0000000000083947 */ /* 0x002fec0003800000 */
[----:B------:R-:W-:Y:S05]  /*1310*/  @P0 BRA `(.L_x_3387) ;  /* 0x00000000000c0947 */ /* 0x000fea0003800000 */
[----:B------:R-:W-:Y:S05]  /*1320*/  BRA `(.L_x_3388) ;  /* 0x0000000000107947 */ /* 0x000fea0003800000 */
.L_x_3386:
[----:B-----5:R-:W-:-:S05]  /*1330*/  HADD2.F32 R101, -RZ, R28.H0_H0 ;  /* 0x2000001cff657230 */ /* 0x020fca0000004100 */
[----:B------:R-:W-:-:S07]  /*1340*/  FADD.FTZ R46, R101, R46 ;  /* 0x0000002e652e7221 */ /* 0x000fce0000010000 */
.L_x_3387:
[----:B------:R-:W-:-:S04]  /*1350*/  F2FP.F16.F32.PACK_AB R92, RZ, R46 ;  /* 0x0000002eff5c723e */ /* 0x000fc800000000ff */
[----:B------:R-:W-:-:S07]  /*1360*/  PRMT R32, R92, 0x7610, R32 ;  /* 0x000076105c207816 */ /* 0x000fce0000000020 */
.L_x_3388:
[----:B------:R-:W-:-:S05]  /*1370*/  HADD2.F32 R101, -RZ, R36.H1_H1 ;  /* 0x30000024ff657230 */ /* 0x000fca0000004100 */
[----:B------:R-:W-:Y:S01]  /*1380*/  FMUL.FTZ R94, R101, R42 ;  /* 0x0000002a655e7220 */ /* 0x000fe20000410000 */
[----:B------:R-:W-:Y:S06]  /*1390*/  @P3 BRA `(.L_x_3389) ;  /* 0x0000000000083947 */ /* 0x000fec0003800000 */
[----:B------:R-:W-:Y:S05]  /*13a0*/  @P0 BRA `(.L_x_3390) ;  /* 0x00000000000c0947 */ /* 0x000fea0003800000 */
[----:B------:R-:W-:Y:S05]  /*13b0*/  BRA `(.L_x_3391) ;  /* 0x0000000000107947 */ /* 0x000fea0003800000 */
.L_x_3389:
[----:B-----5:R-:W-:-:S05]  /*13c0*/  HADD2.F32 R101, -RZ, R28.H1_H1 ;  /* 0x3000001cff657230 */ /* 0x020fca0000004100 */
[----:B------:R-:W-:-:S07]  /*13d0*/  FADD.FTZ R94, R101, R94 ;  /* 0x0000005e655e7221 */ /* 0x000fce0000010000 */
.L_x_3390:
[----:B------:R-:W-:-:S04]  /*13e0*/  F2FP.F16.F32.PACK_AB R36, RZ, R94 ;  /* 0x0000005eff24723e */ /* 0x000fc800000000ff */
[----:B------:R-:W-:-:S07]  /*13f0*/  PRMT R32, R32, 0x5410, R36 ;  /* 0x0000541020207816 */ /* 0x000fce0000000024 */
.L_x_3391:
[----:B------:R-:W-:-:S05]  /*1400*/  HADD2.F32 R101, -RZ, R37.H0_H0 ;  /* 0x20000025ff657230 */ /* 0x000fca0000004100 */
[----:B------:R-:W-:Y:S01]  /*1410*/  FMUL.FTZ R92, R101, R42 ;  /* 0x0000002a655c7220 */ /* 0x000fe20000410000 */
[----:B------:R-:W-:Y:S06]  /*1420*/  @P3 BRA `(.L_x_3392) ;  /* 0x0000000000083947 */ /* 0x000fec0003800000 */
[----:B------:R-:W-:Y:S05]  /*1430*/  @P0 BRA `(.L_x_3393) ;  /* 0x00000000000c0947 */ /* 0x000fea0003800000 */
[----:B------:R-:W-:Y:S05]  /*1440*/  BRA `(.L_x_3394) ;  /* 0x0000000000107947 */ /* 0x000fea0003800000 */
.L_x_3392:
[----:B-----5:R-:W-:-:S05]  /*1450*/  HADD2.F32 R101, -RZ, R29.H0_H0 ;  /* 0x2000001dff657230 */ /* 0x020fca0000004100 */
[----:B------:R-:W-:-:S07]  /*1460*/  FADD.FTZ R92, R101, R92 ;  /* 0x0000005c655c7221 */ /* 0x000fce0000010000 */
.L_x_3393:
[----:B------:R-:W-:-:S04]  /*1470*/  F2FP.F16.F32.PACK_AB R36, RZ, R92 ;  /* 0x0000005cff24723e */ /* 0x000fc800000000ff */
[----:B------:R-:W-:-:S07]  /*1480*/  PRMT R33, R36, 0x7610, R33 ;  /* 0x0000761024217816 */ /* 0x000fce0000000021 */
.L_x_3394:
[----:B------:R-:W-:-:S05]  /*1490*/  HADD2.F32 R37, -RZ, R37.H1_H1 ;  /* 0x30000025ff257230 */ /* 0x000fca0000004100 */
[----:B------:R-:W-:Y:S01]  /*14a0*/  FMUL.FTZ R98, R37, R42 ;  /* 0x0000002a25627220 */ /* 0x000fe20000410000 */
[----:B------:R-:W-:Y:S06]  /*14b0*/  @P3 BRA `(.L_x_3395) ;  /* 0x0000000000083947 */ /* 0x000fec0003800000 */
[----:B------:R-:W-:Y:S05]  /*14c0*/  @P0 BRA `(.L_x_3396) ;  /* 0x00000000000c0947 */ /* 0x000fea0003800000 */
[----:B------:R-:W-:Y:S05]  /*14d0*/  BRA `(.L_x_3397) ;  /* 0x0000000000107947 */ /* 0x000fea0003800000 */
.L_x_3395:
[----:B-----5:R-:W-:-:S05]  /*14e0*/  HADD2.F32 R37, -RZ, R29.H1_H1 ;  /* 0x3000001dff257230 */ /* 0x020fca0000004100 */
[----:B------:R-:W-:-:S07]  /*14f0*/  FADD.FTZ R98, R37, R98 ;  /* 0x0000006225627221 */ /* 0x000fce0000010000 */
.L_x_3396:
[----:B------:R-:W-:-:S04]  /*1500*/  F2FP.F16.F32.PACK_AB R36, RZ, R98 ;  /* 0x00000062ff24723e */ /* 0x000fc800000000ff */
[----:B------:R-:W-:-:S07]  /*1510*/  PRMT R33, R33, 0x5410, R36 ;  /* 0x0000541021217816 */ /* 0x000fce0000000024 */
.L_x_3397:
[----:B------:R-:W-:-:S05]  /*1520*/  HADD2.F32 R37, -RZ, R38.H0_H0 ;  /* 0x20000026ff257230 */ /* 0x000fca0000004100 */
[----:B------:R-:W-:Y:S01]  /*1530*/  FMUL.FTZ R96, R37, R42 ;  /* 0x0000002a25607220 */ /* 0x000fe20000410000 */
[----:B------:R-:W-:Y:S06]  /*1540*/  @P3 BRA `(.L_x_3398) ;  /* 0x0000000000083947 */ /* 0x000fec0003800000 */
[----:B------:R-:W-:Y:S05]  /*1550*/  @P0 BRA `(.L_x_3399) ;  /* 0x00000000000c0947 */ /* 0x000fea0003800000 */
[----:B------:R-:W-:Y:S05]  /*1560*/  BRA `(.L_x_3400) ;  /* 0x0000000000107947 */ /* 0x000fea0003800000 */
.L_x_3398:
[----:B-----5:R-:W-:-:S05]  /*1570*/  HADD2.F32 R37, -RZ, R30.H0_H0 ;  /* 0x2000001eff257230 */ /* 0x020fca0000004100 */
[----:B------:R-:W-:-:S07]  /*1580*/  FADD.FTZ R96, R37, R96 ;  /* 0x0000006025607221 */ /* 0x000fce0000010000 */
.L_x_3399:
[----:B------:R-:W-:-:S04]  /*1590*/  F2FP.F16.F32.PACK_AB R36, RZ, R96 ;  /* 0x00000060ff24723e */ /* 0x000fc800000000ff */
[----:B------:R-:W-:-:S07]  /*15a0*/  PRMT R34, R36, 0x7610, R34 ;  /* 0x0000761024227816 */ /* 0x000fce0000000022 */
.L_x_3400:
[----:B------:R-:W-:-:S05]  /*15b0*/  HADD2.F32 R37, -RZ, R38.H1_H1 ;  /* 0x30000026ff257230 */ /* 0x000fca0000004100 */
[----:B------:R-:W-:Y:S01]  /*15c0*/  FMUL.FTZ R102, R37, R42 ;  /* 0x0000002a25667220 */ /* 0x000fe20000410000 */
[----:B------:R-:W-:Y:S06]  /*15d0*/  @P3 BRA `(.L_x_3401) ;  /* 0x0000000000083947 */ /* 0x000fec0003800000 */
[----:B------:R-:W-:Y:S05]  /*15e0*/  @P0 BRA `(.L_x_3402) ;  /* 0x00000000000c0947 */ /* 0x000fea0003800000 */
[----:B------:R-:W-:Y:S05]  /*15f0*/  BRA `(.L_x_3403) ;  /* 0x0000000000107947 */ /* 0x000fea0003800000 */
.L_x_3401:
[----:B-----5:R-:W-:-:S05]  /*1600*/  HADD2.F32 R37, -RZ, R30.H1_H1 ;  /* 0x3000001eff257230 */ /* 0x020fca0000004100 */
[----:B------:R-:W-:-:S07]  /*1610*/  FADD.FTZ R102, R37, R102 ;  /* 0x0000006625667221 */ /* 0x000fce0000010000 */
.L_x_3402:
[----:B------:R-:W-:-:S04]  /*1620*/  F2FP.F16.F32.PACK_AB R36, RZ, R102 ;  /* 0x00000066ff24723e */ /* 0x000fc800000000ff */
[----:B------:R-:W-:-:S07]  /*1630*/  PRMT R34, R34, 0x5410, R36 ;  /* 0x0000541022227816 */ /* 0x000fce0000000024 */
.L_x_3403:
[----:B------:R-:W-:-:S05]  /*1640*/  HADD2.F32 R37, -RZ, R39.H0_H0 ;  /* 0x20000027ff257230 */ /* 0x000fca0000004100 */
[----:B------:R-:W-:Y:S01]  /*1650*/  FMUL.FTZ R100, R37, R42 ;  /* 0x0000002a25647220 */ /* 0x000fe20000410000 */
[----:B------:R-:W-:Y:S06]  /*1660*/  @P3 BRA `(.L_x_3404) ;  /* 0x0000000000083947 */ /* 0x000fec0003800000 */
[----:B------:R-:W-:Y:S05]  /*1670*/  @P0 BRA `(.L_x_3405) ;  /* 0x00000000000c0947 */ /* 0x000fea0003800000 */
[----:B------:R-:W-:Y:S05]  /*1680*/  BRA `(.L_x_3406) ;  /* 0x0000000000107947 */ /* 0x000fea0003800000 */
.L_x_3404:
[----:B-----5:R-:W-:-:S05]  /*1690*/  HADD2.F32 R37, -RZ, R31.H0_H0 ;  /* 0x2000001fff257230 */ /* 0x020fca0000004100 */
[----:B------:R-:W-:-:S07]  /*16a0*/  FADD.FTZ R100, R37, R100 ;  /* 0x0000006425647221 */ /* 0x000fce0000010000 */
.L_x_3405:
[----:B------:R-:W-:-:S04]  /*16b0*/  F2FP.F16.F32.PACK_AB R36, RZ, R100 ;  /* 0x00000064ff24723e */ /* 0x000fc800000000ff */
[----:B------:R-:W-:-:S07]  /*16c0*/  PRMT R35, R36, 0x7610, R35 ;  /* 0x0000761024237816 */ /* 0x000fce0000000023 */
.L_x_3406:
[----:B------:R-:W-:-:S05]  /*16d0*/  HADD2.F32 R39, -RZ, R39.H1_H1 ;  /* 0x30000027ff277230 */ /* 0x000fca0000004100 */
[----:B------:R-:W-:Y:S01]  /*16e0*/  FMUL.FTZ R104, R39, R42 ;  /* 0x0000002a27687220 */ /* 0x000fe20000410000 */
[----:B------:R-:W-:Y:S06]  /*16f0*/  @P3 BRA `(.L_x_3407) ;  /* 0x0000000000083947 */ /* 0x000fec0003800000 */
[----:B------:R-:W-:Y:S05]  /*1700*/  @P0 BRA `(.L_x_3408) ;  /* 0x00000000000c0947 */ /* 0x000fea0003800000 */
[----:B------:R-:W-:Y:S05]  /*1710*/  BRA `(.L_x_3409) ;  /* 0x0000000000107947 */ /* 0x000fea0003800000 */
.L_x_3407:
[----:B-----5:R-:W-:-:S05]  /*1720*/  HADD2.F32 R37, -RZ, R31.H1_H1 ;  /* 0x3000001fff257230 */ /* 0x020fca0000004100 */
[----:B------:R-:W-:-:S07]  /*1730*/  FADD.FTZ R104, R37, R104 ;  /* 0x0000006825687221 */ /* 0x000fce0000010000 */
.L_x_3408:
[----:B------:R-:W-:-:S04]  /*1740*/  F2FP.F16.F32.PACK_AB R36, RZ, R104 ;  /* 0x00000068ff24723e */ /* 0x000fc800000000ff */
[----:B------:R-:W-:-:S07]  /*1750*/  PRMT R35, R35, 0x5410, R36 ;  /* 0x0000541023237816 */ /* 0x000fce0000000024 */
.L_x_3409:
[----:B------:R-:W0:Y:S01]  /*1760*/  @P0 LDC.64 R36, c[0x0][0x238] ;  /* 0x00008e00ff240b82 */ /* 0x000e220000000a00 */
[----:B------:R-:W-:-:S05]  /*1770*/  IADD3 R101, R43, 0x300, RZ ;  /* 0x000003002b657810 */ /* 0x000fca0007ffe0ff */
        /* <DEDUP_REMOVED lines=8> */
[----:B--2---:R-:W-:-:S05]  /*1800*/  HADD2.F32 R106, -RZ, R36.H0_H0 ;  /* 0x20000024ff6a7230 */ /* 0x004fca0000004100 */
[----:B0-----:R-:W-:Y:S01]  /*1810*/  FMUL.FTZ R41, R106, R42 ;  /* 0x0000002a6a297220 */ /* 0x001fe20000410000 */
[----:B------:R-:W-:Y:S06]  /*1820*/  @P3 BRA `(.L_x_3410) ;  /* 0x0000000000083947 */ /* 0x000fec0003800000 */
[----:B------:R-:W-:Y:S05]  /*1830*/  @P0 BRA `(.L_x_3411) ;  /* 0x00000000000c0947 */ /* 0x000fea0003800000 */
[----:B------:R-:W-:Y:S05]  /*1840*/  BRA `(.L_x_3412) ;  /* 0x0000000000107947 */ /* 0x000fea0003800000 */
.L_x_3410:
[----:B-----5:R-:W-:-:S05]  /*1850*/  HADD2.F32 R40, -RZ, R28.H0_H0 ;  /* 0x2000001cff287230 */ /* 0x020fca0000004100 */
[----:B------:R-:W-:-:S07]  /*1860*/  FADD.FTZ R41, R40, R41 ;  /* 0x0000002928297221 */ /* 0x000fce0000010000 */
.L_x_3411:
[----:B------:R-:W-:-:S04]  /*1870*/  F2FP.F16.F32.PACK_AB R40, RZ, R41 ;  /* 0x00000029ff28723e */ /* 0x000fc800000000ff */
[----:B------:R-:W-:-:S07]  /*1880*/  PRMT R32, R40, 0x7610, R32 ;  /* 0x0000761028207816 */ /* 0x000fce0000000020 */
.L_x_3412:
[----:B------:R-:W-:-:S05]  /*1890*/  HADD2.F32 R36, -RZ, R36.H1_H1 ;  /* 0x30000024ff247230 */ /* 0x000fca0000004100 */
[----:B------:R-:W-:Y:S01]  /*18a0*/  FMUL.FTZ R106, R36, R42 ;  /* 0x0000002a246a7220 */ /* 0x000fe20000410000 */
[----:B------:R-:W-:Y:S06]  /*18b0*/  @P3 BRA `(.L_x_3413) ;  /* 0x0000000000083947 */ /* 0x000fec0003800000 */
[----:B------:R-:W-:Y:S05]  /*18c0*/  @P0 BRA `(.L_x_3414) ;  /* 0x00000000000c0947 */ /* 0x000fea0003800000 */
[----:B------:R-:W-:Y:S05]  /*18d0*/  BRA `(.L_x_3415) ;  /* 0x0000000000107947 */ /* 0x000fea0003800000 */
.L_x_3413:
[----:B-----5:R-:W-:-:S05]  /*18e0*/  HADD2.F32 R36, -RZ, R28.H1_H1 ;  /* 0x3000001cff247230 */ /* 0x020fca0000004100 */
[----:B------:R-:W-:-:S07]  /*18f0*/  FADD.FTZ R106, R36, R106 ;  /* 0x0000006a246a7221 */ /* 0x000fce0000010000 */
.L_x_3414:
[----:B------:R-:W-:-:S04]  /*1900*/  F2FP.F16.F32.PACK_AB R36, RZ, R106 ;  /* 0x0000006aff24723e */ /* 0x000fc800000000ff */
[----:B------:R-:W-:-:S07]  /*1910*/  PRMT R32, R32, 0x5410, R36 ;  /* 0x0000541020207816 */ /* 0x000fce0000000024 */
.L_x_3415:
[----:B------:R-:W-:-:S05]  /*1920*/  HADD2.F32 R40, -RZ, R37.H0_H0 ;  /* 0x20000025ff287230 */ /* 0x000fca0000004100 */
[----:B------:R-:W-:Y:S01]  /*1930*/  FMUL.FTZ R40, R40, R42 ;  /* 0x0000002a28287220 */ /* 0x000fe20000410000 */
[----:B------:R-:W-:Y:S06]  /*1940*/  @P3 BRA `(.L_x_3416) ;  /* 0x0000000000083947 */ /* 0x000fec0003800000 */
[----:B------:R-:W-:Y:S05]  /*1950*/  @P0 BRA `(.L_x_3417) ;  /* 0x00000000000c0947 */ /* 0x000fea0003800000 */
[----:B------:R-:W-:Y:S05]  /*1960*/  BRA `(.L_x_3418) ;  /* 0x0000000000107947 */ /* 0x000fea0003800000 */
.L_x_3416:
[----:B-----5:R-:W-:-:S05]  /*1970*/  HADD2.F32 R36, -RZ, R29.H0_H0 ;  /* 0x2000001dff247230 */ /* 0x020fca0000004100 */
[----:B------:R-:W-:-:S07]  /*1980*/  FADD.FTZ R40, R36, R40 ;  /* 0x0000002824287221 */ /* 0x000fce0000010000 */
.L_x_3417:
[----:B------:R-:W-:-:S04]  /*1990*/  F2FP.F16.F32.PACK_AB R36, RZ, R40 ;  /* 0x00000028ff24723e */ /* 0x000fc800000000ff */
[----:B------:R-:W-:-:S07]  /*19a0*/  PRMT R33, R36, 0x7610, R33 ;  /* 0x0000761024217816 */ /* 0x000fce0000000021 */
.L_x_3418:
[----:B------:R-:W-:-:S05]  /*19b0*/  HADD2.F32 R37, -RZ, R37.H1_H1 ;  /* 0x30000025ff257230 */ /* 0x000fca0000004100 */
[----:B------:R-:W-:Y:S01]  /*19c0*/  FMUL.FTZ R110, R37, R42 ;  /* 0x0000002a256e7220 */ /* 0x000fe20000410000 */
[----:B------:R-:W-:Y:S06]  /*19d0*/  @P3 BRA `(.L_x_3419) ;  /* 0x0000000000083947 */ /* 0x000fec0003800000 */
[----:B------:R-:W-:Y:S05]  /*19e0*/  @P0 BRA `(.L_x_3420) ;  /* 0x00000000000c0947 */ /* 0x000fea0003800000 */
[----:B------:R-:W-:Y:S05]  /*19f0*/  BRA `(.L_x_3421) ;  /* 0x0000000000107947 */ /* 0x000fea0003800000 */
.L_x_3419:
[----:B-----5:R-:W-:-:S05]  /*1a00*/  HADD2.F32 R37, -RZ, R29.H1_H1 ;  /* 0x3000001dff257230 */ /* 0x020fca0000004100 */
[----:B------:R-:W-:-:S07]  /*1a10*/  FADD.FTZ R110, R37, R110 ;  /* 0x0000006e256e7221 */ /* 0x000fce0000010000 */
.L_x_3420:
[----:B------:R-:W-:-:S04]  /*1a20*/  F2FP.F16.F32.PACK_AB R36, RZ, R110 ;  /* 0x0000006eff24723e */ /* 0x000fc800000000ff */
[----:B------:R-:W-:-:S07]  /*1a30*/  PRMT R33, R33, 0x5410, R36 ;  /* 0x0000541021217816 */ /* 0x000fce0000000024 */
.L_x_3421:
[----:B------:R-:W-:-:S05]  /*1a40*/  HADD2.F32 R37, -RZ, R38.H0_H0 ;  /* 0x20000026ff257230 */ /* 0x000fca0000004100 */
[----:B------:R-:W-:Y:S01]  /*1a50*/  FMUL.FTZ R108, R37, R42 ;  /* 0x0000002a256c7220 */ /* 0x000fe20000410000 */
[----:B------:R-:W-:Y:S06]  /*1a60*/  @P3 BRA `(.L_x_3422) ;  /* 0x0000000000083947 */ /* 0x000fec0003800000 */
[----:B------:R-:W-:Y:S05]  /*1a70*/  @P0 BRA `(.L_x_3423) ;  /* 0x00000000000c0947 */ /* 0x000fea0003800000 */
[----:B------:R-:W-:Y:S05]  /*1a80*/  BRA `(.L_x_3424) ;  /* 0x0000000000107947 */ /* 0x000fea0003800000 */
.L_x_3422:
[----:B-----5:R-:W-:-:S05]  /*1a90*/  HADD2.F32 R37, -RZ, R30.H0_H0 ;  /* 0x2000001eff257230 */ /* 0x020fca0000004100 */
[----:B------:R-:W-:-:S07]  /*1aa0*/  FADD.FTZ R108, R37, R108 ;  /* 0x0000006c256c7221 */ /* 0x000fce0000010000 */
.L_x_3423:
[----:B------:R-:W-:-:S04]  /*1ab0*/  F2FP.F16.F32.PACK_AB R36, RZ, R108 ;  /* 0x0000006cff24723e */ /* 0x000fc800000000ff */
[----:B------:R-:W-:-:S07]  /*1ac0*/  PRMT R34, R36, 0x7610, R34 ;  /* 0x0000761024227816 */ /* 0x000fce0000000022 */
.L_x_3424:
[----:B------:R-:W-:-:S05]  /*1ad0*/  HADD2.F32 R37, -RZ, R38.H1_H1 ;  /* 0x30000026ff257230 */ /* 0x000fca0000004100 */
[----:B------:R-:W-:Y:S01]  /*1ae0*/  FMUL.FTZ R114, R37, R42 ;  /* 0x0000002a25727220 */ /* 0x000fe20000410000 */
[----:B------:R-:W-:Y:S06]  /*1af0*/  @P3 BRA `(.L_x_3425) ;  /* 0x0000000000083947 */ /* 0x000fec0003800000 */
[----:B------:R-:W-:Y:S05]  /*1b00*/  @P0 BRA `(.L_x_3426) ;  /* 0x00000000000c0947 */ /* 0x000fea0003800000 */
[----:B------:R-:W-:Y:S05]  /*1b10*/  BRA `(.L_x_3427) ;  /* 0x0000000000107947 */ /* 0x000fea0003800000 */
.L_x_3425:
[----:B-----5:R-:W-:-:S05]  /*1b20*/  HADD2.F32 R37, -RZ, R30.H1_H1 ;  /* 0x3000001eff257230 */ /* 0x020fca0000004100 */
[----:B------:R-:W-:-:S07]  /*1b30*/  FADD.FTZ R114, R37, R114 ;  /* 0x0000007225727221 */ /* 0x000fce0000010000 */
.L_x_3426:
[----:B------:R-:W-:-:S04]  /*1b40*/  F2FP.F16.F32.PACK_AB R36, RZ, R114 ;  /* 0x00000072ff24723e */ /* 0x000fc800000000ff */
[----:B------:R-:W-:-:S07]  /*1b50*/  PRMT R34, R34, 0x5410, R36 ;  /* 0x0000541022227816 */ /* 0x000fce0000000024 */
.L_x_3427:
[----:B------:R-:W-:-:S05]  /*1b60*/  HADD2.F32 R37, -RZ, R39.H0_H0 ;  /* 0x20000027ff257230 */ /* 0x000fca0000004100 */
[----:B------:R-:W-:Y:S01]  /*1b70*/  FMUL.FTZ R112, R37, R42 ;  /* 0x0000002a25707220 */ /* 0x000fe20000410000 */
[----:B------:R-:W-:Y:S06]  /*1b80*/  @P3 BRA `(.L_x_3428) ;  /* 0x0000000000083947 */ /* 0x000fec0003800000 */
[----:B------:R-:W-:Y:S05]  /*1b90*/  @P0 BRA `(.L_x_3429) ;  /* 0x00000000000c0947 */ /* 0x000fea0003800000 */
[----:B------:R-:W-:Y:S05]  /*1ba0*/  BRA `(.L_x_3430) ;  /* 0x0000000000107947 */ /* 0x000fea0003800000 */
.L_x_3428:
[----:B-----5:R-:W-:-:S05]  /*1bb0*/  HADD2.F32 R37, -RZ, R31.H0_H0 ;  /* 0x2000001fff257230 */ /* 0x020fca0000004100 */
[----:B------:R-:W-:-:S07]  /*1bc0*/  FADD.FTZ R112, R37, R112 ;  /* 0x0000007025707221 */ /* 0x000fce0000010000 */
.L_x_3429:
[----:B------:R-:W-:-:S04]  /*1bd0*/  F2FP.F16.F32.PACK_AB R36, RZ, R112 ;  /* 0x00000070ff24723e */ /* 0x000fc800000000ff */
[----:B------:R-:W-:-:S07]  /*1be0*/  PRMT R35, R36, 0x7610, R35 ;  /* 0x0000761024237816 */ /* 0x000fce0000000023 */
.L_x_3430:
[----:B------:R-:W-:-:S05]  /*1bf0*/  HADD2.F32 R39, -RZ, R39.H1_H1 ;  /* 0x30000027ff277230 */ /* 0x000fca0000004100 */
[----:B------:R-:W-:Y:S01]  /*1c00*/  FMUL.FTZ R42, R39, R42 ;  /* 0x0000002a272a7220 */ /* 0x000fe20000410000 */
[----:B------:R-:W-:Y:S06]  /*1c10*/  @P3 BRA `(.L_x_3431) ;  /* 0x0000000000083947 */ /* 0x000fec0003800000 */
[----:B------:R-:W-:Y:S05]  /*1c20*/  @P0 BRA `(.L_x_3432) ;  /* 0x00000000000c0947 */ /* 0x000fea0003800000 */
[----:B------:R-:W-:Y:S05]  /*1c30*/  BRA `(.L_x_3433) ;  /* 0x0000000000107947 */ /* 0x000fea0003800000 */
.L_x_3431:
[----:B-----5:R-:W-:-:S05]  /*1c40*/  HADD2.F32 R37, -RZ, R31.H1_H1 ;  /* 0x3000001fff257230 */ /* 0x020fca0000004100 */
[----:B------:R-:W-:-:S07]  /*1c50*/  FADD.FTZ R42, R37, R42 ;  /* 0x0000002a252a7221 */ /* 0x000fce0000010000 */
.L_x_3432:
[----:B------:R-:W-:-:S04]  /*1c60*/  F2FP.F16.F32.PACK_AB R36, RZ, R42 ;  /* 0x0000002aff24723e */ /* 0x000fc800000000ff */
[----:B------:R-:W-:-:S07]  /*1c70*/  PRMT R35, R35, 0x5410, R36 ;  /* 0x0000541023237816 */ /* 0x000fce0000000024 */
.L_x_3433:
        /* <DEDUP_REMOVED lines=125> */
.L_x_3446:
        /* <DEDUP_REMOVED lines=41> */
[-C--:B------:R-:W-:Y:S02]  /*26e0*/  IADD3 R37, R36, R120.reuse, RZ ;  /* 0x0000007824257210 */ /* 0x080fe40007ffe0ff */
[----:B------:R-:W-:Y:S01]  /*26f0*/  I2FP.F32.S32 R120, R120 ;  /* 0x0000007800787245 */ /* 0x000fe20000201400 */
[----:B------:R-:W-:Y:S01]  /*2700*/  FMUL.FTZ R39, R38, R122 ;  /* 0x0000007a26277220 */ /* 0x000fe20000410000 */
[----:B------:R-:W-:-:S03]  /*2710*/  I2FP.F32.S32 R36, R37 ;  /* 0x0000002500247245 */ /* 0x000fc60000201400 */
        /* <DEDUP_REMOVED lines=55> */
[----:B0-----:R-:W-:Y:S01]  /*2a90*/  FADD.FTZ R118, -R116, R41 ;  /* 0x0000002974767221 */ /* 0x001fe20000010100 */
[C---:B--2---:R-:W-:Y:S01]  /*2aa0*/  FMUL.FTZ R103, R90.reuse, R103 ;  /* 0x000000675a677220 */ /* 0x044fe20000410000 */
[C---:B------:R-:W-:Y:S01]  /*2ab0*/  FMUL.FTZ R107, R90.reuse, R107 ;  /* 0x0000006b5a6b7220 */ /* 0x040fe20000410000 */
[----:B------:R-:W-:Y:S01]  /*2ac0*/  FMUL.FTZ R111, R90, R111 ;  /* 0x0000006f5a6f7220 */ /* 0x000fe20000410000 */
[----:B-1----:R-:W-:-:S04]  /*2ad0*/  @!P3 IMAD.WIDE R36, R87, 0x4, R36 ;  /* 0x000000045724b825 */ /* 0x002fc800078e0224 */
[C---:B------:R-:W-:Y:S01]  /*2ae0*/  FMUL.FTZ R109, R90.reuse, R109 ;  /* 0x0000006d5a6d7220 */ /* 0x040fe20000410000 */
[----:B------:R-:W-:Y:S01]  /*2af0*/  FFMA.FTZ R38, R59, R103, R6 ;  /* 0x000000673b267223 */ /* 0x000fe20000010006 */
[----:B------:R-:W-:Y:S01]  /*2b00*/  FFMA.FTZ R39, R61, R107, R8 ;  /* 0x0000006b3d277223 */ /* 0x000fe20000010008 */
[C---:B------:R-:W-:Y:S01]  /*2b10*/  FMUL.FTZ R97, R90.reuse, R97 ;  /* 0x000000615a617220 */ /* 0x040fe20000410000 */
[----:B------:R0:W-:Y:S01]  /*2b20*/  @!P3 STG.E desc[UR4][R36.64], R90 ;  /* 0x0000005a2400b986 */ /* 0x0001e2000c101904 */
[C---:B------:R-:W-:Y:S01]  /*2b30*/  FMUL.FTZ R105, R90.reuse, R105 ;  /* 0x000000695a697220 */ /* 0x040fe20000410000 */
[C---:B------:R-:W-:Y:S01]  /*2b40*/  FMUL.FTZ R47, R90.reuse, R47 ;  /* 0x0000002f5a2f7220 */ /* 0x040fe20000410000 */
[C---:B------:R-:W-:Y:S01]  /*2b50*/  FMUL.FTZ R99, R90.reuse, R99 ;  /* 0x000000635a637220 */ /* 0x040fe20000410000 */
[C---:B------:R-:W-:Y:S01]  /*2b60*/  LEA R40, P3, R43.reuse, UR10, 0x4 ;  /* 0x0000000a2b287c11 */ /* 0x040fe2000f8620ff */
[C---:B------:R-:W-:Y:S01]  /*2b70*/  FMUL.FTZ R113, R90.reuse, R113 ;  /* 0x000000715a717220 */ /* 0x040fe20000410000 */
[----:B------:R-:W-:Y:S01]  /*2b80*/  FMUL.FTZ R117, R90, R117 ;  /* 0x000000755a757220 */ /* 0x000fe20000410000 */
[----:B------:R-:W-:Y:S01]  /*2b90*/  FFMA.FTZ R99, R54, R99, R3 ;  /* 0x0000006336637223 */ /* 0x000fe20000010003 */
[C---:B------:R-:W-:Y:S01]  /*2ba0*/  FMUL.FTZ R44, R90.reuse, R44 ;  /* 0x0000002c5a2c7220 */ /* 0x040fe20000410000 */
[C---:B------:R-:W-:Y:S01]  /*2bb0*/  FMUL.FTZ R115, R90.reuse, R115 ;  /* 0x000000735a737220 */ /* 0x040fe20000410000 */
[----:B------:R-:W-:Y:S01]  /*2bc0*/  FMUL.FTZ R121, R90, R121 ;  /* 0x000000795a797220 */ /* 0x000fe20000410000 */
[----:B------:R-:W-:Y:S01]  /*2bd0*/  FADD.FTZ R46, -R116, R46 ;  /* 0x0000002e742e7221 */ /* 0x000fe20000010100 */
[----:B0-----:R-:W-:Y:S01]  /*2be0*/  FFMA.FTZ R36, R60, R111, R9 ;  /* 0x0000006f3c247223 */ /* 0x001fe20000010009 */
[----:B------:R-:W-:Y:S01]  /*2bf0*/  FFMA.FTZ R37, R58, R109, R7 ;  /* 0x0000006d3a257223 */ /* 0x000fe20000010007 */
[C---:B------:R-:W-:Y:S01]  /*2c00*/  FADD.FTZ R94, -R116.reuse, R94 ;  /* 0x0000005e745e7221 */ /* 0x040fe20000010100 */
[C---:B------:R-:W-:Y:S01]  /*2c10*/  FADD.FTZ R109, -R116.reuse, R42 ;  /* 0x0000002a746d7221 */ /* 0x040fe20000010100 */
[----:B------:R-:W-:Y:S01]  /*2c20*/  LEA.HI.X R41, R43, UR11, RZ, 0x4, P3 ;  /* 0x0000000b2b297c11 */ /* 0x000fe200098f24ff */
[----:B------:R-:W-:Y:S01]  /*2c30*/  FADD.FTZ R108, -R116, R108 ;  /* 0x0000006c746c7221 */ /* 0x000fe20000010100 */
[----:B------:R-:W-:Y:S01]  /*2c40*/  F2FP.F16.F32.PACK_AB R39, R36, R39 ;  /* 0x000000272427723e */ /* 0x000fe200000000ff */
[----:B------:R-:W-:Y:S01]  /*2c50*/  FFMA.FTZ R36, R56, R105, R5 ;  /* 0x0000006938247223 */ /* 0x000fe20000010005 */
[----:B------:R-:W-:Y:S01]  /*2c60*/  F2FP.F16.F32.PACK_AB R38, R37, R38 ;  /* 0x000000262526723e */ /* 0x000fe200000000ff */
[----:B------:R-:W-:Y:S01]  /*2c70*/  FFMA.FTZ R37, R57, R97, R4 ;  /* 0x0000006139257223 */ /* 0x000fe20000010004 */
[C---:B------:R-:W-:Y:S01]  /*2c80*/  FADD.FTZ R103, -R116.reuse, R114 ;  /* 0x0000007274677221 */ /* 0x040fe20000010100 */
[----:B------:R-:W-:Y:S01]  /*2c90*/  FADD.FTZ R107, -R116, R112 ;  /* 0x00000070746b7221 */ /* 0x000fe20000010100 */
[----:B------:R-:W-:Y:S01]  /*2ca0*/  FFMA.FTZ R113, R63, R113, R10 ;  /* 0x000000713f717223 */ /* 0x000fe2000001000a */
[----:B------:R-:W-:Y:S01]  /*2cb0*/  FFMA.FTZ R42, R62, R117, R11 ;  /* 0x000000753e2a7223 */ /* 0x000fe2000001000b */
[----:B------:R-:W-:Y:S01]  /*2cc0*/  F2FP.F16.F32.PACK_AB R37, R36, R37 ;  /* 0x000000252425723e */ /* 0x000fe200000000ff */
[----:B------:R-:W-:Y:S01]  /*2cd0*/  FFMA.FTZ R36, R55, R47, R2 ;  /* 0x0000002f37247223 */ /* 0x000fe20000010002 */
[----:B------:R-:W-:Y:S01]  /*2ce0*/  FFMA.FTZ R112, R68, R44, R17 ;  /* 0x0000002c44707223 */ /* 0x000fe20000010011 */
[C---:B------:R-:W-:Y:S01]  /*2cf0*/  FMUL.FTZ R92, R90.reuse, R92 ;  /* 0x0000005c5a5c7220 */ /* 0x040fe20000410000 */
[C---:B------:R-:W-:Y:S01]  /*2d00*/  FMUL.FTZ R98, R90.reuse, R98 ;  /* 0x000000625a627220 */ /* 0x040fe20000410000 */
[C---:B------:R-:W-:Y:S01]  /*2d10*/  FMUL.FTZ R96, R90.reuse, R96 ;  /* 0x000000605a607220 */ /* 0x040fe20000410000 */
[----:B------:R-:W-:Y:S01]  /*2d20*/  F2FP.F16.F32.PACK_AB R36, R99, R36 ;  /* 0x000000246324723e */ /* 0x000fe200000000ff */
        /* <DEDUP_REMOVED lines=11> */
[C---:B------:R-:W-:Y:S01]  /*2de0*/  FMUL.FTZ R107, R90.reuse, R107 ;  /* 0x0000006b5a6b7220 */ /* 0x040fe20000410000 */
[----:B------:R-:W-:Y:S01]  /*2df0*/  FMUL.FTZ R109, R90, R109 ;  /* 0x0000006d5a6d7220 */ /* 0x000fe20000410000 */
[----:B------:R0:W-:Y:S01]  /*2e00*/  STG.E.128 desc[UR4][R40.64], R36 ;  /* 0x0000002428007986 */ /* 0x0001e2000c101d04 */
[C---:B------:R-:W-:Y:S01]  /*2e10*/  FADD.FTZ R100, -R116.reuse, R100 ;  /* 0x0000006474647221 */ /* 0x040fe20000010100 */
[C---:B------:R-:W-:Y:S01]  /*2e20*/  FADD.FTZ R104, -R116.reuse, R104 ;  /* 0x0000006874687221 */ /* 0x040fe20000010100 */
[----:B------:R-:W-:Y:S01]  /*2e30*/  FADD.FTZ R106, -R116, R106 ;  /* 0x0000006a746a7221 */ /* 0x000fe20000010100 */
[----:B------:R-:W-:Y:S01]  /*2e40*/  FFMA.FTZ R98, R72, R98, R21 ;  /* 0x0000006248627223 */ /* 0x000fe20000010015 */
        /* <DEDUP_REMOVED lines=13> */
[----:B0-----:R-:W-:Y:S01]  /*2f20*/  F2FP.F16.F32.PACK_AB R36, R42, R113 ;  /* 0x000000712a24723e */ /* 0x001fe200000000ff */
[----:B------:R-:W-:Y:S01]  /*2f30*/  FFMA.FTZ R41, R73, R92, R20 ;  /* 0x0000005c49297223 */ /* 0x000fe20000010014 */
[----:B------:R-:W-:Y:S01]  /*2f40*/  FFMA.FTZ R42, R75, R96, R22 ;  /* 0x000000604b2a7223 */ /* 0x000fe20000010016 */
[----:B------:R-:W-:Y:S01]  /*2f50*/  F2FP.F16.F32.PACK_AB R37, R44, R115 ;  /* 0x000000732c25723e */ /* 0x000fe200000000ff */
[----:B------:R-:W-:Y:S01]  /*2f60*/  FFMA.FTZ R40, R71, R46, R18 ;  /* 0x0000002e47287223 */ /* 0x000fe20000010012 */
[----:B------:R-:W-:Y:S01]  /*2f70*/  FFMA.FTZ R46, R83, R108, R50 ;  /* 0x0000006c532e7223 */ /* 0x000fe20000010032 */
[----:B------:R-:W-:Y:S01]  /*2f80*/  FFMA.FTZ R44, R84, R109, R53 ;  /* 0x0000006d542c7223 */ /* 0x000fe20000010035 */
[----:B------:R-:W-:Y:S01]  /*2f90*/  F2FP.F16.F32.PACK_AB R42, R97, R42 ;  /* 0x0000002a612a723e */ /* 0x000fe200000000ff */
[----:B------:R-:W-:Y:S01]  /*2fa0*/  FFMA.FTZ R119, R67, R119, R14 ;  /* 0x0000007743777223 */ /* 0x000fe2000001000e */
[----:B------:R-:W-:Y:S01]  /*2fb0*/  F2FP.F16.F32.PACK_AB R41, R98, R41 ;  /* 0x000000296229723e */ /* 0x000fe200000000ff */
[----:B------:R-:W-:Y:S01]  /*2fc0*/  FFMA.FTZ R123, R69, R123, R16 ;  /* 0x0000007b457b7223 */ /* 0x000fe20000010010 */
[----:B------:R-:W-:Y:S01]  /*2fd0*/  FFMA.FTZ R90, R66, R125, R15 ;  /* 0x0000007d425a7223 */ /* 0x000fe2000001000f */
[----:B------:R-:W-:Y:S01]  /*2fe0*/  F2FP.F16.F32.PACK_AB R40, R47, R40 ;  /* 0x000000282f28723e */ /* 0x000fe200000000ff */
[----:B------:R-:W-:Y:S01]  /*2ff0*/  FFMA.FTZ R120, R81, R120, R48 ;  /* 0x0000007851787223 */ /* 0x000fe20000010030 */
[----:B------:R-:W-:Y:S01]  /*3000*/  LEA R98, P3, R45, UR10, 0x4 ;  /* 0x0000000a2d627c11 */ /* 0x000fe2000f8620ff */
[----:B------:R-:W-:Y:S01]  /*3010*/  FFMA.FTZ R97, R80, R110, R49 ;  /* 0x0000006e50617223 */ /* 0x000fe20000010031 */
[----:B------:R-:W-:Y:S01]  /*3020*/  FFMA.FTZ R43, R77, R100, R24 ;  /* 0x000000644d2b7223 */ /* 0x000fe20000010018 */
[----:B------:R-:W-:Y:S01]  /*3030*/  FFMA.FTZ R104, R76, R104, R25 ;  /* 0x000000684c687223 */ /* 0x000fe20000010019 */
[----:B------:R-:W-:Y:S01]  /*3040*/  F2FP.F16.F32.PACK_AB R47, R44, R107 ;  /* 0x0000006b2c2f723e */ /* 0x000fe200000000ff */
[----:B------:R-:W-:Y:S01]  /*3050*/  FFMA.FTZ R44, R79, R118, R26 ;  /* 0x000000764f2c7223 */ /* 0x000fe2000001001a */
[----:B------:R-:W-:Y:S01]  /*3060*/  F2FP.F16.F32.PACK_AB R46, R103, R46 ;  /* 0x0000002e672e723e */ /* 0x000fe200000000ff */
[----:B------:R-:W-:Y:S01]  /*3070*/  FFMA.FTZ R103, R78, R106, R27 ;  /* 0x0000006a4e677223 */ /* 0x000fe2000001001b */
[----:B------:R-:W-:-:S02]  /*3080*/  LEA R96, P5, R95, UR10, 0x4 ;  /* 0x0000000a5f607c11 */ /* 0x000fc4000f8a20ff */
[----:B------:R-:W-:Y:S02]  /*3090*/  LEA R94, P6, R101, UR10, 0x4 ;  /* 0x0000000a655e7c11 */ /* 0x000fe4000f8c20ff */
[----:B------:R-:W-:Y:S02]  /*30a0*/  LEA.HI.X R99, R45, UR11, RZ, 0x4, P3 ;  /* 0x0000000b2d637c11 */ /* 0x000fe400098f24ff */
[----:B------:R-:W-:Y:S02]  /*30b0*/  F2FP.F16.F32.PACK_AB R39, R112, R123 ;  /* 0x0000007b7027723e */ /* 0x000fe400000000ff */
[----:B------:R-:W-:Y:S02]  /*30c0*/  F2FP.F16.F32.PACK_AB R38, R90, R119 ;  /* 0x000000775a26723e */ /* 0x000fe400000000ff */
[----:B------:R-:W-:Y:S02]  /*30d0*/  F2FP.F16.F32.PACK_AB R45, R97, R120 ;  /* 0x00000078612d723e */ /* 0x000fe400000000ff */
[----:B------:R-:W-:Y:S01]  /*30e0*/  F2FP.F16.F32.PACK_AB R43, R104, R43 ;  /* 0x0000002b682b723e */ /* 0x000fe200000000ff */
[----:B------:R0:W-:Y:S01]  /*30f0*/  STG.E.128 desc[UR4][R98.64], R36 ;  /* 0x0000002462007986 */ /* 0x0001e2000c101d04 */
[----:B------:R-:W-:-:S02]  /*3100*/  LEA.HI.X R97, R95, UR11, RZ, 0x4, P5 ;  /* 0x0000000b5f617c11 */ /* 0x000fc4000a8f24ff */
[----:B------:R-:W-:Y:S02]  /*3110*/  F2FP.F16.F32.PACK_AB R44, R103, R44 ;  /* 0x0000002c672c723e */ /* 0x000fe400000000ff */
[----:B------:R-:W-:Y:S01]  /*3120*/  LEA.HI.X R95, R101, UR11, RZ, 0x4, P6 ;  /* 0x0000000b655f7c11 */ /* 0x000fe2000b0f24ff */
[----:B------:R0:W-:Y:S01]  /*3130*/  STG.E.128 desc[UR4][R96.64], R40 ;  /* 0x0000002860007986 */ /* 0x0001e2000c101d04 */
[----:B------:R-:W-:Y:S02]  /*3140*/  IADD3 R87, R87, UR12, RZ ;  /* 0x0000000c57577c10 */ /* 0x000fe4000fffe0ff */
[----:B------:R-:W-:Y:S01]  /*3150*/  SEL R90, RZ, 0x1, P2 ;  /* 0x00000001ff5a7807 */ /* 0x000fe20001000000 */
[----:B------:R0:W-:Y:S01]  /*3160*/  STG.E.128 desc[UR4][R94.64], R44 ;  /* 0x0000002c5e007986 */ /* 0x0001e2000c101d04 */
[----:B------:R-:W-:-:S13]  /*3170*/  ISETP.GE.AND P3, PT, R87, UR13, PT ;  /* 0x0000000d57007c0c */ /* 0x000fda000bf66270 */
[----:B------:R-:W-:Y:S05]  /*3180*/  @!P3 BRA `(.L_x_3435) ;  /* 0xffffffd40078b947 */ /* 0x000fea000383ffff */
[----:B------:R-:W-:Y:S05]  /*3190*/  EXIT ;  /* 0x000000000000794d */ /* 0x000fea0003800000 */
.L_x_3434:
[----:B------:R-:W-:Y:S01]  /*31a0*/  HFMA2.MMA R116, -RZ, RZ, 0, 5.9604644775390625e-08 ;  /* 0x00000001ff747435 */ /* 0x000fe200000001ff */
[----:B------:R-:W-:Y:S02]  /*31b0*/  MOV R120, R118 ;  /* 0x0000007600787202 */ /* 0x000fe40000000f00 */
[----:B------:R-:W-:Y:S02]  /*31c0*/  MOV R90, 0x1f ;  /* 0x0000001f005a7802 */ /* 0x000fe40000000f00 */
[----:B------:R-:W-:-:S07]  /*31d0*/  MOV R39, 0xffffffff ;  /* 0xffffffff00277802 */ /* 0x000fce0000000f00 */
[----:B-----5:R-:W-:Y:S05]  /*31e0*/  WARPSYNC.COLLECTIVE R39, `(.L_x_3436) ;  /* 0x0000000027087348 */ /* 0x020fea0003c00000 */
[----:B------:R0:W1:Y:S02]  /*31f0*/  SHFL.BFLY P5, R37, R120, R116, R90 ;  /* 0x0c00007478257389 */ /* 0x00006400000a005a */
[----:B01---5:R-:W-:Y:S01]  /*3200*/  ENDCOLLECTIVE ;  /* 0x000000000000791b */ /* 0x023fe20003800000 */
.L_x_3436:
[----:B------:R-:W-:Y:S01]  /*3210*/  HFMA2.MMA R116, -RZ, RZ, 0, 1.1920928955078125e-07 ;  /* 0x00000002ff747435 */ /* 0x000fe200000001ff */
[----:B------:R-:W-:-:S10]  /*3220*/  FADD.FTZ R120, R118, R37 ;  /* 0x0000002576787221 */ /* 0x000fd40000010000 */
[----:B------:R-:W-:Y:S05]  /*3230*/  WARPSYNC.COLLECTIVE R39, `(.L_x_3437) ;  /* 0x0000000027087348 */ /* 0x000fea0003c00000 */
[----:B------:R0:W1:Y:S02]  /*3240*/  SHFL.BFLY P5, R37, R120, R116, R90 ;  /* 0x0c00007478257389 */ /* 0x00006400000a005a */
[----:B01----:R-:W-:Y:S01]  /*3250*/  ENDCOLLECTIVE ;  /* 0x000000000000791b */ /* 0x003fe20003800000 */
.L_x_3437:
[----:B------:R-:W-:Y:S01]  /*3260*/  HFMA2.MMA R116, -RZ, RZ, 0, 2.384185791015625e-07 ;  /* 0x00000004ff747435 */ /* 0x000fe200000001ff */
[----:B------:R-:W-:-:S05]  /*3270*/  FADD.FTZ R122, R120, R37 ;  /* 0x00000025787a7221 */ /* 0x000fca0000010000 */
[----:B------:R-:W-:-:S07]  /*3280*/  MOV R120, R122 ;  /* 0x0000007a00787202 */ /* 0x000fce0000000f00 */
[----:B------:R-:W-:Y:S05]  /*3290*/  WARPSYNC.COLLECTIVE R39, `(.L_x_3438) ;  /* 0x0000000027087348 */ /* 0x000fea0003c00000 */
[----:B------:R0:W1:Y:S02]  /*32a0*/  SHFL.BFLY P5, R37, R120, R116, R90 ;  /* 0x0c00007478257389 */ /* 0x00006400000a005a */
[----:B01----:R-:W-:Y:S01]  /*32b0*/  ENDCOLLECTIVE ;  /* 0x000000000000791b */ /* 0x003fe20003800000 */
.L_x_3438:
[----:B------:R-:W-:Y:S01]  /*32c0*/  HFMA2.MMA R116, -RZ, RZ, 0, 4.76837158203125e-07 ;  /* 0x00000008ff747435 */ /* 0x000fe200000001ff */
[----:B------:R-:W-:-:S05]  /*32d0*/  FADD.FTZ R124, R122, R37 ;  /* 0x000000257a7c7221 */ /* 0x000fca0000010000 */
[----:B------:R-:W-:-:S07]  /*32e0*/  MOV R120, R124 ;  /* 0x0000007c00787202 */ /* 0x000fce0000000f00 */
[----:B------:R-:W-:Y:S05]  /*32f0*/  WARPSYNC.COLLECTIVE R39, `(.L_x_3439) ;  /* 0x0000000027087348 */ /* 0x000fea0003c00000 */
[----:B------:R0:W1:Y:S02]  /*3300*/  SHFL.BFLY P5, R37, R120, R116, R90 ;  /* 0x0c00007478257389 */ /* 0x00006400000a005a */
[----:B01----:R-:W-:Y:S01]  /*3310*/  ENDCOLLECTIVE ;  /* 0x000000000000791b */ /* 0x003fe20003800000 */
.L_x_3439:
[----:B------:R-:W-:Y:S01]  /*3320*/  HFMA2.MMA R116, -RZ, RZ, 0, 9.5367431640625e-07 ;  /* 0x00000010ff747435 */ /* 0x000fe200000001ff */
[----:B------:R-:W-:-:S05]  /*3330*/  FADD.FTZ R124, R124, R37 ;  /* 0x000000257c7c7221 */ /* 0x000fca0000010000 */
[----:B------:R-:W-:-:S07]  /*3340*/  MOV R120, R124 ;  /* 0x0000007c00787202 */ /* 0x000fce0000000f00 */
[----:B------:R-:W-:Y:S05]  /*3350*/  WARPSYNC.COLLECTIVE R39, `(.L_x_3440) ;  /* 0x0000000027087348 */ /* 0x000fea0003c00000 */
[----:B------:R0:W1:Y:S02]  /*3360*/  SHFL.BFLY P5, R37, R120, R116, R90 ;  /* 0x0c00007478257389 */ /* 0x00006400000a005a */
[----:B01----:R-:W-:Y:S01]  /*3370*/  ENDCOLLECTIVE ;  /* 0x000000000000791b */ /* 0x003fe20003800000 */
.L_x_3440:
        /* <DEDUP_REMOVED lines=72> */
.L_x_3441:
[----:B------:R-:W-:Y:S01]  /*3800*/  HFMA2.MMA R116, -RZ, RZ, 0, 1.1920928955078125e-07 ;  /* 0x00000002ff747435 */ /* 0x000fe200000001ff */
[----:B------:R-:W-:-:S10]  /*3810*/  FADD.FTZ R120, R118, R37 ;  /* 0x0000002576787221 */ /* 0x000fd40000010000 */
[----:B------:R-:W-:Y:S05]  /*3820*/  WARPSYNC.COLLECTIVE R39, `(.L_x_3442) ;  /* 0x0000000027087348 */ /* 0x000fea0003c00000 */
[----:B------:R0:W1:Y:S02]  /*3830*/  SHFL.BFLY P5, R37, R120, R116, R90 ;  /* 0x0c00007478257389 */ /* 0x00006400000a005a */
[----:B01----:R-:W-:Y:S01]  /*3840*/  ENDCOLLECTIVE ;  /* 0x000000000000791b */ /* 0x003fe20003800000 */
.L_x_3442:
[----:B------:R-:W-:Y:S01]  /*3850*/  HFMA2.MMA R116, -RZ, RZ, 0, 2.384185791015625e-07 ;  /* 0x00000004ff747435 */ /* 0x000fe200000001ff */
[----:B------:R-:W-:-:S05]  /*3860*/  FADD.FTZ R122, R120, R37 ;  /* 0x00000025787a7221 */ /* 0x000fca0000010000 */
[----:B------:R-:W-:-:S07]  /*3870*/  MOV R120, R122 ;  /* 0x0000007a00787202 */ /* 0x000fce0000000f00 */
[----:B------:R-:W-:Y:S05]  /*3880*/  WARPSYNC.COLLECTIVE R39, `(.L_x_3443) ;  /* 0x0000000027087348 */ /* 0x000fea0003c00000 */
[----:B------:R0:W1:Y:S02]  /*3890*/  SHFL.BFLY P5, R37, R120, R116, R90 ;  /* 0x0c00007478257389 */ /* 0x00006400000a005a */
[----:B01----:R-:W-:Y:S01]  /*38a0*/  ENDCOLLECTIVE ;  /* 0x000000000000791b */ /* 0x003fe20003800000 */
.L_x_3443:
[----:B------:R-:W-:Y:S01]  /*38b0*/  HFMA2.MMA R116, -RZ, RZ, 0, 4.76837158203125e-07 ;  /* 0x00000008ff747435 */ /* 0x000fe200000001ff */
[----:B------:R-:W-:-:S05]  /*38c0*/  FADD.FTZ R124, R122, R37 ;  /* 0x000000257a7c7221 */ /* 0x000fca0000010000 */
[----:B------:R-:W-:-:S07]  /*38d0*/  MOV R120, R124 ;  /* 0x0000007c00787202 */ /* 0x000fce0000000f00 */
[----:B------:R-:W-:Y:S05]  /*38e0*/  WARPSYNC.COLLECTIVE R39, `(.L_x_3444) ;  /* 0x0000000027087348 */ /* 0x000fea0003c00000 */
[----:B------:R0:W1:Y:S02]  /*38f0*/  SHFL.BFLY P5, R37, R120, R116, R90 ;  /* 0x0c00007478257389 */ /* 0x00006400000a005a */
[----:B01----:R-:W-:Y:S01]  /*3900*/  ENDCOLLECTIVE ;  /* 0x000000000000791b */ /* 0x003fe20003800000 */
.L_x_3444:
[----:B------:R-:W-:Y:S01]  /*3910*/  HFMA2.MMA R116, -RZ, RZ, 0, 9.5367431640625e-07 ;  /* 0x00000010ff747435 */ /* 0x000fe200000001ff */
[----:B------:R-:W-:-:S05]  /*3920*/  FADD.FTZ R124, R124, R37 ;  /* 0x000000257c7c7221 */ /* 0x000fca0000010000 */
[----:B------:R-:W-:-:S07]  /*3930*/  MOV R120, R124 ;  /* 0x0000007c00787202 */ /* 0x000fce0000000f00 */
[----:B------:R-:W-:Y:S05]  /*3940*/  WARPSYNC.COLLECTIVE R39, `(.L_x_3445) ;  /* 0x0000000027087348 */ /* 0x000fea0003c00000 */
[----:B------:R0:W1:Y:S02]  /*3950*/  SHFL.BFLY P5, R37, R120, R116, R90 ;  /* 0x0c00007478257389 */ /* 0x00006400000a005a */
[----:B01----:R-:W-:Y:S01]  /*3960*/  ENDCOLLECTIVE ;  /* 0x000000000000791b */ /* 0x003fe20003800000 */
.L_x_3445:
[----:B------:R-:W-:Y:S05]  /*3970*/  BRA `(.L_x_3446) ;  /* 0xffffffe800b47947 */ /* 0x000fea000383ffff */
.L_x_3447:
        /* <DEDUP_REMOVED lines=16> */
.L_x_30201:


//--------------------- .text._ZN10layer_norm13ln_fwd_kernelINS_13Kernel_traitsI6__halfS2_S2_S2_fjLj8192ELj1ELj1ELj8ELj16ENS_18Kernel_traits_baseILj8192ES2_S2_S2_S2_fjLj256EEEEELb0ELb0ELb1ELb0EEEvNS_9FwdParamsE --------------------------
	.section	.text._ZN10layer_norm13ln_fwd_kernelINS_13Kernel_traitsI6__halfS2_S2_S2_fjLj8192ELj1ELj1ELj8ELj16ENS_18Kernel_traits_baseILj8192ES2_S2_S2_S2_fjLj256EEEEELb0ELb0ELb1ELb0EEEvNS_9FwdParamsE,"ax",@progbits
	.align	128
        .global         _ZN10layer_norm13ln_fwd_kernelINS_13Kernel_traitsI6__halfS2_S2_S2_fjLj8192ELj1ELj1ELj8ELj16ENS_18Kernel_traits_baseILj8192ES2_S2_S2_S2_fjLj256EEEEELb0ELb0ELb1ELb0EEEvNS_9FwdParamsE
        .type           _ZN10layer_norm13ln_fwd_kernelINS_13Kernel_traitsI6__halfS2_S2_S2_fjLj8192ELj1ELj1ELj8ELj16ENS_18Kernel_traits_baseILj8192ES2_S2_S2_S2_fjLj256EEEEELb0ELb0ELb1ELb0EEEvNS_9FwdParamsE,@function
        .size           _ZN10layer_norm13ln_fwd_kernelINS_13Kernel_traitsI6__halfS2_S2_S2_fjLj8192ELj1ELj1ELj8ELj16ENS_18Kernel_traits_baseILj8192ES2_S2_S2_S2_fjLj256EEEEELb0ELb0ELb1ELb0EEEvNS_9FwdParamsE,(.L_x_30202 - _ZN10layer_norm13ln_fwd_kernelINS_13Kernel_traitsI6__halfS2_S2_S2_fjLj8192ELj1ELj1ELj8ELj16ENS_18Kernel_traits_baseILj8192ES2_S2_S2_S2_fjLj256EEEEELb0ELb0ELb1ELb0EEEvNS_9FwdParamsE)
        .other          _ZN10layer_norm13ln_fwd_kernelINS_13Kernel_traitsI6__halfS2_S2_S2_fjLj8192ELj1ELj1ELj8ELj16ENS_18Kernel_traits_baseILj8192ES2_S2_S2_S2_fjLj256EEEEELb0ELb0ELb1ELb0EEEvNS_9FwdParamsE,@"STO_CUDA_ENTRY STV_DEFAULT"
_ZN10layer_norm13ln_fwd_kernelINS_13Kernel_traitsI6__halfS2_S2_S2_fjLj8192ELj1ELj1ELj8ELj16ENS_18Kernel_traits_baseILj8192ES2_S2_S2_S2_fjLj256EEEEELb0ELb0ELb1ELb0EEEvNS_9FwdParamsE:
.text._ZN10layer_norm13ln_fwd_kernelINS_13Kernel_traitsI6__halfS2_S2_S2_fjLj8192ELj1ELj1ELj8ELj16ENS_18Kernel_traits_baseILj8192ES2_S2_S2_S2_fjLj256EEEEELb0ELb0ELb1ELb0EEEvNS_9FwdParamsE:
        /* <DEDUP_REMOVED lines=27> */
[----:B------:R-:W-:Y:S02]  /*01b0*/  LOP3.LUT R13, R13, 0x100, RZ, 0xfc, !PT ;  /* 0x000001000d0d7812 */ /* 0x000fe400078efcff */
[----:B------:R-:W-:Y:S02]  /*01c0*/  @!P2 CS2R R16, SRZ ;  /* 0x000000000010a805 */ /* 0x000fe4000001ff00 */
[----:B0-----:R-:W-:-:S07]  /*01d0*/  @!P2 CS2R R18, SRZ ;  /* 0x000000000012a805 */ /* 0x001fce000001ff00 */
.L_x_3449:
[----:B------:R-:W-:Y:S05]  /*01e0*/  BSYNC B0 ;  /* 0x0000000000007941 */ /* 0x000fea0003800000 */
.L_x_3448:
        /* <DEDUP_REMOVED lines=14> */
.L_x_3451:
[----:B------:R-:W-:Y:S05]  /*02d0*/  BSYNC B0 ;  /* 0x0000000000007941 */ /* 0x000fea0003800000 */
.L_x_3450:
        /* <DEDUP_REMOVED lines=14> */
.L_x_3453:
[----:B------:R-:W-:Y:S05]  /*03c0*/  BSYNC B0 ;  /* 0x0000000000007941 */ /* 0x000fea0003800000 */
.L_x_3452:
        /* <DEDUP_REMOVED lines=13> */
.L_x_3455:
[----:B------:R-:W-:Y:S05]  /*04a0*/  BSYNC B0 ;  /* 0x0000000000007941 */ /* 0x000fea0003800000 */
.L_x_3454:
[----:B------:R-:W0:Y:S02]  /*04b0*/  S2UR UR6, SR_CTAID.X ;  /* 0x00000000000679c3 */ /* 0x000e240000002500 */
[----:B0-----:R-:W-:Y:S01]  /*04c0*/  LEA.HI R116, R0, UR6, RZ, 0x18 ;  /* 0x0000000600747c11 */ /* 0x001fe2000f8fc0ff */
[----:B------:R-:W-:-:S03]  /*04d0*/  ULDC UR6, c[0x0][0x214] ;  /* 0x0000850000067ab9 */ /* 0x000fc60000000800 */
[----:B------:R-:W-:-:S13]  /*04e0*/  ISETP.GE.AND P2, PT, R116, UR6, PT ;  /* 0x0000000674007c0c */ /* 0x000fda000bf46270 */
[----:B------:R-:W-:Y:S05]  /*04f0*/  @P2 EXIT ;  /* 0x000000000000294d */ /* 0x000fea0003800000 */
[--C-:B-----5:R-:W-:Y:S01]  /*0500*/  HADD2.F32 R49, -RZ, R27.reuse.H0_H0 ;  /* 0x2000001bff317230 */ /* 0x120fe20000004100 */
[----:B------:R-:W-:Y:S01]  /*0510*/  HFMA2.MMA R120, -RZ, RZ, 0, 5.9604644775390625e-08 ;  /* 0x00000001ff787435 */ /* 0x000fe200000001ff */
        /* <DEDUP_REMOVED lines=12> */
[----:B------:R-:W-:-:S02]  /*05e0*/  HADD2.F32 R53, -RZ, R46.H1_H1 ;  /* 0x3000002eff357230 */ /* 0x000fc40000004100 */
[--C-:B------:R-:W-:Y:S02]  /*05f0*/  HADD2.F32 R46, -RZ, R47.reuse.H0_H0 ;  /* 0x2000002fff2e7230 */ /* 0x100fe40000004100 */
[----:B------:R-:W-:Y:S02]  /*0600*/  HADD2.F32 R54, -RZ, R47.H1_H1 ;  /* 0x3000002fff367230 */ /* 0x000fe40000004100 */
[--C-:B------:R-:W-:Y:S02]  /*0610*/  HADD2.F32 R47, -RZ, R36.reuse.H0_H0 ;  /* 0x20000024ff2f7230 */ /* 0x100fe40000004100 */
[----:B------:R-:W-:Y:S01]  /*0620*/  HADD2.F32 R56, -RZ, R36.H1_H1 ;  /* 0x30000024ff387230 */ /* 0x000fe20000004100 */
[----:B------:R-:W-:Y:S01]  /*0630*/  SHF.R.S32.HI R36, RZ, 0x3, R67 ;  /* 0x00000003ff247819 */ /* 0x000fe20000011443 */
[--C-:B------:R-:W-:Y:S02]  /*0640*/  HADD2.F32 R61, -RZ, R40.reuse.H0_H0 ;  /* 0x20000028ff3d7230 */ /* 0x100fe40000004100 */
[----:B------:R-:W-:-:S02]  /*0650*/  HADD2.F32 R63, -RZ, R40.H1_H1 ;  /* 0x30000028ff3f7230 */ /* 0x000fc40000004100 */
[--C-:B------:R-:W-:Y:S02]  /*0660*/  HADD2.F32 R40, -RZ, R41.reuse.H0_H0 ;  /* 0x20000029ff287230 */ /* 0x100fe40000004100 */
[----:B------:R-:W-:Y:S02]  /*0670*/  HADD2.F32 R64, -RZ, R41.H1_H1 ;  /* 0x30000029ff407230 */ /* 0x000fe40000004100 */
[--C-:B------:R-:W-:Y:S02]  /*0680*/  HADD2.F32 R41, -RZ, R42.reuse.H0_H0 ;  /* 0x2000002aff297230 */ /* 0x100fe40000004100 */
[----:B------:R-:W-:Y:S02]  /*0690*/  HADD2.F32 R65, -RZ, R42.H1_H1 ;  /* 0x3000002aff417230 */ /* 0x000fe40000004100 */
[--C-:B------:R-:W-:Y:S02]  /*06a0*/  HADD2.F32 R42, -RZ, R43.reuse.H0_H0 ;  /* 0x2000002bff2a7230 */ /* 0x100fe40000004100 */
[----:B------:R-:W-:-:S02]  /*06b0*/  HADD2.F32 R66, -RZ, R43.H1_H1 ;  /* 0x3000002bff427230 */ /* 0x000fc40000004100 */
[--C-:B------:R-:W-:Y:S02]  /*06c0*/  HADD2.F32 R55, -RZ, R37.reuse.H0_H0 ;  /* 0x20000025ff377230 */ /* 0x100fe40000004100 */
        /* <DEDUP_REMOVED lines=8> */
[----:B------:R-:W-:Y:S01]  /*0750*/  VIADDMNMX R37, R28, -R37, RZ, !PT ;  /* 0x800000251c257246 */ /* 0x000fe200078001ff */
[--C-:B------:R-:W-:Y:S01]  /*0760*/  HADD2.F32 R4, -RZ, R8.reuse.H0_H0 ;  /* 0x20000008ff047230 */ /* 0x100fe20000004100 */
[----:B------:R-:W-:Y:S01]  /*0770*/  LOP3.LUT R36, R36, 0x1fffffe0, RZ, 0xc0, !PT ;  /* 0x1fffffe024247812 */ /* 0x000fe200078ec0ff */
[----:B------:R-:W-:Y:S01]  /*0780*/  HADD2.F32 R5, -RZ, R8.H1_H1 ;  /* 0x30000008ff057230 */ /* 0x000fe20000004100 */
[----:B------:R-:W-:Y:S01]  /*0790*/  VIMNMX R37, R37, 0x20, PT ;  /* 0x0000002025257848 */ /* 0x000fe20003fe0100 */
[--C-:B------:R-:W-:Y:S01]  /*07a0*/  HADD2.F32 R6, -RZ, R9.reuse.H0_H0 ;  /* 0x20000009ff067230 */ /* 0x100fe20000004100 */
[----:B------:R-:W-:Y:S01]  /*07b0*/  SHF.L.U32 R29, R0, 0x5, RZ ;  /* 0x00000005001d7819 */ /* 0x000fe200000006ff */
[----:B------:R-:W-:Y:S01]  /*07c0*/  HADD2.F32 R7, -RZ, R9.H1_H1 ;  /* 0x30000009ff077230 */ /* 0x000fe20000004100 */
[----:B------:R-:W-:Y:S01]  /*07d0*/  IADD3 R37, R37, R36, RZ ;  /* 0x0000002425257210 */ /* 0x000fe20007ffe0ff */
[--C-:B------:R-:W-:Y:S01]  /*07e0*/  HADD2.F32 R12, -RZ, R16.reuse.H0_H0 ;  /* 0x20000010ff0c7230 */ /* 0x100fe20000004100 */
[----:B------:R-:W-:Y:S01]  /*07f0*/  LOP3.LUT R29, R29, 0x3e0, RZ, 0xc0, !PT ;  /* 0x000003e01d1d7812 */ /* 0x000fe200078ec0ff */
[----:B------:R-:W-:Y:S01]  /*0800*/  HADD2.F32 R13, -RZ, R16.H1_H1 ;  /* 0x30000010ff0d7230 */ /* 0x000fe20000004100 */
[----:B------:R-:W-:Y:S01]  /*0810*/  SHF.L.U32 R37, R37, 0x3, RZ ;  /* 0x0000000325257819 */ /* 0x000fe200000006ff */
[--C-:B------:R-:W-:Y:S01]  /*0820*/  HADD2.F32 R14, -RZ, R17.reuse.H0_H0 ;  /* 0x20000011ff0e7230 */ /* 0x100fe20000004100 */
[----:B------:R-:W-:Y:S01]  /*0830*/  VIADDMNMX R29, R28, -R29, RZ, !PT ;  /* 0x8000001d1c1d7246 */ /* 0x000fe200078001ff */
[----:B------:R-:W-:Y:S01]  /*0840*/  HADD2.F32 R15, -RZ, R17.H1_H1 ;  /* 0x30000011ff0f7230 */ /* 0x000fe20000004100 */
[----:B------:R-:W-:Y:S01]  /*0850*/  I2FP.F32.U32 R37, R37 ;  /* 0x0000002500257245 */ /* 0x000fe20000201000 */
[--C-:B------:R-:W-:Y:S01]  /*0860*/  HADD2.F32 R8, -RZ, R10.reuse.H0_H0 ;  /* 0x2000000aff087230 */ /* 0x100fe20000004100 */
[----:B------:R-:W-:Y:S01]  /*0870*/  VIMNMX R29, R29, 0x20, PT ;  /* 0x000000201d1d7848 */ /* 0x000fe20003fe0100 */
[----:B------:R-:W-:Y:S01]  /*0880*/  HADD2.F32 R9, -RZ, R10.H1_H1 ;  /* 0x3000000aff097230 */ /* 0x000fe20000004100 */
[----:B------:R0:W1:Y:S01]  /*0890*/  MUFU.RCP R79, R37 ;  /* 0x00000025004f7308 */ /* 0x0000620000001000 */
[--C-:B------:R-:W-:Y:S01]  /*08a0*/  HADD2.F32 R16, -RZ, R18.reuse.H0_H0 ;  /* 0x20000012ff107230 */ /* 0x100fe20000004100 */
[----:B------:R-:W-:Y:S01]  /*08b0*/  IADD3 R29, R36, R29, RZ ;  /* 0x0000001d241d7210 */ /* 0x000fe20007ffe0ff */
[----:B------:R-:W-:-:S02]  /*08c0*/  HADD2.F32 R17, -RZ, R18.H1_H1 ;  /* 0x30000012ff117230 */ /* 0x000fc40000004100 */
[----:B------:R-:W-:Y:S01]  /*08d0*/  HADD2.F32 R10, -RZ, R11.H0_H0 ;  /* 0x2000000bff0a7230 */ /* 0x000fe20000004100 */
[----:B------:R-:W-:Y:S01]  /*08e0*/  SHF.L.U32 R115, R29, 0x3, RZ ;  /* 0x000000031d737819 */ /* 0x000fe200000006ff */
[----:B------:R-:W-:Y:S02]  /*08f0*/  HADD2.F32 R18, -RZ, R19.H0_H0 ;  /* 0x20000013ff127230 */ /* 0x000fe40000004100 */
[----:B------:R-:W-:Y:S02]  /*0900*/  HADD2.F32 R20, -RZ, R24.H0_H0 ;  /* 0x20000018ff147230 */ /* 0x000fe40000004100 */
[----:B------:R-:W-:Y:S02]  /*0910*/  HADD2.F32 R23, -RZ, R25.H0_H0 ;  /* 0x20000019ff177230 */ /* 0x000fe40000004100 */
[----:B------:R-:W-:Y:S02]  /*0920*/  HADD2.F32 R48, -RZ, R26.H0_H0 ;  /* 0x2000001aff307230 */ /* 0x000fe40000004100 */
[----:B------:R-:W-:-:S02]  /*0930*/  HADD2.F32 R11, -RZ, R11.H1_H1 ;  /* 0x3000000bff0b7230 */ /* 0x000fc40000004100 */
[----:B------:R-:W-:Y:S02]  /*0940*/  HADD2.F32 R19, -RZ, R19.H1_H1 ;  /* 0x30000013ff137230 */ /* 0x000fe40000004100 */
[----:B------:R-:W-:Y:S02]  /*0950*/  HADD2.F32 R24, -RZ, R24.H1_H1 ;  /* 0x30000018ff187230 */ /* 0x000fe40000004100 */
[----:B------:R-:W-:Y:S02]  /*0960*/  HADD2.F32 R25, -RZ, R25.H1_H1 ;  /* 0x30000019ff197230 */ /* 0x000fe40000004100 */
[----:B------:R-:W-:Y:S02]  /*0970*/  HADD2.F32 R26, -RZ, R26.H1_H1 ;  /* 0x3000001aff1a7230 */ /* 0x000fe40000004100 */
        /* <DEDUP_REMOVED lines=15> */
[----:B01----:R-:W-:-:S07]  /*0a70*/  HADD2.F32 R89, -RZ, R35.H1_H1 ;  /* 0x30000023ff597230 */ /* 0x003fce0000004100 */
.L_x_3569:
        /* <DEDUP_REMOVED lines=34> */
[----:B-----5:R-:W-:Y:S01]  /*0ca0*/  HADD2.F32 R88, -RZ, R32.H0_H0 ;  /* 0x20000020ff587230 */ /* 0x020fe20000004100 */
[----:B------:R-:W-:Y:S06]  /*0cb0*/  BRA `(.L_x_3460) ;  /* 0x0000000000107947 */ /* 0x000fec0003800000 */
.L_x_3459:
[----:B-----5:R-:W-:Y:S02]  /*0cc0*/  HADD2.F32 R88, -RZ, R28.H0_H0 ;  /* 0x2000001cff587230 */ /* 0x020fe40000004100 */
[----:B------:R-:W-:-:S03]  /*0cd0*/  @P2 HADD2.F32 R37, -RZ, R32.H0_H0 ;  /* 0x20000020ff252230 */ /* 0x000fc60000004100 */
[----:B------:R-:W-:-:S04]  /*0ce0*/  FMUL.FTZ R88, R88, UR8 ;  /* 0x0000000858587c20 */ /* 0x000fc80008410000 */
[----:B------:R-:W-:-:S07]  /*0cf0*/  @P2 FADD.FTZ R88, R37, R88 ;  /* 0x0000005825582221 */ /* 0x000fce0000010000 */
.L_x_3460:
[----:B------:R-:W-:Y:S05]  /*0d00*/  BSYNC B1 ;  /* 0x0000000000017941 */ /* 0x000fea0003800000 */
.L_x_3458:
[----:B------:R-:W-:Y:S04]  /*0d10*/  BSSY B1, `(.L_x_3461) ;  /* 0x000000a000017945 */ /* 0x000fe80003800000 */
[----:B------:R-:W-:Y:S05]  /*0d20*/  @P4 BRA `(.L_x_3462) ;  /* 0x0000000000104947 */ /* 0x000fea0003800000 */
[----:B------:R-:W-:Y:S01]  /*0d30*/  HFMA2.MMA R87, -RZ, RZ, 0, 0 ;  /* 0x00000000ff577435 */ /* 0x000fe200000001ff */
[----:B------:R-:W-:Y:S10]  /*0d40*/  @!P2 BRA `(.L_x_3463) ;  /* 0x000000000018a947 */ /* 0x000ff40003800000 */
[----:B-----5:R-:W-:Y:S01]  /*0d50*/  HADD2.F32 R87, -RZ, R32.H1_H1 ;  /* 0x30000020ff577230 */ /* 0x020fe20000004100 */
[----:B------:R-:W-:Y:S06]  /*0d60*/  BRA `(.L_x_3463) ;  /* 0x0000000000107947 */ /* 0x000fec0003800000 */
.L_x_3462:
[----:B-----5:R-:W-:Y:S02]  /*0d70*/  HADD2.F32 R87, -RZ, R28.H1_H1 ;  /* 0x3000001cff577230 */ /* 0x020fe40000004100 */
[----:B------:R-:W-:-:S03]  /*0d80*/  @P2 HADD2.F32 R36, -RZ, R32.H1_H1 ;  /* 0x30000020ff242230 */ /* 0x000fc60000004100 */
[----:B------:R-:W-:-:S04]  /*0d90*/  FMUL.FTZ R87, R87, UR8 ;  /* 0x0000000857577c20 */ /* 0x000fc80008410000 */
[----:B------:R-:W-:-:S07]  /*0da0*/  @P2 FADD.FTZ R87, R36, R87 ;  /* 0x0000005724572221 */ /* 0x000fce0000010000 */
.L_x_3463:
[----:B------:R-:W-:Y:S05]  /*0db0*/  BSYNC B1 ;  /* 0x0000000000017941 */ /* 0x000fea0003800000 */
.L_x_3461:
[----:B------:R-:W-:Y:S04]  /*0dc0*/  BSSY B1, `(.L_x_3464) ;  /* 0x000000a000017945 */ /* 0x000fe80003800000 */
[----:B------:R-:W-:Y:S05]  /*0dd0*/  @P4 BRA `(.L_x_3465) ;  /* 0x0000000000104947 */ /* 0x000fea0003800000 */
[----:B------:R-:W-:Y:S01]  /*0de0*/  MOV R86, RZ ;  /* 0x000000ff00567202 */ /* 0x000fe20000000f00 */
[----:B------:R-:W-:Y:S06]  /*0df0*/  @!P2 BRA `(.L_x_3466) ;  /* 0x000000000018a947 */ /* 0x000fec0003800000 */
[----:B-----5:R-:W-:Y:S01]  /*0e00*/  HADD2.F32 R86, -RZ, R33.H0_H0 ;  /* 0x20000021ff567230 */ /* 0x020fe20000004100 */
[----:B------:R-:W-:Y:S06]  /*0e10*/  BRA `(.L_x_3466) ;  /* 0x0000000000107947 */ /* 0x000fec0003800000 */
.L_x_3465:
[----:B-----5:R-:W-:Y:S02]  /*0e20*/  HADD2.F32 R86, -RZ, R29.H0_H0 ;  /* 0x2000001dff567230 */ /* 0x020fe40000004100 */
[----:B------:R-:W-:-:S03]  /*0e30*/  @P2 HADD2.F32 R37, -RZ, R33.H0_H0 ;  /* 0x20000021ff252230 */ /* 0x000fc60000004100 */
[----:B------:R-:W-:-:S04]  /*0e40*/  FMUL.FTZ R86, R86, UR8 ;  /* 0x0000000856567c20 */ /* 0x000fc80008410000 */
[----:B------:R-:W-:-:S07]  /*0e50*/  @P2 FADD.FTZ R86, R37, R86 ;  /* 0x0000005625562221 */ /* 0x000fce0000010000 */
.L_x_3466:
[----:B------:R-:W-:Y:S05]  /*0e60*/  BSYNC B1 ;  /* 0x0000000000017941 */ /* 0x000fea0003800000 */
.L_x_3464:
[----:B------:R-:W-:Y:S04]  /*0e70*/  BSSY B1, `(.L_x_3467) ;  /* 0x000000a000017945 */ /* 0x000fe80003800000 */
[----:B------:R-:W-:Y:S05]  /*0e80*/  @P4 BRA `(.L_x_3468) ;  /* 0x0000000000104947 */ /* 0x000fea0003800000 */
[----:B------:R-:W-:Y:S01]  /*0e90*/  HFMA2.MMA R85, -RZ, RZ, 0, 0 ;  /* 0x00000000ff557435 */ /* 0x000fe200000001ff */
[----:B------:R-:W-:Y:S10]  /*0ea0*/  @!P2 BRA `(.L_x_3469) ;  /* 0x000000000018a947 */ /* 0x000ff40003800000 */
[----:B-----5:R-:W-:Y:S01]  /*0eb0*/  HADD2.F32 R85, -RZ, R33.H1_H1 ;  /* 0x30000021ff557230 */ /* 0x020fe20000004100 */
[----:B------:R-:W-:Y:S06]  /*0ec0*/  BRA `(.L_x_3469) ;  /* 0x0000000000107947 */ /* 0x000fec0003800000 */
.L_x_3468:
[----:B-----5:R-:W-:Y:S02]  /*0ed0*/  HADD2.F32 R85, -RZ, R29.H1_H1 ;  /* 0x3000001dff557230 */ /* 0x020fe40000004100 */
[----:B------:R-:W-:-:S03]  /*0ee0*/  @P2 HADD2.F32 R36, -RZ, R33.H1_H1 ;  /* 0x30000021ff242230 */ /* 0x000fc60000004100 */
[----:B------:R-:W-:-:S04]  /*0ef0*/  FMUL.FTZ R85, R85, UR8 ;  /* 0x0000000855557c20 */ /* 0x000fc80008410000 */
[----:B------:R-:W-:-:S07]  /*0f00*/  @P2 FADD.FTZ R85, R36, R85 ;  /* 0x0000005524552221 */ /* 0x000fce0000010000 */
.L_x_3469:
[----:B------:R-:W-:Y:S05]  /*0f10*/  BSYNC B1 ;  /* 0x0000000000017941 */ /* 0x000fea0003800000 */
.L_x_3467:
[----:B------:R-:W-:Y:S04]  /*0f20*/  BSSY B1, `(.L_x_3470) ;  /* 0x000000a000017945 */ /* 0x000fe80003800000 */
[----:B------:R-:W-:Y:S05]  /*0f30*/  @P4 BRA `(.L_x_3471) ;  /* 0x0000000000104947 */ /* 0x000fea0003800000 */
[----:B------:R-:W-:Y:S01]  /*0f40*/  MOV R84, RZ ;  /* 0x000000ff00547202 */ /* 0x000fe20000000f00 */
[----:B------:R-:W-:Y:S06]  /*0f50*/  @!P2 BRA `(.L_x_3472) ;  /* 0x000000000018a947 */ /* 0x000fec0003800000 */
[----:B-----5:R-:W-:Y:S01]  /*0f60*/  HADD2.F32 R84, -RZ, R34.H0_H0 ;  /* 0x20000022ff547230 */ /* 0x020fe20000004100 */
[----:B------:R-:W-:Y:S06]  /*0f70*/  BRA `(.L_x_3472) ;  /* 0x0000000000107947 */ /* 0x000fec0003800000 */
.L_x_3471:
[----:B-----5:R-:W-:Y:S02]  /*0f80*/  HADD2.F32 R84, -RZ, R30.H0_H0 ;  /* 0x2000001eff547230 */ /* 0x020fe40000004100 */
[----:B------:R-:W-:-:S03]  /*0f90*/  @P2 HADD2.F32 R37, -RZ, R34.H0_H0 ;  /* 0x20000022ff252230 */ /* 0x000fc60000004100 */
[----:B------:R-:W-:-:S04]  /*0fa0*/  FMUL.FTZ R84, R84, UR8 ;  /* 0x0000000854547c20 */ /* 0x000fc80008410000 */
[----:B------:R-:W-:-:S07]  /*0fb0*/  @P2 FADD.FTZ R84, R37, R84 ;  /* 0x0000005425542221 */ /* 0x000fce0000010000 */
.L_x_3472:
[----:B------:R-:W-:Y:S05]  /*0fc0*/  BSYNC B1 ;  /* 0x0000000000017941 */ /* 0x000fea0003800000 */
.L_x_3470:
[----:B------:R-:W-:Y:S04]  /*0fd0*/  BSSY B1, `(.L_x_3473) ;  /* 0x000000a000017945 */ /* 0x000fe80003800000 */
[----:B------:R-:W-:Y:S05]  /*0fe0*/  @P4 BRA `(.L_x_3474) ;  /* 0x0000000000104947 */ /* 0x000fea0003800000 */
[----:B------:R-:W-:Y:S01]  /*0ff0*/  HFMA2.MMA R83, -RZ, RZ, 0, 0 ;  /* 0x00000000ff537435 */ /* 0x000fe200000001ff */
[----:B------:R-:W-:Y:S10]  /*1000*/  @!P2 BRA `(.L_x_3475) ;  /* 0x000000000018a947 */ /* 0x000ff40003800000 */
[----:B-----5:R-:W-:Y:S01]  /*1010*/  HADD2.F32 R83, -RZ, R34.H1_H1 ;  /* 0x30000022ff537230 */ /* 0x020fe20000004100 */
[----:B------:R-:W-:Y:S06]  /*1020*/  BRA `(.L_x_3475) ;  /* 0x0000000000107947 */ /* 0x000fec0003800000 */
.L_x_3474:
[----:B-----5:R-:W-:Y:S02]  /*1030*/  HADD2.F32 R83, -RZ, R30.H1_H1 ;  /* 0x3000001eff537230 */ /* 0x020fe40000004100 */
[----:B------:R-:W-:-:S03]  /*1040*/  @P2 HADD2.F32 R36, -RZ, R34.H1_H1 ;  /* 0x30000022ff242230 */ /* 0x000fc60000004100 */
[----:B------:R-:W-:-:S04]  /*1050*/  FMUL.FTZ R83, R83, UR8 ;  /* 0x0000000853537c20 */ /* 0x000fc80008410000 */
[----:B------:R-:W-:-:S07]  /*1060*/  @P2 FADD.FTZ R83, R36, R83 ;  /* 0x0000005324532221 */ /* 0x000fce0000010000 */
.L_x_3475:
[----:B------:R-:W-:Y:S05]  /*1070*/  BSYNC B1 ;  /* 0x0000000000017941 */ /* 0x000fea0003800000 */
.L_x_3473:
[----:B------:R-:W-:Y:S04]  /*1080*/  BSSY B1, `(.L_x_3476) ;  /* 0x000000a000017945 */ /* 0x000fe80003800000 */
[----:B------:R-:W-:Y:S05]  /*1090*/  @P4 BRA `(.L_x_3477) ;  /* 0x0000000000104947 */ /* 0x000fea0003800000 */
[----:B------:R-:W-:Y:S01]  /*10a0*/  MOV R82, RZ ;  /* 0x000000ff00527202 */ /* 0x000fe20000000f00 */
[----:B------:R-:W-:Y:S06]  /*10b0*/  @!P2 BRA `(.L_x_3478) ;  /* 0x000000000018a947 */ /* 0x000fec0003800000 */
[----:B-----5:R-:W-:Y:S01]  /*10c0*/  HADD2.F32 R82, -RZ, R35.H0_H0 ;  /* 0x20000023ff527230 */ /* 0x020fe20000004100 */
[----:B------:R-:W-:Y:S06]  /*10d0*/  BRA `(.L_x_3478) ;  /* 0x0000000000107947 */ /* 0x000fec0003800000 */
.L_x_3477:
[----:B-----5:R-:W-:Y:S02]  /*10e0*/  HADD2.F32 R82, -RZ, R31.H0_H0 ;  /* 0x2000001fff527230 */ /* 0x020fe40000004100 */
[----:B------:R-:W-:-:S03]  /*10f0*/  @P2 HADD2.F32 R37, -RZ, R35.H0_H0 ;  /* 0x20000023ff252230 */ /* 0x000fc60000004100 */
[----:B------:R-:W-:-:S04]  /*1100*/  FMUL.FTZ R82, R82, UR8 ;  /* 0x0000000852527c20 */ /* 0x000fc80008410000 */
[----:B------:R-:W-:-:S07]  /*1110*/  @P2 FADD.FTZ R82, R37, R82 ;  /* 0x0000005225522221 */ /* 0x000fce0000010000 */
.L_x_3478:
[----:B------:R-:W-:Y:S05]  /*1120*/  BSYNC B1 ;  /* 0x0000000000017941 */ /* 0x000fea0003800000 */
.L_x_3476:
[----:B------:R-:W-:Y:S04]  /*1130*/  BSSY B1, `(.L_x_3479) ;  /* 0x000000a000017945 */ /* 0x000fe80003800000 */
[----:B------:R-:W-:Y:S05]  /*1140*/  @P4 BRA `(.L_x_3480) ;  /* 0x0000000000104947 */ /* 0x000fea0003800000 */
[----:B------:R-:W-:Y:S01]  /*1150*/  HFMA2.MMA R90, -RZ, RZ, 0, 0 ;  /* 0x00000000ff5a7435 */ /* 0x000fe200000001ff */
[----:B------:R-:W-:Y:S10]  /*1160*/  @!P2 BRA `(.L_x_3481) ;  /* 0x000000000018a947 */ /* 0x000ff40003800000 */
[----:B-----5:R-:W-:Y:S01]  /*1170*/  HADD2.F32 R90, -RZ, R35.H1_H1 ;  /* 0x30000023ff5a7230 */ /* 0x020fe20000004100 */
[----:B------:R-:W-:Y:S06]  /*1180*/  BRA `(.L_x_3481) ;  /* 0x0000000000107947 */ /* 0x000fec0003800000 */
.L_x_3480:
[----:B-----5:R-:W-:Y:S02]  /*1190*/  HADD2.F32 R90, -RZ, R31.H1_H1 ;  /* 0x3000001fff5a7230 */ /* 0x020fe40000004100 */
[----:B------:R-:W-:-:S03]  /*11a0*/  @P2 HADD2.F32 R37, -RZ, R35.H1_H1 ;  /* 0x30000023ff252230 */ /* 0x000fc60000004100 */
[----:B------:R-:W-:-:S04]  /*11b0*/  FMUL.FTZ R90, R90, UR8 ;  /* 0x000000085a5a7c20 */ /* 0x000fc80008410000 */
[----:B------:R-:W-:-:S07]  /*11c0*/  @P2 FADD.FTZ R90, R37, R90 ;  /* 0x0000005a255a2221 */ /* 0x000fce0000010000 */
.L_x_3481:
[----:B------:R-:W-:Y:S05]  /*11d0*/  BSYNC B1 ;  /* 0x0000000000017941 */ /* 0x000fea0003800000 */
.L_x_3479:
[----:B------:R-:W0:Y:S01]  /*11e0*/  LDC.64 R124, c[0x0][0x238] ;  /* 0x00008e00ff7c7b82 */ /* 0x000e220000000a00 */
[----:B------:R-:W-:Y:S02]  /*11f0*/  F2FP.F16.F32.PACK_AB R39, R90, R82 ;  /* 0x000000525a27723e */ /* 0x000fe400000000ff */
[----:B------:R-:W-:Y:S02]  /*1200*/  F2FP.F16.F32.PACK_AB R38, R83, R84 ;  /* 0x000000545326723e */ /* 0x000fe400000000ff */
[----:B------:R-:W-:Y:S02]  /*1210*/  F2FP.F16.F32.PACK_AB R37, R85, R86 ;  /* 0x000000565525723e */ /* 0x000fe400000000ff */
[----:B------:R-:W-:Y:S02]  /*1220*/  F2FP.F16.F32.PACK_AB R36, R87, R88 ;  /* 0x000000585724723e */ /* 0x000fe400000000ff */
[----:B------:R-:W-:Y:S01]  /*1230*/  IADD3 R123, R123, 0x100, RZ ;  /* 0x000001007b7b7810 */ /* 0x000fe20007ffe0ff */
[C---:B0-----:R-:W-:Y:S01]  /*1240*/  IMAD.WIDE.U32 R124, R122.reuse, 0x10, R124 ;  /* 0x000000107a7c7825 */ /* 0x041fe200078e007c */
[----:B------:R-:W-:-:S04]  /*1250*/  IADD3 R122, R122, 0x100, RZ ;  /* 0x000001007a7a7810 */ /* 0x000fc80007ffe0ff */
[----:B------:R0:W-:Y:S03]  /*1260*/  STG.E.128 desc[UR4][R124.64], R36 ;  /* 0x000000247c007986 */ /* 0x0001e6000c101d04 */
.L_x_3457:
[----:B------:R-:W-:Y:S05]  /*1270*/  BSYNC B0 ;  /* 0x0000000000007941 */ /* 0x000fea0003800000 */
.L_x_3456:
        /* <DEDUP_REMOVED lines=18> */
.L_x_3485:
[----:B-----5:R-:W-:Y:S02]  /*13a0*/  HADD2.F32 R91, -RZ, R28.H0_H0 ;  /* 0x2000001cff5b7230 */ /* 0x020fe40000004100 */
[----:B------:R-:W-:-:S03]  /*13b0*/  @P2 HADD2.F32 R36, -RZ, R32.H0_H0 ;  /* 0x20000020ff242230 */ /* 0x000fc60000004100 */
[----:B------:R-:W-:-:S04]  /*13c0*/  FMUL.FTZ R91, R91, UR8 ;  /* 0x000000085b5b7c20 */ /* 0x000fc80008410000 */
[----:B------:R-:W-:-:S07]  /*13d0*/  @P2 FADD.FTZ R91, R36, R91 ;  /* 0x0000005b245b2221 */ /* 0x000fce0000010000 */
.L_x_3486:
[----:B------:R-:W-:Y:S05]  /*13e0*/  BSYNC B1 ;  /* 0x0000000000017941 */ /* 0x000fea0003800000 */
.L_x_3484:
[----:B------:R-:W-:Y:S04]  /*13f0*/  BSSY B1, `(.L_x_3487) ;  /* 0x000000a000017945 */ /* 0x000fe80003800000 */
[----:B------:R-:W-:Y:S05]  /*1400*/  @P4 BRA `(.L_x_3488) ;  /* 0x0000000000104947 */ /* 0x000fea0003800000 */
[----:B------:R-:W-:Y:S01]  /*1410*/  HFMA2.MMA R92, -RZ, RZ, 0, 0 ;  /* 0x00000000ff5c7435 */ /* 0x000fe200000001ff */
[----:B------:R-:W-:Y:S10]  /*1420*/  @!P2 BRA `(.L_x_3489) ;  /* 0x000000000018a947 */ /* 0x000ff40003800000 */
[----:B-----5:R-:W-:Y:S01]  /*1430*/  HADD2.F32 R92, -RZ, R32.H1_H1 ;  /* 0x30000020ff5c7230 */ /* 0x020fe20000004100 */
[----:B------:R-:W-:Y:S06]  /*1440*/  BRA `(.L_x_3489) ;  /* 0x0000000000107947 */ /* 0x000fec0003800000 */
.L_x_3488:
[----:B-----5:R-:W-:Y:S02]  /*1450*/  HADD2.F32 R92, -RZ, R28.H1_H1 ;  /* 0x3000001cff5c7230 */ /* 0x020fe40000004100 */
[----:B------:R-:W-:-:S03]  /*1460*/  @P2 HADD2.F32 R37, -RZ, R32.H1_H1 ;  /* 0x30000020ff252230 */ /* 0x000fc60000004100 */
[----:B------:R-:W-:-:S04]  /*1470*/  FMUL.FTZ R92, R92, UR8 ;  /* 0x000000085c5c7c20 */ /* 0x000fc80008410000 */
[----:B------:R-:W-:-:S07]  /*1480*/  @P2 FADD.FTZ R92, R37, R92 ;  /* 0x0000005c255c2221 */ /* 0x000fce0000010000 */
.L_x_3489:
[----:B------:R-:W-:Y:S05]  /*1490*/  BSYNC B1 ;  /* 0x0000000000017941 */ /* 0x000fea0003800000 */
.L_x_3487:
[----:B------:R-:W-:Y:S04]  /*14a0*/  BSSY B1, `(.L_x_3490) ;  /* 0x000000a000017945 */ /* 0x000fe80003800000 */
[----:B------:R-:W-:Y:S05]  /*14b0*/  @P4 BRA `(.L_x_3491) ;  /* 0x0000000000104947 */ /* 0x000fea0003800000 */
[----:B------:R-:W-:Y:S01]  /*14c0*/  MOV R93, RZ ;  /* 0x000000ff005d7202 */ /* 0x000fe20000000f00 */
[----:B------:R-:W-:Y:S06]  /*14d0*/  @!P2 BRA `(.L_x_3492) ;  /* 0x000000000018a947 */ /* 0x000fec0003800000 */
[----:B-----5:R-:W-:Y:S01]  /*14e0*/  HADD2.F32 R93, -RZ, R33.H0_H0 ;  /* 0x20000021ff5d7230 */ /* 0x020fe20000004100 */
[----:B------:R-:W-:Y:S06]  /*14f0*/  BRA `(.L_x_3492) ;  /* 0x0000000000107947 */ /* 0x000fec0003800000 */
.L_x_3491:
[----:B-----5:R-:W-:Y:S02]  /*1500*/  HADD2.F32 R93, -RZ, R29.H0_H0 ;  /* 0x2000001dff5d7230 */ /* 0x020fe40000004100 */
[----:B------:R-:W-:-:S03]  /*1510*/  @P2 HADD2.F32 R36, -RZ, R33.H0_H0 ;  /* 0x20000021ff242230 */ /* 0x000fc60000004100 */
[----:B------:R-:W-:-:S04]  /*1520*/  FMUL.FTZ R93, R93, UR8 ;  /* 0x000000085d5d7c20 */ /* 0x000fc80008410000 */
[----:B------:R-:W-:-:S07]  /*1530*/  @P2 FADD.FTZ R93, R36, R93 ;  /* 0x0000005d245d2221 */ /* 0x000fce0000010000 */
.L_x_3492:
[----:B------:R-:W-:Y:S05]  /*1540*/  BSYNC B1 ;  /* 0x0000000000017941 */ /* 0x000fea0003800000 */
.L_x_3490:
[----:B------:R-:W-:Y:S04]  /*1550*/  BSSY B1, `(.L_x_3493) ;  /* 0x000000a000017945 */ /* 0x000fe80003800000 */
[----:B------:R-:W-:Y:S05]  /*1560*/  @P4 BRA `(.L_x_3494) ;  /* 0x0000000000104947 */ /* 0x000fea0003800000 */
[----:B------:R-:W-:Y:S01]  /*1570*/  HFMA2.MMA R94, -RZ, RZ, 0, 0 ;  /* 0x00000000ff5e7435 */ /* 0x000fe200000001ff */
[----:B------:R-:W-:Y:S10]  /*1580*/  @!P2 BRA `(.L_x_3495) ;  /* 0x000000000018a947 */ /* 0x000ff40003800000 */
[----:B-----5:R-:W-:Y:S01]  /*1590*/  HADD2.F32 R94, -RZ, R33.H1_H1 ;  /* 0x30000021ff5e7230 */ /* 0x020fe20000004100 */
[----:B------:R-:W-:Y:S06]  /*15a0*/  BRA `(.L_x_3495) ;  /* 0x0000000000107947 */ /* 0x000fec0003800000 */
.L_x_3494:
[----:B-----5:R-:W-:Y:S02]  /*15b0*/  HADD2.F32 R94, -RZ, R29.H1_H1 ;  /* 0x3000001dff5e7230 */ /* 0x020fe40000004100 */
[----:B------:R-:W-:-:S03]  /*15c0*/  @P2 HADD2.F32 R37, -RZ, R33.H1_H1 ;  /* 0x30000021ff252230 */ /* 0x000fc60000004100 */
[----:B------:R-:W-:-:S04]  /*15d0*/  FMUL.FTZ R94, R94, UR8 ;  /* 0x000000085e5e7c20 */ /* 0x000fc80008410000 */
[----:B------:R-:W-:-:S07]  /*15e0*/  @P2 FADD.FTZ R94, R37, R94 ;  /* 0x0000005e255e2221 */ /* 0x000fce0000010000 */
.L_x_3495:
[----:B------:R-:W-:Y:S05]  /*15f0*/  BSYNC B1 ;  /* 0x0000000000017941 */ /* 0x000fea0003800000 */
.L_x_3493:
[----:B------:R-:W-:Y:S04]  /*1600*/  BSSY B1, `(.L_x_3496) ;  /* 0x000000a000017945 */ /* 0x000fe80003800000 */
[----:B------:R-:W-:Y:S05]  /*1610*/  @P4 BRA `(.L_x_3497) ;  /* 0x0000000000104947 */ /* 0x000fea0003800000 */
[----:B------:R-:W-:Y:S01]  /*1620*/  MOV R95, RZ ;  /* 0x000000ff005f7202 */ /* 0x000fe20000000f00 */
[----:B------:R-:W-:Y:S06]  /*1630*/  @!P2 BRA `(.L_x_3498) ;  /* 0x000000000018a947 */ /* 0x000fec0003800000 */
[----:B-----5:R-:W-:Y:S01]  /*1640*/  HADD2.F32 R95, -RZ, R34.H0_H0 ;  /* 0x20000022ff5f7230 */ /* 0x020fe20000004100 */
[----:B------:R-:W-:Y:S06]  /*1650*/  BRA `(.L_x_3498) ;  /* 0x0000000000107947 */ /* 0x000fec0003800000 */
.L_x_3497:
[----:B-----5:R-:W-:Y:S02]  /*1660*/  HADD2.F32 R95, -RZ, R30.H0_H0 ;  /* 0x2000001eff5f7230 */ /* 0x020fe40000004100 */
[----:B------:R-:W-:-:S03]  /*1670*/  @P2 HADD2.F32 R36, -RZ, R34.H0_H0 ;  /* 0x20000022ff242230 */ /* 0x000fc60000004100 */
[----:B------:R-:W-:-:S04]  /*1680*/  FMUL.FTZ R95, R95, UR8 ;  /* 0x000000085f5f7c20 */ /* 0x000fc80008410000 */
[----:B------:R-:W-:-:S07]  /*1690*/  @P2 FADD.FTZ R95, R36, R95 ;  /* 0x0000005f245f2221 */ /* 0x000fce0000010000 */
.L_x_3498:
[----:B------:R-:W-:Y:S05]  /*16a0*/  BSYNC B1 ;  /* 0x0000000000017941 */ /* 0x000fea0003800000 */
.L_x_3496:
[----:B------:R-:W-:Y:S04]  /*16b0*/  BSSY B1, `(.L_x_3499) ;  /* 0x000000a000017945 */ /* 0x000fe80003800000 */
[----:B------:R-:W-:Y:S05]  /*16c0*/  @P4 BRA `(.L_x_3500) ;  /* 0x0000000000104947 */ /* 0x000fea0003800000 */
[----:B------:R-:W-:Y:S01]  /*16d0*/  HFMA2.MMA R96, -RZ, RZ, 0, 0 ;  /* 0x00000000ff607435 */ /* 0x000fe200000001ff */
[----:B------:R-:W-:Y:S10]  /*16e0*/  @!P2 BRA `(.L_x_3501) ;  /* 0x000000000018a947 */ /* 0x000ff40003800000 */
[----:B-----5:R-:W-:Y:S01]  /*16f0*/  HADD2.F32 R96, -RZ, R34.H1_H1 ;  /* 0x30000022ff607230 */ /* 0x020fe20000004100 */
[----:B------:R-:W-:Y:S06]  /*1700*/  BRA `(.L_x_3501) ;  /* 0x0000000000107947 */ /* 0x000fec0003800000 */
.L_x_3500:
[----:B-----5:R-:W-:Y:S02]  /*1710*/  HADD2.F32 R96, -RZ, R30.H1_H1 ;  /* 0x3000001eff607230 */ /* 0x020fe40000004100 */
[----:B------:R-:W-:-:S03]  /*1720*/  @P2 HADD2.F32 R37, -RZ, R34.H1_H1 ;  /* 0x30000022ff252230 */ /* 0x000fc60000004100 */
[----:B------:R-:W-:-:S04]  /*1730*/  FMUL.FTZ R96, R96, UR8 ;  /* 0x0000000860607c20 */ /* 0x000fc80008410000 */
[----:B------:R-:W-:-:S07]  /*1740*/  @P2 FADD.FTZ R96, R37, R96 ;  /* 0x0000006025602221 */ /* 0x000fce0000010000 */
.L_x_3501:
[----:B------:R-:W-:Y:S05]  /*1750*/  BSYNC B1 ;  /* 0x0000000000017941 */ /* 0x000fea0003800000 */
.L_x_3499:
[----:B------:R-:W-:Y:S04]  /*1760*/  BSSY B1, `(.L_x_3502) ;  /* 0x000000a000017945 */ /* 0x000fe80003800000 */
[----:B------:R-:W-:Y:S05]  /*1770*/  @P4 BRA `(.L_x_3503) ;  /* 0x0000000000104947 */ /* 0x000fea0003800000 */
[----:B------:R-:W-:Y:S01]  /*1780*/  MOV R97, RZ ;  /* 0x000000ff00617202 */ /* 0x000fe20000000f00 */
[----:B------:R-:W-:Y:S06]  /*1790*/  @!P2 BRA `(.L_x_3504) ;  /* 0x000000000018a947 */ /* 0x000fec0003800000 */
[----:B-----5:R-:W-:Y:S01]  /*17a0*/  HADD2.F32 R97, -RZ, R35.H0_H0 ;  /* 0x20000023ff617230 */ /* 0x020fe20000004100 */
[----:B------:R-:W-:Y:S06]  /*17b0*/  BRA `(.L_x_3504) ;  /* 0x0000000000107947 */ /* 0x000fec0003800000 */
.L_x_3503:
[----:B-----5:R-:W-:Y:S02]  /*17c0*/  HADD2.F32 R97, -RZ, R31.H0_H0 ;  /* 0x2000001fff617230 */ /* 0x020fe40000004100 */
[----:B------:R-:W-:-:S03]  /*17d0*/  @P2 HADD2.F32 R36, -RZ, R35.H0_H0 ;  /* 0x20000023ff242230 */ /* 0x000fc60000004100 */
[----:B------:R-:W-:-:S04]  /*17e0*/  FMUL.FTZ R97, R97, UR8 ;  /* 0x0000000861617c20 */ /* 0x000fc80008410000 */
[----:B------:R-:W-:-:S07]  /*17f0*/  @P2 FADD.FTZ R97, R36, R97 ;  /* 0x0000006124612221 */ /* 0x000fce0000010000 */
.L_x_3504:
[----:B------:R-:W-:Y:S05]  /*1800*/  BSYNC B1 ;  /* 0x0000000000017941 */ /* 0x000fea0003800000 */
.L_x_3502:
[----:B------:R-:W-:Y:S04]  /*1810*/  BSSY B1, `(.L_x_3505) ;  /* 0x000000a000017945 */ /* 0x000fe80003800000 */
[----:B------:R-:W-:Y:S05]  /*1820*/  @P4 BRA `(.L_x_3506) ;  /* 0x0000000000104947 */ /* 0x000fea0003800000 */
[----:B------:R-:W-:Y:S01]  /*1830*/  HFMA2.MMA R98, -RZ, RZ, 0, 0 ;  /* 0x00000000ff627435 */ /* 0x000fe200000001ff */
[----:B------:R-:W-:Y:S10]  /*1840*/  @!P2 BRA `(.L_x_3507) ;  /* 0x000000000018a947 */ /* 0x000ff40003800000 */
[----:B-----5:R-:W-:Y:S01]  /*1850*/  HADD2.F32 R98, -RZ, R35.H1_H1 ;  /* 0x30000023ff627230 */ /* 0x020fe20000004100 */
[----:B------:R-:W-:Y:S06]  /*1860*/  BRA `(.L_x_3507) ;  /* 0x0000000000107947 */ /* 0x000fec0003800000 */
.L_x_3506:
[----:B-----5:R-:W-:Y:S02]  /*1870*/  HADD2.F32 R98, -RZ, R31.H1_H1 ;  /* 0x3000001fff627230 */ /* 0x020fe40000004100 */
[----:B------:R-:W-:-:S03]  /*1880*/  @P2 HADD2.F32 R37, -RZ, R35.H1_H1 ;  /* 0x30000023ff252230 */ /* 0x000fc60000004100 */
[----:B------:R-:W-:-:S04]  /*1890*/  FMUL.FTZ R98, R98, UR8 ;  /* 0x0000000862627c20 */ /* 0x000fc80008410000 */
[----:B------:R-:W-:-:S07]  /*18a0*/  @P2 FADD.FTZ R98, R37, R98 ;  /* 0x0000006225622221 */ /* 0x000fce0000010000 */
.L_x_3507:
[----:B------:R-:W-:Y:S05]  /*18b0*/  BSYNC B1 ;  /* 0x0000000000017941 */ /* 0x000fea0003800000 */
.L_x_3505:
        /* <DEDUP_REMOVED lines=9> */
.L_x_3483:
[----:B------:R-:W-:Y:S05]  /*1950*/  BSYNC B0 ;  /* 0x0000000000007941 */ /* 0x000fea0003800000 */
.L_x_3482:
        /* <DEDUP_REMOVED lines=18> */
.L_x_3511:
[----:B-----5:R-:W-:Y:S02]  /*1a80*/  HADD2.F32 R99, -RZ, R28.H0_H0 ;  /* 0x2000001cff637230 */ /* 0x020fe40000004100 */
[----:B------:R-:W-:-:S03]  /*1a90*/  @P2 HADD2.F32 R36, -RZ, R32.H0_H0 ;  /* 0x20000020ff242230 */ /* 0x000fc60000004100 */
[----:B------:R-:W-:-:S04]  /*1aa0*/  FMUL.FTZ R99, R99, UR8 ;  /* 0x0000000863637c20 */ /* 0x000fc80008410000 */
[----:B------:R-:W-:-:S07]  /*1ab0*/  @P2 FADD.FTZ R99, R36, R99 ;  /* 0x0000006324632221 */ /* 0x000fce0000010000 */
.L_x_3512:
[----:B------:R-:W-:Y:S05]  /*1ac0*/  BSYNC B1 ;  /* 0x0000000000017941 */ /* 0x000fea0003800000 */
.L_x_3510:
[----:B------:R-:W-:Y:S04]  /*1ad0*/  BSSY B1, `(.L_x_3513) ;  /* 0x000000a000017945 */ /* 0x000fe80003800000 */
[----:B------:R-:W-:Y:S05]  /*1ae0*/  @P4 BRA `(.L_x_3514) ;  /* 0x0000000000104947 */ /* 0x000fea0003800000 */
[----:B------:R-:W-:Y:S01]  /*1af0*/  HFMA2.MMA R100, -RZ, RZ, 0, 0 ;  /* 0x00000000ff647435 */ /* 0x000fe200000001ff */
[----:B------:R-:W-:Y:S10]  /*1b00*/  @!P2 BRA `(.L_x_3515) ;  /* 0x000000000018a947 */ /* 0x000ff40003800000 */
[----:B-----5:R-:W-:Y:S01]  /*1b10*/  HADD2.F32 R100, -RZ, R32.H1_H1 ;  /* 0x30000020ff647230 */ /* 0x020fe20000004100 */
[----:B------:R-:W-:Y:S06]  /*1b20*/  BRA `(.L_x_3515) ;  /* 0x0000000000107947 */ /* 0x000fec0003800000 */
.L_x_3514:
[----:B-----5:R-:W-:Y:S02]  /*1b30*/  HADD2.F32 R100, -RZ, R28.H1_H1 ;  /* 0x3000001cff647230 */ /* 0x020fe40000004100 */
[----:B------:R-:W-:-:S03]  /*1b40*/  @P2 HADD2.F32 R37, -RZ, R32.H1_H1 ;  /* 0x30000020ff252230 */ /* 0x000fc60000004100 */
[----:B------:R-:W-:-:S04]  /*1b50*/  FMUL.FTZ R100, R100, UR8 ;  /* 0x0000000864647c20 */ /* 0x000fc80008410000 */
[----:B------:R-:W-:-:S07]  /*1b60*/  @P2 FADD.FTZ R100, R37, R100 ;  /* 0x0000006425642221 */ /* 0x000fce0000010000 */
.L_x_3515:
[----:B------:R-:W-:Y:S05]  /*1b70*/  BSYNC B1 ;  /* 0x0000000000017941 */ /* 0x000fea0003800000 */
.L_x_3513:
[----:B------:R-:W-:Y:S04]  /*1b80*/  BSSY B1, `(.L_x_3516) ;  /* 0x000000a000017945 */ /* 0x000fe80003800000 */
[----:B------:R-:W-:Y:S05]  /*1b90*/  @P4 BRA `(.L_x_3517) ;  /* 0x0000000000104947 */ /* 0x000fea0003800000 */
[----:B------:R-:W-:Y:S01]  /*1ba0*/  MOV R101, RZ ;  /* 0x000000ff00657202 */ /* 0x000fe20000000f00 */
[----:B------:R-:W-:Y:S06]  /*1bb0*/  @!P2 BRA `(.L_x_3518) ;  /* 0x000000000018a947 */ /* 0x000fec0003800000 */
[----:B-----5:R-:W-:Y:S01]  /*1bc0*/  HADD2.F32 R101, -RZ, R33.H0_H0 ;  /* 0x20000021ff657230 */ /* 0x020fe20000004100 */
[----:B------:R-:W-:Y:S06]  /*1bd0*/  BRA `(.L_x_3518) ;  /* 0x0000000000107947 */ /* 0x000fec0003800000 */
.L_x_3517:
[----:B-----5:R-:W-:Y:S02]  /*1be0*/  HADD2.F32 R101, -RZ, R29.H0_H0 ;  /* 0x2000001dff657230 */ /* 0x020fe40000004100 */
[----:B------:R-:W-:-:S03]  /*1bf0*/  @P2 HADD2.F32 R36, -RZ, R33.H0_H0 ;  /* 0x20000021ff242230 */ /* 0x000fc60000004100 */
[----:B------:R-:W-:-:S04]  /*1c00*/  FMUL.FTZ R101, R101, UR8 ;  /* 0x0000000865657c20 */ /* 0x000fc80008410000 */
[----:B------:R-:W-:-:S07]  /*1c10*/  @P2 FADD.FTZ R101, R36, R101 ;  /* 0x0000006524652221 */ /* 0x000fce0000010000 */
.L_x_3518:
[----:B------:R-:W-:Y:S05]  /*1c20*/  BSYNC B1 ;  /* 0x0000000000017941 */ /* 0x000fea0003800000 */
.L_x_3516:
[----:B------:R-:W-:Y:S04]  /*1c30*/  BSSY B1, `(.L_x_3519) ;  /* 0x000000a000017945 */ /* 0x000fe80003800000 */
[----:B------:R-:W-:Y:S05]  /*1c40*/  @P4 BRA `(.L_x_3520) ;  /* 0x0000000000104947 */ /* 0x000fea0003800000 */
[----:B------:R-:W-:Y:S01]  /*1c50*/  HFMA2.MMA R102, -RZ, RZ, 0, 0 ;  /* 0x00000000ff667435 */ /* 0x000fe200000001ff */
[----:B------:R-:W-:Y:S10]  /*1c60*/  @!P2 BRA `(.L_x_3521) ;  /* 0x000000000018a947 */ /* 0x000ff40003800000 */
[----:B-----5:R-:W-:Y:S01]  /*1c70*/  HADD2.F32 R102, -RZ, R33.H1_H1 ;  /* 0x30000021ff667230 */ /* 0x020fe20000004100 */
[----:B------:R-:W-:Y:S06]  /*1c80*/  BRA `(.L_x_3521) ;  /* 0x0000000000107947 */ /* 0x000fec0003800000 */
.L_x_3520:
[----:B-----5:R-:W-:Y:S02]  /*1c90*/  HADD2.F32 R102, -RZ, R29.H1_H1 ;  /* 0x3000001dff667230 */ /* 0x020fe40000004100 */
[----:B------:R-:W-:-:S03]  /*1ca0*/  @P2 HADD2.F32 R37, -RZ, R33.H1_H1 ;  /* 0x30000021ff252230 */ /* 0x000fc60000004100 */
[----:B------:R-:W-:-:S04]  /*1cb0*/  FMUL.FTZ R102, R102, UR8 ;  /* 0x0000000866667c20 */ /* 0x000fc80008410000 */
[----:B------:R-:W-:-:S07]  /*1cc0*/  @P2 FADD.FTZ R102, R37, R102 ;  /* 0x0000006625662221 */ /* 0x000fce0000010000 */
.L_x_3521:
[----:B------:R-:W-:Y:S05]  /*1cd0*/  BSYNC B1 ;  /* 0x0000000000017941 */ /* 0x000fea0003800000 */
.L_x_3519:
[----:B------:R-:W-:Y:S04]  /*1ce0*/  BSSY B1, `(.L_x_3522) ;  /* 0x000000a000017945 */ /* 0x000fe80003800000 */
[----:B------:R-:W-:Y:S05]  /*1cf0*/  @P4 BRA `(.L_x_3523) ;  /* 0x0000000000104947 */ /* 0x000fea0003800000 */
[----:B------:R-:W-:Y:S01]  /*1d00*/  MOV R103, RZ ;  /* 0x000000ff00677202 */ /* 0x000fe20000000f00 */
[----:B------:R-:W-:Y:S06]  /*1d10*/  @!P2 BRA `(.L_x_3524) ;  /* 0x000000000018a947 */ /* 0x000fec0003800000 */
[----:B-----5:R-:W-:Y:S01]  /*1d20*/  HADD2.F32 R103, -RZ, R34.H0_H0 ;  /* 0x20000022ff677230 */ /* 0x020fe20000004100 */
[----:B------:R-:W-:Y:S06]  /*1d30*/  BRA `(.L_x_3524) ;  /* 0x0000000000107947 */ /* 0x000fec0003800000 */
.L_x_3523:
[----:B-----5:R-:W-:Y:S02]  /*1d40*/  HADD2.F32 R103, -RZ, R30.H0_H0 ;  /* 0x2000001eff677230 */ /* 0x020fe40000004100 */
[----:B------:R-:W-:-:S03]  /*1d50*/  @P2 HADD2.F32 R36, -RZ, R34.H0_H0 ;  /* 0x20000022ff242230 */ /* 0x000fc60000004100 */
[----:B------:R-:W-:-:S04]  /*1d60*/  FMUL.FTZ R103, R103, UR8 ;  /* 0x0000000867677c20 */ /* 0x000fc80008410000 */
[----:B------:R-:W-:-:S07]  /*1d70*/  @P2 FADD.FTZ R103, R36, R103 ;  /* 0x0000006724672221 */ /* 0x000fce0000010000 */
.L_x_3524:
[----:B------:R-:W-:Y:S05]  /*1d80*/  BSYNC B1 ;  /* 0x0000000000017941 */ /* 0x000fea0003800000 */
.L_x_3522:
[----:B------:R-:W-:Y:S04]  /*1d90*/  BSSY B1, `(.L_x_3525) ;  /* 0x000000a000017945 */ /* 0x000fe80003800000 */
[----:B------:R-:W-:Y:S05]  /*1da0*/  @P4 BRA `(.L_x_3526) ;  /* 0x0000000000104947 */ /* 0x000fea0003800000 */
[----:B------:R-:W-:Y:S01]  /*1db0*/  HFMA2.MMA R104, -RZ, RZ, 0, 0 ;  /* 0x00000000ff687435 */ /* 0x000fe200000001ff */
[----:B------:R-:W-:Y:S10]  /*1dc0*/  @!P2 BRA `(.L_x_3527) ;  /* 0x000000000018a947 */ /* 0x000ff40003800000 */
[----:B-----5:R-:W-:Y:S01]  /*1dd0*/  HADD2.F32 R104, -RZ, R34.H1_H1 ;  /* 0x30000022ff687230 */ /* 0x020fe20000004100 */
[----:B------:R-:W-:Y:S06]  /*1de0*/  BRA `(.L_x_3527) ;  /* 0x0000000000107947 */ /* 0x000fec0003800000 */
.L_x_3526:
[----:B-----5:R-:W-:Y:S02]  /*1df0*/  HADD2.F32 R104, -RZ, R30.H1_H1 ;  /* 0x3000001eff687230 */ /* 0x020fe40000004100 */
[----:B------:R-:W-:-:S03]  /*1e00*/  @P2 HADD2.F32 R37, -RZ, R34.H1_H1 ;  /* 0x30000022ff252230 */ /* 0x000fc60000004100 */
[----:B------:R-:W-:-:S04]  /*1e10*/  FMUL.FTZ R104, R104, UR8 ;  /* 0x0000000868687c20 */ /* 0x000fc80008410000 */
[----:B------:R-:W-:-:S07]  /*1e20*/  @P2 FADD.FTZ R104, R37, R104 ;  /* 0x0000006825682221 */ /* 0x000fce0000010000 */
.L_x_3527:
[----:B------:R-:W-:Y:S05]  /*1e30*/  BSYNC B1 ;  /* 0x0000000000017941 */ /* 0x000fea0003800000 */
.L_x_3525:
[----:B------:R-:W-:Y:S04]  /*1e40*/  BSSY B1, `(.L_x_3528) ;  /* 0x000000a000017945 */ /* 0x000fe80003800000 */
[----:B------:R-:W-:Y:S05]  /*1e50*/  @P4 BRA `(.L_x_3529) ;  /* 0x0000000000104947 */ /* 0x000fea0003800000 */
[----:B------:R-:W-:Y:S01]  /*1e60*/  MOV R105, RZ ;  /* 0x000000ff00697202 */ /* 0x000fe20000000f00 */
[----:B------:R-:W-:Y:S06]  /*1e70*/  @!P2 BRA `(.L_x_3530) ;  /* 0x000000000018a947 */ /* 0x000fec0003800000 */
[----:B-----5:R-:W-:Y:S01]  /*1e80*/  HADD2.F32 R105, -RZ, R35.H0_H0 ;  /* 0x20000023ff697230 */ /* 0x020fe20000004100 */
[----:B------:R-:W-:Y:S06]  /*1e90*/  BRA `(.L_x_3530) ;  /* 0x0000000000107947 */ /* 0x000fec0003800000 */
.L_x_3529:
[----:B-----5:R-:W-:Y:S02]  /*1ea0*/  HADD2.F32 R105, -RZ, R31.H0_H0 ;  /* 0x2000001fff697230 */ /* 0x020fe40000004100 */
[----:B------:R-:W-:-:S03]  /*1eb0*/  @P2 HADD2.F32 R36, -RZ, R35.H0_H0 ;  /* 0x20000023ff242230 */ /* 0x000fc60000004100 */
[----:B------:R-:W-:-:S04]  /*1ec0*/  FMUL.FTZ R105, R105, UR8 ;  /* 0x0000000869697c20 */ /* 0x000fc80008410000 */
[----:B------:R-:W-:-:S07]  /*1ed0*/  @P2 FADD.FTZ R105, R36, R105 ;  /* 0x0000006924692221 */ /* 0x000fce0000010000 */
.L_x_3530:
[----:B------:R-:W-:Y:S05]  /*1ee0*/  BSYNC B1 ;  /* 0x0000000000017941 */ /* 0x000fea0003800000 */
.L_x_3528:
[----:B------:R-:W-:Y:S04]  /*1ef0*/  BSSY B1, `(.L_x_3531) ;  /* 0x000000a000017945 */ /* 0x000fe80003800000 */
[----:B------:R-:W-:Y:S05]  /*1f00*/  @P4 BRA `(.L_x_3532) ;  /* 0x0000000000104947 */ /* 0x000fea0003800000 */
[----:B------:R-:W-:Y:S01]  /*1f10*/  HFMA2.MMA R106, -RZ, RZ, 0, 0 ;  /* 0x00000000ff6a7435 */ /* 0x000fe200000001ff */
[----:B------:R-:W-:Y:S10]  /*1f20*/  @!P2 BRA `(.L_x_3533) ;  /* 0x000000000018a947 */ /* 0x000ff40003800000 */
[----:B-----5:R-:W-:Y:S01]  /*1f30*/  HADD2.F32 R106, -RZ, R35.H1_H1 ;  /* 0x30000023ff6a7230 */ /* 0x020fe20000004100 */
[----:B------:R-:W-:Y:S06]  /*1f40*/  BRA `(.L_x_3533) ;  /* 0x0000000000107947 */ /* 0x000fec0003800000 */
.L_x_3532:
[----:B-----5:R-:W-:Y:S02]  /*1f50*/  HADD2.F32 R106, -RZ, R31.H1_H1 ;  /* 0x3000001fff6a7230 */ /* 0x020fe40000004100 */
[----:B------:R-:W-:-:S03]  /*1f60*/  @P2 HADD2.F32 R37, -RZ, R35.H1_H1 ;  /* 0x30000023ff252230 */ /* 0x000fc60000004100 */
[----:B------:R-:W-:-:S04]  /*1f70*/  FMUL.FTZ R106, R106, UR8 ;  /* 0x000000086a6a7c20 */ /* 0x000fc80008410000 */
[----:B------:R-:W-:-:S07]  /*1f80*/  @P2 FADD.FTZ R106, R37, R106 ;  /* 0x0000006a256a2221 */ /* 0x000fce0000010000 */
.L_x_3533:
[----:B------:R-:W-:Y:S05]  /*1f90*/  BSYNC B1 ;  /* 0x0000000000017941 */ /* 0x000fea0003800000 */
.L_x_3531:
        /* <DEDUP_REMOVED lines=9> */
.L_x_3509:
[----:B------:R-:W-:Y:S05]  /*2030*/  BSYNC B0 ;  /* 0x0000000000007941 */ /* 0x000fea0003800000 */
.L_x_3508:
        /* <DEDUP_REMOVED lines=17> */
.L_x_3537:
[----:B-----5:R-:W-:Y:S02]  /*2150*/  HADD2.F32 R107, -RZ, R28.H0_H0 ;  /* 0x2000001cff6b7230 */ /* 0x020fe40000004100 */
[----:B------:R-:W-:-:S03]  /*2160*/  @P2 HADD2.F32 R36, -RZ, R32.H0_H0 ;  /* 0x20000020ff242230 */ /* 0x000fc60000004100 */
[----:B------:R-:W-:-:S04]  /*2170*/  FMUL.FTZ R107, R107, UR8 ;  /* 0x000000086b6b7c20 */ /* 0x000fc80008410000 */
[----:B------:R-:W-:-:S07]  /*2180*/  @P2 FADD.FTZ R107, R36, R107 ;  /* 0x0000006b246b2221 */ /* 0x000fce0000010000 */
.L_x_3538:
[----:B------:R-:W-:Y:S05]  /*2190*/  BSYNC B1 ;  /* 0x0000000000017941 */ /* 0x000fea0003800000 */
.L_x_3536:
[----:B------:R-:W-:Y:S04]  /*21a0*/  BSSY B1, `(.L_x_3539) ;  /* 0x000000a000017945 */ /* 0x000fe80003800000 */
[----:B------:R-:W-:Y:S05]  /*21b0*/  @P3 BRA `(.L_x_3540) ;  /* 0x0000000000103947 */ /* 0x000fea0003800000 */
[----:B------:R-:W-:Y:S01]  /*21c0*/  HFMA2.MMA R108, -RZ, RZ, 0, 0 ;  /* 0x00000000ff6c7435 */ /* 0x000fe200000001ff */
[----:B------:R-:W-:Y:S10]  /*21d0*/  @!P2 BRA `(.L_x_3541) ;  /* 0x000000000018a947 */ /* 0x000ff40003800000 */
[----:B-----5:R-:W-:Y:S01]  /*21e0*/  HADD2.F32 R108, -RZ, R32.H1_H1 ;  /* 0x30000020ff6c7230 */ /* 0x020fe20000004100 */
[----:B------:R-:W-:Y:S06]  /*21f0*/  BRA `(.L_x_3541) ;  /* 0x0000000000107947 */ /* 0x000fec0003800000 */
.L_x_3540:
[----:B-----5:R-:W-:Y:S02]  /*2200*/  HADD2.F32 R108, -RZ, R28.H1_H1 ;  /* 0x3000001cff6c7230 */ /* 0x020fe40000004100 */
[----:B------:R-:W-:-:S03]  /*2210*/  @P2 HADD2.F32 R37, -RZ, R32.H1_H1 ;  /* 0x30000020ff252230 */ /* 0x000fc60000004100 */
[----:B------:R-:W-:-:S04]  /*2220*/  FMUL.FTZ R108, R108, UR8 ;  /* 0x000000086c6c7c20 */ /* 0x000fc80008410000 */
[----:B------:R-:W-:-:S07]  /*2230*/  @P2 FADD.FTZ R108, R37, R108 ;  /* 0x0000006c256c2221 */ /* 0x000fce0000010000 */
.L_x_3541:
[----:B------:R-:W-:Y:S05]  /*2240*/  BSYNC B1 ;  /* 0x0000000000017941 */ /* 0x000fea0003800000 */
.L_x_3539:
[----:B------:R-:W-:Y:S04]  /*2250*/  BSSY B1, `(.L_x_3542) ;  /* 0x000000a000017945 */ /* 0x000fe80003800000 */
[----:B------:R-:W-:Y:S05]  /*2260*/  @P3 BRA `(.L_x_3543) ;  /* 0x0000000000103947 */ /* 0x000fea0003800000 */
[----:B------:R-:W-:Y:S01]  /*2270*/  MOV R109, RZ ;  /* 0x000000ff006d7202 */ /* 0x000fe20000000f00 */
[----:B------:R-:W-:Y:S06]  /*2280*/  @!P2 BRA `(.L_x_3544) ;  /* 0x000000000018a947 */ /* 0x000fec0003800000 */
[----:B-----5:R-:W-:Y:S01]  /*2290*/  HADD2.F32 R109, -RZ, R33.H0_H0 ;  /* 0x20000021ff6d7230 */ /* 0x020fe20000004100 */
[----:B------:R-:W-:Y:S06]  /*22a0*/  BRA `(.L_x_3544) ;  /* 0x0000000000107947 */ /* 0x000fec0003800000 */
.L_x_3543:
[----:B-----5:R-:W-:Y:S02]  /*22b0*/  HADD2.F32 R109, -RZ, R29.H0_H0 ;  /* 0x2000001dff6d7230 */ /* 0x020fe40000004100 */
[----:B------:R-:W-:-:S03]  /*22c0*/  @P2 HADD2.F32 R36, -RZ, R33.H0_H0 ;  /* 0x20000021ff242230 */ /* 0x000fc60000004100 */
[----:B------:R-:W-:-:S04]  /*22d0*/  FMUL.FTZ R109, R109, UR8 ;  /* 0x000000086d6d7c20 */ /* 0x000fc80008410000 */
[----:B------:R-:W-:-:S07]  /*22e0*/  @P2 FADD.FTZ R109, R36, R109 ;  /* 0x0000006d246d2221 */ /* 0x000fce0000010000 */
.L_x_3544:
[----:B------:R-:W-:Y:S05]  /*22f0*/  BSYNC B1 ;  /* 0x0000000000017941 */ /* 0x000fea0003800000 */
.L_x_3542:
[----:B------:R-:W-:Y:S04]  /*2300*/  BSSY B1, `(.L_x_3545) ;  /* 0x000000a000017945 */ /* 0x000fe80003800000 */
[----:B------:R-:W-:Y:S05]  /*2310*/  @P3 BRA `(.L_x_3546) ;  /* 0x0000000000103947 */ /* 0x000fea0003800000 */
[----:B------:R-:W-:Y:S01]  /*2320*/  HFMA2.MMA R110, -RZ, RZ, 0, 0 ;  /* 0x00000000ff6e7435 */ /* 0x000fe200000001ff */
[----:B------:R-:W-:Y:S10]  /*2330*/  @!P2 BRA `(.L_x_3547) ;  /* 0x000000000018a947 */ /* 0x000ff40003800000 */
[----:B-----5:R-:W-:Y:S01]  /*2340*/  HADD2.F32 R110, -RZ, R33.H1_H1 ;  /* 0x30000021ff6e7230 */ /* 0x020fe20000004100 */
[----:B------:R-:W-:Y:S06]  /*2350*/  BRA `(.L_x_3547) ;  /* 0x0000000000107947 */ /* 0x000fec0003800000 */
.L_x_3546:
[----:B-----5:R-:W-:Y:S02]  /*2360*/  HADD2.F32 R110, -RZ, R29.H1_H1 ;  /* 0x3000001dff6e7230 */ /* 0x020fe40000004100 */
[----:B------:R-:W-:-:S03]  /*2370*/  @P2 HADD2.F32 R37, -RZ, R33.H1_H1 ;  /* 0x30000021ff252230 */ /* 0x000fc60000004100 */
[----:B------:R-:W-:-:S04]  /*2380*/  FMUL.FTZ R110, R110, UR8 ;  /* 0x000000086e6e7c20 */ /* 0x000fc80008410000 */
[----:B------:R-:W-:-:S07]  /*2390*/  @P2 FADD.FTZ R110, R37, R110 ;  /* 0x0000006e256e2221 */ /* 0x000fce0000010000 */
.L_x_3547:
[----:B------:R-:W-:Y:S05]  /*23a0*/  BSYNC B1 ;  /* 0x0000000000017941 */ /* 0x000fea0003800000 */
.L_x_3545:
[----:B------:R-:W-:Y:S04]  /*23b0*/  BSSY B1, `(.L_x_3548) ;  /* 0x000000a000017945 */ /* 0x000fe80003800000 */
[----:B------:R-:W-:Y:S05]  /*23c0*/  @P3 BRA `(.L_x_3549) ;  /* 0x0000000000103947 */ /* 0x000fea0003800000 */
[----:B------:R-:W-:Y:S01]  /*23d0*/  MOV R111, RZ ;  /* 0x000000ff006f7202 */ /* 0x000fe20000000f00 */
[----:B------:R-:W-:Y:S06]  /*23e0*/  @!P2 BRA `(.L_x_3550) ;  /* 0x000000000018a947 */ /* 0x000fec0003800000 */
[----:B-----5:R-:W-:Y:S01]  /*23f0*/  HADD2.F32 R111, -RZ, R34.H0_H0 ;  /* 0x20000022ff6f7230 */ /* 0x020fe20000004100 */
[----:B------:R-:W-:Y:S06]  /*2400*/  BRA `(.L_x_3550) ;  /* 0x0000000000107947 */ /* 0x000fec0003800000 */
.L_x_3549:
[----:B-----5:R-:W-:Y:S02]  /*2410*/  HADD2.F32 R111, -RZ, R30.H0_H0 ;  /* 0x2000001eff6f7230 */ /* 0x020fe40000004100 */
[----:B------:R-:W-:-:S03]  /*2420*/  @P2 HADD2.F32 R36, -RZ, R34.H0_H0 ;  /* 0x20000022ff242230 */ /* 0x000fc60000004100 */
[----:B------:R-:W-:-:S04]  /*2430*/  FMUL.FTZ R111, R111, UR8 ;  /* 0x000000086f6f7c20 */ /* 0x000fc80008410000 */
[----:B------:R-:W-:-:S07]  /*2440*/  @P2 FADD.FTZ R111, R36, R111 ;  /* 0x0000006f246f2221 */ /* 0x000fce0000010000 */
.L_x_3550:
[----:B------:R-:W-:Y:S05]  /*2450*/  BSYNC B1 ;  /* 0x0000000000017941 */ /* 0x000fea0003800000 */
.L_x_3548:
[----:B------:R-:W-:Y:S04]  /*2460*/  BSSY B1, `(.L_x_3551) ;  /* 0x000000a000017945 */ /* 0x000fe80003800000 */
[----:B------:R-:W-:Y:S05]  /*2470*/  @P3 BRA `(.L_x_3552) ;  /* 0x0000000000103947 */ /* 0x000fea0003800000 */
[----:B------:R-:W-:Y:S01]  /*2480*/  HFMA2.MMA R112, -RZ, RZ, 0, 0 ;  /* 0x00000000ff707435 */ /* 0x000fe200000001ff */
[----:B------:R-:W-:Y:S10]  /*2490*/  @!P2 BRA `(.L_x_3553) ;  /* 0x000000000018a947 */ /* 0x000ff40003800000 */
[----:B-----5:R-:W-:Y:S01]  /*24a0*/  HADD2.F32 R112, -RZ, R34.H1_H1 ;  /* 0x30000022ff707230 */ /* 0x020fe20000004100 */
[----:B------:R-:W-:Y:S06]  /*24b0*/  BRA `(.L_x_3553) ;  /* 0x0000000000107947 */ /* 0x000fec0003800000 */
.L_x_3552:
[----:B-----5:R-:W-:Y:S02]  /*24c0*/  HADD2.F32 R112, -RZ, R30.H1_H1 ;  /* 0x3000001eff707230 */ /* 0x020fe40000004100 */
[----:B------:R-:W-:-:S03]  /*24d0*/  @P2 HADD2.F32 R37, -RZ, R34.H1_H1 ;  /* 0x30000022ff252230 */ /* 0x000fc60000004100 */
[----:B------:R-:W-:-:S04]  /*24e0*/  FMUL.FTZ R112, R112, UR8 ;  /* 0x0000000870707c20 */ /* 0x000fc80008410000 */
[----:B------:R-:W-:-:S07]  /*24f0*/  @P2 FADD.FTZ R112, R37, R112 ;  /* 0x0000007025702221 */ /* 0x000fce0000010000 */
.L_x_3553:
[----:B------:R-:W-:Y:S05]  /*2500*/  BSYNC B1 ;  /* 0x0000000000017941 */ /* 0x000fea0003800000 */
.L_x_3551:
[----:B------:R-:W-:Y:S04]  /*2510*/  BSSY B1, `(.L_x_3554) ;  /* 0x000000a000017945 */ /* 0x000fe80003800000 */
[----:B------:R-:W-:Y:S05]  /*2520*/  @P3 BRA `(.L_x_3555) ;  /* 0x0000000000103947 */ /* 0x000fea0003800000 */
[----:B------:R-:W-:Y:S01]  /*2530*/  MOV R113, RZ ;  /* 0x000000ff00717202 */ /* 0x000fe20000000f00 */
[----:B------:R-:W-:Y:S06]  /*2540*/  @!P2 BRA `(.L_x_3556) ;  /* 0x000000000018a947 */ /* 0x000fec0003800000 */
[----:B-----5:R-:W-:Y:S01]  /*2550*/  HADD2.F32 R113, -RZ, R35.H0_H0 ;  /* 0x20000023ff717230 */ /* 0x020fe20000004100 */
[----:B------:R-:W-:Y:S06]  /*2560*/  BRA `(.L_x_3556) ;  /* 0x0000000000107947 */ /* 0x000fec0003800000 */
.L_x_3555:
[----:B-----5:R-:W-:Y:S02]  /*2570*/  HADD2.F32 R113, -RZ, R31.H0_H0 ;  /* 0x2000001fff717230 */ /* 0x020fe40000004100 */
[----:B------:R-:W-:-:S03]  /*2580*/  @P2 HADD2.F32 R36, -RZ, R35.H0_H0 ;  /* 0x20000023ff242230 */ /* 0x000fc60000004100 */
[----:B------:R-:W-:-:S04]  /*2590*/  FMUL.FTZ R113, R113, UR8 ;  /* 0x0000000871717c20 */ /* 0x000fc80008410000 */
[----:B------:R-:W-:-:S07]  /*25a0*/  @P2 FADD.FTZ R113, R36, R113 ;  /* 0x0000007124712221 */ /* 0x000fce0000010000 */
.L_x_3556:
[----:B------:R-:W-:Y:S05]  /*25b0*/  BSYNC B1 ;  /* 0x0000000000017941 */ /* 0x000fea0003800000 */
.L_x_3554:
[----:B------:R-:W-:Y:S04]  /*25c0*/  BSSY B1, `(.L_x_3557) ;  /* 0x000000a000017945 */ /* 0x000fe80003800000 */
[----:B------:R-:W-:Y:S05]  /*25d0*/  @P3 BRA `(.L_x_3558) ;  /* 0x0000000000103947 */ /* 0x000fea0003800000 */
[----:B------:R-:W-:Y:S01]  /*25e0*/  HFMA2.MMA R114, -RZ, RZ, 0, 0 ;  /* 0x00000000ff727435 */ /* 0x000fe200000001ff */
[----:B------:R-:W-:Y:S10]  /*25f0*/  @!P2 BRA `(.L_x_3559) ;  /* 0x000000000018a947 */ /* 0x000ff40003800000 */
[----:B-----5:R-:W-:Y:S01]  /*2600*/  HADD2.F32 R114, -RZ, R35.H1_H1 ;  /* 0x30000023ff727230 */ /* 0x020fe20000004100 */
[----:B------:R-:W-:Y:S06]  /*2610*/  BRA `(.L_x_3559) ;  /* 0x0000000000107947 */ /* 0x000fec0003800000 */
.L_x_3558:
[----:B-----5:R-:W-:Y:S02]  /*2620*/  HADD2.F32 R114, -RZ, R31.H1_H1 ;  /* 0x3000001fff727230 */ /* 0x020fe40000004100 */
[----:B------:R-:W-:-:S03]  /*2630*/  @P2 HADD2.F32 R37, -RZ, R35.H1_H1 ;  /* 0x30000023ff252230 */ /* 0x000fc60000004100 */
[----:B------:R-:W-:-:S04]  /*2640*/  FMUL.FTZ R114, R114, UR8 ;  /* 0x0000000872727c20 */ /* 0x000fc80008410000 */
[----:B------:R-:W-:-:S07]  /*2650*/  @P2 FADD.FTZ R114, R37, R114 ;  /* 0x0000007225722221 */ /* 0x000fce0000010000 */
.L_x_3559:
[----:B------:R-:W-:Y:S05]  /*2660*/  BSYNC B1 ;  /* 0x0000000000017941 */ /* 0x000fea0003800000 */
.L_x_3557:
[----:B------:R-:W0:Y:S01]  /*2670*/  LDC.64 R36, c[0x0][0x238] ;  /* 0x00008e00ff247b82 */ /* 0x000e220000000a00 */
[----:B------:R-:W-:Y:S02]  /*2680*/  F2FP.F16.F32.PACK_AB R39, R114, R113 ;  /* 0x000000717227723e */ /* 0x000fe400000000ff */
[----:B------:R-:W-:Y:S01]  /*2690*/  F2FP.F16.F32.PACK_AB R38, R112, R111 ;  /* 0x0000006f7026723e */ /* 0x000fe200000000ff */
[----:B0-----:R-:W-:Y:S01]  /*26a0*/  IMAD.WIDE.U32 R122, R122, 0x10, R36 ;  /* 0x000000107a7a7825 */ /* 0x001fe200078e0024 */
[----:B------:R-:W-:Y:S02]  /*26b0*/  F2FP.F16.F32.PACK_AB R37, R110, R109 ;  /* 0x0000006d6e25723e */ /* 0x000fe400000000ff */
[----:B------:R-:W-:-:S05]  /*26c0*/  F2FP.F16.F32.PACK_AB R36, R108, R107 ;  /* 0x0000006b6c24723e */ /* 0x000fca00000000ff */
[----:B------:R3:W-:Y:S02]  /*26d0*/  STG.E.128 desc[UR4][R122.64], R36 ;  /* 0x000000247a007986 */ /* 0x0007e4000c101d04 */
.L_x_3535:
[----:B------:R-:W-:Y:S05]  /*26e0*/  BSYNC B0 ;  /* 0x0000000000007941 */ /* 0x000fea0003800000 */
.L_x_3534:
        /* <DEDUP_REMOVED lines=57> */
[----:B------:R-:W-:Y:S01]  /*2a80*/  FFMA.FTZ R120, R37, R37, RZ ;  /* 0x0000002525787223 */ /* 0x000fe200000100ff */
[----:B------:R-:W-:-:S03]  /*2a90*/  FADD.FTZ R37, R84, -R36 ;  /* 0x8000002454257221 */ /* 0x000fc60000010000 */
[----:B------:R-:W-:Y:S01]  /*2aa0*/  FFMA.FTZ R120, R121, R121, R120 ;  /* 0x0000007979787223 */ /* 0x000fe20000010078 */
[----:B------:R-:W-:-:S04]  /*2ab0*/  FADD.FTZ R121, R86, -R36 ;  /* 0x8000002456797221 */ /* 0x000fc80000010000 */
[----:B------:R-:W-:Y:S01]  /*2ac0*/  FFMA.FTZ R120, R121, R121, R120 ;  /* 0x0000007979787223 */ /* 0x000fe20000010078 */
[----:B------:R-:W-:-:S04]  /*2ad0*/  FADD.FTZ R121, R85, -R36 ;  /* 0x8000002455797221 */ /* 0x000fc80000010000 */
[----:B------:R-:W-:Y:S01]  /*2ae0*/  FFMA.FTZ R120, R121, R121, R120 ;  /* 0x0000007979787223 */ /* 0x000fe20000010078 */
[----:B------:R-:W-:-:S03]  /*2af0*/  FADD.FTZ R121, R92, -R36 ;  /* 0x800000245c797221 */ /* 0x000fc60000010000 */
        /* <DEDUP_REMOVED lines=64> */
.L_x_3580:
        /* <DEDUP_REMOVED lines=25> */
[----:B-1----:R-:W-:Y:S02]  /*3090*/  I2FP.F32.S32 R38, R120 ;  /* 0x0000007800267245 */ /* 0x002fe40000201400 */
[----:B------:R-:W-:Y:S02]  /*30a0*/  IADD3 R120, R120, R123, RZ ;  /* 0x0000007b78787210 */ /* 0x000fe40007ffe0ff */
        /* <DEDUP_REMOVED lines=89> */
[----:B------:R-:W-:Y:S01]  /*3640*/  F2FP.F16.F32.PACK_AB R36, R37, R36 ;  /* 0x000000242524723e */ /* 0x000fe200000000ff */
[--C-:B------:R-:W-:Y:S01]  /*3650*/  FADD.FTZ R125, R90, -R118.reuse ;  /* 0x800000765a7d7221 */ /* 0x100fe20000010000 */
[----:B------:R-:W-:Y:S01]  /*3660*/  F2FP.F16.F32.PACK_AB R37, R122, R119 ;  /* 0x000000777a25723e */ /* 0x000fe200000000ff */
[----:B------:R-:W-:Y:S01]  /*3670*/  FADD.FTZ R119, R83, -R118 ;  /* 0x8000007653777221 */ /* 0x000fe20000010000 */
[----:B------:R-:W0:Y:S01]  /*3680*/  LDC.64 R122, c[0x0][0x2b8] ;  /* 0x0000ae00ff7a7b82 */ /* 0x000e220000000a00 */
[C---:B------:R-:W-:Y:S01]  /*3690*/  FMUL.FTZ R39, R120.reuse, R39 ;  /* 0x0000002778277220 */ /* 0x040fe20000410000 */
[C---:B------:R-:W-:Y:S01]  /*36a0*/  FMUL.FTZ R38, R120.reuse, R125 ;  /* 0x0000007d78267220 */ /* 0x040fe20000410000 */
[C---:B------:R-:W-:Y:S01]  /*36b0*/  FMUL.FTZ R124, R120.reuse, R119 ;  /* 0x00000077787c7220 */ /* 0x040fe20000410000 */
[----:B------:R-:W-:Y:S01]  /*36c0*/  FMUL.FTZ R119, R120, R121 ;  /* 0x0000007978777220 */ /* 0x000fe20000410000 */
[----:B------:R-:W-:Y:S01]  /*36d0*/  FFMA.FTZ R39, R8, R39, R16 ;  /* 0x0000002708277223 */ /* 0x000fe20000010010 */
[----:B------:R-:W-:Y:S01]  /*36e0*/  FFMA.FTZ R121, R11, R38, R19 ;  /* 0x000000260b797223 */ /* 0x000fe20000010013 */
[----:B------:R-:W-:Y:S01]  /*36f0*/  FFMA.FTZ R124, R9, R124, R17 ;  /* 0x0000007c097c7223 */ /* 0x000fe20000010011 */
[----:B------:R-:W-:-:S04]  /*3700*/  FFMA.FTZ R119, R10, R119, R18 ;  /* 0x000000770a777223 */ /* 0x000fc80000010012 */
[----:B------:R-:W-:Y:S02]  /*3710*/  F2FP.F16.F32.PACK_AB R38, R124, R39 ;  /* 0x000000277c26723e */ /* 0x000fe400000000ff */
[----:B------:R-:W-:Y:S01]  /*3720*/  F2FP.F16.F32.PACK_AB R39, R121, R119 ;  /* 0x000000777927723e */ /* 0x000fe200000000ff */
[C---:B0-----:R-:W-:Y:S01]  /*3730*/  IMAD.WIDE.U32 R122, R117.reuse, 0x10, R122 ;  /* 0x00000010757a7825 */ /* 0x041fe200078e007a */
[----:B------:R-:W-:-:S04]  /*3740*/  IADD3 R117, R117, 0x100, RZ ;  /* 0x0000010075757810 */ /* 0x000fc80007ffe0ff */
[----:B------:R0:W-:Y:S03]  /*3750*/  STG.E.128 desc[UR4][R122.64], R36 ;  /* 0x000000247a007986 */ /* 0x0001e6000c101d04 */
.L_x_3564:
[----:B------:R-:W-:Y:S05]  /*3760*/  BSYNC B1 ;  /* 0x0000000000017941 */ /* 0x000fea0003800000 */
.L_x_3563:
        /* <DEDUP_REMOVED lines=13> */
[----:B------:R-:W0:Y:S01]  /*3840*/  LDC.64 R122, c[0x0][0x2b8] ;  /* 0x0000ae00ff7a7b82 */ /* 0x000e220000000a00 */
[----:B------:R-:W-:Y:S01]  /*3850*/  FFMA.FTZ R37, R23, R119, R44 ;  /* 0x0000007717257223 */ /* 0x000fe2000001002c */
[----:B------:R-:W-:Y:S01]  /*3860*/  FFMA.FTZ R38, R25, R121, R52 ;  /* 0x0000007919267223 */ /* 0x000fe20000010034 */
[--C-:B------:R-:W-:Y:S01]  /*3870*/  FADD.FTZ R119, R96, -R118.reuse ;  /* 0x8000007660777221 */ /* 0x100fe20000010000 */
[----:B------:R-:W-:Y:S01]  /*3880*/  F2FP.F16.F32.PACK_AB R36, R39, R36 ;  /* 0x000000242724723e */ /* 0x000fe200000000ff */
[--C-:B------:R-:W-:Y:S01]  /*3890*/  FADD.FTZ R39, R95, -R118.reuse ;  /* 0x800000765f277221 */ /* 0x100fe20000010000 */
[--C-:B------:R-:W-:Y:S01]  /*38a0*/  FADD.FTZ R121, R97, -R118.reuse ;  /* 0x8000007661797221 */ /* 0x100fe20000010000 */
[----:B------:R-:W-:Y:S01]  /*38b0*/  F2FP.F16.F32.PACK_AB R37, R38, R37 ;  /* 0x000000252625723e */ /* 0x000fe200000000ff */
[C---:B------:R-:W-:Y:S01]  /*38c0*/  FMUL.FTZ R119, R120.reuse, R119 ;  /* 0x0000007778777220 */ /* 0x040fe20000410000 */
[----:B------:R-:W-:Y:S01]  /*38d0*/  FMUL.FTZ R38, R120, R39 ;  /* 0x0000002778267220 */ /* 0x000fe20000410000 */
[----:B------:R-:W-:Y:S01]  /*38e0*/  FADD.FTZ R39, R98, -R118 ;  /* 0x8000007662277221 */ /* 0x000fe20000010000 */
[----:B------:R-:W-:Y:S01]  /*38f0*/  FMUL.FTZ R121, R120, R121 ;  /* 0x0000007978797220 */ /* 0x000fe20000410000 */
[----:B------:R-:W-:Y:S01]  /*3900*/  FFMA.FTZ R119, R26, R119, R53 ;  /* 0x000000771a777223 */ /* 0x000fe20000010035 */
[----:B------:R-:W-:Y:S01]  /*3910*/  FFMA.FTZ R38, R48, R38, R45 ;  /* 0x0000002630267223 */ /* 0x000fe2000001002d */
[----:B------:R-:W-:Y:S01]  /*3920*/  FMUL.FTZ R39, R120, R39 ;  /* 0x0000002778277220 */ /* 0x000fe20000410000 */
[----:B------:R-:W-:-:S03]  /*3930*/  FFMA.FTZ R121, R49, R121, R46 ;  /* 0x0000007931797223 */ /* 0x000fc6000001002e */
[----:B------:R-:W-:Y:S01]  /*3940*/  FFMA.FTZ R124, R50, R39, R54 ;  /* 0x00000027327c7223 */ /* 0x000fe20000010036 */
[----:B------:R-:W-:-:S04]  /*3950*/  F2FP.F16.F32.PACK_AB R38, R119, R38 ;  /* 0x000000267726723e */ /* 0x000fc800000000ff */
[----:B------:R-:W-:Y:S01]  /*3960*/  F2FP.F16.F32.PACK_AB R39, R124, R121 ;  /* 0x000000797c27723e */ /* 0x000fe200000000ff */
[C---:B0-----:R-:W-:Y:S01]  /*3970*/  IMAD.WIDE.U32 R122, R117.reuse, 0x10, R122 ;  /* 0x00000010757a7825 */ /* 0x041fe200078e007a */
[----:B------:R-:W-:-:S04]  /*3980*/  IADD3 R117, R117, 0x100, RZ ;  /* 0x0000010075757810 */ /* 0x000fc80007ffe0ff */
[----:B------:R1:W-:Y:S03]  /*3990*/  STG.E.128 desc[UR4][R122.64], R36 ;  /* 0x000000247a007986 */ /* 0x0003e6000c101d04 */
.L_x_3566:
[----:B------:R-:W-:Y:S05]  /*39a0*/  BSYNC B1 ;  /* 0x0000000000017941 */ /* 0x000fea0003800000 */
.L_x_3565:
[----:B------:R-:W-:Y:S01]  /*39b0*/  ISETP.NE.AND P2, PT, R22, RZ, PT ;  /* 0x000000ff1600720c */ /* 0x000fe20003f45270 */
[----:B------:R-:W-:-:S12]  /*39c0*/  BSSY B1, `(.L_x_3567) ;  /* 0x0000022000017945 */ /* 0x000fd80003800000 */
[----:B------:R-:W-:Y:S05]  /*39d0*/  @!P2 BRA `(.L_x_3568) ;  /* 0x000000000080a947 */ /* 0x000fea0003800000 */
[--C-:B01----:R-:W-:Y:S01]  /*39e0*/  FADD.FTZ R37, R99, -R118.reuse ;  /* 0x8000007663257221 */ /* 0x103fe20000010000 */
[--C-:B------:R-:W-:Y:S01]  /*39f0*/  FADD.FTZ R39, R101, -R118.reuse ;  /* 0x8000007665277221 */ /* 0x100fe20000010000 */
[--C-:B------:R-:W-:Y:S01]  /*3a00*/  FADD.FTZ R119, R102, -R118.reuse ;  /* 0x8000007666777221 */ /* 0x100fe20000010000 */
[----:B------:R-:W0:Y:S01]  /*3a10*/  LDC.64 R122, c[0x0][0x2b8] ;  /* 0x0000ae00ff7a7b82 */ /* 0x000e220000000a00 */
        /* <DEDUP_REMOVED lines=8> */
[--C-:B------:R-:W-:Y:S01]  /*3aa0*/  FADD.FTZ R119, R104, -R118.reuse ;  /* 0x8000007668777221 */ /* 0x100fe20000010000 */
[----:B------:R-:W-:Y:S01]  /*3ab0*/  FFMA.FTZ R37, R56, R37, R63 ;  /* 0x0000002538257223 */ /* 0x000fe2000001003f */
[----:B------:R-:W-:-:S02]  /*3ac0*/  FADD.FTZ R121, R105, -R118 ;  /* 0x8000007669797221 */ /* 0x000fc40000010000 */
[C---:B------:R-:W-:Y:S02]  /*3ad0*/  FMUL.FTZ R119, R120.reuse, R119 ;  /* 0x0000007778777220 */ /* 0x040fe40000410000 */
[----:B------:R-:W-:Y:S01]  /*3ae0*/  F2FP.F16.F32.PACK_AB R36, R37, R36 ;  /* 0x000000242524723e */ /* 0x000fe200000000ff */
[----:B------:R-:W-:Y:S01]  /*3af0*/  FMUL.FTZ R121, R120, R121 ;  /* 0x0000007978797220 */ /* 0x000fe20000410000 */
[----:B------:R-:W-:Y:S01]  /*3b00*/  F2FP.F16.F32.PACK_AB R37, R38, R39 ;  /* 0x000000272625723e */ /* 0x000fe200000000ff */
[----:B------:R-:W-:Y:S01]  /*3b10*/  FADD.FTZ R39, R103, -R118 ;  /* 0x8000007667277221 */ /* 0x000fe20000010000 */
[----:B------:R-:W-:Y:S01]  /*3b20*/  FFMA.FTZ R119, R60, R119, R65 ;  /* 0x000000773c777223 */ /* 0x000fe20000010041 */
[----:B------:R-:W-:Y:S02]  /*3b30*/  FFMA.FTZ R121, R59, R121, R42 ;  /* 0x000000793b797223 */ /* 0x000fe4000001002a */
[----:B------:R-:W-:Y:S01]  /*3b40*/  FMUL.FTZ R38, R120, R39 ;  /* 0x0000002778267220 */ /* 0x000fe20000410000 */
[----:B------:R-:W-:Y:S01]  /*3b50*/  FADD.FTZ R39, R106, -R118 ;  /* 0x800000766a277221 */ /* 0x000fe20000010000 */
[C---:B0-----:R-:W-:Y:S01]  /*3b60*/  IMAD.WIDE.U32 R122, R117.reuse, 0x10, R122 ;  /* 0x00000010757a7825 */ /* 0x041fe200078e007a */
[----:B------:R-:W-:-:S03]  /*3b70*/  IADD3 R117, R117, 0x100, RZ ;  /* 0x0000010075757810 */ /* 0x000fc60007ffe0ff */
[----:B------:R-:W-:Y:S01]  /*3b80*/  FFMA.FTZ R38, R57, R38, R41 ;  /* 0x0000002639267223 */ /* 0x000fe20000010029 */
[----:B------:R-:W-:-:S04]  /*3b90*/  FMUL.FTZ R39, R120, R39 ;  /* 0x0000002778277220 */ /* 0x000fc80000410000 */
[----:B------:R-:W-:Y:S01]  /*3ba0*/  FFMA.FTZ R124, R62, R39, R66 ;  /* 0x000000273e7c7223 */ /* 0x000fe20000010042 */
[----:B------:R-:W-:-:S04]  /*3bb0*/  F2FP.F16.F32.PACK_AB R38, R119, R38 ;  /* 0x000000267726723e */ /* 0x000fc800000000ff */
[----:B------:R-:W-:-:S05]  /*3bc0*/  F2FP.F16.F32.PACK_AB R39, R124, R121 ;  /* 0x000000797c27723e */ /* 0x000fca00000000ff */
[----:B------:R2:W-:Y:S02]  /*3bd0*/  STG.E.128 desc[UR4][R122.64], R36 ;  /* 0x000000247a007986 */ /* 0x0005e4000c101d04 */
.L_x_3568:
[----:B------:R-:W-:Y:S05]  /*3be0*/  BSYNC B1 ;  /* 0x0000000000017941 */ /* 0x000fea0003800000 */
.L_x_3567:
[----:B------:R-:W-:Y:S05]  /*3bf0*/  @!P1 BRA `(.L_x_3562) ;  /* 0x00000000007c9947 */ /* 0x000fea0003800000 */
[--C-:B012---:R-:W-:Y:S01]  /*3c00*/  FADD.FTZ R37, R107, -R118.reuse ;  /* 0x800000766b257221 */ /* 0x107fe20000010000 */
        /* <DEDUP_REMOVED lines=16> */
[----:B------:R-:W0:Y:S01]  /*3d10*/  LDC.64 R118, c[0x0][0x2b8] ;  /* 0x0000ae00ff767b82 */ /* 0x000e220000000a00 */
[----:B------:R-:W-:Y:S01]  /*3d20*/  FFMA.FTZ R39, R71, R39, R80 ;  /* 0x0000002747277223 */ /* 0x000fe20000010050 */
[----:B------:R-:W-:Y:S01]  /*3d30*/  FFMA.FTZ R120, R74, R120, R89 ;  /* 0x000000784a787223 */ /* 0x000fe20000010059 */
[----:B------:R-:W-:Y:S01]  /*3d40*/  FFMA.FTZ R125, R72, R123, R81 ;  /* 0x0000007b487d7223 */ /* 0x000fe20000010051 */
[----:B------:R-:W-:Y:S01]  /*3d50*/  FFMA.FTZ R123, R70, R121, R78 ;  /* 0x00000079467b7223 */ /* 0x000fe2000001004e */
[----:B------:R-:W-:-:S02]  /*3d60*/  FFMA.FTZ R121, R68, R37, R76 ;  /* 0x0000002544797223 */ /* 0x000fc4000001004c */
[----:B------:R-:W-:Y:S01]  /*3d70*/  F2FP.F16.F32.PACK_AB R39, R120, R39 ;  /* 0x000000277827723e */ /* 0x000fe200000000ff */
[----:B------:R-:W-:Y:S01]  /*3d80*/  FFMA.FTZ R120, R67, R38, R75 ;  /* 0x0000002643787223 */ /* 0x000fe2000001004b */
[----:B------:R-:W-:Y:S01]  /*3d90*/  FFMA.FTZ R38, R69, R122, R77 ;  /* 0x0000007a45267223 */ /* 0x000fe2000001004d */
[----:B------:R-:W-:-:S03]  /*3da0*/  F2FP.F16.F32.PACK_AB R36, R121, R36 ;  /* 0x000000247924723e */ /* 0x000fc600000000ff */
[----:B------:R-:W-:Y:S02]  /*3db0*/  F2FP.F16.F32.PACK_AB R37, R123, R120 ;  /* 0x000000787b25723e */ /* 0x000fe400000000ff */
[----:B------:R-:W-:Y:S01]  /*3dc0*/  F2FP.F16.F32.PACK_AB R38, R125, R38 ;  /* 0x000000267d26723e */ /* 0x000fe200000000ff */
[----:B0-----:R-:W-:-:S05]  /*3dd0*/  IMAD.WIDE.U32 R118, R117, 0x10, R118 ;  /* 0x0000001075767825 */ /* 0x001fca00078e0076 */
[----:B------:R3:W-:Y:S02]  /*3de0*/  STG.E.128 desc[UR4][R118.64], R36 ;  /* 0x0000002476007986 */ /* 0x0007e4000c101d04 */
.L_x_3562:
[----:B------:R-:W-:Y:S05]  /*3df0*/  BSYNC B0 ;  /* 0x0000000000007941 */ /* 0x000fea0003800000 */
.L_x_3561:
[----:B------:R-:W-:Y:S02]  /*3e00*/  IADD3 R116, R116, UR10, RZ ;  /* 0x0000000a74747c10 */ /* 0x000fe4000fffe0ff */
[----:B------:R-:W-:Y:S02]  /*3e10*/  SEL R120, RZ, 0x1, P5 ;  /* 0x00000001ff787807 */ /* 0x000fe40002800000 */
[----:B------:R-:W-:-:S13]  /*3e20*/  ISETP.GE.AND P2, PT, R116, UR11, PT ;  /* 0x0000000b74007c0c */ /* 0x000fda000bf46270 */
[----:B------:R-:W-:Y:S05]  /*3e30*/  @!P2 BRA `(.L_x_3569) ;  /* 0xffffffcc0010a947 */ /* 0x000fea000383ffff */
[----:B------:R-:W-:Y:S05]  /*3e40*/  EXIT ;  /* 0x000000000000794d */ /* 0x000fea0003800000 */
.L_x_3560:
[----:B------:R-:W-:Y:S01]  /*3e50*/  HFMA2.MMA R120, -RZ, RZ, 0, 5.9604644775390625e-08 ;  /* 0x00000001ff787435 */ /* 0x000fe200000001ff */
[----:B------:R-:W-:Y:S02]  /*3e60*/  MOV R121, 0x1f ;  /* 0x0000001f00797802 */ /* 0x000fe40000000f00 */
[----:B------:R-:W-:-:S08]  /*3e70*/  MOV R123, 0xffffffff ;  /* 0xffffffff007b7802 */ /* 0x000fd00000000f00 */
[----:B-----5:R-:W-:Y:S05]  /*3e80*/  WARPSYNC.COLLECTIVE R123, `(.L_x_3570) ;  /* 0x000000007b087348 */ /* 0x020fea0003c00000 */
[----:B------:R0:W1:Y:S02]  /*3e90*/  SHFL.BFLY P6, R124, R122, R120, R121 ;  /* 0x0c0000787a7c7389 */ /* 0x00006400000c0079 */
[----:B01---5:R-:W-:Y:S01]  /*3ea0*/  ENDCOLLECTIVE ;  /* 0x000000000000791b */ /* 0x023fe20003800000 */
.L_x_3570:
[----:B------:R-:W-:Y:S01]  /*3eb0*/  HFMA2.MMA R120, -RZ, RZ, 0, 1.1920928955078125e-07 ;  /* 0x00000002ff787435 */ /* 0x000fe200000001ff */
[----:B------:R-:W-:-:S05]  /*3ec0*/  FADD.FTZ R125, R122, R124 ;  /* 0x0000007c7a7d7221 */ /* 0x000fca0000010000 */
[----:B------:R-:W-:-:S07]  /*3ed0*/  MOV R122, R125 ;  /* 0x0000007d007a7202 */ /* 0x000fce0000000f00 */
[----:B------:R-:W-:Y:S05]  /*3ee0*/  WARPSYNC.COLLECTIVE R123, `(.L_x_3571) ;  /* 0x000000007b087348 */ /* 0x000fea0003c00000 */
[----:B------:R0:W1:Y:S02]  /*3ef0*/  SHFL.BFLY P6, R124, R122, R120, R121 ;  /* 0x0c0000787a7c7389 */ /* 0x00006400000c0079 */
[----:B01----:R-:W-:Y:S01]  /*3f00*/  ENDCOLLECTIVE ;  /* 0x000000000000791b */ /* 0x003fe20003800000 */
.L_x_3571:
[----:B------:R-:W-:Y:S01]  /*3f10*/  HFMA2.MMA R120, -RZ, RZ, 0, 2.384185791015625e-07 ;  /* 0x00000004ff787435 */ /* 0x000fe200000001ff */
[----:B------:R-:W-:-:S05]  /*3f20*/  FADD.FTZ R125, R125, R124 ;  /* 0x0000007c7d7d7221 */ /* 0x000fca0000010000 */
[----:B------:R-:W-:-:S07]  /*3f30*/  MOV R122, R125 ;  /* 0x0000007d007a7202 */ /* 0x000fce0000000f00 */
[----:B------:R-:W-:Y:S05]  /*3f40*/  WARPSYNC.COLLECTIVE R123, `(.L_x_3572) ;  /* 0x000000007b087348 */ /* 0x000fea0003c00000 */
[----:B------:R0:W1:Y:S02]  /*3f50*/  SHFL.BFLY P6, R124, R122, R120, R121 ;  /* 0x0c0000787a7c7389 */ /* 0x00006400000c0079 */
[----:B01----:R-:W-:Y:S01]  /*3f60*/  ENDCOLLECTIVE ;  /* 0x000000000000791b */ /* 0x003fe20003800000 */
.L_x_3572:
[----:B------:R-:W-:Y:S01]  /*3f70*/  HFMA2.MMA R120, -RZ, RZ, 0, 4.76837158203125e-07 ;  /* 0x00000008ff787435 */ /* 0x000fe200000001ff */
[----:B------:R-:W-:-:S05]  /*3f80*/  FADD.FTZ R36, R125, R124 ;  /* 0x0000007c7d247221 */ /* 0x000fca0000010000 */
[----:B------:R-:W-:-:S07]  /*3f90*/  MOV R122, R36 ;  /* 0x00000024007a7202 */ /* 0x000fce0000000f00 */
[----:B------:R-:W-:Y:S05]  /*3fa0*/  WARPSYNC.COLLECTIVE R123, `(.L_x_3573) ;  /* 0x000000007b087348 */ /* 0x000fea0003c00000 */
[----:B------:R0:W1:Y:S02]  /*3fb0*/  SHFL.BFLY P6, R124, R122, R120, R121 ;  /* 0x0c0000787a7c7389 */ /* 0x00006400000c0079 */
[----:B01----:R-:W-:Y:S01]  /*3fc0*/  ENDCOLLECTIVE ;  /* 0x000000000000791b */ /* 0x003fe20003800000 */
.L_x_3573:
[----:B------:R-:W-:Y:S01]  /*3fd0*/  HFMA2.MMA R120, -RZ, RZ, 0, 9.5367431640625e-07 ;  /* 0x00000010ff787435 */ /* 0x000fe200000001ff */
[----:B------:R-:W-:-:S05]  /*3fe0*/  FADD.FTZ R37, R36, R124 ;  /* 0x0000007c24257221 */ /* 0x000fca0000010000 */
[----:B------:R-:W-:-:S07]  /*3ff0*/  MOV R122, R37 ;  /* 0x00000025007a7202 */ /* 0x000fce0000000f00 */
[----:B------:R-:W-:Y:S05]  /*4000*/  WARPSYNC.COLLECTIVE R123, `(.L_x_3574) ;  /* 0x000000007b087348 */ /* 0x000fea0003c00000 */
[----:B------:R0:W1:Y:S02]  /*4010*/  SHFL.BFLY P6, R124, R122, R120, R121 ;  /* 0x0c0000787a7c7389 */ /* 0x00006400000c0079 */
[----:B01----:R-:W-:Y:S01]  /*4020*/  ENDCOLLECTIVE ;  /* 0x000000000000791b */ /* 0x003fe20003800000 */
.L_x_3574:
        /* <DEDUP_REMOVED lines=67> */
[----:B------:R-:W-:Y:S01]  /*4460*/  HFMA2.MMA R120, -RZ, RZ, 0, 5.9604644775390625e-08 ;  /* 0x00000001ff787435 */ /* 0x000fe200000001ff */
[----:B------:R-:W-:-:S03]  /*4470*/  MOV R121, 0x1f ;  /* 0x0000001f00797802 */ /* 0x000fc60000000f00 */
[----:B------:R-:W-:-:S07]  /*4480*/  MOV R122, R37 ;  /* 0x00000025007a7202 */ /* 0x000fce0000000f00 */
[----:B------:R-:W-:Y:S05]  /*4490*/  WARPSYNC.COLLECTIVE R123, `(.L_x_3575) ;  /* 0x000000007b087348 */ /* 0x000fea0003c00000 */
[----:B------:R0:W1:Y:S02]  /*44a0*/  SHFL.BFLY P6, R124, R122, R120, R121 ;  /* 0x0c0000787a7c7389 */ /* 0x00006400000c0079 */
[----:B01----:R-:W-:Y:S01]  /*44b0*/  ENDCOLLECTIVE ;  /* 0x000000000000791b */ /* 0x003fe20003800000 */
.L_x_3575:
[----:B------:R-:W-:Y:S01]  /*44c0*/  HFMA2.MMA R120, -RZ, RZ, 0, 1.1920928955078125e-07 ;  /* 0x00000002ff787435 */ /* 0x000fe200000001ff */
[----:B------:R-:W-:-:S10]  /*44d0*/  FADD.FTZ R122, R37, R124 ;  /* 0x0000007c257a7221 */ /* 0x000fd40000010000 */
[----:B------:R-:W-:Y:S05]  /*44e0*/  WARPSYNC.COLLECTIVE R123, `(.L_x_3576) ;  /* 0x000000007b087348 */ /* 0x000fea0003c00000 */
[----:B------:R0:W1:Y:S02]  /*44f0*/  SHFL.BFLY P6, R124, R122, R120, R121 ;  /* 0x0c0000787a7c7389 */ /* 0x00006400000c0079 */
[----:B01----:R-:W-:Y:S01]  /*4500*/  ENDCOLLECTIVE ;  /* 0x000000000000791b */ /* 0x003fe20003800000 */
.L_x_3576:
[----:B------:R-:W-:Y:S01]  /*4510*/  HFMA2.MMA R120, -RZ, RZ, 0, 2.384185791015625e-07 ;  /* 0x00000004ff787435 */ /* 0x000fe200000001ff */
[----:B------:R-:W-:-:S05]  /*4520*/  FADD.FTZ R125, R122, R124 ;  /* 0x0000007c7a7d7221 */ /* 0x000fca0000010000 */
[----:B------:R-:W-:-:S07]  /*4530*/  MOV R122, R125 ;  /* 0x0000007d007a7202 */ /* 0x000fce0000000f00 */
[----:B------:R-:W-:Y:S05]  /*4540*/  WARPSYNC.COLLECTIVE R123, `(.L_x_3577) ;  /* 0x000000007b087348 */ /* 0x000fea0003c00000 */
[----:B------:R0:W1:Y:S02]  /*4550*/  SHFL.BFLY P6, R124, R122, R120, R121 ;  /* 0x0c0000787a7c7389 */ /* 0x00006400000c0079 */
[----:B01----:R-:W-:Y:S01]  /*4560*/  ENDCOLLECTIVE ;  /* 0x000000000000791b */ /* 0x003fe20003800000 */
.L_x_3577:
[----:B------:R-:W-:Y:S01]  /*4570*/  HFMA2.MMA R120, -RZ, RZ, 0, 4.76837158203125e-07 ;  /* 0x00000008ff787435 */ /* 0x000fe200000001ff */
[----:B------:R-:W-:-:S05]  /*4580*/  FADD.FTZ R125, R125, R124 ;  /* 0x0000007c7d7d7221 */ /* 0x000fca0000010000 */
[----:B------:R-:W-:-:S07]  /*4590*/  MOV R122, R125 ;  /* 0x0000007d007a7202 */ /* 0x000fce0000000f00 */
[----:B------:R-:W-:Y:S05]  /*45a0*/  WARPSYNC.COLLECTIVE R123, `(.L_x_3578) ;  /* 0x000000007b087348 */ /* 0x000fea0003c00000 */
[----:B------:R0:W1:Y:S02]  /*45b0*/  SHFL.BFLY P6, R124, R122, R120, R121 ;  /* 0x0c0000787a7c7389 */ /* 0x00006400000c0079 */
[----:B01----:R-:W-:Y:S01]  /*45c0*/  ENDCOLLECTIVE ;  /* 0x000000000000791b */ /* 0x003fe20003800000 */
.L_x_3578:
[----:B------:R-:W-:Y:S01]  /*45d0*/  HFMA2.MMA R120, -RZ, RZ, 0, 9.5367431640625e-07 ;  /* 0x00000010ff787435 */ /* 0x000fe200000001ff */
[----:B------:R-:W-:-:S05]  /*45e0*/  FADD.FTZ R37, R125, R124 ;  /* 0x0000007c7d257221 */ /* 0x000fca0000010000 */
[----:B------:R-:W-:-:S07]  /*45f0*/  MOV R122, R37 ;  /* 0x00000025007a7202 */ /* 0x000fce0000000f00 */
[----:B------:R-:W-:Y:S05]  /*4600*/  WARPSYNC.COLLECTIVE R123, `(.L_x_3579) ;  /* 0x000000007b087348 */ /* 0x000fea0003c00000 */
[----:B------:R0:W1:Y:S02]  /*4610*/  SHFL.BFLY P6, R124, R122, R120, R121 ;  /* 0x0c0000787a7c7389 */ /* 0x00006400000c0079 */
[----:B01----:R-:W-:Y:S01]  /*4620*/  ENDCOLLECTIVE ;  /* 0x000000000000791b */ /* 0x003fe20003800000 */
.L_x_3579:
[----:B------:R-:W-:Y:S05]  /*4630*/  BRA `(.L_x_3580) ;  /* 0xffffffe800307947 */ /* 0x000fea000383ffff */
.L_x_3581:
        /* <DEDUP_REMOVED lines=12> */
.L_x_30202:


//--------------------- .text._ZN10layer_norm13ln_fwd_kernelINS_13Kernel_traitsI6__halfS2_S2_S2_fjLj8192ELj1ELj1ELj8ELj16ENS_18Kernel_traits_baseILj8192ES2_S2_S2_S2_fjLj256EEEEELb0ELb0ELb1ELb1EEEvNS_9FwdParamsE --------------------------
	.section	.text._ZN10layer_norm13ln_fwd_kernelINS_13Kernel_traitsI6__halfS2_S2_S2_fjLj8192ELj1ELj1ELj8ELj16ENS_18Kernel_traits_baseILj8192ES2_S2_S2_S2_fjLj256EEEEELb0ELb0ELb1ELb1EEEvNS_9FwdParamsE,"ax",@progbits
	.align	128
        .global         _ZN10layer_norm13ln_fwd_kernelINS_13Kernel_traitsI6__halfS2_S2_S2_fjLj8192ELj1ELj1ELj8ELj16ENS_18Kernel_traits_baseILj8192ES2_S2_S2_S2_fjLj256EEEEELb0ELb0ELb1ELb1EEEvNS_9FwdParamsE
        .type           _ZN10layer_norm13ln_fwd_kernelINS_13Kernel_traitsI6__halfS2_S2_S2_fjLj8192ELj1ELj1ELj8ELj16ENS_18Kernel_traits_baseILj8192ES2_S2_S2_S2_fjLj256EEEEELb0ELb0ELb1ELb1EEEvNS_9FwdParamsE,@function
        .size           _ZN10layer_norm13ln_fwd_kernelINS_13Kernel_traitsI6__halfS2_S2_S2_fjLj8192ELj1ELj1ELj8ELj16ENS_18Kernel_traits_baseILj8192ES2_S2_S2_S2_fjLj256EEEEELb0ELb0ELb1ELb1EEEvNS_9FwdParamsE,(.L_x_30203 - _ZN10layer_norm13ln_fwd_kernelINS_13Kernel_traitsI6__halfS2_S2_S2_fjLj8192ELj1ELj1ELj8ELj16ENS_18Kernel_traits_baseILj8192ES2_S2_S2_S2_fjLj256EEEEELb0ELb0ELb1ELb1EEEvNS_9FwdParamsE)
        .other          _ZN10layer_norm13ln_fwd_kernelINS_13Kernel_traitsI6__halfS2_S2_S2_fjLj8192ELj1ELj1ELj8ELj16ENS_18Kernel_traits_baseILj8192ES2_S2_S2_S2_fjLj256EEEEELb0ELb0ELb1ELb1EEEvNS_9FwdParamsE,@"STO_CUDA_ENTRY STV_DEFAULT"
_ZN10layer_norm13ln_fwd_kernelINS_13Kernel_traitsI6__halfS2_S2_S2_fjLj8192ELj1ELj1ELj8ELj16ENS_18Kernel_traits_baseILj8192ES2_S2_S2_S2_fjLj256EEEEELb0ELb0ELb1ELb1EEEvNS_9FwdParamsE:
.text._ZN10layer_norm13ln_fwd_kernelINS_13Kernel_traitsI6__halfS2_S2_S2_fjLj8192ELj1ELj1ELj8ELj16ENS_18Kernel_traits_baseILj8192ES2_S2_S2_S2_fjLj256EEEEELb0ELb0ELb1ELb1EEEvNS_9FwdParamsE:
        /* <DEDUP_REMOVED lines=31> */
[--C-:B------:R-:W-:Y:S01]  /*01f0*/  HADD2.F32 R2, -RZ, R12.reuse.H0_H0 ;  /* 0x2000000cff027230 */ /* 0x100fe20000004100 */
[----:B------:R-:W-:Y:S01]  /*0200*/  HFMA2.MMA R56, -RZ, RZ, 0, 5.9604644775390625e-08 ;  /* 0x00000001ff387435 */ /* 0x000fe200000001ff */
[----:B------:R-:W-:Y:S01]  /*0210*/  HADD2.F32 R3, -RZ, R12.H1_H1 ;  /* 0x3000000cff037230 */ /* 0x000fe20000004100 */
[----:B------:R-:W5:Y:S01]  /*0220*/  LDG.E.128 R32, desc[UR4][R8.64+0x1000] ;  /* 0x0010000408207981 */ /* 0x000f62000c1e1d00 */
[--C-:B------:R-:W-:Y:S01]  /*0230*/  HADD2.F32 R4, -RZ, R13.reuse.H0_H0 ;  /* 0x2000000dff047230 */ /* 0x100fe20000004100 */
[----:B------:R-:W-:Y:S01]  /*0240*/  ULDC.U8 UR6, c[0x0][0x2a0] ;  /* 0x0000a80000067ab9 */ /* 0x000fe20000000000 */
[----:B------:R-:W-:Y:S01]  /*0250*/  HADD2.F32 R5, -RZ, R13.H1_H1 ;  /* 0x3000000dff057230 */ /* 0x000fe20000004100 */
[----:B------:R-:W5:Y:S01]  /*0260*/  LDG.E.128 R28, desc[UR4][R8.64+0x2000] ;  /* 0x00200004081c7981 */ /* 0x000f62000c1e1d00 */
[----:B------:R-:W-:-:S03]  /*0270*/  HADD2.F32 R6, -RZ, R14.H0_H0 ;  /* 0x2000000eff067230 */ /* 0x000fc60000004100 */
[----:B------:R0:W5:Y:S01]  /*0280*/  LDG.E.128 R24, desc[UR4][R8.64+0x3000] ;  /* 0x0030000408187981 */ /* 0x000162000c1e1d00 */
[----:B------:R-:W-:Y:S01]  /*0290*/  HADD2.F32 R7, -RZ, R14.H1_H1 ;  /* 0x3000000eff077230 */ /* 0x000fe20000004100 */
[----:B------:R-:W-:Y:S01]  /*02a0*/  LOP3.LUT R75, R0, 0xff, RZ, 0xc0, !PT ;  /* 0x000000ff004b7812 */ /* 0x000fe200078ec0ff */
[--C-:B------:R-:W-:Y:S01]  /*02b0*/  HADD2.F32 R10, -RZ, R16.reuse.H0_H0 ;  /* 0x20000010ff0a7230 */ /* 0x100fe20000004100 */
[----:B------:R-:W-:Y:S01]  /*02c0*/  ISETP.NE.AND P1, PT, RZ, UR6, PT ;  /* 0x00000006ff007c0c */ /* 0x000fe2000bf25270 */
[----:B------:R-:W-:Y:S01]  /*02d0*/  HADD2.F32 R11, -RZ, R16.H1_H1 ;  /* 0x30000010ff0b7230 */ /* 0x000fe20000004100 */
[----:B------:R-:W-:Y:S01]  /*02e0*/  ULDC UR8, c[0x0][0x29c] ;  /* 0x0000a70000087ab9 */ /* 0x000fe20000000800 */
[--C-:B------:R-:W-:Y:S01]  /*02f0*/  HADD2.F32 R12, -RZ, R17.reuse.H0_H0 ;  /* 0x20000011ff0c7230 */ /* 0x100fe20000004100 */
[----:B------:R-:W-:Y:S01]  /*0300*/  ULDC UR9, c[0x0][0x290] ;  /* 0x0000a40000097ab9 */ /* 0x000fe20000000800 */
[----:B------:R-:W-:Y:S01]  /*0310*/  HADD2.F32 R13, -RZ, R17.H1_H1 ;  /* 0x30000011ff0d7230 */ /* 0x000fe20000004100 */
[----:B------:R-:W-:Y:S01]  /*0320*/  ULDC.64 UR6, c[0x0][0x230] ;  /* 0x00008c0000067ab9 */ /* 0x000fe20000000a00 */
[--C-:B0-----:R-:W-:Y:S01]  /*0330*/  HADD2.F32 R8, -RZ, R15.reuse.H0_H0 ;  /* 0x2000000fff087230 */ /* 0x101fe20000004100 */
[----:B------:R-:W-:Y:S01]  /*0340*/  ULDC.64 UR10, c[0x0][0x210] ;  /* 0x00008400000a7ab9 */ /* 0x000fe20000000a00 */
        /* <DEDUP_REMOVED lines=20> */
[----:B------:R-:W-:-:S07]  /*0490*/  HADD2.F32 R73, -RZ, R43.H1_H1 ;  /* 0x3000002bff497230 */ /* 0x000fce0000004100 */
.L_x_3681:
        /* <DEDUP_REMOVED lines=33> */
[----:B-----5:R-:W-:Y:S01]  /*06b0*/  HADD2.F32 R79, -RZ, R40.H0_H0 ;  /* 0x20000028ff4f7230 */ /* 0x020fe20000004100 */
[----:B------:R-:W-:Y:S06]  /*06c0*/  BRA `(.L_x_3584) ;  /* 0x0000000000107947 */ /* 0x000fec0003800000 */
.L_x_3583:
[----:B-----5:R-:W-:Y:S02]  /*06d0*/  HADD2.F32 R79, -RZ, R44.H0_H0 ;  /* 0x2000002cff4f7230 */ /* 0x020fe40000004100 */
[----:B------:R-:W-:-:S03]  /*06e0*/  @P0 HADD2.F32 R48, -RZ, R40.H0_H0 ;  /* 0x20000028ff300230 */ /* 0x000fc60000004100 */
[----:B------:R-:W-:-:S04]  /*06f0*/  FMUL.FTZ R79, R79, UR8 ;  /* 0x000000084f4f7c20 */ /* 0x000fc80008410000 */
[----:B------:R-:W-:-:S07]  /*0700*/  @P0 FADD.FTZ R79, R79, R48 ;  /* 0x000000304f4f0221 */ /* 0x000fce0000010000 */
.L_x_3584:
[----:B------:R-:W-:Y:S05]  /*0710*/  BSYNC B0 ;  /* 0x0000000000007941 */ /* 0x000fea0003800000 */
.L_x_3582:
[----:B------:R-:W-:Y:S04]  /*0720*/  BSSY B0, `(.L_x_3585) ;  /* 0x000000a000007945 */ /* 0x000fe80003800000 */
[----:B------:R-:W-:Y:S05]  /*0730*/  @P3 BRA `(.L_x_3586) ;  /* 0x0000000000103947 */ /* 0x000fea0003800000 */
[----:B------:R-:W-:Y:S01]  /*0740*/  HFMA2.MMA R77, -RZ, RZ, 0, 0 ;  /* 0x00000000ff4d7435 */ /* 0x000fe200000001ff */
[----:B------:R-:W-:Y:S10]  /*0750*/  @!P0 BRA `(.L_x_3587) ;  /* 0x0000000000188947 */ /* 0x000ff40003800000 */
[----:B-----5:R-:W-:Y:S01]  /*0760*/  HADD2.F32 R77, -RZ, R40.H1_H1 ;  /* 0x30000028ff4d7230 */ /* 0x020fe20000004100 */
[----:B------:R-:W-:Y:S06]  /*0770*/  BRA `(.L_x_3587) ;  /* 0x0000000000107947 */ /* 0x000fec0003800000 */
.L_x_3586:
[----:B-----5:R-:W-:Y:S02]  /*0780*/  HADD2.F32 R77, -RZ, R44.H1_H1 ;  /* 0x3000002cff4d7230 */ /* 0x020fe40000004100 */
[----:B------:R-:W-:-:S03]  /*0790*/  @P0 HADD2.F32 R48, -RZ, R40.H1_H1 ;  /* 0x30000028ff300230 */ /* 0x000fc60000004100 */
[----:B------:R-:W-:-:S04]  /*07a0*/  FMUL.FTZ R77, R77, UR8 ;  /* 0x000000084d4d7c20 */ /* 0x000fc80008410000 */
[----:B------:R-:W-:-:S07]  /*07b0*/  @P0 FADD.FTZ R77, R77, R48 ;  /* 0x000000304d4d0221 */ /* 0x000fce0000010000 */
.L_x_3587:
[----:B------:R-:W-:Y:S05]  /*07c0*/  BSYNC B0 ;  /* 0x0000000000007941 */ /* 0x000fea0003800000 */
.L_x_3585:
[----:B------:R-:W-:Y:S04]  /*07d0*/  BSSY B0, `(.L_x_3588) ;  /* 0x000000a000007945 */ /* 0x000fe80003800000 */
[----:B------:R-:W-:Y:S05]  /*07e0*/  @P3 BRA `(.L_x_3589) ;  /* 0x0000000000103947 */ /* 0x000fea0003800000 */
[----:B------:R-:W-:Y:S01]  /*07f0*/  MOV R63, RZ ;  /* 0x000000ff003f7202 */ /* 0x000fe20000000f00 */
[----:B------:R-:W-:Y:S06]  /*0800*/  @!P0 BRA `(.L_x_3590) ;  /* 0x0000000000188947 */ /* 0x000fec0003800000 */
[----:B-----5:R-:W-:Y:S01]  /*0810*/  HADD2.F32 R63, -RZ, R41.H0_H0 ;  /* 0x20000029ff3f7230 */ /* 0x020fe20000004100 */
[----:B------:R-:W-:Y:S06]  /*0820*/  BRA `(.L_x_3590) ;  /* 0x0000000000107947 */ /* 0x000fec0003800000 */
.L_x_3589:
[----:B-----5:R-:W-:Y:S02]  /*0830*/  HADD2.F32 R63, -RZ, R45.H0_H0 ;  /* 0x2000002dff3f7230 */ /* 0x020fe40000004100 */
[----:B------:R-:W-:-:S03]  /*0840*/  @P0 HADD2.F32 R48, -RZ, R41.H0_H0 ;  /* 0x20000029ff300230 */ /* 0x000fc60000004100 */
[----:B------:R-:W-:-:S04]  /*0850*/  FMUL.FTZ R63, R63, UR8 ;  /* 0x000000083f3f7c20 */ /* 0x000fc80008410000 */
[----:B------:R-:W-:-:S07]  /*0860*/  @P0 FADD.FTZ R63, R63, R48 ;  /* 0x000000303f3f0221 */ /* 0x000fce0000010000 */
.L_x_3590:
[----:B------:R-:W-:Y:S05]  /*0870*/  BSYNC B0 ;  /* 0x0000000000007941 */ /* 0x000fea0003800000 */
.L_x_3588:
[----:B------:R-:W-:Y:S04]  /*0880*/  BSSY B0, `(.L_x_3591) ;  /* 0x000000a000007945 */ /* 0x000fe80003800000 */
[----:B------:R-:W-:Y:S05]  /*0890*/  @P3 BRA `(.L_x_3592) ;  /* 0x0000000000103947 */ /* 0x000fea0003800000 */
[----:B------:R-:W-:Y:S01]  /*08a0*/  HFMA2.MMA R61, -RZ, RZ, 0, 0 ;  /* 0x00000000ff3d7435 */ /* 0x000fe200000001ff */
[----:B------:R-:W-:Y:S10]  /*08b0*/  @!P0 BRA `(.L_x_3593) ;  /* 0x0000000000188947 */ /* 0x000ff40003800000 */
[----:B-----5:R-:W-:Y:S01]  /*08c0*/  HADD2.F32 R61, -RZ, R41.H1_H1 ;  /* 0x30000029ff3d7230 */ /* 0x020fe20000004100 */
[----:B------:R-:W-:Y:S06]  /*08d0*/  BRA `(.L_x_3593) ;  /* 0x0000000000107947 */ /* 0x000fec0003800000 */
.L_x_3592:
[----:B-----5:R-:W-:Y:S02]  /*08e0*/  HADD2.F32 R61, -RZ, R45.H1_H1 ;  /* 0x3000002dff3d7230 */ /* 0x020fe40000004100 */
[----:B------:R-:W-:-:S03]  /*08f0*/  @P0 HADD2.F32 R48, -RZ, R41.H1_H1 ;  /* 0x30000029ff300230 */ /* 0x000fc60000004100 */
[----:B------:R-:W-:-:S04]  /*0900*/  FMUL.FTZ R61, R61, UR8 ;  /* 0x000000083d3d7c20 */ /* 0x000fc80008410000 */
[----:B------:R-:W-:-:S07]  /*0910*/  @P0 FADD.FTZ R61, R61, R48 ;  /* 0x000000303d3d0221 */ /* 0x000fce0000010000 */
.L_x_3593:
[----:B------:R-:W-:Y:S05]  /*0920*/  BSYNC B0 ;  /* 0x0000000000007941 */ /* 0x000fea0003800000 */
.L_x_3591:
[----:B------:R-:W-:Y:S04]  /*0930*/  BSSY B0, `(.L_x_3594) ;  /* 0x000000a000007945 */ /* 0x000fe80003800000 */
[----:B------:R-:W-:Y:S05]  /*0940*/  @P3 BRA `(.L_x_3595) ;  /* 0x0000000000103947 */ /* 0x000fea0003800000 */
[----:B------:R-:W-:Y:S01]  /*0950*/  MOV R59, RZ ;  /* 0x000000ff003b7202 */ /* 0x000fe20000000f00 */
[----:B------:R-:W-:Y:S06]  /*0960*/  @!P0 BRA `(.L_x_3596) ;  /* 0x0000000000188947 */ /* 0x000fec0003800000 */
[----:B-----5:R-:W-:Y:S01]  /*0970*/  HADD2.F32 R59, -RZ, R42.H0_H0 ;  /* 0x2000002aff3b7230 */ /* 0x020fe20000004100 */
[----:B------:R-:W-:Y:S06]  /*0980*/  BRA `(.L_x_3596) ;  /* 0x0000000000107947 */ /* 0x000fec0003800000 */
.L_x_3595:
[----:B-----5:R-:W-:Y:S02]  /*0990*/  HADD2.F32 R59, -RZ, R46.H0_H0 ;  /* 0x2000002eff3b7230 */ /* 0x020fe40000004100 */
[----:B------:R-:W-:-:S03]  /*09a0*/  @P0 HADD2.F32 R48, -RZ, R42.H0_H0 ;  /* 0x2000002aff300230 */ /* 0x000fc60000004100 */
[----:B------:R-:W-:-:S04]  /*09b0*/  FMUL.FTZ R59, R59, UR8 ;  /* 0x000000083b3b7c20 */ /* 0x000fc80008410000 */
[----:B------:R-:W-:-:S07]  /*09c0*/  @P0 FADD.FTZ R59, R59, R48 ;  /* 0x000000303b3b0221 */ /* 0x000fce0000010000 */
.L_x_3596:
[----:B------:R-:W-:Y:S05]  /*09d0*/  BSYNC B0 ;  /* 0x0000000000007941 */ /* 0x000fea0003800000 */
.L_x_3594:
[----:B------:R-:W-:Y:S04]  /*09e0*/  BSSY B0, `(.L_x_3597) ;  /* 0x000000a000007945 */ /* 0x000fe80003800000 */
[----:B------:R-:W-:Y:S05]  /*09f0*/  @P3 BRA `(.L_x_3598) ;  /* 0x0000000000103947 */ /* 0x000fea0003800000 */
[----:B------:R-:W-:Y:S01]  /*0a00*/  HFMA2.MMA R57, -RZ, RZ, 0, 0 ;  /* 0x00000000ff397435 */ /* 0x000fe200000001ff */
[----:B------:R-:W-:Y:S10]  /*0a10*/  @!P0 BRA `(.L_x_3599) ;  /* 0x0000000000188947 */ /* 0x000ff40003800000 */
[----:B-----5:R-:W-:Y:S01]  /*0a20*/  HADD2.F32 R57, -RZ, R42.H1_H1 ;  /* 0x3000002aff397230 */ /* 0x020fe20000004100 */
[----:B------:R-:W-:Y:S06]  /*0a30*/  BRA `(.L_x_3599) ;  /* 0x0000000000107947 */ /* 0x000fec0003800000 */
.L_x_3598:
[----:B-----5:R-:W-:Y:S02]  /*0a40*/  HADD2.F32 R57, -RZ, R46.H1_H1 ;  /* 0x3000002eff397230 */ /* 0x020fe40000004100 */
[----:B------:R-:W-:-:S03]  /*0a50*/  @P0 HADD2.F32 R48, -RZ, R42.H1_H1 ;  /* 0x3000002aff300230 */ /* 0x000fc60000004100 */
[----:B------:R-:W-:-:S04]  /*0a60*/  FMUL.FTZ R57, R57, UR8 ;  /* 0x0000000839397c20 */ /* 0x000fc80008410000 */
[----:B------:R-:W-:-:S07]  /*0a70*/  @P0 FADD.FTZ R57, R57, R48 ;  /* 0x0000003039390221 */ /* 0x000fce0000010000 */
.L_x_3599:
[----:B------:R-:W-:Y:S05]  /*0a80*/  BSYNC B0 ;  /* 0x0000000000007941 */ /* 0x000fea0003800000 */
.L_x_3597:
[----:B------:R-:W-:Y:S04]  /*0a90*/  BSSY B0, `(.L_x_3600) ;  /* 0x000000a000007945 */ /* 0x000fe80003800000 */
[----:B------:R-:W-:Y:S05]  /*0aa0*/  @P3 BRA `(.L_x_3601) ;  /* 0x0000000000103947 */ /* 0x000fea0003800000 */
[----:B------:R-:W-:Y:S01]  /*0ab0*/  MOV R55, RZ ;  /* 0x000000ff00377202 */ /* 0x000fe20000000f00 */
[----:B------:R-:W-:Y:S06]  /*0ac0*/  @!P0 BRA `(.L_x_3602) ;  /* 0x0000000000188947 */ /* 0x000fec0003800000 */
[----:B-----5:R-:W-:Y:S01]  /*0ad0*/  HADD2.F32 R55, -RZ, R43.H0_H0 ;  /* 0x2000002bff377230 */ /* 0x020fe20000004100 */
[----:B------:R-:W-:Y:S06]  /*0ae0*/  BRA `(.L_x_3602) ;  /* 0x0000000000107947 */ /* 0x000fec0003800000 */
.L_x_3601:
[----:B-----5:R-:W-:Y:S02]  /*0af0*/  HADD2.F32 R55, -RZ, R47.H0_H0 ;  /* 0x2000002fff377230 */ /* 0x020fe40000004100 */
[----:B------:R-:W-:-:S03]  /*0b00*/  @P0 HADD2.F32 R48, -RZ, R43.H0_H0 ;  /* 0x2000002bff300230 */ /* 0x000fc60000004100 */
[----:B------:R-:W-:-:S04]  /*0b10*/  FMUL.FTZ R55, R55, UR8 ;  /* 0x0000000837377c20 */ /* 0x000fc80008410000 */
[----:B------:R-:W-:-:S07]  /*0b20*/  @P0 FADD.FTZ R55, R55, R48 ;  /* 0x0000003037370221 */ /* 0x000fce0000010000 */
.L_x_3602:
[----:B------:R-:W-:Y:S05]  /*0b30*/  BSYNC B0 ;  /* 0x0000000000007941 */ /* 0x000fea0003800000 */
.L_x_3600:
[----:B------:R-:W-:Y:S04]  /*0b40*/  BSSY B0, `(.L_x_3603) ;  /* 0x000000a000007945 */ /* 0x000fe80003800000 */
[----:B------:R-:W-:Y:S05]  /*0b50*/  @P3 BRA `(.L_x_3604) ;  /* 0x0000000000103947 */ /* 0x000fea0003800000 */
[----:B------:R-:W-:Y:S01]  /*0b60*/  HFMA2.MMA R53, -RZ, RZ, 0, 0 ;  /* 0x00000000ff357435 */ /* 0x000fe200000001ff */
[----:B------:R-:W-:Y:S10]  /*0b70*/  @!P0 BRA `(.L_x_3605) ;  /* 0x0000000000188947 */ /* 0x000ff40003800000 */
[----:B-----5:R-:W-:Y:S01]  /*0b80*/  HADD2.F32 R53, -RZ, R43.H1_H1 ;  /* 0x3000002bff357230 */ /* 0x020fe20000004100 */
[----:B------:R-:W-:Y:S06]  /*0b90*/  BRA `(.L_x_3605) ;  /* 0x0000000000107947 */ /* 0x000fec0003800000 */
.L_x_3604:
[----:B-----5:R-:W-:Y:S02]  /*0ba0*/  HADD2.F32 R53, -RZ, R47.H1_H1 ;  /* 0x3000002fff357230 */ /* 0x020fe40000004100 */
[----:B------:R-:W-:-:S03]  /*0bb0*/  @P0 HADD2.F32 R48, -RZ, R43.H1_H1 ;  /* 0x3000002bff300230 */ /* 0x000fc60000004100 */
[----:B------:R-:W-:-:S04]  /*0bc0*/  FMUL.FTZ R53, R53, UR8 ;  /* 0x0000000835357c20 */ /* 0x000fc80008410000 */
[----:B------:R-:W-:-:S07]  /*0bd0*/  @P0 FADD.FTZ R53, R53, R48 ;  /* 0x0000003035350221 */ /* 0x000fce0000010000 */
.L_x_3605:
[----:B------:R-:W-:Y:S05]  /*0be0*/  BSYNC B0 ;  /* 0x0000000000007941 */ /* 0x000fea0003800000 */
.L_x_3603:
[----:B------:R-:W0:Y:S01]  /*0bf0*/  LDC.64 R80, c[0x0][0x238] ;  /* 0x00008e00ff507b82 */ /* 0x000e220000000a00 */
[----:B------:R-:W-:Y:S02]  /*0c00*/  @P2 IADD3 R91, R58, 0x100, RZ ;  /* 0x000001003a5b2810 */ /* 0x000fe40007ffe0ff */
[----:B------:R-:W-:Y:S02]  /*0c10*/  IADD3 R107, R123, 0x100, RZ ;  /* 0x000001007b6b7810 */ /* 0x000fe40007ffe0ff */
[----:B------:R-:W-:Y:S02]  /*0c20*/  F2FP.F16.F32.PACK_AB R51, R53, R55 ;  /* 0x000000373533723e */ /* 0x000fe400000000ff */
[----:B------:R-:W-:Y:S01]  /*0c30*/  F2FP.F16.F32.PACK_AB R50, R57, R59 ;  /* 0x0000003b3932723e */ /* 0x000fe200000000ff */
[----:B------:R-:W1:Y:S01]  /*0c40*/  @P2 LDC.64 R84, c[0x0][0x220] ;  /* 0x00008800ff542b82 */ /* 0x000e620000000a00 */
[----:B------:R-:W-:Y:S02]  /*0c50*/  F2FP.F16.F32.PACK_AB R49, R61, R63 ;  /* 0x0000003f3d31723e */ /* 0x000fe400000000ff */
[----:B------:R-:W-:-:S05]  /*0c60*/  F2FP.F16.F32.PACK_AB R48, R77, R79 ;  /* 0x0000004f4d30723e */ /* 0x000fca00000000ff */
        /* <DEDUP_REMOVED lines=9> */
[----:B------:R-:W-:Y:S01]  /*0d00*/  MOV R91, RZ ;  /* 0x000000ff005b7202 */ /* 0x000fe20000000f00 */
[----:B------:R-:W-:Y:S06]  /*0d10*/  @!P0 BRA `(.L_x_3608) ;  /* 0x0000000000188947 */ /* 0x000fec0003800000 */
[----:B-----5:R-:W-:Y:S01]  /*0d20*/  HADD2.F32 R91, -RZ, R40.H0_H0 ;  /* 0x20000028ff5b7230 */ /* 0x020fe20000004100 */
[----:B------:R-:W-:Y:S06]  /*0d30*/  BRA `(.L_x_3608) ;  /* 0x0000000000107947 */ /* 0x000fec0003800000 */
.L_x_3607:
[----:B-----5:R-:W-:Y:S02]  /*0d40*/  HADD2.F32 R91, -RZ, R44.H0_H0 ;  /* 0x2000002cff5b7230 */ /* 0x020fe40000004100 */
[----:B0-----:R-:W-:-:S03]  /*0d50*/  @P0 HADD2.F32 R48, -RZ, R40.H0_H0 ;  /* 0x20000028ff300230 */ /* 0x001fc60000004100 */
[----:B------:R-:W-:-:S04]  /*0d60*/  FMUL.FTZ R91, R91, UR8 ;  /* 0x000000085b5b7c20 */ /* 0x000fc80008410000 */
[----:B------:R-:W-:-:S07]  /*0d70*/  @P0 FADD.FTZ R91, R48, R91 ;  /* 0x0000005b305b0221 */ /* 0x000fce0000010000 */
.L_x_3608:
[----:B------:R-:W-:Y:S05]  /*0d80*/  BSYNC B0 ;  /* 0x0000000000007941 */ /* 0x000fea0003800000 */
.L_x_3606:
[----:B------:R-:W-:Y:S04]  /*0d90*/  BSSY B0, `(.L_x_3609) ;  /* 0x000000a000007945 */ /* 0x000fe80003800000 */
[----:B------:R-:W-:Y:S05]  /*0da0*/  @P3 BRA `(.L_x_3610) ;  /* 0x0000000000103947 */ /* 0x000fea0003800000 */
[----:B------:R-:W-:Y:S01]  /*0db0*/  HFMA2.MMA R93, -RZ, RZ, 0, 0 ;  /* 0x00000000ff5d7435 */ /* 0x000fe200000001ff */
[----:B------:R-:W-:Y:S10]  /*0dc0*/  @!P0 BRA `(.L_x_3611) ;  /* 0x0000000000188947 */ /* 0x000ff40003800000 */
[----:B-----5:R-:W-:Y:S01]  /*0dd0*/  HADD2.F32 R93, -RZ, R40.H1_H1 ;  /* 0x30000028ff5d7230 */ /* 0x020fe20000004100 */
[----:B------:R-:W-:Y:S06]  /*0de0*/  BRA `(.L_x_3611) ;  /* 0x0000000000107947 */ /* 0x000fec0003800000 */
.L_x_3610:
[----:B-----5:R-:W-:Y:S02]  /*0df0*/  HADD2.F32 R93, -RZ, R44.H1_H1 ;  /* 0x3000002cff5d7230 */ /* 0x020fe40000004100 */
[----:B0-----:R-:W-:-:S03]  /*0e00*/  @P0 HADD2.F32 R48, -RZ, R40.H1_H1 ;  /* 0x30000028ff300230 */ /* 0x001fc60000004100 */
[----:B------:R-:W-:-:S04]  /*0e10*/  FMUL.FTZ R93, R93, UR8 ;  /* 0x000000085d5d7c20 */ /* 0x000fc80008410000 */
[----:B------:R-:W-:-:S07]  /*0e20*/  @P0 FADD.FTZ R93, R48, R93 ;  /* 0x0000005d305d0221 */ /* 0x000fce0000010000 */
.L_x_3611:
[----:B------:R-:W-:Y:S05]  /*0e30*/  BSYNC B0 ;  /* 0x0000000000007941 */ /* 0x000fea0003800000 */
.L_x_3609:
[----:B------:R-:W-:Y:S04]  /*0e40*/  BSSY B0, `(.L_x_3612) ;  /* 0x000000a000007945 */ /* 0x000fe80003800000 */
[----:B------:R-:W-:Y:S05]  /*0e50*/  @P3 BRA `(.L_x_3613) ;  /* 0x0000000000103947 */ /* 0x000fea0003800000 */
[----:B------:R-:W-:Y:S01]  /*0e60*/  MOV R95, RZ ;  /* 0x000000ff005f7202 */ /* 0x000fe20000000f00 */
[----:B------:R-:W-:Y:S06]  /*0e70*/  @!P0 BRA `(.L_x_3614) ;  /* 0x0000000000188947 */ /* 0x000fec0003800000 */
[----:B-----5:R-:W-:Y:S01]  /*0e80*/  HADD2.F32 R95, -RZ, R41.H0_H0 ;  /* 0x20000029ff5f7230 */ /* 0x020fe20000004100 */
[----:B------:R-:W-:Y:S06]  /*0e90*/  BRA `(.L_x_3614) ;  /* 0x0000000000107947 */ /* 0x000fec0003800000 */
.L_x_3613:
[----:B-----5:R-:W-:Y:S02]  /*0ea0*/  HADD2.F32 R95, -RZ, R45.H0_H0 ;  /* 0x2000002dff5f7230 */ /* 0x020fe40000004100 */
[----:B0-----:R-:W-:-:S03]  /*0eb0*/  @P0 HADD2.F32 R48, -RZ, R41.H0_H0 ;  /* 0x20000029ff300230 */ /* 0x001fc60000004100 */
[----:B------:R-:W-:-:S04]  /*0ec0*/  FMUL.FTZ R95, R95, UR8 ;  /* 0x000000085f5f7c20 */ /* 0x000fc80008410000 */
[----:B------:R-:W-:-:S07]  /*0ed0*/  @P0 FADD.FTZ R95, R48, R95 ;  /* 0x0000005f305f0221 */ /* 0x000fce0000010000 */
.L_x_3614:
[----:B------:R-:W-:Y:S05]  /*0ee0*/  BSYNC B0 ;  /* 0x0000000000007941 */ /* 0x000fea0003800000 */
.L_x_3612:
[----:B------:R-:W-:Y:S04]  /*0ef0*/  BSSY B0, `(.L_x_3615) ;  /* 0x000000a000007945 */ /* 0x000fe80003800000 */
[----:B------:R-:W-:Y:S05]  /*0f00*/  @P3 BRA `(.L_x_3616) ;  /* 0x0000000000103947 */ /* 0x000fea0003800000 */
[----:B------:R-:W-:Y:S01]  /*0f10*/  HFMA2.MMA R97, -RZ, RZ, 0, 0 ;  /* 0x00000000ff617435 */ /* 0x000fe200000001ff */
[----:B------:R-:W-:Y:S10]  /*0f20*/  @!P0 BRA `(.L_x_3617) ;  /* 0x0000000000188947 */ /* 0x000ff40003800000 */
[----:B-----5:R-:W-:Y:S01]  /*0f30*/  HADD2.F32 R97, -RZ, R41.H1_H1 ;  /* 0x30000029ff617230 */ /* 0x020fe20000004100 */
[----:B------:R-:W-:Y:S06]  /*0f40*/  BRA `(.L_x_3617) ;  /* 0x0000000000107947 */ /* 0x000fec0003800000 */
.L_x_3616:
[----:B-----5:R-:W-:Y:S02]  /*0f50*/  HADD2.F32 R97, -RZ, R45.H1_H1 ;  /* 0x3000002dff617230 */ /* 0x020fe40000004100 */
[----:B0-----:R-:W-:-:S03]  /*0f60*/  @P0 HADD2.F32 R48, -RZ, R41.H1_H1 ;  /* 0x30000029ff300230 */ /* 0x001fc60000004100 */
[----:B------:R-:W-:-:S04]  /*0f70*/  FMUL.FTZ R97, R97, UR8 ;  /* 0x0000000861617c20 */ /* 0x000fc80008410000 */
[----:B------:R-:W-:-:S07]  /*0f80*/  @P0 FADD.FTZ R97, R48, R97 ;  /* 0x0000006130610221 */ /* 0x000fce0000010000 */
.L_x_3617:
[----:B------:R-:W-:Y:S05]  /*0f90*/  BSYNC B0 ;  /* 0x0000000000007941 */ /* 0x000fea0003800000 */
.L_x_3615:
[----:B------:R-:W-:Y:S04]  /*0fa0*/  BSSY B0, `(.L_x_3618) ;  /* 0x000000a000007945 */ /* 0x000fe80003800000 */
[----:B------:R-:W-:Y:S05]  /*0fb0*/  @P3 BRA `(.L_x_3619) ;  /* 0x0000000000103947 */ /* 0x000fea0003800000 */
[----:B------:R-:W-:Y:S01]  /*0fc0*/  MOV R99, RZ ;  /* 0x000000ff00637202 */ /* 0x000fe20000000f00 */
[----:B------:R-:W-:Y:S06]  /*0fd0*/  @!P0 BRA `(.L_x_3620) ;  /* 0x0000000000188947 */ /* 0x000fec0003800000 */
[----:B-----5:R-:W-:Y:S01]  /*0fe0*/  HADD2.F32 R99, -RZ, R42.H0_H0 ;  /* 0x2000002aff637230 */ /* 0x020fe20000004100 */
[----:B------:R-:W-:Y:S06]  /*0ff0*/  BRA `(.L_x_3620) ;  /* 0x0000000000107947 */ /* 0x000fec0003800000 */
.L_x_3619:
[----:B-----5:R-:W-:Y:S02]  /*1000*/  HADD2.F32 R99, -RZ, R46.H0_H0 ;  /* 0x2000002eff637230 */ /* 0x020fe40000004100 */
[----:B0-----:R-:W-:-:S03]  /*1010*/  @P0 HADD2.F32 R48, -RZ, R42.H0_H0 ;  /* 0x2000002aff300230 */ /* 0x001fc60000004100 */
[----:B------:R-:W-:-:S04]  /*1020*/  FMUL.FTZ R99, R99, UR8 ;  /* 0x0000000863637c20 */ /* 0x000fc80008410000 */
[----:B------:R-:W-:-:S07]  /*1030*/  @P0 FADD.FTZ R99, R48, R99 ;  /* 0x0000006330630221 */ /* 0x000fce0000010000 */
.L_x_3620:
[----:B------:R-:W-:Y:S05]  /*1040*/  BSYNC B0 ;  /* 0x0000000000007941 */ /* 0x000fea0003800000 */
.L_x_3618:
[----:B------:R-:W-:Y:S04]  /*1050*/  BSSY B0, `(.L_x_3621) ;  /* 0x000000a000007945 */ /* 0x000fe80003800000 */
[----:B------:R-:W-:Y:S05]  /*1060*/  @P3 BRA `(.L_x_3622) ;  /* 0x0000000000103947 */ /* 0x000fea0003800000 */
[----:B------:R-:W-:Y:S01]  /*1070*/  HFMA2.MMA R101, -RZ, RZ, 0, 0 ;  /* 0x00000000ff657435 */ /* 0x000fe200000001ff */
[----:B------:R-:W-:Y:S10]  /*1080*/  @!P0 BRA `(.L_x_3623) ;  /* 0x0000000000188947 */ /* 0x000ff40003800000 */
[----:B-----5:R-:W-:Y:S01]  /*1090*/  HADD2.F32 R101, -RZ, R42.H1_H1 ;  /* 0x3000002aff657230 */ /* 0x020fe20000004100 */
[----:B------:R-:W-:Y:S06]  /*10a0*/  BRA `(.L_x_3623) ;  /* 0x0000000000107947 */ /* 0x000fec0003800000 */
.L_x_3622:
[----:B-----5:R-:W-:Y:S02]  /*10b0*/  HADD2.F32 R101, -RZ, R46.H1_H1 ;  /* 0x3000002eff657230 */ /* 0x020fe40000004100 */
[----:B0-----:R-:W-:-:S03]  /*10c0*/  @P0 HADD2.F32 R48, -RZ, R42.H1_H1 ;  /* 0x3000002aff300230 */ /* 0x001fc60000004100 */
[----:B------:R-:W-:-:S04]  /*10d0*/  FMUL.FTZ R101, R101, UR8 ;  /* 0x0000000865657c20 */ /* 0x000fc80008410000 */
[----:B------:R-:W-:-:S07]  /*10e0*/  @P0 FADD.FTZ R101, R48, R101 ;  /* 0x0000006530650221 */ /* 0x000fce0000010000 */
.L_x_3623:
[----:B------:R-:W-:Y:S05]  /*10f0*/  BSYNC B0 ;  /* 0x0000000000007941 */ /* 0x000fea0003800000 */
.L_x_3621:
[----:B------:R-:W-:Y:S04]  /*1100*/  BSSY B0, `(.L_x_3624) ;  /* 0x000000a000007945 */ /* 0x000fe80003800000 */
[----:B------:R-:W-:Y:S05]  /*1110*/  @P3 BRA `(.L_x_3625) ;  /* 0x0000000000103947 */ /* 0x000fea0003800000 */
[----:B------:R-:W-:Y:S01]  /*1120*/  MOV R103, RZ ;  /* 0x000000ff00677202 */ /* 0x000fe20000000f00 */
[----:B------:R-:W-:Y:S06]  /*1130*/  @!P0 BRA `(.L_x_3626) ;  /* 0x0000000000188947 */ /* 0x000fec0003800000 */
[----:B-----5:R-:W-:Y:S01]  /*1140*/  HADD2.F32 R103, -RZ, R43.H0_H0 ;  /* 0x2000002bff677230 */ /* 0x020fe20000004100 */
[----:B------:R-:W-:Y:S06]  /*1150*/  BRA `(.L_x_3626) ;  /* 0x0000000000107947 */ /* 0x000fec0003800000 */
.L_x_3625:
[----:B-----5:R-:W-:Y:S02]  /*1160*/  HADD2.F32 R103, -RZ, R47.H0_H0 ;  /* 0x2000002fff677230 */ /* 0x020fe40000004100 */
[----:B0-----:R-:W-:-:S03]  /*1170*/  @P0 HADD2.F32 R48, -RZ, R43.H0_H0 ;  /* 0x2000002bff300230 */ /* 0x001fc60000004100 */
[----:B------:R-:W-:-:S04]  /*1180*/  FMUL.FTZ R103, R103, UR8 ;  /* 0x0000000867677c20 */ /* 0x000fc80008410000 */
[----:B------:R-:W-:-:S07]  /*1190*/  @P0 FADD.FTZ R103, R48, R103 ;  /* 0x0000006730670221 */ /* 0x000fce0000010000 */
.L_x_3626:
[----:B------:R-:W-:Y:S05]  /*11a0*/  BSYNC B0 ;  /* 0x0000000000007941 */ /* 0x000fea0003800000 */
.L_x_3624:
[----:B------:R-:W-:Y:S04]  /*11b0*/  BSSY B0, `(.L_x_3627) ;  /* 0x000000a000007945 */ /* 0x000fe80003800000 */
[----:B------:R-:W-:Y:S05]  /*11c0*/  @P3 BRA `(.L_x_3628) ;  /* 0x0000000000103947 */ /* 0x000fea0003800000 */
[----:B------:R-:W-:Y:S01]  /*11d0*/  HFMA2.MMA R105, -RZ, RZ, 0, 0 ;  /* 0x00000000ff697435 */ /* 0x000fe200000001ff */
[----:B------:R-:W-:Y:S10]  /*11e0*/  @!P0 BRA `(.L_x_3629) ;  /* 0x0000000000188947 */ /* 0x000ff40003800000 */
[----:B-----5:R-:W-:Y:S01]  /*11f0*/  HADD2.F32 R105, -RZ, R43.H1_H1 ;  /* 0x3000002bff697230 */ /* 0x020fe20000004100 */
[----:B------:R-:W-:Y:S06]  /*1200*/  BRA `(.L_x_3629) ;  /* 0x0000000000107947 */ /* 0x000fec0003800000 */
.L_x_3628:
[----:B-----5:R-:W-:Y:S02]  /*1210*/  HADD2.F32 R105, -RZ, R47.H1_H1 ;  /* 0x3000002fff697230 */ /* 0x020fe40000004100 */
[----:B0-----:R-:W-:-:S03]  /*1220*/  @P0 HADD2.F32 R48, -RZ, R43.H1_H1 ;  /* 0x3000002bff300230 */ /* 0x001fc60000004100 */
[----:B------:R-:W-:-:S04]  /*1230*/  FMUL.FTZ R105, R105, UR8 ;  /* 0x0000000869697c20 */ /* 0x000fc80008410000 */
[----:B------:R-:W-:-:S07]  /*1240*/  @P0 FADD.FTZ R105, R48, R105 ;  /* 0x0000006930690221 */ /* 0x000fce0000010000 */
.L_x_3629:
[----:B------:R-:W-:Y:S05]  /*1250*/  BSYNC B0 ;  /* 0x0000000000007941 */ /* 0x000fea0003800000 */
.L_x_3627:
[----:B0-----:R-:W0:Y:S01]  /*1260*/  @P2 LDC.64 R86, c[0x0][0x220] ;  /* 0x00008800ff562b82 */ /* 0x001e220000000a00 */
[----:B------:R-:W-:Y:S01]  /*1270*/  IMAD.WIDE.U32 R84, R107, 0x10, R80 ;  /* 0x000000106b547825 */ /* 0x000fe200078e0050 */
[----:B------:R-:W-:Y:S02]  /*1280*/  @P2 IADD3 R107, R58, 0x200, RZ ;  /* 0x000002003a6b2810 */ /* 0x000fe40007ffe0ff */
[----:B------:R-:W-:Y:S02]  /*1290*/  IADD3 R125, R123, 0x200, RZ ;  /* 0x000002007b7d7810 */ /* 0x000fe40007ffe0ff */
[----:B------:R-:W-:Y:S02]  /*12a0*/  F2FP.F16.F32.PACK_AB R51, R105, R103 ;  /* 0x000000676933723e */ /* 0x000fe400000000ff */
[----:B------:R-:W1:Y:S01]  /*12b0*/  @P0 LDC.64 R82, c[0x0][0x230] ;  /* 0x00008c00ff520b82 */ /* 0x000e620000000a00 */
[----:B------:R-:W-:Y:S02]  /*12c0*/  F2FP.F16.F32.PACK_AB R50, R101, R99 ;  /* 0x000000636532723e */ /* 0x000fe400000000ff */
[----:B------:R-:W-:-:S02]  /*12d0*/  F2FP.F16.F32.PACK_AB R49, R97, R95 ;  /* 0x0000005f6131723e */ /* 0x000fc400000000ff */
[----:B------:R-:W-:-:S05]  /*12e0*/  F2FP.F16.F32.PACK_AB R48, R93, R91 ;  /* 0x0000005b5d30723e */ /* 0x000fca00000000ff */
        /* <DEDUP_REMOVED lines=9> */
[----:B-----5:R-:W-:Y:S01]  /*1380*/  HADD2.F32 R121, -RZ, R40.H0_H0 ;  /* 0x20000028ff797230 */ /* 0x020fe20000004100 */
[----:B------:R-:W-:Y:S06]  /*1390*/  BRA `(.L_x_3632) ;  /* 0x0000000000107947 */ /* 0x000fec0003800000 */
.L_x_3631:
[----:B-----5:R-:W-:Y:S02]  /*13a0*/  HADD2.F32 R121, -RZ, R44.H0_H0 ;  /* 0x2000002cff797230 */ /* 0x020fe40000004100 */
[----:B--2---:R-:W-:-:S03]  /*13b0*/  @P0 HADD2.F32 R48, -RZ, R40.H0_H0 ;  /* 0x20000028ff300230 */ /* 0x004fc60000004100 */
[----:B------:R-:W-:-:S04]  /*13c0*/  FMUL.FTZ R121, R121, UR8 ;  /* 0x0000000879797c20 */ /* 0x000fc80008410000 */
[----:B------:R-:W-:-:S07]  /*13d0*/  @P0 FADD.FTZ R121, R48, R121 ;  /* 0x0000007930790221 */ /* 0x000fce0000010000 */
.L_x_3632:
[----:B------:R-:W-:Y:S05]  /*13e0*/  BSYNC B0 ;  /* 0x0000000000007941 */ /* 0x000fea0003800000 */
.L_x_3630:
[----:B------:R-:W-:Y:S04]  /*13f0*/  BSSY B0, `(.L_x_3633) ;  /* 0x000000a000007945 */ /* 0x000fe80003800000 */
[----:B------:R-:W-:Y:S05]  /*1400*/  @P3 BRA `(.L_x_3634) ;  /* 0x0000000000103947 */ /* 0x000fea0003800000 */
[----:B------:R-:W-:Y:S01]  /*1410*/  HFMA2.MMA R119, -RZ, RZ, 0, 0 ;  /* 0x00000000ff777435 */ /* 0x000fe200000001ff */
[----:B------:R-:W-:Y:S10]  /*1420*/  @!P0 BRA `(.L_x_3635) ;  /* 0x0000000000188947 */ /* 0x000ff40003800000 */
[----:B-----5:R-:W-:Y:S01]  /*1430*/  HADD2.F32 R119, -RZ, R40.H1_H1 ;  /* 0x30000028ff777230 */ /* 0x020fe20000004100 */
[----:B------:R-:W-:Y:S06]  /*1440*/  BRA `(.L_x_3635) ;  /* 0x0000000000107947 */ /* 0x000fec0003800000 */
.L_x_3634:
[----:B-----5:R-:W-:Y:S02]  /*1450*/  HADD2.F32 R119, -RZ, R44.H1_H1 ;  /* 0x3000002cff777230 */ /* 0x020fe40000004100 */
[----:B--2---:R-:W-:-:S03]  /*1460*/  @P0 HADD2.F32 R48, -RZ, R40.H1_H1 ;  /* 0x30000028ff300230 */ /* 0x004fc60000004100 */
[----:B------:R-:W-:-:S04]  /*1470*/  FMUL.FTZ R119, R119, UR8 ;  /* 0x0000000877777c20 */ /* 0x000fc80008410000 */
[----:B------:R-:W-:-:S07]  /*1480*/  @P0 FADD.FTZ R119, R48, R119 ;  /* 0x0000007730770221 */ /* 0x000fce0000010000 */
.L_x_3635:
[----:B------:R-:W-:Y:S05]  /*1490*/  BSYNC B0 ;  /* 0x0000000000007941 */ /* 0x000fea0003800000 */
.L_x_3633:
[----:B------:R-:W-:Y:S04]  /*14a0*/  BSSY B0, `(.L_x_3636) ;  /* 0x000000a000007945 */ /* 0x000fe80003800000 */
[----:B------:R-:W-:Y:S05]  /*14b0*/  @P3 BRA `(.L_x_3637) ;  /* 0x0000000000103947 */ /* 0x000fea0003800000 */
[----:B------:R-:W-:Y:S01]  /*14c0*/  MOV R117, RZ ;  /* 0x000000ff00757202 */ /* 0x000fe20000000f00 */
[----:B------:R-:W-:Y:S06]  /*14d0*/  @!P0 BRA `(.L_x_3638) ;  /* 0x0000000000188947 */ /* 0x000fec0003800000 */
[----:B-----5:R-:W-:Y:S01]  /*14e0*/  HADD2.F32 R117, -RZ, R41.H0_H0 ;  /* 0x20000029ff757230 */ /* 0x020fe20000004100 */
[----:B------:R-:W-:Y:S06]  /*14f0*/  BRA `(.L_x_3638) ;  /* 0x0000000000107947 */ /* 0x000fec0003800000 */
.L_x_3637:
[----:B-----5:R-:W-:Y:S02]  /*1500*/  HADD2.F32 R117, -RZ, R45.H0_H0 ;  /* 0x2000002dff757230 */ /* 0x020fe40000004100 */
[----:B--2---:R-:W-:-:S03]  /*1510*/  @P0 HADD2.F32 R48, -RZ, R41.H0_H0 ;  /* 0x20000029ff300230 */ /* 0x004fc60000004100 */
[----:B------:R-:W-:-:S04]  /*1520*/  FMUL.FTZ R117, R117, UR8 ;  /* 0x0000000875757c20 */ /* 0x000fc80008410000 */
[----:B------:R-:W-:-:S07]  /*1530*/  @P0 FADD.FTZ R117, R48, R117 ;  /* 0x0000007530750221 */ /* 0x000fce0000010000 */
.L_x_3638:
[----:B------:R-:W-:Y:S05]  /*1540*/  BSYNC B0 ;  /* 0x0000000000007941 */ /* 0x000fea0003800000 */
.L_x_3636:
[----:B------:R-:W-:Y:S04]  /*1550*/  BSSY B0, `(.L_x_3639) ;  /* 0x000000a000007945 */ /* 0x000fe80003800000 */
[----:B------:R-:W-:Y:S05]  /*1560*/  @P3 BRA `(.L_x_3640) ;  /* 0x0000000000103947 */ /* 0x000fea0003800000 */
[----:B------:R-:W-:Y:S01]  /*1570*/  HFMA2.MMA R115, -RZ, RZ, 0, 0 ;  /* 0x00000000ff737435 */ /* 0x000fe200000001ff */
[----:B------:R-:W-:Y:S10]  /*1580*/  @!P0 BRA `(.L_x_3641) ;  /* 0x0000000000188947 */ /* 0x000ff40003800000 */
[----:B-----5:R-:W-:Y:S01]  /*1590*/  HADD2.F32 R115, -RZ, R41.H1_H1 ;  /* 0x30000029ff737230 */ /* 0x020fe20000004100 */
[----:B------:R-:W-:Y:S06]  /*15a0*/  BRA `(.L_x_3641) ;  /* 0x0000000000107947 */ /* 0x000fec0003800000 */
.L_x_3640:
[----:B-----5:R-:W-:Y:S02]  /*15b0*/  HADD2.F32 R115, -RZ, R45.H1_H1 ;  /* 0x3000002dff737230 */ /* 0x020fe40000004100 */
[----:B--2---:R-:W-:-:S03]  /*15c0*/  @P0 HADD2.F32 R48, -RZ, R41.H1_H1 ;  /* 0x30000029ff300230 */ /* 0x004fc60000004100 */
[----:B------:R-:W-:-:S04]  /*15d0*/  FMUL.FTZ R115, R115, UR8 ;  /* 0x0000000873737c20 */ /* 0x000fc80008410000 */
[----:B------:R-:W-:-:S07]  /*15e0*/  @P0 FADD.FTZ R115, R48, R115 ;  /* 0x0000007330730221 */ /* 0x000fce0000010000 */
.L_x_3641:
[----:B------:R-:W-:Y:S05]  /*15f0*/  BSYNC B0 ;  /* 0x0000000000007941 */ /* 0x000fea0003800000 */
.L_x_3639:
[----:B------:R-:W-:Y:S04]  /*1600*/  BSSY B0, `(.L_x_3642) ;  /* 0x000000a000007945 */ /* 0x000fe80003800000 */
[----:B------:R-:W-:Y:S05]  /*1610*/  @P3 BRA `(.L_x_3643) ;  /* 0x0000000000103947 */ /* 0x000fea0003800000 */
[----:B------:R-:W-:Y:S01]  /*1620*/  MOV R113, RZ ;  /* 0x000000ff00717202 */ /* 0x000fe20000000f00 */
[----:B------:R-:W-:Y:S06]  /*1630*/  @!P0 BRA `(.L_x_3644) ;  /* 0x0000000000188947 */ /* 0x000fec0003800000 */
[----:B-----5:R-:W-:Y:S01]  /*1640*/  HADD2.F32 R113, -RZ, R42.H0_H0 ;  /* 0x2000002aff717230 */ /* 0x020fe20000004100 */
[----:B------:R-:W-:Y:S06]  /*1650*/  BRA `(.L_x_3644) ;  /* 0x0000000000107947 */ /* 0x000fec0003800000 */
.L_x_3643:
[----:B-----5:R-:W-:Y:S02]  /*1660*/  HADD2.F32 R113, -RZ, R46.H0_H0 ;  /* 0x2000002eff717230 */ /* 0x020fe40000004100 */
[----:B--2---:R-:W-:-:S03]  /*1670*/  @P0 HADD2.F32 R48, -RZ, R42.H0_H0 ;  /* 0x2000002aff300230 */ /* 0x004fc60000004100 */
[----:B------:R-:W-:-:S04]  /*1680*/  FMUL.FTZ R113, R113, UR8 ;  /* 0x0000000871717c20 */ /* 0x000fc80008410000 */
[----:B------:R-:W-:-:S07]  /*1690*/  @P0 FADD.FTZ R113, R48, R113 ;  /* 0x0000007130710221 */ /* 0x000fce0000010000 */
.L_x_3644:
[----:B------:R-:W-:Y:S05]  /*16a0*/  BSYNC B0 ;  /* 0x0000000000007941 */ /* 0x000fea0003800000 */
.L_x_3642:
[----:B------:R-:W-:Y:S04]  /*16b0*/  BSSY B0, `(.L_x_3645) ;  /* 0x000000a000007945 */ /* 0x000fe80003800000 */
[----:B------:R-:W-:Y:S05]  /*16c0*/  @P3 BRA `(.L_x_3646) ;  /* 0x0000000000103947 */ /* 0x000fea0003800000 */
[----:B------:R-:W-:Y:S01]  /*16d0*/  HFMA2.MMA R111, -RZ, RZ, 0, 0 ;  /* 0x00000000ff6f7435 */ /* 0x000fe200000001ff */
[----:B------:R-:W-:Y:S10]  /*16e0*/  @!P0 BRA `(.L_x_3647) ;  /* 0x0000000000188947 */ /* 0x000ff40003800000 */
[----:B-----5:R-:W-:Y:S01]  /*16f0*/  HADD2.F32 R111, -RZ, R42.H1_H1 ;  /* 0x3000002aff6f7230 */ /* 0x020fe20000004100 */
[----:B------:R-:W-:Y:S06]  /*1700*/  BRA `(.L_x_3647) ;  /* 0x0000000000107947 */ /* 0x000fec0003800000 */
.L_x_3646:
[----:B-----5:R-:W-:Y:S02]  /*1710*/  HADD2.F32 R111, -RZ, R46.H1_H1 ;  /* 0x3000002eff6f7230 */ /* 0x020fe40000004100 */
[----:B--2---:R-:W-:-:S03]  /*1720*/  @P0 HADD2.F32 R48, -RZ, R42.H1_H1 ;  /* 0x3000002aff300230 */ /* 0x004fc60000004100 */
[----:B------:R-:W-:-:S04]  /*1730*/  FMUL.FTZ R111, R111, UR8 ;  /* 0x000000086f6f7c20 */ /* 0x000fc80008410000 */
[----:B------:R-:W-:-:S07]  /*1740*/  @P0 FADD.FTZ R111, R48, R111 ;  /* 0x0000006f306f0221 */ /* 0x000fce0000010000 */
.L_x_3647:
[----:B------:R-:W-:Y:S05]  /*1750*/  BSYNC B0 ;  /* 0x0000000000007941 */ /* 0x000fea0003800000 */
.L_x_3645:
[----:B------:R-:W-:Y:S04]  /*1760*/  BSSY B0, `(.L_x_3648) ;  /* 0x000000a000007945 */ /* 0x000fe80003800000 */
[----:B------:R-:W-:Y:S05]  /*1770*/  @P3 BRA `(.L_x_3649) ;  /* 0x0000000000103947 */ /* 0x000fea0003800000 */
[----:B------:R-:W-:Y:S01]  /*1780*/  MOV R109, RZ ;  /* 0x000000ff006d7202 */ /* 0x000fe20000000f00 */
[----:B------:R-:W-:Y:S06]  /*1790*/  @!P0 BRA `(.L_x_3650) ;  /* 0x0000000000188947 */ /* 0x000fec0003800000 */
[----:B-----5:R-:W-:Y:S01]  /*17a0*/  HADD2.F32 R109, -RZ, R43.H0_H0 ;  /* 0x2000002bff6d7230 */ /* 0x020fe20000004100 */
[----:B------:R-:W-:Y:S06]  /*17b0*/  BRA `(.L_x_3650) ;  /* 0x0000000000107947 */ /* 0x000fec0003800000 */
.L_x_3649:
[----:B-----5:R-:W-:Y:S02]  /*17c0*/  HADD2.F32 R109, -RZ, R47.H0_H0 ;  /* 0x2000002fff6d7230 */ /* 0x020fe40000004100 */
[----:B--2---:R-:W-:-:S03]  /*17d0*/  @P0 HADD2.F32 R48, -RZ, R43.H0_H0 ;  /* 0x2000002bff300230 */ /* 0x004fc60000004100 */
[----:B------:R-:W-:-:S04]  /*17e0*/  FMUL.FTZ R109, R109, UR8 ;  /* 0x000000086d6d7c20 */ /* 0x000fc80008410000 */
[----:B------:R-:W-:-:S07]  /*17f0*/  @P0 FADD.FTZ R109, R48, R109 ;  /* 0x0000006d306d0221 */ /* 0x000fce0000010000 */
.L_x_3650:
[----:B------:R-:W-:Y:S05]  /*1800*/  BSYNC B0 ;  /* 0x0000000000007941 */ /* 0x000fea0003800000 */
.L_x_3648:
[----:B------:R-:W-:Y:S04]  /*1810*/  BSSY B0, `(.L_x_3651) ;  /* 0x000000a000007945 */ /* 0x000fe80003800000 */
[----:B------:R-:W-:Y:S05]  /*1820*/  @P3 BRA `(.L_x_3652) ;  /* 0x0000000000103947 */ /* 0x000fea0003800000 */
[----:B------:R-:W-:Y:S01]  /*1830*/  HFMA2.MMA R107, -RZ, RZ, 0, 0 ;  /* 0x00000000ff6b7435 */ /* 0x000fe200000001ff */
[----:B------:R-:W-:Y:S10]  /*1840*/  @!P0 BRA `(.L_x_3653) ;  /* 0x0000000000188947 */ /* 0x000ff40003800000 */
[----:B-----5:R-:W-:Y:S01]  /*1850*/  HADD2.F32 R107, -RZ, R43.H1_H1 ;  /* 0x3000002bff6b7230 */ /* 0x020fe20000004100 */
[----:B------:R-:W-:Y:S06]  /*1860*/  BRA `(.L_x_3653) ;  /* 0x0000000000107947 */ /* 0x000fec0003800000 */
.L_x_3652:
[----:B-----5:R-:W-:Y:S02]  /*1870*/  HADD2.F32 R107, -RZ, R47.H1_H1 ;  /* 0x3000002fff6b7230 */ /* 0x020fe40000004100 */
[----:B--2---:R-:W-:-:S03]  /*1880*/  @P0 HADD2.F32 R48, -RZ, R43.H1_H1 ;  /* 0x3000002bff300230 */ /* 0x004fc60000004100 */
[----:B------:R-:W-:-:S04]  /*1890*/  FMUL.FTZ R107, R107, UR8 ;  /* 0x000000086b6b7c20 */ /* 0x000fc80008410000 */
[----:B------:R-:W-:-:S07]  /*18a0*/  @P0 FADD.FTZ R107, R48, R107 ;  /* 0x0000006b306b0221 */ /* 0x000fce0000010000 */
.L_x_3653:
[----:B------:R-:W-:Y:S05]  /*18b0*/  BSYNC B0 ;  /* 0x0000000000007941 */ /* 0x000fea0003800000 */
.L_x_3651:
[----:B--2---:R-:W0:Y:S01]  /*18c0*/  @P2 LDC.64 R86, c[0x0][0x220] ;  /* 0x00008800ff562b82 */ /* 0x004e220000000a00 */
[----:B------:R-:W-:Y:S01]  /*18d0*/  IADD3 R76, R123, 0x300, RZ ;  /* 0x000003007b4c7810 */ /* 0x000fe20007ffe0ff */
[----:B------:R-:W-:Y:S01]  /*18e0*/  IMAD.WIDE.U32 R84, R125, 0x10, R80 ;  /* 0x000000107d547825 */ /* 0x000fe200078e0050 */
[----:B------:R-:W-:Y:S02]  /*18f0*/  @P2 IADD3 R123, R58, 0x300, RZ ;  /* 0x000003003a7b2810 */ /* 0x000fe40007ffe0ff */
[----:B------:R-:W-:Y:S02]  /*1900*/  F2FP.F16.F32.PACK_AB R51, R107, R109 ;  /* 0x0000006d6b33723e */ /* 0x000fe400000000ff */
[----:B------:R-:W-:Y:S01]  /*1910*/  F2FP.F16.F32.PACK_AB R50, R111, R113 ;  /* 0x000000716f32723e */ /* 0x000fe200000000ff */
[----:B------:R-:W1:Y:S01]  /*1920*/  @P0 LDC.64 R82, c[0x0][0x230] ;  /* 0x00008c00ff520b82 */ /* 0x000e620000000a00 */
[----:B------:R-:W-:Y:S02]  /*1930*/  F2FP.F16.F32.PACK_AB R49, R115, R117 ;  /* 0x000000757331723e */ /* 0x000fe400000000ff */
        /* <DEDUP_REMOVED lines=12> */
.L_x_3655:
[----:B-----5:R-:W-:Y:S02]  /*1a00*/  HADD2.F32 R60, -RZ, R44.H0_H0 ;  /* 0x2000002cff3c7230 */ /* 0x020fe40000004100 */
[----:B--2---:R-:W-:-:S03]  /*1a10*/  @P0 HADD2.F32 R49, -RZ, R40.H0_H0 ;  /* 0x20000028ff310230 */ /* 0x004fc60000004100 */
[----:B------:R-:W-:-:S04]  /*1a20*/  FMUL.FTZ R60, R60, UR8 ;  /* 0x000000083c3c7c20 */ /* 0x000fc80008410000 */
[----:B------:R-:W-:-:S07]  /*1a30*/  @P0 FADD.FTZ R60, R49, R60 ;  /* 0x0000003c313c0221 */ /* 0x000fce0000010000 */
.L_x_3656:
[----:B------:R-:W-:Y:S05]  /*1a40*/  BSYNC B0 ;  /* 0x0000000000007941 */ /* 0x000fea0003800000 */
.L_x_3654:
[----:B------:R-:W-:Y:S04]  /*1a50*/  BSSY B0, `(.L_x_3657) ;  /* 0x000000a000007945 */ /* 0x000fe80003800000 */
[----:B------:R-:W-:Y:S05]  /*1a60*/  @P3 BRA `(.L_x_3658) ;  /* 0x0000000000103947 */ /* 0x000fea0003800000 */
[----:B------:R-:W-:Y:S01]  /*1a70*/  HFMA2.MMA R58, -RZ, RZ, 0, 0 ;  /* 0x00000000ff3a7435 */ /* 0x000fe200000001ff */
[----:B------:R-:W-:Y:S10]  /*1a80*/  @!P0 BRA `(.L_x_3659) ;  /* 0x0000000000188947 */ /* 0x000ff40003800000 */
[----:B-----5:R-:W-:Y:S01]  /*1a90*/  HADD2.F32 R58, -RZ, R40.H1_H1 ;  /* 0x30000028ff3a7230 */ /* 0x020fe20000004100 */
[----:B------:R-:W-:Y:S06]  /*1aa0*/  BRA `(.L_x_3659) ;  /* 0x0000000000107947 */ /* 0x000fec0003800000 */
.L_x_3658:
[----:B-----5:R-:W-:Y:S02]  /*1ab0*/  HADD2.F32 R58, -RZ, R44.H1_H1 ;  /* 0x3000002cff3a7230 */ /* 0x020fe40000004100 */
[----:B--2---:R-:W-:-:S03]  /*1ac0*/  @P0 HADD2.F32 R49, -RZ, R40.H1_H1 ;  /* 0x30000028ff310230 */ /* 0x004fc60000004100 */
[----:B------:R-:W-:-:S04]  /*1ad0*/  FMUL.FTZ R58, R58, UR8 ;  /* 0x000000083a3a7c20 */ /* 0x000fc80008410000 */
[----:B------:R-:W-:-:S07]  /*1ae0*/  @P0 FADD.FTZ R58, R49, R58 ;  /* 0x0000003a313a0221 */ /* 0x000fce0000010000 */
.L_x_3659:
[----:B------:R-:W-:Y:S05]  /*1af0*/  BSYNC B0 ;  /* 0x0000000000007941 */ /* 0x000fea0003800000 */
.L_x_3657:
[----:B------:R-:W-:Y:S04]  /*1b00*/  BSSY B0, `(.L_x_3660) ;  /* 0x000000a000007945 */ /* 0x000fe80003800000 */
[----:B------:R-:W-:Y:S05]  /*1b10*/  @P3 BRA `(.L_x_3661) ;  /* 0x0000000000103947 */ /* 0x000fea0003800000 */
[----:B--2---:R-:W-:Y:S01]  /*1b20*/  MOV R87, RZ ;  /* 0x000000ff00577202 */ /* 0x004fe20000000f00 */
[----:B------:R-:W-:Y:S06]  /*1b30*/  @!P0 BRA `(.L_x_3662) ;  /* 0x0000000000188947 */ /* 0x000fec0003800000 */
[----:B-----5:R-:W-:Y:S01]  /*1b40*/  HADD2.F32 R87, -RZ, R41.H0_H0 ;  /* 0x20000029ff577230 */ /* 0x020fe20000004100 */
[----:B------:R-:W-:Y:S06]  /*1b50*/  BRA `(.L_x_3662) ;  /* 0x0000000000107947 */ /* 0x000fec0003800000 */
.L_x_3661:
[----:B--2--5:R-:W-:Y:S02]  /*1b60*/  HADD2.F32 R87, -RZ, R45.H0_H0 ;  /* 0x2000002dff577230 */ /* 0x024fe40000004100 */
[----:B------:R-:W-:-:S03]  /*1b70*/  @P0 HADD2.F32 R48, -RZ, R41.H0_H0 ;  /* 0x20000029ff300230 */ /* 0x000fc60000004100 */
[----:B------:R-:W-:-:S04]  /*1b80*/  FMUL.FTZ R87, R87, UR8 ;  /* 0x0000000857577c20 */ /* 0x000fc80008410000 */
[----:B------:R-:W-:-:S07]  /*1b90*/  @P0 FADD.FTZ R87, R48, R87 ;  /* 0x0000005730570221 */ /* 0x000fce0000010000 */
.L_x_3662:
[----:B------:R-:W-:Y:S05]  /*1ba0*/  BSYNC B0 ;  /* 0x0000000000007941 */ /* 0x000fea0003800000 */
.L_x_3660:
[----:B------:R-:W-:Y:S04]  /*1bb0*/  BSSY B0, `(.L_x_3663) ;  /* 0x000000a000007945 */ /* 0x000fe80003800000 */
[----:B------:R-:W-:Y:S05]  /*1bc0*/  @P3 BRA `(.L_x_3664) ;  /* 0x0000000000103947 */ /* 0x000fea0003800000 */
[----:B------:R-:W-:Y:S01]  /*1bd0*/  HFMA2.MMA R62, -RZ, RZ, 0, 0 ;  /* 0x00000000ff3e7435 */ /* 0x000fe200000001ff */
[----:B------:R-:W-:Y:S10]  /*1be0*/  @!P0 BRA `(.L_x_3665) ;  /* 0x0000000000188947 */ /* 0x000ff40003800000 */
[----:B-----5:R-:W-:Y:S01]  /*1bf0*/  HADD2.F32 R62, -RZ, R41.H1_H1 ;  /* 0x30000029ff3e7230 */ /* 0x020fe20000004100 */
[----:B------:R-:W-:Y:S06]  /*1c00*/  BRA `(.L_x_3665) ;  /* 0x0000000000107947 */ /* 0x000fec0003800000 */
.L_x_3664:
[----:B-----5:R-:W-:Y:S02]  /*1c10*/  HADD2.F32 R62, -RZ, R45.H1_H1 ;  /* 0x3000002dff3e7230 */ /* 0x020fe40000004100 */
[----:B------:R-:W-:-:S03]  /*1c20*/  @P0 HADD2.F32 R49, -RZ, R41.H1_H1 ;  /* 0x30000029ff310230 */ /* 0x000fc60000004100 */
[----:B------:R-:W-:-:S04]  /*1c30*/  FMUL.FTZ R62, R62, UR8 ;  /* 0x000000083e3e7c20 */ /* 0x000fc80008410000 */
[----:B------:R-:W-:-:S07]  /*1c40*/  @P0 FADD.FTZ R62, R49, R62 ;  /* 0x0000003e313e0221 */ /* 0x000fce0000010000 */
.L_x_3665:
[----:B------:R-:W-:Y:S05]  /*1c50*/  BSYNC B0 ;  /* 0x0000000000007941 */ /* 0x000fea0003800000 */
.L_x_3663:
[----:B------:R-:W-:Y:S04]  /*1c60*/  BSSY B0, `(.L_x_3666) ;  /* 0x000000a000007945 */ /* 0x000fe80003800000 */
[----:B------:R-:W-:Y:S05]  /*1c70*/  @P3 BRA `(.L_x_3667) ;  /* 0x0000000000103947 */ /* 0x000fea0003800000 */
[----:B------:R-:W-:Y:S01]  /*1c80*/  MOV R123, RZ ;  /* 0x000000ff007b7202 */ /* 0x000fe20000000f00 */
[----:B------:R-:W-:Y:S06]  /*1c90*/  @!P0 BRA `(.L_x_3668) ;  /* 0x0000000000188947 */ /* 0x000fec0003800000 */
[----:B-----5:R-:W-:Y:S01]  /*1ca0*/  HADD2.F32 R123, -RZ, R42.H0_H0 ;  /* 0x2000002aff7b7230 */ /* 0x020fe20000004100 */
[----:B------:R-:W-:Y:S06]  /*1cb0*/  BRA `(.L_x_3668) ;  /* 0x0000000000107947 */ /* 0x000fec0003800000 */
.L_x_3667:
[----:B-----5:R-:W-:Y:S02]  /*1cc0*/  HADD2.F32 R123, -RZ, R46.H0_H0 ;  /* 0x2000002eff7b7230 */ /* 0x020fe40000004100 */
[----:B------:R-:W-:-:S03]  /*1cd0*/  @P0 HADD2.F32 R48, -RZ, R42.H0_H0 ;  /* 0x2000002aff300230 */ /* 0x000fc60000004100 */
[----:B------:R-:W-:-:S04]  /*1ce0*/  FMUL.FTZ R123, R123, UR8 ;  /* 0x000000087b7b7c20 */ /* 0x000fc80008410000 */
[----:B------:R-:W-:-:S07]  /*1cf0*/  @P0 FADD.FTZ R123, R48, R123 ;  /* 0x0000007b307b0221 */ /* 0x000fce0000010000 */
.L_x_3668:
[----:B------:R-:W-:Y:S05]  /*1d00*/  BSYNC B0 ;  /* 0x0000000000007941 */ /* 0x000fea0003800000 */
.L_x_3666:
[----:B------:R-:W-:Y:S04]  /*1d10*/  BSSY B0, `(.L_x_3669) ;  /* 0x000000a000007945 */ /* 0x000fe80003800000 */
[----:B------:R-:W-:Y:S05]  /*1d20*/  @P3 BRA `(.L_x_3670) ;  /* 0x0000000000103947 */ /* 0x000fea0003800000 */
[----:B------:R-:W-:Y:S01]  /*1d30*/  HFMA2.MMA R85, -RZ, RZ, 0, 0 ;  /* 0x00000000ff557435 */ /* 0x000fe200000001ff */
[----:B------:R-:W-:Y:S10]  /*1d40*/  @!P0 BRA `(.L_x_3671) ;  /* 0x0000000000188947 */ /* 0x000ff40003800000 */
[----:B-----5:R-:W-:Y:S01]  /*1d50*/  HADD2.F32 R85, -RZ, R42.H1_H1 ;  /* 0x3000002aff557230 */ /* 0x020fe20000004100 */
[----:B------:R-:W-:Y:S06]  /*1d60*/  BRA `(.L_x_3671) ;  /* 0x0000000000107947 */ /* 0x000fec0003800000 */
.L_x_3670:
[----:B-----5:R-:W-:Y:S02]  /*1d70*/  HADD2.F32 R85, -RZ, R46.H1_H1 ;  /* 0x3000002eff557230 */ /* 0x020fe40000004100 */
[----:B------:R-:W-:-:S03]  /*1d80*/  @P0 HADD2.F32 R48, -RZ, R42.H1_H1 ;  /* 0x3000002aff300230 */ /* 0x000fc60000004100 */
[----:B------:R-:W-:-:S04]  /*1d90*/  FMUL.FTZ R85, R85, UR8 ;  /* 0x0000000855557c20 */ /* 0x000fc80008410000 */
[----:B------:R-:W-:-:S07]  /*1da0*/  @P0 FADD.FTZ R85, R48, R85 ;  /* 0x0000005530550221 */ /* 0x000fce0000010000 */
.L_x_3671:
[----:B------:R-:W-:Y:S05]  /*1db0*/  BSYNC B0 ;  /* 0x0000000000007941 */ /* 0x000fea0003800000 */
.L_x_3669:
[----:B------:R-:W-:Y:S04]  /*1dc0*/  BSSY B0, `(.L_x_3672) ;  /* 0x000000a000007945 */ /* 0x000fe80003800000 */
[----:B------:R-:W-:Y:S05]  /*1dd0*/  @P3 BRA `(.L_x_3673) ;  /* 0x0000000000103947 */ /* 0x000fea0003800000 */
[----:B------:R-:W-:Y:S01]  /*1de0*/  MOV R125, RZ ;  /* 0x000000ff007d7202 */ /* 0x000fe20000000f00 */
[----:B------:R-:W-:Y:S06]  /*1df0*/  @!P0 BRA `(.L_x_3674) ;  /* 0x0000000000188947 */ /* 0x000fec0003800000 */
[----:B-----5:R-:W-:Y:S01]  /*1e00*/  HADD2.F32 R125, -RZ, R43.H0_H0 ;  /* 0x2000002bff7d7230 */ /* 0x020fe20000004100 */
[----:B------:R-:W-:Y:S06]  /*1e10*/  BRA `(.L_x_3674) ;  /* 0x0000000000107947 */ /* 0x000fec0003800000 */
.L_x_3673:
[----:B-----5:R-:W-:Y:S02]  /*1e20*/  HADD2.F32 R125, -RZ, R47.H0_H0 ;  /* 0x2000002fff7d7230 */ /* 0x020fe40000004100 */
[----:B------:R-:W-:-:S03]  /*1e30*/  @P0 HADD2.F32 R48, -RZ, R43.H0_H0 ;  /* 0x2000002bff300230 */ /* 0x000fc60000004100 */
[----:B------:R-:W-:-:S04]  /*1e40*/  FMUL.FTZ R125, R125, UR8 ;  /* 0x000000087d7d7c20 */ /* 0x000fc80008410000 */
[----:B------:R-:W-:-:S07]  /*1e50*/  @P0 FADD.FTZ R125, R48, R125 ;  /* 0x0000007d307d0221 */ /* 0x000fce0000010000 */
.L_x_3674:
[----:B------:R-:W-:Y:S05]  /*1e60*/  BSYNC B0 ;  /* 0x0000000000007941 */ /* 0x000fea0003800000 */
.L_x_3672:
[----:B------:R-:W-:Y:S04]  /*1e70*/  BSSY B0, `(.L_x_3675) ;  /* 0x000000a000007945 */ /* 0x000fe80003800000 */
[----:B------:R-:W-:Y:S05]  /*1e80*/  @P3 BRA `(.L_x_3676) ;  /* 0x0000000000103947 */ /* 0x000fea0003800000 */
[----:B------:R-:W-:Y:S01]  /*1e90*/  HFMA2.MMA R83, -RZ, RZ, 0, 0 ;  /* 0x00000000ff537435 */ /* 0x000fe200000001ff */
[----:B------:R-:W-:Y:S10]  /*1ea0*/  @!P0 BRA `(.L_x_3677) ;  /* 0x0000000000188947 */ /* 0x000ff40003800000 */
[----:B-----5:R-:W-:Y:S01]  /*1eb0*/  HADD2.F32 R83, -RZ, R43.H1_H1 ;  /* 0x3000002bff537230 */ /* 0x020fe20000004100 */
[----:B------:R-:W-:Y:S06]  /*1ec0*/  BRA `(.L_x_3677) ;  /* 0x0000000000107947 */ /* 0x000fec0003800000 */
.L_x_3676:
[----:B-----5:R-:W-:Y:S02]  /*1ed0*/  HADD2.F32 R83, -RZ, R47.H1_H1 ;  /* 0x3000002fff537230 */ /* 0x020fe40000004100 */
[----:B------:R-:W-:-:S03]  /*1ee0*/  @P0 HADD2.F32 R48, -RZ, R43.H1_H1 ;  /* 0x3000002bff300230 */ /* 0x000fc60000004100 */
[----:B------:R-:W-:-:S04]  /*1ef0*/  FMUL.FTZ R83, R83, UR8 ;  /* 0x0000000853537c20 */ /* 0x000fc80008410000 */
[----:B------:R-:W-:-:S07]  /*1f00*/  @P0 FADD.FTZ R83, R48, R83 ;  /* 0x0000005330530221 */ /* 0x000fce0000010000 */
.L_x_3677:
[----:B------:R-:W-:Y:S05]  /*1f10*/  BSYNC B0 ;  /* 0x0000000000007941 */ /* 0x000fea0003800000 */
.L_x_3675:
[----:B------:R-:W-:Y:S01]  /*1f20*/  FADD.FTZ R48, RZ, R79 ;  /* 0x0000004fff307221 */ /* 0x000fe20000010000 */
[----:B------:R-:W-:Y:S01]  /*1f30*/  IMAD.WIDE.U32 R80, R76, 0x10, R80 ;  /* 0x000000104c507825 */ /* 0x000fe200078e0050 */
[----:B------:R-:W-:Y:S01]  /*1f40*/  F2FP.F16.F32.PACK_AB R51, R83, R125 ;  /* 0x0000007d5333723e */ /* 0x000fe200000000ff */
[----:B------:R-:W-:Y:S02]  /*1f50*/  UMOV UR12, 0xffffffff ;  /* 0xffffffff000c7882 */ /* 0x000fe40000000000 */
[----:B------:R-:W-:Y:S01]  /*1f60*/  FADD.FTZ R48, R48, R77 ;  /* 0x0000004d30307221 */ /* 0x000fe20000010000 */
[----:B------:R-:W-:Y:S02]  /*1f70*/  F2FP.F16.F32.PACK_AB R50, R85, R123 ;  /* 0x0000007b5532723e */ /* 0x000fe400000000ff */
        /* <DEDUP_REMOVED lines=24> */
[----:B------:R-:W-:-:S03]  /*2100*/  F2FP.F16.F32.PACK_AB R48, R58, R60 ;  /* 0x0000003c3a30723e */ /* 0x000fc600000000ff */
[----:B------:R-:W-:-:S04]  /*2110*/  FADD.FTZ R49, R49, R60 ;  /* 0x0000003c31317221 */ /* 0x000fc80000010000 */
[----:B------:R-:W-:Y:S01]  /*2120*/  FADD.FTZ R76, R49, R58 ;  /* 0x0000003a314c7221 */ /* 0x000fe20000010000 */
[----:B------:R-:W-:-:S03]  /*2130*/  F2FP.F16.F32.PACK_AB R49, R62, R87 ;  /* 0x000000573e31723e */ /* 0x000fc600000000ff */
        /* <DEDUP_REMOVED lines=95> */
.L_x_3692:
        /* <DEDUP_REMOVED lines=32> */
[----:B0-----:R-:W-:-:S02]  /*2930*/  IADD3 R82, R82, R88, RZ ;  /* 0x0000005852527210 */ /* 0x001fc40007ffe0ff */
        /* <DEDUP_REMOVED lines=57> */
[----:B------:R-:W-:Y:S01]  /*2cd0*/  FSEL R80, R56, RZ, !P1 ;  /* 0x000000ff38507208 */ /* 0x000fe20004800000 */
[----:B------:R-:W-:Y:S01]  /*2ce0*/  HADD2.F32 R51, -RZ, R38.H0_H0 ;  /* 0x20000026ff337230 */ /* 0x000fe20000004100 */
[----:B------:R-:W-:-:S03]  /*2cf0*/  IADD3 R54, R54, -0x1, RZ ;  /* 0xffffffff36367810 */ /* 0x000fc60007ffe0ff */
[C---:B------:R-:W-:Y:S01]  /*2d00*/  FADD.FTZ R78, -R80.reuse, R57 ;  /* 0x00000039504e7221 */ /* 0x040fe20000010100 */
[C---:B------:R-:W-:Y:S01]  /*2d10*/  FADD.FTZ R86, -R80.reuse, R123 ;  /* 0x0000007b50567221 */ /* 0x040fe20000010100 */
[C---:B------:R-:W-:Y:S01]  /*2d20*/  FADD.FTZ R48, -R80.reuse, R79 ;  /* 0x0000004f50307221 */ /* 0x040fe20000010100 */
[C---:B------:R-:W-:Y:S01]  /*2d30*/  FADD.FTZ R76, -R80.reuse, R55 ;  /* 0x00000037504c7221 */ /* 0x040fe20000010100 */
[C---:B------:R-:W-:Y:S01]  /*2d40*/  FMUL.FTZ R84, R81.reuse, R78 ;  /* 0x0000004e51547220 */ /* 0x040fe20000410000 */
[C---:B------:R-:W-:Y:S01]  /*2d50*/  FMUL.FTZ R78, R81.reuse, R86 ;  /* 0x00000056514e7220 */ /* 0x040fe20000410000 */
[C---:B------:R-:W-:Y:S01]  /*2d60*/  FADD.FTZ R88, -R80.reuse, R62 ;  /* 0x0000003e50587221 */ /* 0x040fe20000010100 */
[----:B------:R-:W-:Y:S02]  /*2d70*/  HADD2.F32 R86, -RZ, R36.H0_H0 ;  /* 0x20000024ff567230 */ /* 0x000fe40000004100 */
        /* <DEDUP_REMOVED lines=12> */
[----:B------:R-:W-:-:S02]  /*2e40*/  HADD2.F32 R85, -RZ, R39.H0_H0 ;  /* 0x20000027ff557230 */ /* 0x000fc40000004100 */
[C---:B------:R-:W-:Y:S01]  /*2e50*/  FADD.FTZ R94, -R80.reuse, R119 ;  /* 0x00000077505e7221 */ /* 0x040fe20000010100 */
[C---:B------:R-:W-:Y:S01]  /*2e60*/  FADD.FTZ R98, -R80.reuse, R109 ;  /* 0x0000006d50627221 */ /* 0x040fe20000010100 */
[C---:B------:R-:W-:Y:S01]  /*2e70*/  FADD.FTZ R104, -R80.reuse, R87 ;  /* 0x0000005750687221 */ /* 0x040fe20000010100 */
[----:B------:R-:W-:Y:S02]  /*2e80*/  HADD2.F32 R62, -RZ, R39.H1_H1 ;  /* 0x30000027ff3e7230 */ /* 0x000fe40000004100 */
[C---:B------:R-:W-:Y:S01]  /*2e90*/  FMUL.FTZ R93, R81.reuse, R76 ;  /* 0x0000004c515d7220 */ /* 0x040fe20000410000 */
[C---:B------:R-:W-:Y:S01]  /*2ea0*/  FMUL.FTZ R77, R81.reuse, R88 ;  /* 0x00000058514d7220 */ /* 0x040fe20000410000 */
[C---:B------:R-:W-:Y:S01]  /*2eb0*/  FADD.FTZ R53, -R80.reuse, R91 ;  /* 0x0000005b50357221 */ /* 0x040fe20000010100 */
[C---:B------:R-:W-:Y:S01]  /*2ec0*/  FADD.FTZ R120, -R80.reuse, R97 ;  /* 0x0000006150787221 */ /* 0x040fe20000010100 */
[C---:B------:R-:W-:Y:S01]  /*2ed0*/  FADD.FTZ R118, -R80.reuse, R113 ;  /* 0x0000007150767221 */ /* 0x040fe20000010100 */
[C---:B------:R-:W-:Y:S01]  /*2ee0*/  FADD.FTZ R116, -R80.reuse, R111 ;  /* 0x0000006f50747221 */ /* 0x040fe20000010100 */
[----:B------:R-:W-:Y:S01]  /*2ef0*/  FADD.FTZ R87, -R80, R83 ;  /* 0x0000005350577221 */ /* 0x000fe20000010100 */
[----:B------:R-:W-:Y:S01]  /*2f00*/  FMUL.FTZ R101, R81, R82 ;  /* 0x0000005251657220 */ /* 0x000fe20000410000 */
[----:B------:R-:W-:Y:S01]  /*2f10*/  FFMA.FTZ R86, R49, R86, R2 ;  /* 0x0000005631567223 */ /* 0x000fe20000010002 */
[----:B------:R-:W-:-:S02]  /*2f20*/  HADD2.F32 R88, -RZ, R35.H0_H0 ;  /* 0x20000023ff587230 */ /* 0x000fc40000004100 */
[C---:B------:R-:W-:Y:S01]  /*2f30*/  FMUL.FTZ R91, R81.reuse, R52 ;  /* 0x00000034515b7220 */ /* 0x040fe20000410000 */
[C---:B------:R-:W-:Y:S01]  /*2f40*/  FMUL.FTZ R57, R81.reuse, R92 ;  /* 0x0000005c51397220 */ /* 0x040fe20000410000 */
[C---:B------:R-:W-:Y:S01]  /*2f50*/  FMUL.FTZ R97, R81.reuse, R108 ;  /* 0x0000006c51617220 */ /* 0x040fe20000410000 */
[----:B------:R-:W-:Y:S02]  /*2f60*/  HADD2.F32 R49, -RZ, R34.H1_H1 ;  /* 0x30000022ff317230 */ /* 0x000fe40000004100 */
[----:B------:R-:W-:Y:S01]  /*2f70*/  FADD.FTZ R100, -R80, R99 ;  /* 0x0000006350647221 */ /* 0x000fe20000010100 */
[----:B------:R-:W-:Y:S02]  /*2f80*/  IMAD R89, R54, R89, RZ ;  /* 0x0000005936597224 */ /* 0x000fe400078e02ff */
[C---:B------:R-:W-:Y:S01]  /*2f90*/  FMUL.FTZ R92, R81.reuse, R110 ;  /* 0x0000006e515c7220 */ /* 0x040fe20000410000 */
[C---:B------:R-:W-:Y:S01]  /*2fa0*/  FMUL.FTZ R95, R81.reuse, R58 ;  /* 0x0000003a515f7220 */ /* 0x040fe20000410000 */
[----:B------:R-:W-:Y:S01]  /*2fb0*/  FADD.FTZ R54, -R80, R63 ;  /* 0x0000003f50367221 */ /* 0x000fe20000010100 */
[C---:B------:R-:W-:Y:S01]  /*2fc0*/  FMUL.FTZ R52, R81.reuse, R94 ;  /* 0x0000005e51347220 */ /* 0x040fe20000410000 */
[----:B------:R-:W-:Y:S01]  /*2fd0*/  FMUL.FTZ R99, R81, R98 ;  /* 0x0000006251637220 */ /* 0x000fe20000410000 */
[----:B------:R-:W-:Y:S01]  /*2fe0*/  FFMA.FTZ R58, R93, R85, R8 ;  /* 0x000000555d3a7223 */ /* 0x000fe20000010008 */
[C---:B------:R-:W-:Y:S01]  /*2ff0*/  FMUL.FTZ R83, R81.reuse, R118 ;  /* 0x0000007651537220 */ /* 0x040fe20000410000 */
[C---:B------:R-:W-:Y:S01]  /*3000*/  FMUL.FTZ R82, R81.reuse, R116 ;  /* 0x0000007451527220 */ /* 0x040fe20000410000 */
[----:B------:R-:W-:Y:S01]  /*3010*/  FMUL.FTZ R94, R81, R87 ;  /* 0x00000057515e7220 */ /* 0x000fe20000410000 */
[----:B------:R-:W-:Y:S01]  /*3020*/  FFMA.FTZ R85, R101, R62, R9 ;  /* 0x0000003e65557223 */ /* 0x000fe20000010009 */
[----:B------:R-:W-:-:S02]  /*3030*/  HADD2.F32 R98, -RZ, R30.H0_H0 ;  /* 0x2000001eff627230 */ /* 0x000fc40000004100 */
[----:B------:R-:W-:Y:S01]  /*3040*/  FFMA.FTZ R62, R91, R51, R6 ;  /* 0x000000335b3e7223 */ /* 0x000fe20000010006 */
[----:B------:R-:W-:Y:S02]  /*3050*/  HADD2.F32 R103, -RZ, R30.H1_H1 ;  /* 0x3000001eff677230 */ /* 0x000fe40000004100 */
[----:B------:R-:W-:Y:S01]  /*3060*/  FFMA.FTZ R88, R97, R88, R16 ;  /* 0x0000005861587223 */ /* 0x000fe20000010010 */
[----:B------:R-:W-:Y:S02]  /*3070*/  HADD2.F32 R87, -RZ, R38.H1_H1 ;  /* 0x30000026ff577230 */ /* 0x000fe40000004100 */
[----:B------:R-:W-:Y:S01]  /*3080*/  FFMA.FTZ R97, R92, R49, R15 ;  /* 0x000000315c617223 */ /* 0x000fe2000001000f */
[----:B------:R-:W-:Y:S02]  /*3090*/  HADD2.F32 R51, -RZ, R37.H0_H0 ;  /* 0x20000025ff337230 */ /* 0x000fe40000004100 */
[----:B------:R-:W-:Y:S01]  /*30a0*/  FMUL.FTZ R50, R81, R50 ;  /* 0x0000003251327220 */ /* 0x000fe20000410000 */
[----:B------:R-:W-:-:S02]  /*30b0*/  HADD2.F32 R93, -RZ, R36.H1_H1 ;  /* 0x30000024ff5d7230 */ /* 0x000fc40000004100 */
[----:B------:R-:W-:Y:S01]  /*30c0*/  FMUL.FTZ R75, R81, R54 ;  /* 0x00000036514b7220 */ /* 0x000fe20000410000 */
[----:B------:R-:W-:Y:S02]  /*30d0*/  HADD2.F32 R49, -RZ, R33.H0_H0 ;  /* 0x20000021ff317230 */ /* 0x000fe40000004100 */
[----:B------:R-:W-:Y:S01]  /*30e0*/  FADD.FTZ R124, -R80, R105 ;  /* 0x00000069507c7221 */ /* 0x000fe20000010100 */
[----:B------:R-:W-:Y:S01]  /*30f0*/  FFMA.FTZ R98, R83, R98, R22 ;  /* 0x0000006253627223 */ /* 0x000fe20000010016 */
[----:B------:R-:W-:Y:S01]  /*3100*/  FFMA.FTZ R103, R82, R103, R23 ;  /* 0x0000006752677223 */ /* 0x000fe20000010017 */
[----:B------:R-:W-:Y:S01]  /*3110*/  FFMA.FTZ R87, R84, R87, R7 ;  /* 0x0000005754577223 */ /* 0x000fe20000010007 */
[----:B------:R-:W0:Y:S01]  /*3120*/  LDC.64 R82, c[0x0][0x2b8] ;  /* 0x0000ae00ff527b82 */ /* 0x000e220000000a00 */
[----:B------:R-:W-:Y:S01]  /*3130*/  FFMA.FTZ R84, R75, R51, R4 ;  /* 0x000000334b547223 */ /* 0x000fe20000010004 */
[----:B------:R-:W-:Y:S01]  /*3140*/  FFMA.FTZ R93, R50, R93, R3 ;  /* 0x0000005d325d7223 */ /* 0x000fe20000010003 */
[----:B------:R-:W-:-:S02]  /*3150*/  HADD2.F32 R101, -RZ, R32.H1_H1 ;  /* 0x30000020ff657230 */ /* 0x000fc40000004100 */
[----:B------:R-:W-:Y:S01]  /*3160*/  FMUL.FTZ R48, R81, R122 ;  /* 0x0000007a51307220 */ /* 0x000fe20000410000 */
[----:B------:R-:W-:Y:S01]  /*3170*/  SHF.R.S32.HI R50, RZ, 0x1f, R89 ;  /* 0x0000001fff327819 */ /* 0x000fe20000011459 */
[----:B------:R-:W-:Y:S02]  /*3180*/  HADD2.F32 R51, -RZ, R35.H1_H1 ;  /* 0x30000023ff337230 */ /* 0x000fe40000004100 */
[----:B------:R-:W-:Y:S01]  /*3190*/  FFMA.FTZ R57, R57, R49, R12 ;  /* 0x0000003139397223 */ /* 0x000fe2000001000c */
[----:B------:R-:W-:Y:S01]  /*31a0*/  FMUL.FTZ R124, R81, R124 ;  /* 0x0000007c517c7220 */ /* 0x000fe20000410000 */
[----:B------:R-:W-:Y:S02]  /*31b0*/  HADD2.F32 R49, -RZ, R27.H1_H1 ;  /* 0x3000001bff317230 */ /* 0x000fe40000004100 */
[----:B------:R-:W-:Y:S01]  /*31c0*/  FADD.FTZ R102, -R80, R107 ;  /* 0x0000006b50667221 */ /* 0x000fe20000010100 */
[----:B------:R-:W-:Y:S01]  /*31d0*/  LEA.HI R50, R50, R89, RZ, 0x3 ;  /* 0x0000005932327211 */ /* 0x000fe200078f18ff */
[----:B------:R-:W-:Y:S01]  /*31e0*/  FFMA.FTZ R101, R48, R101, R11 ;  /* 0x0000006530657223 */ /* 0x000fe2000001000b */
[----:B------:R-:W-:Y:S01]  /*31f0*/  FFMA.FTZ R89, R124, R51, R17 ;  /* 0x000000337c597223 */ /* 0x000fe20000010011 */
[----:B------:R-:W-:-:S02]  /*3200*/  HADD2.F32 R48, -RZ, R31.H1_H1 ;  /* 0x3000001fff307230 */ /* 0x000fc40000004100 */
[----:B------:R-:W-:Y:S01]  /*3210*/  FADD.FTZ R56, -R80, R61 ;  /* 0x0000003d50387221 */ /* 0x000fe20000010100 */
[C---:B------:R-:W-:Y:S01]  /*3220*/  FMUL.FTZ R102, R81.reuse, R102 ;  /* 0x0000006651667220 */ /* 0x040fe20000410000 */
[----:B------:R-:W-:Y:S02]  /*3230*/  HADD2.F32 R51, -RZ, R31.H0_H0 ;  /* 0x2000001fff337230 */ /* 0x000fe40000004100 */
[----:B------:R-:W-:Y:S01]  /*3240*/  FFMA.FTZ R94, R94, R49, R73 ;  /* 0x000000315e5e7223 */ /* 0x000fe20000010049 */
[C---:B------:R-:W-:Y:S01]  /*3250*/  FADD.FTZ R114, -R80.reuse, R115 ;  /* 0x0000007350727221 */ /* 0x040fe20000010100 */
[C---:B------:R-:W-:Y:S01]  /*3260*/  FMUL.FTZ R63, R81.reuse, R60 ;  /* 0x0000003c513f7220 */ /* 0x040fe20000410000 */
[----:B------:R-:W-:Y:S02]  /*3270*/  HADD2.F32 R49, -RZ, R25.H0_H0 ;  /* 0x20000019ff317230 */ /* 0x000fe40000004100 */
[C---:B------:R-:W-:Y:S01]  /*3280*/  FMUL.FTZ R60, R81.reuse, R104 ;  /* 0x00000068513c7220 */ /* 0x040fe20000410000 */
[C---:B------:R-:W-:Y:S01]  /*3290*/  FADD.FTZ R106, -R80.reuse, R121 ;  /* 0x00000079506a7221 */ /* 0x040fe20000010100 */
[----:B------:R-:W-:Y:S01]  /*32a0*/  FADD.FTZ R112, -R80, R117 ;  /* 0x0000007550707221 */ /* 0x000fe20000010100 */
[----:B------:R-:W-:Y:S01]  /*32b0*/  LOP3.LUT R75, R0, 0xff, RZ, 0xc0, !PT ;  /* 0x000000ff004b7812 */ /* 0x000fe200078ec0ff */
[C---:B------:R-:W-:Y:S01]  /*32c0*/  FMUL.FTZ R80, R81.reuse, R56 ;  /* 0x0000003851507220 */ /* 0x040fe20000410000 */
[----:B------:R-:W-:Y:S01]  /*32d0*/  FMUL.FTZ R76, R81, R90 ;  /* 0x0000005a514c7220 */ /* 0x000fe20000410000 */
[----:B------:R-:W-:-:S02]  /*32e0*/  HADD2.F32 R105, -RZ, R29.H1_H1 ;  /* 0x3000001dff697230 */ /* 0x000fc40000004100 */
[----:B------:R-:W-:Y:S01]  /*32f0*/  FFMA.FTZ R102, R102, R48, R65 ;  /* 0x0000003066667223 */ /* 0x000fe20000010041 */
[----:B------:R-:W-:Y:S01]  /*3300*/  FMUL.FTZ R56, R81, R114 ;  /* 0x0000007251387220 */ /* 0x000fe20000410000 */
[----:B------:R-:W-:Y:S02]  /*3310*/  HADD2.F32 R90, -RZ, R34.H0_H0 ;  /* 0x20000022ff5a7230 */ /* 0x000fe40000004100 */
[----:B------:R-:W-:Y:S01]  /*3320*/  FFMA.FTZ R99, R99, R51, R64 ;  /* 0x0000003363637223 */ /* 0x000fe20000010040 */
[----:B------:R-:W-:Y:S02]  /*3330*/  HADD2.F32 R48, -RZ, R27.H0_H0 ;  /* 0x2000001bff307230 */ /* 0x000fe40000004100 */
[C---:B------:R-:W-:Y:S01]  /*3340*/  FMUL.FTZ R79, R81.reuse, R100 ;  /* 0x00000064514f7220 */ /* 0x040fe20000410000 */
[----:B------:R-:W-:Y:S02]  /*3350*/  HADD2.F32 R51, -RZ, R25.H1_H1 ;  /* 0x30000019ff337230 */ /* 0x000fe40000004100 */
[----:B------:R-:W-:Y:S01]  /*3360*/  FFMA.FTZ R60, R60, R49, R67 ;  /* 0x000000313c3c7223 */ /* 0x000fe20000010043 */
[----:B------:R-:W-:Y:S01]  /*3370*/  LEA.HI.SX32 R49, R50, R75, 0x1d ;  /* 0x0000004b32317211 */ /* 0x000fe200078feaff */
[----:B------:R-:W-:Y:S01]  /*3380*/  FMUL.FTZ R61, R81, R96 ;  /* 0x00000060513d7220 */ /* 0x000fe20000410000 */
[----:B------:R-:W-:-:S02]  /*3390*/  HADD2.F32 R91, -RZ, R37.H1_H1 ;  /* 0x30000025ff5b7230 */ /* 0x000fc40000004100 */
[----:B------:R-:W-:Y:S01]  /*33a0*/  FFMA.FTZ R105, R56, R105, R21 ;  /* 0x0000006938697223 */ /* 0x000fe20000010015 */
[----:B------:R-:W-:Y:S02]  /*33b0*/  HADD2.F32 R92, -RZ, R33.H1_H1 ;  /* 0x30000021ff5c7230 */ /* 0x000fe40000004100 */
[C---:B------:R-:W-:Y:S01]  /*33c0*/  FMUL.FTZ R53, R81.reuse, R53 ;  /* 0x0000003551357220 */ /* 0x040fe20000410000 */
[----:B------:R-:W-:Y:S02]  /*33d0*/  HADD2.F32 R96, -RZ, R32.H0_H0 ;  /* 0x20000020ff607230 */ /* 0x000fe40000004100 */
[C---:B------:R-:W-:Y:S01]  /*33e0*/  FMUL.FTZ R54, R81.reuse, R120 ;  /* 0x0000007851367220 */ /* 0x040fe20000410000 */
[C---:B------:R-:W-:Y:S01]  /*33f0*/  FMUL.FTZ R55, R81.reuse, R106 ;  /* 0x0000006a51377220 */ /* 0x040fe20000410000 */
[----:B------:R-:W-:Y:S01]  /*3400*/  FMUL.FTZ R59, R81, R112 ;  /* 0x00000070513b7220 */ /* 0x000fe20000410000 */
[----:B------:R-:W-:Y:S01]  /*3410*/  FFMA.FTZ R90, R79, R90, R14 ;  /* 0x0000005a4f5a7223 */ /* 0x000fe2000001000e */
[----:B------:R-:W-:-:S02]  /*3420*/  HADD2.F32 R100, -RZ, R29.H0_H0 ;  /* 0x2000001dff647230 */ /* 0x000fc40000004100 */
[----:B------:R-:W-:Y:S01]  /*3430*/  FFMA.FTZ R95, R95, R48, R72 ;  /* 0x000000305f5f7223 */ /* 0x000fe20000010048 */
[--C-:B------:R-:W-:Y:S02]  /*3440*/  HADD2.F32 R56, -RZ, R28.reuse.H0_H0 ;  /* 0x2000001cff387230 */ /* 0x100fe40000004100 */
[----:B------:R-:W-:Y:S01]  /*3450*/  FFMA.FTZ R113, R77, R51, R70 ;  /* 0x000000334d717223 */ /* 0x000fe20000010046 */
[----:B------:R-:W-:Y:S01]  /*3460*/  HADD2.F32 R107, -RZ, R28.H1_H1 ;  /* 0x3000001cff6b7230 */ /* 0x000fe20000004100 */
[C---:B------:R-:W-:Y:S01]  /*3470*/  IADD3 R79, R49.reuse, 0x100, RZ ;  /* 0x00000100314f7810 */ /* 0x040fe20007ffe0ff */
[--C-:B------:R-:W-:Y:S01]  /*3480*/  HADD2.F32 R104, -RZ, R26.reuse.H0_H0 ;  /* 0x2000001aff687230 */ /* 0x100fe20000004100 */
[C---:B------:R-:W-:Y:S01]  /*3490*/  IADD3 R81, R49.reuse, 0x200, RZ ;  /* 0x0000020031517810 */ /* 0x040fe20007ffe0ff */
[----:B------:R-:W-:Y:S01]  /*34a0*/  HADD2.F32 R109, -RZ, R26.H1_H1 ;  /* 0x3000001aff6d7230 */ /* 0x000fe20000004100 */
[----:B------:R-:W-:Y:S01]  /*34b0*/  IADD3 R51, R49, 0x300, RZ ;  /* 0x0000030031337810 */ /* 0x000fe20007ffe0ff */
[----:B------:R-:W-:-:S02]  /*34c0*/  HADD2.F32 R48, -RZ, R24.H0_H0 ;  /* 0x20000018ff307230 */ /* 0x000fc40000004100 */
[----:B------:R-:W-:Y:S01]  /*34d0*/  FFMA.FTZ R91, R80, R91, R5 ;  /* 0x0000005b505b7223 */ /* 0x000fe20000010005 */
[----:B------:R-:W-:Y:S02]  /*34e0*/  HADD2.F32 R50, -RZ, R24.H1_H1 ;  /* 0x30000018ff327230 */ /* 0x000fe40000004100 */
        /* <DEDUP_REMOVED lines=11> */
[----:B------:R-:W-:Y:S01]  /*35a0*/  F2FP.F16.F32.PACK_AB R49, R91, R84 ;  /* 0x000000545b31723e */ /* 0x000fe200000000ff */
[--C-:B------:R-:W-:Y:S01]  /*35b0*/  IMAD.WIDE.U32 R78, R79, 0x10, R82.reuse ;  /* 0x000000104f4e7825 */ /* 0x100fe200078e0052 */
[----:B------:R-:W-:Y:S02]  /*35c0*/  F2FP.F16.F32.PACK_AB R48, R93, R86 ;  /* 0x000000565d30723e */ /* 0x000fe400000000ff */
[----:B------:R-:W-:Y:S01]  /*35d0*/  F2FP.F16.F32.PACK_AB R55, R89, R88 ;  /* 0x000000585937723e */ /* 0x000fe200000000ff */
[--C-:B------:R-:W-:Y:S01]  /*35e0*/  IMAD.WIDE.U32 R80, R81, 0x10, R82.reuse ;  /* 0x0000001051507825 */ /* 0x100fe200078e0052 */
[----:B------:R-:W-:Y:S02]  /*35f0*/  F2FP.F16.F32.PACK_AB R54, R97, R90 ;  /* 0x0000005a6136723e */ /* 0x000fe400000000ff */
[----:B------:R-:W-:Y:S01]  /*3600*/  F2FP.F16.F32.PACK_AB R53, R92, R57 ;  /* 0x000000395c35723e */ /* 0x000fe200000000ff */
[----:B------:R-:W-:Y:S01]  /*3610*/  IMAD.WIDE.U32 R82, R51, 0x10, R82 ;  /* 0x0000001033527825 */ /* 0x000fe200078e0052 */
[----:B------:R-:W-:-:S02]  /*3620*/  F2FP.F16.F32.PACK_AB R51, R85, R58 ;  /* 0x0000003a5533723e */ /* 0x000fc400000000ff */
[----:B------:R-:W-:Y:S02]  /*3630*/  F2FP.F16.F32.PACK_AB R52, R101, R96 ;  /* 0x000000606534723e */ /* 0x000fe400000000ff */
[----:B------:R-:W-:Y:S01]  /*3640*/  F2FP.F16.F32.PACK_AB R59, R102, R99 ;  /* 0x00000063663b723e */ /* 0x000fe200000000ff */
[----:B------:R0:W-:Y:S01]  /*3650*/  STG.E.128 desc[UR4][R76.64], R48 ;  /* 0x000000304c007986 */ /* 0x0001e2000c101d04 */
[----:B------:R-:W-:Y:S02]  /*3660*/  F2FP.F16.F32.PACK_AB R58, R103, R98 ;  /* 0x00000062673a723e */ /* 0x000fe400000000ff */
[----:B------:R-:W-:Y:S01]  /*3670*/  F2FP.F16.F32.PACK_AB R57, R105, R100 ;  /* 0x000000646939723e */ /* 0x000fe200000000ff */
[----:B------:R0:W-:Y:S01]  /*3680*/  STG.E.128 desc[UR4][R78.64], R52 ;  /* 0x000000344e007986 */ /* 0x0001e2000c101d04 */
[----:B------:R-:W-:Y:S02]  /*3690*/  F2FP.F16.F32.PACK_AB R56, R107, R56 ;  /* 0x000000386b38723e */ /* 0x000fe400000000ff */
[----:B------:R-:W-:-:S02]  /*36a0*/  F2FP.F16.F32.PACK_AB R61, R113, R60 ;  /* 0x0000003c713d723e */ /* 0x000fc400000000ff */
[----:B------:R-:W-:Y:S01]  /*36b0*/  F2FP.F16.F32.PACK_AB R63, R94, R95 ;  /* 0x0000005f5e3f723e */ /* 0x000fe200000000ff */
[----:B------:R0:W-:Y:S01]  /*36c0*/  STG.E.128 desc[UR4][R80.64], R56 ;  /* 0x0000003850007986 */ /* 0x0001e2000c101d04 */
[----:B------:R-:W-:Y:S02]  /*36d0*/  F2FP.F16.F32.PACK_AB R62, R109, R104 ;  /* 0x000000686d3e723e */ /* 0x000fe400000000ff */
[----:B------:R-:W-:-:S05]  /*36e0*/  F2FP.F16.F32.PACK_AB R60, R111, R106 ;  /* 0x0000006a6f3c723e */ /* 0x000fca00000000ff */
[----:B------:R0:W-:Y:S02]  /*36f0*/  STG.E.128 desc[UR4][R82.64], R60 ;  /* 0x0000003c52007986 */ /* 0x0001e4000c101d04 */
.L_x_3680:
[----:B------:R-:W-:Y:S05]  /*3700*/  BSYNC B0 ;  /* 0x0000000000007941 */ /* 0x000fea0003800000 */
.L_x_3679:
[----:B------:R-:W-:Y:S02]  /*3710*/  IADD3 R74, R74, UR10, RZ ;  /* 0x0000000a4a4a7c10 */ /* 0x000fe4000fffe0ff */
[----:B0-----:R-:W-:Y:S02]  /*3720*/  SEL R56, RZ, 0x1, P0 ;  /* 0x00000001ff387807 */ /* 0x001fe40000000000 */
[----:B------:R-:W-:-:S13]  /*3730*/  ISETP.GE.AND P2, PT, R74, UR11, PT ;  /* 0x0000000b4a007c0c */ /* 0x000fda000bf46270 */
[----:B------:R-:W-:Y:S05]  /*3740*/  @!P2 BRA `(.L_x_3681) ;  /* 0xffffffcc0054a947 */ /* 0x000fea000383ffff */
[----:B------:R-:W-:Y:S05]  /*3750*/  EXIT ;  /* 0x000000000000794d */ /* 0x000fea0003800000 */
.L_x_3678:
[----:B------:R-:W-:Y:S01]  /*3760*/  HFMA2.MMA R88, -RZ, RZ, 0, 5.9604644775390625e-08 ;  /* 0x00000001ff587435 */ /* 0x000fe200000001ff */
[----:B------:R-:W-:Y:S02]  /*3770*/  MOV R86, R78 ;  /* 0x0000004e00567202 */ /* 0x000fe40000000f00 */
[----:B------:R-:W-:Y:S02]  /*3780*/  MOV R90, 0x1f ;  /* 0x0000001f005a7802 */ /* 0x000fe40000000f00 */
[----:B------:R-:W-:-:S07]  /*3790*/  MOV R82, 0xffffffff ;  /* 0xffffffff00527802 */ /* 0x000fce0000000f00 */
[----:B-----5:R-:W-:Y:S05]  /*37a0*/  WARPSYNC.COLLECTIVE R82, `(.L_x_3682) ;  /* 0x0000000052087348 */ /* 0x020fea0003c00000 */
[----:B------:R0:W1:Y:S02]  /*37b0*/  SHFL.BFLY P3, R84, R86, R88, R90 ;  /* 0x0c00005856547389 */ /* 0x000064000006005a */
[----:B01---5:R-:W-:Y:S01]  /*37c0*/  ENDCOLLECTIVE ;  /* 0x000000000000791b */ /* 0x023fe20003800000 */
.L_x_3682:
[----:B------:R-:W-:Y:S01]  /*37d0*/  HFMA2.MMA R88, -RZ, RZ, 0, 1.1920928955078125e-07 ;  /* 0x00000002ff587435 */ /* 0x000fe200000001ff */
[----:B------:R-:W-:-:S05]  /*37e0*/  MOV R49, R84 ;  /* 0x0000005400317202 */ /* 0x000fca0000000f00 */
[----:B------:R-:W-:-:S05]  /*37f0*/  FADD.FTZ R50, R78, R49 ;  /* 0x000000314e327221 */ /* 0x000fca0000010000 */
[----:B------:R-:W-:-:S07]  /*3800*/  MOV R86, R50 ;  /* 0x0000003200567202 */ /* 0x000fce0000000f00 */
[----:B------:R-:W-:Y:S05]  /*3810*/  WARPSYNC.COLLECTIVE R82, `(.L_x_3683) ;  /* 0x0000000052087348 */ /* 0x000fea0003c00000 */
[----:B------:R0:W1:Y:S02]  /*3820*/  SHFL.BFLY P3, R84, R86, R88, R90 ;  /* 0x0c00005856547389 */ /* 0x000064000006005a */
[----:B01----:R-:W-:Y:S01]  /*3830*/  ENDCOLLECTIVE ;  /* 0x000000000000791b */ /* 0x003fe20003800000 */
.L_x_3683:
[----:B------:R-:W-:Y:S01]  /*3840*/  HFMA2.MMA R88, -RZ, RZ, 0, 2.384185791015625e-07 ;  /* 0x00000004ff587435 */ /* 0x000fe200000001ff */
[----:B------:R-:W-:-:S05]  /*3850*/  MOV R49, R84 ;  /* 0x0000005400317202 */ /* 0x000fca0000000f00 */
[----:B------:R-:W-:-:S05]  /*3860*/  FADD.FTZ R51, R50, R49 ;  /* 0x0000003132337221 */ /* 0x000fca0000010000 */
[----:B------:R-:W-:-:S07]  /*3870*/  MOV R86, R51 ;  /* 0x0000003300567202 */ /* 0x000fce0000000f00 */
[----:B------:R-:W-:Y:S05]  /*3880*/  WARPSYNC.COLLECTIVE R82, `(.L_x_3684) ;  /* 0x0000000052087348 */ /* 0x000fea0003c00000 */
[----:B------:R0:W1:Y:S02]  /*3890*/  SHFL.BFLY P3, R84, R86, R88, R90 ;  /* 0x0c00005856547389 */ /* 0x000064000006005a */
[----:B01----:R-:W-:Y:S01]  /*38a0*/  ENDCOLLECTIVE ;  /* 0x000000000000791b */ /* 0x003fe20003800000 */
.L_x_3684:
[----:B------:R-:W-:Y:S01]  /*38b0*/  HFMA2.MMA R88, -RZ, RZ, 0, 4.76837158203125e-07 ;  /* 0x00000008ff587435 */ /* 0x000fe200000001ff */
[----:B------:R-:W-:-:S05]  /*38c0*/  MOV R48, R84 ;  /* 0x0000005400307202 */ /* 0x000fca0000000f00 */
[----:B------:R-:W-:-:S05]  /*38d0*/  FADD.FTZ R80, R51, R48 ;  /* 0x0000003033507221 */ /* 0x000fca0000010000 */
[----:B------:R-:W-:-:S07]  /*38e0*/  MOV R86, R80 ;  /* 0x0000005000567202 */ /* 0x000fce0000000f00 */
[----:B------:R-:W-:Y:S05]  /*38f0*/  WARPSYNC.COLLECTIVE R82, `(.L_x_3685) ;  /* 0x0000000052087348 */ /* 0x000fea0003c00000 */
[----:B------:R0:W1:Y:S02]  /*3900*/  SHFL.BFLY P3, R84, R86, R88, R90 ;  /* 0x0c00005856547389 */ /* 0x000064000006005a */
[----:B01----:R-:W-:Y:S01]  /*3910*/  ENDCOLLECTIVE ;  /* 0x000000000000791b */ /* 0x003fe20003800000 */
.L_x_3685:
[----:B------:R-:W-:Y:S01]  /*3920*/  HFMA2.MMA R88, -RZ, RZ, 0, 9.5367431640625e-07 ;  /* 0x00000010ff587435 */ /* 0x000fe200000001ff */
[----:B------:R-:W-:-:S05]  /*3930*/  MOV R49, R84 ;  /* 0x0000005400317202 */ /* 0x000fca0000000f00 */
[----:B------:R-:W-:-:S05]  /*3940*/  FADD.FTZ R81, R80, R49 ;  /* 0x0000003150517221 */ /* 0x000fca0000010000 */
[----:B------:R-:W-:-:S07]  /*3950*/  MOV R86, R81 ;  /* 0x0000005100567202 */ /* 0x000fce0000000f00 */
[----:B------:R-:W-:Y:S05]  /*3960*/  WARPSYNC.COLLECTIVE R82, `(.L_x_3686) ;  /* 0x0000000052087348 */ /* 0x000fea0003c00000 */
[----:B------:R0:W1:Y:S02]  /*3970*/  SHFL.BFLY P3, R84, R86, R88, R90 ;  /* 0x0c00005856547389 */ /* 0x000064000006005a */
[----:B01----:R-:W-:Y:S01]  /*3980*/  ENDCOLLECTIVE ;  /* 0x000000000000791b */ /* 0x003fe20003800000 */
.L_x_3686:
        /* <DEDUP_REMOVED lines=72> */
.L_x_3687:
[----:B------:R-:W-:Y:S01]  /*3e10*/  HFMA2.MMA R88, -RZ, RZ, 0, 1.1920928955078125e-07 ;  /* 0x00000002ff587435 */ /* 0x000fe200000001ff */
[----:B------:R-:W-:-:S05]  /*3e20*/  MOV R50, R84 ;  /* 0x0000005400327202 */ /* 0x000fca0000000f00 */
[----:B------:R-:W-:-:S05]  /*3e30*/  FADD.FTZ R50, R49, R50 ;  /* 0x0000003231327221 */ /* 0x000fca0000010000 */
[----:B------:R-:W-:-:S07]  /*3e40*/  MOV R86, R50 ;  /* 0x0000003200567202 */ /* 0x000fce0000000f00 */
[----:B------:R-:W-:Y:S05]  /*3e50*/  WARPSYNC.COLLECTIVE R82, `(.L_x_3688) ;  /* 0x0000000052087348 */ /* 0x000fea0003c00000 */
[----:B------:R0:W1:Y:S02]  /*3e60*/  SHFL.BFLY P3, R84, R86, R88, R90 ;  /* 0x0c00005856547389 */ /* 0x000064000006005a */
[----:B01----:R-:W-:Y:S01]  /*3e70*/  ENDCOLLECTIVE ;  /* 0x000000000000791b */ /* 0x003fe20003800000 */
.L_x_3688:
[----:B------:R-:W-:Y:S01]  /*3e80*/  HFMA2.MMA R88, -RZ, RZ, 0, 2.384185791015625e-07 ;  /* 0x00000004ff587435 */ /* 0x000fe200000001ff */
[----:B------:R-:W-:-:S05]  /*3e90*/  MOV R51, R84 ;  /* 0x0000005400337202 */ /* 0x000fca0000000f00 */
[----:B------:R-:W-:-:S05]  /*3ea0*/  FADD.FTZ R51, R50, R51 ;  /* 0x0000003332337221 */ /* 0x000fca0000010000 */
[----:B------:R-:W-:-:S07]  /*3eb0*/  MOV R86, R51 ;  /* 0x0000003300567202 */ /* 0x000fce0000000f00 */
[----:B------:R-:W-:Y:S05]  /*3ec0*/  WARPSYNC.COLLECTIVE R82, `(.L_x_3689) ;  /* 0x0000000052087348 */ /* 0x000fea0003c00000 */
[----:B------:R0:W1:Y:S02]  /*3ed0*/  SHFL.BFLY P3, R84, R86, R88, R90 ;  /* 0x0c00005856547389 */ /* 0x000064000006005a */
[----:B01----:R-:W-:Y:S01]  /*3ee0*/  ENDCOLLECTIVE ;  /* 0x000000000000791b */ /* 0x003fe20003800000 */
.L_x_3689:
[----:B------:R-:W-:Y:S01]  /*3ef0*/  HFMA2.MMA R88, -RZ, RZ, 0, 4.76837158203125e-07 ;  /* 0x00000008ff587435 */ /* 0x000fe200000001ff */
[----:B------:R-:W-:-:S05]  /*3f00*/  MOV R78, R84 ;  /* 0x00000054004e7202 */ /* 0x000fca0000000f00 */
[----:B------:R-:W-:-:S05]  /*3f10*/  FADD.FTZ R78, R51, R78 ;  /* 0x0000004e334e7221 */ /* 0x000fca0000010000 */
[----:B------:R-:W-:-:S07]  /*3f20*/  MOV R86, R78 ;  /* 0x0000004e00567202 */ /* 0x000fce0000000f00 */
[----:B------:R-:W-:Y:S05]  /*3f30*/  WARPSYNC.COLLECTIVE R82, `(.L_x_3690) ;  /* 0x0000000052087348 */ /* 0x000fea0003c00000 */
[----:B------:R0:W1:Y:S02]  /*3f40*/  SHFL.BFLY P3, R84, R86, R88, R90 ;  /* 0x0c00005856547389 */ /* 0x000064000006005a */
[----:B01----:R-:W-:Y:S01]  /*3f50*/  ENDCOLLECTIVE ;  /* 0x000000000000791b */ /* 0x003fe20003800000 */
.L_x_3690:
[----:B------:R-:W-:Y:S01]  /*3f60*/  HFMA2.MMA R88, -RZ, RZ, 0, 9.5367431640625e-07 ;  /* 0x00000010ff587435 */ /* 0x000fe200000001ff */
[----:B------:R-:W-:-:S05]  /*3f70*/  MOV R81, R84 ;  /* 0x0000005400517202 */ /* 0x000fca0000000f00 */
[----:B------:R-:W-:-:S05]  /*3f80*/  FADD.FTZ R81, R78, R81 ;  /* 0x000000514e517221 */ /* 0x000fca0000010000 */
[----:B------:R-:W-:-:S07]  /*3f90*/  MOV R86, R81 ;  /* 0x0000005100567202 */ /* 0x000fce0000000f00 */
[----:B------:R-:W-:Y:S05]  /*3fa0*/  WARPSYNC.COLLECTIVE R82, `(.L_x_3691) ;  /* 0x0000000052087348 */ /* 0x000fea0003c00000 */
[----:B------:R0:W1:Y:S02]  /*3fb0*/  SHFL.BFLY P3, R84, R86, R88, R90 ;  /* 0x0c00005856547389 */ /* 0x000064000006005a */
[----:B01----:R-:W-:Y:S01]  /*3fc0*/  ENDCOLLECTIVE ;  /* 0x000000000000791b */ /* 0x003fe20003800000 */
.L_x_3691:
[----:B------:R-:W-:Y:S01]  /*3fd0*/  MOV R80, R84 ;  /* 0x0000005400507202 */ /* 0x000fe20000000f00 */
[----:B------:R-:W-:Y:S06]  /*3fe0*/  BRA `(.L_x_3692) ;  /* 0xffffffe400d07947 */ /* 0x000fec000383ffff */
.L_x_3693:
        /* <DEDUP_REMOVED lines=9> */
.L_x_30203:


//--------------------- .text._ZN10layer_norm13ln_fwd_kernelINS_13Kernel_traitsI6__halfS2_S2_S2_fjLj8192ELj1ELj1ELj8ELj16ENS_18Kernel_traits_baseILj8192ES2_S2_S2_S2_fjLj256EEEEELb0ELb1ELb0ELb0EEEvNS_9FwdParamsE --------------------------
	.section	.text._ZN10layer_norm13ln_fwd_kernelINS_13Kernel_traitsI6__halfS2_S2_S2_fjLj8192ELj1ELj1ELj8ELj16ENS_18Kernel_traits_baseILj8192ES2_S2_S2_S2_fjLj256EEEEELb0ELb1ELb0ELb0EEEvNS_9FwdParamsE,"ax",@progbits
	.align	128
        .global         _ZN10layer_norm13ln_fwd_kernelINS_13Kernel_traitsI6__halfS2_S2_S2_fjLj8192ELj1ELj1ELj8ELj16ENS_18Kernel_traits_baseILj8192ES2_S2_S2_S2_fjLj256EEEEELb0ELb1ELb0ELb0EEEvNS_9FwdParamsE
        .type           _ZN10layer_norm13ln_fwd_kernelINS_13Kernel_traitsI6__halfS2_S2_S2_fjLj8192ELj1ELj1ELj8ELj16ENS_18Kernel_traits_baseILj8192ES2_S2_S2_S2_fjLj256EEEEELb0ELb1ELb0ELb0EEEvNS_9FwdParamsE,@function
        .size           _ZN10layer_norm13ln_fwd_kernelINS_13Kernel_traitsI6__halfS2_S2_S2_fjLj8192ELj1ELj1ELj8ELj16ENS_18Kernel_traits_baseILj8192ES2_S2_S2_S2_fjLj256EEEEELb0ELb1ELb0ELb0EEEvNS_9FwdParamsE,(.L_x_30204 - _ZN10layer_norm13ln_fwd_kernelINS_13Kernel_traitsI6__halfS2_S2_S2_fjLj8192ELj1ELj1ELj8ELj16ENS_18Kernel_traits_baseILj8192ES2_S2_S2_S2_fjLj256EEEEELb0ELb1ELb0ELb0EEEvNS_9FwdParamsE)
        .other          _ZN10layer_norm13ln_fwd_kernelINS_13Kernel_traitsI6__halfS2_S2_S2_fjLj8192ELj1ELj1ELj8ELj16ENS_18Kernel_traits_baseILj8192ES2_S2_S2_S2_fjLj256EEEEELb0ELb1ELb0ELb0EEEvNS_9FwdParamsE,@"STO_CUDA_ENTRY STV_DEFAULT"
_ZN10layer_norm13ln_fwd_kernelINS_13Kernel_traitsI6__halfS2_S2_S2_fjLj8192ELj1ELj1ELj8ELj16ENS_18Kernel_traits_baseILj8192ES2_S2_S2_S2_fjLj256EEEEELb0ELb1ELb0ELb0EEEvNS_9FwdParamsE:
.text._ZN10layer_norm13ln_fwd_kernelINS_13Kernel_traitsI6__halfS2_S2_S2_fjLj8192ELj1ELj1ELj8ELj16ENS_18Kernel_traits_baseILj8192ES2_S2_S2_S2_fjLj256EEEEELb0ELb1ELb0ELb0EEEvNS_9FwdParamsE:
        /* <DEDUP_REMOVED lines=24> */
[----:B------:R-:W-:Y:S02]  /*0180*/  ULDC.64 UR6, c[0x0][0x278] ;  /* 0x00009e0000067ab9 */ /* 0x000fe40000000a00 */
[C---:B------:R-:W-:Y:S01]  /*0190*/  LEA R4, P2, R29.reuse, UR6, 0x4 ;  /* 0x000000061d047c11 */ /* 0x040fe2000f8420ff */
[C---:B0-----:R-:W-:Y:S01]  /*01a0*/  IMAD.WIDE.U32 R64, R29.reuse, 0x10, R64 ;  /* 0x000000101d407825 */ /* 0x041fe200078e0040 */
[----:B------:R0:W5:Y:S02]  /*01b0*/  @P1 LDG.E.128 R72, desc[UR4][R2.64] ;  /* 0x0000000402481981 */ /* 0x000164000c1e1d00 */
[----:B------:R-:W-:-:S03]  /*01c0*/  LEA.HI.X R5, R29, UR7, RZ, 0x4, P2 ;  /* 0x000000071d057c11 */ /* 0x000fc600090f24ff */
[----:B------:R-:W5:Y:S04]  /*01d0*/  LDG.E.128 R64, desc[UR4][R64.64] ;  /* 0x0000000440407981 */ /* 0x000f68000c1e1d00 */
[----:B------:R0:W5:Y:S01]  /*01e0*/  LDG.E.128 R48, desc[UR4][R4.64] ;  /* 0x0000000404307981 */ /* 0x000162000c1e1d00 */
[----:B------:R-:W-:Y:S02]  /*01f0*/  LOP3.LUT R29, R29, 0x100, RZ, 0xfc, !PT ;  /* 0x000001001d1d7812 */ /* 0x000fe400078efcff */
[----:B------:R-:W-:Y:S02]  /*0200*/  @!P1 CS2R R72, SRZ ;  /* 0x0000000000489805 */ /* 0x000fe4000001ff00 */
[----:B0-----:R-:W-:-:S07]  /*0210*/  @!P1 CS2R R74, SRZ ;  /* 0x00000000004a9805 */ /* 0x001fce000001ff00 */
.L_x_3695:
[----:B------:R-:W-:Y:S05]  /*0220*/  BSYNC B0 ;  /* 0x0000000000007941 */ /* 0x000fea0003800000 */
.L_x_3694:
        /* <DEDUP_REMOVED lines=12> */
[C---:B------:R-:W-:Y:S02]  /*02f0*/  LEA.HI.X R5, R29.reuse, UR7, RZ, 0x4, P2 ;  /* 0x000000071d057c11 */ /* 0x040fe400090f24ff */
[----:B------:R0:W5:Y:S04]  /*0300*/  LDG.E.128 R20, desc[UR4][R6.64] ;  /* 0x0000000406147981 */ /* 0x000168000c1e1d00 */
[----:B------:R0:W5:Y:S01]  /*0310*/  LDG.E.128 R40, desc[UR4][R4.64] ;  /* 0x0000000404287981 */ /* 0x000162000c1e1d00 */
[----:B------:R-:W-:-:S02]  /*0320*/  IADD3 R29, R29, 0x100, RZ ;  /* 0x000001001d1d7810 */ /* 0x000fc40007ffe0ff */
[----:B------:R-:W-:Y:S02]  /*0330*/  @!P1 CS2R R24, SRZ ;  /* 0x0000000000189805 */ /* 0x000fe4000001ff00 */
[----:B0-----:R-:W-:-:S07]  /*0340*/  @!P1 CS2R R26, SRZ ;  /* 0x00000000001a9805 */ /* 0x001fce000001ff00 */
.L_x_3697:
[----:B------:R-:W-:Y:S05]  /*0350*/  BSYNC B0 ;  /* 0x0000000000007941 */ /* 0x000fea0003800000 */
.L_x_3696:
        /* <DEDUP_REMOVED lines=18> */
.L_x_3699:
[----:B------:R-:W-:Y:S05]  /*0480*/  BSYNC B0 ;  /* 0x0000000000007941 */ /* 0x000fea0003800000 */
.L_x_3698:
        /* <DEDUP_REMOVED lines=15> */
[----:B------:R-:W-:Y:S02]  /*0580*/  @!P1 CS2R R8, SRZ ;  /* 0x0000000000089805 */ /* 0x000fe4000001ff00 */
[----:B0-----:R-:W-:-:S07]  /*0590*/  @!P1 CS2R R10, SRZ ;  /* 0x00000000000a9805 */ /* 0x001fce000001ff00 */
.L_x_3701:
[----:B------:R-:W-:Y:S05]  /*05a0*/  BSYNC B0 ;  /* 0x0000000000007941 */ /* 0x000fea0003800000 */
.L_x_3700:
[----:B------:R-:W0:Y:S02]  /*05b0*/  S2UR UR6, SR_CTAID.X ;  /* 0x00000000000679c3 */ /* 0x000e240000002500 */
[----:B0-----:R-:W-:Y:S01]  /*05c0*/  LEA.HI R111, R60, UR6, RZ, 0x18 ;  /* 0x000000063c6f7c11 */ /* 0x001fe2000f8fc0ff */
[----:B------:R-:W-:-:S03]  /*05d0*/  ULDC UR6, c[0x0][0x214] ;  /* 0x0000850000067ab9 */ /* 0x000fc60000000800 */
[----:B------:R-:W-:-:S13]  /*05e0*/  ISETP.GE.AND P1, PT, R111, UR6, PT ;  /* 0x000000066f007c0c */ /* 0x000fda000bf26270 */
[----:B------:R-:W-:Y:S05]  /*05f0*/  @P1 EXIT ;  /* 0x000000000000194d */ /* 0x000fea0003800000 */
[----:B------:R-:W-:Y:S01]  /*0600*/  SHF.R.S32.HI R0, RZ, 0x3, R0 ;  /* 0x00000003ff007819 */ /* 0x000fe20000011400 */
[--C-:B-----5:R-:W-:Y:S01]  /*0610*/  HADD2.F32 R95, -RZ, R19.reuse.H0_H0 ;  /* 0x20000013ff5f7230 */ /* 0x120fe20000004100 */
[----:B------:R-:W-:Y:S01]  /*0620*/  ULDC.64 UR6, c[0x0][0x270] ;  /* 0x00009c0000067ab9 */ /* 0x000fe20000000a00 */
[----:B------:R-:W-:Y:S01]  /*0630*/  HADD2.F32 R92, -RZ, R19.H1_H1 ;  /* 0x30000013ff5c7230 */ /* 0x000fe20000004100 */
[----:B------:R-:W-:Y:S01]  /*0640*/  ISETP.NE.U32.AND P1, PT, RZ, UR6, PT ;  /* 0x00000006ff007c0c */ /* 0x000fe2000bf25070 */
[--C-:B------:R-:W-:Y:S01]  /*0650*/  HADD2.F32 R19, -RZ, R4.reuse.H0_H0 ;  /* 0x20000004ff137230 */ /* 0x100fe20000004100 */
[----:B------:R-:W-:Y:S01]  /*0660*/  ULDC.U8 UR6, c[0x0][0x2a0] ;  /* 0x0000a80000067ab9 */ /* 0x000fe20000000000 */
[----:B------:R-:W-:Y:S01]  /*0670*/  HADD2.F32 R96, -RZ, R4.H1_H1 ;  /* 0x30000004ff607230 */ /* 0x000fe20000004100 */
[----:B------:R-:W-:Y:S01]  /*0680*/  LOP3.LUT R4, R0, 0xff, RZ, 0xc0, !PT ;  /* 0x000000ff00047812 */ /* 0x000fe200078ec0ff */
[--C-:B------:R-:W-:Y:S01]  /*0690*/  HADD2.F32 R94, -RZ, R5.reuse.H0_H0 ;  /* 0x20000005ff5e7230 */ /* 0x100fe20000004100 */
[----:B------:R-:W-:Y:S01]  /*06a0*/  SHF.R.U32.HI R0, RZ, 0x3, R0 ;  /* 0x00000003ff007819 */ /* 0x000fe20000011600 */
[----:B------:R-:W-:Y:S01]  /*06b0*/  HADD2.F32 R98, -RZ, R5.H1_H1 ;  /* 0x30000005ff627230 */ /* 0x000fe20000004100 */
[----:B------:R-:W-:Y:S01]  /*06c0*/  LOP3.LUT R5, R60, 0xe0, RZ, 0xc0, !PT ;  /* 0x000000e03c057812 */ /* 0x000fe200078ec0ff */
[--C-:B------:R-:W-:Y:S01]  /*06d0*/  HADD2.F32 R97, -RZ, R6.reuse.H0_H0 ;  /* 0x20000006ff617230 */ /* 0x100fe20000004100 */
[----:B------:R-:W-:Y:S01]  /*06e0*/  LOP3.LUT R0, R0, 0x1fffffe0, RZ, 0xc0, !PT ;  /* 0x1fffffe000007812 */ /* 0x000fe200078ec0ff */
[----:B------:R-:W-:Y:S01]  /*06f0*/  HADD2.F32 R100, -RZ, R6.H1_H1 ;  /* 0x30000006ff647230 */ /* 0x000fe20000004100 */
[----:B------:R-:W-:Y:S01]  /*0700*/  VIADDMNMX R5, R4, -R5, RZ, !PT ;  /* 0x8000000504057246 */ /* 0x000fe200078001ff */
[--C-:B------:R-:W-:Y:S01]  /*0710*/  HADD2.F32 R84, -RZ, R13.reuse.H0_H0 ;  /* 0x2000000dff547230 */ /* 0x100fe20000004100 */
[----:B------:R-:W-:Y:S01]  /*0720*/  SHF.L.U32 R6, R60, 0x5, RZ ;  /* 0x000000053c067819 */ /* 0x000fe200000006ff */
[----:B------:R-:W-:Y:S01]  /*0730*/  HADD2.F32 R88, -RZ, R13.H1_H1 ;  /* 0x3000000dff587230 */ /* 0x000fe20000004100 */
[----:B------:R-:W-:Y:S01]  /*0740*/  VIMNMX R5, R5, 0x20, PT ;  /* 0x0000002005057848 */ /* 0x000fe20003fe0100 */
[--C-:B------:R-:W-:Y:S01]  /*0750*/  HADD2.F32 R56, -RZ, R49.reuse.H0_H0 ;  /* 0x20000031ff387230 */ /* 0x100fe20000004100 */
[----:B------:R-:W-:Y:S01]  /*0760*/  LOP3.LUT R13, R6, 0x3e0, RZ, 0xc0, !PT ;  /* 0x000003e0060d7812 */ /* 0x000fe200078ec0ff */
[----:B------:R-:W-:Y:S01]  /*0770*/  HADD2.F32 R55, -RZ, R49.H1_H1 ;  /* 0x30000031ff377230 */ /* 0x000fe20000004100 */
[----:B------:R-:W-:Y:S01]  /*0780*/  IADD3 R5, R5, R0, RZ ;  /* 0x0000000005057210 */ /* 0x000fe20007ffe0ff */
[--C-:B------:R-:W-:Y:S01]  /*0790*/  HADD2.F32 R54, -RZ, R50.reuse.H0_H0 ;  /* 0x20000032ff367230 */ /* 0x100fe20000004100 */
[----:B------:R-:W-:Y:S01]  /*07a0*/  VIADDMNMX R13, R4, -R13, RZ, !PT ;  /* 0x8000000d040d7246 */ /* 0x000fe200078001ff */
[----:B------:R-:W-:Y:S01]  /*07b0*/  HADD2.F32 R53, -RZ, R50.H1_H1 ;  /* 0x30000032ff357230 */ /* 0x000fe20000004100 */
[----:B------:R-:W-:Y:S01]  /*07c0*/  SHF.L.U32 R5, R5, 0x3, RZ ;  /* 0x0000000305057819 */ /* 0x000fe200000006ff */
[--C-:B------:R-:W-:Y:S01]  /*07d0*/  HADD2.F32 R58, -RZ, R48.reuse.H0_H0 ;  /* 0x20000030ff3a7230 */ /* 0x100fe20000004100 */
[----:B------:R-:W-:Y:S01]  /*07e0*/  VIMNMX R13, R13, 0x20, PT ;  /* 0x000000200d0d7848 */ /* 0x000fe20003fe0100 */
[----:B------:R-:W-:Y:S01]  /*07f0*/  HADD2.F32 R57, -RZ, R48.H1_H1 ;  /* 0x30000030ff397230 */ /* 0x000fe20000004100 */
[----:B------:R-:W-:Y:S01]  /*0800*/  I2FP.F32.U32 R5, R5 ;  /* 0x0000000500057245 */ /* 0x000fe20000201000 */
[--C-:B------:R-:W-:Y:S01]  /*0810*/  HADD2.F32 R50, -RZ, R40.reuse.H0_H0 ;  /* 0x20000028ff327230 */ /* 0x100fe20000004100 */
[----:B------:R-:W-:Y:S01]  /*0820*/  IADD3 R13, R0, R13, RZ ;  /* 0x0000000d000d7210 */ /* 0x000fe20007ffe0ff */
[----:B------:R-:W-:Y:S01]  /*0830*/  HADD2.F32 R49, -RZ, R40.H1_H1 ;  /* 0x30000028ff317230 */ /* 0x000fe20000004100 */
[----:B------:R0:W1:Y:S01]  /*0840*/  MUFU.RCP R110, R5 ;  /* 0x00000005006e7308 */ /* 0x0000620000001000 */
[--C-:B------:R-:W-:Y:S01]  /*0850*/  HADD2.F32 R48, -RZ, R41.reuse.H0_H0 ;  /* 0x20000029ff307230 */ /* 0x100fe20000004100 */
[----:B------:R-:W-:Y:S01]  /*0860*/  ISETP.NE.AND P2, PT, RZ, UR6, PT ;  /* 0x00000006ff007c0c */ /* 0x000fe2000bf45270 */
[----:B------:R-:W-:Y:S01]  /*0870*/  HADD2.F32 R47, -RZ, R41.H1_H1 ;  /* 0x30000029ff2f7230 */ /* 0x000fe20000004100 */
[----:B------:R-:W-:Y:S01]  /*0880*/  HFMA2.MMA R0, -RZ, RZ, 0, 5.9604644775390625e-08 ;  /* 0x00000001ff007435 */ /* 0x000fe200000001ff */
[--C-:B------:R-:W-:Y:S01]  /*0890*/  HADD2.F32 R46, -RZ, R42.reuse.H0_H0 ;  /* 0x2000002aff2e7230 */ /* 0x100fe20000004100 */
[----:B------:R-:W-:Y:S01]  /*08a0*/  P2R R114, PR, RZ, 0x4 ;  /* 0x00000004ff727803 */ /* 0x000fe20000000000 */
[----:B------:R-:W-:Y:S01]  /*08b0*/  HADD2.F32 R45, -RZ, R42.H1_H1 ;  /* 0x3000002aff2d7230 */ /* 0x000fe20000004100 */
[----:B------:R-:W-:Y:S01]  /*08c0*/  SHF.L.U32 R108, R13, 0x3, RZ ;  /* 0x000000030d6c7819 */ /* 0x000fe200000006ff */
[--C-:B------:R-:W-:Y:S01]  /*08d0*/  HADD2.F32 R40, -RZ, R33.reuse.H0_H0 ;  /* 0x20000021ff287230 */ /* 0x100fe20000004100 */
[----:B------:R-:W-:Y:S01]  /*08e0*/  ISETP.NE.AND.EX P1, PT, RZ, UR7, PT, P1 ;  /* 0x00000007ff007c0c */ /* 0x000fe2000bf25310 */
        /* <DEDUP_REMOVED lines=44> */
[----:B------:R-:W-:Y:S02]  /*0bb0*/  HADD2.F32 R52, -RZ, R51.H0_H0 ;  /* 0x20000033ff347230 */ /* 0x000fe40000004100 */
[----:B------:R-:W-:Y:S02]  /*0bc0*/  HADD2.F32 R44, -RZ, R43.H0_H0 ;  /* 0x2000002bff2c7230 */ /* 0x000fe40000004100 */
[----:B------:R-:W-:-:S02]  /*0bd0*/  HADD2.F32 R36, -RZ, R35.H0_H0 ;  /* 0x20000023ff247230 */ /* 0x000fc40000004100 */
[----:B------:R-:W-:Y:S02]  /*0be0*/  HADD2.F32 R63, -RZ, R66.H0_H0 ;  /* 0x20000042ff3f7230 */ /* 0x000fe40000004100 */
[----:B------:R-:W-:Y:S02]  /*0bf0*/  HADD2.F32 R22, -RZ, R23.H0_H0 ;  /* 0x20000017ff167230 */ /* 0x000fe40000004100 */
[----:B------:R-:W-:Y:S02]  /*0c00*/  HADD2.F32 R81, -RZ, R25.H0_H0 ;  /* 0x20000019ff517230 */ /* 0x000fe40000004100 */
[----:B------:R-:W-:Y:S02]  /*0c10*/  HADD2.F32 R24, -RZ, R26.H0_H0 ;  /* 0x2000001aff187230 */ /* 0x000fe40000004100 */
[--C-:B------:R-:W-:Y:S02]  /*0c20*/  HADD2.F32 R85, -RZ, R27.reuse.H0_H0 ;  /* 0x2000001bff557230 */ /* 0x100fe40000004100 */
[----:B------:R-:W-:-:S02]  /*0c30*/  HADD2.F32 R82, -RZ, R27.H1_H1 ;  /* 0x3000001bff527230 */ /* 0x000fc40000004100 */
[----:B------:R-:W-:Y:S02]  /*0c40*/  HADD2.F32 R14, -RZ, R15.H0_H0 ;  /* 0x2000000fff0e7230 */ /* 0x000fe40000004100 */
[----:B------:R-:W-:Y:S02]  /*0c50*/  HADD2.F32 R91, -RZ, R17.H0_H0 ;  /* 0x20000011ff5b7230 */ /* 0x000fe40000004100 */
[----:B------:R-:W-:Y:S02]  /*0c60*/  HADD2.F32 R16, -RZ, R18.H0_H0 ;  /* 0x20000012ff107230 */ /* 0x000fe40000004100 */
[----:B------:R-:W-:Y:S02]  /*0c70*/  HADD2.F32 R51, -RZ, R51.H1_H1 ;  /* 0x30000033ff337230 */ /* 0x000fe40000004100 */
[----:B------:R-:W-:Y:S02]  /*0c80*/  HADD2.F32 R43, -RZ, R43.H1_H1 ;  /* 0x3000002bff2b7230 */ /* 0x000fe40000004100 */
[----:B------:R-:W-:-:S02]  /*0c90*/  HADD2.F32 R35, -RZ, R35.H1_H1 ;  /* 0x30000023ff237230 */ /* 0x000fc40000004100 */
[----:B------:R-:W-:Y:S02]  /*0ca0*/  HADD2.F32 R66, -RZ, R66.H1_H1 ;  /* 0x30000042ff427230 */ /* 0x000fe40000004100 */
[----:B------:R-:W-:Y:S02]  /*0cb0*/  HADD2.F32 R23, -RZ, R23.H1_H1 ;  /* 0x30000017ff177230 */ /* 0x000fe40000004100 */
[----:B------:R-:W-:Y:S02]  /*0cc0*/  HADD2.F32 R25, -RZ, R25.H1_H1 ;  /* 0x30000019ff197230 */ /* 0x000fe40000004100 */
[----:B------:R-:W-:Y:S02]  /*0cd0*/  HADD2.F32 R26, -RZ, R26.H1_H1 ;  /* 0x3000001aff1a7230 */ /* 0x000fe40000004100 */
[--C-:B------:R-:W-:Y:S02]  /*0ce0*/  HADD2.F32 R27, -RZ, R12.reuse.H0_H0 ;  /* 0x2000000cff1b7230 */ /* 0x100fe40000004100 */
        /* <DEDUP_REMOVED lines=13> */
[----:B01----:R-:W-:-:S07]  /*0dc0*/  HADD2.F32 R112, -RZ, R11.H1_H1 ;  /* 0x3000000bff707230 */ /* 0x003fce0000004100 */
.L_x_3719:
        /* <DEDUP_REMOVED lines=11> */
[----:B--2---:R-:W-:Y:S01]  /*0e80*/  @P1 HADD2.F32 R116, -RZ, R8.H0_H0 ;  /* 0x20000008ff741230 */ /* 0x004fe20000004100 */
        /* <DEDUP_REMOVED lines=9> */
[----:B------:R-:W-:Y:S01]  /*0f20*/  IADD3 R179, R177, 0x100, RZ ;  /* 0x00000100b1b37810 */ /* 0x000fe20007ffe0ff */
[--C-:B---3--:R-:W-:Y:S02]  /*0f30*/  HADD2.F32 R115, -RZ, R8.reuse.H1_H1 ;  /* 0x30000008ff737230 */ /* 0x108fe40000004100 */
[----:B------:R-:W-:-:S03]  /*0f40*/  HADD2.F32 R113, -RZ, R8.H0_H0 ;  /* 0x20000008ff717230 */ /* 0x000fc60000004100 */
[-C--:B------:R-:W-:Y:S01]  /*0f50*/  FMUL.FTZ R8, R115, R116.reuse ;  /* 0x0000007473087220 */ /* 0x080fe20000410000 */
[--C-:B------:R-:W-:Y:S02]  /*0f60*/  HADD2.F32 R117, -RZ, R9.reuse.H0_H0 ;  /* 0x20000009ff757230 */ /* 0x100fe40000004100 */
[----:B------:R-:W-:Y:S01]  /*0f70*/  FMUL.FTZ R113, R113, R116 ;  /* 0x0000007471717220 */ /* 0x000fe20000410000 */
[----:B------:R-:W-:Y:S02]  /*0f80*/  HADD2.F32 R119, -RZ, R9.H1_H1 ;  /* 0x30000009ff777230 */ /* 0x000fe40000004100 */
[----:B------:R-:W-:Y:S01]  /*0f90*/  FMUL.FTZ R115, R57, R8 ;  /* 0x0000000839737220 */ /* 0x000fe20000410000 */
[----:B--2---:R-:W-:Y:S02]  /*0fa0*/  @P2 HADD2.F32 R8, -RZ, R4.H0_H0 ;  /* 0x20000004ff082230 */ /* 0x004fe40000004100 */
[----:B------:R-:W-:Y:S01]  /*0fb0*/  FMUL.FTZ R113, R58, R113 ;  /* 0x000000713a717220 */ /* 0x000fe20000410000 */
[----:B------:R-:W-:-:S02]  /*0fc0*/  HADD2.F32 R123, -RZ, R10.H1_H1 ;  /* 0x3000000aff7b7230 */ /* 0x000fc40000004100 */
[-C--:B------:R-:W-:Y:S01]  /*0fd0*/  FMUL.FTZ R117, R117, R116.reuse ;  /* 0x0000007475757220 */ /* 0x080fe20000410000 */
[--C-:B------:R-:W-:Y:S02]  /*0fe0*/  HADD2.F32 R125, -RZ, R11.reuse.H0_H0 ;  /* 0x2000000bff7d7230 */ /* 0x100fe40000004100 */
[----:B------:R-:W-:Y:S01]  /*0ff0*/  FMUL.FTZ R118, R119, R116 ;  /* 0x0000007477767220 */ /* 0x000fe20000410000 */
[----:B------:R-:W-:Y:S02]  /*1000*/  HADD2.F32 R121, -RZ, R10.H0_H0 ;  /* 0x2000000aff797230 */ /* 0x000fe40000004100 */
[----:B------:R-:W-:Y:S02]  /*1010*/  HADD2.F32 R11, -RZ, R11.H1_H1 ;  /* 0x3000000bff0b7230 */ /* 0x000fe40000004100 */
[----:B------:R-:W-:Y:S01]  /*1020*/  @P2 FADD.FTZ R113, R8, R113 ;  /* 0x0000007108712221 */ /* 0x000fe20000010000 */
[----:B------:R-:W-:Y:S02]  /*1030*/  @P2 HADD2.F32 R10, -RZ, R4.H1_H1 ;  /* 0x30000004ff0a2230 */ /* 0x000fe40000004100 */
[----:B------:R-:W-:Y:S01]  /*1040*/  FMUL.FTZ R117, R56, R117 ;  /* 0x0000007538757220 */ /* 0x000fe20000410000 */
[----:B------:R-:W-:-:S02]  /*1050*/  @P2 HADD2.F32 R12, -RZ, R5.H0_H0 ;  /* 0x20000005ff0c2230 */ /* 0x000fc40000004100 */
[----:B------:R-:W-:Y:S01]  /*1060*/  FMUL.FTZ R119, R55, R118 ;  /* 0x0000007637777220 */ /* 0x000fe20000410000 */
[----:B------:R-:W-:Y:S02]  /*1070*/  @P2 HADD2.F32 R120, -RZ, R5.H1_H1 ;  /* 0x30000005ff782230 */ /* 0x000fe40000004100 */
[-C--:B------:R-:W-:Y:S01]  /*1080*/  FMUL.FTZ R8, R123, R116.reuse ;  /* 0x000000747b087220 */ /* 0x080fe20000410000 */
[-C--:B------:R-:W-:Y:S01]  /*1090*/  FMUL.FTZ R121, R121, R116.reuse ;  /* 0x0000007479797220 */ /* 0x080fe20000410000 */
[-C--:B------:R-:W-:Y:S01]  /*10a0*/  FMUL.FTZ R125, R125, R116.reuse ;  /* 0x000000747d7d7220 */ /* 0x080fe20000410000 */
[----:B------:R-:W-:Y:S01]  /*10b0*/  FMUL.FTZ R118, R11, R116 ;  /* 0x000000740b767220 */ /* 0x000fe20000410000 */
[----:B------:R-:W-:Y:S01]  /*10c0*/  @P2 FADD.FTZ R115, R10, R115 ;  /* 0x000000730a732221 */ /* 0x000fe20000010000 */
[----:B------:R-:W-:Y:S01]  /*10d0*/  @P2 FADD.FTZ R117, R12, R117 ;  /* 0x000000750c752221 */ /* 0x000fe20000010000 */
[----:B------:R-:W-:Y:S01]  /*10e0*/  @P2 FADD.FTZ R119, R120, R119 ;  /* 0x0000007778772221 */ /* 0x000fe20000010000 */
[----:B------:R-:W-:Y:S01]  /*10f0*/  FMUL.FTZ R123, R53, R8 ;  /* 0x00000008357b7220 */ /* 0x000fe20000410000 */
[----:B------:R-:W-:-:S02]  /*1100*/  @P2 HADD2.F32 R8, -RZ, R6.H0_H0 ;  /* 0x20000006ff082230 */ /* 0x000fc40000004100 */
[----:B------:R-:W-:Y:S01]  /*1110*/  FMUL.FTZ R121, R54, R121 ;  /* 0x0000007936797220 */ /* 0x000fe20000410000 */
[----:B------:R-:W-:Y:S02]  /*1120*/  @P2 HADD2.F32 R10, -RZ, R6.H1_H1 ;  /* 0x30000006ff0a2230 */ /* 0x000fe40000004100 */
[----:B------:R-:W-:Y:S01]  /*1130*/  FMUL.FTZ R125, R52, R125 ;  /* 0x0000007d347d7220 */ /* 0x000fe20000410000 */
[--C-:B------:R-:W-:Y:S02]  /*1140*/  @P2 HADD2.F32 R12, -RZ, R7.reuse.H0_H0 ;  /* 0x20000007ff0c2230 */ /* 0x100fe40000004100 */
[----:B------:R-:W-:Y:S01]  /*1150*/  FMUL.FTZ R127, R51, R118 ;  /* 0x00000076337f7220 */ /* 0x000fe20000410000 */
[----:B------:R-:W-:Y:S02]  /*1160*/  @P2 HADD2.F32 R120, -RZ, R7.H1_H1 ;  /* 0x30000007ff782230 */ /* 0x000fe40000004100 */
[----:B------:R-:W-:Y:S01]  /*1170*/  @P2 FADD.FTZ R121, R8, R121 ;  /* 0x0000007908792221 */ /* 0x000fe20000010000 */
[----:B------:R-:W-:Y:S01]  /*1180*/  @P2 FADD.FTZ R123, R10, R123 ;  /* 0x0000007b0a7b2221 */ /* 0x000fe20000010000 */
[----:B------:R-:W-:Y:S01]  /*1190*/  @P2 FADD.FTZ R125, R12, R125 ;  /* 0x0000007d0c7d2221 */ /* 0x000fe20000010000 */
[----:B------:R-:W-:Y:S01]  /*11a0*/  @P2 FADD.FTZ R127, R120, R127 ;  /* 0x0000007f787f2221 */ /* 0x000fe20000010000 */
[----:B------:R-:W-:-:S02]  /*11b0*/  LEA R12, P2, R177, UR8, 0x4 ;  /* 0x00000008b10c7c11 */ /* 0x000fc4000f8420ff */
[----:B------:R-:W-:Y:S02]  /*11c0*/  F2FP.F16.F32.PACK_AB R10, R123, R121 ;  /* 0x000000797b0a723e */ /* 0x000fe400000000ff */
[----:B------:R-:W-:Y:S02]  /*11d0*/  LEA.HI.X R13, R177, UR9, RZ, 0x4, P2 ;  /* 0x00000009b10d7c11 */ /* 0x000fe400090f24ff */
[----:B------:R-:W-:Y:S02]  /*11e0*/  F2FP.F16.F32.PACK_AB R9, R119, R117 ;  /* 0x000000757709723e */ /* 0x000fe400000000ff */
[----:B------:R-:W-:Y:S02]  /*11f0*/  F2FP.F16.F32.PACK_AB R8, R115, R113 ;  /* 0x000000717308723e */ /* 0x000fe400000000ff */
[----:B------:R-:W-:-:S05]  /*1200*/  F2FP.F16.F32.PACK_AB R11, R127, R125 ;  /* 0x0000007d7f0b723e */ /* 0x000fca00000000ff */
[----:B------:R0:W-:Y:S02]  /*1210*/  STG.E.128 desc[UR4][R12.64], R8 ;  /* 0x000000080c007986 */ /* 0x0001e4000c101d04 */
.L_x_3703:
[----:B------:R-:W-:Y:S05]  /*1220*/  BSYNC B0 ;  /* 0x0000000000007941 */ /* 0x000fea0003800000 */
.L_x_3702:
        /* <DEDUP_REMOVED lines=20> */
[----:B------:R-:W-:-:S02]  /*1370*/  HADD2.F32 R137, -RZ, R10.H0_H0 ;  /* 0x2000000aff897230 */ /* 0x000fc40000004100 */
[-C--:B------:R-:W-:Y:S01]  /*1380*/  FMUL.FTZ R133, R133, R116.reuse ;  /* 0x0000007485857220 */ /* 0x080fe20000410000 */
[----:B------:R-:W-:Y:S02]  /*1390*/  HADD2.F32 R139, -RZ, R10.H1_H1 ;  /* 0x3000000aff8b7230 */ /* 0x000fe40000004100 */
[----:B------:R-:W-:Y:S01]  /*13a0*/  FMUL.FTZ R10, R135, R116 ;  /* 0x00000074870a7220 */ /* 0x000fe20000410000 */
[--C-:B------:R-:W-:Y:S02]  /*13b0*/  HADD2.F32 R141, -RZ, R11.reuse.H0_H0 ;  /* 0x2000000bff8d7230 */ /* 0x100fe40000004100 */
        /* <DEDUP_REMOVED lines=32> */
[----:B------:R1:W-:Y:S01]  /*15c0*/  STG.E.128 desc[UR4][R12.64], R8 ;  /* 0x000000080c007986 */ /* 0x0003e2000c101d04 */
[----:B------:R-:W-:-:S07]  /*15d0*/  IADD3 R179, R179, 0x100, RZ ;  /* 0x00000100b3b37810 */ /* 0x000fce0007ffe0ff */
.L_x_3705:
[----:B------:R-:W-:Y:S05]  /*15e0*/  BSYNC B0 ;  /* 0x0000000000007941 */ /* 0x000fea0003800000 */
.L_x_3704:
        /* <DEDUP_REMOVED lines=59> */
.L_x_3707:
[----:B------:R-:W-:Y:S05]  /*19a0*/  BSYNC B0 ;  /* 0x0000000000007941 */ /* 0x000fea0003800000 */
.L_x_3706:
        /* <DEDUP_REMOVED lines=12> */
[----:B------:R-:W-:Y:S02]  /*1a70*/  HADD2.F32 R161, -RZ, R8.H0_H0 ;  /* 0x20000008ffa17230 */ /* 0x000fe40000004100 */
[----:B------:R-:W-:-:S02]  /*1a80*/  HADD2.F32 R167, -RZ, R9.H1_H1 ;  /* 0x30000009ffa77230 */ /* 0x000fc40000004100 */
[-C--:B------:R-:W-:Y:S01]  /*1a90*/  FMUL.FTZ R8, R163, R116.reuse ;  /* 0x00000074a3087220 */ /* 0x080fe20000410000 */
[--C-:B------:R-:W-:Y:S02]  /*1aa0*/  HADD2.F32 R171, -RZ, R10.reuse.H1_H1 ;  /* 0x3000000affab7230 */ /* 0x100fe40000004100 */
[----:B------:R-:W-:Y:S01]  /*1ab0*/  FMUL.FTZ R161, R161, R116 ;  /* 0x00000074a1a17220 */ /* 0x000fe20000410000 */
[----:B------:R-:W-:Y:S02]  /*1ac0*/  HADD2.F32 R165, -RZ, R9.H0_H0 ;  /* 0x20000009ffa57230 */ /* 0x000fe40000004100 */
[----:B------:R-:W-:Y:S02]  /*1ad0*/  HADD2.F32 R169, -RZ, R10.H0_H0 ;  /* 0x2000000affa97230 */ /* 0x000fe40000004100 */
[--C-:B------:R-:W-:Y:S02]  /*1ae0*/  HADD2.F32 R173, -RZ, R11.reuse.H0_H0 ;  /* 0x2000000bffad7230 */ /* 0x100fe40000004100 */
[----:B------:R-:W-:Y:S01]  /*1af0*/  FMUL.FTZ R163, R33, R8 ;  /* 0x0000000821a37220 */ /* 0x000fe20000410000 */
[----:B------:R-:W-:-:S02]  /*1b00*/  HADD2.F32 R11, -RZ, R11.H1_H1 ;  /* 0x3000000bff0b7230 */ /* 0x000fc40000004100 */
[-C--:B------:R-:W-:Y:S01]  /*1b10*/  FMUL.FTZ R10, R167, R116.reuse ;  /* 0x00000074a70a7220 */ /* 0x080fe20000410000 */
[--C-:B--2---:R-:W-:Y:S02]  /*1b20*/  @P2 HADD2.F32 R8, -RZ, R4.reuse.H0_H0 ;  /* 0x20000004ff082230 */ /* 0x104fe40000004100 */
[-C--:B------:R-:W-:Y:S01]  /*1b30*/  FMUL.FTZ R12, R171, R116.reuse ;  /* 0x00000074ab0c7220 */ /* 0x080fe20000410000 */
[----:B------:R-:W-:Y:S02]  /*1b40*/  @P2 HADD2.F32 R118, -RZ, R4.H1_H1 ;  /* 0x30000004ff762230 */ /* 0x000fe40000004100 */
[----:B------:R-:W-:Y:S01]  /*1b50*/  FMUL.FTZ R161, R34, R161 ;  /* 0x000000a122a17220 */ /* 0x000fe20000410000 */
[-C--:B------:R-:W-:Y:S01]  /*1b60*/  FMUL.FTZ R165, R165, R116.reuse ;  /* 0x00000074a5a57220 */ /* 0x080fe20000410000 */
[-C--:B------:R-:W-:Y:S01]  /*1b70*/  FMUL.FTZ R169, R169, R116.reuse ;  /* 0x00000074a9a97220 */ /* 0x080fe20000410000 */
[-C--:B------:R-:W-:Y:S01]  /*1b80*/  FMUL.FTZ R173, R173, R116.reuse ;  /* 0x00000074adad7220 */ /* 0x080fe20000410000 */
[----:B------:R-:W-:Y:S01]  /*1b90*/  FMUL.FTZ R116, R11, R116 ;  /* 0x000000740b747220 */ /* 0x000fe20000410000 */
[----:B------:R-:W-:Y:S01]  /*1ba0*/  FMUL.FTZ R167, R31, R10 ;  /* 0x0000000a1fa77220 */ /* 0x000fe20000410000 */
        /* <DEDUP_REMOVED lines=10> */
[----:B------:R-:W-:Y:S01]  /*1c50*/  FMUL.FTZ R175, R3, R116 ;  /* 0x0000007403af7220 */ /* 0x000fe20000410000 */
[----:B------:R-:W-:-:S02]  /*1c60*/  @P2 HADD2.F32 R12, -RZ, R7.H0_H0 ;  /* 0x20000007ff0c2230 */ /* 0x000fc40000004100 */
[----:B------:R-:W-:Y:S02]  /*1c70*/  @P2 HADD2.F32 R118, -RZ, R7.H1_H1 ;  /* 0x30000007ff762230 */ /* 0x000fe40000004100 */
[----:B------:R-:W-:Y:S01]  /*1c80*/  @P2 FADD.FTZ R165, R120, R165 ;  /* 0x000000a578a52221 */ /* 0x000fe20000010000 */
[----:B------:R-:W-:Y:S01]  /*1c90*/  @P2 FADD.FTZ R167, R122, R167 ;  /* 0x000000a77aa72221 */ /* 0x000fe20000010000 */
[----:B------:R-:W-:Y:S01]  /*1ca0*/  @P2 FADD.FTZ R169, R8, R169 ;  /* 0x000000a908a92221 */ /* 0x000fe20000010000 */
[----:B------:R-:W-:Y:S01]  /*1cb0*/  @P2 FADD.FTZ R171, R10, R171 ;  /* 0x000000ab0aab2221 */ /* 0x000fe20000010000 */
[----:B------:R-:W-:Y:S01]  /*1cc0*/  @P2 FADD.FTZ R173, R12, R173 ;  /* 0x000000ad0cad2221 */ /* 0x000fe20000010000 */
[----:B------:R-:W-:Y:S01]  /*1cd0*/  @P2 FADD.FTZ R175, R118, R175 ;  /* 0x000000af76af2221 */ /* 0x000fe20000010000 */
[----:B------:R-:W-:Y:S02]  /*1ce0*/  LEA R12, P2, R179, UR8, 0x4 ;  /* 0x00000008b30c7c11 */ /* 0x000fe4000f8420ff */
[----:B------:R-:W-:-:S02]  /*1cf0*/  F2FP.F16.F32.PACK_AB R10, R171, R169 ;  /* 0x000000a9ab0a723e */ /* 0x000fc400000000ff */
[----:B------:R-:W-:Y:S02]  /*1d00*/  LEA.HI.X R13, R179, UR9, RZ, 0x4, P2 ;  /* 0x00000009b30d7c11 */ /* 0x000fe400090f24ff */
[----:B------:R-:W-:Y:S02]  /*1d10*/  F2FP.F16.F32.PACK_AB R9, R167, R165 ;  /* 0x000000a5a709723e */ /* 0x000fe400000000ff */
[----:B------:R-:W-:Y:S02]  /*1d20*/  F2FP.F16.F32.PACK_AB R8, R163, R161 ;  /* 0x000000a1a308723e */ /* 0x000fe400000000ff */
[----:B------:R-:W-:-:S05]  /*1d30*/  F2FP.F16.F32.PACK_AB R11, R175, R173 ;  /* 0x000000adaf0b723e */ /* 0x000fca00000000ff */
[----:B------:R3:W-:Y:S02]  /*1d40*/  STG.E.128 desc[UR4][R12.64], R8 ;  /* 0x000000080c007986 */ /* 0x0007e4000c101d04 */
.L_x_3709:
[----:B------:R-:W-:Y:S05]  /*1d50*/  BSYNC B0 ;  /* 0x0000000000007941 */ /* 0x000fea0003800000 */
.L_x_3708:
        /* <DEDUP_REMOVED lines=129> */
.L_x_3730:
[----:B------:R-:W-:Y:S01]  /*2570*/  LOP3.LUT P2, RZ, R60, 0x1f, RZ, 0xc0, !PT ;  /* 0x0000001f3cff7812 */ /* 0x000fe2000784c0ff */
[----:B------:R-:W-:Y:S05]  /*2580*/  WARPSYNC.ALL ;  /* 0x0000000000007948 */ /* 0x000fea0003800000 */
[----:B------:R-:W-:Y:S01]  /*2590*/  LOP3.LUT R11, R9, 0x7, RZ, 0xc0, !PT ;  /* 0x00000007090b7812 */ /* 0x000fe200078ec0ff */
[----:B-1----:R-:W-:-:S06]  /*25a0*/  FADD.FTZ R9, R116, R179 ;  /* 0x000000b374097221 */ /* 0x002fcc0000010000 */
        /* <DEDUP_REMOVED lines=15> */
[----:B------:R-:W-:Y:S01]  /*26a0*/  CS2R R8, SRZ ;  /* 0x0000000000087805 */ /* 0x000fe2000001ff00 */
[----:B------:R-:W-:Y:S01]  /*26b0*/  HFMA2.MMA R0, -RZ, RZ, 0, 0 ;  /* 0x00000000ff007435 */ /* 0x000fe200000001ff */
[----:B------:R-:W-:-:S05]  /*26c0*/  @!P2 LEA R10, R10, R13, 0x3 ;  /* 0x0000000d0a0aa211 */ /* 0x000fca00078e18ff */
[----:B------:R-:W-:Y:S01]  /*26d0*/  @!P2 MOV R0, R108 ;  /* 0x0000006c0000a202 */ /* 0x000fe20000000f00 */
[----:B------:R-:W-:Y:S01]  /*26e0*/  @!P2 LDS.64 R8, [R10] ;  /* 0x000000000a08a984 */ /* 0x000fe20000000a00 */
[----:B------:R-:W-:-:S03]  /*26f0*/  LOP3.LUT P2, RZ, R11, 0x1f, R60, 0xf8, !PT ;  /* 0x0000001f0bff7812 */ /* 0x000fc6000784f83c */
[----:B------:R-:W1:Y:S02]  /*2700*/  SHFL.DOWN PT, R13, R0, 0x4, 0x1f ;  /* 0x08801f00000d7f89 */ /* 0x000e6400000e0000 */
[----:B-1----:R-:W-:Y:S02]  /*2710*/  IADD3 R12, R13, R0, RZ ;  /* 0x000000000d0c7210 */ /* 0x002fe40007ffe0ff */
[----:B------:R-:W-:Y:S02]  /*2720*/  I2FP.F32.S32 R120, R13 ;  /* 0x0000000d00787245 */ /* 0x000fe40000201400 */
[----:B0-----:R-:W-:Y:S01]  /*2730*/  I2FP.F32.S32 R116, R12 ;  /* 0x0000000c00747245 */ /* 0x001fe20000201400 */
        /* <DEDUP_REMOVED lines=11> */
[----:B------:R-:W-:Y:S01]  /*27f0*/  I2FP.F32.S32 R12, R122 ;  /* 0x0000007a000c7245 */ /* 0x000fe20000201400 */
[----:B------:R-:W-:Y:S01]  /*2800*/  SHFL.DOWN PT, R185, R122, 0x1, 0x1f ;  /* 0x08201f007ab97f89 */ /* 0x000fe200000e0000 */
[----:B------:R-:W-:Y:S01]  /*2810*/  I2FP.F32.S32 R183, R183 ;  /* 0x000000b700b77245 */ /* 0x000fe20000201400 */
[----:B------:R-:W-:Y:S01]  /*2820*/  FMUL.FTZ R8, R8, R13 ;  /* 0x0000000d08087220 */ /* 0x000fe20000410000 */
[----:B--2---:R-:W-:Y:S01]  /*2830*/  FADD.FTZ R13, R10, R9 ;  /* 0x000000090a0d7221 */ /* 0x004fe20000010000 */
[----:B------:R-:W0:Y:S01]  /*2840*/  SHFL.DOWN PT, R0, R181, 0x2, 0x1f ;  /* 0x08401f00b5007f89 */ /* 0x000e2200000e0000 */
[----:B------:R-:W1:Y:S01]  /*2850*/  MUFU.RCP R10, R12 ;  /* 0x0000000c000a7308 */ /* 0x000e620000001000 */
[----:B------:R-:W-:-:S04]  /*2860*/  FMUL.FTZ R8, R8, R120 ;  /* 0x0000007808087220 */ /* 0x000fc80000410000 */
[----:B------:R-:W-:-:S05]  /*2870*/  FFMA.FTZ R8, R118, R8, R13 ;  /* 0x0000000876087223 */ /* 0x000fca000001000d */
[----:B------:R-:W2:Y:S01]  /*2880*/  SHFL.DOWN PT, R9, R8, 0x2, 0x1f ;  /* 0x08401f0008097f89 */ /* 0x000ea200000e0000 */
[----:B0-----:R-:W-:Y:S01]  /*2890*/  FMUL.FTZ R13, R0, R183 ;  /* 0x000000b7000d7220 */ /* 0x001fe20000410000 */
[----:B------:R-:W-:-:S03]  /*28a0*/  FADD.FTZ R0, R181, -R0 ;  /* 0x80000000b5007221 */ /* 0x000fc60000010000 */
[----:B------:R-:W-:-:S04]  /*28b0*/  FFMA.FTZ R13, R116, R181, R13 ;  /* 0x000000b5740d7223 */ /* 0x000fc8000001000d */
[----:B-1----:R-:W-:Y:S01]  /*28c0*/  FMUL.FTZ R179, R10, R13 ;  /* 0x0000000d0ab37220 */ /* 0x002fe20000410000 */
[----:B------:R-:W-:Y:S01]  /*28d0*/  FMUL.FTZ R13, R0, R0 ;  /* 0x00000000000d7220 */ /* 0x000fe20000410000 */
[-C--:B------:R-:W-:Y:S01]  /*28e0*/  IADD3 R0, R122, R185.reuse, RZ ;  /* 0x000000b97a007210 */ /* 0x080fe20007ffe0ff */
[----:B--2---:R-:W-:Y:S01]  /*28f0*/  FADD.FTZ R9, R8, R9 ;  /* 0x0000000908097221 */ /* 0x004fe20000010000 */
[----:B------:R-:W-:Y:S01]  /*2900*/  I2FP.F32.S32 R185, R185 ;  /* 0x000000b900b97245 */ /* 0x000fe20000201400 */
[----:B------:R-:W0:Y:S01]  /*2910*/  SHFL.DOWN PT, R118, R179, 0x1, 0x1f ;  /* 0x08201f00b3767f89 */ /* 0x000e2200000e0000 */
[----:B------:R-:W-:Y:S01]  /*2920*/  FMUL.FTZ R13, R116, R13 ;  /* 0x0000000d740d7220 */ /* 0x000fe20000410000 */
[----:B------:R-:W-:-:S03]  /*2930*/  I2FP.F32.S32 R116, R0 ;  /* 0x0000000000747245 */ /* 0x000fc60000201400 */
[----:B------:R-:W-:-:S03]  /*2940*/  FMUL.FTZ R13, R13, R183 ;  /* 0x000000b70d0d7220 */ /* 0x000fc60000410000 */
[----:B------:R-:W1:Y:S01]  /*2950*/  MUFU.RCP R116, R116 ;  /* 0x0000007400747308 */ /* 0x000e620000001000 */
[----:B------:R-:W-:Y:S02]  /*2960*/  FFMA.FTZ R9, R10, R13, R9 ;  /* 0x0000000d0a097223 */ /* 0x000fe40000010009 */
[----:B------:R-:W2:Y:S03]  /*2970*/  @!P2 LDC.64 R10, c[0x0][0x250] ;  /* 0x00009400ff0aab82 */ /* 0x000ea60000000a00 */
[----:B------:R-:W3:Y:S01]  /*2980*/  SHFL.DOWN PT, R0, R9, 0x1, 0x1f ;  /* 0x08201f0009007f89 */ /* 0x000ee200000e0000 */
[----:B0-----:R-:W-:Y:S01]  /*2990*/  FMUL.FTZ R13, R118, R185 ;  /* 0x000000b9760d7220 */ /* 0x001fe20000410000 */
[----:B------:R-:W-:-:S03]  /*29a0*/  FADD.FTZ R118, R179, -R118 ;  /* 0x80000076b3767221 */ /* 0x000fc60000010000 */
[----:B------:R-:W-:-:S04]  /*29b0*/  FFMA.FTZ R13, R12, R179, R13 ;  /* 0x000000b30c0d7223 */ /* 0x000fc8000001000d */
[----:B-1----:R-:W-:Y:S01]  /*29c0*/  FMUL.FTZ R8, R116, R13 ;  /* 0x0000000d74087220 */ /* 0x002fe20000410000 */
[----:B------:R-:W-:Y:S01]  /*29d0*/  FMUL.FTZ R13, R118, R118 ;  /* 0x00000076760d7220 */ /* 0x000fe20000410000 */
[----:B--2---:R-:W-:-:S04]  /*29e0*/  @!P2 IMAD.WIDE R10, R111, 0x4, R10 ;  /* 0x000000046f0aa825 */ /* 0x004fc800078e020a */
[----:B------:R-:W-:Y:S01]  /*29f0*/  FMUL.FTZ R12, R12, R13 ;  /* 0x0000000d0c0c7220 */ /* 0x000fe20000410000 */
[----:B---3--:R-:W-:Y:S01]  /*2a00*/  FADD.FTZ R13, R9, R0 ;  /* 0x00000000090d7221 */ /* 0x008fe20000010000 */
[----:B------:R0:W1:Y:S02]  /*2a10*/  SHFL.IDX PT, R181, R8, RZ, 0x1f ;  /* 0x00001fff08b57589 */ /* 0x00006400000e0000 */
[----:B------:R-:W-:-:S04]  /*2a20*/  FMUL.FTZ R12, R12, R185 ;  /* 0x000000b90c0c7220 */ /* 0x000fc80000410000 */
[----:B------:R-:W-:Y:S02]  /*2a30*/  FFMA.FTZ R12, R116, R12, R13 ;  /* 0x0000000c740c7223 */ /* 0x000fe4000001000d */
[----:B------:R-:W2:Y:S03]  /*2a40*/  LDC R116, c[0x0][0x2d8] ;  /* 0x0000b600ff747b82 */ /* 0x000ea60000000800 */
[----:B------:R-:W2:Y:S05]  /*2a50*/  SHFL.IDX PT, R179, R12, RZ, 0x1f ;  /* 0x00001fff0cb37589 */ /* 0x000eaa00000e0000 */
[----:B0-----:R-:W0:Y:S01]  /*2a60*/  @!P2 LDC.64 R8, c[0x0][0x258] ;  /* 0x00009600ff08ab82 */ /* 0x001e220000000a00 */
[C---:B-1----:R-:W-:Y:S01]  /*2a70*/  FMUL.FTZ R0, R181.reuse, R181 ;  /* 0x000000b5b5007220 */ /* 0x042fe20000410000 */
[----:B------:R1:W-:Y:S01]  /*2a80*/  @!P2 STG.E desc[UR4][R10.64], R181 ;  /* 0x000000b50a00a986 */ /* 0x0003e2000c101904 */
[----:B------:R-:W-:-:S03]  /*2a90*/  FSEL R126, R181, RZ, !P3 ;  /* 0x000000ffb57e7208 */ /* 0x000fc60005800000 */
[----:B------:R-:W-:Y:S01]  /*2aa0*/  FSEL R13, R0, RZ, P3 ;  /* 0x000000ff000d7208 */ /* 0x000fe20001800000 */
[----:B--2---:R-:W-:-:S04]  /*2ab0*/  FFMA.FTZ R0, R179, UR10, R116 ;  /* 0x0000000ab3007c23 */ /* 0x004fc80008010074 */
[----:B------:R-:W-:Y:S01]  /*2ac0*/  FADD.FTZ R0, R0, R13 ;  /* 0x0000000d00007221 */ /* 0x000fe20000010000 */
[----:B0-----:R-:W-:-:S03]  /*2ad0*/  @!P2 IMAD.WIDE R8, R111, 0x4, R8 ;  /* 0x000000046f08a825 */ /* 0x001fc600078e0208 */
[----:B------:R-:W0:Y:S02]  /*2ae0*/  MUFU.RSQ R179, R0 ;  /* 0x0000000000b37308 */ /* 0x000e240000001400 */
[----:B0-----:R1:W-:Y:S01]  /*2af0*/  @!P2 STG.E desc[UR4][R8.64], R179 ;  /* 0x000000b30800a986 */ /* 0x0013e2000c101904 */
[----:B------:R-:W-:Y:S05]  /*2b00*/  @!P0 BRA `(.L_x_3712) ;  /* 0x0000000000808947 */ /* 0x000fea0003800000 */
[----:B------:R-:W0:Y:S01]  /*2b10*/  LDC.64 R12, c[0x0][0x2b8] ;  /* 0x0000ae00ff0c7b82 */ /* 0x000e220000000a00 */
[--C-:B------:R-:W-:Y:S01]  /*2b20*/  FADD.FTZ R0, R113, -R126.reuse ;  /* 0x8000007e71007221 */ /* 0x100fe20000010000 */
[--C-:B-1----:R-:W-:Y:S01]  /*2b30*/  FADD.FTZ R8, R115, -R126.reuse ;  /* 0x8000007e73087221 */ /* 0x102fe20000010000 */
        /* <DEDUP_REMOVED lines=26> */
[----:B------:R-:W-:Y:S02]  /*2ce0*/  F2FP.F16.F32.PACK_AB R11, R183, R122 ;  /* 0x0000007ab70b723e */ /* 0x000fe400000000ff */
[----:B------:R-:W-:-:S03]  /*2cf0*/  IADD3 R177, R177, 0x100, RZ ;  /* 0x00000100b1b17810 */ /* 0x000fc60007ffe0ff */
[----:B------:R0:W-:Y:S04]  /*2d00*/  STG.E.128 desc[UR4][R12.64], R8 ;  /* 0x000000080c007986 */ /* 0x0001e8000c101d04 */
.L_x_3712:
[----:B------:R-:W-:Y:S05]  /*2d10*/  BSYNC B0 ;  /* 0x0000000000007941 */ /* 0x000fea0003800000 */
.L_x_3711:
[----:B------:R-:W-:Y:S01]  /*2d20*/  ISETP.GE.U32.AND P2, PT, R59, 0x200, PT ;  /* 0x000002003b00780c */ /* 0x000fe20003f46070 */
[----:B------:R-:W-:-:S12]  /*2d30*/  BSSY B0, `(.L_x_3713) ;  /* 0x0000022000007945 */ /* 0x000fd80003800000 */
[----:B------:R-:W-:Y:S05]  /*2d40*/  @!P2 BRA `(.L_x_3714) ;  /* 0x000000000080a947 */ /* 0x000fea0003800000 */
[----:B0-----:R-:W0:Y:S01]  /*2d50*/  LDC.64 R12, c[0x0][0x2b8] ;  /* 0x0000ae00ff0c7b82 */ /* 0x001e220000000a00 */
        /* <DEDUP_REMOVED lines=31> */
.L_x_3714:
[----:B------:R-:W-:Y:S05]  /*2f50*/  BSYNC B0 ;  /* 0x0000000000007941 */ /* 0x000fea0003800000 */
.L_x_3713:
[----:B------:R-:W-:Y:S01]  /*2f60*/  ISETP.GE.U32.AND P2, PT, R59, 0x300, PT ;  /* 0x000003003b00780c */ /* 0x000fe20003f46070 */
[----:B------:R-:W-:-:S12]  /*2f70*/  BSSY B0, `(.L_x_3715) ;  /* 0x0000022000007945 */ /* 0x000fd80003800000 */
[----:B------:R-:W-:Y:S05]  /*2f80*/  @!P2 BRA `(.L_x_3716) ;  /* 0x000000000080a947 */ /* 0x000fea0003800000 */
[----:B0-2---:R-:W0:Y:S01]  /*2f90*/  LDC.64 R12, c[0x0][0x2b8] ;  /* 0x0000ae00ff0c7b82 */ /* 0x005e220000000a00 */
        /* <DEDUP_REMOVED lines=31> */
.L_x_3716:
[----:B------:R-:W-:Y:S05]  /*3190*/  BSYNC B0 ;  /* 0x0000000000007941 */ /* 0x000fea0003800000 */
.L_x_3715:
[----:B------:R-:W-:Y:S01]  /*31a0*/  ISETP.GE.U32.AND P2, PT, R59, 0x400, PT ;  /* 0x000004003b00780c */ /* 0x000fe20003f46070 */
[----:B------:R-:W-:-:S12]  /*31b0*/  BSSY B0, `(.L_x_3717) ;  /* 0x0000021000007945 */ /* 0x000fd80003800000 */
[----:B------:R-:W-:Y:S05]  /*31c0*/  @!P2 BRA `(.L_x_3718) ;  /* 0x00000000007ca947 */ /* 0x000fea0003800000 */
[----:B0-23--:R-:W0:Y:S01]  /*31d0*/  LDC.64 R12, c[0x0][0x2b8] ;  /* 0x0000ae00ff0c7b82 */ /* 0x00de220000000a00 */
[--C-:B-1----:R-:W-:Y:S01]  /*31e0*/  FADD.FTZ R10, R165, -R126.reuse ;  /* 0x8000007ea50a7221 */ /* 0x102fe20000010000 */
        /* <DEDUP_REMOVED lines=27> */
[----:B------:R-:W-:-:S05]  /*33a0*/  F2FP.F16.F32.PACK_AB R8, R179, R0 ;  /* 0x00000000b308723e */ /* 0x000fca00000000ff */
[----:B------:R4:W-:Y:S02]  /*33b0*/  STG.E.128 desc[UR4][R12.64], R8 ;  /* 0x000000080c007986 */ /* 0x0009e4000c101d04 */
.L_x_3718:
[----:B------:R-:W-:Y:S05]  /*33c0*/  BSYNC B0 ;  /* 0x0000000000007941 */ /* 0x000fea0003800000 */
.L_x_3717:
[----:B------:R-:W-:Y:S02]  /*33d0*/  IADD3 R111, R111, UR12, RZ ;  /* 0x0000000c6f6f7c10 */ /* 0x000fe4000fffe0ff */
[----:B------:R-:W-:Y:S02]  /*33e0*/  SEL R0, RZ, 0x1, P4 ;  /* 0x00000001ff007807 */ /* 0x000fe40002000000 */
[----:B------:R-:W-:-:S13]  /*33f0*/  ISETP.GE.AND P2, PT, R111, UR13, PT ;  /* 0x0000000d6f007c0c */ /* 0x000fda000bf46270 */
[----:B------:R-:W-:Y:S05]  /*3400*/  @!P2 BRA `(.L_x_3719) ;  /* 0xffffffd80070a947 */ /* 0x000fea000383ffff */
[----:B------:R-:W-:Y:S05]  /*3410*/  EXIT ;  /* 0x000000000000794d */ /* 0x000fea0003800000 */
.L_x_3710:
[----:B------:R-:W-:Y:S01]  /*3420*/  HFMA2.MMA R122, -RZ, RZ, 0, 5.9604644775390625e-08 ;  /* 0x00000001ff7a7435 */ /* 0x000fe200000001ff */
[----:B------:R-:W-:Y:S02]  /*3430*/  MOV R181, R12 ;  /* 0x0000000c00b57202 */ /* 0x000fe40000000f00 */
[----:B------:R-:W-:Y:S02]  /*3440*/  MOV R183, 0x1f ;  /* 0x0000001f00b77802 */ /* 0x000fe40000000f00 */
[----:B------:R-:W-:-:S07]  /*3450*/  MOV R118, 0xffffffff ;  /* 0xffffffff00767802 */ /* 0x000fce0000000f00 */
[----:B------:R-:W-:Y:S05]  /*3460*/  WARPSYNC.COLLECTIVE R118, `(.L_x_3720) ;  /* 0x0000000076087348 */ /* 0x000fea0003c00000 */
[----:B------:R0:W1:Y:S02]  /*3470*/  SHFL.BFLY P6, R120, R181, R122, R183 ;  /* 0x0c00007ab5787389 */ /* 0x00006400000c00b7 */
[----:B01----:R-:W-:Y:S01]  /*3480*/  ENDCOLLECTIVE ;  /* 0x000000000000791b */ /* 0x003fe20003800000 */
.L_x_3720:
[----:B------:R-:W-:Y:S01]  /*3490*/  HFMA2.MMA R122, -RZ, RZ, 0, 1.1920928955078125e-07 ;  /* 0x00000002ff7a7435 */ /* 0x000fe200000001ff */
[----:B------:R-:W-:-:S05]  /*34a0*/  MOV R11, R120 ;  /* 0x00000078000b7202 */ /* 0x000fca0000000f00 */
[----:B------:R-:W-:-:S05]  /*34b0*/  FADD.FTZ R11, R12, R11 ;  /* 0x0000000b0c0b7221 */ /* 0x000fca0000010000 */
[----:B------:R-:W-:-:S07]  /*34c0*/  MOV R181, R11 ;  /* 0x0000000b00b57202 */ /* 0x000fce0000000f00 */
[----:B------:R-:W-:Y:S05]  /*34d0*/  WARPSYNC.COLLECTIVE R118, `(.L_x_3721) ;  /* 0x0000000076087348 */ /* 0x000fea0003c00000 */
[----:B------:R0:W1:Y:S02]  /*34e0*/  SHFL.BFLY P6, R120, R181, R122, R183 ;  /* 0x0c00007ab5787389 */ /* 0x00006400000c00b7 */
[----:B01----:R-:W-:Y:S01]  /*34f0*/  ENDCOLLECTIVE ;  /* 0x000000000000791b */ /* 0x003fe20003800000 */
.L_x_3721:
[----:B------:R-:W-:Y:S01]  /*3500*/  HFMA2.MMA R122, -RZ, RZ, 0, 2.384185791015625e-07 ;  /* 0x00000004ff7a7435 */ /* 0x000fe200000001ff */
[----:B------:R-:W-:-:S05]  /*3510*/  MOV R0, R120 ;  /* 0x0000007800007202 */ /* 0x000fca0000000f00 */
[----:B------:R-:W-:-:S05]  /*3520*/  FADD.FTZ R13, R11, R0 ;  /* 0x000000000b0d7221 */ /* 0x000fca0000010000 */
[----:B------:R-:W-:-:S07]  /*3530*/  MOV R181, R13 ;  /* 0x0000000d00b57202 */ /* 0x000fce0000000f00 */
[----:B------:R-:W-:Y:S05]  /*3540*/  WARPSYNC.COLLECTIVE R118, `(.L_x_3722) ;  /* 0x0000000076087348 */ /* 0x000fea0003c00000 */
[----:B------:R0:W1:Y:S02]  /*3550*/  SHFL.BFLY P6, R120, R181, R122, R183 ;  /* 0x0c00007ab5787389 */ /* 0x00006400000c00b7 */
[----:B01----:R-:W-:Y:S01]  /*3560*/  ENDCOLLECTIVE ;  /* 0x000000000000791b */ /* 0x003fe20003800000 */
.L_x_3722:
[----:B------:R-:W-:Y:S01]  /*3570*/  HFMA2.MMA R122, -RZ, RZ, 0, 4.76837158203125e-07 ;  /* 0x00000008ff7a7435 */ /* 0x000fe200000001ff */
[----:B------:R-:W-:-:S05]  /*3580*/  MOV R0, R120 ;  /* 0x0000007800007202 */ /* 0x000fca0000000f00 */
[----:B------:R-:W-:-:S05]  /*3590*/  FADD.FTZ R116, R13, R0 ;  /* 0x000000000d747221 */ /* 0x000fca0000010000 */
[----:B------:R-:W-:-:S07]  /*35a0*/  MOV R181, R116 ;  /* 0x0000007400b57202 */ /* 0x000fce0000000f00 */
[----:B------:R-:W-:Y:S05]  /*35b0*/  WARPSYNC.COLLECTIVE R118, `(.L_x_3723) ;  /* 0x0000000076087348 */ /* 0x000fea0003c00000 */
[----:B------:R0:W1:Y:S02]  /*35c0*/  SHFL.BFLY P6, R120, R181, R122, R183 ;  /* 0x0c00007ab5787389 */ /* 0x00006400000c00b7 */
[----:B01----:R-:W-:Y:S01]  /*35d0*/  ENDCOLLECTIVE ;  /* 0x000000000000791b */ /* 0x003fe20003800000 */
.L_x_3723:
[----:B------:R-:W-:Y:S01]  /*35e0*/  HFMA2.MMA R122, -RZ, RZ, 0, 9.5367431640625e-07 ;  /* 0x00000010ff7a7435 */ /* 0x000fe200000001ff */
[----:B------:R-:W-:-:S05]  /*35f0*/  MOV R179, R120 ;  /* 0x0000007800b37202 */ /* 0x000fca0000000f00 */
[----:B------:R-:W-:-:S05]  /*3600*/  FADD.FTZ R179, R116, R179 ;  /* 0x000000b374b37221 */ /* 0x000fca0000010000 */
[----:B------:R-:W-:-:S07]  /*3610*/  MOV R181, R179 ;  /* 0x000000b300b57202 */ /* 0x000fce0000000f00 */
[----:B------:R-:W-:Y:S05]  /*3620*/  WARPSYNC.COLLECTIVE R118, `(.L_x_3724) ;  /* 0x0000000076087348 */ /* 0x000fea0003c00000 */
[----:B------:R0:W1:Y:S02]  /*3630*/  SHFL.BFLY P6, R120, R181, R122, R183 ;  /* 0x0c00007ab5787389 */ /* 0x00006400000c00b7 */
[----:B01----:R-:W-:Y:S01]  /*3640*/  ENDCOLLECTIVE ;  /* 0x000000000000791b */ /* 0x003fe20003800000 */
.L_x_3724:
        /* <DEDUP_REMOVED lines=73> */
.L_x_3725:
[----:B------:R-:W-:Y:S01]  /*3ae0*/  HFMA2.MMA R122, -RZ, RZ, 0, 1.1920928955078125e-07 ;  /* 0x00000002ff7a7435 */ /* 0x000fe200000001ff */
[----:B------:R-:W-:-:S05]  /*3af0*/  MOV R11, R120 ;  /* 0x00000078000b7202 */ /* 0x000fca0000000f00 */
[----:B------:R-:W-:-:S05]  /*3b00*/  FADD.FTZ R11, R0, R11 ;  /* 0x0000000b000b7221 */ /* 0x000fca0000010000 */
[----:B------:R-:W-:-:S07]  /*3b10*/  MOV R181, R11 ;  /* 0x0000000b00b57202 */ /* 0x000fce0000000f00 */
[----:B------:R-:W-:Y:S05]  /*3b20*/  WARPSYNC.COLLECTIVE R118, `(.L_x_3726) ;  /* 0x0000000076087348 */ /* 0x000fea0003c00000 */
[----:B------:R0:W1:Y:S02]  /*3b30*/  SHFL.BFLY P6, R120, R181, R122, R183 ;  /* 0x0c00007ab5787389 */ /* 0x00006400000c00b7 */
[----:B01----:R-:W-:Y:S01]  /*3b40*/  ENDCOLLECTIVE ;  /* 0x000000000000791b */ /* 0x003fe20003800000 */
.L_x_3726:
[----:B------:R-:W-:Y:S01]  /*3b50*/  HFMA2.MMA R122, -RZ, RZ, 0, 2.384185791015625e-07 ;  /* 0x00000004ff7a7435 */ /* 0x000fe200000001ff */
[----:B------:R-:W-:-:S05]  /*3b60*/  MOV R12, R120 ;  /* 0x00000078000c7202 */ /* 0x000fca0000000f00 */
[----:B------:R-:W-:-:S05]  /*3b70*/  FADD.FTZ R12, R11, R12 ;  /* 0x0000000c0b0c7221 */ /* 0x000fca0000010000 */
[----:B------:R-:W-:-:S07]  /*3b80*/  MOV R181, R12 ;  /* 0x0000000c00b57202 */ /* 0x000fce0000000f00 */
[----:B------:R-:W-:Y:S05]  /*3b90*/  WARPSYNC.COLLECTIVE R118, `(.L_x_3727) ;  /* 0x0000000076087348 */ /* 0x000fea0003c00000 */
[----:B------:R0:W1:Y:S02]  /*3ba0*/  SHFL.BFLY P6, R120, R181, R122, R183 ;  /* 0x0c00007ab5787389 */ /* 0x00006400000c00b7 */
[----:B01----:R-:W-:Y:S01]  /*3bb0*/  ENDCOLLECTIVE ;  /* 0x000000000000791b */ /* 0x003fe20003800000 */
.L_x_3727:
[----:B------:R-:W-:Y:S01]  /*3bc0*/  HFMA2.MMA R122, -RZ, RZ, 0, 4.76837158203125e-07 ;  /* 0x00000008ff7a7435 */ /* 0x000fe200000001ff */
[----:B------:R-:W-:-:S05]  /*3bd0*/  MOV R13, R120 ;  /* 0x00000078000d7202 */ /* 0x000fca0000000f00 */
[----:B------:R-:W-:-:S05]  /*3be0*/  FADD.FTZ R13, R12, R13 ;  /* 0x0000000d0c0d7221 */ /* 0x000fca0000010000 */
[----:B------:R-:W-:-:S07]  /*3bf0*/  MOV R181, R13 ;  /* 0x0000000d00b57202 */ /* 0x000fce0000000f00 */
[----:B------:R-:W-:Y:S05]  /*3c00*/  WARPSYNC.COLLECTIVE R118, `(.L_x_3728) ;  /* 0x0000000076087348 */ /* 0x000fea0003c00000 */
[----:B------:R0:W1:Y:S02]  /*3c10*/  SHFL.BFLY P6, R120, R181, R122, R183 ;  /* 0x0c00007ab5787389 */ /* 0x00006400000c00b7 */
[----:B01----:R-:W-:Y:S01]  /*3c20*/  ENDCOLLECTIVE ;  /* 0x000000000000791b */ /* 0x003fe20003800000 */
.L_x_3728:
[----:B------:R-:W-:Y:S01]  /*3c30*/  HFMA2.MMA R122, -RZ, RZ, 0, 9.5367431640625e-07 ;  /* 0x00000010ff7a7435 */ /* 0x000fe200000001ff */
[----:B------:R-:W-:-:S05]  /*3c40*/  MOV R116, R120 ;  /* 0x0000007800747202 */ /* 0x000fca0000000f00 */
[----:B------:R-:W-:-:S05]  /*3c50*/  FADD.FTZ R116, R13, R116 ;  /* 0x000000740d747221 */ /* 0x000fca0000010000 */
[----:B------:R-:W-:-:S07]  /*3c60*/  MOV R181, R116 ;  /* 0x0000007400b57202 */ /* 0x000fce0000000f00 */
[----:B------:R-:W-:Y:S05]  /*3c70*/  WARPSYNC.COLLECTIVE R118, `(.L_x_3729) ;  /* 0x0000000076087348 */ /* 0x000fea0003c00000 */
[----:B------:R0:W1:Y:S02]  /*3c80*/  SHFL.BFLY P6, R120, R181, R122, R183 ;  /* 0x0c00007ab5787389 */ /* 0x00006400000c00b7 */
[----:B01----:R-:W-:Y:S01]  /*3c90*/  ENDCOLLECTIVE ;  /* 0x000000000000791b */ /* 0x003fe20003800000 */
.L_x_3729:
[----:B------:R-:W-:Y:S01]  /*3ca0*/  MOV R179, R120 ;  /* 0x0000007800b37202 */ /* 0x000fe20000000f00 */
[----:B------:R-:W-:Y:S06]  /*3cb0*/  BRA `(.L_x_3730) ;  /* 0xffffffe8002c7947 */ /* 0x000fec000383ffff */
.L_x_3731:
        /* <DEDUP_REMOVED lines=12> */
.L_x_30204:


//--------------------- .text._ZN10layer_norm13ln_fwd_kernelINS_13Kernel_traitsI6__halfS2_S2_S2_fjLj8192ELj1ELj1ELj8ELj16ENS_18Kernel_traits_baseILj8192ES2_S2_S2_S2_fjLj256EEEEELb0ELb1ELb0ELb1EEEvNS_9FwdParamsE --------------------------
	.section	.text._ZN10layer_norm13ln_fwd_kernelINS_13Kernel_traitsI6__halfS2_S2_S2_fjLj8192ELj1ELj1ELj8ELj16ENS_18Kernel_traits_baseILj8192ES2_S2_S2_S2_fjLj256EEEEELb0ELb1ELb0ELb1EEEvNS_9FwdParamsE,"ax",@progbits
	.align	128
        .global         _ZN10layer_norm13ln_fwd_kernelINS_13Kernel_traitsI6__halfS2_S2_S2_fjLj8192ELj1ELj1ELj8ELj16ENS_18Kernel_traits_baseILj8192ES2_S2_S2_S2_fjLj256EEEEELb0ELb1ELb0ELb1EEEvNS_9FwdParamsE
        .type           _ZN10layer_norm13ln_fwd_kernelINS_13Kernel_traitsI6__halfS2_S2_S2_fjLj8192ELj1ELj1ELj8ELj16ENS_18Kernel_traits_baseILj8192ES2_S2_S2_S2_fjLj256EEEEELb0ELb1ELb0ELb1EEEvNS_9FwdParamsE,@function
        .size           _ZN10layer_norm13ln_fwd_kernelINS_13Kernel_traitsI6__halfS2_S2_S2_fjLj8192ELj1ELj1ELj8ELj16ENS_18Kernel_traits_baseILj8192ES2_S2_S2_S2_fjLj256EEEEELb0ELb1ELb0ELb1EEEvNS_9FwdParamsE,(.L_x_30205 - _ZN10layer_norm13ln_fwd_kernelINS_13Kernel_traitsI6__halfS2_S2_S2_fjLj8192ELj1ELj1ELj8ELj16ENS_18Kernel_traits_baseILj8192ES2_S2_S2_S2_fjLj256EEEEELb0ELb1ELb0ELb1EEEvNS_9FwdParamsE)
        .other          _ZN10layer_norm13ln_fwd_kernelINS_13Kernel_traitsI6__halfS2_S2_S2_fjLj8192ELj1ELj1ELj8ELj16ENS_18Kernel_traits_baseILj8192ES2_S2_S2_S2_fjLj256EEEEELb0ELb1ELb0ELb1EEEvNS_9FwdParamsE,@"STO_CUDA_ENTRY STV_DEFAULT"
_ZN10layer_norm13ln_fwd_kernelINS_13Kernel_traitsI6__halfS2_S2_S2_fjLj8192ELj1ELj1ELj8ELj16ENS_18Kernel_traits_baseILj8192ES2_S2_S2_S2_fjLj256EEEEELb0ELb1ELb0ELb1EEEvNS_9FwdParamsE:
.text._ZN10layer_norm13ln_fwd_kernelINS_13Kernel_traitsI6__halfS2_S2_S2_fjLj8192ELj1ELj1ELj8ELj16ENS_18Kernel_traits_baseILj8192ES2_S2_S2_S2_fjLj256EEEEELb0ELb1ELb0ELb1EEEvNS_9FwdParamsE:
        /* <DEDUP_REMOVED lines=19> */
[----:B------:R-:W-:Y:S01]  /*0130*/  ULDC UR6, c[0x0][0x214] ;  /* 0x0000850000067ab9 */ /* 0x000fe20000000800 */
[----:B------:R-:W-:-:S02]  /*0140*/  LEA R28, P2, R69, UR8, 0x4 ;  /* 0x00000008451c7c11 */ /* 0x000fc4000f8420ff */
[----:B------:R-:W-:Y:S01]  /*0150*/  ISETP.GE.AND P1, PT, R121, UR6, PT ;  /* 0x0000000679007c0c */ /* 0x000fe2000bf26270 */
[----:B------:R-:W-:Y:S01]  /*0160*/  ULDC.64 UR6, c[0x0][0x260] ;  /* 0x0000980000067ab9 */ /* 0x000fe20000000a00 */
        /* <DEDUP_REMOVED lines=9> */
[----:B------:R0:W4:Y:S04]  /*0200*/  LDG.E.128 R8, desc[UR4][R28.64+0x3000] ;  /* 0x003000041c087981 */ /* 0x000128000c1e1d00 */
        /* <DEDUP_REMOVED lines=11> */
[--C-:B------:R-:W-:Y:S01]  /*02c0*/  HADD2.F32 R66, -RZ, R33.reuse.H0_H0 ;  /* 0x20000021ff427230 */ /* 0x100fe20000004100 */
[----:B------:R-:W-:Y:S01]  /*02d0*/  SHF.R.U32.HI R123, RZ, 0x5, R70 ;  /* 0x00000005ff7b7819 */ /* 0x000fe20000011646 */
[----:B------:R-:W-:Y:S01]  /*02e0*/  HADD2.F32 R65, -RZ, R33.H1_H1 ;  /* 0x30000021ff417230 */ /* 0x000fe20000004100 */
[----:B------:R-:W-:Y:S01]  /*02f0*/  ISETP.NE.U32.AND P0, PT, RZ, UR6, PT ;  /* 0x00000006ff007c0c */ /* 0x000fe2000bf05070 */
[--C-:B------:R-:W-:Y:S01]  /*0300*/  HADD2.F32 R64, -RZ, R34.reuse.H0_H0 ;  /* 0x20000022ff407230 */ /* 0x100fe20000004100 */
[----:B------:R-:W-:Y:S01]  /*0310*/  ULDC.U8 UR6, c[0x0][0x2a0] ;  /* 0x0000a80000067ab9 */ /* 0x000fe20000000000 */
[----:B------:R-:W-:Y:S01]  /*0320*/  HADD2.F32 R63, -RZ, R34.H1_H1 ;  /* 0x30000022ff3f7230 */ /* 0x000fe20000004100 */
[----:B------:R-:W-:Y:S01]  /*0330*/  LOP3.LUT R118, R70, 0x1f, RZ, 0xc0, !PT ;  /* 0x0000001f46767812 */ /* 0x000fe200078ec0ff */
        /* <DEDUP_REMOVED lines=25> */
[----:B------:R-:W-:Y:S01]  /*04d0*/  ISETP.NE.AND P2, PT, RZ, UR6, PT ;  /* 0x00000006ff007c0c */ /* 0x000fe2000bf45270 */
[--C-:B------:R-:W-:Y:S01]  /*04e0*/  HADD2.F32 R44, -RZ, R80.reuse.H0_H0 ;  /* 0x20000050ff2c7230 */ /* 0x100fe20000004100 */
[----:B------:R-:W-:Y:S01]  /*04f0*/  LOP3.LUT R123, R123, 0x7, RZ, 0xc0, !PT ;  /* 0x000000077b7b7812 */ /* 0x000fe200078ec0ff */
[----:B------:R-:W-:Y:S02]  /*0500*/  HADD2.F32 R43, -RZ, R80.H1_H1 ;  /* 0x30000050ff2b7230 */ /* 0x000fe40000004100 */
[--C-:B------:R-:W-:Y:S02]  /*0510*/  HADD2.F32 R42, -RZ, R81.reuse.H0_H0 ;  /* 0x20000051ff2a7230 */ /* 0x100fe40000004100 */
[----:B------:R-:W-:-:S02]  /*0520*/  HADD2.F32 R41, -RZ, R81.H1_H1 ;  /* 0x30000051ff297230 */ /* 0x000fc40000004100 */
[--C-:B------:R-:W-:Y:S02]  /*0530*/  HADD2.F32 R40, -RZ, R82.reuse.H0_H0 ;  /* 0x20000052ff287230 */ /* 0x100fe40000004100 */
[----:B------:R-:W-:Y:S02]  /*0540*/  HADD2.F32 R39, -RZ, R82.H1_H1 ;  /* 0x30000052ff277230 */ /* 0x000fe40000004100 */
[--C-:B------:R-:W-:Y:S02]  /*0550*/  HADD2.F32 R38, -RZ, R83.reuse.H0_H0 ;  /* 0x20000053ff267230 */ /* 0x100fe40000004100 */
[----:B------:R-:W-:Y:S01]  /*0560*/  HADD2.F32 R37, -RZ, R83.H1_H1 ;  /* 0x30000053ff257230 */ /* 0x000fe20000004100 */
[----:B------:R-:W-:Y:S01]  /*0570*/  ISETP.NE.AND.EX P0, PT, RZ, UR7, PT, P0 ;  /* 0x00000007ff007c0c */ /* 0x000fe2000bf05300 */
[----:B------:R-:W-:Y:S01]  /*0580*/  ULDC UR7, c[0x0][0x218] ;  /* 0x0000860000077ab9 */ /* 0x000fe20000000800 */
[--C-:B--2---:R-:W-:Y:S02]  /*0590*/  HADD2.F32 R119, -RZ, R27.reuse.H0_H0 ;  /* 0x2000001bff777230 */ /* 0x104fe40000004100 */
[----:B------:R-:W-:Y:S01]  /*05a0*/  HADD2.F32 R116, -RZ, R27.H1_H1 ;  /* 0x3000001bff747230 */ /* 0x000fe20000004100 */
[----:B------:R-:W-:Y:S01]  /*05b0*/  SHF.L.U32 R27, R0, 0x3, RZ ;  /* 0x00000003001b7819 */ /* 0x000fe200000006ff */
[--C-:B---3--:R-:W-:Y:S01]  /*05c0*/  HADD2.F32 R36, -RZ, R72.reuse.H0_H0 ;  /* 0x20000048ff247230 */ /* 0x108fe20000004100 */
[----:B------:R-:W-:Y:S01]  /*05d0*/  HFMA2.MMA R0, -RZ, RZ, 0, 5.9604644775390625e-08 ;  /* 0x00000001ff007435 */ /* 0x000fe200000001ff */
[----:B------:R-:W-:-:S02]  /*05e0*/  HADD2.F32 R35, -RZ, R72.H1_H1 ;  /* 0x30000048ff237230 */ /* 0x000fc40000004100 */
[--C-:B------:R-:W-:Y:S02]  /*05f0*/  HADD2.F32 R34, -RZ, R73.reuse.H0_H0 ;  /* 0x20000049ff227230 */ /* 0x100fe40000004100 */
[----:B------:R-:W-:Y:S02]  /*0600*/  HADD2.F32 R33, -RZ, R73.H1_H1 ;  /* 0x30000049ff217230 */ /* 0x000fe40000004100 */
[--C-:B------:R-:W-:Y:S02]  /*0610*/  HADD2.F32 R32, -RZ, R74.reuse.H0_H0 ;  /* 0x2000004aff207230 */ /* 0x100fe40000004100 */
[----:B------:R-:W-:Y:S02]  /*0620*/  HADD2.F32 R31, -RZ, R74.H1_H1 ;  /* 0x3000004aff1f7230 */ /* 0x000fe40000004100 */
[--C-:B------:R-:W-:Y:S02]  /*0630*/  HADD2.F32 R30, -RZ, R75.reuse.H0_H0 ;  /* 0x2000004bff1e7230 */ /* 0x100fe40000004100 */
[----:B0-----:R-:W-:-:S02]  /*0640*/  HADD2.F32 R29, -RZ, R75.H1_H1 ;  /* 0x3000004bff1d7230 */ /* 0x001fc40000004100 */
[--C-:B----4-:R-:W-:Y:S02]  /*0650*/  HADD2.F32 R28, -RZ, R76.reuse.H0_H0 ;  /* 0x2000004cff1c7230 */ /* 0x110fe40000004100 */
        /* <DEDUP_REMOVED lines=8> */
[----:B------:R-:W-:Y:S01]  /*06e0*/  HADD2.F32 R114, -RZ, R25.H1_H1 ;  /* 0x30000019ff727230 */ /* 0x000fe20000004100 */
[----:B------:R-:W-:Y:S01]  /*06f0*/  IADD3 R120, R27, 0x8, RZ ;  /* 0x000000081b787810 */ /* 0x000fe20007ffe0ff */
[--C-:B------:R-:W-:Y:S02]  /*0700*/  HADD2.F32 R74, -RZ, R78.reuse.H0_H0 ;  /* 0x2000004eff4a7230 */ /* 0x100fe40000004100 */
[----:B------:R-:W-:-:S02]  /*0710*/  HADD2.F32 R75, -RZ, R78.H1_H1 ;  /* 0x3000004eff4b7230 */ /* 0x000fc40000004100 */
[--C-:B------:R-:W-:Y:S02]  /*0720*/  HADD2.F32 R76, -RZ, R79.reuse.H0_H0 ;  /* 0x2000004fff4c7230 */ /* 0x100fe40000004100 */
[----:B------:R-:W-:Y:S02]  /*0730*/  HADD2.F32 R77, -RZ, R79.H1_H1 ;  /* 0x3000004fff4d7230 */ /* 0x000fe40000004100 */
[----:B------:R-:W-:Y:S02]  /*0740*/  HADD2.F32 R111, -RZ, R20.H0_H0 ;  /* 0x20000014ff6f7230 */ /* 0x000fe40000004100 */
[----:B------:R-:W-:Y:S02]  /*0750*/  HADD2.F32 R21, -RZ, R22.H0_H0 ;  /* 0x20000016ff157230 */ /* 0x000fe40000004100 */
[----:B------:R-:W-:Y:S02]  /*0760*/  HADD2.F32 R23, -RZ, R24.H0_H0 ;  /* 0x20000018ff177230 */ /* 0x000fe40000004100 */
[----:B------:R-:W-:-:S02]  /*0770*/  HADD2.F32 R25, -RZ, R26.H0_H0 ;  /* 0x2000001aff197230 */ /* 0x000fc40000004100 */
        /* <DEDUP_REMOVED lines=32> */
[----:B------:R-:W-:Y:S02]  /*0980*/  HADD2.F32 R20, -RZ, R20.H1_H1 ;  /* 0x30000014ff147230 */ /* 0x000fe40000004100 */
[----:B------:R-:W-:Y:S02]  /*0990*/  HADD2.F32 R22, -RZ, R22.H1_H1 ;  /* 0x30000016ff167230 */ /* 0x000fe40000004100 */
[----:B------:R-:W-:Y:S02]  /*09a0*/  HADD2.F32 R24, -RZ, R24.H1_H1 ;  /* 0x30000018ff187230 */ /* 0x000fe40000004100 */
[----:B------:R-:W-:-:S07]  /*09b0*/  HADD2.F32 R26, -RZ, R26.H1_H1 ;  /* 0x3000001aff1a7230 */ /* 0x000fce0000004100 */
.L_x_3733:
        /* <DEDUP_REMOVED lines=14> */
[----:B------:R-:W4:Y:S01]  /*0aa0*/  @P1 LDG.E.128 R4, desc[UR4][R14.64] ;  /* 0x000000040e041981 */ /* 0x000f22000c1e1d00 */
[----:B------:R-:W-:Y:S02]  /*0ab0*/  MOV R124, 0x3f800000 ;  /* 0x3f800000007c7802 */ /* 0x000fe40000000f00 */
[C---:B------:R-:W-:Y:S02]  /*0ac0*/  SHF.L.U32 R122, R171.reuse, 0x4, RZ ;  /* 0x00000004ab7a7819 */ /* 0x040fe400000006ff */
[----:B------:R-:W-:Y:S02]  /*0ad0*/  IADD3 R157, R171, 0x100, RZ ;  /* 0x00000100ab9d7810 */ /* 0x000fe40007ffe0ff */
[----:B------:R-:W-:Y:S01]  /*0ae0*/  SHF.R.U32.HI R134, RZ, 0x1c, R171 ;  /* 0x0000001cff867819 */ /* 0x000fe200000116ab */
[----:B--2---:R-:W-:-:S02]  /*0af0*/  @P0 HADD2.F32 R124, -RZ, R12.H0_H0 ;  /* 0x2000000cff7c0230 */ /* 0x004fc40000004100 */
[--C-:B---3--:R-:W-:Y:S02]  /*0b00*/  HADD2.F32 R17, -RZ, R8.reuse.H0_H0 ;  /* 0x20000008ff117230 */ /* 0x108fe40000004100 */
[----:B------:R-:W-:Y:S02]  /*0b10*/  HADD2.F32 R19, -RZ, R8.H1_H1 ;  /* 0x30000008ff137230 */ /* 0x000fe40000004100 */
[--C-:B------:R-:W-:Y:S02]  /*0b20*/  HADD2.F32 R131, -RZ, R10.reuse.H0_H0 ;  /* 0x2000000aff837230 */ /* 0x100fe40000004100 */
[-C--:B------:R-:W-:Y:S01]  /*0b30*/  FMUL.FTZ R17, R17, R124.reuse ;  /* 0x0000007c11117220 */ /* 0x080fe20000410000 */
[----:B------:R-:W-:Y:S02]  /*0b40*/  HADD2.F32 R13, -RZ, R10.H1_H1 ;  /* 0x3000000aff0d7230 */ /* 0x000fe40000004100 */
[----:B------:R-:W-:Y:S01]  /*0b50*/  FMUL.FTZ R10, R19, R124 ;  /* 0x0000007c130a7220 */ /* 0x000fe20000410000 */
[----:B------:R-:W-:-:S02]  /*0b60*/  HADD2.F32 R129, -RZ, R9.H0_H0 ;  /* 0x20000009ff817230 */ /* 0x000fc40000004100 */
[----:B------:R-:W-:Y:S01]  /*0b70*/  FMUL.FTZ R125, R36, R17 ;  /* 0x00000011247d7220 */ /* 0x000fe20000410000 */
[----:B------:R-:W-:Y:S02]  /*0b80*/  HADD2.F32 R137, -RZ, R9.H1_H1 ;  /* 0x30000009ff897230 */ /* 0x000fe40000004100 */
[----:B------:R-:W-:Y:S01]  /*0b90*/  FMUL.FTZ R127, R35, R10 ;  /* 0x0000000a237f7220 */ /* 0x000fe20000410000 */
[----:B------:R-:W-:Y:S02]  /*0ba0*/  HADD2.F32 R9, -RZ, R11.H0_H0 ;  /* 0x2000000bff097230 */ /* 0x000fe40000004100 */
[-C--:B------:R-:W-:Y:S01]  /*0bb0*/  FMUL.FTZ R129, R129, R124.reuse ;  /* 0x0000007c81817220 */ /* 0x080fe20000410000 */
[--C-:B----4-:R-:W-:Y:S02]  /*0bc0*/  @P1 HADD2.F32 R8, -RZ, R4.reuse.H0_H0 ;  /* 0x20000004ff081230 */ /* 0x110fe40000004100 */
[----:B------:R-:W-:Y:S01]  /*0bd0*/  FMUL.FTZ R131, R131, R124 ;  /* 0x0000007c83837220 */ /* 0x000fe20000410000 */
[----:B------:R-:W-:-:S02]  /*0be0*/  @P1 HADD2.F32 R12, -RZ, R4.H1_H1 ;  /* 0x30000004ff0c1230 */ /* 0x000fc40000004100 */
[----:B------:R-:W-:Y:S01]  /*0bf0*/  FMUL.FTZ R9, R9, R124 ;  /* 0x0000007c09097220 */ /* 0x000fe20000410000 */
[----:B------:R-:W-:Y:S02]  /*0c00*/  HADD2.F32 R11, -RZ, R11.H1_H1 ;  /* 0x3000000bff0b7230 */ /* 0x000fe40000004100 */
[----:B------:R-:W-:Y:S01]  /*0c10*/  @P1 FADD.FTZ R125, R125, R8 ;  /* 0x000000087d7d1221 */ /* 0x000fe20000010000 */
[----:B------:R-:W-:Y:S02]  /*0c20*/  @P1 HADD2.F32 R8, -RZ, R5.H0_H0 ;  /* 0x20000005ff081230 */ /* 0x000fe40000004100 */
[----:B------:R-:W-:Y:S01]  /*0c30*/  @P1 FADD.FTZ R127, R127, R12 ;  /* 0x0000000c7f7f1221 */ /* 0x000fe20000010000 */
[----:B------:R-:W-:Y:S02]  /*0c40*/  @P1 HADD2.F32 R12, -RZ, R7.H0_H0 ;  /* 0x20000007ff0c1230 */ /* 0x000fe40000004100 */
[----:B------:R-:W-:Y:S01]  /*0c50*/  FMUL.FTZ R129, R34, R129 ;  /* 0x0000008122817220 */ /* 0x000fe20000410000 */
[----:B------:R-:W-:Y:S01]  /*0c60*/  FMUL.FTZ R133, R30, R9 ;  /* 0x000000091e857220 */ /* 0x000fe20000410000 */
[----:B------:R-:W-:-:S02]  /*0c70*/  @P1 HADD2.F32 R10, -RZ, R6.H0_H0 ;  /* 0x20000006ff0a1230 */ /* 0x000fc40000004100 */
[-C--:B------:R-:W-:Y:S01]  /*0c80*/  FMUL.FTZ R14, R11, R124.reuse ;  /* 0x0000007c0b0e7220 */ /* 0x080fe20000410000 */
[----:B------:R-:W-:Y:S01]  /*0c90*/  FMUL.FTZ R131, R32, R131 ;  /* 0x0000008320837220 */ /* 0x000fe20000410000 */
[----:B------:R-:W-:Y:S01]  /*0ca0*/  @P1 FADD.FTZ R129, R129, R8 ;  /* 0x0000000881811221 */ /* 0x000fe20000010000 */
[----:B------:R-:W-:Y:S01]  /*0cb0*/  @P1 FADD.FTZ R133, R133, R12 ;  /* 0x0000000c85851221 */ /* 0x000fe20000010000 */
[-C--:B------:R-:W-:Y:S01]  /*0cc0*/  FMUL.FTZ R12, R13, R124.reuse ;  /* 0x0000007c0d0c7220 */ /* 0x080fe20000410000 */
[----:B------:R-:W-:Y:S01]  /*0cd0*/  FMUL.FTZ R8, R137, R124 ;  /* 0x0000007c89087220 */ /* 0x000fe20000410000 */
[----:B------:R-:W-:Y:S01]  /*0ce0*/  FMUL.FTZ R135, R29, R14 ;  /* 0x0000000e1d877220 */ /* 0x000fe20000410000 */
[----:B------:R-:W-:Y:S01]  /*0cf0*/  @P1 FADD.FTZ R131, R131, R10 ;  /* 0x0000000a83831221 */ /* 0x000fe20000010000 */
[----:B------:R-:W-:Y:S02]  /*0d00*/  @P1 HADD2.F32 R16, -RZ, R7.H1_H1 ;  /* 0x30000007ff101230 */ /* 0x000fe40000004100 */
[----:B------:R-:W-:Y:S01]  /*0d10*/  FMUL.FTZ R137, R31, R12 ;  /* 0x0000000c1f897220 */ /* 0x000fe20000410000 */
[----:B------:R-:W-:-:S02]  /*0d20*/  @P1 HADD2.F32 R10, -RZ, R5.H1_H1 ;  /* 0x30000005ff0a1230 */ /* 0x000fc40000004100 */
[----:B------:R-:W-:Y:S01]  /*0d30*/  FMUL.FTZ R139, R33, R8 ;  /* 0x00000008218b7220 */ /* 0x000fe20000410000 */
[----:B------:R-:W-:Y:S02]  /*0d40*/  @P1 HADD2.F32 R14, -RZ, R6.H1_H1 ;  /* 0x30000006ff0e1230 */ /* 0x000fe40000004100 */
[----:B------:R-:W-:Y:S01]  /*0d50*/  @P1 FADD.FTZ R135, R135, R16 ;  /* 0x0000001087871221 */ /* 0x000fe20000010000 */
[----:B------:R-:W-:Y:S01]  /*0d60*/  IADD3 R16, P3, R122, UR10, RZ ;  /* 0x0000000a7a107c10 */ /* 0x000fe2000ff7e0ff */
[----:B------:R-:W-:Y:S01]  /*0d70*/  @P1 FADD.FTZ R139, R139, R10 ;  /* 0x0000000a8b8b1221 */ /* 0x000fe20000010000 */
[----:B------:R-:W-:Y:S01]  /*0d80*/  F2FP.F16.F32.PACK_AB R8, R127, R125 ;  /* 0x0000007d7f08723e */ /* 0x000fe200000000ff */
[----:B------:R-:W-:Y:S01]  /*0d90*/  @P1 FADD.FTZ R137, R137, R14 ;  /* 0x0000000e89891221 */ /* 0x000fe20000010000 */
[----:B------:R-:W-:Y:S01]  /*0da0*/  IADD3.X R17, R134, UR11, RZ, P3, !PT ;  /* 0x0000000b86117c10 */ /* 0x000fe20009ffe4ff */
[----:B------:R-:W-:Y:S01]  /*0db0*/  IMAD.WIDE.U32 R12, R157, 0x10, R2 ;  /* 0x000000109d0c7825 */ /* 0x000fe200078e0002 */
[----:B------:R-:W-:-:S02]  /*0dc0*/  F2FP.F16.F32.PACK_AB R11, R135, R133 ;  /* 0x00000085870b723e */ /* 0x000fc400000000ff */
[----:B------:R-:W-:Y:S02]  /*0dd0*/  F2FP.F16.F32.PACK_AB R10, R137, R131 ;  /* 0x00000083890a723e */ /* 0x000fe400000000ff */
[----:B------:R-:W-:Y:S02]  /*0de0*/  F2FP.F16.F32.PACK_AB R9, R139, R129 ;  /* 0x000000818b09723e */ /* 0x000fe400000000ff */
[----:B------:R-:W-:-:S03]  /*0df0*/  @P1 LEA R18, P3, R157, UR8, 0x4 ;  /* 0x000000089d121c11 */ /* 0x000fc6000f8620ff */
[----:B------:R0:W-:Y:S01]  /*0e00*/  STG.E.128 desc[UR4][R16.64], R8 ;  /* 0x0000000810007986 */ /* 0x0001e2000c101d04 */
[----:B------:R-:W-:-:S03]  /*0e10*/  @P1 LEA.HI.X R19, R157, UR9, RZ, 0x4, P3 ;  /* 0x000000099d131c11 */ /* 0x000fc600098f24ff */
[----:B------:R-:W2:Y:S04]  /*0e20*/  LDG.E.128 R12, desc[UR4][R12.64] ;  /* 0x000000040c0c7981 */ /* 0x000ea8000c1e1d00 */
[----:B------:R-:W0:Y:S01]  /*0e30*/  @P1 LDG.E.128 R4, desc[UR4][R18.64] ;  /* 0x0000000412041981 */ /* 0x000e22000c1e1d00 */
[----:B------:R-:W-:Y:S02]  /*0e40*/  SHF.L.U32 R128, R157, 0x4, RZ ;  /* 0x000000049d807819 */ /* 0x000fe400000006ff */
[----:B------:R-:W-:Y:S02]  /*0e50*/  IADD3 R173, R171, 0x200, RZ ;  /* 0x00000200abad7810 */ /* 0x000fe40007ffe0ff */
[----:B------:R-:W-:Y:S01]  /*0e60*/  SHF.R.U32.HI R126, RZ, 0x1c, R157 ;  /* 0x0000001cff7e7819 */ /* 0x000fe2000001169d */
[----:B--2---:R-:W-:-:S02]  /*0e70*/  HADD2.F32 R141, -RZ, R12.H0_H0 ;  /* 0x2000000cff8d7230 */ /* 0x004fc40000004100 */
[----:B------:R-:W-:Y:S02]  /*0e80*/  HADD2.F32 R143, -RZ, R12.H1_H1 ;  /* 0x3000000cff8f7230 */ /* 0x000fe40000004100 */
[----:B0-----:R-:W-:Y:S02]  /*0e90*/  @P1 HADD2.F32 R8, -RZ, R4.H0_H0 ;  /* 0x20000004ff081230 */ /* 0x001fe40000004100 */
[-C--:B------:R-:W-:Y:S01]  /*0ea0*/  FMUL.FTZ R141, R141, R124.reuse ;  /* 0x0000007c8d8d7220 */ /* 0x080fe20000410000 */
[----:B------:R-:W-:Y:S02]  /*0eb0*/  HADD2.F32 R145, -RZ, R13.H0_H0 ;  /* 0x2000000dff917230 */ /* 0x000fe40000004100 */
[----:B------:R-:W-:Y:S01]  /*0ec0*/  FMUL.FTZ R143, R143, R124 ;  /* 0x0000007c8f8f7220 */ /* 0x000fe20000410000 */
[----:B------:R-:W-:Y:S02]  /*0ed0*/  HADD2.F32 R147, -RZ, R14.H0_H0 ;  /* 0x2000000eff937230 */ /* 0x000fe40000004100 */
[----:B------:R-:W-:Y:S01]  /*0ee0*/  FMUL.FTZ R141, R28, R141 ;  /* 0x0000008d1c8d7220 */ /* 0x000fe20000410000 */
[----:B------:R-:W-:-:S02]  /*0ef0*/  @P1 HADD2.F32 R10, -RZ, R4.H1_H1 ;  /* 0x30000004ff0a1230 */ /* 0x000fc40000004100 */
[----:B------:R-:W-:Y:S01]  /*0f00*/  FMUL.FTZ R143, R72, R143 ;  /* 0x0000008f488f7220 */ /* 0x000fe20000410000 */
[--C-:B------:R-:W-:Y:S02]  /*0f10*/  HADD2.F32 R9, -RZ, R15.reuse.H0_H0 ;  /* 0x2000000fff097230 */ /* 0x100fe40000004100 */
[----:B------:R-:W-:Y:S01]  /*0f20*/  @P1 FADD.FTZ R141, R8, R141 ;  /* 0x0000008d088d1221 */ /* 0x000fe20000010000 */
[----:B------:R-:W-:Y:S02]  /*0f30*/  HADD2.F32 R15, -RZ, R15.H1_H1 ;  /* 0x3000000fff0f7230 */ /* 0x000fe40000004100 */
[----:B------:R-:W-:Y:S01]  /*0f40*/  @P1 FADD.FTZ R143, R10, R143 ;  /* 0x0000008f0a8f1221 */ /* 0x000fe20000010000 */
[-C--:B------:R-:W-:Y:S01]  /*0f50*/  FMUL.FTZ R8, R145, R124.reuse ;  /* 0x0000007c91087220 */ /* 0x080fe20000410000 */
[-C--:B------:R-:W-:Y:S01]  /*0f60*/  FMUL.FTZ R147, R147, R124.reuse ;  /* 0x0000007c93937220 */ /* 0x080fe20000410000 */
[----:B------:R-:W-:Y:S02]  /*0f70*/  HADD2.F32 R153, -RZ, R13.H1_H1 ;  /* 0x3000000dff997230 */ /* 0x000fe40000004100 */
[----:B------:R-:W-:Y:S01]  /*0f80*/  FMUL.FTZ R10, R15, R124 ;  /* 0x0000007c0f0a7220 */ /* 0x000fe20000410000 */
[----:B------:R-:W-:-:S02]  /*0f90*/  HADD2.F32 R155, -RZ, R14.H1_H1 ;  /* 0x3000000eff9b7230 */ /* 0x000fc40000004100 */
[----:B------:R-:W-:Y:S01]  /*0fa0*/  FMUL.FTZ R145, R71, R8 ;  /* 0x0000000847917220 */ /* 0x000fe20000410000 */
[----:B------:R-:W-:Y:S02]  /*0fb0*/  @P1 HADD2.F32 R12, -RZ, R5.H0_H0 ;  /* 0x20000005ff0c1230 */ /* 0x000fe40000004100 */
[----:B------:R-:W-:Y:S01]  /*0fc0*/  FMUL.FTZ R147, R74, R147 ;  /* 0x000000934a937220 */ /* 0x000fe20000410000 */
[----:B------:R-:W-:Y:S02]  /*0fd0*/  @P1 HADD2.F32 R14, -RZ, R6.H0_H0 ;  /* 0x20000006ff0e1230 */ /* 0x000fe40000004100 */
[----:B------:R-:W-:Y:S01]  /*0fe0*/  FMUL.FTZ R151, R77, R10 ;  /* 0x0000000a4d977220 */ /* 0x000fe20000410000 */
[-C--:B------:R-:W-:Y:S01]  /*0ff0*/  FMUL.FTZ R9, R9, R124.reuse ;  /* 0x0000007c09097220 */ /* 0x080fe20000410000 */
[-C--:B------:R-:W-:Y:S01]  /*1000*/  FMUL.FTZ R10, R155, R124.reuse ;  /* 0x0000007c9b0a7220 */ /* 0x080fe20000410000 */
[----:B------:R-:W-:Y:S01]  /*1010*/  FMUL.FTZ R8, R153, R124 ;  /* 0x0000007c99087220 */ /* 0x000fe20000410000 */
[----:B------:R-:W-:Y:S01]  /*1020*/  @P1 FADD.FTZ R145, R12, R145 ;  /* 0x000000910c911221 */ /* 0x000fe20000010000 */
[----:B------:R-:W-:Y:S01]  /*1030*/  @P1 FADD.FTZ R147, R14, R147 ;  /* 0x000000930e931221 */ /* 0x000fe20000010000 */
[----:B------:R-:W-:-:S02]  /*1040*/  @P1 HADD2.F32 R16, -RZ, R7.H0_H0 ;  /* 0x20000007ff101230 */ /* 0x000fc40000004100 */
[----:B------:R-:W-:Y:S01]  /*1050*/  FMUL.FTZ R149, R76, R9 ;  /* 0x000000094c957220 */ /* 0x000fe20000410000 */
[----:B------:R-:W-:Y:S02]  /*1060*/  @P1 HADD2.F32 R18, -RZ, R7.H1_H1 ;  /* 0x30000007ff121230 */ /* 0x000fe40000004100 */
[----:B------:R-:W-:Y:S01]  /*1070*/  FMUL.FTZ R153, R75, R10 ;  /* 0x0000000a4b997220 */ /* 0x000fe20000410000 */
[----:B------:R-:W-:Y:S02]  /*1080*/  @P1 HADD2.F32 R12, -RZ, R5.H1_H1 ;  /* 0x30000005ff0c1230 */ /* 0x000fe40000004100 */
[----:B------:R-:W-:Y:S01]  /*1090*/  FMUL.FTZ R155, R73, R8 ;  /* 0x00000008499b7220 */ /* 0x000fe20000410000 */
[----:B------:R-:W-:Y:S02]  /*10a0*/  @P1 HADD2.F32 R14, -RZ, R6.H1_H1 ;  /* 0x30000006ff0e1230 */ /* 0x000fe40000004100 */
[----:B------:R-:W-:Y:S01]  /*10b0*/  @P1 FADD.FTZ R149, R16, R149 ;  /* 0x0000009510951221 */ /* 0x000fe20000010000 */
[----:B------:R-:W-:Y:S01]  /*10c0*/  @P1 FADD.FTZ R151, R18, R151 ;  /* 0x0000009712971221 */ /* 0x000fe20000010000 */
[----:B------:R-:W-:Y:S01]  /*10d0*/  @P1 FADD.FTZ R155, R12, R155 ;  /* 0x0000009b0c9b1221 */ /* 0x000fe20000010000 */
[----:B------:R-:W-:Y:S01]  /*10e0*/  IADD3 R18, P3, R128, UR10, RZ ;  /* 0x0000000a80127c10 */ /* 0x000fe2000ff7e0ff */
[----:B------:R-:W-:Y:S01]  /*10f0*/  @P1 FADD.FTZ R153, R14, R153 ;  /* 0x000000990e991221 */ /* 0x000fe20000010000 */
[----:B------:R-:W-:Y:S01]  /*1100*/  F2FP.F16.F32.PACK_AB R8, R143, R141 ;  /* 0x0000008d8f08723e */ /* 0x000fe200000000ff */
[----:B------:R-:W-:Y:S01]  /*1110*/  IMAD.WIDE.U32 R12, R173, 0x10, R2 ;  /* 0x00000010ad0c7825 */ /* 0x000fe200078e0002 */
[----:B------:R-:W-:-:S02]  /*1120*/  IADD3.X R19, R126, UR11, RZ, P3, !PT ;  /* 0x0000000b7e137c10 */ /* 0x000fc40009ffe4ff */
[----:B------:R-:W-:Y:S02]  /*1130*/  F2FP.F16.F32.PACK_AB R11, R151, R149 ;  /* 0x00000095970b723e */ /* 0x000fe400000000ff */
[----:B------:R-:W-:Y:S02]  /*1140*/  F2FP.F16.F32.PACK_AB R10, R153, R147 ;  /* 0x00000093990a723e */ /* 0x000fe400000000ff */
[----:B------:R-:W-:Y:S02]  /*1150*/  F2FP.F16.F32.PACK_AB R9, R155, R145 ;  /* 0x000000919b09723e */ /* 0x000fe400000000ff */
[----:B------:R-:W-:-:S03]  /*1160*/  @P1 LEA R16, P3, R173, UR8, 0x4 ;  /* 0x00000008ad101c11 */ /* 0x000fc6000f8620ff */
[----:B------:R0:W-:Y:S01]  /*1170*/  STG.E.128 desc[UR4][R18.64], R8 ;  /* 0x0000000812007986 */ /* 0x0001e2000c101d04 */
[----:B------:R-:W-:-:S03]  /*1180*/  @P1 LEA.HI.X R17, R173, UR9, RZ, 0x4, P3 ;  /* 0x00000009ad111c11 */ /* 0x000fc600098f24ff */
[----:B------:R-:W2:Y:S04]  /*1190*/  LDG.E.128 R12, desc[UR4][R12.64] ;  /* 0x000000040c0c7981 */ /* 0x000ea8000c1e1d00 */
[----:B------:R-:W3:Y:S01]  /*11a0*/  @P1 LDG.E.128 R4, desc[UR4][R16.64] ;  /* 0x0000000410041981 */ /* 0x000ee2000c1e1d00 */
[----:B------:R-:W-:Y:S02]  /*11b0*/  SHF.L.U32 R132, R173, 0x4, RZ ;  /* 0x00000004ad847819 */ /* 0x000fe400000006ff */
[----:B------:R-:W-:Y:S02]  /*11c0*/  IADD3 R185, R171, 0x300, RZ ;  /* 0x00000300abb97810 */ /* 0x000fe40007ffe0ff */
[----:B------:R-:W-:Y:S01]  /*11d0*/  SHF.R.U32.HI R130, RZ, 0x1c, R173 ;  /* 0x0000001cff827819 */ /* 0x000fe200000116ad */
[----:B--2---:R-:W-:-:S02]  /*11e0*/  HADD2.F32 R157, -RZ, R12.H0_H0 ;  /* 0x2000000cff9d7230 */ /* 0x004fc40000004100 */
[----:B------:R-:W-:Y:S02]  /*11f0*/  HADD2.F32 R159, -RZ, R12.H1_H1 ;  /* 0x3000000cff9f7230 */ /* 0x000fe40000004100 */
[----:B------:R-:W-:Y:S02]  /*1200*/  HADD2.F32 R161, -RZ, R13.H0_H0 ;  /* 0x2000000dffa17230 */ /* 0x000fe40000004100 */
[-C--:B------:R-:W-:Y:S01]  /*1210*/  FMUL.FTZ R157, R157, R124.reuse ;  /* 0x0000007c9d9d7220 */ /* 0x080fe20000410000 */
[----:B------:R-:W-:Y:S02]  /*1220*/  HADD2.F32 R163, -RZ, R14.H0_H0 ;  /* 0x2000000effa37230 */ /* 0x000fe40000004100 */
[----:B0-----:R-:W-:Y:S01]  /*1230*/  FMUL.FTZ R8, R159, R124 ;  /* 0x0000007c9f087220 */ /* 0x001fe20000410000 */
[----:B---3--:R-:W-:Y:S02]  /*1240*/  @P1 HADD2.F32 R10, -RZ, R4.H0_H0 ;  /* 0x20000004ff0a1230 */ /* 0x008fe40000004100 */
[----:B------:R-:W-:Y:S01]  /*1250*/  FMUL.FTZ R19, R78, R157 ;  /* 0x0000009d4e137220 */ /* 0x000fe20000410000 */
[----:B------:R-:W-:-:S02]  /*1260*/  HADD2.F32 R9, -RZ, R15.H0_H0 ;  /* 0x2000000fff097230 */ /* 0x000fc40000004100 */
[----:B------:R-:W-:Y:S01]  /*1270*/  FMUL.FTZ R161, R161, R124 ;  /* 0x0000007ca1a17220 */ /* 0x000fe20000410000 */
[----:B------:R-:W-:Y:S02]  /*1280*/  HADD2.F32 R15, -RZ, R15.H1_H1 ;  /* 0x3000000fff0f7230 */ /* 0x000fe40000004100 */
[----:B------:R-:W-:Y:S01]  /*1290*/  FMUL.FTZ R157, R79, R8 ;  /* 0x000000084f9d7220 */ /* 0x000fe20000410000 */
[----:B------:R-:W-:Y:S02]  /*12a0*/  @P1 HADD2.F32 R12, -RZ, R4.H1_H1 ;  /* 0x30000004ff0c1230 */ /* 0x000fe40000004100 */
[----:B------:R-:W-:Y:S01]  /*12b0*/  @P1 FADD.FTZ R19, R10, R19 ;  /* 0x000000130a131221 */ /* 0x000fe20000010000 */
[-C--:B------:R-:W-:Y:S01]  /*12c0*/  FMUL.FTZ R163, R163, R124.reuse ;  /* 0x0000007ca3a37220 */ /* 0x080fe20000410000 */
[----:B------:R-:W-:Y:S02]  /*12d0*/  @P1 HADD2.F32 R10, -RZ, R5.H0_H0 ;  /* 0x20000005ff0a1230 */ /* 0x000fe40000004100 */
[----:B------:R-:W-:Y:S01]  /*12e0*/  FMUL.FTZ R9, R9, R124 ;  /* 0x0000007c09097220 */ /* 0x000fe20000410000 */
[----:B------:R-:W-:-:S02]  /*12f0*/  HADD2.F32 R167, -RZ, R13.H1_H1 ;  /* 0x3000000dffa77230 */ /* 0x000fc40000004100 */
[----:B------:R-:W-:Y:S01]  /*1300*/  FMUL.FTZ R8, R15, R124 ;  /* 0x0000007c0f087220 */ /* 0x000fe20000410000 */
[----:B------:R-:W-:Y:S02]  /*1310*/  HADD2.F32 R169, -RZ, R14.H1_H1 ;  /* 0x3000000effa97230 */ /* 0x000fe40000004100 */
[----:B------:R-:W-:Y:S01]  /*1320*/  FMUL.FTZ R159, R80, R161 ;  /* 0x000000a1509f7220 */ /* 0x000fe20000410000 */
[----:B------:R-:W-:Y:S01]  /*1330*/  @P1 FADD.FTZ R157, R12, R157 ;  /* 0x0000009d0c9d1221 */ /* 0x000fe20000010000 */
[----:B------:R-:W-:Y:S02]  /*1340*/  @P1 HADD2.F32 R12, -RZ, R6.H0_H0 ;  /* 0x20000006ff0c1230 */ /* 0x000fe40000004100 */
[----:B------:R-:W-:Y:S01]  /*1350*/  FMUL.FTZ R161, R82, R163 ;  /* 0x000000a352a17220 */ /* 0x000fe20000410000 */
[--C-:B------:R-:W-:Y:S02]  /*1360*/  @P1 HADD2.F32 R14, -RZ, R7.reuse.H0_H0 ;  /* 0x20000007ff0e1230 */ /* 0x100fe40000004100 */
[----:B------:R-:W-:Y:S01]  /*1370*/  FMUL.FTZ R163, R84, R9 ;  /* 0x0000000954a37220 */ /* 0x000fe20000410000 */
[----:B------:R-:W-:Y:S01]  /*1380*/  FMUL.FTZ R165, R85, R8 ;  /* 0x0000000855a57220 */ /* 0x000fe20000410000 */
[----:B------:R-:W-:Y:S01]  /*1390*/  @P1 FADD.FTZ R159, R10, R159 ;  /* 0x0000009f0a9f1221 */ /* 0x000fe20000010000 */
[-C--:B------:R-:W-:Y:S01]  /*13a0*/  FMUL.FTZ R10, R169, R124.reuse ;  /* 0x0000007ca90a7220 */ /* 0x080fe20000410000 */
[----:B------:R-:W-:Y:S01]  /*13b0*/  FMUL.FTZ R8, R167, R124 ;  /* 0x0000007ca7087220 */ /* 0x000fe20000410000 */
[----:B------:R-:W-:Y:S01]  /*13c0*/  @P1 FADD.FTZ R161, R12, R161 ;  /* 0x000000a10ca11221 */ /* 0x000fe20000010000 */
[----:B------:R-:W-:Y:S01]  /*13d0*/  @P1 FADD.FTZ R163, R14, R163 ;  /* 0x000000a30ea31221 */ /* 0x000fe20000010000 */
[----:B------:R-:W-:-:S02]  /*13e0*/  @P1 HADD2.F32 R16, -RZ, R7.H1_H1 ;  /* 0x30000007ff101230 */ /* 0x000fc40000004100 */
[----:B------:R-:W-:Y:S01]  /*13f0*/  FMUL.FTZ R167, R83, R10 ;  /* 0x0000000a53a77220 */ /* 0x000fe20000410000 */
[----:B------:R-:W-:Y:S02]  /*1400*/  @P1 HADD2.F32 R12, -RZ, R5.H1_H1 ;  /* 0x30000005ff0c1230 */ /* 0x000fe40000004100 */
        /* <DEDUP_REMOVED lines=16> */
[----:B------:R-:W3:Y:S01]  /*1510*/  @P1 LDG.E.128 R4, desc[UR4][R2.64] ;  /* 0x0000000402041981 */ /* 0x000ee2000c1e1d00 */
[----:B------:R-:W-:Y:S01]  /*1520*/  UMOV UR6, 0xffffffff ;  /* 0xffffffff00067882 */ /* 0x000fe20000000000 */
[----:B--2---:R-:W-:Y:S02]  /*1530*/  HADD2.F32 R183, -RZ, R15.H1_H1 ;  /* 0x3000000fffb77230 */ /* 0x004fe40000004100 */
[--C-:B------:R-:W-:Y:S02]  /*1540*/  HADD2.F32 R171, -RZ, R12.reuse.H0_H0 ;  /* 0x2000000cffab7230 */ /* 0x100fe40000004100 */
[----:B------:R-:W-:-:S02]  /*1550*/  HADD2.F32 R173, -RZ, R12.H1_H1 ;  /* 0x3000000cffad7230 */ /* 0x000fc40000004100 */
[-C--:B0-----:R-:W-:Y:S01]  /*1560*/  FMUL.FTZ R10, R183, R124.reuse ;  /* 0x0000007cb70a7220 */ /* 0x081fe20000410000 */
[--C-:B------:R-:W-:Y:S02]  /*1570*/  HADD2.F32 R175, -RZ, R13.reuse.H0_H0 ;  /* 0x2000000dffaf7230 */ /* 0x100fe40000004100 */
[----:B------:R-:W-:Y:S01]  /*1580*/  FMUL.FTZ R171, R171, R124 ;  /* 0x0000007cabab7220 */ /* 0x000fe20000410000 */
[----:B------:R-:W-:Y:S02]  /*1590*/  HADD2.F32 R177, -RZ, R13.H1_H1 ;  /* 0x3000000dffb17230 */ /* 0x000fe40000004100 */
[----:B------:R-:W-:Y:S01]  /*15a0*/  FMUL.FTZ R13, R93, R10 ;  /* 0x0000000a5d0d7220 */ /* 0x000fe20000410000 */
[----:B---3--:R-:W-:Y:S02]  /*15b0*/  @P1 HADD2.F32 R12, -RZ, R7.H1_H1 ;  /* 0x30000007ff0c1230 */ /* 0x008fe40000004100 */
[----:B------:R-:W-:Y:S01]  /*15c0*/  FMUL.FTZ R2, R173, R124 ;  /* 0x0000007cad027220 */ /* 0x000fe20000410000 */
[----:B------:R-:W-:-:S02]  /*15d0*/  HADD2.F32 R15, -RZ, R15.H0_H0 ;  /* 0x2000000fff0f7230 */ /* 0x000fc40000004100 */
[-C--:B------:R-:W-:Y:S01]  /*15e0*/  FMUL.FTZ R8, R177, R124.reuse ;  /* 0x0000007cb1087220 */ /* 0x080fe20000410000 */
[----:B------:R-:W-:Y:S02]  /*15f0*/  HADD2.F32 R181, -RZ, R14.H1_H1 ;  /* 0x3000000effb57230 */ /* 0x000fe40000004100 */
[----:B------:R-:W-:Y:S01]  /*1600*/  @P1 FADD.FTZ R13, R12, R13 ;  /* 0x0000000d0c0d1221 */ /* 0x000fe20000010000 */
[----:B------:R-:W-:Y:S02]  /*1610*/  @P1 HADD2.F32 R12, -RZ, R4.H0_H0 ;  /* 0x20000004ff0c1230 */ /* 0x000fe40000004100 */
[-C--:B------:R-:W-:Y:S01]  /*1620*/  FMUL.FTZ R3, R15, R124.reuse ;  /* 0x0000007c0f037220 */ /* 0x080fe20000410000 */
[----:B------:R-:W-:Y:S01]  /*1630*/  FMUL.FTZ R15, R86, R171 ;  /* 0x000000ab560f7220 */ /* 0x000fe20000410000 */
[----:B------:R-:W-:Y:S01]  /*1640*/  FMUL.FTZ R10, R181, R124 ;  /* 0x0000007cb50a7220 */ /* 0x000fe20000410000 */
[----:B------:R-:W-:Y:S02]  /*1650*/  HADD2.F32 R179, -RZ, R14.H0_H0 ;  /* 0x2000000effb37230 */ /* 0x000fe40000004100 */
[----:B------:R-:W-:Y:S01]  /*1660*/  FMUL.FTZ R171, R89, R8 ;  /* 0x0000000859ab7220 */ /* 0x000fe20000410000 */
[----:B------:R-:W-:Y:S01]  /*1670*/  @P1 FADD.FTZ R15, R12, R15 ;  /* 0x0000000f0c0f1221 */ /* 0x000fe20000010000 */
[----:B------:R-:W-:-:S02]  /*1680*/  @P1 HADD2.F32 R12, -RZ, R6.H1_H1 ;  /* 0x30000006ff0c1230 */ /* 0x000fc40000004100 */
[----:B------:R-:W-:Y:S01]  /*1690*/  FMUL.FTZ R177, R91, R10 ;  /* 0x0000000a5bb17220 */ /* 0x000fe20000410000 */
[-C--:B------:R-:W-:Y:S01]  /*16a0*/  FMUL.FTZ R179, R179, R124.reuse ;  /* 0x0000007cb3b37220 */ /* 0x080fe20000410000 */
[----:B------:R-:W-:Y:S02]  /*16b0*/  @P1 HADD2.F32 R8, -RZ, R6.H0_H0 ;  /* 0x20000006ff081230 */ /* 0x000fe40000004100 */
[----:B------:R-:W-:Y:S01]  /*16c0*/  FMUL.FTZ R175, R175, R124 ;  /* 0x0000007cafaf7220 */ /* 0x000fe20000410000 */
[----:B------:R-:W-:Y:S01]  /*16d0*/  @P1 FADD.FTZ R177, R12, R177 ;  /* 0x000000b10cb11221 */ /* 0x000fe20000010000 */
[----:B------:R-:W-:Y:S01]  /*16e0*/  FADD.FTZ R12, RZ, R125 ;  /* 0x0000007dff0c7221 */ /* 0x000fe20000010000 */
[----:B------:R-:W-:Y:S01]  /*16f0*/  FMUL.FTZ R173, R90, R179 ;  /* 0x000000b35aad7220 */ /* 0x000fe20000410000 */
[----:B------:R-:W-:Y:S01]  /*1700*/  FMUL.FTZ R179, R87, R2 ;  /* 0x0000000257b37220 */ /* 0x000fe20000410000 */
[----:B------:R-:W-:Y:S02]  /*1710*/  @P1 HADD2.F32 R14, -RZ, R5.H0_H0 ;  /* 0x20000005ff0e1230 */ /* 0x000fe40000004100 */
[----:B------:R-:W-:Y:S01]  /*1720*/  FADD.FTZ R12, R12, R127 ;  /* 0x0000007f0c0c7221 */ /* 0x000fe20000010000 */
[----:B------:R-:W-:Y:S01]  /*1730*/  @P1 FADD.FTZ R173, R8, R173 ;  /* 0x000000ad08ad1221 */ /* 0x000fe20000010000 */
[----:B------:R-:W-:-:S02]  /*1740*/  @P1 HADD2.F32 R8, -RZ, R4.H1_H1 ;  /* 0x30000004ff081230 */ /* 0x000fc40000004100 */
[----:B------:R-:W-:Y:S01]  /*1750*/  FMUL.FTZ R17, R88, R175 ;  /* 0x000000af58117220 */ /* 0x000fe20000410000 */
[----:B------:R-:W-:Y:S01]  /*1760*/  FADD.FTZ R12, R12, R129 ;  /* 0x000000810c0c7221 */ /* 0x000fe20000010000 */
[----:B------:R-:W-:Y:S02]  /*1770*/  @P1 HADD2.F32 R16, -RZ, R5.H1_H1 ;  /* 0x30000005ff101230 */ /* 0x000fe40000004100 */
[----:B------:R-:W-:Y:S01]  /*1780*/  FMUL.FTZ R175, R92, R3 ;  /* 0x000000035caf7220 */ /* 0x000fe20000410000 */
[----:B------:R-:W-:Y:S01]  /*1790*/  @P1 FADD.FTZ R179, R8, R179 ;  /* 0x000000b308b31221 */ /* 0x000fe20000010000 */
[----:B------:R-:W-:Y:S01]  /*17a0*/  FADD.FTZ R12, R12, R139 ;  /* 0x0000008b0c0c7221 */ /* 0x000fe20000010000 */
[----:B------:R-:W-:Y:S01]  /*17b0*/  @P1 FADD.FTZ R17, R14, R17 ;  /* 0x000000110e111221 */ /* 0x000fe20000010000 */
[----:B------:R-:W-:Y:S01]  /*17c0*/  @P1 FADD.FTZ R171, R16, R171 ;  /* 0x000000ab10ab1221 */ /* 0x000fe20000010000 */
[----:B------:R-:W-:Y:S02]  /*17d0*/  @P1 HADD2.F32 R10, -RZ, R7.H0_H0 ;  /* 0x20000007ff0a1230 */ /* 0x000fe40000004100 */
[----:B------:R-:W-:Y:S01]  /*17e0*/  FADD.FTZ R12, R12, R131 ;  /* 0x000000830c0c7221 */ /* 0x000fe20000010000 */
[----:B------:R-:W-:-:S02]  /*17f0*/  SHF.L.U32 R16, R185, 0x4, RZ ;  /* 0x00000004b9107819 */ /* 0x000fc400000006ff */
[----:B------:R-:W-:Y:S01]  /*1800*/  SHF.R.U32.HI R124, RZ, 0x1c, R185 ;  /* 0x0000001cff7c7819 */ /* 0x000fe200000116b9 */
[----:B------:R-:W-:Y:S01]  /*1810*/  FADD.FTZ R12, R12, R137 ;  /* 0x000000890c0c7221 */ /* 0x000fe20000010000 */
[----:B------:R-:W-:Y:S01]  /*1820*/  @P1 FADD.FTZ R175, R10, R175 ;  /* 0x000000af0aaf1221 */ /* 0x000fe20000010000 */
[----:B------:R-:W-:Y:S02]  /*1830*/  IADD3 R2, P3, R16, UR10, RZ ;  /* 0x0000000a10027c10 */ /* 0x000fe4000ff7e0ff */
[----:B------:R-:W-:Y:S01]  /*1840*/  FADD.FTZ R12, R12, R133 ;  /* 0x000000850c0c7221 */ /* 0x000fe20000010000 */
[----:B------:R-:W-:Y:S02]  /*1850*/  F2FP.F16.F32.PACK_AB R10, R177, R173 ;  /* 0x000000adb10a723e */ /* 0x000fe400000000ff */
[----:B------:R-:W-:Y:S01]  /*1860*/  IADD3.X R3, R124, UR11, RZ, P3, !PT ;  /* 0x0000000b7c037c10 */ /* 0x000fe20009ffe4ff */
[----:B------:R-:W-:Y:S01]  /*1870*/  FADD.FTZ R12, R12, R135 ;  /* 0x000000870c0c7221 */ /* 0x000fe20000010000 */
[----:B------:R-:W-:-:S02]  /*1880*/  F2FP.F16.F32.PACK_AB R11, R13, R175 ;  /* 0x000000af0d0b723e */ /* 0x000fc400000000ff */
[----:B------:R-:W-:Y:S01]  /*1890*/  F2FP.F16.F32.PACK_AB R9, R171, R17 ;  /* 0x00000011ab09723e */ /* 0x000fe200000000ff */
[----:B------:R-:W-:Y:S01]  /*18a0*/  FADD.FTZ R12, R12, R141 ;  /* 0x0000008d0c0c7221 */ /* 0x000fe20000010000 */
[----:B------:R-:W-:Y:S02]  /*18b0*/  F2FP.F16.F32.PACK_AB R8, R179, R15 ;  /* 0x0000000fb308723e */ /* 0x000fe400000000ff */
        /* <DEDUP_REMOVED lines=111> */
.L_x_3744:
[----:B------:R-:W-:Y:S01]  /*1fb0*/  ISETP.NE.AND P3, PT, R118, RZ, PT ;  /* 0x000000ff7600720c */ /* 0x000fe20003f65270 */
        /* <DEDUP_REMOVED lines=65> */
[----:B------:R-:W-:Y:S01]  /*23d0*/  FMUL.FTZ R9, R12, R9 ;  /* 0x000000090c097220 */ /* 0x000fe20000410000 */
[----:B------:R-:W-:-:S03]  /*23e0*/  IADD3 R12, P4, R122, UR14, RZ ;  /* 0x0000000e7a0c7c10 */ /* 0x000fc6000ff9e0ff */
        /* <DEDUP_REMOVED lines=58> */
[----:B------:R-:W-:Y:S01]  /*2790*/  F2FP.F16.F32.PACK_AB R11, R0, R11 ;  /* 0x0000000b000b723e */ /* 0x000fe200000000ff */
        /* <DEDUP_REMOVED lines=11> */
[----:B------:R-:W-:Y:S01]  /*2850*/  F2FP.F16.F32.PACK_AB R10, R137, R10 ;  /* 0x0000000a890a723e */ /* 0x000fe200000000ff */
[----:B------:R-:W-:Y:S01]  /*2860*/  FMUL.FTZ R17, R136, R15 ;  /* 0x0000000f88117220 */ /* 0x000fe20000410000 */
[----:B------:R-:W-:Y:S01]  /*2870*/  F2FP.F16.F32.PACK_AB R9, R0, R9 ;  /* 0x000000090009723e */ /* 0x000fe200000000ff */
[----:B------:R0:W-:Y:S01]  /*2880*/  @!P3 STG.E desc[UR4][R2.64], R136 ;  /* 0x000000880200b986 */ /* 0x0001e2000c101904 */
[----:B------:R-:W-:Y:S01]  /*2890*/  F2FP.F16.F32.PACK_AB R8, R127, R8 ;  /* 0x000000087f08723e */ /* 0x000fe200000000ff */
[----:B------:R-:W-:Y:S01]  /*28a0*/  FFMA.FTZ R141, R103, R141, R60 ;  /* 0x0000008d678d7223 */ /* 0x000fe2000001003c */
[----:B------:R-:W-:Y:S01]  /*28b0*/  IADD3.X R13, R134, UR15, RZ, P4, !PT ;  /* 0x0000000f860d7c10 */ /* 0x000fe2000a7fe4ff */
[----:B------:R-:W-:Y:S01]  /*28c0*/  FFMA.FTZ R0, R102, R143, R59 ;  /* 0x0000008f66007223 */ /* 0x000fe2000001003b */
        /* <DEDUP_REMOVED lines=8> */
[C---:B------:R-:W-:Y:S01]  /*2950*/  FMUL.FTZ R19, R136.reuse, R19 ;  /* 0x0000001388137220 */ /* 0x040fe20000410000 */
        /* <DEDUP_REMOVED lines=10> */
[----:B------:R-:W-:Y:S01]  /*2a00*/  FFMA.FTZ R122, R108, R151, R53 ;  /* 0x000000976c7a7223 */ /* 0x000fe20000010035 */
[----:B------:R-:W-:Y:S01]  /*2a10*/  FFMA.FTZ R18, R106, R153, R55 ;  /* 0x000000996a127223 */ /* 0x000fe20000010037 */
[----:B------:R-:W-:Y:S01]  /*2a20*/  F2FP.F16.F32.PACK_AB R15, R2, R15 ;  /* 0x0000000f020f723e */ /* 0x000fe200000000ff */
[C---:B------:R-:W-:Y:S01]  /*2a30*/  FMUL.FTZ R157, R136.reuse, R157 ;  /* 0x0000009d889d7220 */ /* 0x040fe20000410000 */
[C---:B------:R-:W-:Y:S01]  /*2a40*/  FMUL.FTZ R161, R136.reuse, R161 ;  /* 0x000000a188a17220 */ /* 0x040fe20000410000 */
[----:B------:R-:W-:Y:S01]  /*2a50*/  FMUL.FTZ R167, R136, R167 ;  /* 0x000000a788a77220 */ /* 0x000fe20000410000 */
[----:B------:R-:W-:Y:S01]  /*2a60*/  FFMA.FTZ R2, R116, R127, R37 ;  /* 0x0000007f74027223 */ /* 0x000fe20000010025 */
[C---:B------:R-:W-:Y:S01]  /*2a70*/  FMUL.FTZ R179, R136.reuse, R179 ;  /* 0x000000b388b37220 */ /* 0x040fe20000410000 */
[C---:B------:R-:W-:Y:S01]  /*2a80*/  FMUL.FTZ R171, R136.reuse, R171 ;  /* 0x000000ab88ab7220 */ /* 0x040fe20000410000 */
[C---:B------:R-:W-:Y:S01]  /*2a90*/  FMUL.FTZ R173, R136.reuse, R173 ;  /* 0x000000ad88ad7220 */ /* 0x040fe20000410000 */
[----:B------:R-:W-:Y:S01]  /*2aa0*/  FMUL.FTZ R177, R136, R177 ;  /* 0x000000b188b17220 */ /* 0x000fe20000410000 */
[----:B------:R-:W-:Y:S01]  /*2ab0*/  FFMA.FTZ R157, R20, R157, R51 ;  /* 0x0000009d149d7223 */ /* 0x000fe20000010033 */
[----:B------:R-:W-:Y:S01]  /*2ac0*/  FFMA.FTZ R167, R22, R167, R47 ;  /* 0x000000a716a77223 */ /* 0x000fe2000001002f */
[----:B0-----:R-:W-:Y:S01]  /*2ad0*/  F2FP.F16.F32.PACK_AB R8, R0, R141 ;  /* 0x0000008d0008723e */ /* 0x001fe200000000ff */
[----:B------:R-:W-:Y:S01]  /*2ae0*/  FFMA.FTZ R12, R111, R19, R52 ;  /* 0x000000136f0c7223 */ /* 0x000fe20000010034 */
[----:B------:R-:W-:Y:S01]  /*2af0*/  FFMA.FTZ R13, R113, R159, R50 ;  /* 0x0000009f710d7223 */ /* 0x000fe20000010032 */
[----:B------:R-:W-:Y:S01]  /*2b00*/  FFMA.FTZ R0, R110, R169, R49 ;  /* 0x000000a96e007223 */ /* 0x000fe20000010031 */
[----:B------:R-:W-:Y:S01]  /*2b10*/  FFMA.FTZ R19, R119, R175, R38 ;  /* 0x000000af77137223 */ /* 0x000fe20000010026 */
[----:B------:R-:W-:Y:S01]  /*2b20*/  F2FP.F16.F32.PACK_AB R9, R14, R145 ;  /* 0x000000910e09723e */ /* 0x000fe200000000ff */
[----:B------:R-:W-:Y:S01]  /*2b30*/  FFMA.FTZ R14, R21, R161, R48 ;  /* 0x000000a1150e7223 */ /* 0x000fe20000010030 */
[----:B------:R-:W-:Y:S01]  /*2b40*/  F2FP.F16.F32.PACK_AB R11, R122, R149 ;  /* 0x000000957a0b723e */ /* 0x000fe200000000ff */
[----:B------:R-:W-:Y:S01]  /*2b50*/  FFMA.FTZ R177, R26, R177, R39 ;  /* 0x000000b11ab17223 */ /* 0x000fe20000010027 */
[----:B------:R-:W-:Y:S01]  /*2b60*/  F2FP.F16.F32.PACK_AB R10, R18, R147 ;  /* 0x00000093120a723e */ /* 0x000fe200000000ff */
[----:B------:R-:W-:Y:S01]  /*2b70*/  FFMA.FTZ R18, R25, R173, R40 ;  /* 0x000000ad19127223 */ /* 0x000fe20000010028 */
[----:B------:R-:W-:Y:S01]  /*2b80*/  F2FP.F16.F32.PACK_AB R13, R0, R13 ;  /* 0x0000000d000d723e */ /* 0x000fe200000000ff */
[----:B------:R-:W-:Y:S01]  /*2b90*/  FFMA.FTZ R125, R117, R125, R42 ;  /* 0x0000007d757d7223 */ /* 0x000fe2000001002a */
[----:B------:R-:W-:Y:S01]  /*2ba0*/  IADD3 R128, P3, R128, UR14, RZ ;  /* 0x0000000e80807c10 */ /* 0x000fe2000ff7e0ff */
[----:B------:R-:W-:Y:S01]  /*2bb0*/  FFMA.FTZ R122, R114, R171, R41 ;  /* 0x000000ab727a7223 */ /* 0x000fe20000010029 */
[----:B------:R-:W-:Y:S01]  /*2bc0*/  F2FP.F16.F32.PACK_AB R19, R2, R19 ;  /* 0x000000130213723e */ /* 0x000fe200000000ff */
[----:B------:R-:W-:Y:S01]  /*2bd0*/  FFMA.FTZ R0, R23, R17, R44 ;  /* 0x0000001117007223 */ /* 0x000fe2000001002c */
[----:B------:R-:W-:Y:S01]  /*2be0*/  IADD3 R132, P4, R132, UR14, RZ ;  /* 0x0000000e84847c10 */ /* 0x000fe2000ff9e0ff */
[----:B------:R-:W-:Y:S01]  /*2bf0*/  FFMA.FTZ R179, R24, R179, R43 ;  /* 0x000000b318b37223 */ /* 0x000fe2000001002b */
[----:B------:R-:W-:-:S02]  /*2c00*/  IADD3 R2, P5, R16, UR14, RZ ;  /* 0x0000000e10027c10 */ /* 0x000fc4000ffbe0ff */
[----:B------:R-:W-:Y:S02]  /*2c10*/  IADD3.X R129, R126, UR15, RZ, P3, !PT ;  /* 0x0000000f7e817c10 */ /* 0x000fe40009ffe4ff */
[----:B------:R-:W-:Y:S02]  /*2c20*/  F2FP.F16.F32.PACK_AB R14, R167, R14 ;  /* 0x0000000ea70e723e */ /* 0x000fe400000000ff */
[----:B------:R-:W-:Y:S01]  /*2c30*/  F2FP.F16.F32.PACK_AB R12, R157, R12 ;  /* 0x0000000c9d0c723e */ /* 0x000fe200000000ff */
[----:B------:R0:W-:Y:S01]  /*2c40*/  STG.E.128 desc[UR4][R128.64], R8 ;  /* 0x0000000880007986 */ /* 0x0001e2000c101d04 */
[----:B------:R-:W-:Y:S02]  /*2c50*/  IADD3.X R133, R130, UR15, RZ, P4, !PT ;  /* 0x0000000f82857c10 */ /* 0x000fe4000a7fe4ff */
[----:B------:R-:W-:Y:S02]  /*2c60*/  F2FP.F16.F32.PACK_AB R18, R177, R18 ;  /* 0x00000012b112723e */ /* 0x000fe400000000ff */
[----:B------:R-:W-:Y:S01]  /*2c70*/  F2FP.F16.F32.PACK_AB R17, R122, R125 ;  /* 0x0000007d7a11723e */ /* 0x000fe200000000ff */
[----:B------:R0:W-:Y:S01]  /*2c80*/  STG.E.128 desc[UR4][R132.64], R12 ;  /* 0x0000000c84007986 */ /* 0x0001e2000c101d04 */
[----:B------:R-:W-:-:S02]  /*2c90*/  F2FP.F16.F32.PACK_AB R16, R179, R0 ;  /* 0x00000000b310723e */ /* 0x000fc400000000ff */
[----:B------:R-:W-:Y:S02]  /*2ca0*/  IADD3.X R3, R124, UR15, RZ, P5, !PT ;  /* 0x0000000f7c037c10 */ /* 0x000fe4000affe4ff */
[----:B------:R-:W-:Y:S02]  /*2cb0*/  IADD3 R121, R121, UR16, RZ ;  /* 0x0000001079797c10 */ /* 0x000fe4000fffe0ff */
[----:B------:R-:W-:Y:S01]  /*2cc0*/  SEL R0, RZ, 0x1, P1 ;  /* 0x00000001ff007807 */ /* 0x000fe20000800000 */
[----:B------:R0:W-:Y:S01]  /*2cd0*/  STG.E.128 desc[UR4][R2.64], R16 ;  /* 0x0000001002007986 */ /* 0x0001e2000c101d04 */
[----:B------:R-:W-:-:S13]  /*2ce0*/  ISETP.GE.AND P3, PT, R121, UR17, PT ;  /* 0x0000001179007c0c */ /* 0x000fda000bf66270 */
[----:B------:R-:W-:Y:S05]  /*2cf0*/  @!P3 BRA `(.L_x_3733) ;  /* 0xffffffdc0030b947 */ /* 0x000fea000383ffff */
[----:B------:R-:W-:Y:S05]  /*2d00*/  EXIT ;  /* 0x000000000000794d */ /* 0x000fea0003800000 */
.L_x_3732:
[----:B------:R-:W-:Y:S01]  /*2d10*/  HFMA2.MMA R136, -RZ, RZ, 0, 5.9604644775390625e-08 ;  /* 0x00000001ff887435 */ /* 0x000fe200000001ff */
[----:B------:R-:W-:Y:S02]  /*2d20*/  MOV R181, R12 ;  /* 0x0000000c00b57202 */ /* 0x000fe40000000f00 */
[----:B------:R-:W-:Y:S02]  /*2d30*/  MOV R183, 0x1f ;  /* 0x0000001f00b77802 */ /* 0x000fe40000000f00 */
[----:B------:R-:W-:-:S07]  /*2d40*/  MOV R14, 0xffffffff ;  /* 0xffffffff000e7802 */ /* 0x000fce0000000f00 */
[----:B------:R-:W-:Y:S05]  /*2d50*/  WARPSYNC.COLLECTIVE R14, `(.L_x_3734) ;  /* 0x000000000e087348 */ /* 0x000fea0003c00000 */
[----:B------:R0:W1:Y:S02]  /*2d60*/  SHFL.BFLY P3, R18, R181, R136, R183 ;  /* 0x0c000088b5127389 */ /* 0x00006400000600b7 */
[----:B01----:R-:W-:Y:S01]  /*2d70*/  ENDCOLLECTIVE ;  /* 0x000000000000791b */ /* 0x003fe20003800000 */
.L_x_3734:
[----:B------:R-:W-:Y:S01]  /*2d80*/  HFMA2.MMA R136, -RZ, RZ, 0, 1.1920928955078125e-07 ;  /* 0x00000002ff887435 */ /* 0x000fe200000001ff */
[----:B------:R-:W-:-:S05]  /*2d90*/  MOV R3, R18 ;  /* 0x0000001200037202 */ /* 0x000fca0000000f00 */
[----:B------:R-:W-:-:S05]  /*2da0*/  FADD.FTZ R3, R12, R3 ;  /* 0x000000030c037221 */ /* 0x000fca0000010000 */
[----:B------:R-:W-:-:S07]  /*2db0*/  MOV R181, R3 ;  /* 0x0000000300b57202 */ /* 0x000fce0000000f00 */
[----:B------:R-:W-:Y:S05]  /*2dc0*/  WARPSYNC.COLLECTIVE R14, `(.L_x_3735) ;  /* 0x000000000e087348 */ /* 0x000fea0003c00000 */
[----:B------:R0:W1:Y:S02]  /*2dd0*/  SHFL.BFLY P3, R18, R181, R136, R183 ;  /* 0x0c000088b5127389 */ /* 0x00006400000600b7 */
[----:B01----:R-:W-:Y:S01]  /*2de0*/  ENDCOLLECTIVE ;  /* 0x000000000000791b */ /* 0x003fe20003800000 */
.L_x_3735:
[----:B------:R-:W-:Y:S01]  /*2df0*/  HFMA2.MMA R136, -RZ, RZ, 0, 2.384185791015625e-07 ;  /* 0x00000004ff887435 */ /* 0x000fe200000001ff */
[----:B------:R-:W-:-:S05]  /*2e00*/  MOV R0, R18 ;  /* 0x0000001200007202 */ /* 0x000fca0000000f00 */
[----:B------:R-:W-:-:S05]  /*2e10*/  FADD.FTZ R9, R3, R0 ;  /* 0x0000000003097221 */ /* 0x000fca0000010000 */
[----:B------:R-:W-:-:S07]  /*2e20*/  MOV R181, R9 ;  /* 0x0000000900b57202 */ /* 0x000fce0000000f00 */
[----:B------:R-:W-:Y:S05]  /*2e30*/  WARPSYNC.COLLECTIVE R14, `(.L_x_3736) ;  /* 0x000000000e087348 */ /* 0x000fea0003c00000 */
[----:B------:R0:W1:Y:S02]  /*2e40*/  SHFL.BFLY P3, R18, R181, R136, R183 ;  /* 0x0c000088b5127389 */ /* 0x00006400000600b7 */
[----:B01----:R-:W-:Y:S01]  /*2e50*/  ENDCOLLECTIVE ;  /* 0x000000000000791b */ /* 0x003fe20003800000 */
.L_x_3736:
[----:B------:R-:W-:Y:S01]  /*2e60*/  HFMA2.MMA R136, -RZ, RZ, 0, 4.76837158203125e-07 ;  /* 0x00000008ff887435 */ /* 0x000fe200000001ff */
[----:B------:R-:W-:-:S05]  /*2e70*/  MOV R0, R18 ;  /* 0x0000001200007202 */ /* 0x000fca0000000f00 */
[----:B------:R-:W-:-:S05]  /*2e80*/  FADD.FTZ R10, R9, R0 ;  /* 0x00000000090a7221 */ /* 0x000fca0000010000 */
[----:B------:R-:W-:-:S07]  /*2e90*/  MOV R181, R10 ;  /* 0x0000000a00b57202 */ /* 0x000fce0000000f00 */
[----:B------:R-:W-:Y:S05]  /*2ea0*/  WARPSYNC.COLLECTIVE R14, `(.L_x_3737) ;  /* 0x000000000e087348 */ /* 0x000fea0003c00000 */
[----:B------:R0:W1:Y:S02]  /*2eb0*/  SHFL.BFLY P3, R18, R181, R136, R183 ;  /* 0x0c000088b5127389 */ /* 0x00006400000600b7 */
[----:B01----:R-:W-:Y:S01]  /*2ec0*/  ENDCOLLECTIVE ;  /* 0x000000000000791b */ /* 0x003fe20003800000 */
.L_x_3737:
[----:B------:R-:W-:Y:S01]  /*2ed0*/  HFMA2.MMA R136, -RZ, RZ, 0, 9.5367431640625e-07 ;  /* 0x00000010ff887435 */ /* 0x000fe200000001ff */
[----:B------:R-:W-:-:S05]  /*2ee0*/  MOV R11, R18 ;  /* 0x00000012000b7202 */ /* 0x000fca0000000f00 */
[----:B------:R-:W-:-:S05]  /*2ef0*/  FADD.FTZ R11, R10, R11 ;  /* 0x0000000b0a0b7221 */ /* 0x000fca0000010000 */
[----:B------:R-:W-:-:S07]  /*2f00*/  MOV R181, R11 ;  /* 0x0000000b00b57202 */ /* 0x000fce0000000f00 */
[----:B------:R-:W-:Y:S05]  /*2f10*/  WARPSYNC.COLLECTIVE R14, `(.L_x_3738) ;  /* 0x000000000e087348 */ /* 0x000fea0003c00000 */
[----:B------:R0:W1:Y:S02]  /*2f20*/  SHFL.BFLY P3, R18, R181, R136, R183 ;  /* 0x0c000088b5127389 */ /* 0x00006400000600b7 */
[----:B01----:R-:W-:Y:S01]  /*2f30*/  ENDCOLLECTIVE ;  /* 0x000000000000791b */ /* 0x003fe20003800000 */
.L_x_3738:
        /* <DEDUP_REMOVED lines=72> */
.L_x_3739:
[----:B------:R-:W-:Y:S01]  /*33c0*/  HFMA2.MMA R136, -RZ, RZ, 0, 1.1920928955078125e-07 ;  /* 0x00000002ff887435 */ /* 0x000fe200000001ff */
[----:B------:R-:W-:-:S05]  /*33d0*/  MOV R3, R18 ;  /* 0x0000001200037202 */ /* 0x000fca0000000f00 */
[----:B------:R-:W-:-:S05]  /*33e0*/  FADD.FTZ R3, R0, R3 ;  /* 0x0000000300037221 */ /* 0x000fca0000010000 */
[----:B------:R-:W-:-:S07]  /*33f0*/  MOV R181, R3 ;  /* 0x0000000300b57202 */ /* 0x000fce0000000f00 */
[----:B------:R-:W-:Y:S05]  /*3400*/  WARPSYNC.COLLECTIVE R14, `(.L_x_3740) ;  /* 0x000000000e087348 */ /* 0x000fea0003c00000 */
[----:B------:R0:W1:Y:S02]  /*3410*/  SHFL.BFLY P3, R18, R181, R136, R183 ;  /* 0x0c000088b5127389 */ /* 0x00006400000600b7 */
[----:B01----:R-:W-:Y:S01]  /*3420*/  ENDCOLLECTIVE ;  /* 0x000000000000791b */ /* 0x003fe20003800000 */
.L_x_3740:
[----:B------:R-:W-:Y:S01]  /*3430*/  HFMA2.MMA R136, -RZ, RZ, 0, 2.384185791015625e-07 ;  /* 0x00000004ff887435 */ /* 0x000fe200000001ff */
[----:B------:R-:W-:-:S05]  /*3440*/  MOV R10, R18 ;  /* 0x00000012000a7202 */ /* 0x000fca0000000f00 */
[----:B------:R-:W-:-:S05]  /*3450*/  FADD.FTZ R10, R3, R10 ;  /* 0x0000000a030a7221 */ /* 0x000fca0000010000 */
[----:B------:R-:W-:-:S07]  /*3460*/  MOV R181, R10 ;  /* 0x0000000a00b57202 */ /* 0x000fce0000000f00 */
[----:B------:R-:W-:Y:S05]  /*3470*/  WARPSYNC.COLLECTIVE R14, `(.L_x_3741) ;  /* 0x000000000e087348 */ /* 0x000fea0003c00000 */
[----:B------:R0:W1:Y:S02]  /*3480*/  SHFL.BFLY P3, R18, R181, R136, R183 ;  /* 0x0c000088b5127389 */ /* 0x00006400000600b7 */
[----:B01----:R-:W-:Y:S01]  /*3490*/  ENDCOLLECTIVE ;  /* 0x000000000000791b */ /* 0x003fe20003800000 */
.L_x_3741:
[----:B------:R-:W-:Y:S01]  /*34a0*/  HFMA2.MMA R136, -RZ, RZ, 0, 4.76837158203125e-07 ;  /* 0x00000008ff887435 */ /* 0x000fe200000001ff */
[----:B------:R-:W-:-:S05]  /*34b0*/  MOV R9, R18 ;  /* 0x0000001200097202 */ /* 0x000fca0000000f00 */
[----:B------:R-:W-:-:S05]  /*34c0*/  FADD.FTZ R9, R10, R9 ;  /* 0x000000090a097221 */ /* 0x000fca0000010000 */
[----:B------:R-:W-:-:S07]  /*34d0*/  MOV R181, R9 ;  /* 0x0000000900b57202 */ /* 0x000fce0000000f00 */
[----:B------:R-:W-:Y:S05]  /*34e0*/  WARPSYNC.COLLECTIVE R14, `(.L_x_3742) ;  /* 0x000000000e087348 */ /* 0x000fea0003c00000 */
[----:B------:R0:W1:Y:S02]  /*34f0*/  SHFL.BFLY P3, R18, R181, R136, R183 ;  /* 0x0c000088b5127389 */ /* 0x00006400000600b7 */
[----:B01----:R-:W-:Y:S01]  /*3500*/  ENDCOLLECTIVE ;  /* 0x000000000000791b */ /* 0x003fe20003800000 */
.L_x_3742:
[----:B------:R-:W-:Y:S01]  /*3510*/  HFMA2.MMA R136, -RZ, RZ, 0, 9.5367431640625e-07 ;  /* 0x00000010ff887435 */ /* 0x000fe200000001ff */
[----:B------:R-:W-:-:S05]  /*3520*/  MOV R12, R18 ;  /* 0x00000012000c7202 */ /* 0x000fca0000000f00 */
[----:B------:R-:W-:-:S05]  /*3530*/  FADD.FTZ R12, R9, R12 ;  /* 0x0000000c090c7221 */ /* 0x000fca0000010000 */
[----:B------:R-:W-:-:S07]  /*3540*/  MOV R181, R12 ;  /* 0x0000000c00b57202 */ /* 0x000fce0000000f00 */
[----:B------:R-:W-:Y:S05]  /*3550*/  WARPSYNC.COLLECTIVE R14, `(.L_x_3743) ;  /* 0x000000000e087348 */ /* 0x000fea0003c00000 */
[----:B------:R0:W1:Y:S02]  /*3560*/  SHFL.BFLY P3, R18, R181, R136, R183 ;  /* 0x0c000088b5127389 */ /* 0x00006400000600b7 */
[----:B01----:R-:W-:Y:S01]  /*3570*/  ENDCOLLECTIVE ;  /* 0x000000000000791b */ /* 0x003fe20003800000 */
.L_x_3743:
[----:B------:R-:W-:Y:S01]  /*3580*/  MOV R11, R18 ;  /* 0x00000012000b7202 */ /* 0x000fe20000000f00 */
[----:B------:R-:W-:Y:S06]  /*3590*/  BRA `(.L_x_3744) ;  /* 0xffffffe800847947 */ /* 0x000fec000383ffff */
.L_x_3745:
        /* <DEDUP_REMOVED lines=14> */
.L_x_30205:


//--------------------- .text._ZN10layer_norm13ln_fwd_kernelINS_13Kernel_traitsI6__halfS2_S2_S2_fjLj8192ELj1ELj1ELj8ELj16ENS_18Kernel_traits_baseILj8192ES2_S2_S2_S2_fjLj256EEEEELb0ELb1ELb1ELb0EEEvNS_9FwdParamsE --------------------------
	.section	.text._ZN10layer_norm13ln_fwd_kernelINS_13Kernel_traitsI6__halfS2_S2_S2_fjLj8192ELj1ELj1ELj8ELj16ENS_18Kernel_traits_baseILj8192ES2_S2_S2_S2_fjLj256EEEEELb0ELb1ELb1ELb0EEEvNS_9FwdParamsE,"ax",@progbits
	.align	128
        .global         _ZN10layer_norm13ln_fwd_kernelINS_13Kernel_traitsI6__halfS2_S2_S2_fjLj8192ELj1ELj1ELj8ELj16ENS_18Kernel_traits_baseILj8192ES2_S2_S2_S2_fjLj256EEEEELb0ELb1ELb1ELb0EEEvNS_9FwdParamsE
        .type           _ZN10layer_norm13ln_fwd_kernelINS_13Kernel_traitsI6__halfS2_S2_S2_fjLj8192ELj1ELj1ELj8ELj16ENS_18Kernel_traits_baseILj8192ES2_S2_S2_S2_fjLj256EEEEELb0ELb1ELb1ELb0EEEvNS_9FwdParamsE,@function
        .size           _ZN10layer_norm13ln_fwd_kernelINS_13Kernel_traitsI6__halfS2_S2_S2_fjLj8192ELj1ELj1ELj8ELj16ENS_18Kernel_traits_baseILj8192ES2_S2_S2_S2_fjLj256EEEEELb0ELb1ELb1ELb0EEEvNS_9FwdParamsE,(.L_x_30206 - _ZN10layer_norm13ln_fwd_kernelINS_13Kernel_traitsI6__halfS2_S2_S2_fjLj8192ELj1ELj1ELj8ELj16ENS_18Kernel_traits_baseILj8192ES2_S2_S2_S2_fjLj256EEEEELb0ELb1ELb1ELb0EEEvNS_9FwdParamsE)
        .other          _ZN10layer_norm13ln_fwd_kernelINS_13Kernel_traitsI6__halfS2_S2_S2_fjLj8192ELj1ELj1ELj8ELj16ENS_18Kernel_traits_baseILj8192ES2_S2_S2_S2_fjLj256EEEEELb0ELb1ELb1ELb0EEEvNS_9FwdParamsE,@"STO_CUDA_ENTRY STV_DEFAULT"
_ZN10layer_norm13ln_fwd_kernelINS_13Kernel_traitsI6__halfS2_S2_S2_fjLj8192ELj1ELj1ELj8ELj16ENS_18Kernel_traits_baseILj8192ES2_S2_S2_S2_fjLj256EEEEELb0ELb1ELb1ELb0EEEvNS_9FwdParamsE:
.text._ZN10layer_norm13ln_fwd_kernelINS_13Kernel_traitsI6__halfS2_S2_S2_fjLj8192ELj1ELj1ELj8ELj16ENS_18Kernel_traits_baseILj8192ES2_S2_S2_S2_fjLj256EEEEELb0ELb1ELb1ELb0EEEvNS_9FwdParamsE:
        /* <DEDUP_REMOVED lines=34> */
.L_x_3747:
[----:B------:R-:W-:Y:S05]  /*0220*/  BSYNC B0 ;  /* 0x0000000000007941 */ /* 0x000fea0003800000 */
.L_x_3746:
        /* <DEDUP_REMOVED lines=18> */
.L_x_3749:
[----:B------:R-:W-:Y:S05]  /*0350*/  BSYNC B0 ;  /* 0x0000000000007941 */ /* 0x000fea0003800000 */
.L_x_3748:
        /* <DEDUP_REMOVED lines=18> */
.L_x_3751:
[----:B------:R-:W-:Y:S05]  /*0480*/  BSYNC B0 ;  /* 0x0000000000007941 */ /* 0x000fea0003800000 */
.L_x_3750:
        /* <DEDUP_REMOVED lines=17> */
.L_x_3753:
[----:B------:R-:W-:Y:S05]  /*05a0*/  BSYNC B0 ;  /* 0x0000000000007941 */ /* 0x000fea0003800000 */
.L_x_3752:
[----:B------:R-:W0:Y:S02]  /*05b0*/  S2UR UR6, SR_CTAID.X ;  /* 0x00000000000679c3 */ /* 0x000e240000002500 */
[----:B0-----:R-:W-:Y:S01]  /*05c0*/  LEA.HI R149, R0, UR6, RZ, 0x18 ;  /* 0x0000000600957c11 */ /* 0x001fe2000f8fc0ff */
[----:B------:R-:W-:-:S03]  /*05d0*/  ULDC UR6, c[0x0][0x214] ;  /* 0x0000850000067ab9 */ /* 0x000fc60000000800 */
[----:B------:R-:W-:-:S13]  /*05e0*/  ISETP.GE.AND P2, PT, R149, UR6, PT ;  /* 0x0000000695007c0c */ /* 0x000fda000bf46270 */
[----:B------:R-:W-:Y:S05]  /*05f0*/  @P2 EXIT ;  /* 0x000000000000294d */ /* 0x000fea0003800000 */
[----:B------:R-:W-:Y:S01]  /*0600*/  SHF.R.S32.HI R3, RZ, 0x3, R3 ;  /* 0x00000003ff037819 */ /* 0x000fe20000011403 */
[--C-:B-----5:R-:W-:Y:S01]  /*0610*/  HADD2.F32 R92, -RZ, R48.reuse.H0_H0 ;  /* 0x20000030ff5c7230 */ /* 0x120fe20000004100 */
[----:B------:R-:W-:Y:S01]  /*0620*/  ULDC.U8 UR6, c[0x0][0x2a0] ;  /* 0x0000a80000067ab9 */ /* 0x000fe20000000000 */
[----:B------:R-:W-:Y:S01]  /*0630*/  HADD2.F32 R91, -RZ, R48.H1_H1 ;  /* 0x30000030ff5b7230 */ /* 0x000fe20000004100 */
[----:B------:R-:W-:Y:S01]  /*0640*/  LOP3.LUT R48, R0, 0xe0, RZ, 0xc0, !PT ;  /* 0x000000e000307812 */ /* 0x000fe200078ec0ff */
[--C-:B------:R-:W-:Y:S01]  /*0650*/  HADD2.F32 R114, -RZ, R13.reuse.H0_H0 ;  /* 0x2000000dff727230 */ /* 0x100fe20000004100 */
[----:B------:R-:W-:Y:S01]  /*0660*/  ISETP.NE.AND P2, PT, RZ, UR6, PT ;  /* 0x00000006ff007c0c */ /* 0x000fe2000bf45270 */
        /* <DEDUP_REMOVED lines=11> */
[----:B------:R-:W-:Y:S01]  /*0720*/  HFMA2.MMA R142, -RZ, RZ, 0, 5.9604644775390625e-08 ;  /* 0x00000001ff8e7435 */ /* 0x000fe200000001ff */
[----:B------:R-:W-:Y:S01]  /*0730*/  HADD2.F32 R126, -RZ, R5.H1_H1 ;  /* 0x30000005ff7e7230 */ /* 0x000fe20000004100 */
[----:B------:R-:W-:Y:S01]  /*0740*/  IADD3 R48, R48, R3, RZ ;  /* 0x0000000330307210 */ /* 0x000fe20007ffe0ff */
[--C-:B------:R-:W-:Y:S01]  /*0750*/  HADD2.F32 R96, -RZ, R50.reuse.H0_H0 ;  /* 0x20000032ff607230 */ /* 0x100fe20000004100 */
[----:B------:R-:W-:Y:S01]  /*0760*/  SHF.L.U32 R5, R0, 0x5, RZ ;  /* 0x0000000500057819 */ /* 0x000fe200000006ff */
[----:B------:R-:W-:Y:S01]  /*0770*/  HADD2.F32 R95, -RZ, R50.H1_H1 ;  /* 0x30000032ff5f7230 */ /* 0x000fe20000004100 */
[----:B------:R-:W-:Y:S01]  /*0780*/  SHF.L.U32 R48, R48, 0x3, RZ ;  /* 0x0000000330307819 */ /* 0x000fe200000006ff */
[--C-:B------:R-:W-:Y:S01]  /*0790*/  HADD2.F32 R67, -RZ, R72.reuse.H0_H0 ;  /* 0x20000048ff437230 */ /* 0x100fe20000004100 */
[----:B------:R-:W-:Y:S01]  /*07a0*/  LOP3.LUT R50, R5, 0x3e0, RZ, 0xc0, !PT ;  /* 0x000003e005327812 */ /* 0x000fe200078ec0ff */
[----:B------:R-:W-:Y:S01]  /*07b0*/  HADD2.F32 R68, -RZ, R72.H1_H1 ;  /* 0x30000048ff447230 */ /* 0x000fe20000004100 */
[----:B------:R-:W-:Y:S01]  /*07c0*/  I2FP.F32.U32 R48, R48 ;  /* 0x0000003000307245 */ /* 0x000fe20000201000 */
[--C-:B------:R-:W-:Y:S01]  /*07d0*/  HADD2.F32 R69, -RZ, R73.reuse.H0_H0 ;  /* 0x20000049ff457230 */ /* 0x100fe20000004100 */
[----:B------:R-:W-:Y:S01]  /*07e0*/  VIADDMNMX R50, R13, -R50, RZ, !PT ;  /* 0x800000320d327246 */ /* 0x000fe200078001ff */
[----:B------:R-:W-:Y:S01]  /*07f0*/  HADD2.F32 R70, -RZ, R73.H1_H1 ;  /* 0x30000049ff467230 */ /* 0x000fe20000004100 */
[----:B------:R0:W1:Y:S01]  /*0800*/  MUFU.RCP R132, R48 ;  /* 0x0000003000847308 */ /* 0x0000620000001000 */
[--C-:B------:R-:W-:Y:S01]  /*0810*/  HADD2.F32 R71, -RZ, R74.reuse.H0_H0 ;  /* 0x2000004aff477230 */ /* 0x100fe20000004100 */
[----:B------:R-:W-:Y:S01]  /*0820*/  VIMNMX R50, R50, 0x20, PT ;  /* 0x0000002032327848 */ /* 0x000fe20003fe0100 */
[----:B------:R-:W-:Y:S01]  /*0830*/  HADD2.F32 R72, -RZ, R74.H1_H1 ;  /* 0x3000004aff487230 */ /* 0x000fe20000004100 */
[----:B------:R-:W-:Y:S01]  /*0840*/  P2R R136, PR, RZ, 0x4 ;  /* 0x00000004ff887803 */ /* 0x000fe20000000000 */
[--C-:B------:R-:W-:Y:S01]  /*0850*/  HADD2.F32 R73, -RZ, R75.reuse.H0_H0 ;  /* 0x2000004bff497230 */ /* 0x100fe20000004100 */
[----:B------:R-:W-:Y:S01]  /*0860*/  IADD3 R50, R3, R50, RZ ;  /* 0x0000003203327210 */ /* 0x000fe20007ffe0ff */
[----:B------:R-:W-:Y:S01]  /*0870*/  HADD2.F32 R74, -RZ, R75.H1_H1 ;  /* 0x3000004bff4a7230 */ /* 0x000fe20000004100 */
[----:B------:R-:W-:Y:S01]  /*0880*/  ULDC UR8, c[0x0][0x29c] ;  /* 0x0000a70000087ab9 */ /* 0x000fe20000000800 */
[--C-:B------:R-:W-:Y:S01]  /*0890*/  HADD2.F32 R75, -RZ, R80.reuse.H0_H0 ;  /* 0x20000050ff4b7230 */ /* 0x100fe20000004100 */
[----:B------:R-:W-:Y:S01]  /*08a0*/  SHF.L.U32 R134, R50, 0x3, RZ ;  /* 0x0000000332867819 */ /* 0x000fe200000006ff */
[----:B------:R-:W-:Y:S01]  /*08b0*/  HADD2.F32 R76, -RZ, R80.H1_H1 ;  /* 0x30000050ff4c7230 */ /* 0x000fe20000004100 */
[----:B------:R-:W-:Y:S01]  /*08c0*/  ULDC UR9, c[0x0][0x290] ;  /* 0x0000a40000097ab9 */ /* 0x000fe20000000800 */
        /* <DEDUP_REMOVED lines=12> */
[----:B------:R-:W-:Y:S02]  /*0990*/  HADD2.F32 R99, -RZ, R20.H0_H0 ;  /* 0x20000014ff637230 */ /* 0x000fe40000004100 */
[--C-:B------:R-:W-:Y:S02]  /*09a0*/  HADD2.F32 R104, -RZ, R22.reuse.H0_H0 ;  /* 0x20000016ff687230 */ /* 0x100fe40000004100 */
[----:B------:R-:W-:Y:S02]  /*09b0*/  HADD2.F32 R105, -RZ, R22.H1_H1 ;  /* 0x30000016ff697230 */ /* 0x000fe40000004100 */
[--C-:B------:R-:W-:Y:S02]  /*09c0*/  HADD2.F32 R108, -RZ, R24.reuse.H0_H0 ;  /* 0x20000018ff6c7230 */ /* 0x100fe40000004100 */
[----:B------:R-:W-:-:S02]  /*09d0*/  HADD2.F32 R111, -RZ, R24.H1_H1 ;  /* 0x30000018ff6f7230 */ /* 0x000fc40000004100 */
[----:B------:R-:W-:Y:S02]  /*09e0*/  HADD2.F32 R115, -RZ, R26.H0_H0 ;  /* 0x2000001aff737230 */ /* 0x000fe40000004100 */
[----:B------:R-:W-:Y:S02]  /*09f0*/  HADD2.F32 R112, -RZ, R12.H0_H0 ;  /* 0x2000000cff707230 */ /* 0x000fe40000004100 */
[----:B------:R-:W-:Y:S02]  /*0a00*/  HADD2.F32 R118, -RZ, R14.H0_H0 ;  /* 0x2000000eff767230 */ /* 0x000fe40000004100 */
        /* <DEDUP_REMOVED lines=36> */
[--C-:B------:R-:W-:Y:S02]  /*0c50*/  HADD2.F32 R117, -RZ, R27.reuse.H0_H0 ;  /* 0x2000001bff757230 */ /* 0x100fe40000004100 */
[----:B------:R-:W-:Y:S02]  /*0c60*/  HADD2.F32 R110, -RZ, R27.H1_H1 ;  /* 0x3000001bff6e7230 */ /* 0x000fe40000004100 */
[----:B------:R-:W-:-:S02]  /*0c70*/  HADD2.F32 R12, -RZ, R12.H1_H1 ;  /* 0x3000000cff0c7230 */ /* 0x000fc40000004100 */
        /* <DEDUP_REMOVED lines=17> */
.L_x_3867:
        /* <DEDUP_REMOVED lines=36> */
.L_x_3757:
[----:B-----5:R-:W-:-:S05]  /*0fd0*/  HADD2.F32 R8, -RZ, R48.H0_H0 ;  /* 0x20000030ff087230 */ /* 0x020fca0000004100 */
[----:B------:R-:W-:Y:S01]  /*0fe0*/  FMUL.FTZ R167, R8, UR8 ;  /* 0x0000000808a77c20 */ /* 0x000fe20008410000 */
[----:B------:R-:W-:-:S03]  /*0ff0*/  @P3 HADD2.F32 R8, -RZ, R52.H0_H0 ;  /* 0x20000034ff083230 */ /* 0x000fc60000004100 */
[----:B------:R-:W-:-:S04]  /*1000*/  FMUL.FTZ R167, R30, R167 ;  /* 0x000000a71ea77220 */ /* 0x000fc80000410000 */
[----:B------:R-:W-:-:S07]  /*1010*/  @P3 FADD.FTZ R167, R8, R167 ;  /* 0x000000a708a73221 */ /* 0x000fce0000010000 */
.L_x_3758:
[----:B------:R-:W-:Y:S05]  /*1020*/  BSYNC B1 ;  /* 0x0000000000017941 */ /* 0x000fea0003800000 */
.L_x_3756:
[----:B------:R-:W-:Y:S04]  /*1030*/  BSSY B1, `(.L_x_3759) ;  /* 0x000000b000017945 */ /* 0x000fe80003800000 */
[----:B------:R-:W-:Y:S05]  /*1040*/  @P4 BRA `(.L_x_3760) ;  /* 0x0000000000104947 */ /* 0x000fea0003800000 */
[----:B------:R-:W-:Y:S01]  /*1050*/  HFMA2.MMA R165, -RZ, RZ, 0, 0 ;  /* 0x00000000ffa57435 */ /* 0x000fe200000001ff */
[----:B------:R-:W-:Y:S10]  /*1060*/  @!P3 BRA `(.L_x_3761) ;  /* 0x00000000001cb947 */ /* 0x000ff40003800000 */
[----:B-----5:R-:W-:Y:S01]  /*1070*/  HADD2.F32 R165, -RZ, R52.H1_H1 ;  /* 0x30000034ffa57230 */ /* 0x020fe20000004100 */
[----:B------:R-:W-:Y:S06]  /*1080*/  BRA `(.L_x_3761) ;  /* 0x0000000000147947 */ /* 0x000fec0003800000 */
.L_x_3760:
[----:B-----5:R-:W-:-:S05]  /*1090*/  HADD2.F32 R8, -RZ, R48.H1_H1 ;  /* 0x30000030ff087230 */ /* 0x020fca0000004100 */
[----:B------:R-:W-:Y:S01]  /*10a0*/  FMUL.FTZ R165, R8, UR8 ;  /* 0x0000000808a57c20 */ /* 0x000fe20008410000 */
[----:B------:R-:W-:-:S03]  /*10b0*/  @P3 HADD2.F32 R8, -RZ, R52.H1_H1 ;  /* 0x30000034ff083230 */ /* 0x000fc60000004100 */
[----:B------:R-:W-:-:S04]  /*10c0*/  FMUL.FTZ R165, R32, R165 ;  /* 0x000000a520a57220 */ /* 0x000fc80000410000 */
[----:B------:R-:W-:-:S07]  /*10d0*/  @P3 FADD.FTZ R165, R8, R165 ;  /* 0x000000a508a53221 */ /* 0x000fce0000010000 */
.L_x_3761:
[----:B------:R-:W-:Y:S05]  /*10e0*/  BSYNC B1 ;  /* 0x0000000000017941 */ /* 0x000fea0003800000 */
.L_x_3759:
[----:B------:R-:W-:Y:S04]  /*10f0*/  BSSY B1, `(.L_x_3762) ;  /* 0x000000b000017945 */ /* 0x000fe80003800000 */
[----:B------:R-:W-:Y:S05]  /*1100*/  @P4 BRA `(.L_x_3763) ;  /* 0x0000000000104947 */ /* 0x000fea0003800000 */
[----:B------:R-:W-:Y:S01]  /*1110*/  MOV R163, RZ ;  /* 0x000000ff00a37202 */ /* 0x000fe20000000f00 */
[----:B------:R-:W-:Y:S06]  /*1120*/  @!P3 BRA `(.L_x_3764) ;  /* 0x00000000001cb947 */ /* 0x000fec0003800000 */
[----:B-----5:R-:W-:Y:S01]  /*1130*/  HADD2.F32 R163, -RZ, R53.H0_H0 ;  /* 0x20000035ffa37230 */ /* 0x020fe20000004100 */
[----:B------:R-:W-:Y:S06]  /*1140*/  BRA `(.L_x_3764) ;  /* 0x0000000000147947 */ /* 0x000fec0003800000 */
.L_x_3763:
[----:B-----5:R-:W-:-:S05]  /*1150*/  HADD2.F32 R8, -RZ, R49.H0_H0 ;  /* 0x20000031ff087230 */ /* 0x020fca0000004100 */
[----:B------:R-:W-:Y:S01]  /*1160*/  FMUL.FTZ R163, R8, UR8 ;  /* 0x0000000808a37c20 */ /* 0x000fe20008410000 */
[----:B------:R-:W-:-:S03]  /*1170*/  @P3 HADD2.F32 R8, -RZ, R53.H0_H0 ;  /* 0x20000035ff083230 */ /* 0x000fc60000004100 */
[----:B------:R-:W-:-:S04]  /*1180*/  FMUL.FTZ R163, R34, R163 ;  /* 0x000000a322a37220 */ /* 0x000fc80000410000 */
[----:B------:R-:W-:-:S07]  /*1190*/  @P3 FADD.FTZ R163, R8, R163 ;  /* 0x000000a308a33221 */ /* 0x000fce0000010000 */
.L_x_3764:
[----:B------:R-:W-:Y:S05]  /*11a0*/  BSYNC B1 ;  /* 0x0000000000017941 */ /* 0x000fea0003800000 */
.L_x_3762:
[----:B------:R-:W-:Y:S04]  /*11b0*/  BSSY B1, `(.L_x_3765) ;  /* 0x000000b000017945 */ /* 0x000fe80003800000 */
[----:B------:R-:W-:Y:S05]  /*11c0*/  @P4 BRA `(.L_x_3766) ;  /* 0x0000000000104947 */ /* 0x000fea0003800000 */
[----:B------:R-:W-:Y:S01]  /*11d0*/  HFMA2.MMA R161, -RZ, RZ, 0, 0 ;  /* 0x00000000ffa17435 */ /* 0x000fe200000001ff */
[----:B------:R-:W-:Y:S10]  /*11e0*/  @!P3 BRA `(.L_x_3767) ;  /* 0x00000000001cb947 */ /* 0x000ff40003800000 */
[----:B-----5:R-:W-:Y:S01]  /*11f0*/  HADD2.F32 R161, -RZ, R53.H1_H1 ;  /* 0x30000035ffa17230 */ /* 0x020fe20000004100 */
[----:B------:R-:W-:Y:S06]  /*1200*/  BRA `(.L_x_3767) ;  /* 0x0000000000147947 */ /* 0x000fec0003800000 */
.L_x_3766:
[----:B-----5:R-:W-:-:S05]  /*1210*/  HADD2.F32 R8, -RZ, R49.H1_H1 ;  /* 0x30000031ff087230 */ /* 0x020fca0000004100 */
[----:B------:R-:W-:Y:S01]  /*1220*/  FMUL.FTZ R161, R8, UR8 ;  /* 0x0000000808a17c20 */ /* 0x000fe20008410000 */
[----:B------:R-:W-:-:S03]  /*1230*/  @P3 HADD2.F32 R8, -RZ, R53.H1_H1 ;  /* 0x30000035ff083230 */ /* 0x000fc60000004100 */
[----:B------:R-:W-:-:S04]  /*1240*/  FMUL.FTZ R161, R36, R161 ;  /* 0x000000a124a17220 */ /* 0x000fc80000410000 */
[----:B------:R-:W-:-:S07]  /*1250*/  @P3 FADD.FTZ R161, R8, R161 ;  /* 0x000000a108a13221 */ /* 0x000fce0000010000 */
.L_x_3767:
[----:B------:R-:W-:Y:S05]  /*1260*/  BSYNC B1 ;  /* 0x0000000000017941 */ /* 0x000fea0003800000 */
.L_x_3765:
[----:B------:R-:W-:Y:S04]  /*1270*/  BSSY B1, `(.L_x_3768) ;  /* 0x000000b000017945 */ /* 0x000fe80003800000 */
[----:B------:R-:W-:Y:S05]  /*1280*/  @P4 BRA `(.L_x_3769) ;  /* 0x0000000000104947 */ /* 0x000fea0003800000 */
[----:B------:R-:W-:Y:S01]  /*1290*/  MOV R159, RZ ;  /* 0x000000ff009f7202 */ /* 0x000fe20000000f00 */
[----:B------:R-:W-:Y:S06]  /*12a0*/  @!P3 BRA `(.L_x_3770) ;  /* 0x00000000001cb947 */ /* 0x000fec0003800000 */
[----:B-----5:R-:W-:Y:S01]  /*12b0*/  HADD2.F32 R159, -RZ, R54.H0_H0 ;  /* 0x20000036ff9f7230 */ /* 0x020fe20000004100 */
[----:B------:R-:W-:Y:S06]  /*12c0*/  BRA `(.L_x_3770) ;  /* 0x0000000000147947 */ /* 0x000fec0003800000 */
.L_x_3769:
[----:B-----5:R-:W-:-:S05]  /*12d0*/  HADD2.F32 R8, -RZ, R50.H0_H0 ;  /* 0x20000032ff087230 */ /* 0x020fca0000004100 */
[----:B------:R-:W-:Y:S01]  /*12e0*/  FMUL.FTZ R159, R8, UR8 ;  /* 0x00000008089f7c20 */ /* 0x000fe20008410000 */
[----:B------:R-:W-:-:S03]  /*12f0*/  @P3 HADD2.F32 R8, -RZ, R54.H0_H0 ;  /* 0x20000036ff083230 */ /* 0x000fc60000004100 */
[----:B------:R-:W-:-:S04]  /*1300*/  FMUL.FTZ R159, R38, R159 ;  /* 0x0000009f269f7220 */ /* 0x000fc80000410000 */
[----:B------:R-:W-:-:S07]  /*1310*/  @P3 FADD.FTZ R159, R8, R159 ;  /* 0x0000009f089f3221 */ /* 0x000fce0000010000 */
.L_x_3770:
[----:B------:R-:W-:Y:S05]  /*1320*/  BSYNC B1 ;  /* 0x0000000000017941 */ /* 0x000fea0003800000 */
.L_x_3768:
[----:B------:R-:W-:Y:S04]  /*1330*/  BSSY B1, `(.L_x_3771) ;  /* 0x000000b000017945 */ /* 0x000fe80003800000 */
[----:B------:R-:W-:Y:S05]  /*1340*/  @P4 BRA `(.L_x_3772) ;  /* 0x0000000000104947 */ /* 0x000fea0003800000 */
[----:B------:R-:W-:Y:S01]  /*1350*/  HFMA2.MMA R157, -RZ, RZ, 0, 0 ;  /* 0x00000000ff9d7435 */ /* 0x000fe200000001ff */
[----:B------:R-:W-:Y:S10]  /*1360*/  @!P3 BRA `(.L_x_3773) ;  /* 0x00000000001cb947 */ /* 0x000ff40003800000 */
[----:B-----5:R-:W-:Y:S01]  /*1370*/  HADD2.F32 R157, -RZ, R54.H1_H1 ;  /* 0x30000036ff9d7230 */ /* 0x020fe20000004100 */
[----:B------:R-:W-:Y:S06]  /*1380*/  BRA `(.L_x_3773) ;  /* 0x0000000000147947 */ /* 0x000fec0003800000 */
.L_x_3772:
[----:B-----5:R-:W-:-:S05]  /*1390*/  HADD2.F32 R8, -RZ, R50.H1_H1 ;  /* 0x30000032ff087230 */ /* 0x020fca0000004100 */
[----:B------:R-:W-:Y:S01]  /*13a0*/  FMUL.FTZ R157, R8, UR8 ;  /* 0x00000008089d7c20 */ /* 0x000fe20008410000 */
[----:B------:R-:W-:-:S03]  /*13b0*/  @P3 HADD2.F32 R8, -RZ, R54.H1_H1 ;  /* 0x30000036ff083230 */ /* 0x000fc60000004100 */
[----:B------:R-:W-:-:S04]  /*13c0*/  FMUL.FTZ R157, R40, R157 ;  /* 0x0000009d289d7220 */ /* 0x000fc80000410000 */
[----:B------:R-:W-:-:S07]  /*13d0*/  @P3 FADD.FTZ R157, R8, R157 ;  /* 0x0000009d089d3221 */ /* 0x000fce0000010000 */
.L_x_3773:
[----:B------:R-:W-:Y:S05]  /*13e0*/  BSYNC B1 ;  /* 0x0000000000017941 */ /* 0x000fea0003800000 */
.L_x_3771:
[----:B------:R-:W-:Y:S04]  /*13f0*/  BSSY B1, `(.L_x_3774) ;  /* 0x000000b000017945 */ /* 0x000fe80003800000 */
[----:B------:R-:W-:Y:S05]  /*1400*/  @P4 BRA `(.L_x_3775) ;  /* 0x0000000000104947 */ /* 0x000fea0003800000 */
[----:B------:R-:W-:Y:S01]  /*1410*/  MOV R155, RZ ;  /* 0x000000ff009b7202 */ /* 0x000fe20000000f00 */
[----:B------:R-:W-:Y:S06]  /*1420*/  @!P3 BRA `(.L_x_3776) ;  /* 0x00000000001cb947 */ /* 0x000fec0003800000 */
[----:B-----5:R-:W-:Y:S01]  /*1430*/  HADD2.F32 R155, -RZ, R55.H0_H0 ;  /* 0x20000037ff9b7230 */ /* 0x020fe20000004100 */
[----:B------:R-:W-:Y:S06]  /*1440*/  BRA `(.L_x_3776) ;  /* 0x0000000000147947 */ /* 0x000fec0003800000 */
.L_x_3775:
[----:B-----5:R-:W-:-:S05]  /*1450*/  HADD2.F32 R8, -RZ, R51.H0_H0 ;  /* 0x20000033ff087230 */ /* 0x020fca0000004100 */
[----:B------:R-:W-:Y:S01]  /*1460*/  FMUL.FTZ R155, R8, UR8 ;  /* 0x00000008089b7c20 */ /* 0x000fe20008410000 */
[----:B------:R-:W-:-:S03]  /*1470*/  @P3 HADD2.F32 R8, -RZ, R55.H0_H0 ;  /* 0x20000037ff083230 */ /* 0x000fc60000004100 */
[----:B------:R-:W-:-:S04]  /*1480*/  FMUL.FTZ R155, R42, R155 ;  /* 0x0000009b2a9b7220 */ /* 0x000fc80000410000 */
[----:B------:R-:W-:-:S07]  /*1490*/  @P3 FADD.FTZ R155, R8, R155 ;  /* 0x0000009b089b3221 */ /* 0x000fce0000010000 */
.L_x_3776:
[----:B------:R-:W-:Y:S05]  /*14a0*/  BSYNC B1 ;  /* 0x0000000000017941 */ /* 0x000fea0003800000 */
.L_x_3774:
[----:B------:R-:W-:Y:S04]  /*14b0*/  BSSY B1, `(.L_x_3777) ;  /* 0x000000b000017945 */ /* 0x000fe80003800000 */
[----:B------:R-:W-:Y:S05]  /*14c0*/  @P4 BRA `(.L_x_3778) ;  /* 0x0000000000104947 */ /* 0x000fea0003800000 */
[----:B------:R-:W-:Y:S01]  /*14d0*/  HFMA2.MMA R153, -RZ, RZ, 0, 0 ;  /* 0x00000000ff997435 */ /* 0x000fe200000001ff */
[----:B------:R-:W-:Y:S10]  /*14e0*/  @!P3 BRA `(.L_x_3779) ;  /* 0x00000000001cb947 */ /* 0x000ff40003800000 */
[----:B-----5:R-:W-:Y:S01]  /*14f0*/  HADD2.F32 R153, -RZ, R55.H1_H1 ;  /* 0x30000037ff997230 */ /* 0x020fe20000004100 */
[----:B------:R-:W-:Y:S06]  /*1500*/  BRA `(.L_x_3779) ;  /* 0x0000000000147947 */ /* 0x000fec0003800000 */
.L_x_3778:
[----:B-----5:R-:W-:-:S05]  /*1510*/  HADD2.F32 R8, -RZ, R51.H1_H1 ;  /* 0x30000033ff087230 */ /* 0x020fca0000004100 */
[----:B------:R-:W-:Y:S01]  /*1520*/  FMUL.FTZ R153, R8, UR8 ;  /* 0x0000000808997c20 */ /* 0x000fe20008410000 */
[----:B------:R-:W-:-:S03]  /*1530*/  @P3 HADD2.F32 R8, -RZ, R55.H1_H1 ;  /* 0x30000037ff083230 */ /* 0x000fc60000004100 */
[----:B------:R-:W-:-:S04]  /*1540*/  FMUL.FTZ R153, R44, R153 ;  /* 0x000000992c997220 */ /* 0x000fc80000410000 */
[----:B------:R-:W-:-:S07]  /*1550*/  @P3 FADD.FTZ R153, R8, R153 ;  /* 0x0000009908993221 */ /* 0x000fce0000010000 */
.L_x_3779:
[----:B------:R-:W-:Y:S05]  /*1560*/  BSYNC B1 ;  /* 0x0000000000017941 */ /* 0x000fea0003800000 */
.L_x_3777:
        /* <DEDUP_REMOVED lines=9> */
.L_x_3755:
[----:B------:R-:W-:Y:S05]  /*1600*/  BSYNC B0 ;  /* 0x0000000000007941 */ /* 0x000fea0003800000 */
.L_x_3754:
        /* <DEDUP_REMOVED lines=14> */
[----:B------:R-:W-:Y:S01]  /*16f0*/  MOV R3, RZ ;  /* 0x000000ff00037202 */ /* 0x000fe20000000f00 */
[----:B------:R-:W-:Y:S06]  /*1700*/  @!P3 BRA `(.L_x_3784) ;  /* 0x00000000001cb947 */ /* 0x000fec0003800000 */
[----:B-----5:R-:W-:Y:S01]  /*1710*/  HADD2.F32 R3, -RZ, R52.H0_H0 ;  /* 0x20000034ff037230 */ /* 0x020fe20000004100 */
[----:B------:R-:W-:Y:S06]  /*1720*/  BRA `(.L_x_3784) ;  /* 0x0000000000147947 */ /* 0x000fec0003800000 */
.L_x_3783:
[----:B-----5:R-:W-:Y:S02]  /*1730*/  HADD2.F32 R3, -RZ, R48.H0_H0 ;  /* 0x20000030ff037230 */ /* 0x020fe40000004100 */
[----:B------:R-:W-:-:S03]  /*1740*/  @P3 HADD2.F32 R8, -RZ, R52.H0_H0 ;  /* 0x20000034ff083230 */ /* 0x000fc60000004100 */
[----:B------:R-:W-:-:S04]  /*1750*/  FMUL.FTZ R3, R3, UR8 ;  /* 0x0000000803037c20 */ /* 0x000fc80008410000 */
[----:B------:R-:W-:-:S04]  /*1760*/  FMUL.FTZ R3, R46, R3 ;  /* 0x000000032e037220 */ /* 0x000fc80000410000 */
[----:B------:R-:W-:-:S07]  /*1770*/  @P3 FADD.FTZ R3, R8, R3 ;  /* 0x0000000308033221 */ /* 0x000fce0000010000 */
.L_x_3784:
[----:B------:R-:W-:Y:S05]  /*1780*/  BSYNC B1 ;  /* 0x0000000000017941 */ /* 0x000fea0003800000 */
.L_x_3782:
[----:B------:R-:W-:Y:S04]  /*1790*/  BSSY B1, `(.L_x_3785) ;  /* 0x000000b000017945 */ /* 0x000fe80003800000 */
[----:B------:R-:W-:Y:S05]  /*17a0*/  @P4 BRA `(.L_x_3786) ;  /* 0x0000000000104947 */ /* 0x000fea0003800000 */
[----:B------:R-:W-:Y:S01]  /*17b0*/  HFMA2.MMA R5, -RZ, RZ, 0, 0 ;  /* 0x00000000ff057435 */ /* 0x000fe200000001ff */
[----:B------:R-:W-:Y:S10]  /*17c0*/  @!P3 BRA `(.L_x_3787) ;  /* 0x00000000001cb947 */ /* 0x000ff40003800000 */
[----:B-----5:R-:W-:Y:S01]  /*17d0*/  HADD2.F32 R5, -RZ, R52.H1_H1 ;  /* 0x30000034ff057230 */ /* 0x020fe20000004100 */
[----:B------:R-:W-:Y:S06]  /*17e0*/  BRA `(.L_x_3787) ;  /* 0x0000000000147947 */ /* 0x000fec0003800000 */
.L_x_3786:
[----:B-----5:R-:W-:Y:S02]  /*17f0*/  HADD2.F32 R5, -RZ, R48.H1_H1 ;  /* 0x30000030ff057230 */ /* 0x020fe40000004100 */
[----:B------:R-:W-:-:S03]  /*1800*/  @P3 HADD2.F32 R8, -RZ, R52.H1_H1 ;  /* 0x30000034ff083230 */ /* 0x000fc60000004100 */
[----:B------:R-:W-:-:S04]  /*1810*/  FMUL.FTZ R5, R5, UR8 ;  /* 0x0000000805057c20 */ /* 0x000fc80008410000 */
[----:B------:R-:W-:-:S04]  /*1820*/  FMUL.FTZ R5, R60, R5 ;  /* 0x000000053c057220 */ /* 0x000fc80000410000 */
[----:B------:R-:W-:-:S07]  /*1830*/  @P3 FADD.FTZ R5, R8, R5 ;  /* 0x0000000508053221 */ /* 0x000fce0000010000 */
.L_x_3787:
[----:B------:R-:W-:Y:S05]  /*1840*/  BSYNC B1 ;  /* 0x0000000000017941 */ /* 0x000fea0003800000 */
.L_x_3785:
[----:B------:R-:W-:Y:S04]  /*1850*/  BSSY B1, `(.L_x_3788) ;  /* 0x000000b000017945 */ /* 0x000fe80003800000 */
[----:B------:R-:W-:Y:S05]  /*1860*/  @P4 BRA `(.L_x_3789) ;  /* 0x0000000000104947 */ /* 0x000fea0003800000 */
[----:B------:R-:W-:Y:S01]  /*1870*/  MOV R7, RZ ;  /* 0x000000ff00077202 */ /* 0x000fe20000000f00 */
[----:B------:R-:W-:Y:S06]  /*1880*/  @!P3 BRA `(.L_x_3790) ;  /* 0x00000000001cb947 */ /* 0x000fec0003800000 */
[----:B-----5:R-:W-:Y:S01]  /*1890*/  HADD2.F32 R7, -RZ, R53.H0_H0 ;  /* 0x20000035ff077230 */ /* 0x020fe20000004100 */
[----:B------:R-:W-:Y:S06]  /*18a0*/  BRA `(.L_x_3790) ;  /* 0x0000000000147947 */ /* 0x000fec0003800000 */
.L_x_3789:
[----:B-----5:R-:W-:Y:S02]  /*18b0*/  HADD2.F32 R7, -RZ, R49.H0_H0 ;  /* 0x20000031ff077230 */ /* 0x020fe40000004100 */
[----:B------:R-:W-:-:S03]  /*18c0*/  @P3 HADD2.F32 R10, -RZ, R53.H0_H0 ;  /* 0x20000035ff0a3230 */ /* 0x000fc60000004100 */
[----:B------:R-:W-:-:S04]  /*18d0*/  FMUL.FTZ R8, R7, UR8 ;  /* 0x0000000807087c20 */ /* 0x000fc80008410000 */
[----:B------:R-:W-:-:S04]  /*18e0*/  FMUL.FTZ R7, R61, R8 ;  /* 0x000000083d077220 */ /* 0x000fc80000410000 */
[----:B------:R-:W-:-:S07]  /*18f0*/  @P3 FADD.FTZ R7, R10, R7 ;  /* 0x000000070a073221 */ /* 0x000fce0000010000 */
.L_x_3790:
[----:B------:R-:W-:Y:S05]  /*1900*/  BSYNC B1 ;  /* 0x0000000000017941 */ /* 0x000fea0003800000 */
.L_x_3788:
[----:B------:R-:W-:Y:S04]  /*1910*/  BSSY B1, `(.L_x_3791) ;  /* 0x000000b000017945 */ /* 0x000fe80003800000 */
[----:B------:R-:W-:Y:S05]  /*1920*/  @P4 BRA `(.L_x_3792) ;  /* 0x0000000000104947 */ /* 0x000fea0003800000 */
[----:B------:R-:W-:Y:S01]  /*1930*/  HFMA2.MMA R9, -RZ, RZ, 0, 0 ;  /* 0x00000000ff097435 */ /* 0x000fe200000001ff */
[----:B------:R-:W-:Y:S10]  /*1940*/  @!P3 BRA `(.L_x_3793) ;  /* 0x00000000001cb947 */ /* 0x000ff40003800000 */
[----:B-----5:R-:W-:Y:S01]  /*1950*/  HADD2.F32 R9, -RZ, R53.H1_H1 ;  /* 0x30000035ff097230 */ /* 0x020fe20000004100 */
[----:B------:R-:W-:Y:S06]  /*1960*/  BRA `(.L_x_3793) ;  /* 0x0000000000147947 */ /* 0x000fec0003800000 */
.L_x_3792:
[----:B-----5:R-:W-:-:S05]  /*1970*/  HADD2.F32 R8, -RZ, R49.H1_H1 ;  /* 0x30000031ff087230 */ /* 0x020fca0000004100 */
[----:B------:R-:W-:Y:S01]  /*1980*/  FMUL.FTZ R9, R8, UR8 ;  /* 0x0000000808097c20 */ /* 0x000fe20008410000 */
[----:B------:R-:W-:-:S03]  /*1990*/  @P3 HADD2.F32 R8, -RZ, R53.H1_H1 ;  /* 0x30000035ff083230 */ /* 0x000fc60000004100 */
[----:B------:R-:W-:-:S04]  /*19a0*/  FMUL.FTZ R9, R62, R9 ;  /* 0x000000093e097220 */ /* 0x000fc80000410000 */
[----:B------:R-:W-:-:S07]  /*19b0*/  @P3 FADD.FTZ R9, R8, R9 ;  /* 0x0000000908093221 */ /* 0x000fce0000010000 */
.L_x_3793:
[----:B------:R-:W-:Y:S05]  /*19c0*/  BSYNC B1 ;  /* 0x0000000000017941 */ /* 0x000fea0003800000 */
.L_x_3791:
[----:B------:R-:W-:Y:S04]  /*19d0*/  BSSY B1, `(.L_x_3794) ;  /* 0x000000b000017945 */ /* 0x000fe80003800000 */
[----:B------:R-:W-:Y:S05]  /*19e0*/  @P4 BRA `(.L_x_3795) ;  /* 0x0000000000104947 */ /* 0x000fea0003800000 */
[----:B------:R-:W-:Y:S01]  /*19f0*/  MOV R11, RZ ;  /* 0x000000ff000b7202 */ /* 0x000fe20000000f00 */
[----:B------:R-:W-:Y:S06]  /*1a00*/  @!P3 BRA `(.L_x_3796) ;  /* 0x00000000001cb947 */ /* 0x000fec0003800000 */
[----:B-----5:R-:W-:Y:S01]  /*1a10*/  HADD2.F32 R11, -RZ, R54.H0_H0 ;  /* 0x20000036ff0b7230 */ /* 0x020fe20000004100 */
[----:B------:R-:W-:Y:S06]  /*1a20*/  BRA `(.L_x_3796) ;  /* 0x0000000000147947 */ /* 0x000fec0003800000 */
.L_x_3795:
[----:B-----5:R-:W-:Y:S02]  /*1a30*/  HADD2.F32 R8, -RZ, R50.H0_H0 ;  /* 0x20000032ff087230 */ /* 0x020fe40000004100 */
[----:B------:R-:W-:-:S03]  /*1a40*/  @P3 HADD2.F32 R10, -RZ, R54.H0_H0 ;  /* 0x20000036ff0a3230 */ /* 0x000fc60000004100 */
[----:B------:R-:W-:-:S04]  /*1a50*/  FMUL.FTZ R8, R8, UR8 ;  /* 0x0000000808087c20 */ /* 0x000fc80008410000 */
[----:B------:R-:W-:-:S04]  /*1a60*/  FMUL.FTZ R11, R63, R8 ;  /* 0x000000083f0b7220 */ /* 0x000fc80000410000 */
[----:B------:R-:W-:-:S07]  /*1a70*/  @P3 FADD.FTZ R11, R10, R11 ;  /* 0x0000000b0a0b3221 */ /* 0x000fce0000010000 */
.L_x_3796:
[----:B------:R-:W-:Y:S05]  /*1a80*/  BSYNC B1 ;  /* 0x0000000000017941 */ /* 0x000fea0003800000 */
.L_x_3794:
[----:B------:R-:W-:Y:S04]  /*1a90*/  BSSY B1, `(.L_x_3797) ;  /* 0x000000b000017945 */ /* 0x000fe80003800000 */
[----:B------:R-:W-:Y:S05]  /*1aa0*/  @P4 BRA `(.L_x_3798) ;  /* 0x0000000000104947 */ /* 0x000fea0003800000 */
[----:B------:R-:W-:Y:S01]  /*1ab0*/  HFMA2.MMA R13, -RZ, RZ, 0, 0 ;  /* 0x00000000ff0d7435 */ /* 0x000fe200000001ff */
[----:B------:R-:W-:Y:S10]  /*1ac0*/  @!P3 BRA `(.L_x_3799) ;  /* 0x00000000001cb947 */ /* 0x000ff40003800000 */
[----:B-----5:R-:W-:Y:S01]  /*1ad0*/  HADD2.F32 R13, -RZ, R54.H1_H1 ;  /* 0x30000036ff0d7230 */ /* 0x020fe20000004100 */
[----:B------:R-:W-:Y:S06]  /*1ae0*/  BRA `(.L_x_3799) ;  /* 0x0000000000147947 */ /* 0x000fec0003800000 */
.L_x_3798:
[----:B-----5:R-:W-:-:S05]  /*1af0*/  HADD2.F32 R8, -RZ, R50.H1_H1 ;  /* 0x30000032ff087230 */ /* 0x020fca0000004100 */
[----:B------:R-:W-:Y:S01]  /*1b00*/  FMUL.FTZ R13, R8, UR8 ;  /* 0x00000008080d7c20 */ /* 0x000fe20008410000 */
[----:B------:R-:W-:-:S03]  /*1b10*/  @P3 HADD2.F32 R8, -RZ, R54.H1_H1 ;  /* 0x30000036ff083230 */ /* 0x000fc60000004100 */
[----:B------:R-:W-:-:S04]  /*1b20*/  FMUL.FTZ R13, R64, R13 ;  /* 0x0000000d400d7220 */ /* 0x000fc80000410000 */
[----:B------:R-:W-:-:S07]  /*1b30*/  @P3 FADD.FTZ R13, R8, R13 ;  /* 0x0000000d080d3221 */ /* 0x000fce0000010000 */
.L_x_3799:
[----:B------:R-:W-:Y:S05]  /*1b40*/  BSYNC B1 ;  /* 0x0000000000017941 */ /* 0x000fea0003800000 */
.L_x_3797:
[----:B------:R-:W-:Y:S04]  /*1b50*/  BSSY B1, `(.L_x_3800) ;  /* 0x000000b000017945 */ /* 0x000fe80003800000 */
[----:B------:R-:W-:Y:S05]  /*1b60*/  @P4 BRA `(.L_x_3801) ;  /* 0x0000000000104947 */ /* 0x000fea0003800000 */
[----:B------:R-:W-:Y:S01]  /*1b70*/  MOV R15, RZ ;  /* 0x000000ff000f7202 */ /* 0x000fe20000000f00 */
[----:B------:R-:W-:Y:S06]  /*1b80*/  @!P3 BRA `(.L_x_3802) ;  /* 0x00000000001cb947 */ /* 0x000fec0003800000 */
[----:B-----5:R-:W-:Y:S01]  /*1b90*/  HADD2.F32 R15, -RZ, R55.H0_H0 ;  /* 0x20000037ff0f7230 */ /* 0x020fe20000004100 */
[----:B------:R-:W-:Y:S06]  /*1ba0*/  BRA `(.L_x_3802) ;  /* 0x0000000000147947 */ /* 0x000fec0003800000 */
.L_x_3801:
[----:B-----5:R-:W-:Y:S02]  /*1bb0*/  HADD2.F32 R8, -RZ, R51.H0_H0 ;  /* 0x20000033ff087230 */ /* 0x020fe40000004100 */
[----:B------:R-:W-:-:S03]  /*1bc0*/  @P3 HADD2.F32 R10, -RZ, R55.H0_H0 ;  /* 0x20000037ff0a3230 */ /* 0x000fc60000004100 */
[----:B------:R-:W-:-:S04]  /*1bd0*/  FMUL.FTZ R8, R8, UR8 ;  /* 0x0000000808087c20 */ /* 0x000fc80008410000 */
[----:B------:R-:W-:-:S04]  /*1be0*/  FMUL.FTZ R15, R65, R8 ;  /* 0x00000008410f7220 */ /* 0x000fc80000410000 */
[----:B------:R-:W-:-:S07]  /*1bf0*/  @P3 FADD.FTZ R15, R10, R15 ;  /* 0x0000000f0a0f3221 */ /* 0x000fce0000010000 */
.L_x_3802:
[----:B------:R-:W-:Y:S05]  /*1c00*/  BSYNC B1 ;  /* 0x0000000000017941 */ /* 0x000fea0003800000 */
.L_x_3800:
[----:B------:R-:W-:Y:S04]  /*1c10*/  BSSY B1, `(.L_x_3803) ;  /* 0x000000b000017945 */ /* 0x000fe80003800000 */
[----:B------:R-:W-:Y:S05]  /*1c20*/  @P4 BRA `(.L_x_3804) ;  /* 0x0000000000104947 */ /* 0x000fea0003800000 */
[----:B------:R-:W-:Y:S01]  /*1c30*/  HFMA2.MMA R17, -RZ, RZ, 0, 0 ;  /* 0x00000000ff117435 */ /* 0x000fe200000001ff */
[----:B------:R-:W-:Y:S10]  /*1c40*/  @!P3 BRA `(.L_x_3805) ;  /* 0x00000000001cb947 */ /* 0x000ff40003800000 */
[----:B-----5:R-:W-:Y:S01]  /*1c50*/  HADD2.F32 R17, -RZ, R55.H1_H1 ;  /* 0x30000037ff117230 */ /* 0x020fe20000004100 */
[----:B------:R-:W-:Y:S06]  /*1c60*/  BRA `(.L_x_3805) ;  /* 0x0000000000147947 */ /* 0x000fec0003800000 */
.L_x_3804:
[----:B-----5:R-:W-:-:S05]  /*1c70*/  HADD2.F32 R8, -RZ, R51.H1_H1 ;  /* 0x30000033ff087230 */ /* 0x020fca0000004100 */
[----:B------:R-:W-:Y:S01]  /*1c80*/  FMUL.FTZ R17, R8, UR8 ;  /* 0x0000000808117c20 */ /* 0x000fe20008410000 */
[----:B------:R-:W-:-:S03]  /*1c90*/  @P3 HADD2.F32 R8, -RZ, R55.H1_H1 ;  /* 0x30000037ff083230 */ /* 0x000fc60000004100 */
[----:B------:R-:W-:-:S04]  /*1ca0*/  FMUL.FTZ R17, R66, R17 ;  /* 0x0000001142117220 */ /* 0x000fc80000410000 */
[----:B------:R-:W-:-:S07]  /*1cb0*/  @P3 FADD.FTZ R17, R8, R17 ;  /* 0x0000001108113221 */ /* 0x000fce0000010000 */
.L_x_3805:
[----:B------:R-:W-:Y:S05]  /*1cc0*/  BSYNC B1 ;  /* 0x0000000000017941 */ /* 0x000fea0003800000 */
.L_x_3803:
[----:B0-----:R-:W0:Y:S01]  /*1cd0*/  LDC.64 R106, c[0x0][0x238] ;  /* 0x00008e00ff6a7b82 */ /* 0x001e220000000a00 */
        /* <DEDUP_REMOVED lines=8> */
.L_x_3781:
[----:B------:R-:W-:Y:S05]  /*1d60*/  BSYNC B0 ;  /* 0x0000000000007941 */ /* 0x000fea0003800000 */
.L_x_3780:
        /* <DEDUP_REMOVED lines=18> */
.L_x_3809:
[----:B-----5:R-:W-:Y:S02]  /*1e90*/  HADD2.F32 R8, -RZ, R48.H0_H0 ;  /* 0x20000030ff087230 */ /* 0x020fe40000004100 */
[----:B------:R-:W-:-:S03]  /*1ea0*/  @P3 HADD2.F32 R10, -RZ, R52.H0_H0 ;  /* 0x20000034ff0a3230 */ /* 0x000fc60000004100 */
[----:B------:R-:W-:-:S04]  /*1eb0*/  FMUL.FTZ R8, R8, UR8 ;  /* 0x0000000808087c20 */ /* 0x000fc80008410000 */
[----:B------:R-:W-:-:S04]  /*1ec0*/  FMUL.FTZ R19, R67, R8 ;  /* 0x0000000843137220 */ /* 0x000fc80000410000 */
[----:B------:R-:W-:-:S07]  /*1ed0*/  @P3 FADD.FTZ R19, R10, R19 ;  /* 0x000000130a133221 */ /* 0x000fce0000010000 */
.L_x_3810:
[----:B------:R-:W-:Y:S05]  /*1ee0*/  BSYNC B1 ;  /* 0x0000000000017941 */ /* 0x000fea0003800000 */
.L_x_3808:
[----:B------:R-:W-:Y:S04]  /*1ef0*/  BSSY B1, `(.L_x_3811) ;  /* 0x000000b000017945 */ /* 0x000fe80003800000 */
[----:B------:R-:W-:Y:S05]  /*1f00*/  @P4 BRA `(.L_x_3812) ;  /* 0x0000000000104947 */ /* 0x000fea0003800000 */
[----:B------:R-:W-:Y:S01]  /*1f10*/  HFMA2.MMA R21, -RZ, RZ, 0, 0 ;  /* 0x00000000ff157435 */ /* 0x000fe200000001ff */
[----:B------:R-:W-:Y:S10]  /*1f20*/  @!P3 BRA `(.L_x_3813) ;  /* 0x00000000001cb947 */ /* 0x000ff40003800000 */
[----:B-----5:R-:W-:Y:S01]  /*1f30*/  HADD2.F32 R21, -RZ, R52.H1_H1 ;  /* 0x30000034ff157230 */ /* 0x020fe20000004100 */
[----:B------:R-:W-:Y:S06]  /*1f40*/  BRA `(.L_x_3813) ;  /* 0x0000000000147947 */ /* 0x000fec0003800000 */
.L_x_3812:
[----:B-----5:R-:W-:-:S05]  /*1f50*/  HADD2.F32 R8, -RZ, R48.H1_H1 ;  /* 0x30000030ff087230 */ /* 0x020fca0000004100 */
[----:B------:R-:W-:Y:S01]  /*1f60*/  FMUL.FTZ R21, R8, UR8 ;  /* 0x0000000808157c20 */ /* 0x000fe20008410000 */
[----:B------:R-:W-:-:S03]  /*1f70*/  @P3 HADD2.F32 R8, -RZ, R52.H1_H1 ;  /* 0x30000034ff083230 */ /* 0x000fc60000004100 */
[----:B------:R-:W-:-:S04]  /*1f80*/  FMUL.FTZ R21, R68, R21 ;  /* 0x0000001544157220 */ /* 0x000fc80000410000 */
[----:B------:R-:W-:-:S07]  /*1f90*/  @P3 FADD.FTZ R21, R8, R21 ;  /* 0x0000001508153221 */ /* 0x000fce0000010000 */
.L_x_3813:
[----:B------:R-:W-:Y:S05]  /*1fa0*/  BSYNC B1 ;  /* 0x0000000000017941 */ /* 0x000fea0003800000 */
.L_x_3811:
[----:B------:R-:W-:Y:S04]  /*1fb0*/  BSSY B1, `(.L_x_3814) ;  /* 0x000000b000017945 */ /* 0x000fe80003800000 */
[----:B------:R-:W-:Y:S05]  /*1fc0*/  @P4 BRA `(.L_x_3815) ;  /* 0x0000000000104947 */ /* 0x000fea0003800000 */
[----:B------:R-:W-:Y:S01]  /*1fd0*/  MOV R23, RZ ;  /* 0x000000ff00177202 */ /* 0x000fe20000000f00 */
[----:B------:R-:W-:Y:S06]  /*1fe0*/  @!P3 BRA `(.L_x_3816) ;  /* 0x00000000001cb947 */ /* 0x000fec0003800000 */
[----:B-----5:R-:W-:Y:S01]  /*1ff0*/  HADD2.F32 R23, -RZ, R53.H0_H0 ;  /* 0x20000035ff177230 */ /* 0x020fe20000004100 */
[----:B------:R-:W-:Y:S06]  /*2000*/  BRA `(.L_x_3816) ;  /* 0x0000000000147947 */ /* 0x000fec0003800000 */
.L_x_3815:
[----:B-----5:R-:W-:Y:S02]  /*2010*/  HADD2.F32 R8, -RZ, R49.H0_H0 ;  /* 0x20000031ff087230 */ /* 0x020fe40000004100 */
[----:B------:R-:W-:-:S03]  /*2020*/  @P3 HADD2.F32 R10, -RZ, R53.H0_H0 ;  /* 0x20000035ff0a3230 */ /* 0x000fc60000004100 */
[----:B------:R-:W-:-:S04]  /*2030*/  FMUL.FTZ R8, R8, UR8 ;  /* 0x0000000808087c20 */ /* 0x000fc80008410000 */
[----:B------:R-:W-:-:S04]  /*2040*/  FMUL.FTZ R23, R69, R8 ;  /* 0x0000000845177220 */ /* 0x000fc80000410000 */
[----:B------:R-:W-:-:S07]  /*2050*/  @P3 FADD.FTZ R23, R10, R23 ;  /* 0x000000170a173221 */ /* 0x000fce0000010000 */
.L_x_3816:
[----:B------:R-:W-:Y:S05]  /*2060*/  BSYNC B1 ;  /* 0x0000000000017941 */ /* 0x000fea0003800000 */
.L_x_3814:
[----:B------:R-:W-:Y:S04]  /*2070*/  BSSY B1, `(.L_x_3817) ;  /* 0x000000b000017945 */ /* 0x000fe80003800000 */
[----:B------:R-:W-:Y:S05]  /*2080*/  @P4 BRA `(.L_x_3818) ;  /* 0x0000000000104947 */ /* 0x000fea0003800000 */
[----:B------:R-:W-:Y:S01]  /*2090*/  HFMA2.MMA R25, -RZ, RZ, 0, 0 ;  /* 0x00000000ff197435 */ /* 0x000fe200000001ff */
[----:B------:R-:W-:Y:S10]  /*20a0*/  @!P3 BRA `(.L_x_3819) ;  /* 0x00000000001cb947 */ /* 0x000ff40003800000 */
[----:B-----5:R-:W-:Y:S01]  /*20b0*/  HADD2.F32 R25, -RZ, R53.H1_H1 ;  /* 0x30000035ff197230 */ /* 0x020fe20000004100 */
[----:B------:R-:W-:Y:S06]  /*20c0*/  BRA `(.L_x_3819) ;  /* 0x0000000000147947 */ /* 0x000fec0003800000 */
.L_x_3818:
[----:B-----5:R-:W-:-:S05]  /*20d0*/  HADD2.F32 R8, -RZ, R49.H1_H1 ;  /* 0x30000031ff087230 */ /* 0x020fca0000004100 */
[----:B------:R-:W-:Y:S01]  /*20e0*/  FMUL.FTZ R25, R8, UR8 ;  /* 0x0000000808197c20 */ /* 0x000fe20008410000 */
[----:B------:R-:W-:-:S03]  /*20f0*/  @P3 HADD2.F32 R8, -RZ, R53.H1_H1 ;  /* 0x30000035ff083230 */ /* 0x000fc60000004100 */
[----:B------:R-:W-:-:S04]  /*2100*/  FMUL.FTZ R25, R70, R25 ;  /* 0x0000001946197220 */ /* 0x000fc80000410000 */
[----:B------:R-:W-:-:S07]  /*2110*/  @P3 FADD.FTZ R25, R8, R25 ;  /* 0x0000001908193221 */ /* 0x000fce0000010000 */
.L_x_3819:
[----:B------:R-:W-:Y:S05]  /*2120*/  BSYNC B1 ;  /* 0x0000000000017941 */ /* 0x000fea0003800000 */
.L_x_3817:
[----:B------:R-:W-:Y:S04]  /*2130*/  BSSY B1, `(.L_x_3820) ;  /* 0x000000b000017945 */ /* 0x000fe80003800000 */
[----:B------:R-:W-:Y:S05]  /*2140*/  @P4 BRA `(.L_x_3821) ;  /* 0x0000000000104947 */ /* 0x000fea0003800000 */
[----:B------:R-:W-:Y:S01]  /*2150*/  MOV R27, RZ ;  /* 0x000000ff001b7202 */ /* 0x000fe20000000f00 */
[----:B------:R-:W-:Y:S06]  /*2160*/  @!P3 BRA `(.L_x_3822) ;  /* 0x00000000001cb947 */ /* 0x000fec0003800000 */
[----:B-----5:R-:W-:Y:S01]  /*2170*/  HADD2.F32 R27, -RZ, R54.H0_H0 ;  /* 0x20000036ff1b7230 */ /* 0x020fe20000004100 */
[----:B------:R-:W-:Y:S06]  /*2180*/  BRA `(.L_x_3822) ;  /* 0x0000000000147947 */ /* 0x000fec0003800000 */
.L_x_3821:
[----:B-----5:R-:W-:Y:S02]  /*2190*/  HADD2.F32 R8, -RZ, R50.H0_H0 ;  /* 0x20000032ff087230 */ /* 0x020fe40000004100 */
[----:B------:R-:W-:-:S03]  /*21a0*/  @P3 HADD2.F32 R10, -RZ, R54.H0_H0 ;  /* 0x20000036ff0a3230 */ /* 0x000fc60000004100 */
[----:B------:R-:W-:-:S04]  /*21b0*/  FMUL.FTZ R8, R8, UR8 ;  /* 0x0000000808087c20 */ /* 0x000fc80008410000 */
[----:B------:R-:W-:-:S04]  /*21c0*/  FMUL.FTZ R27, R71, R8 ;  /* 0x00000008471b7220 */ /* 0x000fc80000410000 */
[----:B------:R-:W-:-:S07]  /*21d0*/  @P3 FADD.FTZ R27, R10, R27 ;  /* 0x0000001b0a1b3221 */ /* 0x000fce0000010000 */
.L_x_3822:
[----:B------:R-:W-:Y:S05]  /*21e0*/  BSYNC B1 ;  /* 0x0000000000017941 */ /* 0x000fea0003800000 */
.L_x_3820:
[----:B------:R-:W-:Y:S04]  /*21f0*/  BSSY B1, `(.L_x_3823) ;  /* 0x000000b000017945 */ /* 0x000fe80003800000 */
[----:B------:R-:W-:Y:S05]  /*2200*/  @P4 BRA `(.L_x_3824) ;  /* 0x0000000000104947 */ /* 0x000fea0003800000 */
[----:B------:R-:W-:Y:S01]  /*2210*/  HFMA2.MMA R29, -RZ, RZ, 0, 0 ;  /* 0x00000000ff1d7435 */ /* 0x000fe200000001ff */
[----:B------:R-:W-:Y:S10]  /*2220*/  @!P3 BRA `(.L_x_3825) ;  /* 0x00000000001cb947 */ /* 0x000ff40003800000 */
[----:B-----5:R-:W-:Y:S01]  /*2230*/  HADD2.F32 R29, -RZ, R54.H1_H1 ;  /* 0x30000036ff1d7230 */ /* 0x020fe20000004100 */
[----:B------:R-:W-:Y:S06]  /*2240*/  BRA `(.L_x_3825) ;  /* 0x0000000000147947 */ /* 0x000fec0003800000 */
.L_x_3824:
[----:B-----5:R-:W-:-:S05]  /*2250*/  HADD2.F32 R8, -RZ, R50.H1_H1 ;  /* 0x30000032ff087230 */ /* 0x020fca0000004100 */
[----:B------:R-:W-:Y:S01]  /*2260*/  FMUL.FTZ R29, R8, UR8 ;  /* 0x00000008081d7c20 */ /* 0x000fe20008410000 */
[----:B------:R-:W-:-:S03]  /*2270*/  @P3 HADD2.F32 R8, -RZ, R54.H1_H1 ;  /* 0x30000036ff083230 */ /* 0x000fc60000004100 */
[----:B------:R-:W-:-:S04]  /*2280*/  FMUL.FTZ R29, R72, R29 ;  /* 0x0000001d481d7220 */ /* 0x000fc80000410000 */
[----:B------:R-:W-:-:S07]  /*2290*/  @P3 FADD.FTZ R29, R8, R29 ;  /* 0x0000001d081d3221 */ /* 0x000fce0000010000 */
.L_x_3825:
[----:B------:R-:W-:Y:S05]  /*22a0*/  BSYNC B1 ;  /* 0x0000000000017941 */ /* 0x000fea0003800000 */
.L_x_3823:
[----:B------:R-:W-:Y:S04]  /*22b0*/  BSSY B1, `(.L_x_3826) ;  /* 0x000000b000017945 */ /* 0x000fe80003800000 */
[----:B------:R-:W-:Y:S05]  /*22c0*/  @P4 BRA `(.L_x_3827) ;  /* 0x0000000000104947 */ /* 0x000fea0003800000 */
[----:B------:R-:W-:Y:S01]  /*22d0*/  MOV R31, RZ ;  /* 0x000000ff001f7202 */ /* 0x000fe20000000f00 */
[----:B------:R-:W-:Y:S06]  /*22e0*/  @!P3 BRA `(.L_x_3828) ;  /* 0x00000000001cb947 */ /* 0x000fec0003800000 */
[----:B-----5:R-:W-:Y:S01]  /*22f0*/  HADD2.F32 R31, -RZ, R55.H0_H0 ;  /* 0x20000037ff1f7230 */ /* 0x020fe20000004100 */
[----:B------:R-:W-:Y:S06]  /*2300*/  BRA `(.L_x_3828) ;  /* 0x0000000000147947 */ /* 0x000fec0003800000 */
.L_x_3827:
[----:B-----5:R-:W-:Y:S02]  /*2310*/  HADD2.F32 R8, -RZ, R51.H0_H0 ;  /* 0x20000033ff087230 */ /* 0x020fe40000004100 */
[----:B------:R-:W-:-:S03]  /*2320*/  @P3 HADD2.F32 R10, -RZ, R55.H0_H0 ;  /* 0x20000037ff0a3230 */ /* 0x000fc60000004100 */
[----:B------:R-:W-:-:S04]  /*2330*/  FMUL.FTZ R8, R8, UR8 ;  /* 0x0000000808087c20 */ /* 0x000fc80008410000 */
[----:B------:R-:W-:-:S04]  /*2340*/  FMUL.FTZ R31, R73, R8 ;  /* 0x00000008491f7220 */ /* 0x000fc80000410000 */
[----:B------:R-:W-:-:S07]  /*2350*/  @P3 FADD.FTZ R31, R10, R31 ;  /* 0x0000001f0a1f3221 */ /* 0x000fce0000010000 */
.L_x_3828:
[----:B------:R-:W-:Y:S05]  /*2360*/  BSYNC B1 ;  /* 0x0000000000017941 */ /* 0x000fea0003800000 */
.L_x_3826:
[----:B------:R-:W-:Y:S04]  /*2370*/  BSSY B1, `(.L_x_3829) ;  /* 0x000000b000017945 */ /* 0x000fe80003800000 */
[----:B------:R-:W-:Y:S05]  /*2380*/  @P4 BRA `(.L_x_3830) ;  /* 0x0000000000104947 */ /* 0x000fea0003800000 */
[----:B------:R-:W-:Y:S01]  /*2390*/  HFMA2.MMA R33, -RZ, RZ, 0, 0 ;  /* 0x00000000ff217435 */ /* 0x000fe200000001ff */
[----:B------:R-:W-:Y:S10]  /*23a0*/  @!P3 BRA `(.L_x_3831) ;  /* 0x00000000001cb947 */ /* 0x000ff40003800000 */
[----:B-----5:R-:W-:Y:S01]  /*23b0*/  HADD2.F32 R33, -RZ, R55.H1_H1 ;  /* 0x30000037ff217230 */ /* 0x020fe20000004100 */
[----:B------:R-:W-:Y:S06]  /*23c0*/  BRA `(.L_x_3831) ;  /* 0x0000000000147947 */ /* 0x000fec0003800000 */
.L_x_3830:
[----:B-----5:R-:W-:-:S05]  /*23d0*/  HADD2.F32 R8, -RZ, R51.H1_H1 ;  /* 0x30000033ff087230 */ /* 0x020fca0000004100 */
[----:B------:R-:W-:Y:S01]  /*23e0*/  FMUL.FTZ R33, R8, UR8 ;  /* 0x0000000808217c20 */ /* 0x000fe20008410000 */
[----:B------:R-:W-:-:S03]  /*23f0*/  @P3 HADD2.F32 R8, -RZ, R55.H1_H1 ;  /* 0x30000037ff083230 */ /* 0x000fc60000004100 */
[----:B------:R-:W-:-:S04]  /*2400*/  FMUL.FTZ R33, R74, R33 ;  /* 0x000000214a217220 */ /* 0x000fc80000410000 */
[----:B------:R-:W-:-:S07]  /*2410*/  @P3 FADD.FTZ R33, R8, R33 ;  /* 0x0000002108213221 */ /* 0x000fce0000010000 */
.L_x_3831:
[----:B------:R-:W-:Y:S05]  /*2420*/  BSYNC B1 ;  /* 0x0000000000017941 */ /* 0x000fea0003800000 */
.L_x_3829:
        /* <DEDUP_REMOVED lines=9> */
.L_x_3807:
[----:B------:R-:W-:Y:S05]  /*24c0*/  BSYNC B0 ;  /* 0x0000000000007941 */ /* 0x000fea0003800000 */
.L_x_3806:
        /* <DEDUP_REMOVED lines=17> */
.L_x_3835:
[----:B-----5:R-:W-:Y:S02]  /*25e0*/  HADD2.F32 R8, -RZ, R48.H0_H0 ;  /* 0x20000030ff087230 */ /* 0x020fe40000004100 */
[----:B------:R-:W-:-:S03]  /*25f0*/  @P3 HADD2.F32 R10, -RZ, R52.H0_H0 ;  /* 0x20000034ff0a3230 */ /* 0x000fc60000004100 */
[----:B------:R-:W-:-:S04]  /*2600*/  FMUL.FTZ R8, R8, UR8 ;  /* 0x0000000808087c20 */ /* 0x000fc80008410000 */
[----:B------:R-:W-:-:S04]  /*2610*/  FMUL.FTZ R35, R75, R8 ;  /* 0x000000084b237220 */ /* 0x000fc80000410000 */
[----:B------:R-:W-:-:S07]  /*2620*/  @P3 FADD.FTZ R35, R10, R35 ;  /* 0x000000230a233221 */ /* 0x000fce0000010000 */
.L_x_3836:
[----:B------:R-:W-:Y:S05]  /*2630*/  BSYNC B1 ;  /* 0x0000000000017941 */ /* 0x000fea0003800000 */
.L_x_3834:
[----:B------:R-:W-:Y:S04]  /*2640*/  BSSY B1, `(.L_x_3837) ;  /* 0x000000b000017945 */ /* 0x000fe80003800000 */
[----:B------:R-:W-:Y:S05]  /*2650*/  @P2 BRA `(.L_x_3838) ;  /* 0x0000000000102947 */ /* 0x000fea0003800000 */
[----:B------:R-:W-:Y:S01]  /*2660*/  HFMA2.MMA R37, -RZ, RZ, 0, 0 ;  /* 0x00000000ff257435 */ /* 0x000fe200000001ff */
[----:B------:R-:W-:Y:S10]  /*2670*/  @!P3 BRA `(.L_x_3839) ;  /* 0x00000000001cb947 */ /* 0x000ff40003800000 */
[----:B-----5:R-:W-:Y:S01]  /*2680*/  HADD2.F32 R37, -RZ, R52.H1_H1 ;  /* 0x30000034ff257230 */ /* 0x020fe20000004100 */
[----:B------:R-:W-:Y:S06]  /*2690*/  BRA `(.L_x_3839) ;  /* 0x0000000000147947 */ /* 0x000fec0003800000 */
.L_x_3838:
[----:B-----5:R-:W-:-:S05]  /*26a0*/  HADD2.F32 R8, -RZ, R48.H1_H1 ;  /* 0x30000030ff087230 */ /* 0x020fca0000004100 */
[----:B------:R-:W-:Y:S01]  /*26b0*/  FMUL.FTZ R37, R8, UR8 ;  /* 0x0000000808257c20 */ /* 0x000fe20008410000 */
[----:B------:R-:W-:-:S03]  /*26c0*/  @P3 HADD2.F32 R8, -RZ, R52.H1_H1 ;  /* 0x30000034ff083230 */ /* 0x000fc60000004100 */
[----:B------:R-:W-:-:S04]  /*26d0*/  FMUL.FTZ R37, R76, R37 ;  /* 0x000000254c257220 */ /* 0x000fc80000410000 */
[----:B------:R-:W-:-:S07]  /*26e0*/  @P3 FADD.FTZ R37, R8, R37 ;  /* 0x0000002508253221 */ /* 0x000fce0000010000 */
.L_x_3839:
[----:B------:R-:W-:Y:S05]  /*26f0*/  BSYNC B1 ;  /* 0x0000000000017941 */ /* 0x000fea0003800000 */
.L_x_3837:
[----:B------:R-:W-:Y:S04]  /*2700*/  BSSY B1, `(.L_x_3840) ;  /* 0x000000b000017945 */ /* 0x000fe80003800000 */
[----:B------:R-:W-:Y:S05]  /*2710*/  @P2 BRA `(.L_x_3841) ;  /* 0x0000000000102947 */ /* 0x000fea0003800000 */
[----:B------:R-:W-:Y:S01]  /*2720*/  MOV R39, RZ ;  /* 0x000000ff00277202 */ /* 0x000fe20000000f00 */
[----:B------:R-:W-:Y:S06]  /*2730*/  @!P3 BRA `(.L_x_3842) ;  /* 0x00000000001cb947 */ /* 0x000fec0003800000 */
[----:B-----5:R-:W-:Y:S01]  /*2740*/  HADD2.F32 R39, -RZ, R53.H0_H0 ;  /* 0x20000035ff277230 */ /* 0x020fe20000004100 */
[----:B------:R-:W-:Y:S06]  /*2750*/  BRA `(.L_x_3842) ;  /* 0x0000000000147947 */ /* 0x000fec0003800000 */
.L_x_3841:
[----:B-----5:R-:W-:Y:S02]  /*2760*/  HADD2.F32 R8, -RZ, R49.H0_H0 ;  /* 0x20000031ff087230 */ /* 0x020fe40000004100 */
[----:B------:R-:W-:-:S03]  /*2770*/  @P3 HADD2.F32 R10, -RZ, R53.H0_H0 ;  /* 0x20000035ff0a3230 */ /* 0x000fc60000004100 */
[----:B------:R-:W-:-:S04]  /*2780*/  FMUL.FTZ R8, R8, UR8 ;  /* 0x0000000808087c20 */ /* 0x000fc80008410000 */
[----:B------:R-:W-:-:S04]  /*2790*/  FMUL.FTZ R39, R77, R8 ;  /* 0x000000084d277220 */ /* 0x000fc80000410000 */
[----:B------:R-:W-:-:S07]  /*27a0*/  @P3 FADD.FTZ R39, R10, R39 ;  /* 0x000000270a273221 */ /* 0x000fce0000010000 */
.L_x_3842:
[----:B------:R-:W-:Y:S05]  /*27b0*/  BSYNC B1 ;  /* 0x0000000000017941 */ /* 0x000fea0003800000 */
.L_x_3840:
[----:B------:R-:W-:Y:S04]  /*27c0*/  BSSY B1, `(.L_x_3843) ;  /* 0x000000b000017945 */ /* 0x000fe80003800000 */
[----:B------:R-:W-:Y:S05]  /*27d0*/  @P2 BRA `(.L_x_3844) ;  /* 0x0000000000102947 */ /* 0x000fea0003800000 */
[----:B------:R-:W-:Y:S01]  /*27e0*/  HFMA2.MMA R41, -RZ, RZ, 0, 0 ;  /* 0x00000000ff297435 */ /* 0x000fe200000001ff */
[----:B------:R-:W-:Y:S10]  /*27f0*/  @!P3 BRA `(.L_x_3845) ;  /* 0x00000000001cb947 */ /* 0x000ff40003800000 */
[----:B-----5:R-:W-:Y:S01]  /*2800*/  HADD2.F32 R41, -RZ, R53.H1_H1 ;  /* 0x30000035ff297230 */ /* 0x020fe20000004100 */
[----:B------:R-:W-:Y:S06]  /*2810*/  BRA `(.L_x_3845) ;  /* 0x0000000000147947 */ /* 0x000fec0003800000 */
.L_x_3844:
[----:B-----5:R-:W-:-:S05]  /*2820*/  HADD2.F32 R8, -RZ, R49.H1_H1 ;  /* 0x30000031ff087230 */ /* 0x020fca0000004100 */
[----:B------:R-:W-:Y:S01]  /*2830*/  FMUL.FTZ R41, R8, UR8 ;  /* 0x0000000808297c20 */ /* 0x000fe20008410000 */
[----:B------:R-:W-:-:S03]  /*2840*/  @P3 HADD2.F32 R8, -RZ, R53.H1_H1 ;  /* 0x30000035ff083230 */ /* 0x000fc60000004100 */
[----:B------:R-:W-:-:S04]  /*2850*/  FMUL.FTZ R41, R78, R41 ;  /* 0x000000294e297220 */ /* 0x000fc80000410000 */
[----:B------:R-:W-:-:S07]  /*2860*/  @P3 FADD.FTZ R41, R8, R41 ;  /* 0x0000002908293221 */ /* 0x000fce0000010000 */
.L_x_3845:
[----:B------:R-:W-:Y:S05]  /*2870*/  BSYNC B1 ;  /* 0x0000000000017941 */ /* 0x000fea0003800000 */
.L_x_3843:
[----:B------:R-:W-:Y:S04]  /*2880*/  BSSY B1, `(.L_x_3846) ;  /* 0x000000b000017945 */ /* 0x000fe80003800000 */
[----:B------:R-:W-:Y:S05]  /*2890*/  @P2 BRA `(.L_x_3847) ;  /* 0x0000000000102947 */ /* 0x000fea0003800000 */
[----:B------:R-:W-:Y:S01]  /*28a0*/  MOV R43, RZ ;  /* 0x000000ff002b7202 */ /* 0x000fe20000000f00 */
[----:B------:R-:W-:Y:S06]  /*28b0*/  @!P3 BRA `(.L_x_3848) ;  /* 0x00000000001cb947 */ /* 0x000fec0003800000 */
[----:B-----5:R-:W-:Y:S01]  /*28c0*/  HADD2.F32 R43, -RZ, R54.H0_H0 ;  /* 0x20000036ff2b7230 */ /* 0x020fe20000004100 */
[----:B------:R-:W-:Y:S06]  /*28d0*/  BRA `(.L_x_3848) ;  /* 0x0000000000147947 */ /* 0x000fec0003800000 */
.L_x_3847:
[----:B-----5:R-:W-:Y:S02]  /*28e0*/  HADD2.F32 R8, -RZ, R50.H0_H0 ;  /* 0x20000032ff087230 */ /* 0x020fe40000004100 */
[----:B------:R-:W-:-:S03]  /*28f0*/  @P3 HADD2.F32 R10, -RZ, R54.H0_H0 ;  /* 0x20000036ff0a3230 */ /* 0x000fc60000004100 */
[----:B------:R-:W-:-:S04]  /*2900*/  FMUL.FTZ R8, R8, UR8 ;  /* 0x0000000808087c20 */ /* 0x000fc80008410000 */
[----:B------:R-:W-:-:S04]  /*2910*/  FMUL.FTZ R43, R79, R8 ;  /* 0x000000084f2b7220 */ /* 0x000fc80000410000 */
[----:B------:R-:W-:-:S07]  /*2920*/  @P3 FADD.FTZ R43, R10, R43 ;  /* 0x0000002b0a2b3221 */ /* 0x000fce0000010000 */
.L_x_3848:
[----:B------:R-:W-:Y:S05]  /*2930*/  BSYNC B1 ;  /* 0x0000000000017941 */ /* 0x000fea0003800000 */
.L_x_3846:
[----:B------:R-:W-:Y:S04]  /*2940*/  BSSY B1, `(.L_x_3849) ;  /* 0x000000b000017945 */ /* 0x000fe80003800000 */
[----:B------:R-:W-:Y:S05]  /*2950*/  @P2 BRA `(.L_x_3850) ;  /* 0x0000000000102947 */ /* 0x000fea0003800000 */
[----:B------:R-:W-:Y:S01]  /*2960*/  HFMA2.MMA R45, -RZ, RZ, 0, 0 ;  /* 0x00000000ff2d7435 */ /* 0x000fe200000001ff */
[----:B------:R-:W-:Y:S10]  /*2970*/  @!P3 BRA `(.L_x_3851) ;  /* 0x00000000001cb947 */ /* 0x000ff40003800000 */
[----:B-----5:R-:W-:Y:S01]  /*2980*/  HADD2.F32 R45, -RZ, R54.H1_H1 ;  /* 0x30000036ff2d7230 */ /* 0x020fe20000004100 */
[----:B------:R-:W-:Y:S06]  /*2990*/  BRA `(.L_x_3851) ;  /* 0x0000000000147947 */ /* 0x000fec0003800000 */
.L_x_3850:
[----:B-----5:R-:W-:-:S05]  /*29a0*/  HADD2.F32 R8, -RZ, R50.H1_H1 ;  /* 0x30000032ff087230 */ /* 0x020fca0000004100 */
[----:B------:R-:W-:Y:S01]  /*29b0*/  FMUL.FTZ R45, R8, UR8 ;  /* 0x00000008082d7c20 */ /* 0x000fe20008410000 */
[----:B------:R-:W-:-:S03]  /*29c0*/  @P3 HADD2.F32 R8, -RZ, R54.H1_H1 ;  /* 0x30000036ff083230 */ /* 0x000fc60000004100 */
[----:B------:R-:W-:-:S04]  /*29d0*/  FMUL.FTZ R45, R80, R45 ;  /* 0x0000002d502d7220 */ /* 0x000fc80000410000 */
[----:B------:R-:W-:-:S07]  /*29e0*/  @P3 FADD.FTZ R45, R8, R45 ;  /* 0x0000002d082d3221 */ /* 0x000fce0000010000 */
.L_x_3851:
[----:B------:R-:W-:Y:S05]  /*29f0*/  BSYNC B1 ;  /* 0x0000000000017941 */ /* 0x000fea0003800000 */
.L_x_3849:
[----:B------:R-:W-:Y:S04]  /*2a00*/  BSSY B1, `(.L_x_3852) ;  /* 0x000000b000017945 */ /* 0x000fe80003800000 */
[----:B------:R-:W-:Y:S05]  /*2a10*/  @P2 BRA `(.L_x_3853) ;  /* 0x0000000000102947 */ /* 0x000fea0003800000 */
[----:B------:R-:W-:Y:S01]  /*2a20*/  MOV R47, RZ ;  /* 0x000000ff002f7202 */ /* 0x000fe20000000f00 */
[----:B------:R-:W-:Y:S06]  /*2a30*/  @!P3 BRA `(.L_x_3854) ;  /* 0x00000000001cb947 */ /* 0x000fec0003800000 */
[----:B-----5:R-:W-:Y:S01]  /*2a40*/  HADD2.F32 R47, -RZ, R55.H0_H0 ;  /* 0x20000037ff2f7230 */ /* 0x020fe20000004100 */
[----:B------:R-:W-:Y:S06]  /*2a50*/  BRA `(.L_x_3854) ;  /* 0x0000000000147947 */ /* 0x000fec0003800000 */
.L_x_3853:
[----:B-----5:R-:W-:Y:S02]  /*2a60*/  HADD2.F32 R8, -RZ, R51.H0_H0 ;  /* 0x20000033ff087230 */ /* 0x020fe40000004100 */
[----:B------:R-:W-:-:S03]  /*2a70*/  @P3 HADD2.F32 R10, -RZ, R55.H0_H0 ;  /* 0x20000037ff0a3230 */ /* 0x000fc60000004100 */
[----:B------:R-:W-:-:S04]  /*2a80*/  FMUL.FTZ R8, R8, UR8 ;  /* 0x0000000808087c20 */ /* 0x000fc80008410000 */
[----:B------:R-:W-:-:S04]  /*2a90*/  FMUL.FTZ R47, R81, R8 ;  /* 0x00000008512f7220 */ /* 0x000fc80000410000 */
[----:B------:R-:W-:-:S07]  /*2aa0*/  @P3 FADD.FTZ R47, R10, R47 ;  /* 0x0000002f0a2f3221 */ /* 0x000fce0000010000 */
.L_x_3854:
[----:B------:R-:W-:Y:S05]  /*2ab0*/  BSYNC B1 ;  /* 0x0000000000017941 */ /* 0x000fea0003800000 */
.L_x_3852:
[----:B------:R-:W-:Y:S04]  /*2ac0*/  BSSY B1, `(.L_x_3855) ;  /* 0x000000b000017945 */ /* 0x000fe80003800000 */
[----:B------:R-:W-:Y:S05]  /*2ad0*/  @P2 BRA `(.L_x_3856) ;  /* 0x0000000000102947 */ /* 0x000fea0003800000 */
[----:B------:R-:W-:Y:S01]  /*2ae0*/  HFMA2.MMA R169, -RZ, RZ, 0, 0 ;  /* 0x00000000ffa97435 */ /* 0x000fe200000001ff */
[----:B------:R-:W-:Y:S10]  /*2af0*/  @!P3 BRA `(.L_x_3857) ;  /* 0x00000000001cb947 */ /* 0x000ff40003800000 */
[----:B-----5:R-:W-:Y:S01]  /*2b00*/  HADD2.F32 R169, -RZ, R55.H1_H1 ;  /* 0x30000037ffa97230 */ /* 0x020fe20000004100 */
[----:B------:R-:W-:Y:S06]  /*2b10*/  BRA `(.L_x_3857) ;  /* 0x0000000000147947 */ /* 0x000fec0003800000 */
.L_x_3856:
[----:B-----5:R-:W-:-:S05]  /*2b20*/  HADD2.F32 R8, -RZ, R51.H1_H1 ;  /* 0x30000033ff087230 */ /* 0x020fca0000004100 */
[----:B------:R-:W-:Y:S01]  /*2b30*/  FMUL.FTZ R169, R8, UR8 ;  /* 0x0000000808a97c20 */ /* 0x000fe20008410000 */
[----:B------:R-:W-:-:S03]  /*2b40*/  @P3 HADD2.F32 R8, -RZ, R55.H1_H1 ;  /* 0x30000037ff083230 */ /* 0x000fc60000004100 */
[----:B------:R-:W-:-:S04]  /*2b50*/  FMUL.FTZ R169, R82, R169 ;  /* 0x000000a952a97220 */ /* 0x000fc80000410000 */
[----:B------:R-:W-:-:S07]  /*2b60*/  @P3 FADD.FTZ R169, R8, R169 ;  /* 0x000000a908a93221 */ /* 0x000fce0000010000 */
.L_x_3857:
[----:B------:R-:W-:Y:S05]  /*2b70*/  BSYNC B1 ;  /* 0x0000000000017941 */ /* 0x000fea0003800000 */
.L_x_3855:
[----:B------:R-:W0:Y:S01]  /*2b80*/  LDC.64 R106, c[0x0][0x238] ;  /* 0x00008e00ff6a7b82 */ /* 0x000e220000000a00 */
[----:B------:R-:W-:Y:S02]  /*2b90*/  F2FP.F16.F32.PACK_AB R59, R169, R47 ;  /* 0x0000002fa93b723e */ /* 0x000fe400000000ff */
[----:B------:R-:W-:Y:S02]  /*2ba0*/  F2FP.F16.F32.PACK_AB R58, R45, R43 ;  /* 0x0000002b2d3a723e */ /* 0x000fe400000000ff */
[----:B------:R-:W-:Y:S02]  /*2bb0*/  F2FP.F16.F32.PACK_AB R57, R41, R39 ;  /* 0x000000272939723e */ /* 0x000fe400000000ff */
[----:B------:R-:W-:Y:S01]  /*2bc0*/  F2FP.F16.F32.PACK_AB R56, R37, R35 ;  /* 0x000000232538723e */ /* 0x000fe200000000ff */
[----:B0-----:R-:W-:-:S05]  /*2bd0*/  IMAD.WIDE.U32 R106, R171, 0x10, R106 ;  /* 0x00000010ab6a7825 */ /* 0x001fca00078e006a */
[----:B------:R3:W-:Y:S02]  /*2be0*/  STG.E.128 desc[UR4][R106.64], R56 ;  /* 0x000000386a007986 */ /* 0x0007e4000c101d04 */
.L_x_3833:
[----:B------:R-:W-:Y:S05]  /*2bf0*/  BSYNC B0 ;  /* 0x0000000000007941 */ /* 0x000fea0003800000 */
.L_x_3832:
[----:B------:R-:W-:Y:S01]  /*2c00*/  FADD.FTZ R8, RZ, R167 ;  /* 0x000000a7ff087221 */ /* 0x000fe20000010000 */
[C---:B------:R-:W-:Y:S01]  /*2c10*/  ISETP.GT.U32.AND P2, PT, R28.reuse, 0x1ff, PT ;  /* 0x000001ff1c00780c */ /* 0x040fe20003f44070 */
[----:B------:R-:W-:Y:S01]  /*2c20*/  UMOV UR12, 0xffffffff ;  /* 0xffffffff000c7882 */ /* 0x000fe20000000000 */
[C---:B------:R-:W-:Y:S01]  /*2c30*/  ISETP.GT.U32.AND P3, PT, R28.reuse, 0x2ff, PT ;  /* 0x000002ff1c00780c */ /* 0x040fe20003f64070 */
[----:B------:R-:W-:Y:S01]  /*2c40*/  FADD.FTZ R8, R165, R8 ;  /* 0x00000008a5087221 */ /* 0x000fe20000010000 */
[----:B------:R-:W-:Y:S02]  /*2c50*/  ISETP.GT.U32.AND P5, PT, R28, 0x3ff, PT ;  /* 0x000003ff1c00780c */ /* 0x000fe40003fa4070 */
[----:B------:R-:W-:Y:S01]  /*2c60*/  LOP3.LUT P4, RZ, R142, 0xff, RZ, 0xc0, !PT ;  /* 0x000000ff8eff7812 */ /* 0x000fe2000788c0ff */
[----:B------:R-:W-:Y:S01]  /*2c70*/  FADD.FTZ R8, R163, R8 ;  /* 0x00000008a3087221 */ /* 0x000fe20000010000 */
[----:B0123--:R-:W-:Y:S02]  /*2c80*/  SHF.R.U32.HI R58, RZ, 0x5, R0 ;  /* 0x00000005ff3a7819 */ /* 0x00ffe40000011600 */
        /* <DEDUP_REMOVED lines=120> */
.L_x_3878:
        /* <DEDUP_REMOVED lines=24> */
[----:B------:R-:W-:Y:S02]  /*3590*/  LOP3.LUT P2, RZ, R59, 0x1f, R0, 0xf8, !PT ;  /* 0x0000001f3bff7812 */ /* 0x000fe4000784f800 */
[----:B------:R-:W-:Y:S01]  /*35a0*/  I2FP.F32.S32 R146, R8 ;  /* 0x0000000800927245 */ /* 0x000fe20000201400 */
[----:B------:R-:W1:Y:S10]  /*35b0*/  SHFL.DOWN PT, R171, R8, 0x4, 0x1f ;  /* 0x08801f0008ab7f89 */ /* 0x000e7400000e0000 */
[----:B------:R-:W2:Y:S08]  /*35c0*/  @!P2 LDC.64 R58, c[0x0][0x250] ;  /* 0x00009400ff3aab82 */ /* 0x000eb00000000a00 */
[----:B------:R-:W3:Y:S01]  /*35d0*/  @!P2 LDC.64 R106, c[0x0][0x258] ;  /* 0x00009600ff6aab82 */ /* 0x000ee20000000a00 */
[----:B-1----:R-:W-:-:S02]  /*35e0*/  I2FP.F32.S32 R148, R171 ;  /* 0x000000ab00947245 */ /* 0x002fc40000201400 */
[----:B------:R-:W-:-:S04]  /*35f0*/  IADD3 R171, R171, R8, RZ ;  /* 0x00000008abab7210 */ /* 0x000fc80007ffe0ff */
[----:B0-----:R-:W-:Y:S01]  /*3600*/  I2FP.F32.S32 R142, R171 ;  /* 0x000000ab008e7245 */ /* 0x001fe20000201400 */
[----:B------:R-:W-:Y:S01]  /*3610*/  SHFL.DOWN PT, R8, R171, 0x2, 0x1f ;  /* 0x08401f00ab087f89 */ /* 0x000fe200000e0000 */
[----:B--2---:R-:W-:-:S03]  /*3620*/  @!P2 LEA R58, P3, R149, R58, 0x2 ;  /* 0x0000003a953aa211 */ /* 0x004fc600078610ff */
[----:B------:R-:W0:Y:S01]  /*3630*/  SHFL.DOWN PT, R173, R56, 0x4, 0x1f ;  /* 0x08801f0038ad7f89 */ /* 0x000e2200000e0000 */
[----:B------:R-:W-:-:S03]  /*3640*/  @!P2 LEA.HI.X R59, R149, R59, R144, 0x2, P3 ;  /* 0x0000003b953ba211 */ /* 0x000fc600018f1490 */
[----:B------:R-:W1:Y:S01]  /*3650*/  SHFL.DOWN PT, R10, R57, 0x4, 0x1f ;  /* 0x08801f00390a7f89 */ /* 0x000e6200000e0000 */
[----:B---3--:R-:W-:-:S04]  /*3660*/  @!P2 LEA R106, P3, R149, R106, 0x2 ;  /* 0x0000006a956aa211 */ /* 0x008fc800078610ff */
[----:B------:R-:W-:Y:S02]  /*3670*/  @!P2 LEA.HI.X R107, R149, R107, R144, 0x2, P3 ;  /* 0x0000006b956ba211 */ /* 0x000fe400018f1490 */
[----:B------:R-:W2:Y:S01]  /*3680*/  MUFU.RCP R144, R142 ;  /* 0x0000008e00907308 */ /* 0x000ea20000001000 */
[C---:B0-----:R-:W-:Y:S01]  /*3690*/  FMUL.FTZ R175, R173.reuse, R148 ;  /* 0x00000094adaf7220 */ /* 0x041fe20000410000 */
[----:B------:R-:W-:-:S03]  /*36a0*/  FADD.FTZ R173, -R173, R56 ;  /* 0x00000038adad7221 */ /* 0x000fc60000010100 */
[----:B------:R-:W-:Y:S01]  /*36b0*/  FFMA.FTZ R175, R146, R56, R175 ;  /* 0x0000003892af7223 */ /* 0x000fe200000100af */
[----:B------:R-:W-:-:S03]  /*36c0*/  FMUL.FTZ R173, R173, R173 ;  /* 0x000000adadad7220 */ /* 0x000fc60000410000 */
[----:B--2---:R-:W-:Y:S01]  /*36d0*/  FMUL.FTZ R175, R144, R175 ;  /* 0x000000af90af7220 */ /* 0x004fe20000410000 */
[----:B------:R-:W-:Y:S01]  /*36e0*/  FMUL.FTZ R173, R173, R146 ;  /* 0x00000092adad7220 */ /* 0x000fe20000410000 */
[----:B------:R-:W-:-:S03]  /*36f0*/  I2FP.F32.S32 R146, R8 ;  /* 0x0000000800927245 */ /* 0x000fc60000201400 */
[----:B------:R-:W0:Y:S01]  /*3700*/  SHFL.DOWN PT, R56, R175, 0x2, 0x1f ;  /* 0x08401f00af387f89 */ /* 0x000e2200000e0000 */
[----:B------:R-:W-:Y:S01]  /*3710*/  FMUL.FTZ R148, R173, R148 ;  /* 0x00000094ad947220 */ /* 0x000fe20000410000 */
[----:B-1----:R-:W-:Y:S01]  /*3720*/  FADD.FTZ R173, R10, R57 ;  /* 0x000000390aad7221 */ /* 0x002fe20000010000 */
        /* <DEDUP_REMOVED lines=12> */
[-C--:B-1----:R-:W-:Y:S01]  /*37f0*/  IADD3 R142, R10, R173.reuse, RZ ;  /* 0x000000ad0a8e7210 */ /* 0x082fe20007ffe0ff */
[----:B---3--:R-:W-:Y:S02]  /*3800*/  FADD.FTZ R57, R148, R57 ;  /* 0x0000003994397221 */ /* 0x008fe40000010000 */
[----:B------:R-:W0:Y:S01]  /*3810*/  SHFL.DOWN PT, R56, R175, 0x1, 0x1f ;  /* 0x08201f00af387f89 */ /* 0x000e2200000e0000 */
[----:B------:R-:W-:Y:S01]  /*3820*/  FMUL.FTZ R171, R171, R146 ;  /* 0x00000092abab7220 */ /* 0x000fe20000410000 */
[----:B------:R-:W-:Y:S02]  /*3830*/  I2FP.F32.S32 R142, R142 ;  /* 0x0000008e008e7245 */ /* 0x000fe40000201400 */
[----:B------:R-:W-:Y:S01]  /*3840*/  I2FP.F32.S32 R173, R173 ;  /* 0x000000ad00ad7245 */ /* 0x000fe20000201400 */
        /* <DEDUP_REMOVED lines=65> */
.L_x_3862:
[----:B------:R-:W-:Y:S05]  /*3c60*/  BSYNC B1 ;  /* 0x0000000000017941 */ /* 0x000fea0003800000 */
.L_x_3861:
        /* <DEDUP_REMOVED lines=35> */
.L_x_3864:
[----:B------:R-:W-:Y:S05]  /*3ea0*/  BSYNC B1 ;  /* 0x0000000000017941 */ /* 0x000fea0003800000 */
.L_x_3863:
        /* <DEDUP_REMOVED lines=10> */
[--C-:B------:R-:W-:Y:S01]  /*3f50*/  FADD.FTZ R140, R31, -R144.reuse ;  /* 0x800000901f8c7221 */ /* 0x100fe20000010000 */
        /* <DEDUP_REMOVED lines=24> */
.L_x_3866:
[----:B------:R-:W-:Y:S05]  /*40e0*/  BSYNC B1 ;  /* 0x0000000000017941 */ /* 0x000fea0003800000 */
.L_x_3865:
        /* <DEDUP_REMOVED lines=9> */
[C---:B------:R-:W-:Y:S01]  /*4180*/  FMUL.FTZ R138, R171.reuse, R138 ;  /* 0x0000008aab8a7220 */ /* 0x040fe20000410000 */
[----:B------:R-:W-:Y:S01]  /*4190*/  FMUL.FTZ R140, R171, R140 ;  /* 0x0000008cab8c7220 */ /* 0x000fe20000410000 */
[----:B------:R-:W-:Y:S01]  /*41a0*/  FADD.FTZ R144, R169, -R144 ;  /* 0x80000090a9907221 */ /* 0x000fe20000010000 */
[C---:B------:R-:W-:Y:S01]  /*41b0*/  FMUL.FTZ R8, R171.reuse, R8 ;  /* 0x00000008ab087220 */ /* 0x040fe20000410000 */
        /* <DEDUP_REMOVED lines=17> */
[----:B------:R-:W-:-:S05]  /*42d0*/  F2FP.F16.F32.PACK_AB R56, R171, R8 ;  /* 0x00000008ab38723e */ /* 0x000fca00000000ff */
[----:B------:R3:W-:Y:S02]  /*42e0*/  STG.E.128 desc[UR4][R106.64], R56 ;  /* 0x000000386a007986 */ /* 0x0007e4000c101d04 */
.L_x_3860:
[----:B------:R-:W-:Y:S05]  /*42f0*/  BSYNC B0 ;  /* 0x0000000000007941 */ /* 0x000fea0003800000 */
.L_x_3859:
[----:B------:R-:W-:Y:S02]  /*4300*/  IADD3 R149, R149, UR10, RZ ;  /* 0x0000000a95957c10 */ /* 0x000fe4000fffe0ff */
[----:B------:R-:W-:Y:S02]  /*4310*/  SEL R142, RZ, 0x1, P4 ;  /* 0x00000001ff8e7807 */ /* 0x000fe40002000000 */
[----:B------:R-:W-:-:S13]  /*4320*/  ISETP.GE.AND P2, PT, R149, UR11, PT ;  /* 0x0000000b95007c0c */ /* 0x000fda000bf46270 */
[----:B------:R-:W-:Y:S05]  /*4330*/  @!P2 BRA `(.L_x_3867) ;  /* 0xffffffc80094a947 */ /* 0x000fea000383ffff */
[----:B------:R-:W-:Y:S05]  /*4340*/  EXIT ;  /* 0x000000000000794d */ /* 0x000fea0003800000 */
.L_x_3858:
[----:B------:R-:W-:Y:S01]  /*4350*/  HFMA2.MMA R150, -RZ, RZ, 0, 5.9604644775390625e-08 ;  /* 0x00000001ff967435 */ /* 0x000fe200000001ff */
[----:B------:R-:W-:Y:S02]  /*4360*/  MOV R171, R8 ;  /* 0x0000000800ab7202 */ /* 0x000fe40000000f00 */
[----:B------:R-:W-:Y:S02]  /*4370*/  MOV R173, 0x1f ;  /* 0x0000001f00ad7802 */ /* 0x000fe40000000f00 */
[----:B------:R-:W-:-:S07]  /*4380*/  MOV R146, 0xffffffff ;  /* 0xffffffff00927802 */ /* 0x000fce0000000f00 */
[----:B-----5:R-:W-:Y:S05]  /*4390*/  WARPSYNC.COLLECTIVE R146, `(.L_x_3868) ;  /* 0x0000000092087348 */ /* 0x020fea0003c00000 */
[----:B------:R0:W1:Y:S02]  /*43a0*/  SHFL.BFLY P6, R148, R171, R150, R173 ;  /* 0x0c000096ab947389 */ /* 0x00006400000c00ad */
[----:B01---5:R-:W-:Y:S01]  /*43b0*/  ENDCOLLECTIVE ;  /* 0x000000000000791b */ /* 0x023fe20003800000 */
.L_x_3868:
[----:B------:R-:W-:Y:S01]  /*43c0*/  HFMA2.MMA R150, -RZ, RZ, 0, 1.1920928955078125e-07 ;  /* 0x00000002ff967435 */ /* 0x000fe200000001ff */
[----:B------:R-:W-:-:S05]  /*43d0*/  MOV R57, R148 ;  /* 0x0000009400397202 */ /* 0x000fca0000000f00 */
[----:B------:R-:W-:-:S05]  /*43e0*/  FADD.FTZ R57, R8, R57 ;  /* 0x0000003908397221 */ /* 0x000fca0000010000 */
[----:B------:R-:W-:-:S07]  /*43f0*/  MOV R171, R57 ;  /* 0x0000003900ab7202 */ /* 0x000fce0000000f00 */
[----:B------:R-:W-:Y:S05]  /*4400*/  WARPSYNC.COLLECTIVE R146, `(.L_x_3869) ;  /* 0x0000000092087348 */ /* 0x000fea0003c00000 */
[----:B------:R0:W1:Y:S02]  /*4410*/  SHFL.BFLY P6, R148, R171, R150, R173 ;  /* 0x0c000096ab947389 */ /* 0x00006400000c00ad */
[----:B01----:R-:W-:Y:S01]  /*4420*/  ENDCOLLECTIVE ;  /* 0x000000000000791b */ /* 0x003fe20003800000 */
.L_x_3869:
[----:B------:R-:W-:Y:S01]  /*4430*/  HFMA2.MMA R150, -RZ, RZ, 0, 2.384185791015625e-07 ;  /* 0x00000004ff967435 */ /* 0x000fe200000001ff */
[----:B------:R-:W-:-:S05]  /*4440*/  MOV R56, R148 ;  /* 0x0000009400387202 */ /* 0x000fca0000000f00 */
[----:B------:R-:W-:-:S05]  /*4450*/  FADD.FTZ R59, R57, R56 ;  /* 0x00000038393b7221 */ /* 0x000fca0000010000 */
[----:B------:R-:W-:-:S07]  /*4460*/  MOV R171, R59 ;  /* 0x0000003b00ab7202 */ /* 0x000fce0000000f00 */
[----:B------:R-:W-:Y:S05]  /*4470*/  WARPSYNC.COLLECTIVE R146, `(.L_x_3870) ;  /* 0x0000000092087348 */ /* 0x000fea0003c00000 */
[----:B------:R0:W1:Y:S02]  /*4480*/  SHFL.BFLY P6, R148, R171, R150, R173 ;  /* 0x0c000096ab947389 */ /* 0x00006400000c00ad */
[----:B01----:R-:W-:Y:S01]  /*4490*/  ENDCOLLECTIVE ;  /* 0x000000000000791b */ /* 0x003fe20003800000 */
.L_x_3870:
[----:B------:R-:W-:Y:S01]  /*44a0*/  HFMA2.MMA R150, -RZ, RZ, 0, 4.76837158203125e-07 ;  /* 0x00000008ff967435 */ /* 0x000fe200000001ff */
[----:B------:R-:W-:-:S05]  /*44b0*/  MOV R56, R148 ;  /* 0x0000009400387202 */ /* 0x000fca0000000f00 */
[----:B------:R-:W-:-:S05]  /*44c0*/  FADD.FTZ R106, R59, R56 ;  /* 0x000000383b6a7221 */ /* 0x000fca0000010000 */
[----:B------:R-:W-:-:S07]  /*44d0*/  MOV R171, R106 ;  /* 0x0000006a00ab7202 */ /* 0x000fce0000000f00 */
[----:B------:R-:W-:Y:S05]  /*44e0*/  WARPSYNC.COLLECTIVE R146, `(.L_x_3871) ;  /* 0x0000000092087348 */ /* 0x000fea0003c00000 */
[----:B------:R0:W1:Y:S02]  /*44f0*/  SHFL.BFLY P6, R148, R171, R150, R173 ;  /* 0x0c000096ab947389 */ /* 0x00006400000c00ad */
[----:B01----:R-:W-:Y:S01]  /*4500*/  ENDCOLLECTIVE ;  /* 0x000000000000791b */ /* 0x003fe20003800000 */
.L_x_3871:
[----:B------:R-:W-:Y:S01]  /*4510*/  HFMA2.MMA R150, -RZ, RZ, 0, 9.5367431640625e-07 ;  /* 0x00000010ff967435 */ /* 0x000fe200000001ff */
[----:B------:R-:W-:-:S05]  /*4520*/  MOV R107, R148 ;  /* 0x00000094006b7202 */ /* 0x000fca0000000f00 */
[----:B------:R-:W-:-:S05]  /*4530*/  FADD.FTZ R107, R106, R107 ;  /* 0x0000006b6a6b7221 */ /* 0x000fca0000010000 */
[----:B------:R-:W-:-:S07]  /*4540*/  MOV R171, R107 ;  /* 0x0000006b00ab7202 */ /* 0x000fce0000000f00 */
[----:B------:R-:W-:Y:S05]  /*4550*/  WARPSYNC.COLLECTIVE R146, `(.L_x_3872) ;  /* 0x0000000092087348 */ /* 0x000fea0003c00000 */
[----:B------:R0:W1:Y:S02]  /*4560*/  SHFL.BFLY P6, R148, R171, R150, R173 ;  /* 0x0c000096ab947389 */ /* 0x00006400000c00ad */
[----:B01----:R-:W-:Y:S01]  /*4570*/  ENDCOLLECTIVE ;  /* 0x000000000000791b */ /* 0x003fe20003800000 */
.L_x_3872:
        /* <DEDUP_REMOVED lines=73> */
.L_x_3873:
[----:B------:R-:W-:Y:S01]  /*4a10*/  HFMA2.MMA R150, -RZ, RZ, 0, 1.1920928955078125e-07 ;  /* 0x00000002ff967435 */ /* 0x000fe200000001ff */
[----:B------:R-:W-:-:S05]  /*4a20*/  MOV R57, R148 ;  /* 0x0000009400397202 */ /* 0x000fca0000000f00 */
[----:B------:R-:W-:-:S05]  /*4a30*/  FADD.FTZ R57, R8, R57 ;  /* 0x0000003908397221 */ /* 0x000fca0000010000 */
[----:B------:R-:W-:-:S07]  /*4a40*/  MOV R171, R57 ;  /* 0x0000003900ab7202 */ /* 0x000fce0000000f00 */
[----:B------:R-:W-:Y:S05]  /*4a50*/  WARPSYNC.COLLECTIVE R146, `(.L_x_3874) ;  /* 0x0000000092087348 */ /* 0x000fea0003c00000 */
[----:B------:R0:W1:Y:S02]  /*4a60*/  SHFL.BFLY P6, R148, R171, R150, R173 ;  /* 0x0c000096ab947389 */ /* 0x00006400000c00ad */
[----:B01----:R-:W-:Y:S01]  /*4a70*/  ENDCOLLECTIVE ;  /* 0x000000000000791b */ /* 0x003fe20003800000 */
.L_x_3874:
[----:B------:R-:W-:Y:S01]  /*4a80*/  HFMA2.MMA R150, -RZ, RZ, 0, 2.384185791015625e-07 ;  /* 0x00000004ff967435 */ /* 0x000fe200000001ff */
[----:B------:R-:W-:-:S05]  /*4a90*/  MOV R106, R148 ;  /* 0x00000094006a7202 */ /* 0x000fca0000000f00 */
[----:B------:R-:W-:-:S05]  /*4aa0*/  FADD.FTZ R106, R57, R106 ;  /* 0x0000006a396a7221 */ /* 0x000fca0000010000 */
[----:B------:R-:W-:-:S07]  /*4ab0*/  MOV R171, R106 ;  /* 0x0000006a00ab7202 */ /* 0x000fce0000000f00 */
[----:B------:R-:W-:Y:S05]  /*4ac0*/  WARPSYNC.COLLECTIVE R146, `(.L_x_3875) ;  /* 0x0000000092087348 */ /* 0x000fea0003c00000 */
[----:B------:R0:W1:Y:S02]  /*4ad0*/  SHFL.BFLY P6, R148, R171, R150, R173 ;  /* 0x0c000096ab947389 */ /* 0x00006400000c00ad */
[----:B01----:R-:W-:Y:S01]  /*4ae0*/  ENDCOLLECTIVE ;  /* 0x000000000000791b */ /* 0x003fe20003800000 */
.L_x_3875:
[----:B------:R-:W-:Y:S01]  /*4af0*/  HFMA2.MMA R150, -RZ, RZ, 0, 4.76837158203125e-07 ;  /* 0x00000008ff967435 */ /* 0x000fe200000001ff */
[----:B------:R-:W-:-:S05]  /*4b00*/  MOV R59, R148 ;  /* 0x00000094003b7202 */ /* 0x000fca0000000f00 */
[----:B------:R-:W-:-:S05]  /*4b10*/  FADD.FTZ R59, R106, R59 ;  /* 0x0000003b6a3b7221 */ /* 0x000fca0000010000 */
[----:B------:R-:W-:-:S07]  /*4b20*/  MOV R171, R59 ;  /* 0x0000003b00ab7202 */ /* 0x000fce0000000f00 */
[----:B------:R-:W-:Y:S05]  /*4b30*/  WARPSYNC.COLLECTIVE R146, `(.L_x_3876) ;  /* 0x0000000092087348 */ /* 0x000fea0003c00000 */
[----:B------:R0:W1:Y:S02]  /*4b40*/  SHFL.BFLY P6, R148, R171, R150, R173 ;  /* 0x0c000096ab947389 */ /* 0x00006400000c00ad */
[----:B01----:R-:W-:Y:S01]  /*4b50*/  ENDCOLLECTIVE ;  /* 0x000000000000791b */ /* 0x003fe20003800000 */
.L_x_3876:
[----:B------:R-:W-:Y:S01]  /*4b60*/  HFMA2.MMA R150, -RZ, RZ, 0, 9.5367431640625e-07 ;  /* 0x00000010ff967435 */ /* 0x000fe200000001ff */
[----:B------:R-:W-:-:S05]  /*4b70*/  MOV R142, R148 ;  /* 0x00000094008e7202 */ /* 0x000fca0000000f00 */
[----:B------:R-:W-:-:S05]  /*4b80*/  FADD.FTZ R142, R59, R142 ;  /* 0x0000008e3b8e7221 */ /* 0x000fca0000010000 */
[----:B------:R-:W-:-:S07]  /*4b90*/  MOV R171, R142 ;  /* 0x0000008e00ab7202 */ /* 0x000fce0000000f00 */
[----:B------:R-:W-:Y:S05]  /*4ba0*/  WARPSYNC.COLLECTIVE R146, `(.L_x_3877) ;  /* 0x0000000092087348 */ /* 0x000fea0003c00000 */
[----:B------:R0:W1:Y:S02]  /*4bb0*/  SHFL.BFLY P6, R148, R171, R150, R173 ;  /* 0x0c000096ab947389 */ /* 0x00006400000c00ad */
[----:B01----:R-:W-:Y:S01]  /*4bc0*/  ENDCOLLECTIVE ;  /* 0x000000000000791b */ /* 0x003fe20003800000 */
.L_x_3877:
[----:B------:R-:W-:Y:S01]  /*4bd0*/  MOV R107, R148 ;  /* 0x00000094006b7202 */ /* 0x000fe20000000f00 */
[----:B------:R-:W-:Y:S06]  /*4be0*/  BRA `(.L_x_3878) ;  /* 0xffffffe800087947 */ /* 0x000fec000383ffff */
.L_x_3879:
        /* <DEDUP_REMOVED lines=9> */
.L_x_30206:


//--------------------- .text._ZN10layer_norm13ln_fwd_kernelINS_13Kernel_traitsI6__halfS2_S2_S2_fjLj8192ELj1ELj1ELj8ELj16ENS_18Kernel_traits_baseILj8192ES2_S2_S2_S2_fjLj256EEEEELb0ELb1ELb1ELb1EEEvNS_9FwdParamsE --------------------------
	.section	.text._ZN10layer_norm13ln_fwd_kernelINS_13Kernel_traitsI6__halfS2_S2_S2_fjLj8192ELj1ELj1ELj8ELj16ENS_18Kernel_traits_baseILj8192ES2_S2_S2_S2_fjLj256EEEEELb0ELb1ELb1ELb1EEEvNS_9FwdParamsE,"ax",@progbits
	.align	128
        .global         _ZN10layer_norm13ln_fwd_kernelINS_13Kernel_traitsI6__halfS2_S2_S2_fjLj8192ELj1ELj1ELj8ELj16ENS_18Kernel_traits_baseILj8192ES2_S2_S2_S2_fjLj256EEEEELb0ELb1ELb1ELb1EEEvNS_9FwdParamsE
        .type           _ZN10layer_norm13ln_fwd_kernelINS_13Kernel_traitsI6__halfS2_S2_S2_fjLj8192ELj1ELj1ELj8ELj16ENS_18Kernel_traits_baseILj8192ES2_S2_S2_S2_fjLj256EEEEELb0ELb1ELb1ELb1EEEvNS_9FwdParamsE,@function
        .size           _ZN10layer_norm13ln_fwd_kernelINS_13Kernel_traitsI6__halfS2_S2_S2_fjLj8192ELj1ELj1ELj8ELj16ENS_18Kernel_traits_baseILj8192ES2_S2_S2_S2_fjLj256EEEEELb0ELb1ELb1ELb1EEEvNS_9FwdParamsE,(.L_x_30207 - _ZN10layer_norm13ln_fwd_kernelINS_13Kernel_traitsI6__halfS2_S2_S2_fjLj8192ELj1ELj1ELj8ELj16ENS_18Kernel_traits_baseILj8192ES2_S2_S2_S2_fjLj256EEEEELb0ELb1ELb1ELb1EEEvNS_9FwdParamsE)
        .other          _ZN10layer_norm13ln_fwd_kernelINS_13Kernel_traitsI6__halfS2_S2_S2_fjLj8192ELj1ELj1ELj8ELj16ENS_18Kernel_traits_baseILj8192ES2_S2_S2_S2_fjLj256EEEEELb0ELb1ELb1ELb1EEEvNS_9FwdParamsE,@"STO_CUDA_ENTRY STV_DEFAULT"
_ZN10layer_norm13ln_fwd_kernelINS_13Kernel_traitsI6__halfS2_S2_S2_fjLj8192ELj1ELj1ELj8ELj16ENS_18Kernel_traits_baseILj8192ES2_S2_S2_S2_fjLj256EEEEELb0ELb1ELb1ELb1EEEvNS_9FwdParamsE:
.text._ZN10layer_norm13ln_fwd_kernelINS_13Kernel_traitsI6__halfS2_S2_S2_fjLj8192ELj1ELj1ELj8ELj16ENS_18Kernel_traits_baseILj8192ES2_S2_S2_S2_fjLj256EEEEELb0ELb1ELb1ELb1EEEvNS_9FwdParamsE:
        /* <DEDUP_REMOVED lines=30> */
[----:B------:R0:W4:Y:S04]  /*01e0*/  LDG.E.128 R8, desc[UR4][R28.64+0x3000] ;  /* 0x003000041c087981 */ /* 0x000128000c1e1d00 */
        /* <DEDUP_REMOVED lines=12> */
[--C-:B------:R-:W-:Y:S01]  /*02b0*/  HADD2.F32 R68, -RZ, R32.reuse.H0_H0 ;  /* 0x20000020ff447230 */ /* 0x100fe20000004100 */
[----:B------:R-:W-:Y:S01]  /*02c0*/  SHF.L.U32 R126, R126, 0x3, RZ ;  /* 0x000000037e7e7819 */ /* 0x000fe200000006ff */
[----:B------:R-:W-:Y:S01]  /*02d0*/  HADD2.F32 R67, -RZ, R32.H1_H1 ;  /* 0x30000020ff437230 */ /* 0x000fe20000004100 */
[----:B------:R-:W-:Y:S01]  /*02e0*/  SHF.R.U32.HI R129, RZ, 0x5, R70 ;  /* 0x00000005ff817819 */ /* 0x000fe20000011646 */
[--C-:B------:R-:W-:Y:S01]  /*02f0*/  HADD2.F32 R62, -RZ, R35.reuse.H0_H0 ;  /* 0x20000023ff3e7230 */ /* 0x100fe20000004100 */
[----:B------:R-:W-:Y:S01]  /*0300*/  HFMA2.MMA R0, -RZ, RZ, 0, 5.9604644775390625e-08 ;  /* 0x00000001ff007435 */ /* 0x000fe200000001ff */
[----:B------:R-:W-:Y:S01]  /*0310*/  HADD2.F32 R61, -RZ, R35.H1_H1 ;  /* 0x30000023ff3d7230 */ /* 0x000fe20000004100 */
[----:B------:R-:W-:Y:S01]  /*0320*/  ULDC.U8 UR6, c[0x0][0x2a0] ;  /* 0x0000a80000067ab9 */ /* 0x000fe20000000000 */
[--C-:B------:R-:W-:Y:S01]  /*0330*/  HADD2.F32 R60, -RZ, R36.reuse.H0_H0 ;  /* 0x20000024ff3c7230 */ /* 0x100fe20000004100 */
[----:B------:R-:W-:Y:S01]  /*0340*/  LOP3.LUT R128, R70, 0x1f, RZ, 0xc0, !PT ;  /* 0x0000001f46807812 */ /* 0x000fe200078ec0ff */
[----:B------:R-:W-:Y:S01]  /*0350*/  HADD2.F32 R59, -RZ, R36.H1_H1 ;  /* 0x30000024ff3b7230 */ /* 0x000fe20000004100 */
[----:B------:R-:W-:Y:S01]  /*0360*/  LOP3.LUT R129, R129, 0x7, RZ, 0xc0, !PT ;  /* 0x0000000781817812 */ /* 0x000fe200078ec0ff */
[--C-:B------:R-:W-:Y:S01]  /*0370*/  HADD2.F32 R66, -RZ, R33.reuse.H0_H0 ;  /* 0x20000021ff427230 */ /* 0x100fe20000004100 */
[----:B------:R-:W-:Y:S01]  /*0380*/  IADD3 R131, R126, 0x8, RZ ;  /* 0x000000087e837810 */ /* 0x000fe20007ffe0ff */
[----:B------:R-:W-:Y:S01]  /*0390*/  HADD2.F32 R65, -RZ, R33.H1_H1 ;  /* 0x30000021ff417230 */ /* 0x000fe20000004100 */
[----:B------:R-:W-:Y:S01]  /*03a0*/  ISETP.NE.AND P1, PT, RZ, UR6, PT ;  /* 0x00000006ff007c0c */ /* 0x000fe2000bf25270 */
[--C-:B------:R-:W-:Y:S01]  /*03b0*/  HADD2.F32 R64, -RZ, R34.reuse.H0_H0 ;  /* 0x20000022ff407230 */ /* 0x100fe20000004100 */
[----:B------:R-:W-:Y:S01]  /*03c0*/  ULDC UR8, c[0x0][0x29c] ;  /* 0x0000a70000087ab9 */ /* 0x000fe20000000800 */
        /* <DEDUP_REMOVED lines=33> */
[----:B0-----:R-:W-:Y:S02]  /*05e0*/  HADD2.F32 R29, -RZ, R75.H1_H1 ;  /* 0x3000004bff1d7230 */ /* 0x001fe40000004100 */
        /* <DEDUP_REMOVED lines=55> */
[----:B------:R-:W-:-:S07]  /*0960*/  HADD2.F32 R124, -RZ, R27.H1_H1 ;  /* 0x3000001bff7c7230 */ /* 0x000fce0000004100 */
.L_x_3979:
        /* <DEDUP_REMOVED lines=20> */
[----:B------:R-:W-:-:S04]  /*0ab0*/  @P2 LEA.HI R2, R2, R19, RZ, 0x3 ;  /* 0x0000001302022211 */ /* 0x000fc800078f18ff */
[----:B------:R-:W-:Y:S01]  /*0ac0*/  @P2 LEA.HI.SX32 R26, R2, R69, 0x1d ;  /* 0x00000045021a2211 */ /* 0x000fe200078feaff */
[----:B--2---:R-:W-:-:S04]  /*0ad0*/  IMAD.WIDE R2, R127, 0x4, R12 ;  /* 0x000000047f027825 */ /* 0x004fc800078e020c */
[----:B-1----:R-:W-:Y:S01]  /*0ae0*/  @P2 IMAD.WIDE.U32 R12, R26, 0x10, R16 ;  /* 0x000000101a0c2825 */ /* 0x002fe200078e0010 */
[----:B------:R0:W5:Y:S04]  /*0af0*/  LDG.E R23, desc[UR4][R2.64] ;  /* 0x0000000402177981 */ /* 0x000168000c1e1900 */
[----:B------:R0:W5:Y:S01]  /*0b00*/  @P2 LDG.E.128 R8, desc[UR4][R12.64] ;  /* 0x000000040c082981 */ /* 0x000162000c1e1d00 */
[----:B------:R-:W-:Y:S01]  /*0b10*/  ISETP.GT.AND P3, PT, R20, RZ, PT ;  /* 0x000000ff1400720c */ /* 0x000fe20003f64270 */
[----:B------:R-:W-:Y:S01]  /*0b20*/  BSSY B0, `(.L_x_3880) ;  /* 0x000000c000007945 */ /* 0x000fe20003800000 */
[----:B------:R-:W-:-:S11]  /*0b30*/  SHF.R.S32.HI R24, RZ, 0x1f, R127 ;  /* 0x0000001fff187819 */ /* 0x000fd6000001147f */
[----:B0-----:R-:W-:Y:S05]  /*0b40*/  @P3 BRA `(.L_x_3881) ;  /* 0x0000000000103947 */ /* 0x001fea0003800000 */
[----:B------:R-:W-:Y:S01]  /*0b50*/  MOV R25, RZ ;  /* 0x000000ff00197202 */ /* 0x000fe20000000f00 */
[----:B------:R-:W-:Y:S06]  /*0b60*/  @!P0 BRA `(.L_x_3882) ;  /* 0x00000000001c8947 */ /* 0x000fec0003800000 */
[----:B-----5:R-:W-:Y:S01]  /*0b70*/  HADD2.F32 R25, -RZ, R4.H0_H0 ;  /* 0x20000004ff197230 */ /* 0x020fe20000004100 */
[----:B------:R-:W-:Y:S06]  /*0b80*/  BRA `(.L_x_3882) ;  /* 0x0000000000147947 */ /* 0x000fec0003800000 */
.L_x_3881:
[----:B-----5:R-:W-:-:S05]  /*0b90*/  HADD2.F32 R2, -RZ, R8.H0_H0 ;  /* 0x20000008ff027230 */ /* 0x020fca0000004100 */
[----:B------:R-:W-:Y:S01]  /*0ba0*/  FMUL.FTZ R25, R2, UR8 ;  /* 0x0000000802197c20 */ /* 0x000fe20008410000 */
[----:B------:R-:W-:-:S03]  /*0bb0*/  @P0 HADD2.F32 R2, -RZ, R4.H0_H0 ;  /* 0x20000004ff020230 */ /* 0x000fc60000004100 */
[----:B------:R-:W-:-:S04]  /*0bc0*/  FMUL.FTZ R25, R36, R25 ;  /* 0x0000001924197220 */ /* 0x000fc80000410000 */
[----:B------:R-:W-:-:S07]  /*0bd0*/  @P0 FADD.FTZ R25, R25, R2 ;  /* 0x0000000219190221 */ /* 0x000fce0000010000 */
.L_x_3882:
[----:B------:R-:W-:Y:S05]  /*0be0*/  BSYNC B0 ;  /* 0x0000000000007941 */ /* 0x000fea0003800000 */
.L_x_3880:
[----:B------:R-:W-:Y:S04]  /*0bf0*/  BSSY B0, `(.L_x_3883) ;  /* 0x000000b000007945 */ /* 0x000fe80003800000 */
[----:B------:R-:W-:Y:S05]  /*0c00*/  @P3 BRA `(.L_x_3884) ;  /* 0x0000000000103947 */ /* 0x000fea0003800000 */
[----:B------:R-:W-:Y:S01]  /*0c10*/  HFMA2.MMA R27, -RZ, RZ, 0, 0 ;  /* 0x00000000ff1b7435 */ /* 0x000fe200000001ff */
[----:B------:R-:W-:Y:S10]  /*0c20*/  @!P0 BRA `(.L_x_3885) ;  /* 0x00000000001c8947 */ /* 0x000ff40003800000 */
[----:B-----5:R-:W-:Y:S01]  /*0c30*/  HADD2.F32 R27, -RZ, R4.H1_H1 ;  /* 0x30000004ff1b7230 */ /* 0x020fe20000004100 */
[----:B------:R-:W-:Y:S06]  /*0c40*/  BRA `(.L_x_3885) ;  /* 0x0000000000147947 */ /* 0x000fec0003800000 */
.L_x_3884:
[----:B-----5:R-:W-:Y:S02]  /*0c50*/  HADD2.F32 R2, -RZ, R8.H1_H1 ;  /* 0x30000008ff027230 */ /* 0x020fe40000004100 */
[----:B------:R-:W-:-:S03]  /*0c60*/  @P0 HADD2.F32 R12, -RZ, R4.H1_H1 ;  /* 0x30000004ff0c0230 */ /* 0x000fc60000004100 */
[----:B------:R-:W-:-:S04]  /*0c70*/  FMUL.FTZ R2, R2, UR8 ;  /* 0x0000000802027c20 */ /* 0x000fc80008410000 */
[----:B------:R-:W-:-:S04]  /*0c80*/  FMUL.FTZ R27, R35, R2 ;  /* 0x00000002231b7220 */ /* 0x000fc80000410000 */
[----:B------:R-:W-:-:S07]  /*0c90*/  @P0 FADD.FTZ R27, R27, R12 ;  /* 0x0000000c1b1b0221 */ /* 0x000fce0000010000 */
.L_x_3885:
[----:B------:R-:W-:Y:S05]  /*0ca0*/  BSYNC B0 ;  /* 0x0000000000007941 */ /* 0x000fea0003800000 */
.L_x_3883:
[----:B------:R-:W-:Y:S04]  /*0cb0*/  BSSY B0, `(.L_x_3886) ;  /* 0x000000b000007945 */ /* 0x000fe80003800000 */
[----:B------:R-:W-:Y:S05]  /*0cc0*/  @P3 BRA `(.L_x_3887) ;  /* 0x0000000000103947 */ /* 0x000fea0003800000 */
[----:B------:R-:W-:Y:S01]  /*0cd0*/  MOV R133, RZ ;  /* 0x000000ff00857202 */ /* 0x000fe20000000f00 */
[----:B------:R-:W-:Y:S06]  /*0ce0*/  @!P0 BRA `(.L_x_3888) ;  /* 0x00000000001c8947 */ /* 0x000fec0003800000 */
[----:B-----5:R-:W-:Y:S01]  /*0cf0*/  HADD2.F32 R133, -RZ, R5.H0_H0 ;  /* 0x20000005ff857230 */ /* 0x020fe20000004100 */
[----:B------:R-:W-:Y:S06]  /*0d00*/  BRA `(.L_x_3888) ;  /* 0x0000000000147947 */ /* 0x000fec0003800000 */
.L_x_3887:
[----:B-----5:R-:W-:-:S05]  /*0d10*/  HADD2.F32 R2, -RZ, R9.H0_H0 ;  /* 0x20000009ff027230 */ /* 0x020fca0000004100 */
[----:B------:R-:W-:Y:S01]  /*0d20*/  FMUL.FTZ R133, R2, UR8 ;  /* 0x0000000802857c20 */ /* 0x000fe20008410000 */
[----:B------:R-:W-:-:S03]  /*0d30*/  @P0 HADD2.F32 R2, -RZ, R5.H0_H0 ;  /* 0x20000005ff020230 */ /* 0x000fc60000004100 */
[----:B------:R-:W-:-:S04]  /*0d40*/  FMUL.FTZ R133, R34, R133 ;  /* 0x0000008522857220 */ /* 0x000fc80000410000 */
[----:B------:R-:W-:-:S07]  /*0d50*/  @P0 FADD.FTZ R133, R133, R2 ;  /* 0x0000000285850221 */ /* 0x000fce0000010000 */
.L_x_3888:
[----:B------:R-:W-:Y:S05]  /*0d60*/  BSYNC B0 ;  /* 0x0000000000007941 */ /* 0x000fea0003800000 */
.L_x_3886:
[----:B------:R-:W-:Y:S04]  /*0d70*/  BSSY B0, `(.L_x_3889) ;  /* 0x000000b000007945 */ /* 0x000fe80003800000 */
[----:B------:R-:W-:Y:S05]  /*0d80*/  @P3 BRA `(.L_x_3890) ;  /* 0x0000000000103947 */ /* 0x000fea0003800000 */
[----:B------:R-:W-:Y:S01]  /*0d90*/  HFMA2.MMA R135, -RZ, RZ, 0, 0 ;  /* 0x00000000ff877435 */ /* 0x000fe200000001ff */
[----:B------:R-:W-:Y:S10]  /*0da0*/  @!P0 BRA `(.L_x_3891) ;  /* 0x00000000001c8947 */ /* 0x000ff40003800000 */
[----:B-----5:R-:W-:Y:S01]  /*0db0*/  HADD2.F32 R135, -RZ, R5.H1_H1 ;  /* 0x30000005ff877230 */ /* 0x020fe20000004100 */
[----:B------:R-:W-:Y:S06]  /*0dc0*/  BRA `(.L_x_3891) ;  /* 0x0000000000147947 */ /* 0x000fec0003800000 */
.L_x_3890:
[----:B-----5:R-:W-:Y:S02]  /*0dd0*/  HADD2.F32 R2, -RZ, R9.H1_H1 ;  /* 0x30000009ff027230 */ /* 0x020fe40000004100 */
[----:B------:R-:W-:-:S03]  /*0de0*/  @P0 HADD2.F32 R12, -RZ, R5.H1_H1 ;  /* 0x30000005ff0c0230 */ /* 0x000fc60000004100 */
[----:B------:R-:W-:-:S04]  /*0df0*/  FMUL.FTZ R2, R2, UR8 ;  /* 0x0000000802027c20 */ /* 0x000fc80008410000 */
[----:B------:R-:W-:-:S04]  /*0e00*/  FMUL.FTZ R135, R33, R2 ;  /* 0x0000000221877220 */ /* 0x000fc80000410000 */
[----:B------:R-:W-:-:S07]  /*0e10*/  @P0 FADD.FTZ R135, R135, R12 ;  /* 0x0000000c87870221 */ /* 0x000fce0000010000 */
.L_x_3891:
[----:B------:R-:W-:Y:S05]  /*0e20*/  BSYNC B0 ;  /* 0x0000000000007941 */ /* 0x000fea0003800000 */
.L_x_3889:
[----:B------:R-:W-:Y:S04]  /*0e30*/  BSSY B0, `(.L_x_3892) ;  /* 0x000000b000007945 */ /* 0x000fe80003800000 */
[----:B------:R-:W-:Y:S05]  /*0e40*/  @P3 BRA `(.L_x_3893) ;  /* 0x0000000000103947 */ /* 0x000fea0003800000 */
[----:B------:R-:W-:Y:S01]  /*0e50*/  MOV R137, RZ ;  /* 0x000000ff00897202 */ /* 0x000fe20000000f00 */
[----:B------:R-:W-:Y:S06]  /*0e60*/  @!P0 BRA `(.L_x_3894) ;  /* 0x00000000001c8947 */ /* 0x000fec0003800000 */
[----:B-----5:R-:W-:Y:S01]  /*0e70*/  HADD2.F32 R137, -RZ, R6.H0_H0 ;  /* 0x20000006ff897230 */ /* 0x020fe20000004100 */
[----:B------:R-:W-:Y:S06]  /*0e80*/  BRA `(.L_x_3894) ;  /* 0x0000000000147947 */ /* 0x000fec0003800000 */
.L_x_3893:
[----:B-----5:R-:W-:-:S05]  /*0e90*/  HADD2.F32 R2, -RZ, R10.H0_H0 ;  /* 0x2000000aff027230 */ /* 0x020fca0000004100 */
[----:B------:R-:W-:Y:S01]  /*0ea0*/  FMUL.FTZ R137, R2, UR8 ;  /* 0x0000000802897c20 */ /* 0x000fe20008410000 */
[----:B------:R-:W-:-:S03]  /*0eb0*/  @P0 HADD2.F32 R2, -RZ, R6.H0_H0 ;  /* 0x20000006ff020230 */ /* 0x000fc60000004100 */
[----:B------:R-:W-:-:S04]  /*0ec0*/  FMUL.FTZ R137, R32, R137 ;  /* 0x0000008920897220 */ /* 0x000fc80000410000 */
[----:B------:R-:W-:-:S07]  /*0ed0*/  @P0 FADD.FTZ R137, R137, R2 ;  /* 0x0000000289890221 */ /* 0x000fce0000010000 */
.L_x_3894:
[----:B------:R-:W-:Y:S05]  /*0ee0*/  BSYNC B0 ;  /* 0x0000000000007941 */ /* 0x000fea0003800000 */
.L_x_3892:
[----:B------:R-:W-:Y:S04]  /*0ef0*/  BSSY B0, `(.L_x_3895) ;  /* 0x000000b000007945 */ /* 0x000fe80003800000 */
[----:B------:R-:W-:Y:S05]  /*0f00*/  @P3 BRA `(.L_x_3896) ;  /* 0x0000000000103947 */ /* 0x000fea0003800000 */
[----:B------:R-:W-:Y:S01]  /*0f10*/  HFMA2.MMA R139, -RZ, RZ, 0, 0 ;  /* 0x00000000ff8b7435 */ /* 0x000fe200000001ff */
[----:B------:R-:W-:Y:S10]  /*0f20*/  @!P0 BRA `(.L_x_3897) ;  /* 0x00000000001c8947 */ /* 0x000ff40003800000 */
[----:B-----5:R-:W-:Y:S01]  /*0f30*/  HADD2.F32 R139, -RZ, R6.H1_H1 ;  /* 0x30000006ff8b7230 */ /* 0x020fe20000004100 */
[----:B------:R-:W-:Y:S06]  /*0f40*/  BRA `(.L_x_3897) ;  /* 0x0000000000147947 */ /* 0x000fec0003800000 */
.L_x_3896:
[----:B-----5:R-:W-:Y:S02]  /*0f50*/  HADD2.F32 R2, -RZ, R10.H1_H1 ;  /* 0x3000000aff027230 */ /* 0x020fe40000004100 */
[----:B------:R-:W-:-:S03]  /*0f60*/  @P0 HADD2.F32 R12, -RZ, R6.H1_H1 ;  /* 0x30000006ff0c0230 */ /* 0x000fc60000004100 */
[----:B------:R-:W-:-:S04]  /*0f70*/  FMUL.FTZ R2, R2, UR8 ;  /* 0x0000000802027c20 */ /* 0x000fc80008410000 */
[----:B------:R-:W-:-:S04]  /*0f80*/  FMUL.FTZ R139, R31, R2 ;  /* 0x000000021f8b7220 */ /* 0x000fc80000410000 */
[----:B------:R-:W-:-:S07]  /*0f90*/  @P0 FADD.FTZ R139, R139, R12 ;  /* 0x0000000c8b8b0221 */ /* 0x000fce0000010000 */
.L_x_3897:
[----:B------:R-:W-:Y:S05]  /*0fa0*/  BSYNC B0 ;  /* 0x0000000000007941 */ /* 0x000fea0003800000 */
.L_x_3895:
[----:B------:R-:W-:Y:S04]  /*0fb0*/  BSSY B0, `(.L_x_3898) ;  /* 0x000000b000007945 */ /* 0x000fe80003800000 */
[----:B------:R-:W-:Y:S05]  /*0fc0*/  @P3 BRA `(.L_x_3899) ;  /* 0x0000000000103947 */ /* 0x000fea0003800000 */
[----:B------:R-:W-:Y:S01]  /*0fd0*/  MOV R141, RZ ;  /* 0x000000ff008d7202 */ /* 0x000fe20000000f00 */
[----:B------:R-:W-:Y:S06]  /*0fe0*/  @!P0 BRA `(.L_x_3900) ;  /* 0x00000000001c8947 */ /* 0x000fec0003800000 */
[----:B-----5:R-:W-:Y:S01]  /*0ff0*/  HADD2.F32 R141, -RZ, R7.H0_H0 ;  /* 0x20000007ff8d7230 */ /* 0x020fe20000004100 */
[----:B------:R-:W-:Y:S06]  /*1000*/  BRA `(.L_x_3900) ;  /* 0x0000000000147947 */ /* 0x000fec0003800000 */
.L_x_3899:
[----:B-----5:R-:W-:-:S05]  /*1010*/  HADD2.F32 R2, -RZ, R11.H0_H0 ;  /* 0x2000000bff027230 */ /* 0x020fca0000004100 */
[----:B------:R-:W-:Y:S01]  /*1020*/  FMUL.FTZ R141, R2, UR8 ;  /* 0x00000008028d7c20 */ /* 0x000fe20008410000 */
[----:B------:R-:W-:-:S03]  /*1030*/  @P0 HADD2.F32 R2, -RZ, R7.H0_H0 ;  /* 0x20000007ff020230 */ /* 0x000fc60000004100 */
[----:B------:R-:W-:-:S04]  /*1040*/  FMUL.FTZ R141, R30, R141 ;  /* 0x0000008d1e8d7220 */ /* 0x000fc80000410000 */
[----:B------:R-:W-:-:S07]  /*1050*/  @P0 FADD.FTZ R141, R141, R2 ;  /* 0x000000028d8d0221 */ /* 0x000fce0000010000 */
.L_x_3900:
[----:B------:R-:W-:Y:S05]  /*1060*/  BSYNC B0 ;  /* 0x0000000000007941 */ /* 0x000fea0003800000 */
.L_x_3898:
[----:B------:R-:W-:Y:S04]  /*1070*/  BSSY B0, `(.L_x_3901) ;  /* 0x000000b000007945 */ /* 0x000fe80003800000 */
[----:B------:R-:W-:Y:S05]  /*1080*/  @P3 BRA `(.L_x_3902) ;  /* 0x0000000000103947 */ /* 0x000fea0003800000 */
[----:B------:R-:W-:Y:S01]  /*1090*/  HFMA2.MMA R143, -RZ, RZ, 0, 0 ;  /* 0x00000000ff8f7435 */ /* 0x000fe200000001ff */
[----:B------:R-:W-:Y:S10]  /*10a0*/  @!P0 BRA `(.L_x_3903) ;  /* 0x00000000001c8947 */ /* 0x000ff40003800000 */
[----:B-----5:R-:W-:Y:S01]  /*10b0*/  HADD2.F32 R143, -RZ, R7.H1_H1 ;  /* 0x30000007ff8f7230 */ /* 0x020fe20000004100 */
[----:B------:R-:W-:Y:S06]  /*10c0*/  BRA `(.L_x_3903) ;  /* 0x0000000000147947 */ /* 0x000fec0003800000 */
.L_x_3902:
[----:B-----5:R-:W-:Y:S02]  /*10d0*/  HADD2.F32 R2, -RZ, R11.H1_H1 ;  /* 0x3000000bff027230 */ /* 0x020fe40000004100 */
[----:B------:R-:W-:-:S03]  /*10e0*/  @P0 HADD2.F32 R12, -RZ, R7.H1_H1 ;  /* 0x30000007ff0c0230 */ /* 0x000fc60000004100 */
[----:B------:R-:W-:-:S04]  /*10f0*/  FMUL.FTZ R2, R2, UR8 ;  /* 0x0000000802027c20 */ /* 0x000fc80008410000 */
[----:B------:R-:W-:-:S04]  /*1100*/  FMUL.FTZ R143, R29, R2 ;  /* 0x000000021d8f7220 */ /* 0x000fc80000410000 */
[----:B------:R-:W-:-:S07]  /*1110*/  @P0 FADD.FTZ R143, R143, R12 ;  /* 0x0000000c8f8f0221 */ /* 0x000fce0000010000 */
.L_x_3903:
[----:B------:R-:W-:Y:S05]  /*1120*/  BSYNC B0 ;  /* 0x0000000000007941 */ /* 0x000fea0003800000 */
.L_x_3901:
        /* <DEDUP_REMOVED lines=21> */
.L_x_3905:
[----:B0----5:R-:W-:-:S05]  /*1280*/  HADD2.F32 R12, -RZ, R8.H0_H0 ;  /* 0x20000008ff0c7230 */ /* 0x021fca0000004100 */
[----:B------:R-:W-:Y:S01]  /*1290*/  FMUL.FTZ R145, R12, UR8 ;  /* 0x000000080c917c20 */ /* 0x000fe20008410000 */
[----:B------:R-:W-:-:S03]  /*12a0*/  @P0 HADD2.F32 R12, -RZ, R4.H0_H0 ;  /* 0x20000004ff0c0230 */ /* 0x000fc60000004100 */
[----:B------:R-:W-:-:S04]  /*12b0*/  FMUL.FTZ R145, R28, R145 ;  /* 0x000000911c917220 */ /* 0x000fc80000410000 */
[----:B------:R-:W-:-:S07]  /*12c0*/  @P0 FADD.FTZ R145, R12, R145 ;  /* 0x000000910c910221 */ /* 0x000fce0000010000 */
.L_x_3906:
[----:B------:R-:W-:Y:S05]  /*12d0*/  BSYNC B0 ;  /* 0x0000000000007941 */ /* 0x000fea0003800000 */
.L_x_3904:
[----:B------:R-:W-:Y:S04]  /*12e0*/  BSSY B0, `(.L_x_3907) ;  /* 0x000000b000007945 */ /* 0x000fe80003800000 */
[----:B------:R-:W-:Y:S05]  /*12f0*/  @P3 BRA `(.L_x_3908) ;  /* 0x0000000000103947 */ /* 0x000fea0003800000 */
[----:B------:R-:W-:Y:S01]  /*1300*/  HFMA2.MMA R147, -RZ, RZ, 0, 0 ;  /* 0x00000000ff937435 */ /* 0x000fe200000001ff */
[----:B------:R-:W-:Y:S10]  /*1310*/  @!P0 BRA `(.L_x_3909) ;  /* 0x00000000001c8947 */ /* 0x000ff40003800000 */
[----:B-----5:R-:W-:Y:S01]  /*1320*/  HADD2.F32 R147, -RZ, R4.H1_H1 ;  /* 0x30000004ff937230 */ /* 0x020fe20000004100 */
[----:B------:R-:W-:Y:S06]  /*1330*/  BRA `(.L_x_3909) ;  /* 0x0000000000147947 */ /* 0x000fec0003800000 */
.L_x_3908:
[----:B0----5:R-:W-:-:S05]  /*1340*/  HADD2.F32 R12, -RZ, R8.H1_H1 ;  /* 0x30000008ff0c7230 */ /* 0x021fca0000004100 */
[----:B------:R-:W-:Y:S01]  /*1350*/  FMUL.FTZ R147, R12, UR8 ;  /* 0x000000080c937c20 */ /* 0x000fe20008410000 */
[----:B------:R-:W-:-:S03]  /*1360*/  @P0 HADD2.F32 R12, -RZ, R4.H1_H1 ;  /* 0x30000004ff0c0230 */ /* 0x000fc60000004100 */
[----:B------:R-:W-:-:S04]  /*1370*/  FMUL.FTZ R147, R72, R147 ;  /* 0x0000009348937220 */ /* 0x000fc80000410000 */
[----:B------:R-:W-:-:S07]  /*1380*/  @P0 FADD.FTZ R147, R12, R147 ;  /* 0x000000930c930221 */ /* 0x000fce0000010000 */
.L_x_3909:
[----:B------:R-:W-:Y:S05]  /*1390*/  BSYNC B0 ;  /* 0x0000000000007941 */ /* 0x000fea0003800000 */
.L_x_3907:
[----:B------:R-:W-:Y:S04]  /*13a0*/  BSSY B0, `(.L_x_3910) ;  /* 0x000000b000007945 */ /* 0x000fe80003800000 */
[----:B------:R-:W-:Y:S05]  /*13b0*/  @P3 BRA `(.L_x_3911) ;  /* 0x0000000000103947 */ /* 0x000fea0003800000 */
[----:B------:R-:W-:Y:S01]  /*13c0*/  MOV R149, RZ ;  /* 0x000000ff00957202 */ /* 0x000fe20000000f00 */
[----:B------:R-:W-:Y:S06]  /*13d0*/  @!P0 BRA `(.L_x_3912) ;  /* 0x00000000001c8947 */ /* 0x000fec0003800000 */
[----:B-----5:R-:W-:Y:S01]  /*13e0*/  HADD2.F32 R149, -RZ, R5.H0_H0 ;  /* 0x20000005ff957230 */ /* 0x020fe20000004100 */
[----:B------:R-:W-:Y:S06]  /*13f0*/  BRA `(.L_x_3912) ;  /* 0x0000000000147947 */ /* 0x000fec0003800000 */
.L_x_3911:
[----:B0----5:R-:W-:Y:S02]  /*1400*/  HADD2.F32 R12, -RZ, R9.H0_H0 ;  /* 0x20000009ff0c7230 */ /* 0x021fe40000004100 */
[----:B------:R-:W-:-:S03]  /*1410*/  @P0 HADD2.F32 R14, -RZ, R5.H0_H0 ;  /* 0x20000005ff0e0230 */ /* 0x000fc60000004100 */
[----:B------:R-:W-:-:S04]  /*1420*/  FMUL.FTZ R12, R12, UR8 ;  /* 0x000000080c0c7c20 */ /* 0x000fc80008410000 */
[----:B------:R-:W-:-:S04]  /*1430*/  FMUL.FTZ R149, R71, R12 ;  /* 0x0000000c47957220 */ /* 0x000fc80000410000 */
[----:B------:R-:W-:-:S07]  /*1440*/  @P0 FADD.FTZ R149, R14, R149 ;  /* 0x000000950e950221 */ /* 0x000fce0000010000 */
.L_x_3912:
[----:B------:R-:W-:Y:S05]  /*1450*/  BSYNC B0 ;  /* 0x0000000000007941 */ /* 0x000fea0003800000 */
.L_x_3910:
[----:B------:R-:W-:Y:S04]  /*1460*/  BSSY B0, `(.L_x_3913) ;  /* 0x000000b000007945 */ /* 0x000fe80003800000 */
[----:B------:R-:W-:Y:S05]  /*1470*/  @P3 BRA `(.L_x_3914) ;  /* 0x0000000000103947 */ /* 0x000fea0003800000 */
[----:B------:R-:W-:Y:S01]  /*1480*/  HFMA2.MMA R151, -RZ, RZ, 0, 0 ;  /* 0x00000000ff977435 */ /* 0x000fe200000001ff */
[----:B------:R-:W-:Y:S10]  /*1490*/  @!P0 BRA `(.L_x_3915) ;  /* 0x00000000001c8947 */ /* 0x000ff40003800000 */
[----:B-----5:R-:W-:Y:S01]  /*14a0*/  HADD2.F32 R151, -RZ, R5.H1_H1 ;  /* 0x30000005ff977230 */ /* 0x020fe20000004100 */
[----:B------:R-:W-:Y:S06]  /*14b0*/  BRA `(.L_x_3915) ;  /* 0x0000000000147947 */ /* 0x000fec0003800000 */
.L_x_3914:
[----:B0----5:R-:W-:-:S05]  /*14c0*/  HADD2.F32 R12, -RZ, R9.H1_H1 ;  /* 0x30000009ff0c7230 */ /* 0x021fca0000004100 */
[----:B------:R-:W-:Y:S01]  /*14d0*/  FMUL.FTZ R151, R12, UR8 ;  /* 0x000000080c977c20 */ /* 0x000fe20008410000 */
[----:B------:R-:W-:-:S03]  /*14e0*/  @P0 HADD2.F32 R12, -RZ, R5.H1_H1 ;  /* 0x30000005ff0c0230 */ /* 0x000fc60000004100 */
[----:B------:R-:W-:-:S04]  /*14f0*/  FMUL.FTZ R151, R74, R151 ;  /* 0x000000974a977220 */ /* 0x000fc80000410000 */
[----:B------:R-:W-:-:S07]  /*1500*/  @P0 FADD.FTZ R151, R12, R151 ;  /* 0x000000970c970221 */ /* 0x000fce0000010000 */
.L_x_3915:
[----:B------:R-:W-:Y:S05]  /*1510*/  BSYNC B0 ;  /* 0x0000000000007941 */ /* 0x000fea0003800000 */
.L_x_3913:
[----:B------:R-:W-:Y:S04]  /*1520*/  BSSY B0, `(.L_x_3916) ;  /* 0x000000b000007945 */ /* 0x000fe80003800000 */
[----:B------:R-:W-:Y:S05]  /*1530*/  @P3 BRA `(.L_x_3917) ;  /* 0x0000000000103947 */ /* 0x000fea0003800000 */
[----:B------:R-:W-:Y:S01]  /*1540*/  MOV R153, RZ ;  /* 0x000000ff00997202 */ /* 0x000fe20000000f00 */
[----:B------:R-:W-:Y:S06]  /*1550*/  @!P0 BRA `(.L_x_3918) ;  /* 0x00000000001c8947 */ /* 0x000fec0003800000 */
[----:B-----5:R-:W-:Y:S01]  /*1560*/  HADD2.F32 R153, -RZ, R6.H0_H0 ;  /* 0x20000006ff997230 */ /* 0x020fe20000004100 */
[----:B------:R-:W-:Y:S06]  /*1570*/  BRA `(.L_x_3918) ;  /* 0x0000000000147947 */ /* 0x000fec0003800000 */
.L_x_3917:
[----:B0----5:R-:W-:Y:S02]  /*1580*/  HADD2.F32 R12, -RZ, R10.H0_H0 ;  /* 0x2000000aff0c7230 */ /* 0x021fe40000004100 */
[----:B------:R-:W-:-:S03]  /*1590*/  @P0 HADD2.F32 R14, -RZ, R6.H0_H0 ;  /* 0x20000006ff0e0230 */ /* 0x000fc60000004100 */
[----:B------:R-:W-:-:S04]  /*15a0*/  FMUL.FTZ R12, R12, UR8 ;  /* 0x000000080c0c7c20 */ /* 0x000fc80008410000 */
[----:B------:R-:W-:-:S04]  /*15b0*/  FMUL.FTZ R153, R73, R12 ;  /* 0x0000000c49997220 */ /* 0x000fc80000410000 */
[----:B------:R-:W-:-:S07]  /*15c0*/  @P0 FADD.FTZ R153, R14, R153 ;  /* 0x000000990e990221 */ /* 0x000fce0000010000 */
.L_x_3918:
[----:B------:R-:W-:Y:S05]  /*15d0*/  BSYNC B0 ;  /* 0x0000000000007941 */ /* 0x000fea0003800000 */
.L_x_3916:
[----:B------:R-:W-:Y:S04]  /*15e0*/  BSSY B0, `(.L_x_3919) ;  /* 0x000000b000007945 */ /* 0x000fe80003800000 */
[----:B------:R-:W-:Y:S05]  /*15f0*/  @P3 BRA `(.L_x_3920) ;  /* 0x0000000000103947 */ /* 0x000fea0003800000 */
[----:B------:R-:W-:Y:S01]  /*1600*/  HFMA2.MMA R155, -RZ, RZ, 0, 0 ;  /* 0x00000000ff9b7435 */ /* 0x000fe200000001ff */
[----:B------:R-:W-:Y:S10]  /*1610*/  @!P0 BRA `(.L_x_3921) ;  /* 0x00000000001c8947 */ /* 0x000ff40003800000 */
[----:B-----5:R-:W-:Y:S01]  /*1620*/  HADD2.F32 R155, -RZ, R6.H1_H1 ;  /* 0x30000006ff9b7230 */ /* 0x020fe20000004100 */
[----:B------:R-:W-:Y:S06]  /*1630*/  BRA `(.L_x_3921) ;  /* 0x0000000000147947 */ /* 0x000fec0003800000 */
.L_x_3920:
[----:B0----5:R-:W-:Y:S02]  /*1640*/  HADD2.F32 R12, -RZ, R10.H1_H1 ;  /* 0x3000000aff0c7230 */ /* 0x021fe40000004100 */
[----:B------:R-:W-:-:S03]  /*1650*/  @P0 HADD2.F32 R14, -RZ, R6.H1_H1 ;  /* 0x30000006ff0e0230 */ /* 0x000fc60000004100 */
[----:B------:R-:W-:-:S04]  /*1660*/  FMUL.FTZ R12, R12, UR8 ;  /* 0x000000080c0c7c20 */ /* 0x000fc80008410000 */
[----:B------:R-:W-:-:S04]  /*1670*/  FMUL.FTZ R155, R75, R12 ;  /* 0x0000000c4b9b7220 */ /* 0x000fc80000410000 */
[----:B------:R-:W-:-:S07]  /*1680*/  @P0 FADD.FTZ R155, R14, R155 ;  /* 0x0000009b0e9b0221 */ /* 0x000fce0000010000 */
.L_x_3921:
[----:B------:R-:W-:Y:S05]  /*1690*/  BSYNC B0 ;  /* 0x0000000000007941 */ /* 0x000fea0003800000 */
.L_x_3919:
[----:B------:R-:W-:Y:S04]  /*16a0*/  BSSY B0, `(.L_x_3922) ;  /* 0x000000b000007945 */ /* 0x000fe80003800000 */
[----:B------:R-:W-:Y:S05]  /*16b0*/  @P3 BRA `(.L_x_3923) ;  /* 0x0000000000103947 */ /* 0x000fea0003800000 */
[----:B------:R-:W-:Y:S01]  /*16c0*/  MOV R157, RZ ;  /* 0x000000ff009d7202 */ /* 0x000fe20000000f00 */
[----:B------:R-:W-:Y:S06]  /*16d0*/  @!P0 BRA `(.L_x_3924) ;  /* 0x00000000001c8947 */ /* 0x000fec0003800000 */
[----:B-----5:R-:W-:Y:S01]  /*16e0*/  HADD2.F32 R157, -RZ, R7.H0_H0 ;  /* 0x20000007ff9d7230 */ /* 0x020fe20000004100 */
[----:B------:R-:W-:Y:S06]  /*16f0*/  BRA `(.L_x_3924) ;  /* 0x0000000000147947 */ /* 0x000fec0003800000 */
.L_x_3923:
[----:B0----5:R-:W-:-:S05]  /*1700*/  HADD2.F32 R12, -RZ, R11.H0_H0 ;  /* 0x2000000bff0c7230 */ /* 0x021fca0000004100 */
[----:B------:R-:W-:Y:S01]  /*1710*/  FMUL.FTZ R157, R12, UR8 ;  /* 0x000000080c9d7c20 */ /* 0x000fe20008410000 */
[----:B------:R-:W-:-:S03]  /*1720*/  @P0 HADD2.F32 R12, -RZ, R7.H0_H0 ;  /* 0x20000007ff0c0230 */ /* 0x000fc60000004100 */
[----:B------:R-:W-:-:S04]  /*1730*/  FMUL.FTZ R157, R76, R157 ;  /* 0x0000009d4c9d7220 */ /* 0x000fc80000410000 */
[----:B------:R-:W-:-:S07]  /*1740*/  @P0 FADD.FTZ R157, R12, R157 ;  /* 0x0000009d0c9d0221 */ /* 0x000fce0000010000 */
.L_x_3924:
[----:B------:R-:W-:Y:S05]  /*1750*/  BSYNC B0 ;  /* 0x0000000000007941 */ /* 0x000fea0003800000 */
.L_x_3922:
[----:B------:R-:W-:Y:S04]  /*1760*/  BSSY B0, `(.L_x_3925) ;  /* 0x000000b000007945 */ /* 0x000fe80003800000 */
[----:B------:R-:W-:Y:S05]  /*1770*/  @P3 BRA `(.L_x_3926) ;  /* 0x0000000000103947 */ /* 0x000fea0003800000 */
[----:B------:R-:W-:Y:S01]  /*1780*/  HFMA2.MMA R159, -RZ, RZ, 0, 0 ;  /* 0x00000000ff9f7435 */ /* 0x000fe200000001ff */
[----:B------:R-:W-:Y:S10]  /*1790*/  @!P0 BRA `(.L_x_3927) ;  /* 0x00000000001c8947 */ /* 0x000ff40003800000 */
[----:B-----5:R-:W-:Y:S01]  /*17a0*/  HADD2.F32 R159, -RZ, R7.H1_H1 ;  /* 0x30000007ff9f7230 */ /* 0x020fe20000004100 */
[----:B------:R-:W-:Y:S06]  /*17b0*/  BRA `(.L_x_3927) ;  /* 0x0000000000147947 */ /* 0x000fec0003800000 */
.L_x_3926:
[----:B0----5:R-:W-:Y:S02]  /*17c0*/  HADD2.F32 R12, -RZ, R11.H1_H1 ;  /* 0x3000000bff0c7230 */ /* 0x021fe40000004100 */
[----:B------:R-:W-:-:S03]  /*17d0*/  @P0 HADD2.F32 R14, -RZ, R7.H1_H1 ;  /* 0x30000007ff0e0230 */ /* 0x000fc60000004100 */
[----:B------:R-:W-:-:S04]  /*17e0*/  FMUL.FTZ R12, R12, UR8 ;  /* 0x000000080c0c7c20 */ /* 0x000fc80008410000 */
[----:B------:R-:W-:-:S04]  /*17f0*/  FMUL.FTZ R159, R77, R12 ;  /* 0x0000000c4d9f7220 */ /* 0x000fc80000410000 */
[----:B------:R-:W-:-:S07]  /*1800*/  @P0 FADD.FTZ R159, R14, R159 ;  /* 0x0000009f0e9f0221 */ /* 0x000fce0000010000 */
.L_x_3927:
[----:B------:R-:W-:Y:S05]  /*1810*/  BSYNC B0 ;  /* 0x0000000000007941 */ /* 0x000fea0003800000 */
.L_x_3925:
        /* <DEDUP_REMOVED lines=20> */
.L_x_3929:
[----:B--2--5:R-:W-:-:S05]  /*1960*/  HADD2.F32 R12, -RZ, R8.H0_H0 ;  /* 0x20000008ff0c7230 */ /* 0x024fca0000004100 */
[----:B------:R-:W-:Y:S01]  /*1970*/  FMUL.FTZ R161, R12, UR8 ;  /* 0x000000080ca17c20 */ /* 0x000fe20008410000 */
[----:B------:R-:W-:-:S03]  /*1980*/  @P0 HADD2.F32 R12, -RZ, R4.H0_H0 ;  /* 0x20000004ff0c0230 */ /* 0x000fc60000004100 */
[----:B------:R-:W-:-:S04]  /*1990*/  FMUL.FTZ R161, R78, R161 ;  /* 0x000000a14ea17220 */ /* 0x000fc80000410000 */
[----:B------:R-:W-:-:S07]  /*19a0*/  @P0 FADD.FTZ R161, R12, R161 ;  /* 0x000000a10ca10221 */ /* 0x000fce0000010000 */
.L_x_3930:
[----:B------:R-:W-:Y:S05]  /*19b0*/  BSYNC B0 ;  /* 0x0000000000007941 */ /* 0x000fea0003800000 */
.L_x_3928:
[----:B------:R-:W-:Y:S04]  /*19c0*/  BSSY B0, `(.L_x_3931) ;  /* 0x000000b000007945 */ /* 0x000fe80003800000 */
[----:B------:R-:W-:Y:S05]  /*19d0*/  @P3 BRA `(.L_x_3932) ;  /* 0x0000000000103947 */ /* 0x000fea0003800000 */
[----:B------:R-:W-:Y:S01]  /*19e0*/  HFMA2.MMA R163, -RZ, RZ, 0, 0 ;  /* 0x00000000ffa37435 */ /* 0x000fe200000001ff */
[----:B------:R-:W-:Y:S10]  /*19f0*/  @!P0 BRA `(.L_x_3933) ;  /* 0x00000000001c8947 */ /* 0x000ff40003800000 */
[----:B-----5:R-:W-:Y:S01]  /*1a00*/  HADD2.F32 R163, -RZ, R4.H1_H1 ;  /* 0x30000004ffa37230 */ /* 0x020fe20000004100 */
[----:B------:R-:W-:Y:S06]  /*1a10*/  BRA `(.L_x_3933) ;  /* 0x0000000000147947 */ /* 0x000fec0003800000 */
.L_x_3932:
[----:B--2--5:R-:W-:Y:S02]  /*1a20*/  HADD2.F32 R12, -RZ, R8.H1_H1 ;  /* 0x30000008ff0c7230 */ /* 0x024fe40000004100 */
[----:B------:R-:W-:-:S03]  /*1a30*/  @P0 HADD2.F32 R14, -RZ, R4.H1_H1 ;  /* 0x30000004ff0e0230 */ /* 0x000fc60000004100 */
[----:B------:R-:W-:-:S04]  /*1a40*/  FMUL.FTZ R12, R12, UR8 ;  /* 0x000000080c0c7c20 */ /* 0x000fc80008410000 */
[----:B------:R-:W-:-:S04]  /*1a50*/  FMUL.FTZ R163, R79, R12 ;  /* 0x0000000c4fa37220 */ /* 0x000fc80000410000 */
[----:B------:R-:W-:-:S07]  /*1a60*/  @P0 FADD.FTZ R163, R14, R163 ;  /* 0x000000a30ea30221 */ /* 0x000fce0000010000 */
.L_x_3933:
[----:B------:R-:W-:Y:S05]  /*1a70*/  BSYNC B0 ;  /* 0x0000000000007941 */ /* 0x000fea0003800000 */
.L_x_3931:
[----:B------:R-:W-:Y:S04]  /*1a80*/  BSSY B0, `(.L_x_3934) ;  /* 0x000000b000007945 */ /* 0x000fe80003800000 */
[----:B------:R-:W-:Y:S05]  /*1a90*/  @P3 BRA `(.L_x_3935) ;  /* 0x0000000000103947 */ /* 0x000fea0003800000 */
[----:B------:R-:W-:Y:S01]  /*1aa0*/  MOV R165, RZ ;  /* 0x000000ff00a57202 */ /* 0x000fe20000000f00 */
[----:B------:R-:W-:Y:S06]  /*1ab0*/  @!P0 BRA `(.L_x_3936) ;  /* 0x00000000001c8947 */ /* 0x000fec0003800000 */
[----:B-----5:R-:W-:Y:S01]  /*1ac0*/  HADD2.F32 R165, -RZ, R5.H0_H0 ;  /* 0x20000005ffa57230 */ /* 0x020fe20000004100 */
[----:B------:R-:W-:Y:S06]  /*1ad0*/  BRA `(.L_x_3936) ;  /* 0x0000000000147947 */ /* 0x000fec0003800000 */
.L_x_3935:
[----:B--2--5:R-:W-:-:S05]  /*1ae0*/  HADD2.F32 R12, -RZ, R9.H0_H0 ;  /* 0x20000009ff0c7230 */ /* 0x024fca0000004100 */
[----:B------:R-:W-:Y:S01]  /*1af0*/  FMUL.FTZ R165, R12, UR8 ;  /* 0x000000080ca57c20 */ /* 0x000fe20008410000 */
[----:B------:R-:W-:-:S03]  /*1b00*/  @P0 HADD2.F32 R12, -RZ, R5.H0_H0 ;  /* 0x20000005ff0c0230 */ /* 0x000fc60000004100 */
[----:B------:R-:W-:-:S04]  /*1b10*/  FMUL.FTZ R165, R80, R165 ;  /* 0x000000a550a57220 */ /* 0x000fc80000410000 */
[----:B------:R-:W-:-:S07]  /*1b20*/  @P0 FADD.FTZ R165, R12, R165 ;  /* 0x000000a50ca50221 */ /* 0x000fce0000010000 */
.L_x_3936:
[----:B------:R-:W-:Y:S05]  /*1b30*/  BSYNC B0 ;  /* 0x0000000000007941 */ /* 0x000fea0003800000 */
.L_x_3934:
[----:B------:R-:W-:Y:S04]  /*1b40*/  BSSY B0, `(.L_x_3937) ;  /* 0x000000b000007945 */ /* 0x000fe80003800000 */
[----:B------:R-:W-:Y:S05]  /*1b50*/  @P3 BRA `(.L_x_3938) ;  /* 0x0000000000103947 */ /* 0x000fea0003800000 */
[----:B------:R-:W-:Y:S01]  /*1b60*/  HFMA2.MMA R167, -RZ, RZ, 0, 0 ;  /* 0x00000000ffa77435 */ /* 0x000fe200000001ff */
[----:B------:R-:W-:Y:S10]  /*1b70*/  @!P0 BRA `(.L_x_3939) ;  /* 0x00000000001c8947 */ /* 0x000ff40003800000 */
[----:B-----5:R-:W-:Y:S01]  /*1b80*/  HADD2.F32 R167, -RZ, R5.H1_H1 ;  /* 0x30000005ffa77230 */ /* 0x020fe20000004100 */
[----:B------:R-:W-:Y:S06]  /*1b90*/  BRA `(.L_x_3939) ;  /* 0x0000000000147947 */ /* 0x000fec0003800000 */
.L_x_3938:
[----:B--2--5:R-:W-:Y:S02]  /*1ba0*/  HADD2.F32 R12, -RZ, R9.H1_H1 ;  /* 0x30000009ff0c7230 */ /* 0x024fe40000004100 */
[----:B------:R-:W-:-:S03]  /*1bb0*/  @P0 HADD2.F32 R14, -RZ, R5.H1_H1 ;  /* 0x30000005ff0e0230 */ /* 0x000fc60000004100 */
[----:B------:R-:W-:-:S04]  /*1bc0*/  FMUL.FTZ R12, R12, UR8 ;  /* 0x000000080c0c7c20 */ /* 0x000fc80008410000 */
[----:B------:R-:W-:-:S04]  /*1bd0*/  FMUL.FTZ R167, R81, R12 ;  /* 0x0000000c51a77220 */ /* 0x000fc80000410000 */
[----:B------:R-:W-:-:S07]  /*1be0*/  @P0 FADD.FTZ R167, R14, R167 ;  /* 0x000000a70ea70221 */ /* 0x000fce0000010000 */
.L_x_3939:
[----:B------:R-:W-:Y:S05]  /*1bf0*/  BSYNC B0 ;  /* 0x0000000000007941 */ /* 0x000fea0003800000 */
.L_x_3937:
[----:B------:R-:W-:Y:S04]  /*1c00*/  BSSY B0, `(.L_x_3940) ;  /* 0x000000b000007945 */ /* 0x000fe80003800000 */
[----:B------:R-:W-:Y:S05]  /*1c10*/  @P3 BRA `(.L_x_3941) ;  /* 0x0000000000103947 */ /* 0x000fea0003800000 */
[----:B------:R-:W-:Y:S01]  /*1c20*/  MOV R169, RZ ;  /* 0x000000ff00a97202 */ /* 0x000fe20000000f00 */
[----:B------:R-:W-:Y:S06]  /*1c30*/  @!P0 BRA `(.L_x_3942) ;  /* 0x00000000001c8947 */ /* 0x000fec0003800000 */
[----:B-----5:R-:W-:Y:S01]  /*1c40*/  HADD2.F32 R169, -RZ, R6.H0_H0 ;  /* 0x20000006ffa97230 */ /* 0x020fe20000004100 */
[----:B------:R-:W-:Y:S06]  /*1c50*/  BRA `(.L_x_3942) ;  /* 0x0000000000147947 */ /* 0x000fec0003800000 */
.L_x_3941:
[----:B--2--5:R-:W-:-:S05]  /*1c60*/  HADD2.F32 R12, -RZ, R10.H0_H0 ;  /* 0x2000000aff0c7230 */ /* 0x024fca0000004100 */
[----:B------:R-:W-:Y:S01]  /*1c70*/  FMUL.FTZ R169, R12, UR8 ;  /* 0x000000080ca97c20 */ /* 0x000fe20008410000 */
[----:B------:R-:W-:-:S03]  /*1c80*/  @P0 HADD2.F32 R12, -RZ, R6.H0_H0 ;  /* 0x20000006ff0c0230 */ /* 0x000fc60000004100 */
[----:B------:R-:W-:-:S04]  /*1c90*/  FMUL.FTZ R169, R82, R169 ;  /* 0x000000a952a97220 */ /* 0x000fc80000410000 */
[----:B------:R-:W-:-:S07]  /*1ca0*/  @P0 FADD.FTZ R169, R12, R169 ;  /* 0x000000a90ca90221 */ /* 0x000fce0000010000 */
.L_x_3942:
[----:B------:R-:W-:Y:S05]  /*1cb0*/  BSYNC B0 ;  /* 0x0000000000007941 */ /* 0x000fea0003800000 */
.L_x_3940:
[----:B------:R-:W-:Y:S04]  /*1cc0*/  BSSY B0, `(.L_x_3943) ;  /* 0x000000b000007945 */ /* 0x000fe80003800000 */
[----:B------:R-:W-:Y:S05]  /*1cd0*/  @P3 BRA `(.L_x_3944) ;  /* 0x0000000000103947 */ /* 0x000fea0003800000 */
[----:B------:R-:W-:Y:S01]  /*1ce0*/  HFMA2.MMA R171, -RZ, RZ, 0, 0 ;  /* 0x00000000ffab7435 */ /* 0x000fe200000001ff */
[----:B------:R-:W-:Y:S10]  /*1cf0*/  @!P0 BRA `(.L_x_3945) ;  /* 0x00000000001c8947 */ /* 0x000ff40003800000 */
[----:B-----5:R-:W-:Y:S01]  /*1d00*/  HADD2.F32 R171, -RZ, R6.H1_H1 ;  /* 0x30000006ffab7230 */ /* 0x020fe20000004100 */
[----:B------:R-:W-:Y:S06]  /*1d10*/  BRA `(.L_x_3945) ;  /* 0x0000000000147947 */ /* 0x000fec0003800000 */
.L_x_3944:
[----:B--2--5:R-:W-:Y:S02]  /*1d20*/  HADD2.F32 R12, -RZ, R10.H1_H1 ;  /* 0x3000000aff0c7230 */ /* 0x024fe40000004100 */
[----:B------:R-:W-:-:S03]  /*1d30*/  @P0 HADD2.F32 R14, -RZ, R6.H1_H1 ;  /* 0x30000006ff0e0230 */ /* 0x000fc60000004100 */
[----:B------:R-:W-:-:S04]  /*1d40*/  FMUL.FTZ R12, R12, UR8 ;  /* 0x000000080c0c7c20 */ /* 0x000fc80008410000 */
[----:B------:R-:W-:-:S04]  /*1d50*/  FMUL.FTZ R171, R83, R12 ;  /* 0x0000000c53ab7220 */ /* 0x000fc80000410000 */
[----:B------:R-:W-:-:S07]  /*1d60*/  @P0 FADD.FTZ R171, R14, R171 ;  /* 0x000000ab0eab0221 */ /* 0x000fce0000010000 */
.L_x_3945:
[----:B------:R-:W-:Y:S05]  /*1d70*/  BSYNC B0 ;  /* 0x0000000000007941 */ /* 0x000fea0003800000 */
.L_x_3943:
[----:B------:R-:W-:Y:S04]  /*1d80*/  BSSY B0, `(.L_x_3946) ;  /* 0x000000b000007945 */ /* 0x000fe80003800000 */
[----:B------:R-:W-:Y:S05]  /*1d90*/  @P3 BRA `(.L_x_3947) ;  /* 0x0000000000103947 */ /* 0x000fea0003800000 */
[----:B------:R-:W-:Y:S01]  /*1da0*/  MOV R173, RZ ;  /* 0x000000ff00ad7202 */ /* 0x000fe20000000f00 */
[----:B------:R-:W-:Y:S06]  /*1db0*/  @!P0 BRA `(.L_x_3948) ;  /* 0x00000000001c8947 */ /* 0x000fec0003800000 */
[----:B-----5:R-:W-:Y:S01]  /*1dc0*/  HADD2.F32 R173, -RZ, R7.H0_H0 ;  /* 0x20000007ffad7230 */ /* 0x020fe20000004100 */
[----:B------:R-:W-:Y:S06]  /*1dd0*/  BRA `(.L_x_3948) ;  /* 0x0000000000147947 */ /* 0x000fec0003800000 */
.L_x_3947:
[----:B--2--5:R-:W-:-:S05]  /*1de0*/  HADD2.F32 R12, -RZ, R11.H0_H0 ;  /* 0x2000000bff0c7230 */ /* 0x024fca0000004100 */
[----:B------:R-:W-:Y:S01]  /*1df0*/  FMUL.FTZ R173, R12, UR8 ;  /* 0x000000080cad7c20 */ /* 0x000fe20008410000 */
[----:B------:R-:W-:-:S03]  /*1e00*/  @P0 HADD2.F32 R12, -RZ, R7.H0_H0 ;  /* 0x20000007ff0c0230 */ /* 0x000fc60000004100 */
[----:B------:R-:W-:-:S04]  /*1e10*/  FMUL.FTZ R173, R84, R173 ;  /* 0x000000ad54ad7220 */ /* 0x000fc80000410000 */
[----:B------:R-:W-:-:S07]  /*1e20*/  @P0 FADD.FTZ R173, R12, R173 ;  /* 0x000000ad0cad0221 */ /* 0x000fce0000010000 */
.L_x_3948:
[----:B------:R-:W-:Y:S05]  /*1e30*/  BSYNC B0 ;  /* 0x0000000000007941 */ /* 0x000fea0003800000 */
.L_x_3946:
[----:B------:R-:W-:Y:S04]  /*1e40*/  BSSY B0, `(.L_x_3949) ;  /* 0x000000b000007945 */ /* 0x000fe80003800000 */
[----:B------:R-:W-:Y:S05]  /*1e50*/  @P3 BRA `(.L_x_3950) ;  /* 0x0000000000103947 */ /* 0x000fea0003800000 */
[----:B------:R-:W-:Y:S01]  /*1e60*/  HFMA2.MMA R175, -RZ, RZ, 0, 0 ;  /* 0x00000000ffaf7435 */ /* 0x000fe200000001ff */
[----:B------:R-:W-:Y:S10]  /*1e70*/  @!P0 BRA `(.L_x_3951) ;  /* 0x00000000001c8947 */ /* 0x000ff40003800000 */
[----:B-----5:R-:W-:Y:S01]  /*1e80*/  HADD2.F32 R175, -RZ, R7.H1_H1 ;  /* 0x30000007ffaf7230 */ /* 0x020fe20000004100 */
[----:B------:R-:W-:Y:S06]  /*1e90*/  BRA `(.L_x_3951) ;  /* 0x0000000000147947 */ /* 0x000fec0003800000 */
.L_x_3950:
[----:B--2--5:R-:W-:Y:S02]  /*1ea0*/  HADD2.F32 R12, -RZ, R11.H1_H1 ;  /* 0x3000000bff0c7230 */ /* 0x024fe40000004100 */
[----:B------:R-:W-:-:S03]  /*1eb0*/  @P0 HADD2.F32 R14, -RZ, R7.H1_H1 ;  /* 0x30000007ff0e0230 */ /* 0x000fc60000004100 */
[----:B------:R-:W-:-:S04]  /*1ec0*/  FMUL.FTZ R12, R12, UR8 ;  /* 0x000000080c0c7c20 */ /* 0x000fc80008410000 */
[----:B------:R-:W-:-:S04]  /*1ed0*/  FMUL.FTZ R175, R85, R12 ;  /* 0x0000000c55af7220 */ /* 0x000fc80000410000 */
[----:B------:R-:W-:-:S07]  /*1ee0*/  @P0 FADD.FTZ R175, R14, R175 ;  /* 0x000000af0eaf0221 */ /* 0x000fce0000010000 */
.L_x_3951:
[----:B------:R-:W-:Y:S05]  /*1ef0*/  BSYNC B0 ;  /* 0x0000000000007941 */ /* 0x000fea0003800000 */
.L_x_3949:
[----:B--2---:R-:W0:Y:S01]  /*1f00*/  @P2 LDC.64 R18, c[0x0][0x220] ;  /* 0x00008800ff122b82 */ /* 0x004e220000000a00 */
        /* <DEDUP_REMOVED lines=17> */
[----:B-----5:R-:W-:Y:S01]  /*2020*/  HADD2.F32 R17, -RZ, R4.H0_H0 ;  /* 0x20000004ff117230 */ /* 0x020fe20000004100 */
[----:B------:R-:W-:Y:S06]  /*2030*/  BRA `(.L_x_3954) ;  /* 0x0000000000147947 */ /* 0x000fec0003800000 */
.L_x_3953:
[----:B--2--5:R-:W-:-:S05]  /*2040*/  HADD2.F32 R12, -RZ, R8.H0_H0 ;  /* 0x20000008ff0c7230 */ /* 0x024fca0000004100 */
[----:B------:R-:W-:Y:S01]  /*2050*/  FMUL.FTZ R17, R12, UR8 ;  /* 0x000000080c117c20 */ /* 0x000fe20008410000 */
[----:B------:R-:W-:-:S03]  /*2060*/  @P0 HADD2.F32 R12, -RZ, R4.H0_H0 ;  /* 0x20000004ff0c0230 */ /* 0x000fc60000004100 */
[----:B------:R-:W-:-:S04]  /*2070*/  FMUL.FTZ R17, R86, R17 ;  /* 0x0000001156117220 */ /* 0x000fc80000410000 */
[----:B------:R-:W-:-:S07]  /*2080*/  @P0 FADD.FTZ R17, R12, R17 ;  /* 0x000000110c110221 */ /* 0x000fce0000010000 */
.L_x_3954:
[----:B------:R-:W-:Y:S05]  /*2090*/  BSYNC B0 ;  /* 0x0000000000007941 */ /* 0x000fea0003800000 */
.L_x_3952:
[----:B------:R-:W-:Y:S04]  /*20a0*/  BSSY B0, `(.L_x_3955) ;  /* 0x000000b000007945 */ /* 0x000fe80003800000 */
[----:B------:R-:W-:Y:S05]  /*20b0*/  @P3 BRA `(.L_x_3956) ;  /* 0x0000000000103947 */ /* 0x000fea0003800000 */
[----:B------:R-:W-:Y:S01]  /*20c0*/  HFMA2.MMA R19, -RZ, RZ, 0, 0 ;  /* 0x00000000ff137435 */ /* 0x000fe200000001ff */
[----:B------:R-:W-:Y:S10]  /*20d0*/  @!P0 BRA `(.L_x_3957) ;  /* 0x00000000001c8947 */ /* 0x000ff40003800000 */
[----:B-----5:R-:W-:Y:S01]  /*20e0*/  HADD2.F32 R19, -RZ, R4.H1_H1 ;  /* 0x30000004ff137230 */ /* 0x020fe20000004100 */
[----:B------:R-:W-:Y:S06]  /*20f0*/  BRA `(.L_x_3957) ;  /* 0x0000000000147947 */ /* 0x000fec0003800000 */
.L_x_3956:
[----:B-----5:R-:W-:Y:S02]  /*2100*/  HADD2.F32 R12, -RZ, R8.H1_H1 ;  /* 0x30000008ff0c7230 */ /* 0x020fe40000004100 */
[----:B------:R-:W-:-:S03]  /*2110*/  @P0 HADD2.F32 R14, -RZ, R4.H1_H1 ;  /* 0x30000004ff0e0230 */ /* 0x000fc60000004100 */
[----:B------:R-:W-:-:S04]  /*2120*/  FMUL.FTZ R12, R12, UR8 ;  /* 0x000000080c0c7c20 */ /* 0x000fc80008410000 */
[----:B------:R-:W-:-:S04]  /*2130*/  FMUL.FTZ R19, R87, R12 ;  /* 0x0000000c57137220 */ /* 0x000fc80000410000 */
[----:B------:R-:W-:-:S07]  /*2140*/  @P0 FADD.FTZ R19, R14, R19 ;  /* 0x000000130e130221 */ /* 0x000fce0000010000 */
.L_x_3957:
[----:B------:R-:W-:Y:S05]  /*2150*/  BSYNC B0 ;  /* 0x0000000000007941 */ /* 0x000fea0003800000 */
.L_x_3955:
[----:B------:R-:W-:Y:S04]  /*2160*/  BSSY B0, `(.L_x_3958) ;  /* 0x000000b000007945 */ /* 0x000fe80003800000 */
[----:B------:R-:W-:Y:S05]  /*2170*/  @P3 BRA `(.L_x_3959) ;  /* 0x0000000000103947 */ /* 0x000fea0003800000 */
[----:B------:R-:W-:Y:S01]  /*2180*/  MOV R21, RZ ;  /* 0x000000ff00157202 */ /* 0x000fe20000000f00 */
[----:B------:R-:W-:Y:S06]  /*2190*/  @!P0 BRA `(.L_x_3960) ;  /* 0x00000000001c8947 */ /* 0x000fec0003800000 */
[----:B-----5:R-:W-:Y:S01]  /*21a0*/  HADD2.F32 R21, -RZ, R5.H0_H0 ;  /* 0x20000005ff157230 */ /* 0x020fe20000004100 */
[----:B------:R-:W-:Y:S06]  /*21b0*/  BRA `(.L_x_3960) ;  /* 0x0000000000147947 */ /* 0x000fec0003800000 */
.L_x_3959:
[----:B-----5:R-:W-:-:S05]  /*21c0*/  HADD2.F32 R12, -RZ, R9.H0_H0 ;  /* 0x20000009ff0c7230 */ /* 0x020fca0000004100 */
[----:B------:R-:W-:Y:S01]  /*21d0*/  FMUL.FTZ R21, R12, UR8 ;  /* 0x000000080c157c20 */ /* 0x000fe20008410000 */
[----:B------:R-:W-:-:S03]  /*21e0*/  @P0 HADD2.F32 R12, -RZ, R5.H0_H0 ;  /* 0x20000005ff0c0230 */ /* 0x000fc60000004100 */
[----:B------:R-:W-:-:S04]  /*21f0*/  FMUL.FTZ R21, R88, R21 ;  /* 0x0000001558157220 */ /* 0x000fc80000410000 */
[----:B------:R-:W-:-:S07]  /*2200*/  @P0 FADD.FTZ R21, R12, R21 ;  /* 0x000000150c150221 */ /* 0x000fce0000010000 */
.L_x_3960:
[----:B------:R-:W-:Y:S05]  /*2210*/  BSYNC B0 ;  /* 0x0000000000007941 */ /* 0x000fea0003800000 */
.L_x_3958:
[----:B------:R-:W-:Y:S04]  /*2220*/  BSSY B0, `(.L_x_3961) ;  /* 0x000000b000007945 */ /* 0x000fe80003800000 */
[----:B------:R-:W-:Y:S05]  /*2230*/  @P3 BRA `(.L_x_3962) ;  /* 0x0000000000103947 */ /* 0x000fea0003800000 */
[----:B------:R-:W-:Y:S01]  /*2240*/  HFMA2.MMA R177, -RZ, RZ, 0, 0 ;  /* 0x00000000ffb17435 */ /* 0x000fe200000001ff */
[----:B------:R-:W-:Y:S10]  /*2250*/  @!P0 BRA `(.L_x_3963) ;  /* 0x00000000001c8947 */ /* 0x000ff40003800000 */
[----:B-----5:R-:W-:Y:S01]  /*2260*/  HADD2.F32 R177, -RZ, R5.H1_H1 ;  /* 0x30000005ffb17230 */ /* 0x020fe20000004100 */
[----:B------:R-:W-:Y:S06]  /*2270*/  BRA `(.L_x_3963) ;  /* 0x0000000000147947 */ /* 0x000fec0003800000 */
.L_x_3962:
[----:B-----5:R-:W-:Y:S02]  /*2280*/  HADD2.F32 R12, -RZ, R9.H1_H1 ;  /* 0x30000009ff0c7230 */ /* 0x020fe40000004100 */
[----:B------:R-:W-:-:S03]  /*2290*/  @P0 HADD2.F32 R14, -RZ, R5.H1_H1 ;  /* 0x30000005ff0e0230 */ /* 0x000fc60000004100 */
[----:B------:R-:W-:-:S04]  /*22a0*/  FMUL.FTZ R12, R12, UR8 ;  /* 0x000000080c0c7c20 */ /* 0x000fc80008410000 */
[----:B------:R-:W-:-:S04]  /*22b0*/  FMUL.FTZ R177, R89, R12 ;  /* 0x0000000c59b17220 */ /* 0x000fc80000410000 */
[----:B------:R-:W-:-:S07]  /*22c0*/  @P0 FADD.FTZ R177, R14, R177 ;  /* 0x000000b10eb10221 */ /* 0x000fce0000010000 */
.L_x_3963:
[----:B------:R-:W-:Y:S05]  /*22d0*/  BSYNC B0 ;  /* 0x0000000000007941 */ /* 0x000fea0003800000 */
.L_x_3961:
[----:B------:R-:W-:Y:S04]  /*22e0*/  BSSY B0, `(.L_x_3964) ;  /* 0x000000b000007945 */ /* 0x000fe80003800000 */
[----:B------:R-:W-:Y:S05]  /*22f0*/  @P3 BRA `(.L_x_3965) ;  /* 0x0000000000103947 */ /* 0x000fea0003800000 */
[----:B------:R-:W-:Y:S01]  /*2300*/  MOV R179, RZ ;  /* 0x000000ff00b37202 */ /* 0x000fe20000000f00 */
[----:B------:R-:W-:Y:S06]  /*2310*/  @!P0 BRA `(.L_x_3966) ;  /* 0x00000000001c8947 */ /* 0x000fec0003800000 */
[----:B-----5:R-:W-:Y:S01]  /*2320*/  HADD2.F32 R179, -RZ, R6.H0_H0 ;  /* 0x20000006ffb37230 */ /* 0x020fe20000004100 */
[----:B------:R-:W-:Y:S06]  /*2330*/  BRA `(.L_x_3966) ;  /* 0x0000000000147947 */ /* 0x000fec0003800000 */
.L_x_3965:
[----:B-----5:R-:W-:-:S05]  /*2340*/  HADD2.F32 R12, -RZ, R10.H0_H0 ;  /* 0x2000000aff0c7230 */ /* 0x020fca0000004100 */
[----:B------:R-:W-:Y:S01]  /*2350*/  FMUL.FTZ R179, R12, UR8 ;  /* 0x000000080cb37c20 */ /* 0x000fe20008410000 */
[----:B------:R-:W-:-:S03]  /*2360*/  @P0 HADD2.F32 R12, -RZ, R6.H0_H0 ;  /* 0x20000006ff0c0230 */ /* 0x000fc60000004100 */
[----:B------:R-:W-:-:S04]  /*2370*/  FMUL.FTZ R179, R90, R179 ;  /* 0x000000b35ab37220 */ /* 0x000fc80000410000 */
[----:B------:R-:W-:-:S07]  /*2380*/  @P0 FADD.FTZ R179, R12, R179 ;  /* 0x000000b30cb30221 */ /* 0x000fce0000010000 */
.L_x_3966:
[----:B------:R-:W-:Y:S05]  /*2390*/  BSYNC B0 ;  /* 0x0000000000007941 */ /* 0x000fea0003800000 */
.L_x_3964:
[----:B------:R-:W-:Y:S04]  /*23a0*/  BSSY B0, `(.L_x_3967) ;  /* 0x000000b000007945 */ /* 0x000fe80003800000 */
[----:B------:R-:W-:Y:S05]  /*23b0*/  @P3 BRA `(.L_x_3968) ;  /* 0x0000000000103947 */ /* 0x000fea0003800000 */
[----:B------:R-:W-:Y:S01]  /*23c0*/  HFMA2.MMA R181, -RZ, RZ, 0, 0 ;  /* 0x00000000ffb57435 */ /* 0x000fe200000001ff */
[----:B------:R-:W-:Y:S10]  /*23d0*/  @!P0 BRA `(.L_x_3969) ;  /* 0x00000000001c8947 */ /* 0x000ff40003800000 */
[----:B-----5:R-:W-:Y:S01]  /*23e0*/  HADD2.F32 R181, -RZ, R6.H1_H1 ;  /* 0x30000006ffb57230 */ /* 0x020fe20000004100 */
[----:B------:R-:W-:Y:S06]  /*23f0*/  BRA `(.L_x_3969) ;  /* 0x0000000000147947 */ /* 0x000fec0003800000 */
.L_x_3968:
[----:B-----5:R-:W-:Y:S02]  /*2400*/  HADD2.F32 R12, -RZ, R10.H1_H1 ;  /* 0x3000000aff0c7230 */ /* 0x020fe40000004100 */
[----:B------:R-:W-:-:S03]  /*2410*/  @P0 HADD2.F32 R14, -RZ, R6.H1_H1 ;  /* 0x30000006ff0e0230 */ /* 0x000fc60000004100 */
[----:B------:R-:W-:-:S04]  /*2420*/  FMUL.FTZ R12, R12, UR8 ;  /* 0x000000080c0c7c20 */ /* 0x000fc80008410000 */
[----:B------:R-:W-:-:S04]  /*2430*/  FMUL.FTZ R181, R91, R12 ;  /* 0x0000000c5bb57220 */ /* 0x000fc80000410000 */
[----:B------:R-:W-:-:S07]  /*2440*/  @P0 FADD.FTZ R181, R14, R181 ;  /* 0x000000b50eb50221 */ /* 0x000fce0000010000 */
.L_x_3969:
[----:B------:R-:W-:Y:S05]  /*2450*/  BSYNC B0 ;  /* 0x0000000000007941 */ /* 0x000fea0003800000 */
.L_x_3967:
[----:B------:R-:W-:Y:S04]  /*2460*/  BSSY B0, `(.L_x_3970) ;  /* 0x000000b000007945 */ /* 0x000fe80003800000 */
[----:B------:R-:W-:Y:S05]  /*2470*/  @P3 BRA `(.L_x_3971) ;  /* 0x0000000000103947 */ /* 0x000fea0003800000 */
[----:B------:R-:W-:Y:S01]  /*2480*/  MOV R183, RZ ;  /* 0x000000ff00b77202 */ /* 0x000fe20000000f00 */
[----:B------:R-:W-:Y:S06]  /*2490*/  @!P0 BRA `(.L_x_3972) ;  /* 0x00000000001c8947 */ /* 0x000fec0003800000 */
[----:B-----5:R-:W-:Y:S01]  /*24a0*/  HADD2.F32 R183, -RZ, R7.H0_H0 ;  /* 0x20000007ffb77230 */ /* 0x020fe20000004100 */
[----:B------:R-:W-:Y:S06]  /*24b0*/  BRA `(.L_x_3972) ;  /* 0x0000000000147947 */ /* 0x000fec0003800000 */
.L_x_3971:
[----:B-----5:R-:W-:-:S05]  /*24c0*/  HADD2.F32 R12, -RZ, R11.H0_H0 ;  /* 0x2000000bff0c7230 */ /* 0x020fca0000004100 */
[----:B------:R-:W-:Y:S01]  /*24d0*/  FMUL.FTZ R183, R12, UR8 ;  /* 0x000000080cb77c20 */ /* 0x000fe20008410000 */
[----:B------:R-:W-:-:S03]  /*24e0*/  @P0 HADD2.F32 R12, -RZ, R7.H0_H0 ;  /* 0x20000007ff0c0230 */ /* 0x000fc60000004100 */
[----:B------:R-:W-:-:S04]  /*24f0*/  FMUL.FTZ R183, R92, R183 ;  /* 0x000000b75cb77220 */ /* 0x000fc80000410000 */
[----:B------:R-:W-:-:S07]  /*2500*/  @P0 FADD.FTZ R183, R12, R183 ;  /* 0x000000b70cb70221 */ /* 0x000fce0000010000 */
.L_x_3972:
[----:B------:R-:W-:Y:S05]  /*2510*/  BSYNC B0 ;  /* 0x0000000000007941 */ /* 0x000fea0003800000 */
.L_x_3970:
[----:B------:R-:W-:Y:S04]  /*2520*/  BSSY B0, `(.L_x_3973) ;  /* 0x000000b000007945 */ /* 0x000fe80003800000 */
[----:B------:R-:W-:Y:S05]  /*2530*/  @P3 BRA `(.L_x_3974) ;  /* 0x0000000000103947 */ /* 0x000fea0003800000 */
[----:B------:R-:W-:Y:S01]  /*2540*/  HFMA2.MMA R185, -RZ, RZ, 0, 0 ;  /* 0x00000000ffb97435 */ /* 0x000fe200000001ff */
[----:B------:R-:W-:Y:S10]  /*2550*/  @!P0 BRA `(.L_x_3975) ;  /* 0x00000000001c8947 */ /* 0x000ff40003800000 */
[----:B-----5:R-:W-:Y:S01]  /*2560*/  HADD2.F32 R185, -RZ, R7.H1_H1 ;  /* 0x30000007ffb97230 */ /* 0x020fe20000004100 */
[----:B------:R-:W-:Y:S06]  /*2570*/  BRA `(.L_x_3975) ;  /* 0x0000000000147947 */ /* 0x000fec0003800000 */
.L_x_3974:
[----:B-----5:R-:W-:-:S05]  /*2580*/  HADD2.F32 R12, -RZ, R11.H1_H1 ;  /* 0x3000000bff0c7230 */ /* 0x020fca0000004100 */
[----:B------:R-:W-:-:S04]  /*2590*/  FMUL.FTZ R12, R12, UR8 ;  /* 0x000000080c0c7c20 */ /* 0x000fc80008410000 */
[----:B------:R-:W-:Y:S01]  /*25a0*/  FMUL.FTZ R185, R93, R12 ;  /* 0x0000000c5db97220 */ /* 0x000fe20000410000 */
[----:B------:R-:W-:-:S05]  /*25b0*/  @P0 HADD2.F32 R12, -RZ, R7.H1_H1 ;  /* 0x30000007ff0c0230 */ /* 0x000fca0000004100 */
[----:B------:R-:W-:-:S07]  /*25c0*/  @P0 FADD.FTZ R185, R12, R185 ;  /* 0x000000b90cb90221 */ /* 0x000fce0000010000 */
.L_x_3975:
[----:B------:R-:W-:Y:S05]  /*25d0*/  BSYNC B0 ;  /* 0x0000000000007941 */ /* 0x000fea0003800000 */
.L_x_3973:
[----:B------:R-:W-:Y:S01]  /*25e0*/  FADD.FTZ R16, RZ, R25 ;  /* 0x00000019ff107221 */ /* 0x000fe20000010000 */
[----:B------:R-:W-:Y:S01]  /*25f0*/  IMAD.WIDE.U32 R2, R187, 0x10, R2 ;  /* 0x00000010bb027825 */ /* 0x000fe200078e0002 */
[----:B------:R-:W-:Y:S01]  /*2600*/  F2FP.F16.F32.PACK_AB R15, R185, R183 ;  /* 0x000000b7b90f723e */ /* 0x000fe200000000ff */
[----:B------:R-:W-:Y:S02]  /*2610*/  UMOV UR12, 0xffffffff ;  /* 0xffffffff000c7882 */ /* 0x000fe40000000000 */
[----:B------:R-:W-:Y:S01]  /*2620*/  FADD.FTZ R16, R16, R27 ;  /* 0x0000001b10107221 */ /* 0x000fe20000010000 */
[----:B------:R-:W-:Y:S02]  /*2630*/  F2FP.F16.F32.PACK_AB R14, R181, R179 ;  /* 0x000000b3b50e723e */ /* 0x000fe400000000ff */
[----:B------:R-:W-:Y:S01]  /*2640*/  F2FP.F16.F32.PACK_AB R13, R177, R21 ;  /* 0x00000015b10d723e */ /* 0x000fe200000000ff */
[----:B------:R-:W-:Y:S01]  /*2650*/  FADD.FTZ R16, R16, R133 ;  /* 0x0000008510107221 */ /* 0x000fe20000010000 */
[----:B------:R-:W-:-:S02]  /*2660*/  F2FP.F16.F32.PACK_AB R12, R19, R17 ;  /* 0x00000011130c723e */ /* 0x000fc400000000ff */
        /* <DEDUP_REMOVED lines=117> */
.L_x_3990:
        /* <DEDUP_REMOVED lines=16> */
[----:B------:R-:W-:Y:S01]  /*2ec0*/  CS2R R2, SRZ ;  /* 0x0000000000027805 */ /* 0x000fe2000001ff00 */
[----:B------:R-:W-:Y:S01]  /*2ed0*/  HFMA2.MMA R0, -RZ, RZ, 0, 0 ;  /* 0x00000000ff007435 */ /* 0x000fe200000001ff */
[----:B------:R-:W-:-:S05]  /*2ee0*/  @!P2 LEA R12, R12, R13, 0x3 ;  /* 0x0000000d0c0ca211 */ /* 0x000fca00078e18ff */
[----:B------:R-:W-:Y:S01]  /*2ef0*/  @!P2 MOV R0, 0x400 ;  /* 0x000004000000a802 */ /* 0x000fe20000000f00 */
[----:B------:R-:W-:Y:S01]  /*2f00*/  @!P2 LDS.64 R2, [R12] ;  /* 0x000000000c02a984 */ /* 0x000fe20000000a00 */
[----:B------:R-:W-:Y:S02]  /*2f10*/  LOP3.LUT P2, RZ, R129, 0x1f, R70, 0xf8, !PT ;  /* 0x0000001f81ff7812 */ /* 0x000fe4000784f846 */
[-C--:B------:R-:W-:Y:S01]  /*2f20*/  I2FP.F32.S32 R187, R0.reuse ;  /* 0x0000000000bb7245 */ /* 0x080fe20000201400 */
[----:B------:R-:W1:Y:S02]  /*2f30*/  SHFL.DOWN PT, R13, R0, 0x4, 0x1f ;  /* 0x08801f00000d7f89 */ /* 0x000e6400000e0000 */
[----:B-1----:R-:W-:Y:S02]  /*2f40*/  I2FP.F32.S32 R18, R13 ;  /* 0x0000000d00127245 */ /* 0x002fe40000201400 */
[----:B------:R-:W-:-:S05]  /*2f50*/  IADD3 R13, R13, R0, RZ ;  /* 0x000000000d0d7210 */ /* 0x000fca0007ffe0ff */
[----:B------:R-:W-:Y:S04]  /*2f60*/  SHFL.DOWN PT, R0, R13, 0x2, 0x1f ;  /* 0x08401f000d007f89 */ /* 0x000fe800000e0000 */
[----:B------:R-:W1:Y:S04]  /*2f70*/  SHFL.DOWN PT, R15, R2, 0x4, 0x1f ;  /* 0x08801f00020f7f89 */ /* 0x000e6800000e0000 */
[----:B------:R-:W2:Y:S01]  /*2f80*/  SHFL.DOWN PT, R12, R3, 0x4, 0x1f ;  /* 0x08801f00030c7f89 */ /* 0x000ea200000e0000 */
[C---:B-1----:R-:W-:Y:S01]  /*2f90*/  FMUL.FTZ R14, R15.reuse, R18 ;  /* 0x000000120f0e7220 */ /* 0x042fe20000410000 */
[----:B0-----:R-:W-:-:S03]  /*2fa0*/  FADD.FTZ R16, -R15, R2 ;  /* 0x000000020f107221 */ /* 0x001fc60000010100 */
[----:B------:R-:W-:Y:S01]  /*2fb0*/  FFMA.FTZ R20, R187, R2, R14 ;  /* 0x00000002bb147223 */ /* 0x000fe2000001000e */
[----:B------:R-:W-:Y:S01]  /*2fc0*/  I2FP.F32.S32 R14, R13 ;  /* 0x0000000d000e7245 */ /* 0x000fe20000201400 */
[----:B------:R-:W-:Y:S01]  /*2fd0*/  FMUL.FTZ R16, R16, R16 ;  /* 0x0000001010107220 */ /* 0x000fe20000410000 */
[----:B--2---:R-:W-:Y:S02]  /*2fe0*/  FADD.FTZ R12, R12, R3 ;  /* 0x000000030c0c7221 */ /* 0x004fe40000010000 */
[----:B------:R-:W0:Y:S01]  /*2ff0*/  MUFU.RCP R15, R14 ;  /* 0x0000000e000f7308 */ /* 0x000e220000001000 */
[----:B------:R-:W-:-:S04]  /*3000*/  FMUL.FTZ R16, R16, R187 ;  /* 0x000000bb10107220 */ /* 0x000fc80000410000 */
[----:B------:R-:W-:Y:S01]  /*3010*/  FMUL.FTZ R16, R16, R18 ;  /* 0x0000001210107220 */ /* 0x000fe20000410000 */
[----:B------:R-:W-:Y:S01]  /*3020*/  I2FP.F32.S32 R18, R0 ;  /* 0x0000000000127245 */ /* 0x000fe20000201400 */
[C---:B0-----:R-:W-:Y:S02]  /*3030*/  FMUL.FTZ R189, R15.reuse, R20 ;  /* 0x000000140fbd7220 */ /* 0x041fe40000410000 */
[----:B------:R-:W-:Y:S01]  /*3040*/  FFMA.FTZ R12, R15, R16, R12 ;  /* 0x000000100f0c7223 */ /* 0x000fe2000001000c */
[----:B------:R-:W-:Y:S02]  /*3050*/  IADD3 R15, R13, R0, RZ ;  /* 0x000000000d0f7210 */ /* 0x000fe40007ffe0ff */
[----:B------:R-:W0:Y:S02]  /*3060*/  SHFL.DOWN PT, R2, R189, 0x2, 0x1f ;  /* 0x08401f00bd027f89 */ /* 0x000e2400000e0000 */
[----:B------:R-:W-:Y:S02]  /*3070*/  I2FP.F32.S32 R16, R15 ;  /* 0x0000000f00107245 */ /* 0x000fe40000201400 */
[----:B------:R-:W1:Y:S02]  /*3080*/  SHFL.DOWN PT, R3, R12, 0x2, 0x1f ;  /* 0x08401f000c037f89 */ /* 0x000e6400000e0000 */
[----:B------:R-:W2:Y:S02]  /*3090*/  MUFU.RCP R0, R16 ;  /* 0x0000001000007308 */ /* 0x000ea40000001000 */
[----:B------:R-:W3:Y:S01]  /*30a0*/  SHFL.DOWN PT, R20, R15, 0x1, 0x1f ;  /* 0x08201f000f147f89 */ /* 0x000ee200000e0000 */
[----:B0-----:R-:W-:Y:S01]  /*30b0*/  FMUL.FTZ R13, R2, R18 ;  /* 0x00000012020d7220 */ /* 0x001fe20000410000 */
[----:B------:R-:W-:-:S03]  /*30c0*/  FADD.FTZ R2, R189, -R2 ;  /* 0x80000002bd027221 */ /* 0x000fc60000010000 */
[----:B------:R-:W-:Y:S01]  /*30d0*/  FFMA.FTZ R189, R14, R189, R13 ;  /* 0x000000bd0ebd7223 */ /* 0x000fe2000001000d */
[----:B------:R-:W-:Y:S01]  /*30e0*/  FMUL.FTZ R13, R2, R2 ;  /* 0x00000002020d7220 */ /* 0x000fe20000410000 */
[----:B-1----:R-:W-:Y:S02]  /*30f0*/  FADD.FTZ R3, R12, R3 ;  /* 0x000000030c037221 */ /* 0x002fe40000010000 */
[----:B--2---:R-:W-:Y:S01]  /*3100*/  FMUL.FTZ R189, R0, R189 ;  /* 0x000000bd00bd7220 */ /* 0x004fe20000410000 */
[----:B------:R-:W-:Y:S01]  /*3110*/  FMUL.FTZ R13, R14, R13 ;  /* 0x0000000d0e0d7220 */ /* 0x000fe20000410000 */
[-C--:B---3--:R-:W-:Y:S02]  /*3120*/  IADD3 R12, R15, R20.reuse, RZ ;  /* 0x000000140f0c7210 */ /* 0x088fe40007ffe0ff */
[----:B------:R-:W-:Y:S01]  /*3130*/  I2FP.F32.S32 R20, R20 ;  /* 0x0000001400147245 */ /* 0x000fe20000201400 */
        /* <DEDUP_REMOVED lines=16> */
[----:B------:R-:W-:-:S05]  /*3240*/  FFMA.FTZ R20, R12, R20, R13 ;  /* 0x000000140c147223 */ /* 0x000fca000001000d */
[----:B------:R-:W1:Y:S02]  /*3250*/  SHFL.IDX PT, R187, R20, RZ, 0x1f ;  /* 0x00001fff14bb7589 */ /* 0x000e6400000e0000 */
[----:B------:R-:W2:Y:S08]  /*3260*/  @!P2 LDC.64 R2, c[0x0][0x250] ;  /* 0x00009400ff02ab82 */ /* 0x000eb00000000a00 */
[----:B------:R-:W3:Y:S01]  /*3270*/  @!P2 LDC.64 R12, c[0x0][0x258] ;  /* 0x00009600ff0cab82 */ /* 0x000ee20000000a00 */
[----:B0-----:R-:W-:Y:S01]  /*3280*/  FMUL.FTZ R14, R15, R15 ;  /* 0x0000000f0f0e7220 */ /* 0x001fe20000410000 */
[----:B-1----:R-:W-:-:S04]  /*3290*/  FFMA.FTZ R0, R187, UR9, R0 ;  /* 0x00000009bb007c23 */ /* 0x002fc80008010000 */
[----:B------:R-:W-:Y:S02]  /*32a0*/  FSEL R187, R14, RZ, P1 ;  /* 0x000000ff0ebb7208 */ /* 0x000fe40000800000 */
[----:B--2---:R-:W-:-:S03]  /*32b0*/  @!P2 LEA R2, P3, R127, R2, 0x2 ;  /* 0x000000027f02a211 */ /* 0x004fc600078610ff */
[----:B------:R-:W-:Y:S01]  /*32c0*/  FADD.FTZ R0, R0, R187 ;  /* 0x000000bb00007221 */ /* 0x000fe20000010000 */
[----:B------:R-:W-:-:S03]  /*32d0*/  @!P2 LEA.HI.X R3, R127, R3, R24, 0x2, P3 ;  /* 0x000000037f03a211 */ /* 0x000fc600018f1418 */
[----:B------:R-:W0:Y:S01]  /*32e0*/  MUFU.RSQ R14, R0 ;  /* 0x00000000000e7308 */ /* 0x000e220000001400 */
[C---:B---3--:R-:W-:Y:S01]  /*32f0*/  @!P2 LEA R12, P4, R127.reuse, R12, 0x2 ;  /* 0x0000000c7f0ca211 */ /* 0x048fe200078810ff */
[----:B------:R1:W-:Y:S03]  /*3300*/  @!P2 STG.E desc[UR4][R2.64], R15 ;  /* 0x0000000f0200a986 */ /* 0x0003e6000c101904 */
[----:B------:R-:W-:-:S05]  /*3310*/  @!P2 LEA.HI.X R13, R127, R13, R24, 0x2, P4 ;  /* 0x0000000d7f0da211 */ /* 0x000fca00020f1418 */
[----:B0-----:R1:W-:Y:S01]  /*3320*/  @!P2 STG.E desc[UR4][R12.64], R14 ;  /* 0x0000000e0c00a986 */ /* 0x0013e2000c101904 */
[----:B------:R-:W-:-:S13]  /*3330*/  ISETP.GE.AND P2, PT, R23, 0x1, PT ;  /* 0x000000011700780c */ /* 0x000fda0003f46270 */
[----:B-1----:R-:W-:Y:S05]  /*3340*/  @!P2 BRA `(.L_x_3978) ;  /* 0x000000080008a947 */ /* 0x002fea0003800000 */
[----:B------:R-:W-:Y:S02]  /*3350*/  FSEL R2, R15, RZ, !P1 ;  /* 0x000000ff0f027208 */ /* 0x000fe40004800000 */
[----:B------:R-:W-:-:S03]  /*3360*/  IADD3 R23, R23, -0x1, RZ ;  /* 0xffffffff17177810 */ /* 0x000fc60007ffe0ff */
[C---:B------:R-:W-:Y:S01]  /*3370*/  FADD.FTZ R3, -R2.reuse, R137 ;  /* 0x0000008902037221 */ /* 0x040fe20000010100 */
[C---:B------:R-:W-:Y:S01]  /*3380*/  FADD.FTZ R141, -R2.reuse, R141 ;  /* 0x0000008d028d7221 */ /* 0x040fe20000010100 */
[----:B------:R-:W-:Y:S01]  /*3390*/  IMAD R23, R23, R22, RZ ;  /* 0x0000001617177224 */ /* 0x000fe200078e02ff */
[----:B------:R-:W0:Y:S01]  /*33a0*/  LDC.64 R136, c[0x0][0x2b8] ;  /* 0x0000ae00ff887b82 */ /* 0x000e220000000a00 */
[----:B------:R-:W-:Y:S01]  /*33b0*/  FADD.FTZ R143, -R2, R143 ;  /* 0x0000008f028f7221 */ /* 0x000fe20000010100 */
[----:B------:R-:W-:Y:S01]  /*33c0*/  FMUL.FTZ R141, R14, R141 ;  /* 0x0000008d0e8d7220 */ /* 0x000fe20000410000 */
[----:B------:R-:W-:Y:S01]  /*33d0*/  FADD.FTZ R25, -R2, R25 ;  /* 0x0000001902197221 */ /* 0x000fe20000010100 */
[----:B------:R-:W-:Y:S01]  /*33e0*/  SHF.R.S32.HI R0, RZ, 0x1f, R23 ;  /* 0x0000001fff007819 */ /* 0x000fe20000011417 */
[----:B------:R-:W-:Y:S01]  /*33f0*/  FMUL.FTZ R143, R14, R143 ;  /* 0x0000008f0e8f7220 */ /* 0x000fe20000410000 */
        /* <DEDUP_REMOVED lines=29> */
[----:B------:R-:W-:Y:S01]  /*35d0*/  FMUL.FTZ R2, R14, R3 ;  /* 0x000000030e027220 */ /* 0x000fe20000410000 */
[----:B------:R-:W-:Y:S01]  /*35e0*/  LEA.HI.SX32 R3, R0, R69, 0x1d ;  /* 0x0000004500037211 */ /* 0x000fe200078feaff */
        /* <DEDUP_REMOVED lines=8> */
[----:B------:R-:W-:Y:S01]  /*3670*/  IADD3 R135, R3, 0x100, RZ ;  /* 0x0000010003877810 */ /* 0x000fe20007ffe0ff */
[----:B------:R-:W-:Y:S01]  /*3680*/  FFMA.FTZ R19, R109, R157, R54 ;  /* 0x0000009d6d137223 */ /* 0x000fe20000010036 */
[C---:B------:R-:W-:Y:S01]  /*3690*/  IADD3 R133, R3.reuse, 0x200, RZ ;  /* 0x0000020003857810 */ /* 0x040fe20007ffe0ff */
[----:B------:R-:W-:Y:S01]  /*36a0*/  FMUL.FTZ R165, R14, R165 ;  /* 0x000000a50ea57220 */ /* 0x000fe20000410000 */
[----:B------:R-:W-:Y:S01]  /*36b0*/  F2FP.F16.F32.PACK_AB R15, R0, R15 ;  /* 0x0000000f000f723e */ /* 0x000fe200000000ff */
[----:B------:R-:W-:Y:S01]  /*36c0*/  FFMA.FTZ R0, R108, R159, R53 ;  /* 0x0000009f6c007223 */ /* 0x000fe20000010035 */
[----:B------:R-:W-:Y:S01]  /*36d0*/  IADD3 R17, R3, 0x300, RZ ;  /* 0x0000030003117810 */ /* 0x000fe20007ffe0ff */
        /* <DEDUP_REMOVED lines=23> */
[----:B0-----:R-:W-:-:S04]  /*3850*/  IMAD.WIDE.U32 R2, R3, 0x10, R136 ;  /* 0x0000001003027825 */ /* 0x001fc800078e0088 */
[----:B------:R-:W-:Y:S01]  /*3860*/  FFMA.FTZ R13, R97, R13, R66 ;  /* 0x0000000d610d7223 */ /* 0x000fe20000010042 */
[----:B------:R-:W-:Y:S01]  /*3870*/  FFMA.FTZ R16, R96, R16, R65 ;  /* 0x0000001060107223 */ /* 0x000fe20000010041 */
[----:B------:R-:W-:Y:S01]  /*3880*/  F2FP.F16.F32.PACK_AB R19, R0, R19 ;  /* 0x000000130013723e */ /* 0x000fe200000000ff */
        /* <DEDUP_REMOVED lines=12> */
[----:B------:R-:W-:Y:S01]  /*3950*/  F2FP.F16.F32.PACK_AB R13, R16, R13 ;  /* 0x0000000d100d723e */ /* 0x000fe200000000ff */
        /* <DEDUP_REMOVED lines=22> */
[----:B------:R0:W-:Y:S01]  /*3ac0*/  STG.E.128 desc[UR4][R2.64], R12 ;  /* 0x0000000c02007986 */ /* 0x0001e2000c101d04 */
        /* <DEDUP_REMOVED lines=8> */
[----:B------:R-:W-:-:S05]  /*3b50*/  F2FP.F16.F32.PACK_AB R24, R139, R24 ;  /* 0x000000188b18723e */ /* 0x000fca00000000ff */
[----:B------:R0:W-:Y:S02]  /*3b60*/  STG.E.128 desc[UR4][R136.64], R24 ;  /* 0x0000001888007986 */ /* 0x0001e4000c101d04 */
.L_x_3978:
[----:B------:R-:W-:Y:S05]  /*3b70*/  BSYNC B0 ;  /* 0x0000000000007941 */ /* 0x000fea0003800000 */
.L_x_3977:
[----:B------:R-:W-:Y:S02]  /*3b80*/  IADD3 R127, R127, UR10, RZ ;  /* 0x0000000a7f7f7c10 */ /* 0x000fe4000fffe0ff */
[----:B------:R-:W-:Y:S02]  /*3b90*/  SEL R0, RZ, 0x1, P0 ;  /* 0x00000001ff007807 */ /* 0x000fe40000000000 */
[----:B------:R-:W-:-:S13]  /*3ba0*/  ISETP.GE.AND P2, PT, R127, UR11, PT ;  /* 0x0000000b7f007c0c */ /* 0x000fda000bf46270 */
[----:B------:R-:W-:Y:S05]  /*3bb0*/  @!P2 BRA `(.L_x_3979) ;  /* 0xffffffcc006ca947 */ /* 0x000fea000383ffff */
[----:B------:R-:W-:Y:S05]  /*3bc0*/  EXIT ;  /* 0x000000000000794d */ /* 0x000fea0003800000 */
.L_x_3976:
[----:B------:R-:W-:Y:S01]  /*3bd0*/  HFMA2.MMA R26, -RZ, RZ, 0, 5.9604644775390625e-08 ;  /* 0x00000001ff1a7435 */ /* 0x000fe200000001ff */
[----:B------:R-:W-:Y:S02]  /*3be0*/  MOV R187, R16 ;  /* 0x0000001000bb7202 */ /* 0x000fe40000000f00 */
[----:B------:R-:W-:Y:S02]  /*3bf0*/  MOV R189, 0x1f ;  /* 0x0000001f00bd7802 */ /* 0x000fe40000000f00 */
[----:B------:R-:W-:-:S07]  /*3c00*/  MOV R18, 0xffffffff ;  /* 0xffffffff00127802 */ /* 0x000fce0000000f00 */
[----:B-----5:R-:W-:Y:S05]  /*3c10*/  WARPSYNC.COLLECTIVE R18, `(.L_x_3980) ;  /* 0x0000000012087348 */ /* 0x020fea0003c00000 */
[----:B------:R0:W1:Y:S02]  /*3c20*/  SHFL.BFLY P2, R20, R187, R26, R189 ;  /* 0x0c00001abb147389 */ /* 0x00006400000400bd */
[----:B01---5:R-:W-:Y:S01]  /*3c30*/  ENDCOLLECTIVE ;  /* 0x000000000000791b */ /* 0x023fe20003800000 */
.L_x_3980:
[----:B------:R-:W-:Y:S01]  /*3c40*/  HFMA2.MMA R26, -RZ, RZ, 0, 1.1920928955078125e-07 ;  /* 0x00000002ff1a7435 */ /* 0x000fe200000001ff */
[----:B------:R-:W-:-:S05]  /*3c50*/  MOV R3, R20 ;  /* 0x0000001400037202 */ /* 0x000fca0000000f00 */
[----:B------:R-:W-:-:S05]  /*3c60*/  FADD.FTZ R3, R16, R3 ;  /* 0x0000000310037221 */ /* 0x000fca0000010000 */
[----:B------:R-:W-:-:S07]  /*3c70*/  MOV R187, R3 ;  /* 0x0000000300bb7202 */ /* 0x000fce0000000f00 */
[----:B------:R-:W-:Y:S05]  /*3c80*/  WARPSYNC.COLLECTIVE R18, `(.L_x_3981) ;  /* 0x0000000012087348 */ /* 0x000fea0003c00000 */
[----:B------:R0:W1:Y:S02]  /*3c90*/  SHFL.BFLY P2, R20, R187, R26, R189 ;  /* 0x0c00001abb147389 */ /* 0x00006400000400bd */
[----:B01----:R-:W-:Y:S01]  /*3ca0*/  ENDCOLLECTIVE ;  /* 0x000000000000791b */ /* 0x003fe20003800000 */
.L_x_3981:
[----:B------:R-:W-:Y:S01]  /*3cb0*/  HFMA2.MMA R26, -RZ, RZ, 0, 2.384185791015625e-07 ;  /* 0x00000004ff1a7435 */ /* 0x000fe200000001ff */
[----:B------:R-:W-:-:S05]  /*3cc0*/  MOV R0, R20 ;  /* 0x0000001400007202 */ /* 0x000fca0000000f00 */
[----:B------:R-:W-:-:S05]  /*3cd0*/  FADD.FTZ R13, R3, R0 ;  /* 0x00000000030d7221 */ /* 0x000fca0000010000 */
[----:B------:R-:W-:-:S07]  /*3ce0*/  MOV R187, R13 ;  /* 0x0000000d00bb7202 */ /* 0x000fce0000000f00 */
[----:B------:R-:W-:Y:S05]  /*3cf0*/  WARPSYNC.COLLECTIVE R18, `(.L_x_3982) ;  /* 0x0000000012087348 */ /* 0x000fea0003c00000 */
[----:B------:R0:W1:Y:S02]  /*3d00*/  SHFL.BFLY P2, R20, R187, R26, R189 ;  /* 0x0c00001abb147389 */ /* 0x00006400000400bd */
[----:B01----:R-:W-:Y:S01]  /*3d10*/  ENDCOLLECTIVE ;  /* 0x000000000000791b */ /* 0x003fe20003800000 */
.L_x_3982:
[----:B------:R-:W-:Y:S01]  /*3d20*/  HFMA2.MMA R26, -RZ, RZ, 0, 4.76837158203125e-07 ;  /* 0x00000008ff1a7435 */ /* 0x000fe200000001ff */
[----:B------:R-:W-:-:S05]  /*3d30*/  MOV R0, R20 ;  /* 0x0000001400007202 */ /* 0x000fca0000000f00 */
[----:B------:R-:W-:-:S05]  /*3d40*/  FADD.FTZ R14, R13, R0 ;  /* 0x000000000d0e7221 */ /* 0x000fca0000010000 */
[----:B------:R-:W-:-:S07]  /*3d50*/  MOV R187, R14 ;  /* 0x0000000e00bb7202 */ /* 0x000fce0000000f00 */
[----:B------:R-:W-:Y:S05]  /*3d60*/  WARPSYNC.COLLECTIVE R18, `(.L_x_3983) ;  /* 0x0000000012087348 */ /* 0x000fea0003c00000 */
[----:B------:R0:W1:Y:S02]  /*3d70*/  SHFL.BFLY P2, R20, R187, R26, R189 ;  /* 0x0c00001abb147389 */ /* 0x00006400000400bd */
[----:B01----:R-:W-:Y:S01]  /*3d80*/  ENDCOLLECTIVE ;  /* 0x000000000000791b */ /* 0x003fe20003800000 */
.L_x_3983:
[----:B------:R-:W-:Y:S01]  /*3d90*/  HFMA2.MMA R26, -RZ, RZ, 0, 9.5367431640625e-07 ;  /* 0x00000010ff1a7435 */ /* 0x000fe200000001ff */
[----:B------:R-:W-:-:S05]  /*3da0*/  MOV R15, R20 ;  /* 0x00000014000f7202 */ /* 0x000fca0000000f00 */
[----:B------:R-:W-:-:S05]  /*3db0*/  FADD.FTZ R15, R14, R15 ;  /* 0x0000000f0e0f7221 */ /* 0x000fca0000010000 */
[----:B------:R-:W-:-:S07]  /*3dc0*/  MOV R187, R15 ;  /* 0x0000000f00bb7202 */ /* 0x000fce0000000f00 */
[----:B------:R-:W-:Y:S05]  /*3dd0*/  WARPSYNC.COLLECTIVE R18, `(.L_x_3984) ;  /* 0x0000000012087348 */ /* 0x000fea0003c00000 */
[----:B------:R0:W1:Y:S02]  /*3de0*/  SHFL.BFLY P2, R20, R187, R26, R189 ;  /* 0x0c00001abb147389 */ /* 0x00006400000400bd */
[----:B01----:R-:W-:Y:S01]  /*3df0*/  ENDCOLLECTIVE ;  /* 0x000000000000791b */ /* 0x003fe20003800000 */
.L_x_3984:
        /* <DEDUP_REMOVED lines=72> */
.L_x_3985:
[----:B------:R-:W-:Y:S01]  /*4280*/  HFMA2.MMA R26, -RZ, RZ, 0, 1.1920928955078125e-07 ;  /* 0x00000002ff1a7435 */ /* 0x000fe200000001ff */
[----:B------:R-:W-:-:S05]  /*4290*/  MOV R3, R20 ;  /* 0x0000001400037202 */ /* 0x000fca0000000f00 */
[----:B------:R-:W-:-:S05]  /*42a0*/  FADD.FTZ R3, R0, R3 ;  /* 0x0000000300037221 */ /* 0x000fca0000010000 */
[----:B------:R-:W-:-:S07]  /*42b0*/  MOV R187, R3 ;  /* 0x0000000300bb7202 */ /* 0x000fce0000000f00 */
[----:B------:R-:W-:Y:S05]  /*42c0*/  WARPSYNC.COLLECTIVE R18, `(.L_x_3986) ;  /* 0x0000000012087348 */ /* 0x000fea0003c00000 */
[----:B------:R0:W1:Y:S02]  /*42d0*/  SHFL.BFLY P2, R20, R187, R26, R189 ;  /* 0x0c00001abb147389 */ /* 0x00006400000400bd */
[----:B01----:R-:W-:Y:S01]  /*42e0*/  ENDCOLLECTIVE ;  /* 0x000000000000791b */ /* 0x003fe20003800000 */
.L_x_3986:
[----:B------:R-:W-:Y:S01]  /*42f0*/  HFMA2.MMA R26, -RZ, RZ, 0, 2.384185791015625e-07 ;  /* 0x00000004ff1a7435 */ /* 0x000fe200000001ff */
[----:B------:R-:W-:-:S05]  /*4300*/  MOV R14, R20 ;  /* 0x00000014000e7202 */ /* 0x000fca0000000f00 */
[----:B------:R-:W-:-:S05]  /*4310*/  FADD.FTZ R14, R3, R14 ;  /* 0x0000000e030e7221 */ /* 0x000fca0000010000 */
[----:B------:R-:W-:-:S07]  /*4320*/  MOV R187, R14 ;  /* 0x0000000e00bb7202 */ /* 0x000fce0000000f00 */
[----:B------:R-:W-:Y:S05]  /*4330*/  WARPSYNC.COLLECTIVE R18, `(.L_x_3987) ;  /* 0x0000000012087348 */ /* 0x000fea0003c00000 */
[----:B------:R0:W1:Y:S02]  /*4340*/  SHFL.BFLY P2, R20, R187, R26, R189 ;  /* 0x0c00001abb147389 */ /* 0x00006400000400bd */
[----:B01----:R-:W-:Y:S01]  /*4350*/  ENDCOLLECTIVE ;  /* 0x000000000000791b */ /* 0x003fe20003800000 */
.L_x_3987:
[----:B------:R-:W-:Y:S01]  /*4360*/  HFMA2.MMA R26, -RZ, RZ, 0, 4.76837158203125e-07 ;  /* 0x00000008ff1a7435 */ /* 0x000fe200000001ff */
[----:B------:R-:W-:-:S05]  /*4370*/  MOV R13, R20 ;  /* 0x00000014000d7202 */ /* 0x000fca0000000f00 */
[----:B------:R-:W-:-:S05]  /*4380*/  FADD.FTZ R13, R14, R13 ;  /* 0x0000000d0e0d7221 */ /* 0x000fca0000010000 */
[----:B------:R-:W-:-:S07]  /*4390*/  MOV R187, R13 ;  /* 0x0000000d00bb7202 */ /* 0x000fce0000000f00 */
[----:B------:R-:W-:Y:S05]  /*43a0*/  WARPSYNC.COLLECTIVE R18, `(.L_x_3988) ;  /* 0x0000000012087348 */ /* 0x000fea0003c00000 */
[----:B------:R0:W1:Y:S02]  /*43b0*/  SHFL.BFLY P2, R20, R187, R26, R189 ;  /* 0x0c00001abb147389 */ /* 0x00006400000400bd */
[----:B01----:R-:W-:Y:S01]  /*43c0*/  ENDCOLLECTIVE ;  /* 0x000000000000791b */ /* 0x003fe20003800000 */
.L_x_3988:
[----:B------:R-:W-:Y:S01]  /*43d0*/  HFMA2.MMA R26, -RZ, RZ, 0, 9.5367431640625e-07 ;  /* 0x00000010ff1a7435 */ /* 0x000fe200000001ff */
[----:B------:R-:W-:-:S05]  /*43e0*/  MOV R16, R20 ;  /* 0x0000001400107202 */ /* 0x000fca0000000f00 */
[----:B------:R-:W-:-:S05]  /*43f0*/  FADD.FTZ R16, R13, R16 ;  /* 0x000000100d107221 */ /* 0x000fca0000010000 */
[----:B------:R-:W-:-:S07]  /*4400*/  MOV R187, R16 ;  /* 0x0000001000bb7202 */ /* 0x000fce0000000f00 */
[----:B------:R-:W-:Y:S05]  /*4410*/  WARPSYNC.COLLECTIVE R18, `(.L_x_3989) ;  /* 0x0000000012087348 */ /* 0x000fea0003c00000 */
[----:B------:R0:W1:Y:S02]  /*4420*/  SHFL.BFLY P2, R20, R187, R26, R189 ;  /* 0x0c00001abb147389 */ /* 0x00006400000400bd */
[----:B01----:R-:W-:Y:S01]  /*4430*/  ENDCOLLECTIVE ;  /* 0x000000000000791b */ /* 0x003fe20003800000 */
.L_x_3989:
[----:B------:R-:W-:Y:S01]  /*4440*/  MOV R15, R20 ;  /* 0x00000014000f7202 */ /* 0x000fe20000000f00 */
[----:B------:R-:W-:Y:S06]  /*4450*/  BRA `(.L_x_3990) ;  /* 0xffffffe800587947 */ /* 0x000fec000383ffff */
.L_x_3991:
        /* <DEDUP_REMOVED lines=10> */
.L_x_30207:


//--------------------- .text._ZN10layer_norm13ln_fwd_kernelINS_13Kernel_traitsI6__halfS2_S2_S2_fjLj8192ELj1ELj1ELj8ELj16ENS_18Kernel_traits_baseILj8192ES2_S2_S2_S2_fjLj256EEEEELb1ELb0ELb0ELb0EEEvNS_9FwdParamsE --------------------------
	.section	.text._ZN10layer_norm13ln_fwd_kernelINS_13Kernel_traitsI6__halfS2_S2_S2_fjLj8192ELj1ELj1ELj8ELj16ENS_18Kernel_traits_baseILj8192ES2_S2_S2_S2_fjLj256EEEEELb1ELb0ELb0ELb0EEEvNS_9FwdParamsE,"ax",@progbits
	.align	128
        .global         _ZN10layer_norm13ln_fwd_kernelINS_13Kernel_traitsI6__halfS2_S2_S2_fjLj8192ELj1ELj1ELj8ELj16ENS_18Kernel_traits_baseILj8192ES2_S2_S2_S2_fjLj256EEEEELb1ELb0ELb0ELb0EEEvNS_9FwdParamsE
        .type           _ZN10layer_norm13ln_fwd_kernelINS_13Kernel_traitsI6__halfS2_S2_S2_fjLj8192ELj1ELj1ELj8ELj16ENS_18Kernel_traits_baseILj8192ES2_S2_S2_S2_fjLj256EEEEELb1ELb0ELb0ELb0EEEvNS_9FwdParamsE,@function
        .size           _ZN10layer_norm13ln_fwd_kernelINS_13Kernel_traitsI6__halfS2_S2_S2_fjLj8192ELj1ELj1ELj8ELj16ENS_18Kernel_traits_baseILj8192ES2_S2_S2_S2_fjLj256EEEEELb1ELb0ELb0ELb0EEEvNS_9FwdParamsE,(.L_x_30208 - _ZN10layer_norm13ln_fwd_kernelINS_13Kernel_traitsI6__halfS2_S2_S2_fjLj8192ELj1ELj1ELj8ELj16ENS_18Kernel_traits_baseILj8192ES2_S2_S2_S2_fjLj256EEEEELb1ELb0ELb0ELb0EEEvNS_9FwdParamsE)
        .other          _ZN10layer_norm13ln_fwd_kernelINS_13Kernel_traitsI6__halfS2_S2_S2_fjLj8192ELj1ELj1ELj8ELj16ENS_18Kernel_traits_baseILj8192ES2_S2_S2_S2_fjLj256EEEEELb1ELb0ELb0ELb0EEEvNS_9FwdParamsE,@"STO_CUDA_ENTRY STV_DEFAULT"
_ZN10layer_norm13ln_fwd_kernelINS_13Kernel_traitsI6__halfS2_S2_S2_fjLj8192ELj1ELj1ELj8ELj16ENS_18Kernel_traits_baseILj8192ES2_S2_S2_S2_fjLj256EEEEELb1ELb0ELb0ELb0EEEvNS_9FwdParamsE:
.text._ZN10layer_norm13ln_fwd_kernelINS_13Kernel_traitsI6__halfS2_S2_S2_fjLj8192ELj1ELj1ELj8ELj16ENS_18Kernel_traits_baseILj8192ES2_S2_S2_S2_fjLj256EEEEELb1ELb0ELb0ELb0EEEvNS_9FwdParamsE:
[----:B------:R-:W0:Y:S08]  /*0000*/  LDC R1, c[0x0][0x28] ;  /* 0x00000a00ff017b82 */ /* 0x000e300000000800 */
[----:B------:R-:W1:Y:S01]  /*0010*/  LDC R22, c[0x0][0x2e8] ;  /* 0x0000ba00ff167b82 */ /* 0x000e620000000800 */
[----:B------:R-:W-:Y:S01]  /*0020*/  ULDC.U8 UR4, c[0x0][0x2f4] ;  /* 0x0000bd0000047ab9 */ /* 0x000fe20000000000 */
[----:B------:R-:W-:Y:S01]  /*0030*/  ULDC.64 UR6, c[0x0][0x2e0] ;  /* 0x0000b80000067ab9 */ /* 0x000fe20000000a00 */
[----:B------:R-:W-:Y:S01]  /*0040*/  ISETP.NE.AND P0, PT, RZ, UR4, PT ;  /* 0x00000004ff007c0c */ /* 0x000fe2000bf05270 */
[----:B------:R-:W-:Y:S01]  /*0050*/  ULDC.64 UR4, c[0x0][0x208] ;  /* 0x0000820000047ab9 */ /* 0x000fe20000000a00 */
[----:B------:R-:W-:Y:S01]  /*0060*/  IMAD.U32 R6, RZ, RZ, UR6 ;  /* 0x00000006ff067e24 */ /* 0x000fe2000f8e00ff */
[----:B------:R-:W-:-:S02]  /*0070*/  MOV R7, UR7 ;  /* 0x0000000700077c02 */ /* 0x000fc40008000f00 */
[----:B------:R-:W2:Y:S01]  /*0080*/  LDC R23, c[0x0][0x2ec] ;  /* 0x0000bb00ff177b82 */ /* 0x000ea20000000800 */
[----:B0-----:R-:W-:-:S07]  /*0090*/  IADD3 R1, R1, -0x28, RZ ;  /* 0xffffffd801017810 */ /* 0x001fce0007ffe0ff */
[----:B------:R-:W3:Y:S01]  /*00a0*/  @P0 LDG.E.64 R2, desc[UR4][R6.64] ;  /* 0x0000000406020981 */ /* 0x000ee2000c1e1b00 */
[----:B------:R-:W0:Y:S01]  /*00b0*/  @P0 LDC R11, c[0x0][0x2f0] ;  /* 0x0000bc00ff0b0b82 */ /* 0x000e220000000800 */
[----:B-1----:R-:W-:Y:S01]  /*00c0*/  @P0 IMAD.MOV.U32 R4, RZ, RZ, R22 ;  /* 0x000000ffff040224 */ /* 0x002fe200078e0016 */
[----:B------:R-:W1:Y:S06]  /*00d0*/  S2R R0, SR_TID.X ;  /* 0x0000000000007919 */ /* 0x000e6c0000002100 */
[----:B------:R-:W1:Y:S01]  /*00e0*/  S2UR UR8, SR_CTAID.X ;  /* 0x00000000000879c3 */ /* 0x000e620000002500 */
[----:B--2---:R-:W-:-:S07]  /*00f0*/  @P0 MOV R5, R23 ;  /* 0x0000001700050202 */ /* 0x004fce0000000f00 */
[----:B------:R-:W1:Y:S01]  /*0100*/  LDC R9, c[0x0][RZ] ;  /* 0x00000000ff097b82 */ /* 0x000e620000000800 */
[----:B------:R-:W0:Y:S07]  /*0110*/  @P0 LDG.E.64 R4, desc[UR4][R4.64] ;  /* 0x0000000404040981 */ /* 0x000e2e000c1e1b00 */
[----:B------:R-:W2:Y:S02]  /*0120*/  LDC R14, c[0x0][0x218] ;  /* 0x00008600ff0e7b82 */ /* 0x000ea40000000800 */
[----:B--2---:R-:W-:-:S04]  /*0130*/  SHF.R.S32.HI R21, RZ, 0x1f, R14 ;  /* 0x0000001fff157819 */ /* 0x004fc8000001140e */
[----:B------:R-:W-:Y:S01]  /*0140*/  LEA.HI R21, R21, R14, RZ, 0x3 ;  /* 0x0000000e15157211 */ /* 0x000fe200078f18ff */
[----:B------:R-:W-:Y:S01]  /*0150*/  BSSY B0, `(.L_x_3992) ;  /* 0x0000056000007945 */ /* 0x000fe20003800000 */
[----:B---3--:R-:W-:Y:S01]  /*0160*/  @P0 R2UR UR6, R2 ;  /* 0x00000000020602ca */ /* 0x008fe200000e0000 */
[----:B-1----:R-:W-:Y:S01]  /*0170*/  IMAD R2, R9, UR8, R0 ;  /* 0x0000000809027c24 */ /* 0x002fe2000f8e0200 */
[----:B------:R-:W-:-:S03]  /*0180*/  @P0 R2UR UR7, R3 ;  /* 0x00000000030702ca */ /* 0x000fc600000e0000 */
[----:B------:R-:W-:Y:S01]  /*0190*/  IMAD.WIDE.U32 R8, R2, -0x326172a9, RZ ;  /* 0xcd9e8d5702087825 */ /* 0x000fe200078e00ff */
[----:B0-----:R-:W-:-:S05]  /*01a0*/  @P0 IADD3 R22, P1, R4, R11, RZ ;  /* 0x0000000b04160210 */ /* 0x001fca0007f3e0ff */
[----:B------:R-:W-:-:S05]  /*01b0*/  @P0 IMAD.X R23, RZ, RZ, R5, P1 ;  /* 0x000000ffff170224 */ /* 0x000fca00008e0605 */
        /* <DEDUP_REMOVED lines=34> */
[----:B------:R-:W-:Y:S01]  /*03e0*/  UIADD3 UR29, UR6, -0x4ab325aa, URZ ;  /* 0xb54cda56061d7890 */ /* 0x000fe2000fffe03f */
[----:B------:R-:W-:Y:S02]  /*03f0*/  LOP3.LUT R7, R0, 0xff, RZ, 0xc0, !PT ;  /* 0x000000ff00077812 */ /* 0x000fe400078ec0ff */
[----:B------:R-:W-:Y:S01]  /*0400*/  LOP3.LUT R26, R13, UR27, R8, 0x96, !PT ;  /* 0x0000001b0d1a7c12 */ /* 0x000fe2000f8e9608 */
[----:B------:R-:W-:Y:S01]  /*0410*/  IMAD.WIDE.U32 R36, R36, -0x326172a9, RZ ;  /* 0xcd9e8d5724247825 */ /* 0x000fe200078e00ff */
[----:B------:R-:W-:Y:S01]  /*0420*/  LOP3.LUT R6, R7, 0xff, RZ, 0x3c, !PT ;  /* 0x000000ff07067812 */ /* 0x000fe200078e3cff */
[----:B------:R-:W-:Y:S02]  /*0430*/  UIADD3 UR30, UR7, 0x646e171e, URZ ;  /* 0x646e171e071e7890 */ /* 0x000fe4000fffe03f */
[----:B------:R-:W-:Y:S01]  /*0440*/  IMAD.WIDE.U32 R26, R26, -0x2daee0ad, RZ ;  /* 0xd2511f531a1a7825 */ /* 0x000fe200078e00ff */
[----:B------:R-:W-:-:S02]  /*0450*/  LOP3.LUT R38, R37, UR29, R12, 0x96, !PT ;  /* 0x0000001d25267c12 */ /* 0x000fc4000f8e960c */
[----:B------:R-:W-:Y:S01]  /*0460*/  LEA.HI.SX32 R5, R21, R6, 0x1d ;  /* 0x0000000615057211 */ /* 0x000fe200078feaff */
[----:B------:R-:W-:Y:S01]  /*0470*/  UIADD3 UR32, UR7, 0x1fd5c5a3, URZ ;  /* 0x1fd5c5a307207890 */ /* 0x000fe2000fffe03f */
[----:B------:R-:W-:Y:S01]  /*0480*/  LOP3.LUT R24, R27, UR30, R10, 0x96, !PT ;  /* 0x0000001e1b187c12 */ /* 0x000fe2000f8e960a */
[----:B------:R-:W-:Y:S01]  /*0490*/  IMAD.WIDE.U32 R38, R38, -0x2daee0ad, RZ ;  /* 0xd2511f5326267825 */ /* 0x000fe200078e00ff */
[----:B------:R-:W-:Y:S01]  /*04a0*/  LOP3.LUT P5, RZ, R5, 0xffffff00, RZ, 0xc0, !PT ;  /* 0xffffff0005ff7812 */ /* 0x000fe200078ac0ff */
[----:B------:R-:W-:Y:S02]  /*04b0*/  UIADD3 UR31, UR6, 0x5384540f, URZ ;  /* 0x5384540f061f7890 */ /* 0x000fe4000fffe03f */
[----:B------:R-:W-:Y:S01]  /*04c0*/  IMAD.WIDE.U32 R24, R24, -0x326172a9, RZ ;  /* 0xcd9e8d5718187825 */ /* 0x000fe200078e00ff */
[----:B------:R-:W-:Y:S01]  /*04d0*/  LOP3.LUT R26, R39, UR32, R26, 0x96, !PT ;  /* 0x00000020271a7c12 */ /* 0x000fe2000f8e961a */
[----:B------:R-:W-:Y:S01]  /*04e0*/  UIADD3 UR33, UR6, -0xe443238, URZ ;  /* 0xf1bbcdc806217890 */ /* 0x000fe2000fffe03f */
[----:B------:R-:W-:-:S02]  /*04f0*/  ISETP.GE.U32.AND P4, PT, R5, 0x200, PT ;  /* 0x000002000500780c */ /* 0x000fc40003f86070 */
        /* <DEDUP_REMOVED lines=27> */
.L_x_3993:
[----:B------:R-:W-:Y:S05]  /*06b0*/  BSYNC B0 ;  /* 0x0000000000007941 */ /* 0x000fea0003800000 */
.L_x_3992:
        /* <DEDUP_REMOVED lines=14> */
.L_x_3995:
[----:B------:R-:W-:Y:S05]  /*07a0*/  BSYNC B0 ;  /* 0x0000000000007941 */ /* 0x000fea0003800000 */
.L_x_3994:
        /* <DEDUP_REMOVED lines=11> */
[----:B------:R-:W-:Y:S01]  /*0860*/  VIADD R7, R7, 0x100 ;  /* 0x0000010007077836 */ /* 0x000fe20000000000 */
[----:B------:R-:W-:Y:S02]  /*0870*/  @!P0 CS2R R16, SRZ ;  /* 0x0000000000108805 */ /* 0x000fe4000001ff00 */
[----:B0-----:R-:W-:-:S07]  /*0880*/  @!P0 CS2R R18, SRZ ;  /* 0x0000000000128805 */ /* 0x001fce000001ff00 */
.L_x_3997:
[----:B------:R-:W-:Y:S05]  /*0890*/  BSYNC B0 ;  /* 0x0000000000007941 */ /* 0x000fea0003800000 */
.L_x_3996:
        /* <DEDUP_REMOVED lines=13> */
.L_x_3999:
[----:B------:R-:W-:Y:S05]  /*0970*/  BSYNC B0 ;  /* 0x0000000000007941 */ /* 0x000fea0003800000 */
.L_x_3998:
[----:B------:R-:W-:Y:S01]  /*0980*/  ULDC UR8, c[0x0][0x214] ;  /* 0x0000850000087ab9 */ /* 0x000fe20000000800 */
[----:B------:R-:W-:Y:S02]  /*0990*/  LOP3.LUT R37, R37, UR34, R38, 0x96, !PT ;  /* 0x0000002225257c12 */ /* 0x000fe4000f8e9626 */
[----:B------:R-:W-:-:S13]  /*09a0*/  ISETP.GE.AND P0, PT, R6, UR8, PT ;  /* 0x0000000806007c0c */ /* 0x000fda000bf06270 */
[----:B------:R-:W-:Y:S05]  /*09b0*/  @P0 EXIT ;  /* 0x000000000000094d */ /* 0x000fea0003800000 */
[--C-:B-----5:R-:W-:Y:S01]  /*09c0*/  HADD2.F32 R39, -RZ, R32.reuse.H0_H0 ;  /* 0x20000020ff277230 */ /* 0x120fe20000004100 */
[----:B------:R-:W-:Y:S01]  /*09d0*/  SHF.R.S32.HI R21, RZ, 0x3, R21 ;  /* 0x00000003ff157819 */ /* 0x000fe20000011415 */
[----:B------:R-:W-:Y:S01]  /*09e0*/  HADD2.F32 R7, -RZ, R32.H1_H1 ;  /* 0x30000020ff077230 */ /* 0x000fe20000004100 */
[----:B------:R-:W-:Y:S01]  /*09f0*/  ULDC.64 UR8, c[0x0][0x270] ;  /* 0x00009c0000087ab9 */ /* 0x000fe20000000a00 */
[--C-:B------:R-:W-:Y:S01]  /*0a00*/  HADD2.F32 R38, -RZ, R33.reuse.H0_H0 ;  /* 0x20000021ff267230 */ /* 0x100fe20000004100 */
[----:B------:R-:W-:Y:S01]  /*0a10*/  STL [R1+0x20], R39 ;  /* 0x0000202701007387 */ /* 0x000fe20000100800 */
[----:B------:R-:W-:Y:S01]  /*0a20*/  HADD2.F32 R32, -RZ, R33.H1_H1 ;  /* 0x30000021ff207230 */ /* 0x000fe20000004100 */
[----:B------:R-:W-:Y:S01]  /*0a30*/  HFMA2.MMA R65, -RZ, RZ, 0, 5.9604644775390625e-08 ;  /* 0x00000001ff417435 */ /* 0x000fe200000001ff */
[----:B------:R-:W-:Y:S01]  /*0a40*/  HADD2.F32 R33, -RZ, R116.H1_H1 ;  /* 0x30000074ff217230 */ /* 0x000fe20000004100 */
[----:B------:R0:W-:Y:S01]  /*0a50*/  STL [R1+0x18], R7 ;  /* 0x0000180701007387 */ /* 0x0001e20000100800 */
[----:B------:R-:W-:Y:S01]  /*0a60*/  HADD2.F32 R70, -RZ, R10.H0_H0 ;  /* 0x2000000aff467230 */ /* 0x000fe20000004100 */
[----:B------:R-:W-:Y:S01]  /*0a70*/  UISETP.NE.U32.AND UP0, UPT, UR8, URZ, UPT ;  /* 0x0000003f0800728c */ /* 0x000fe2000bf05070 */
[--C-:B------:R-:W-:Y:S01]  /*0a80*/  HADD2.F32 R80, -RZ, R13.reuse.H0_H0 ;  /* 0x2000000dff507230 */ /* 0x100fe20000004100 */
[----:B------:R-:W-:Y:S01]  /*0a90*/  STL [R1+0x10], R38 ;  /* 0x0000102601007387 */ /* 0x000fe20000100800 */
[----:B------:R-:W-:Y:S01]  /*0aa0*/  HADD2.F32 R74, -RZ, R13.H1_H1 ;  /* 0x3000000dff4a7230 */ /* 0x000fe20000004100 */
[----:B------:R-:W-:Y:S01]  /*0ab0*/  LOP3.LUT R13, R0, 0xe0, RZ, 0xc0, !PT ;  /* 0x000000e0000d7812 */ /* 0x000fe200078ec0ff */
[----:B------:R-:W-:Y:S01]  /*0ac0*/  HADD2.F32 R69, -RZ, R14.H0_H0 ;  /* 0x2000000eff457230 */ /* 0x000fe20000004100 */
[----:B------:R1:W-:Y:S01]  /*0ad0*/  STL [R1+0x8], R32 ;  /* 0x0000082001007387 */ /* 0x0003e20000100800 */
[----:B------:R-:W-:Y:S01]  /*0ae0*/  HADD2.F32 R115, -RZ, R100.H1_H1 ;  /* 0x30000064ff737230 */ /* 0x000fe20000004100 */
[----:B------:R-:W-:Y:S01]  /*0af0*/  ULDC.U8 UR8, c[0x0][0x2a0] ;  /* 0x0000a80000087ab9 */ /* 0x000fe20000000000 */
[----:B0-----:R-:W-:Y:S01]  /*0b00*/  HADD2.F32 R7, -RZ, R34.H0_H0 ;  /* 0x20000022ff077230 */ /* 0x001fe20000004100 */
[----:B------:R-:W-:Y:S01]  /*0b10*/  UISETP.NE.AND.EX UP0, UPT, UR9, URZ, UPT, UP0 ;  /* 0x0000003f0900728c */ /* 0x000fe2000bf05300 */
[--C-:B------:R-:W-:Y:S01]  /*0b20*/  HADD2.F32 R109, -RZ, R102.reuse.H0_H0 ;  /* 0x20000066ff6d7230 */ /* 0x100fe20000004100 */
[----:B------:R-:W-:Y:S01]  /*0b30*/  ULDC UR37, c[0x0][0x218] ;  /* 0x0000860000257ab9 */ /* 0x000fe20000000800 */
[----:B------:R-:W-:Y:S01]  /*0b40*/  HADD2.F32 R107, -RZ, R102.H1_H1 ;  /* 0x30000066ff6b7230 */ /* 0x000fe20000004100 */
[----:B------:R0:W-:Y:S01]  /*0b50*/  STL [R1], R7 ;  /* 0x0000000701007387 */ /* 0x0001e20000100800 */
[----:B------:R-:W-:Y:S01]  /*0b60*/  HADD2.F32 R98, -RZ, R85.H0_H0 ;  /* 0x20000055ff627230 */ /* 0x000fe20000004100 */
[----:B------:R-:W-:Y:S01]  /*0b70*/  ULDC UR16, c[0x0][0x290] ;  /* 0x0000a40000107ab9 */ /* 0x000fe20000000800 */
[----:B-1----:R-:W-:Y:S01]  /*0b80*/  HADD2.F32 R32, -RZ, R117.H0_H0 ;  /* 0x20000075ff207230 */ /* 0x002fe20000004100 */
[----:B------:R-:W-:Y:S01]  /*0b90*/  UISETP.NE.AND UP1, UPT, UR8, URZ, UPT ;  /* 0x0000003f0800728c */ /* 0x000fe2000bf25270 */
[----:B------:R-:W-:Y:S01]  /*0ba0*/  HADD2.F32 R96, -RZ, R85.H1_H1 ;  /* 0x30000055ff607230 */ /* 0x000fe20000004100 */
[----:B------:R-:W-:Y:S01]  /*0bb0*/  ULDC.64 UR10, c[0x0][0x230] ;  /* 0x00008c00000a7ab9 */ /* 0x000fe20000000a00 */
[--C-:B------:R-:W-:Y:S01]  /*0bc0*/  HADD2.F32 R113, -RZ, R101.reuse.H0_H0 ;  /* 0x20000065ff717230 */ /* 0x100fe20000004100 */
[----:B------:R-:W-:Y:S01]  /*0bd0*/  ULDC.64 UR12, c[0x0][0x238] ;  /* 0x00008e00000c7ab9 */ /* 0x000fe20000000a00 */
[----:B------:R-:W-:Y:S01]  /*0be0*/  HADD2.F32 R111, -RZ, R101.H1_H1 ;  /* 0x30000065ff6f7230 */ /* 0x000fe20000004100 */
[----:B------:R-:W-:Y:S01]  /*0bf0*/  ULDC.64 UR14, c[0x0][0x240] ;  /* 0x00009000000e7ab9 */ /* 0x000fe20000000a00 */
[----:B0-----:R-:W-:Y:S01]  /*0c00*/  HADD2.F32 R7, -RZ, R116.H0_H0 ;  /* 0x20000074ff077230 */ /* 0x001fe20000004100 */
[----:B------:R-:W-:Y:S01]  /*0c10*/  ULDC.64 UR18, c[0x0][0x210] ;  /* 0x0000840000127ab9 */ /* 0x000fe20000000a00 */
[----:B------:R-:W-:-:S02]  /*0c20*/  HADD2.F32 R102, -RZ, R84.H0_H0 ;  /* 0x20000054ff667230 */ /* 0x000fc40000004100 */
[--C-:B------:R-:W-:Y:S01]  /*0c30*/  HADD2.F32 R85, -RZ, R8.reuse.H0_H0 ;  /* 0x20000008ff557230 */ /* 0x100fe20000004100 */
[----:B------:R0:W-:Y:S01]  /*0c40*/  STL [R1+0x1c], R7 ;  /* 0x00001c0701007387 */ /* 0x0001e20000100800 */
[----:B------:R-:W-:Y:S02]  /*0c50*/  HADD2.F32 R83, -RZ, R8.H1_H1 ;  /* 0x30000008ff537230 */ /* 0x000fe40000004100 */
[--C-:B------:R-:W-:Y:S01]  /*0c60*/  HADD2.F32 R81, -RZ, R9.reuse.H0_H0 ;  /* 0x20000009ff517230 */ /* 0x100fe20000004100 */
[----:B------:R-:W-:Y:S01]  /*0c70*/  STL [R1+0x14], R33 ;  /* 0x0000142101007387 */ /* 0x000fe20000100800 */
[----:B------:R-:W-:Y:S02]  /*0c80*/  HADD2.F32 R75, -RZ, R9.H1_H1 ;  /* 0x30000009ff4b7230 */ /* 0x000fe40000004100 */
[--C-:B------:R-:W-:Y:S01]  /*0c90*/  HADD2.F32 R101, -RZ, R16.reuse.H0_H0 ;  /* 0x20000010ff657230 */ /* 0x100fe20000004100 */
[----:B------:R-:W-:Y:S01]  /*0ca0*/  STL [R1+0xc], R32 ;  /* 0x00000c2001007387 */ /* 0x000fe20000100800 */
[----:B------:R-:W-:Y:S01]  /*0cb0*/  HADD2.F32 R99, -RZ, R16.H1_H1 ;  /* 0x30000010ff637230 */ /* 0x000fe20000004100 */
[----:B------:R-:W-:Y:S01]  /*0cc0*/  SHF.L.U32 R16, R0, 0x5, RZ ;  /* 0x0000000500107819 */ /* 0x000fe200000006ff */
[----:B0-----:R-:W-:-:S02]  /*0cd0*/  HADD2.F32 R7, -RZ, R117.H1_H1 ;  /* 0x30000075ff077230 */ /* 0x001fc40000004100 */
[----:B------:R-:W-:Y:S02]  /*0ce0*/  HADD2.F32 R117, -RZ, R100.H0_H0 ;  /* 0x20000064ff757230 */ /* 0x000fe40000004100 */
[----:B------:R-:W-:Y:S01]  /*0cf0*/  HADD2.F32 R100, -RZ, R84.H1_H1 ;  /* 0x30000054ff647230 */ /* 0x000fe20000004100 */
[----:B------:R0:W-:Y:S01]  /*0d00*/  STL [R1+0x4], R7 ;  /* 0x0000040701007387 */ /* 0x0001e20000100800 */
[--C-:B------:R-:W-:Y:S02]  /*0d10*/  HADD2.F32 R8, -RZ, R11.reuse.H0_H0 ;  /* 0x2000000bff087230 */ /* 0x100fe40000004100 */
[----:B------:R-:W-:Y:S02]  /*0d20*/  HADD2.F32 R9, -RZ, R11.H1_H1 ;  /* 0x3000000bff097230 */ /* 0x000fe40000004100 */
[--C-:B------:R-:W-:Y:S02]  /*0d30*/  HADD2.F32 R84, -RZ, R12.reuse.H0_H0 ;  /* 0x2000000cff547230 */ /* 0x100fe40000004100 */
[----:B------:R-:W-:-:S02]  /*0d40*/  HADD2.F32 R82, -RZ, R12.H1_H1 ;  /* 0x3000000cff527230 */ /* 0x000fc40000004100 */
[--C-:B------:R-:W-:Y:S02]  /*0d50*/  HADD2.F32 R11, -RZ, R15.reuse.H0_H0 ;  /* 0x2000000fff0b7230 */ /* 0x100fe40000004100 */
[----:B0-----:R-:W-:Y:S02]  /*0d60*/  HADD2.F32 R7, -RZ, R10.H1_H1 ;  /* 0x3000000aff077230 */ /* 0x001fe40000004100 */
[----:B------:R-:W-:Y:S01]  /*0d70*/  HADD2.F32 R10, -RZ, R14.H1_H1 ;  /* 0x3000000eff0a7230 */ /* 0x000fe20000004100 */
[----:B------:R-:W-:Y:S01]  /*0d80*/  LOP3.LUT R14, R21, 0xff, RZ, 0xc0, !PT ;  /* 0x000000ff150e7812 */ /* 0x000fe200078ec0ff */
[----:B------:R-:W-:Y:S01]  /*0d90*/  HADD2.F32 R12, -RZ, R15.H1_H1 ;  /* 0x3000000fff0c7230 */ /* 0x000fe20000004100 */
[----:B------:R-:W-:Y:S01]  /*0da0*/  SHF.R.U32.HI R21, RZ, 0x3, R21 ;  /* 0x00000003ff157819 */ /* 0x000fe20000011615 */
        /* <DEDUP_REMOVED lines=10> */
[----:B------:R-:W-:-:S02]  /*0e50*/  HADD2.F32 R86, -RZ, R19.H1_H1 ;  /* 0x30000013ff567230 */ /* 0x000fc40000004100 */
[----:B------:R-:W-:Y:S01]  /*0e60*/  IMAD.IADD R15, R15, 0x1, R16 ;  /* 0x000000010f0f7824 */ /* 0x000fe200078e0210 */
[----:B------:R-:W-:Y:S01]  /*0e70*/  VIMNMX R17, R17, 0x20, PT ;  /* 0x0000002011117848 */ /* 0x000fe20003fe0100 */
[----:B------:R-:W-:Y:S02]  /*0e80*/  IMAD R26, R26, -0x326172a9, RZ ;  /* 0xcd9e8d571a1a7824 */ /* 0x000fe400078e02ff */
[----:B------:R-:W-:Y:S01]  /*0e90*/  IMAD.HI.U32 R19, R37, -0x326172a9, RZ ;  /* 0xcd9e8d5725137827 */ /* 0x000fe200078e00ff */
[----:B------:R-:W-:-:S03]  /*0ea0*/  SHF.L.U32 R15, R15, 0x3, RZ ;  /* 0x000000030f0f7819 */ /* 0x000fc600000006ff */
[----:B------:R-:W-:Y:S01]  /*0eb0*/  IMAD.IADD R90, R16, 0x1, R17 ;  /* 0x00000001105a7824 */ /* 0x000fe200078e0211 */
[----:B------:R-:W-:Y:S01]  /*0ec0*/  I2FP.F32.U32 R16, R15 ;  /* 0x0000000f00107245 */ /* 0x000fe20000201000 */
[----:B------:R-:W-:Y:S01]  /*0ed0*/  IMAD R14, R36, -0x2daee0ad, RZ ;  /* 0xd2511f53240e7824 */ /* 0x000fe200078e02ff */
[----:B------:R-:W-:Y:S01]  /*0ee0*/  LOP3.LUT R13, R19, UR35, R26, 0x96, !PT ;  /* 0x00000023130d7c12 */ /* 0x000fe2000f8e961a */
[----:B------:R-:W-:Y:S01]  /*0ef0*/  IMAD.HI.U32 R19, R24, -0x2daee0ad, RZ ;  /* 0xd2511f5318137827 */ /* 0x000fe200078e00ff */
[----:B------:R-:W-:Y:S02]  /*0f00*/  LOP3.LUT R15, R22, 0x3, RZ, 0xc0, !PT ;  /* 0x00000003160f7812 */ /* 0x000fe400078ec0ff */
[----:B------:R-:W0:Y:S01]  /*0f10*/  MUFU.RCP R16, R16 ;  /* 0x0000001000107308 */ /* 0x000e220000001000 */
[--C-:B------:R-:W-:Y:S01]  /*0f20*/  HADD2.F32 R125, -RZ, R118.reuse.H0_H0 ;  /* 0x20000076ff7d7230 */ /* 0x100fe20000004100 */
[----:B------:R-:W-:Y:S01]  /*0f30*/  LOP3.LUT R14, R19, UR36, R14, 0x96, !PT ;  /* 0x00000024130e7c12 */ /* 0x000fe2000f8e960e */
[----:B------:R-:W-:Y:S01]  /*0f40*/  HADD2.F32 R123, -RZ, R118.H1_H1 ;  /* 0x30000076ff7b7230 */ /* 0x000fe20000004100 */
[----:B------:R-:W-:Y:S01]  /*0f50*/  SHF.L.U32 R90, R90, 0x3, RZ ;  /* 0x000000035a5a7819 */ /* 0x000fe200000006ff */
[----:B------:R-:W-:-:S02]  /*0f60*/  HADD2.F32 R121, -RZ, R119.H0_H0 ;  /* 0x20000077ff797230 */ /* 0x000fc40000004100 */
[----:B------:R-:W-:Y:S02]  /*0f70*/  HADD2.F32 R105, -RZ, R103.H0_H0 ;  /* 0x20000067ff697230 */ /* 0x000fe40000004100 */
[----:B------:R-:W-:Y:S02]  /*0f80*/  HADD2.F32 R89, -RZ, R87.H0_H0 ;  /* 0x20000057ff597230 */ /* 0x000fe40000004100 */
[--C-:B------:R-:W-:Y:S02]  /*0f90*/  HADD2.F32 R93, -RZ, R18.reuse.H0_H0 ;  /* 0x20000012ff5d7230 */ /* 0x100fe40000004100 */
[----:B------:R-:W-:Y:S02]  /*0fa0*/  HADD2.F32 R91, -RZ, R18.H1_H1 ;  /* 0x30000012ff5b7230 */ /* 0x000fe40000004100 */
        /* <DEDUP_REMOVED lines=12> */
[----:B------:R-:W-:Y:S02]  /*1070*/  HADD2.F32 R103, -RZ, R103.H1_H1 ;  /* 0x30000067ff677230 */ /* 0x000fe40000004100 */
[----:B------:R-:W-:-:S02]  /*1080*/  HADD2.F32 R87, -RZ, R87.H1_H1 ;  /* 0x30000057ff577230 */ /* 0x000fc40000004100 */
[----:B------:R-:W-:Y:S02]  /*1090*/  IMAD R17, R37, -0x326172a9, RZ ;  /* 0xcd9e8d5725117824 */ /* 0x000fe400078e02ff */
[----:B------:R-:W-:Y:S02]  /*10a0*/  IMAD R18, R24, -0x2daee0ad, RZ ;  /* 0xd2511f5318127824 */ /* 0x000fe400078e02ff */
[----:B0-----:R-:W-:-:S07]  /*10b0*/  IMAD.MOV.U32 R19, RZ, RZ, RZ ;  /* 0x000000ffff137224 */ /* 0x001fce00078e00ff */
.L_x_4241:
        /* <DEDUP_REMOVED lines=38> */
.L_x_4003:
[----:B------:R-:W-:-:S07]  /*1320*/  MOV R22, R17 ;  /* 0x0000001100167202 */ /* 0x000fce0000000f00 */
.L_x_4004:
[----:B------:R-:W-:Y:S05]  /*1330*/  BSYNC B1 ;  /* 0x0000000000017941 */ /* 0x000fea0003800000 */
.L_x_4002:
        /* <DEDUP_REMOVED lines=16> */
.L_x_4008:
[----:B------:R-:W-:Y:S05]  /*1440*/  BSYNC B2 ;  /* 0x0000000000027941 */ /* 0x000fea0003800000 */
.L_x_4007:
[----:B------:R-:W-:Y:S01]  /*1450*/  LOP3.LUT R14, R14, UR7, R19, 0x96, !PT ;  /* 0x000000070e0e7c12 */ /* 0x000fe2000f8e9613 */
[----:B------:R-:W-:Y:S01]  /*1460*/  IMAD.HI.U32 R13, R2, -0x326172a9, RZ ;  /* 0xcd9e8d57020d7827 */ /* 0x000fe200078e00ff */
[----:B------:R-:W-:-:S03]  /*1470*/  HFMA2.MMA R30, -RZ, RZ, 0, 0 ;  /* 0x00000000ff1e7435 */ /* 0x000fc600000001ff */
        /* <DEDUP_REMOVED lines=37> */
[----:B------:R-:W-:Y:S01]  /*16d0*/  MOV R17, R66 ;  /* 0x0000004200117202 */ /* 0x000fe20000000f00 */
[----:B------:R-:W-:-:S04]  /*16e0*/  IMAD.WIDE.U32 R66, R15, -0x2daee0ad, RZ ;  /* 0xd2511f530f427825 */ /* 0x000fc800078e00ff */
[----:B------:R-:W-:Y:S01]  /*16f0*/  IMAD.MOV.U32 R18, RZ, RZ, R66 ;  /* 0x000000ffff127224 */ /* 0x000fe200078e0042 */
[----:B------:R-:W-:-:S07]  /*1700*/  LOP3.LUT R14, R67, UR36, R14, 0x96, !PT ;  /* 0x00000024430e7c12 */ /* 0x000fce000f8e960e */
.L_x_4006:
[----:B------:R-:W-:Y:S05]  /*1710*/  BSYNC B1 ;  /* 0x0000000000017941 */ /* 0x000fea0003800000 */
.L_x_4005:
[----:B------:R-:W0:Y:S01]  /*1720*/  LDC R73, c[0x0][0x298] ;  /* 0x0000a600ff497b82 */ /* 0x000e220000000800 */
[----:B------:R-:W-:Y:S01]  /*1730*/  I2FP.F32.U32 R15, R22 ;  /* 0x00000016000f7245 */ /* 0x000fe20000201000 */
[----:B-----5:R-:W-:Y:S01]  /*1740*/  HADD2.F32 R29, -RZ, R36.H0_H0 ;  /* 0x20000024ff1d7230 */ /* 0x020fe20000004100 */
[----:B------:R-:W-:Y:S01]  /*1750*/  ISETP.NE.AND P1, PT, R30, 0x1, PT ;  /* 0x000000011e00780c */ /* 0x000fe20003f25270 */
[----:B------:R-:W-:Y:S01]  /*1760*/  IMAD.MOV.U32 R62, RZ, RZ, 0x2f800000 ;  /* 0x2f800000ff3e7424 */ /* 0x000fe200078e00ff */
[----:B------:R-:W-:Y:S02]  /*1770*/  BSSY B1, `(.L_x_4009) ;  /* 0x0000015000017945 */ /* 0x000fe40003800000 */
[----:B------:R-:W-:Y:S01]  /*1780*/  FMUL.FTZ R22, R29, R68 ;  /* 0x000000441d167220 */ /* 0x000fe20000410000 */
[----:B------:R-:W1:Y:S01]  /*1790*/  LDC R46, c[0x0][0x294] ;  /* 0x0000a500ff2e7b82 */ /* 0x000e620000000800 */
[----:B------:R-:W-:Y:S02]  /*17a0*/  FFMA.FTZ R15, R15, R62, 1.1641532182693481445e-10 ;  /* 0x2f0000000f0f7423 */ /* 0x000fe4000001003e */
[----:B0-----:R-:W-:-:S03]  /*17b0*/  FMUL.FTZ R22, R22, R73 ;  /* 0x0000004916167220 */ /* 0x001fc60000410000 */
[----:B-1----:R-:W-:Y:S01]  /*17c0*/  FSETP.GTU.FTZ.AND P2, PT, R15, R46, PT ;  /* 0x0000002e0f00720b */ /* 0x002fe20003f5c000 */
[----:B------:R-:W-:-:S03]  /*17d0*/  @P0 HADD2.F32 R15, -RZ, R32.H0_H0 ;  /* 0x20000020ff0f0230 */ /* 0x000fc60000004100 */
        /* <DEDUP_REMOVED lines=13> */
.L_x_4010:
[----:B------:R-:W-:-:S07]  /*18b0*/  MOV R29, R17 ;  /* 0x00000011001d7202 */ /* 0x000fce0000000f00 */
.L_x_4011:
[----:B------:R-:W-:Y:S05]  /*18c0*/  BSYNC B1 ;  /* 0x0000000000017941 */ /* 0x000fea0003800000 */
.L_x_4009:
        /* <DEDUP_REMOVED lines=16> */
.L_x_4015:
[----:B------:R-:W-:Y:S05]  /*19d0*/  BSYNC B2 ;  /* 0x0000000000027941 */ /* 0x000fea0003800000 */
.L_x_4014:
        /* <DEDUP_REMOVED lines=40> */
[----:B------:R-:W-:Y:S01]  /*1c60*/  IMAD.WIDE.U32 R66, R15, -0x2daee0ad, RZ ;  /* 0xd2511f530f427825 */ /* 0x000fe200078e00ff */
[----:B------:R-:W-:-:S03]  /*1c70*/  HFMA2.MMA R15, -RZ, RZ, 0, 0 ;  /* 0x00000000ff0f7435 */ /* 0x000fc600000001ff */
[----:B------:R-:W-:Y:S01]  /*1c80*/  IMAD.MOV.U32 R18, RZ, RZ, R66 ;  /* 0x000000ffff127224 */ /* 0x000fe200078e0042 */
[----:B------:R-:W-:-:S07]  /*1c90*/  LOP3.LUT R14, R67, UR36, R14, 0x96, !PT ;  /* 0x00000024430e7c12 */ /* 0x000fce000f8e960e */
.L_x_4013:
[----:B------:R-:W-:Y:S05]  /*1ca0*/  BSYNC B1 ;  /* 0x0000000000017941 */ /* 0x000fea0003800000 */
.L_x_4012:
[----:B------:R-:W-:Y:S01]  /*1cb0*/  I2FP.F32.U32 R29, R29 ;  /* 0x0000001d001d7245 */ /* 0x000fe20000201000 */
[----:B------:R-:W-:Y:S01]  /*1cc0*/  HADD2.F32 R45, -RZ, R36.H1_H1 ;  /* 0x30000024ff2d7230 */ /* 0x000fe20000004100 */
[----:B------:R-:W-:Y:S03]  /*1cd0*/  BSSY B1, `(.L_x_4016) ;  /* 0x0000015000017945 */ /* 0x000fe60003800000 */
[----:B------:R-:W-:Y:S01]  /*1ce0*/  FFMA.FTZ R29, R29, R62, 1.1641532182693481445e-10 ;  /* 0x2f0000001d1d7423 */ /* 0x000fe2000001003e */
[----:B------:R-:W-:Y:S01]  /*1cf0*/  FMUL.FTZ R30, R45, R68 ;  /* 0x000000442d1e7220 */ /* 0x000fe20000410000 */
[----:B------:R-:W-:-:S03]  /*1d00*/  VIADD R45, R15, 0x1 ;  /* 0x000000010f2d7836 */ /* 0x000fc60000000000 */
[----:B------:R-:W-:Y:S01]  /*1d10*/  FMUL.FTZ R30, R30, R73 ;  /* 0x000000491e1e7220 */ /* 0x000fe20000410000 */
[----:B------:R-:W-:-:S04]  /*1d20*/  FSETP.GTU.FTZ.AND P1, PT, R29, R46, PT ;  /* 0x0000002e1d00720b */ /* 0x000fc80003f3c000 */
[----:B------:R-:W-:Y:S02]  /*1d30*/  P2R R71, PR, RZ, 0x2 ;  /* 0x00000002ff477803 */ /* 0x000fe40000000000 */
[----:B------:R-:W-:Y:S01]  /*1d40*/  FSEL R29, R30, RZ, !P1 ;  /* 0x000000ff1e1d7208 */ /* 0x000fe20004800000 */
[----:B------:R-:W-:Y:S01]  /*1d50*/  @P0 HADD2.F32 R30, -RZ, R32.H1_H1 ;  /* 0x30000020ff1e0230 */ /* 0x000fe20000004100 */
[----:B------:R-:W-:-:S04]  /*1d60*/  ISETP.NE.AND P1, PT, R15, 0x1, PT ;  /* 0x000000010f00780c */ /* 0x000fc80003f25270 */
[----:B------:R-:W-:-:S09]  /*1d70*/  @P0 FADD.FTZ R29, R30, R29 ;  /* 0x0000001d1e1d0221 */ /* 0x000fd20000010000 */
        /* <DEDUP_REMOVED lines=9> */
.L_x_4017:
[----:B------:R-:W-:-:S07]  /*1e10*/  IMAD.MOV.U32 R30, RZ, RZ, R17 ;  /* 0x000000ffff1e7224 */ /* 0x000fce00078e0011 */
.L_x_4018:
[----:B------:R-:W-:Y:S05]  /*1e20*/  BSYNC B1 ;  /* 0x0000000000017941 */ /* 0x000fea0003800000 */
.L_x_4016:
        /* <DEDUP_REMOVED lines=16> */
.L_x_4022:
[----:B------:R-:W-:Y:S05]  /*1f30*/  BSYNC B2 ;  /* 0x0000000000027941 */ /* 0x000fea0003800000 */
.L_x_4021:
        /* <DEDUP_REMOVED lines=44> */
.L_x_4020:
[----:B------:R-:W-:Y:S05]  /*2200*/  BSYNC B1 ;  /* 0x0000000000017941 */ /* 0x000fea0003800000 */
.L_x_4019:
[----:B------:R-:W-:Y:S01]  /*2210*/  I2FP.F32.U32 R53, R30 ;  /* 0x0000001e00357245 */ /* 0x000fe20000201000 */
[----:B------:R-:W-:Y:S01]  /*2220*/  HADD2.F32 R15, -RZ, R37.H0_H0 ;  /* 0x20000025ff0f7230 */ /* 0x000fe20000004100 */
[----:B------:R-:W-:Y:S01]  /*2230*/  ISETP.NE.AND P2, PT, R45, 0x1, PT ;  /* 0x000000012d00780c */ /* 0x000fe20003f45270 */
[----:B------:R-:W-:Y:S02]  /*2240*/  BSSY B1, `(.L_x_4023) ;  /* 0x0000013000017945 */ /* 0x000fe40003800000 */
[----:B------:R-:W-:Y:S01]  /*2250*/  FFMA.FTZ R30, R53, R62, 1.1641532182693481445e-10 ;  /* 0x2f000000351e7423 */ /* 0x000fe2000001003e */
[----:B------:R-:W-:Y:S01]  /*2260*/  FMUL.FTZ R36, R15, R68 ;  /* 0x000000440f247220 */ /* 0x000fe20000410000 */
[----:B------:R-:W-:-:S03]  /*2270*/  @P0 HADD2.F32 R15, -RZ, R33.H0_H0 ;  /* 0x20000021ff0f0230 */ /* 0x000fc60000004100 */
[----:B------:R-:W-:Y:S01]  /*2280*/  FMUL.FTZ R36, R36, R73 ;  /* 0x0000004924247220 */ /* 0x000fe20000410000 */
[----:B------:R-:W-:-:S04]  /*2290*/  FSETP.GTU.FTZ.AND P1, PT, R30, R46, PT ;  /* 0x0000002e1e00720b */ /* 0x000fc80003f3c000 */
        /* <DEDUP_REMOVED lines=12> */
.L_x_4024:
[----:B------:R-:W-:-:S07]  /*2360*/  MOV R36, R17 ;  /* 0x0000001100247202 */ /* 0x000fce0000000f00 */
.L_x_4025:
[----:B------:R-:W-:Y:S05]  /*2370*/  BSYNC B1 ;  /* 0x0000000000017941 */ /* 0x000fea0003800000 */
.L_x_4023:
        /* <DEDUP_REMOVED lines=16> */
.L_x_4029:
[----:B------:R-:W-:Y:S05]  /*2480*/  BSYNC B2 ;  /* 0x0000000000027941 */ /* 0x000fea0003800000 */
.L_x_4028:
        /* <DEDUP_REMOVED lines=38> */
[----:B------:R-:W-:Y:S02]  /*26f0*/  HFMA2.MMA R15, -RZ, RZ, 0, 0 ;  /* 0x00000000ff0f7435 */ /* 0x000fe400000001ff */
[----:B------:R-:W-:Y:S01]  /*2700*/  IMAD.MOV.U32 R18, RZ, RZ, R66 ;  /* 0x000000ffff127224 */ /* 0x000fe200078e0042 */
[----:B------:R-:W-:Y:S01]  /*2710*/  LOP3.LUT R14, R67, UR36, R14, 0x96, !PT ;  /* 0x00000024430e7c12 */ /* 0x000fe2000f8e960e */
[----:B------:R-:W-:-:S05]  /*2720*/  IMAD.WIDE.U32 R76, R76, -0x326172a9, RZ ;  /* 0xcd9e8d574c4c7825 */ /* 0x000fca00078e00ff */
[----:B------:R-:W-:Y:S02]  /*2730*/  LOP3.LUT R13, R77, UR35, R78, 0x96, !PT ;  /* 0x000000234d0d7c12 */ /* 0x000fe4000f8e964e */
[----:B------:R-:W-:-:S07]  /*2740*/  MOV R17, R76 ;  /* 0x0000004c00117202 */ /* 0x000fce0000000f00 */
.L_x_4027:
[----:B------:R-:W-:Y:S05]  /*2750*/  BSYNC B1 ;  /* 0x0000000000017941 */ /* 0x000fea0003800000 */
.L_x_4026:
[----:B------:R-:W0:Y:S01]  /*2760*/  LDC R78, c[0x0][0x294] ;  /* 0x0000a500ff4e7b82 */ /* 0x000e220000000800 */
[----:B------:R-:W-:Y:S01]  /*2770*/  I2FP.F32.U32 R45, R36 ;  /* 0x00000024002d7245 */ /* 0x000fe20000201000 */
[----:B------:R-:W-:Y:S01]  /*2780*/  HADD2.F32 R37, -RZ, R37.H1_H1 ;  /* 0x30000025ff257230 */ /* 0x000fe20000004100 */
[----:B------:R-:W-:Y:S01]  /*2790*/  ISETP.NE.AND P3, PT, R15, 0x1, PT ;  /* 0x000000010f00780c */ /* 0x000fe20003f65270 */
[----:B------:R-:W-:Y:S02]  /*27a0*/  BSSY B1, `(.L_x_4030) ;  /* 0x0000013000017945 */ /* 0x000fe40003800000 */
[----:B------:R-:W-:Y:S01]  /*27b0*/  FFMA.FTZ R45, R45, R62, 1.1641532182693481445e-10 ;  /* 0x2f0000002d2d7423 */ /* 0x000fe2000001003e */
[----:B------:R-:W-:-:S04]  /*27c0*/  FMUL.FTZ R36, R37, R68 ;  /* 0x0000004425247220 */ /* 0x000fc80000410000 */
[----:B------:R-:W-:Y:S01]  /*27d0*/  FMUL.FTZ R36, R36, R73 ;  /* 0x0000004924247220 */ /* 0x000fe20000410000 */
[----:B0-----:R-:W-:-:S04]  /*27e0*/  FSETP.GTU.FTZ.AND P2, PT, R45, R78, PT ;  /* 0x0000004e2d00720b */ /* 0x001fc80003f5c000 */
[----:B------:R-:W-:Y:S01]  /*27f0*/  FSEL R45, R36, RZ, !P2 ;  /* 0x000000ff242d7208 */ /* 0x000fe20005000000 */
[----:B------:R-:W-:-:S05]  /*2800*/  @P0 HADD2.F32 R36, -RZ, R33.H1_H1 ;  /* 0x30000021ff240230 */ /* 0x000fca0000004100 */
        /* <DEDUP_REMOVED lines=11> */
.L_x_4031:
[----:B------:R-:W-:-:S07]  /*28c0*/  IMAD.MOV.U32 R46, RZ, RZ, R17 ;  /* 0x000000ffff2e7224 */ /* 0x000fce00078e0011 */
.L_x_4032:
[----:B------:R-:W-:Y:S05]  /*28d0*/  BSYNC B1 ;  /* 0x0000000000017941 */ /* 0x000fea0003800000 */
.L_x_4030:
        /* <DEDUP_REMOVED lines=16> */
.L_x_4036:
[----:B------:R-:W-:Y:S05]  /*29e0*/  BSYNC B2 ;  /* 0x0000000000027941 */ /* 0x000fea0003800000 */
.L_x_4035:
        /* <DEDUP_REMOVED lines=38> */
[----:B------:R-:W-:-:S03]  /*2c50*/  MOV R18, R36 ;  /* 0x0000002400127202 */ /* 0x000fc60000000f00 */
[----:B------:R-:W-:Y:S01]  /*2c60*/  IMAD.WIDE.U32 R66, R66, -0x326172a9, RZ ;  /* 0xcd9e8d5742427825 */ /* 0x000fe200078e00ff */
[----:B------:R-:W-:-:S03]  /*2c70*/  LOP3.LUT R14, R37, UR36, R14, 0x96, !PT ;  /* 0x00000024250e7c12 */ /* 0x000fc6000f8e960e */
[----:B------:R-:W-:Y:S01]  /*2c80*/  IMAD.MOV.U32 R17, RZ, RZ, R66 ;  /* 0x000000ffff117224 */ /* 0x000fe200078e0042 */
[----:B------:R-:W-:Y:S01]  /*2c90*/  LOP3.LUT R13, R67, UR35, R76, 0x96, !PT ;  /* 0x00000023430d7c12 */ /* 0x000fe2000f8e964c */
[----:B------:R-:W-:-:S07]  /*2ca0*/  IMAD.MOV.U32 R36, RZ, RZ, RZ ;  /* 0x000000ffff247224 */ /* 0x000fce00078e00ff */
.L_x_4034:
[----:B------:R-:W-:Y:S05]  /*2cb0*/  BSYNC B1 ;  /* 0x0000000000017941 */ /* 0x000fea0003800000 */
.L_x_4033:
[----:B------:R-:W-:Y:S01]  /*2cc0*/  I2FP.F32.U32 R37, R46 ;  /* 0x0000002e00257245 */ /* 0x000fe20000201000 */
[----:B------:R-:W-:Y:S01]  /*2cd0*/  HADD2.F32 R15, -RZ, R38.H0_H0 ;  /* 0x20000026ff0f7230 */ /* 0x000fe20000004100 */
[----:B------:R-:W-:Y:S01]  /*2ce0*/  ISETP.NE.AND P4, PT, R36, 0x1, PT ;  /* 0x000000012400780c */ /* 0x000fe20003f85270 */
[----:B------:R-:W-:Y:S02]  /*2cf0*/  BSSY B1, `(.L_x_4037) ;  /* 0x0000013000017945 */ /* 0x000fe40003800000 */
[----:B------:R-:W-:Y:S01]  /*2d00*/  FFMA.FTZ R37, R37, R62, 1.1641532182693481445e-10 ;  /* 0x2f00000025257423 */ /* 0x000fe2000001003e */
[----:B------:R-:W-:-:S04]  /*2d10*/  FMUL.FTZ R15, R15, R68 ;  /* 0x000000440f0f7220 */ /* 0x000fc80000410000 */
[----:B------:R-:W-:Y:S01]  /*2d20*/  FMUL.FTZ R15, R15, R73 ;  /* 0x000000490f0f7220 */ /* 0x000fe20000410000 */
[----:B------:R-:W-:-:S04]  /*2d30*/  FSETP.GTU.FTZ.AND P3, PT, R37, R78, PT ;  /* 0x0000004e2500720b */ /* 0x000fc80003f7c000 */
[----:B------:R-:W-:Y:S01]  /*2d40*/  FSEL R46, R15, RZ, !P3 ;  /* 0x000000ff0f2e7208 */ /* 0x000fe20005800000 */
[----:B------:R-:W-:-:S05]  /*2d50*/  @P0 HADD2.F32 R15, -RZ, R34.H0_H0 ;  /* 0x20000022ff0f0230 */ /* 0x000fca0000004100 */
        /* <DEDUP_REMOVED lines=11> */
.L_x_4038:
[----:B------:R-:W-:-:S07]  /*2e10*/  MOV R53, R17 ;  /* 0x0000001100357202 */ /* 0x000fce0000000f00 */
.L_x_4039:
[----:B------:R-:W-:Y:S05]  /*2e20*/  BSYNC B1 ;  /* 0x0000000000017941 */ /* 0x000fea0003800000 */
.L_x_4037:
        /* <DEDUP_REMOVED lines=16> */
.L_x_4043:
[----:B------:R-:W-:Y:S05]  /*2f30*/  BSYNC B2 ;  /* 0x0000000000027941 */ /* 0x000fea0003800000 */
.L_x_4042:
        /* <DEDUP_REMOVED lines=41> */
[----:B------:R-:W-:-:S04]  /*31d0*/  IMAD.WIDE.U32 R36, R13, -0x326172a9, RZ ;  /* 0xcd9e8d570d247825 */ /* 0x000fc800078e00ff */
[----:B------:R-:W-:Y:S01]  /*31e0*/  IMAD.MOV.U32 R17, RZ, RZ, R36 ;  /* 0x000000ffff117224 */ /* 0x000fe200078e0024 */
[----:B------:R-:W-:-:S07]  /*31f0*/  LOP3.LUT R13, R37, UR35, R66, 0x96, !PT ;  /* 0x00000023250d7c12 */ /* 0x000fce000f8e9642 */
.L_x_4041:
[----:B------:R-:W-:Y:S05]  /*3200*/  BSYNC B1 ;  /* 0x0000000000017941 */ /* 0x000fea0003800000 */
.L_x_4040:
[----:B------:R-:W-:Y:S01]  /*3210*/  I2FP.F32.U32 R36, R53 ;  /* 0x0000003500247245 */ /* 0x000fe20000201000 */
[----:B------:R-:W-:Y:S01]  /*3220*/  HADD2.F32 R38, -RZ, R38.H1_H1 ;  /* 0x30000026ff267230 */ /* 0x000fe20000004100 */
[----:B------:R-:W-:Y:S01]  /*3230*/  ISETP.NE.AND P5, PT, R15, 0x1, PT ;  /* 0x000000010f00780c */ /* 0x000fe20003fa5270 */
[----:B------:R-:W-:Y:S02]  /*3240*/  BSSY B1, `(.L_x_4044) ;  /* 0x0000013000017945 */ /* 0x000fe40003800000 */
[----:B------:R-:W-:Y:S01]  /*3250*/  FFMA.FTZ R36, R36, R62, 1.1641532182693481445e-10 ;  /* 0x2f00000024247423 */ /* 0x000fe2000001003e */
[----:B------:R-:W-:-:S04]  /*3260*/  FMUL.FTZ R38, R38, R68 ;  /* 0x0000004426267220 */ /* 0x000fc80000410000 */
[----:B------:R-:W-:Y:S01]  /*3270*/  FMUL.FTZ R38, R38, R73 ;  /* 0x0000004926267220 */ /* 0x000fe20000410000 */
[----:B------:R-:W-:Y:S01]  /*3280*/  FSETP.GTU.FTZ.AND P4, PT, R36, R78, PT ;  /* 0x0000004e2400720b */ /* 0x000fe20003f9c000 */
[----:B------:R-:W-:-:S03]  /*3290*/  @P0 HADD2.F32 R36, -RZ, R34.H1_H1 ;  /* 0x30000022ff240230 */ /* 0x000fc60000004100 */
        /* <DEDUP_REMOVED lines=12> */
.L_x_4045:
[----:B------:R-:W-:-:S07]  /*3360*/  IMAD.MOV.U32 R38, RZ, RZ, R17 ;  /* 0x000000ffff267224 */ /* 0x000fce00078e0011 */
.L_x_4046:
[----:B------:R-:W-:Y:S05]  /*3370*/  BSYNC B1 ;  /* 0x0000000000017941 */ /* 0x000fea0003800000 */
.L_x_4044:
        /* <DEDUP_REMOVED lines=16> */
.L_x_4050:
[----:B------:R-:W-:Y:S05]  /*3480*/  BSYNC B2 ;  /* 0x0000000000027941 */ /* 0x000fea0003800000 */
.L_x_4049:
        /* <DEDUP_REMOVED lines=40> */
[----:B------:R-:W-:-:S03]  /*3710*/  IMAD.WIDE.U32 R36, R13, -0x326172a9, RZ ;  /* 0xcd9e8d570d247825 */ /* 0x000fc600078e00ff */
[----:B------:R-:W-:Y:S01]  /*3720*/  MOV R17, R36 ;  /* 0x0000002400117202 */ /* 0x000fe20000000f00 */
[----:B------:R-:W-:Y:S01]  /*3730*/  IMAD.MOV.U32 R36, RZ, RZ, RZ ;  /* 0x000000ffff247224 */ /* 0x000fe200078e00ff */
[----:B------:R-:W-:-:S07]  /*3740*/  LOP3.LUT R13, R37, UR35, R66, 0x96, !PT ;  /* 0x00000023250d7c12 */ /* 0x000fce000f8e9642 */
.L_x_4048:
[----:B------:R-:W-:Y:S05]  /*3750*/  BSYNC B1 ;  /* 0x0000000000017941 */ /* 0x000fea0003800000 */
.L_x_4047:
        /* <DEDUP_REMOVED lines=21> */
.L_x_4052:
[----:B------:R-:W-:-:S07]  /*38b0*/  MOV R38, R17 ;  /* 0x0000001100267202 */ /* 0x000fce0000000f00 */
.L_x_4053:
[----:B------:R-:W-:Y:S05]  /*38c0*/  BSYNC B1 ;  /* 0x0000000000017941 */ /* 0x000fea0003800000 */
.L_x_4051:
        /* <DEDUP_REMOVED lines=18> */
.L_x_4057:
[----:B------:R-:W-:Y:S05]  /*39f0*/  BSYNC B2 ;  /* 0x0000000000027941 */ /* 0x000fea0003800000 */
.L_x_4056:
        /* <DEDUP_REMOVED lines=44> */
.L_x_4055:
[----:B------:R-:W-:Y:S05]  /*3cc0*/  BSYNC B1 ;  /* 0x0000000000017941 */ /* 0x000fea0003800000 */
.L_x_4054:
[----:B------:R-:W-:Y:S01]  /*3cd0*/  I2FP.F32.U32 R36, R38 ;  /* 0x0000002600247245 */ /* 0x000fe20000201000 */
[----:B------:R-:W-:Y:S01]  /*3ce0*/  HADD2.F32 R39, -RZ, R39.H1_H1 ;  /* 0x30000027ff277230 */ /* 0x000fe20000004100 */
[----:B------:R-:W-:Y:S01]  /*3cf0*/  F2FP.F16.F32.PACK_AB R38, R53, R46 ;  /* 0x0000002e3526723e */ /* 0x000fe200000000ff */
[----:B------:R-:W-:Y:S02]  /*3d00*/  @P0 HADD2.F32 R37, -RZ, R35.H1_H1 ;  /* 0x30000023ff250230 */ /* 0x000fe40000004100 */
[----:B------:R-:W-:Y:S01]  /*3d10*/  FFMA.FTZ R36, R36, R62, 1.1641532182693481445e-10 ;  /* 0x2f00000024247423 */ /* 0x000fe2000001003e */
[----:B------:R-:W-:-:S04]  /*3d20*/  FMUL.FTZ R39, R39, R68 ;  /* 0x0000004427277220 */ /* 0x000fc80000410000 */
[----:B------:R-:W-:Y:S01]  /*3d30*/  FMUL.FTZ R39, R39, R73 ;  /* 0x0000004927277220 */ /* 0x000fe20000410000 */
[----:B------:R-:W-:Y:S02]  /*3d40*/  FSETP.GTU.FTZ.AND P6, PT, R36, R78, PT ;  /* 0x0000004e2400720b */ /* 0x000fe40003fdc000 */
[----:B------:R-:W-:Y:S02]  /*3d50*/  F2FP.F16.F32.PACK_AB R36, R29, R22 ;  /* 0x000000161d24723e */ /* 0x000fe400000000ff */
[----:B------:R-:W-:Y:S02]  /*3d60*/  FSEL R62, R39, RZ, !P6 ;  /* 0x000000ff273e7208 */ /* 0x000fe40007000000 */
[----:B------:R-:W-:Y:S02]  /*3d70*/  SEL R73, RZ, 0x1, P2 ;  /* 0x00000001ff497807 */ /* 0x000fe40001000000 */
[----:B------:R-:W-:Y:S01]  /*3d80*/  SEL R76, RZ, 0x1000000, P6 ;  /* 0x01000000ff4c7807 */ /* 0x000fe20003000000 */
[----:B------:R-:W-:Y:S01]  /*3d90*/  @P0 FADD.FTZ R62, R37, R62 ;  /* 0x0000003e253e0221 */ /* 0x000fe20000010000 */
[----:B------:R-:W-:-:S02]  /*3da0*/  LEA R66, P0, R21, UR12, 0x4 ;  /* 0x0000000c15427c11 */ /* 0x000fc4000f8020ff */
[----:B------:R-:W-:Y:S02]  /*3db0*/  F2FP.F16.F32.PACK_AB R37, R45, R30 ;  /* 0x0000001e2d25723e */ /* 0x000fe400000000ff */
[----:B------:R-:W-:Y:S02]  /*3dc0*/  LEA.HI.X R67, R21, UR13, RZ, 0x4, P0 ;  /* 0x0000000d15437c11 */ /* 0x000fe400080f24ff */
[----:B------:R-:W-:Y:S02]  /*3dd0*/  ISETP.NE.AND P0, PT, R72, RZ, PT ;  /* 0x000000ff4800720c */ /* 0x000fe40003f05270 */
[----:B------:R-:W-:Y:S02]  /*3de0*/  F2FP.F16.F32.PACK_AB R39, R62, R54 ;  /* 0x000000363e27723e */ /* 0x000fe400000000ff */
[----:B------:R-:W-:Y:S02]  /*3df0*/  SEL R72, RZ, 0x10000, P5 ;  /* 0x00010000ff487807 */ /* 0x000fe40002800000 */
        /* <DEDUP_REMOVED lines=9> */
[----:B------:R-:W-:-:S03]  /*3e90*/  LOP3.LUT R37, R37, R71, R72, 0xfe, !PT ;  /* 0x0000004725257212 */ /* 0x000fc600078efe48 */
[----:B------:R-:W-:-:S04]  /*3ea0*/  IMAD.WIDE.U32 R66, R66, 0x100, RZ ;  /* 0x0000010042427825 */ /* 0x000fc800078e00ff */
[----:B------:R-:W-:Y:S01]  /*3eb0*/  VIADD R71, R21, 0x100 ;  /* 0x0000010015477836 */ /* 0x000fe20000000000 */
[----:B------:R-:W-:Y:S02]  /*3ec0*/  LOP3.LUT R39, R67, R37, R39, 0xfe, !PT ;  /* 0x0000002543277212 */ /* 0x000fe400078efe27 */
[----:B------:R-:W-:Y:S02]  /*3ed0*/  LOP3.LUT R36, R66, R36, R38, 0xfe, !PT ;  /* 0x0000002442247212 */ /* 0x000fe400078efe26 */
[----:B------:R-:W-:-:S04]  /*3ee0*/  SEL R37, RZ, 0x1, P0 ;  /* 0x00000001ff257807 */ /* 0x000fc80000000000 */
[----:B------:R-:W-:Y:S02]  /*3ef0*/  LOP3.LUT R38, R36, R37, RZ, 0xfc, !PT ;  /* 0x0000002524267212 */ /* 0x000fe400078efcff */
[----:B------:R-:W-:-:S04]  /*3f00*/  LEA R36, P0, R21, UR14, 0x3 ;  /* 0x0000000e15247c11 */ /* 0x000fc8000f8018ff */
[----:B------:R-:W-:-:S05]  /*3f10*/  LEA.HI.X R37, R21, UR15, RZ, 0x3, P0 ;  /* 0x0000000f15257c11 */ /* 0x000fca00080f1cff */
[----:B------:R0:W-:Y:S04]  /*3f20*/  STG.E.64 desc[UR4][R36.64], R38 ;  /* 0x0000002624007986 */ /* 0x0001e8000c101b04 */
.L_x_4001:
[----:B------:R-:W-:Y:S05]  /*3f30*/  BSYNC B0 ;  /* 0x0000000000007941 */ /* 0x000fea0003800000 */
.L_x_4000:
        /* <DEDUP_REMOVED lines=23> */
.L_x_4061:
[----:B------:R-:W-:-:S07]  /*40b0*/  MOV R24, R17 ;  /* 0x0000001100187202 */ /* 0x000fce0000000f00 */
.L_x_4062:
[----:B------:R-:W-:Y:S05]  /*40c0*/  BSYNC B1 ;  /* 0x0000000000017941 */ /* 0x000fea0003800000 */
.L_x_4060:
        /* <DEDUP_REMOVED lines=16> */
.L_x_4066:
[----:B------:R-:W-:Y:S05]  /*41d0*/  BSYNC B2 ;  /* 0x0000000000027941 */ /* 0x000fea0003800000 */
.L_x_4065:
        /* <DEDUP_REMOVED lines=44> */
.L_x_4064:
[----:B------:R-:W-:Y:S05]  /*44a0*/  BSYNC B1 ;  /* 0x0000000000017941 */ /* 0x000fea0003800000 */
.L_x_4063:
        /* <DEDUP_REMOVED lines=10> */
[----:B-1----:R-:W-:-:S04]  /*4550*/  FSETP.GTU.FTZ.AND P2, PT, R24, R48, PT ;  /* 0x000000301800720b */ /* 0x002fc80003f5c000 */
[----:B------:R-:W-:Y:S01]  /*4560*/  FSEL R24, R15, RZ, !P2 ;  /* 0x000000ff0f187208 */ /* 0x000fe20005000000 */
[----:B------:R-:W-:Y:S01]  /*4570*/  @P0 HADD2.F32 R15, -RZ, R32.H0_H0 ;  /* 0x20000020ff0f0230 */ /* 0x000fe20000004100 */
[----:B------:R-:W-:-:S04]  /*4580*/  P2R R73, PR, RZ, 0x4 ;  /* 0x00000004ff497803 */ /* 0x000fc80000000000 */
        /* <DEDUP_REMOVED lines=11> */
.L_x_4068:
[----:B------:R-:W-:-:S07]  /*4640*/  MOV R31, R17 ;  /* 0x00000011001f7202 */ /* 0x000fce0000000f00 */
.L_x_4069:
[----:B------:R-:W-:Y:S05]  /*4650*/  BSYNC B1 ;  /* 0x0000000000017941 */ /* 0x000fea0003800000 */
.L_x_4067:
        /* <DEDUP_REMOVED lines=16> */
.L_x_4073:
[----:B------:R-:W-:Y:S05]  /*4760*/  BSYNC B2 ;  /* 0x0000000000027941 */ /* 0x000fea0003800000 */
.L_x_4072:
        /* <DEDUP_REMOVED lines=44> */
.L_x_4071:
[----:B------:R-:W-:Y:S05]  /*4a30*/  BSYNC B1 ;  /* 0x0000000000017941 */ /* 0x000fea0003800000 */
.L_x_4070:
[----:B------:R-:W-:Y:S01]  /*4a40*/  I2FP.F32.U32 R40, R31 ;  /* 0x0000001f00287245 */ /* 0x000fe20000201000 */
[----:B------:R-:W-:Y:S01]  /*4a50*/  HADD2.F32 R31, -RZ, R36.H1_H1 ;  /* 0x30000024ff1f7230 */ /* 0x000fe20000004100 */
[----:B------:R-:W-:Y:S01]  /*4a60*/  BSSY B1, `(.L_x_4074) ;  /* 0x0000015000017945 */ /* 0x000fe20003800000 */
[----:B------:R-:W-:Y:S02]  /*4a70*/  @P0 HADD2.F32 R36, -RZ, R32.H1_H1 ;  /* 0x30000020ff240230 */ /* 0x000fe40000004100 */
[----:B------:R-:W-:Y:S01]  /*4a80*/  FFMA.FTZ R40, R40, R63, 1.1641532182693481445e-10 ;  /* 0x2f00000028287423 */ /* 0x000fe2000001003f */
[----:B------:R-:W-:-:S04]  /*4a90*/  FMUL.FTZ R31, R31, R68 ;  /* 0x000000441f1f7220 */ /* 0x000fc80000410000 */
[----:B------:R-:W-:Y:S01]  /*4aa0*/  FMUL.FTZ R31, R31, R47 ;  /* 0x0000002f1f1f7220 */ /* 0x000fe20000410000 */
[----:B------:R-:W-:Y:S01]  /*4ab0*/  FSETP.GTU.FTZ.AND P1, PT, R40, R48, PT ;  /* 0x000000302800720b */ /* 0x000fe20003f3c000 */
[----:B------:R-:W-:-:S03]  /*4ac0*/  VIADD R47, R15, 0x1 ;  /* 0x000000010f2f7836 */ /* 0x000fc60000000000 */
[----:B------:R-:W-:Y:S02]  /*4ad0*/  P2R R72, PR, RZ, 0x2 ;  /* 0x00000002ff487803 */ /* 0x000fe40000000000 */
[----:B------:R-:W-:Y:S02]  /*4ae0*/  FSEL R31, R31, RZ, !P1 ;  /* 0x000000ff1f1f7208 */ /* 0x000fe40004800000 */
[----:B------:R-:W-:-:S03]  /*4af0*/  ISETP.NE.AND P1, PT, R15, 0x1, PT ;  /* 0x000000010f00780c */ /* 0x000fc60003f25270 */
[----:B------:R-:W-:-:S10]  /*4b00*/  @P0 FADD.FTZ R31, R36, R31 ;  /* 0x0000001f241f0221 */ /* 0x000fd40000010000 */
        /* <DEDUP_REMOVED lines=9> */
.L_x_4075:
[----:B------:R-:W-:-:S07]  /*4ba0*/  IMAD.MOV.U32 R36, RZ, RZ, R17 ;  /* 0x000000ffff247224 */ /* 0x000fce00078e0011 */
.L_x_4076:
[----:B------:R-:W-:Y:S05]  /*4bb0*/  BSYNC B1 ;  /* 0x0000000000017941 */ /* 0x000fea0003800000 */
.L_x_4074:
        /* <DEDUP_REMOVED lines=16> */
.L_x_4080:
[----:B------:R-:W-:Y:S05]  /*4cc0*/  BSYNC B2 ;  /* 0x0000000000027941 */ /* 0x000fea0003800000 */
.L_x_4079:
        /* <DEDUP_REMOVED lines=40> */
[----:B------:R-:W-:Y:S01]  /*4f50*/  IMAD.WIDE.U32 R76, R76, -0x326172a9, RZ ;  /* 0xcd9e8d574c4c7825 */ /* 0x000fe200078e00ff */
[----:B------:R-:W-:-:S03]  /*4f60*/  MOV R18, R66 ;  /* 0x0000004200127202 */ /* 0x000fc60000000f00 */
[----:B------:R-:W-:Y:S01]  /*4f70*/  IMAD.MOV.U32 R17, RZ, RZ, R76 ;  /* 0x000000ffff117224 */ /* 0x000fe200078e004c */
[----:B------:R-:W-:-:S07]  /*4f80*/  LOP3.LUT R13, R77, UR35, R78, 0x96, !PT ;  /* 0x000000234d0d7c12 */ /* 0x000fce000f8e964e */
.L_x_4078:
[----:B------:R-:W-:Y:S05]  /*4f90*/  BSYNC B1 ;  /* 0x0000000000017941 */ /* 0x000fea0003800000 */
.L_x_4077:
[----:B------:R-:W0:Y:S01]  /*4fa0*/  LDC R79, c[0x0][0x298] ;  /* 0x0000a600ff4f7b82 */ /* 0x000e220000000800 */
[----:B------:R-:W-:Y:S01]  /*4fb0*/  I2FP.F32.U32 R36, R36 ;  /* 0x0000002400247245 */ /* 0x000fe20000201000 */
[----:B------:R-:W-:Y:S01]  /*4fc0*/  HADD2.F32 R15, -RZ, R37.H0_H0 ;  /* 0x20000025ff0f7230 */ /* 0x000fe20000004100 */
[----:B------:R-:W-:Y:S01]  /*4fd0*/  ISETP.NE.AND P2, PT, R47, 0x1, PT ;  /* 0x000000012f00780c */ /* 0x000fe20003f45270 */
[----:B------:R-:W-:Y:S02]  /*4fe0*/  BSSY B1, `(.L_x_4081) ;  /* 0x0000014000017945 */ /* 0x000fe40003800000 */
[----:B------:R-:W-:Y:S01]  /*4ff0*/  FFMA.FTZ R36, R36, R63, 1.1641532182693481445e-10 ;  /* 0x2f00000024247423 */ /* 0x000fe2000001003f */
[----:B------:R-:W-:Y:S01]  /*5000*/  FMUL.FTZ R15, R15, R68 ;  /* 0x000000440f0f7220 */ /* 0x000fe20000410000 */
[----:B------:R-:W1:Y:S03]  /*5010*/  LDC R78, c[0x0][0x294] ;  /* 0x0000a500ff4e7b82 */ /* 0x000e660000000800 */
[----:B0-----:R-:W-:Y:S01]  /*5020*/  FMUL.FTZ R15, R15, R79 ;  /* 0x0000004f0f0f7220 */ /* 0x001fe20000410000 */
[----:B-1----:R-:W-:-:S04]  /*5030*/  FSETP.GTU.FTZ.AND P1, PT, R36, R78, PT ;  /* 0x0000004e2400720b */ /* 0x002fc80003f3c000 */
        /* <DEDUP_REMOVED lines=13> */
.L_x_4082:
[----:B------:R-:W-:-:S07]  /*5110*/  MOV R36, R17 ;  /* 0x0000001100247202 */ /* 0x000fce0000000f00 */
.L_x_4083:
[----:B------:R-:W-:Y:S05]  /*5120*/  BSYNC B1 ;  /* 0x0000000000017941 */ /* 0x000fea0003800000 */
.L_x_4081:
        /* <DEDUP_REMOVED lines=16> */
.L_x_4087:
[----:B------:R-:W-:Y:S05]  /*5230*/  BSYNC B2 ;  /* 0x0000000000027941 */ /* 0x000fea0003800000 */
.L_x_4086:
        /* <DEDUP_REMOVED lines=44> */
.L_x_4085:
[----:B------:R-:W-:Y:S05]  /*5500*/  BSYNC B1 ;  /* 0x0000000000017941 */ /* 0x000fea0003800000 */
.L_x_4084:
        /* <DEDUP_REMOVED lines=21> */
.L_x_4089:
[----:B------:R-:W-:-:S07]  /*5660*/  IMAD.MOV.U32 R48, RZ, RZ, R17 ;  /* 0x000000ffff307224 */ /* 0x000fce00078e0011 */
.L_x_4090:
[----:B------:R-:W-:Y:S05]  /*5670*/  BSYNC B1 ;  /* 0x0000000000017941 */ /* 0x000fea0003800000 */
.L_x_4088:
        /* <DEDUP_REMOVED lines=16> */
.L_x_4094:
[----:B------:R-:W-:Y:S05]  /*5780*/  BSYNC B2 ;  /* 0x0000000000027941 */ /* 0x000fea0003800000 */
.L_x_4093:
        /* <DEDUP_REMOVED lines=44> */
.L_x_4092:
[----:B------:R-:W-:Y:S05]  /*5a50*/  BSYNC B1 ;  /* 0x0000000000017941 */ /* 0x000fea0003800000 */
.L_x_4091:
        /* <DEDUP_REMOVED lines=21> */
.L_x_4096:
[----:B------:R-:W-:-:S07]  /*5bb0*/  MOV R55, R17 ;  /* 0x0000001100377202 */ /* 0x000fce0000000f00 */
.L_x_4097:
[----:B------:R-:W-:Y:S05]  /*5bc0*/  BSYNC B1 ;  /* 0x0000000000017941 */ /* 0x000fea0003800000 */
.L_x_4095:
        /* <DEDUP_REMOVED lines=16> */
.L_x_4101:
[----:B------:R-:W-:Y:S05]  /*5cd0*/  BSYNC B2 ;  /* 0x0000000000027941 */ /* 0x000fea0003800000 */
.L_x_4100:
        /* <DEDUP_REMOVED lines=44> */
.L_x_4099:
[----:B------:R-:W-:Y:S05]  /*5fa0*/  BSYNC B1 ;  /* 0x0000000000017941 */ /* 0x000fea0003800000 */
.L_x_4098:
        /* <DEDUP_REMOVED lines=21> */
.L_x_4103:
[----:B------:R-:W-:-:S07]  /*6100*/  IMAD.MOV.U32 R38, RZ, RZ, R17 ;  /* 0x000000ffff267224 */ /* 0x000fce00078e0011 */
.L_x_4104:
[----:B------:R-:W-:Y:S05]  /*6110*/  BSYNC B1 ;  /* 0x0000000000017941 */ /* 0x000fea0003800000 */
.L_x_4102:
        /* <DEDUP_REMOVED lines=16> */
.L_x_4108:
[----:B------:R-:W-:Y:S05]  /*6220*/  BSYNC B2 ;  /* 0x0000000000027941 */ /* 0x000fea0003800000 */
.L_x_4107:
        /* <DEDUP_REMOVED lines=44> */
.L_x_4106:
[----:B------:R-:W-:Y:S05]  /*64f0*/  BSYNC B1 ;  /* 0x0000000000017941 */ /* 0x000fea0003800000 */
.L_x_4105:
[----:B------:R-:W-:Y:S01]  /*6500*/  I2FP.F32.U32 R15, R38 ;  /* 0x00000026000f7245 */ /* 0x000fe20000201000 */
[----:B------:R-:W-:Y:S01]  /*6510*/  BSSY B1, `(.L_x_4109) ;  /* 0x0000015000017945 */ /* 0x000fe20003800000 */
[----:B------:R-:W-:-:S03]  /*6520*/  ISETP.NE.AND P6, PT, R36, 0x1, PT ;  /* 0x000000012400780c */ /* 0x000fc60003fc5270 */
[----:B------:R-:W-:-:S05]  /*6530*/  FFMA.FTZ R15, R15, R63, 1.1641532182693481445e-10 ;  /* 0x2f0000000f0f7423 */ /* 0x000fca000001003f */
[----:B------:R-:W-:Y:S01]  /*6540*/  FSETP.GTU.FTZ.AND P5, PT, R15, R78, PT ;  /* 0x0000004e0f00720b */ /* 0x000fe20003fbc000 */
[----:B------:R-:W-:-:S05]  /*6550*/  HADD2.F32 R15, -RZ, R39.H0_H0 ;  /* 0x20000027ff0f7230 */ /* 0x000fca0000004100 */
[----:B------:R-:W-:-:S04]  /*6560*/  FMUL.FTZ R15, R15, R68 ;  /* 0x000000440f0f7220 */ /* 0x000fc80000410000 */
[----:B------:R-:W-:-:S05]  /*6570*/  FMUL.FTZ R15, R15, R79 ;  /* 0x0000004f0f0f7220 */ /* 0x000fca0000410000 */
        /* <DEDUP_REMOVED lines=13> */
.L_x_4110:
[----:B------:R-:W-:-:S07]  /*6650*/  MOV R38, R17 ;  /* 0x0000001100267202 */ /* 0x000fce0000000f00 */
.L_x_4111:
[----:B------:R-:W-:Y:S05]  /*6660*/  BSYNC B1 ;  /* 0x0000000000017941 */ /* 0x000fea0003800000 */
.L_x_4109:
        /* <DEDUP_REMOVED lines=18> */
.L_x_4115:
[----:B------:R-:W-:Y:S05]  /*6790*/  BSYNC B2 ;  /* 0x0000000000027941 */ /* 0x000fea0003800000 */
.L_x_4114:
        /* <DEDUP_REMOVED lines=42> */
[----:B------:R-:W-:Y:S02]  /*6a40*/  LOP3.LUT R13, R37, UR35, R66, 0x96, !PT ;  /* 0x00000023250d7c12 */ /* 0x000fe4000f8e9642 */
[----:B------:R-:W-:-:S07]  /*6a50*/  MOV R17, R36 ;  /* 0x0000002400117202 */ /* 0x000fce0000000f00 */
.L_x_4113:
[----:B------:R-:W-:Y:S05]  /*6a60*/  BSYNC B1 ;  /* 0x0000000000017941 */ /* 0x000fea0003800000 */
.L_x_4112:
[----:B------:R-:W-:Y:S01]  /*6a70*/  I2FP.F32.U32 R36, R38 ;  /* 0x0000002600247245 */ /* 0x000fe20000201000 */
[----:B------:R-:W-:Y:S01]  /*6a80*/  HADD2.F32 R39, -RZ, R39.H1_H1 ;  /* 0x30000027ff277230 */ /* 0x000fe20000004100 */
[----:B------:R-:W-:Y:S02]  /*6a90*/  F2FP.F16.F32.PACK_AB R38, R55, R48 ;  /* 0x000000303726723e */ /* 0x000fe400000000ff */
[----:B------:R-:W-:Y:S01]  /*6aa0*/  F2FP.F16.F32.PACK_AB R37, R47, R40 ;  /* 0x000000282f25723e */ /* 0x000fe200000000ff */
[----:B------:R-:W-:Y:S01]  /*6ab0*/  FFMA.FTZ R36, R36, R63, 1.1641532182693481445e-10 ;  /* 0x2f00000024247423 */ /* 0x000fe2000001003f */
[----:B------:R-:W-:-:S04]  /*6ac0*/  FMUL.FTZ R39, R39, R68 ;  /* 0x0000004427277220 */ /* 0x000fc80000410000 */
[----:B------:R-:W-:Y:S01]  /*6ad0*/  FMUL.FTZ R39, R39, R79 ;  /* 0x0000004f27277220 */ /* 0x000fe20000410000 */
[----:B------:R-:W-:Y:S01]  /*6ae0*/  FSETP.GTU.FTZ.AND P6, PT, R36, R78, PT ;  /* 0x0000004e2400720b */ /* 0x000fe20003fdc000 */
[----:B------:R-:W-:-:S03]  /*6af0*/  @P0 HADD2.F32 R36, -RZ, R35.H1_H1 ;  /* 0x30000023ff240230 */ /* 0x000fc60000004100 */
[----:B------:R-:W-:Y:S02]  /*6b00*/  FSEL R63, R39, RZ, !P6 ;  /* 0x000000ff273f7208 */ /* 0x000fe40007000000 */
[----:B------:R-:W-:-:S03]  /*6b10*/  SEL R76, RZ, 0x1000000, P6 ;  /* 0x01000000ff4c7807 */ /* 0x000fc60003000000 */
[----:B------:R-:W-:Y:S01]  /*6b20*/  @P0 FADD.FTZ R63, R36, R63 ;  /* 0x0000003f243f0221 */ /* 0x000fe20000010000 */
[----:B------:R-:W-:Y:S02]  /*6b30*/  LEA R66, P0, R71, UR12, 0x4 ;  /* 0x0000000c47427c11 */ /* 0x000fe4000f8020ff */
[----:B------:R-:W-:Y:S02]  /*6b40*/  F2FP.F16.F32.PACK_AB R36, R31, R24 ;  /* 0x000000181f24723e */ /* 0x000fe400000000ff */
[----:B------:R-:W-:Y:S02]  /*6b50*/  LEA.HI.X R67, R71, UR13, RZ, 0x4, P0 ;  /* 0x0000000d47437c11 */ /* 0x000fe400080f24ff */
[----:B------:R-:W-:Y:S02]  /*6b60*/  ISETP.NE.AND P0, PT, R73, RZ, PT ;  /* 0x000000ff4900720c */ /* 0x000fe40003f05270 */
[----:B------:R-:W-:Y:S02]  /*6b70*/  F2FP.F16.F32.PACK_AB R39, R63, R56 ;  /* 0x000000383f27723e */ /* 0x000fe400000000ff */
        /* <DEDUP_REMOVED lines=21> */
.L_x_4059:
[----:B------:R-:W-:Y:S05]  /*6cd0*/  BSYNC B0 ;  /* 0x0000000000007941 */ /* 0x000fea0003800000 */
.L_x_4058:
        /* <DEDUP_REMOVED lines=21> */
[----:B------:R-:W-:Y:S01]  /*6e30*/  MOV R26, R18 ;  /* 0x00000012001a7202 */ /* 0x000fe20000000f00 */
[----:B------:R-:W-:Y:S06]  /*6e40*/  BRA `(.L_x_4120) ;  /* 0x0000000000047947 */ /* 0x000fec0003800000 */
.L_x_4119:
[----:B------:R-:W-:-:S07]  /*6e50*/  IMAD.MOV.U32 R26, RZ, RZ, R17 ;  /* 0x000000ffff1a7224 */ /* 0x000fce00078e0011 */
.L_x_4120:
[----:B------:R-:W-:Y:S05]  /*6e60*/  BSYNC B1 ;  /* 0x0000000000017941 */ /* 0x000fea0003800000 */
.L_x_4118:
        /* <DEDUP_REMOVED lines=8> */
[----:B------:R-:W-:-:S04]  /*6ef0*/  IADD3 R4, R4, 0x1, RZ ;  /* 0x0000000104047810 */ /* 0x000fc80007ffe0ff */
[----:B------:R-:W-:-:S13]  /*6f00*/  ISETP.NE.AND P1, PT, R4, RZ, PT ;  /* 0x000000ff0400720c */ /* 0x000fda0003f25270 */
[----:B------:R-:W-:Y:S01]  /*6f10*/  @!P1 VIADD R2, R2, 0x1 ;  /* 0x0000000102029836 */ /* 0x000fe20000000000 */
[----:B------:R-:W-:Y:S01]  /*6f20*/  @!P1 IADD3 R13, R19, 0x1, RZ ;  /* 0x00000001130d9810 */ /* 0x000fe20007ffe0ff */
[----:B------:R-:W-:-:S03]  /*6f30*/  @!P1 IMAD.MOV.U32 R4, RZ, RZ, RZ ;  /* 0x000000ffff049224 */ /* 0x000fc600078e00ff */
[----:B------:R-:W-:-:S13]  /*6f40*/  ISETP.NE.AND P2, PT, R2, RZ, !P1 ;  /* 0x000000ff0200720c */ /* 0x000fda0004f45270 */
[----:B------:R-:W-:-:S04]  /*6f50*/  @P2 IADD3 R13, R19, RZ, RZ ;  /* 0x000000ff130d2210 */ /* 0x000fc80007ffe0ff */
[----:B------:R-:W-:-:S07]  /*6f60*/  @!P1 MOV R19, R13 ;  /* 0x0000000d00139202 */ /* 0x000fce0000000f00 */
.L_x_4124:
[----:B------:R-:W-:Y:S05]  /*6f70*/  BSYNC B2 ;  /* 0x0000000000027941 */ /* 0x000fea0003800000 */
.L_x_4123:
        /* <DEDUP_REMOVED lines=44> */
.L_x_4122:
[----:B------:R-:W-:Y:S05]  /*7240*/  BSYNC B1 ;  /* 0x0000000000017941 */ /* 0x000fea0003800000 */
.L_x_4121:
[----:B------:R-:W0:Y:S01]  /*7250*/  LDC R50, c[0x0][0x298] ;  /* 0x0000a600ff327b82 */ /* 0x000e220000000800 */
[----:B------:R-:W-:Y:S01]  /*7260*/  I2FP.F32.U32 R15, R26 ;  /* 0x0000001a000f7245 */ /* 0x000fe20000201000 */
[----:B-----5:R-:W-:Y:S01]  /*7270*/  HADD2.F32 R41, -RZ, R36.H0_H0 ;  /* 0x20000024ff297230 */ /* 0x020fe20000004100 */
[----:B------:R-:W-:Y:S01]  /*7280*/  MOV R64, 0x2f800000 ;  /* 0x2f80000000407802 */ /* 0x000fe20000000f00 */
[----:B------:R-:W-:Y:S01]  /*7290*/  BSSY B1, `(.L_x_4125) ;  /* 0x0000016000017945 */ /* 0x000fe20003800000 */
[----:B------:R-:W-:Y:S02]  /*72a0*/  ISETP.NE.AND P1, PT, R42, 0x1, PT ;  /* 0x000000012a00780c */ /* 0x000fe40003f25270 */
        /* <DEDUP_REMOVED lines=14> */
[----:B------:R-:W-:Y:S02]  /*7390*/  ISETP.NE.AND P1, PT, R42, 0x3, PT ;  /* 0x000000032a00780c */ /* 0x000fe40003f25270 */
[----:B------:R-:W-:-:S11]  /*73a0*/  MOV R41, R13 ;  /* 0x0000000d00297202 */ /* 0x000fd60000000f00 */
[----:B------:R-:W-:Y:S05]  /*73b0*/  @P1 BRA `(.L_x_4127) ;  /* 0x00000000000c1947 */ /* 0x000fea0003800000 */
[----:B------:R-:W-:Y:S01]  /*73c0*/  IMAD.MOV.U32 R41, RZ, RZ, R18 ;  /* 0x000000ffff297224 */ /* 0x000fe200078e0012 */
[----:B------:R-:W-:Y:S06]  /*73d0*/  BRA `(.L_x_4127) ;  /* 0x0000000000047947 */ /* 0x000fec0003800000 */
.L_x_4126:
[----:B------:R-:W-:-:S07]  /*73e0*/  MOV R41, R17 ;  /* 0x0000001100297202 */ /* 0x000fce0000000f00 */
.L_x_4127:
[----:B------:R-:W-:Y:S05]  /*73f0*/  BSYNC B1 ;  /* 0x0000000000017941 */ /* 0x000fea0003800000 */
.L_x_4125:
        /* <DEDUP_REMOVED lines=10> */
[----:B------:R-:W-:Y:S02]  /*74a0*/  @!P1 IADD3 R2, R2, 0x1, RZ ;  /* 0x0000000102029810 */ /* 0x000fe40007ffe0ff */
[----:B------:R-:W-:Y:S02]  /*74b0*/  @!P1 IADD3 R13, R19, 0x1, RZ ;  /* 0x00000001130d9810 */ /* 0x000fe40007ffe0ff */
[----:B------:R-:W-:Y:S02]  /*74c0*/  ISETP.NE.AND P2, PT, R2, RZ, !P1 ;  /* 0x000000ff0200720c */ /* 0x000fe40004f45270 */
[----:B------:R-:W-:-:S11]  /*74d0*/  @!P1 MOV R4, RZ ;  /* 0x000000ff00049202 */ /* 0x000fd60000000f00 */
[----:B------:R-:W-:-:S05]  /*74e0*/  @P2 IMAD.MOV R13, RZ, RZ, R19 ;  /* 0x000000ffff0d2224 */ /* 0x000fca00078e0213 */
[----:B------:R-:W-:-:S07]  /*74f0*/  @!P1 MOV R19, R13 ;  /* 0x0000000d00139202 */ /* 0x000fce0000000f00 */
.L_x_4131:
[----:B------:R-:W-:Y:S05]  /*7500*/  BSYNC B2 ;  /* 0x0000000000027941 */ /* 0x000fea0003800000 */
.L_x_4130:
        /* <DEDUP_REMOVED lines=38> */
[----:B------:R-:W-:-:S03]  /*7770*/  HFMA2.MMA R15, -RZ, RZ, 0, 0 ;  /* 0x00000000ff0f7435 */ /* 0x000fc600000001ff */
[----:B------:R-:W-:Y:S01]  /*7780*/  LOP3.LUT R14, R67, UR36, R14, 0x96, !PT ;  /* 0x00000024430e7c12 */ /* 0x000fe2000f8e960e */
[----:B------:R-:W-:Y:S01]  /*7790*/  IMAD.WIDE.U32 R76, R76, -0x326172a9, RZ ;  /* 0xcd9e8d574c4c7825 */ /* 0x000fe200078e00ff */
[----:B------:R-:W-:-:S03]  /*77a0*/  MOV R18, R66 ;  /* 0x0000004200127202 */ /* 0x000fc60000000f00 */
[----:B------:R-:W-:Y:S01]  /*77b0*/  IMAD.MOV.U32 R17, RZ, RZ, R76 ;  /* 0x000000ffff117224 */ /* 0x000fe200078e004c */
[----:B------:R-:W-:-:S07]  /*77c0*/  LOP3.LUT R13, R77, UR35, R78, 0x96, !PT ;  /* 0x000000234d0d7c12 */ /* 0x000fce000f8e964e */
.L_x_4129:
[----:B------:R-:W-:Y:S05]  /*77d0*/  BSYNC B1 ;  /* 0x0000000000017941 */ /* 0x000fea0003800000 */
.L_x_4128:
[----:B------:R-:W-:Y:S01]  /*77e0*/  I2FP.F32.U32 R41, R41 ;  /* 0x0000002900297245 */ /* 0x000fe20000201000 */
[----:B------:R-:W-:Y:S01]  /*77f0*/  HADD2.F32 R49, -RZ, R36.H1_H1 ;  /* 0x30000024ff317230 */ /* 0x000fe20000004100 */
[----:B------:R-:W-:Y:S01]  /*7800*/  BSSY B1, `(.L_x_4132) ;  /* 0x0000015000017945 */ /* 0x000fe20003800000 */
[----:B------:R-:W-:Y:S02]  /*7810*/  @P0 HADD2.F32 R36, -RZ, R32.H1_H1 ;  /* 0x30000020ff240230 */ /* 0x000fe40000004100 */
[----:B------:R-:W-:Y:S01]  /*7820*/  FFMA.FTZ R41, R41, R64, 1.1641532182693481445e-10 ;  /* 0x2f00000029297423 */ /* 0x000fe20000010040 */
[----:B------:R-:W-:-:S04]  /*7830*/  FMUL.FTZ R49, R49, R68 ;  /* 0x0000004431317220 */ /* 0x000fc80000410000 */
[----:B------:R-:W-:Y:S01]  /*7840*/  FMUL.FTZ R49, R49, R50 ;  /* 0x0000003231317220 */ /* 0x000fe20000410000 */
[----:B------:R-:W-:-:S04]  /*7850*/  FSETP.GTU.FTZ.AND P1, PT, R41, R57, PT ;  /* 0x000000392900720b */ /* 0x000fc80003f3c000 */
[----:B------:R-:W-:Y:S02]  /*7860*/  P2R R72, PR, RZ, 0x2 ;  /* 0x00000002ff487803 */ /* 0x000fe40000000000 */
[----:B------:R-:W-:Y:S01]  /*7870*/  FSEL R41, R49, RZ, !P1 ;  /* 0x000000ff31297208 */ /* 0x000fe20004800000 */
[C---:B------:R-:W-:Y:S01]  /*7880*/  VIADD R49, R15.reuse, 0x1 ;  /* 0x000000010f317836 */ /* 0x040fe20000000000 */
[----:B------:R-:W-:-:S03]  /*7890*/  ISETP.NE.AND P1, PT, R15, 0x1, PT ;  /* 0x000000010f00780c */ /* 0x000fc60003f25270 */
[----:B------:R-:W-:-:S10]  /*78a0*/  @P0 FADD.FTZ R41, R36, R41 ;  /* 0x0000002924290221 */ /* 0x000fd40000010000 */
[----:B------:R-:W-:Y:S05]  /*78b0*/  @!P1 BRA `(.L_x_4133) ;  /* 0x0000000000209947 */ /* 0x000fea0003800000 */
        /* <DEDUP_REMOVED lines=8> */
.L_x_4133:
[----:B------:R-:W-:-:S07]  /*7940*/  MOV R36, R17 ;  /* 0x0000001100247202 */ /* 0x000fce0000000f00 */
.L_x_4134:
[----:B------:R-:W-:Y:S05]  /*7950*/  BSYNC B1 ;  /* 0x0000000000017941 */ /* 0x000fea0003800000 */
.L_x_4132:
        /* <DEDUP_REMOVED lines=16> */
.L_x_4138:
[----:B------:R-:W-:Y:S05]  /*7a60*/  BSYNC B2 ;  /* 0x0000000000027941 */ /* 0x000fea0003800000 */
.L_x_4137:
        /* <DEDUP_REMOVED lines=44> */
.L_x_4136:
[----:B------:R-:W-:Y:S05]  /*7d30*/  BSYNC B1 ;  /* 0x0000000000017941 */ /* 0x000fea0003800000 */
.L_x_4135:
        /* <DEDUP_REMOVED lines=23> */
.L_x_4140:
[----:B------:R-:W-:-:S07]  /*7eb0*/  MOV R36, R17 ;  /* 0x0000001100247202 */ /* 0x000fce0000000f00 */
.L_x_4141:
[----:B------:R-:W-:Y:S05]  /*7ec0*/  BSYNC B1 ;  /* 0x0000000000017941 */ /* 0x000fea0003800000 */
.L_x_4139:
        /* <DEDUP_REMOVED lines=16> */
.L_x_4145:
[----:B------:R-:W-:Y:S05]  /*7fd0*/  BSYNC B2 ;  /* 0x0000000000027941 */ /* 0x000fea0003800000 */
.L_x_4144:
        /* <DEDUP_REMOVED lines=42> */
[----:B------:R-:W-:Y:S02]  /*8280*/  LOP3.LUT R13, R67, UR35, R76, 0x96, !PT ;  /* 0x00000023430d7c12 */ /* 0x000fe4000f8e964c */
[----:B------:R-:W-:-:S07]  /*8290*/  MOV R17, R66 ;  /* 0x0000004200117202 */ /* 0x000fce0000000f00 */
.L_x_4143:
[----:B------:R-:W-:Y:S05]  /*82a0*/  BSYNC B1 ;  /* 0x0000000000017941 */ /* 0x000fea0003800000 */
.L_x_4142:
        /* <DEDUP_REMOVED lines=21> */
.L_x_4147:
[----:B------:R-:W-:-:S07]  /*8400*/  MOV R50, R17 ;  /* 0x0000001100327202 */ /* 0x000fce0000000f00 */
.L_x_4148:
[----:B------:R-:W-:Y:S05]  /*8410*/  BSYNC B1 ;  /* 0x0000000000017941 */ /* 0x000fea0003800000 */
.L_x_4146:
        /* <DEDUP_REMOVED lines=16> */
.L_x_4152:
[----:B------:R-:W-:Y:S05]  /*8520*/  BSYNC B2 ;  /* 0x0000000000027941 */ /* 0x000fea0003800000 */
.L_x_4151:
        /* <DEDUP_REMOVED lines=42> */
[----:B------:R-:W-:Y:S01]  /*87d0*/  HFMA2.MMA R36, -RZ, RZ, 0, 0 ;  /* 0x00000000ff247435 */ /* 0x000fe200000001ff */
[----:B------:R-:W-:-:S10]  /*87e0*/  LOP3.LUT R13, R37, UR35, R66, 0x96, !PT ;  /* 0x00000023250d7c12 */ /* 0x000fd4000f8e9642 */
.L_x_4150:
[----:B------:R-:W-:Y:S05]  /*87f0*/  BSYNC B1 ;  /* 0x0000000000017941 */ /* 0x000fea0003800000 */
.L_x_4149:
        /* <DEDUP_REMOVED lines=21> */
.L_x_4154:
[----:B------:R-:W-:-:S07]  /*8950*/  MOV R57, R17 ;  /* 0x0000001100397202 */ /* 0x000fce0000000f00 */
.L_x_4155:
[----:B------:R-:W-:Y:S05]  /*8960*/  BSYNC B1 ;  /* 0x0000000000017941 */ /* 0x000fea0003800000 */
.L_x_4153:
        /* <DEDUP_REMOVED lines=16> */
.L_x_4159:
[----:B------:R-:W-:Y:S05]  /*8a70*/  BSYNC B2 ;  /* 0x0000000000027941 */ /* 0x000fea0003800000 */
.L_x_4158:
        /* <DEDUP_REMOVED lines=44> */
.L_x_4157:
[----:B------:R-:W-:Y:S05]  /*8d40*/  BSYNC B1 ;  /* 0x0000000000017941 */ /* 0x000fea0003800000 */
.L_x_4156:
        /* <DEDUP_REMOVED lines=21> */
.L_x_4161:
[----:B------:R-:W-:-:S07]  /*8ea0*/  MOV R38, R17 ;  /* 0x0000001100267202 */ /* 0x000fce0000000f00 */
.L_x_4162:
[----:B------:R-:W-:Y:S05]  /*8eb0*/  BSYNC B1 ;  /* 0x0000000000017941 */ /* 0x000fea0003800000 */
.L_x_4160:
        /* <DEDUP_REMOVED lines=16> */
.L_x_4166:
[----:B------:R-:W-:Y:S05]  /*8fc0*/  BSYNC B2 ;  /* 0x0000000000027941 */ /* 0x000fea0003800000 */
.L_x_4165:
        /* <DEDUP_REMOVED lines=44> */
.L_x_4164:
[----:B------:R-:W-:Y:S05]  /*9290*/  BSYNC B1 ;  /* 0x0000000000017941 */ /* 0x000fea0003800000 */
.L_x_4163:
        /* <DEDUP_REMOVED lines=21> */
.L_x_4168:
[----:B------:R-:W-:-:S07]  /*93f0*/  MOV R38, R17 ;  /* 0x0000001100267202 */ /* 0x000fce0000000f00 */
.L_x_4169:
[----:B------:R-:W-:Y:S05]  /*9400*/  BSYNC B1 ;  /* 0x0000000000017941 */ /* 0x000fea0003800000 */
.L_x_4167:
        /* <DEDUP_REMOVED lines=11> */
[----:B------:R-:W-:Y:S02]  /*94c0*/  @!P6 IADD3 R2, R2, 0x1, RZ ;  /* 0x000000010202e810 */ /* 0x000fe40007ffe0ff */
[----:B------:R-:W-:Y:S02]  /*94d0*/  @!P6 IADD3 R15, R19, 0x1, RZ ;  /* 0x00000001130fe810 */ /* 0x000fe40007ffe0ff */
[----:B------:R-:W-:Y:S02]  /*94e0*/  ISETP.NE.AND P0, PT, R2, RZ, !P6 ;  /* 0x000000ff0200720c */ /* 0x000fe40007705270 */
[----:B------:R-:W-:-:S11]  /*94f0*/  @!P6 MOV R4, RZ ;  /* 0x000000ff0004e202 */ /* 0x000fd60000000f00 */
[----:B------:R-:W-:Y:S01]  /*9500*/  @P0 IMAD.MOV R15, RZ, RZ, R19 ;  /* 0x000000ffff0f0224 */ /* 0x000fe200078e0213 */
[----:B------:R-:W-:-:S04]  /*9510*/  ISETP.NE.AND P0, PT, R14, RZ, PT ;  /* 0x000000ff0e00720c */ /* 0x000fc80003f05270 */
[----:B------:R-:W-:-:S09]  /*9520*/  @!P6 MOV R19, R15 ;  /* 0x0000000f0013e202 */ /* 0x000fd20000000f00 */
.L_x_4173:
[----:B------:R-:W-:Y:S05]  /*9530*/  BSYNC B2 ;  /* 0x0000000000027941 */ /* 0x000fea0003800000 */
.L_x_4172:
        /* <DEDUP_REMOVED lines=44> */
.L_x_4171:
[----:B------:R-:W-:Y:S05]  /*9800*/  BSYNC B1 ;  /* 0x0000000000017941 */ /* 0x000fea0003800000 */
.L_x_4170:
        /* <DEDUP_REMOVED lines=38> */
.L_x_4117:
[----:B------:R-:W-:Y:S05]  /*9a70*/  BSYNC B0 ;  /* 0x0000000000007941 */ /* 0x000fea0003800000 */
.L_x_4116:
        /* <DEDUP_REMOVED lines=23> */
.L_x_4177:
[----:B------:R-:W-:-:S07]  /*9bf0*/  MOV R28, R17 ;  /* 0x00000011001c7202 */ /* 0x000fce0000000f00 */
.L_x_4178:
[----:B------:R-:W-:Y:S05]  /*9c00*/  BSYNC B1 ;  /* 0x0000000000017941 */ /* 0x000fea0003800000 */
.L_x_4176:
        /* <DEDUP_REMOVED lines=10> */
[----:B------:R-:W-:Y:S01]  /*9cb0*/  @!P1 IADD3 R2, R2, 0x1, RZ ;  /* 0x0000000102029810 */ /* 0x000fe20007ffe0ff */
[----:B------:R-:W-:Y:S01]  /*9cc0*/  @!P1 VIADD R13, R19, 0x1 ;  /* 0x00000001130d9836 */ /* 0x000fe20000000000 */
[----:B------:R-:W-:Y:S02]  /*9cd0*/  @!P1 MOV R4, RZ ;  /* 0x000000ff00049202 */ /* 0x000fe40000000f00 */
[----:B------:R-:W-:-:S13]  /*9ce0*/  ISETP.NE.AND P2, PT, R2, RZ, !P1 ;  /* 0x000000ff0200720c */ /* 0x000fda0004f45270 */
[----:B------:R-:W-:-:S05]  /*9cf0*/  @P2 IADD3 R13, R19, RZ, RZ ;  /* 0x000000ff130d2210 */ /* 0x000fca0007ffe0ff */
[----:B------:R-:W-:-:S07]  /*9d00*/  @!P1 IMAD.MOV.U32 R19, RZ, RZ, R13 ;  /* 0x000000ffff139224 */ /* 0x000fce00078e000d */
.L_x_4182:
[----:B------:R-:W-:Y:S05]  /*9d10*/  BSYNC B2 ;  /* 0x0000000000027941 */ /* 0x000fea0003800000 */
.L_x_4181:
        /* <DEDUP_REMOVED lines=41> */
[----:B------:R-:W-:-:S05]  /*9fb0*/  IMAD.WIDE.U32 R60, R15, -0x2daee0ad, RZ ;  /* 0xd2511f530f3c7825 */ /* 0x000fca00078e00ff */
[----:B------:R-:W-:Y:S02]  /*9fc0*/  LOP3.LUT R14, R61, UR36, R14, 0x96, !PT ;  /* 0x000000243d0e7c12 */ /* 0x000fe4000f8e960e */
[----:B------:R-:W-:-:S07]  /*9fd0*/  MOV R18, R60 ;  /* 0x0000003c00127202 */ /* 0x000fce0000000f00 */
.L_x_4180:
[----:B------:R-:W-:Y:S05]  /*9fe0*/  BSYNC B1 ;  /* 0x0000000000017941 */ /* 0x000fea0003800000 */
.L_x_4179:
[----:B------:R-:W0:Y:S01]  /*9ff0*/  LDC R79, c[0x0][0x298] ;  /* 0x0000a600ff4f7b82 */ /* 0x000e220000000800 */
[----:B------:R-:W-:Y:S01]  /*a000*/  HFMA2.MMA R78, -RZ, RZ, 0.1171875, 0 ;  /* 0x2f800000ff4e7435 */ /* 0x000fe200000001ff */
[----:B------:R-:W-:Y:S01]  /*a010*/  I2FP.F32.U32 R15, R28 ;  /* 0x0000001c000f7245 */ /* 0x000fe20000201000 */
[----:B-----5:R-:W-:Y:S01]  /*a020*/  HADD2.F32 R43, -RZ, R36.H0_H0 ;  /* 0x20000024ff2b7230 */ /* 0x020fe20000004100 */
[----:B------:R-:W-:Y:S01]  /*a030*/  ISETP.NE.AND P1, PT, R44, 0x1, PT ;  /* 0x000000012c00780c */ /* 0x000fe20003f25270 */
[----:B------:R-:W-:Y:S03]  /*a040*/  BSSY B1, `(.L_x_4183) ;  /* 0x0000015000017945 */ /* 0x000fe60003800000 */
[----:B------:R-:W1:Y:S01]  /*a050*/  LDC R52, c[0x0][0x294] ;  /* 0x0000a500ff347b82 */ /* 0x000e620000000800 */
[----:B------:R-:W-:Y:S02]  /*a060*/  FMUL.FTZ R28, R43, R68 ;  /* 0x000000442b1c7220 */ /* 0x000fe40000410000 */
[----:B------:R-:W-:-:S02]  /*a070*/  FFMA.FTZ R15, R15, R78, 1.1641532182693481445e-10 ;  /* 0x2f0000000f0f7423 */ /* 0x000fc4000001004e */
        /* <DEDUP_REMOVED lines=16> */
.L_x_4184:
[----:B------:R-:W-:-:S07]  /*a180*/  IMAD.MOV.U32 R43, RZ, RZ, R17 ;  /* 0x000000ffff2b7224 */ /* 0x000fce00078e0011 */
.L_x_4185:
[----:B------:R-:W-:Y:S05]  /*a190*/  BSYNC B1 ;  /* 0x0000000000017941 */ /* 0x000fea0003800000 */
.L_x_4183:
        /* <DEDUP_REMOVED lines=11> */
[----:B------:R-:W-:Y:S02]  /*a250*/  @!P1 IADD3 R13, R19, 0x1, RZ ;  /* 0x00000001130d9810 */ /* 0x000fe40007ffe0ff */
[----:B------:R-:W-:Y:S02]  /*a260*/  @!P1 MOV R4, RZ ;  /* 0x000000ff00049202 */ /* 0x000fe40000000f00 */
[----:B------:R-:W-:-:S13]  /*a270*/  ISETP.NE.AND P2, PT, R2, RZ, !P1 ;  /* 0x000000ff0200720c */ /* 0x000fda0004f45270 */
[----:B------:R-:W-:-:S05]  /*a280*/  @P2 IADD3 R13, R19, RZ, RZ ;  /* 0x000000ff130d2210 */ /* 0x000fca0007ffe0ff */
[----:B------:R-:W-:-:S07]  /*a290*/  @!P1 IMAD.MOV.U32 R19, RZ, RZ, R13 ;  /* 0x000000ffff139224 */ /* 0x000fce00078e000d */
.L_x_4189:
[----:B------:R-:W-:Y:S05]  /*a2a0*/  BSYNC B2 ;  /* 0x0000000000027941 */ /* 0x000fea0003800000 */
.L_x_4188:
        /* <DEDUP_REMOVED lines=44> */
.L_x_4187:
[----:B------:R-:W-:Y:S05]  /*a570*/  BSYNC B1 ;  /* 0x0000000000017941 */ /* 0x000fea0003800000 */
.L_x_4186:
[----:B------:R-:W-:Y:S01]  /*a580*/  I2FP.F32.U32 R43, R43 ;  /* 0x0000002b002b7245 */ /* 0x000fe20000201000 */
[----:B------:R-:W-:Y:S01]  /*a590*/  HADD2.F32 R51, -RZ, R36.H1_H1 ;  /* 0x30000024ff337230 */ /* 0x000fe20000004100 */
[----:B------:R-:W-:Y:S03]  /*a5a0*/  BSSY B1, `(.L_x_4190) ;  /* 0x0000015000017945 */ /* 0x000fe60003800000 */
[----:B------:R-:W-:Y:S01]  /*a5b0*/  FFMA.FTZ R43, R43, R78, 1.1641532182693481445e-10 ;  /* 0x2f0000002b2b7423 */ /* 0x000fe2000001004e */
[----:B------:R-:W-:Y:S01]  /*a5c0*/  FMUL.FTZ R36, R51, R68 ;  /* 0x0000004433247220 */ /* 0x000fe20000410000 */
[----:B------:R-:W-:-:S03]  /*a5d0*/  IADD3 R51, R15, 0x1, RZ ;  /* 0x000000010f337810 */ /* 0x000fc60007ffe0ff */
        /* <DEDUP_REMOVED lines=16> */
.L_x_4191:
[----:B------:R-:W-:-:S07]  /*a6e0*/  IMAD.MOV.U32 R36, RZ, RZ, R17 ;  /* 0x000000ffff247224 */ /* 0x000fce00078e0011 */
.L_x_4192:
[----:B------:R-:W-:Y:S05]  /*a6f0*/  BSYNC B1 ;  /* 0x0000000000017941 */ /* 0x000fea0003800000 */
.L_x_4190:
        /* <DEDUP_REMOVED lines=16> */
.L_x_4196:
[----:B------:R-:W-:Y:S05]  /*a800*/  BSYNC B2 ;  /* 0x0000000000027941 */ /* 0x000fea0003800000 */
.L_x_4195:
        /* <DEDUP_REMOVED lines=41> */
[----:B------:R-:W-:-:S05]  /*aaa0*/  IMAD.WIDE.U32 R66, R66, -0x326172a9, RZ ;  /* 0xcd9e8d5742427825 */ /* 0x000fca00078e00ff */
[----:B------:R-:W-:Y:S02]  /*aab0*/  LOP3.LUT R13, R67, UR35, R76, 0x96, !PT ;  /* 0x00000023430d7c12 */ /* 0x000fe4000f8e964c */
[----:B------:R-:W-:-:S07]  /*aac0*/  MOV R17, R66 ;  /* 0x0000004200117202 */ /* 0x000fce0000000f00 */
.L_x_4194:
[----:B------:R-:W-:Y:S05]  /*aad0*/  BSYNC B1 ;  /* 0x0000000000017941 */ /* 0x000fea0003800000 */
.L_x_4193:
[----:B------:R-:W0:Y:S01]  /*aae0*/  LDC R76, c[0x0][0x294] ;  /* 0x0000a500ff4c7b82 */ /* 0x000e220000000800 */
[----:B------:R-:W-:Y:S01]  /*aaf0*/  I2FP.F32.U32 R36, R36 ;  /* 0x0000002400247245 */ /* 0x000fe20000201000 */
[----:B------:R-:W-:Y:S01]  /*ab00*/  HADD2.F32 R15, -RZ, R37.H0_H0 ;  /* 0x20000025ff0f7230 */ /* 0x000fe20000004100 */
[----:B------:R-:W-:Y:S01]  /*ab10*/  ISETP.NE.AND P2, PT, R51, 0x1, PT ;  /* 0x000000013300780c */ /* 0x000fe20003f45270 */
[----:B------:R-:W-:Y:S02]  /*ab20*/  BSSY B1, `(.L_x_4197) ;  /* 0x0000013000017945 */ /* 0x000fe40003800000 */
[----:B------:R-:W-:Y:S01]  /*ab30*/  FFMA.FTZ R36, R36, R78, 1.1641532182693481445e-10 ;  /* 0x2f00000024247423 */ /* 0x000fe2000001004e */
[----:B------:R-:W-:-:S04]  /*ab40*/  FMUL.FTZ R15, R15, R68 ;  /* 0x000000440f0f7220 */ /* 0x000fc80000410000 */
[----:B------:R-:W-:Y:S01]  /*ab50*/  FMUL.FTZ R15, R15, R79 ;  /* 0x0000004f0f0f7220 */ /* 0x000fe20000410000 */
[----:B0-----:R-:W-:-:S04]  /*ab60*/  FSETP.GTU.FTZ.AND P1, PT, R36, R76, PT ;  /* 0x0000004c2400720b */ /* 0x001fc80003f3c000 */
        /* <DEDUP_REMOVED lines=13> */
.L_x_4198:
[----:B------:R-:W-:-:S07]  /*ac40*/  IMAD.MOV.U32 R36, RZ, RZ, R17 ;  /* 0x000000ffff247224 */ /* 0x000fce00078e0011 */
.L_x_4199:
[----:B------:R-:W-:Y:S05]  /*ac50*/  BSYNC B1 ;  /* 0x0000000000017941 */ /* 0x000fea0003800000 */
.L_x_4197:
        /* <DEDUP_REMOVED lines=16> */
.L_x_4203:
[----:B------:R-:W-:Y:S05]  /*ad60*/  BSYNC B2 ;  /* 0x0000000000027941 */ /* 0x000fea0003800000 */
.L_x_4202:
        /* <DEDUP_REMOVED lines=44> */
.L_x_4201:
[----:B------:R-:W-:Y:S05]  /*b030*/  BSYNC B1 ;  /* 0x0000000000017941 */ /* 0x000fea0003800000 */
.L_x_4200:
        /* <DEDUP_REMOVED lines=21> */
.L_x_4205:
[----:B------:R-:W-:-:S07]  /*b190*/  IMAD.MOV.U32 R52, RZ, RZ, R17 ;  /* 0x000000ffff347224 */ /* 0x000fce00078e0011 */
.L_x_4206:
[----:B------:R-:W-:Y:S05]  /*b1a0*/  BSYNC B1 ;  /* 0x0000000000017941 */ /* 0x000fea0003800000 */
.L_x_4204:
        /* <DEDUP_REMOVED lines=16> */
.L_x_4210:
[----:B------:R-:W-:Y:S05]  /*b2b0*/  BSYNC B2 ;  /* 0x0000000000027941 */ /* 0x000fea0003800000 */
.L_x_4209:
        /* <DEDUP_REMOVED lines=40> */
[----:B------:R-:W-:-:S04]  /*b540*/  IMAD.WIDE.U32 R36, R13, -0x326172a9, RZ ;  /* 0xcd9e8d570d247825 */ /* 0x000fc800078e00ff */
[----:B------:R-:W-:Y:S01]  /*b550*/  IMAD.MOV.U32 R17, RZ, RZ, R36 ;  /* 0x000000ffff117224 */ /* 0x000fe200078e0024 */
[----:B------:R-:W-:Y:S01]  /*b560*/  HFMA2.MMA R36, -RZ, RZ, 0, 0 ;  /* 0x00000000ff247435 */ /* 0x000fe200000001ff */
[----:B------:R-:W-:-:S10]  /*b570*/  LOP3.LUT R13, R37, UR35, R60, 0x96, !PT ;  /* 0x00000023250d7c12 */ /* 0x000fd4000f8e963c */
.L_x_4208:
[----:B------:R-:W-:Y:S05]  /*b580*/  BSYNC B1 ;  /* 0x0000000000017941 */ /* 0x000fea0003800000 */
.L_x_4207:
        /* <DEDUP_REMOVED lines=21> */
.L_x_4212:
[----:B------:R-:W-:-:S07]  /*b6e0*/  IMAD.MOV.U32 R59, RZ, RZ, R17 ;  /* 0x000000ffff3b7224 */ /* 0x000fce00078e0011 */
.L_x_4213:
[----:B------:R-:W-:Y:S05]  /*b6f0*/  BSYNC B1 ;  /* 0x0000000000017941 */ /* 0x000fea0003800000 */
.L_x_4211:
        /* <DEDUP_REMOVED lines=16> */
.L_x_4217:
[----:B------:R-:W-:Y:S05]  /*b800*/  BSYNC B2 ;  /* 0x0000000000027941 */ /* 0x000fea0003800000 */
.L_x_4216:
        /* <DEDUP_REMOVED lines=44> */
.L_x_4215:
[----:B------:R-:W-:Y:S05]  /*bad0*/  BSYNC B1 ;  /* 0x0000000000017941 */ /* 0x000fea0003800000 */
.L_x_4214:
        /* <DEDUP_REMOVED lines=21> */
.L_x_4219:
[----:B------:R-:W-:-:S07]  /*bc30*/  IMAD.MOV.U32 R38, RZ, RZ, R17 ;  /* 0x000000ffff267224 */ /* 0x000fce00078e0011 */
.L_x_4220:
[----:B------:R-:W-:Y:S05]  /*bc40*/  BSYNC B1 ;  /* 0x0000000000017941 */ /* 0x000fea0003800000 */
.L_x_4218:
        /* <DEDUP_REMOVED lines=16> */
.L_x_4224:
[----:B------:R-:W-:Y:S05]  /*bd50*/  BSYNC B2 ;  /* 0x0000000000027941 */ /* 0x000fea0003800000 */
.L_x_4223:
        /* <DEDUP_REMOVED lines=44> */
.L_x_4222:
[----:B------:R-:W-:Y:S05]  /*c020*/  BSYNC B1 ;  /* 0x0000000000017941 */ /* 0x000fea0003800000 */
.L_x_4221:
        /* <DEDUP_REMOVED lines=21> */
.L_x_4226:
[----:B------:R-:W-:-:S07]  /*c180*/  IMAD.MOV.U32 R38, RZ, RZ, R17 ;  /* 0x000000ffff267224 */ /* 0x000fce00078e0011 */
.L_x_4227:
[----:B------:R-:W-:Y:S05]  /*c190*/  BSYNC B1 ;  /* 0x0000000000017941 */ /* 0x000fea0003800000 */
.L_x_4225:
        /* <DEDUP_REMOVED lines=15> */
[----:B------:R-:W-:Y:S02]  /*c290*/  @P0 IADD3 R15, R19, RZ, RZ ;  /* 0x000000ff130f0210 */ /* 0x000fe40007ffe0ff */
[----:B------:R-:W-:-:S03]  /*c2a0*/  ISETP.NE.AND P0, PT, R14, RZ, PT ;  /* 0x000000ff0e00720c */ /* 0x000fc60003f05270 */
[----:B------:R-:W-:-:S10]  /*c2b0*/  @!P6 IMAD.MOV.U32 R19, RZ, RZ, R15 ;  /* 0x000000ffff13e224 */ /* 0x000fd400078e000f */
.L_x_4231:
[----:B------:R-:W-:Y:S05]  /*c2c0*/  BSYNC B2 ;  /* 0x0000000000027941 */ /* 0x000fea0003800000 */
.L_x_4230:
        /* <DEDUP_REMOVED lines=44> */
.L_x_4229:
[----:B------:R-:W-:Y:S05]  /*c590*/  BSYNC B1 ;  /* 0x0000000000017941 */ /* 0x000fea0003800000 */
.L_x_4228:
[----:B------:R-:W-:Y:S01]  /*c5a0*/  I2FP.F32.U32 R36, R38 ;  /* 0x0000002600247245 */ /* 0x000fe20000201000 */
[----:B------:R-:W-:Y:S01]  /*c5b0*/  HADD2.F32 R39, -RZ, R39.H1_H1 ;  /* 0x30000027ff277230 */ /* 0x000fe20000004100 */
[----:B------:R-:W-:Y:S02]  /*c5c0*/  F2FP.F16.F32.PACK_AB R38, R59, R52 ;  /* 0x000000343b26723e */ /* 0x000fe400000000ff */
[----:B------:R-:W-:Y:S01]  /*c5d0*/  F2FP.F16.F32.PACK_AB R37, R51, R44 ;  /* 0x0000002c3325723e */ /* 0x000fe200000000ff */
[----:B------:R-:W-:Y:S01]  /*c5e0*/  FFMA.FTZ R36, R36, R78, 1.1641532182693481445e-10 ;  /* 0x2f00000024247423 */ /* 0x000fe2000001004e */
[----:B------:R-:W-:Y:S01]  /*c5f0*/  FMUL.FTZ R39, R39, R68 ;  /* 0x0000004427277220 */ /* 0x000fe20000410000 */
[----:B------:R-:W-:-:S03]  /*c600*/  SEL R68, RZ, 0x100, P4 ;  /* 0x00000100ff447807 */ /* 0x000fc60002000000 */
        /* <DEDUP_REMOVED lines=30> */
.L_x_4175:
[----:B------:R-:W-:Y:S05]  /*c7f0*/  BSYNC B0 ;  /* 0x0000000000007941 */ /* 0x000fea0003800000 */
.L_x_4174:
        /* <DEDUP_REMOVED lines=129> */
.L_x_4252:
        /* <DEDUP_REMOVED lines=16> */
[----:B------:R-:W-:Y:S01]  /*d110*/  HFMA2.MMA R66, -RZ, RZ, 0, 0 ;  /* 0x00000000ff427435 */ /* 0x000fe200000001ff */
[----:B------:R-:W-:-:S05]  /*d120*/  PLOP3.LUT P1, PT, PT, PT, UP1, 0x40, 0x0 ;  /* 0x000000000000781c */ /* 0x000fca0003f2e818 */
[----:B------:R-:W-:-:S04]  /*d130*/  @!P0 MOV R66, R90 ;  /* 0x0000005a00428202 */ /* 0x000fc80000000f00 */
[----:B0-----:R-:W-:Y:S02]  /*d140*/  I2FP.F32.S32 R67, R66 ;  /* 0x0000004200437245 */ /* 0x001fe40000201400 */
[----:B-1----:R-:W-:-:S05]  /*d150*/  @!P0 LEA R36, R37, R36, 0x18 ;  /* 0x0000002425248211 */ /* 0x002fca00078ec0ff */
[----:B------:R-:W-:Y:S01]  /*d160*/  @!P0 IMAD R68, R39, 0x8, R36 ;  /* 0x0000000827448824 */ /* 0x000fe200078e0224 */
        /* <DEDUP_REMOVED lines=32> */
[----:B------:R-:W-:Y:S02]  /*d370*/  I2FP.F32.S32 R36, R66 ;  /* 0x0000004200247245 */ /* 0x000fe40000201400 */
[----:B-1----:R-:W-:-:S02]  /*d380*/  IADD3 R66, R66, R67, RZ ;  /* 0x0000004342427210 */ /* 0x002fc40007ffe0ff */
        /* <DEDUP_REMOVED lines=35> */
[----:B------:R-:W-:Y:S01]  /*d5c0*/  FADD.FTZ R66, R30, -R68 ;  /* 0x800000441e427221 */ /* 0x000fe20000010000 */
[----:B------:R-:W2:Y:S04]  /*d5d0*/  LDL R78, [R1+0xc] ;  /* 0x00000c00014e7983 */ /* 0x000ea80000100800 */
[----:B------:R-:W2:Y:S01]  /*d5e0*/  LDL R77, [R1+0x10] ;  /* 0x00001000014d7983 */ /* 0x000ea20000100800 */
[----:B------:R-:W-:-:S03]  /*d5f0*/  FMUL.FTZ R39, R65, R72 ;  /* 0x0000004841277220 */ /* 0x000fc60000410000 */
[----:B------:R-:W3:Y:S01]  /*d600*/  LDL R76, [R1+0x4] ;  /* 0x00000400014c7983 */ /* 0x000ee20000100800 */
[----:B-1----:R-:W-:-:S03]  /*d610*/  FMUL.FTZ R37, R65, R66 ;  /* 0x0000004241257220 */ /* 0x002fc60000410000 */
[----:B------:R-:W3:Y:S04]  /*d620*/  LDL R73, [R1+0x8] ;  /* 0x0000080001497983 */ /* 0x000ee80000100800 */
[----:B------:R-:W4:Y:S04]  /*d630*/  LDL R67, [R1+0x14] ;  /* 0x0000140001437983 */ /* 0x000f280000100800 */
[----:B------:R-:W4:Y:S04]  /*d640*/  LDL R79, [R1+0x18] ;  /* 0x00001800014f7983 */ /* 0x000f280000100800 */
[----:B------:R-:W5:Y:S04]  /*d650*/  LDL R72, [R1+0x20] ;  /* 0x0000200001487983 */ /* 0x000f680000100800 */
[----:B------:R-:W5:Y:S04]  /*d660*/  LDL R66, [R1+0x1c] ;  /* 0x00001c0001427983 */ /* 0x000f680000100800 */
[----:B------:R-:W5:Y:S01]  /*d670*/  LDL R71, [R1] ;  /* 0x0000000001477983 */ /* 0x000f620000100800 */
[--C-:B------:R-:W-:Y:S01]  /*d680*/  FADD.FTZ R38, R45, -R68.reuse ;  /* 0x800000442d267221 */ /* 0x100fe20000010000 */
[----:B------:R-:W-:-:S03]  /*d690*/  FADD.FTZ R36, R22, -R68 ;  /* 0x8000004416247221 */ /* 0x000fc60000010000 */
[C---:B------:R-:W-:Y:S01]  /*d6a0*/  FMUL.FTZ R38, R65.reuse, R38 ;  /* 0x0000002641267220 */ /* 0x040fe20000410000 */
[----:B------:R-:W-:Y:S01]  /*d6b0*/  FMUL.FTZ R36, R65, R36 ;  /* 0x0000002441247220 */ /* 0x000fe20000410000 */
[----:B--2---:R-:W-:Y:S02]  /*d6c0*/  FFMA.FTZ R37, R77, R37, R78 ;  /* 0x000000254d257223 */ /* 0x004fe4000001004e */
[----:B---3--:R-:W-:-:S05]  /*d6d0*/  FFMA.FTZ R38, R73, R38, R76 ;  /* 0x0000002649267223 */ /* 0x008fca000001004c */
[----:B------:R-:W-:Y:S01]  /*d6e0*/  F2FP.F16.F32.PACK_AB R37, R38, R37 ;  /* 0x000000252625723e */ /* 0x000fe200000000ff */
[----:B------:R-:W-:Y:S01]  /*d6f0*/  FADD.FTZ R38, R46, -R68 ;  /* 0x800000442e267221 */ /* 0x000fe20000010000 */
[----:B----4-:R-:W-:-:S03]  /*d700*/  FFMA.FTZ R39, R79, R39, R67 ;  /* 0x000000274f277223 */ /* 0x010fc60000010043 */
[----:B------:R-:W-:Y:S01]  /*d710*/  FMUL.FTZ R38, R65, R38 ;  /* 0x0000002641267220 */ /* 0x000fe20000410000 */
[----:B-----5:R-:W-:Y:S01]  /*d720*/  FFMA.FTZ R36, R72, R36, R66 ;  /* 0x0000002448247223 */ /* 0x020fe20000010042 */
[----:B------:R-:W-:-:S04]  /*d730*/  FADD.FTZ R66, R53, -R68 ;  /* 0x8000004435427221 */ /* 0x000fc80000010000 */
[----:B------:R-:W-:Y:S01]  /*d740*/  F2FP.F16.F32.PACK_AB R36, R39, R36 ;  /* 0x000000242724723e */ /* 0x000fe200000000ff */
[----:B------:R-:W-:Y:S01]  /*d750*/  FMUL.FTZ R39, R65, R66 ;  /* 0x0000004241277220 */ /* 0x000fe20000410000 */
[----:B------:R-:W-:-:S03]  /*d760*/  FFMA.FTZ R38, R71, R38, R125 ;  /* 0x0000002647267223 */ /* 0x000fc6000001007d */
[----:B------:R-:W-:Y:S01]  /*d770*/  FFMA.FTZ R39, R124, R39, R123 ;  /* 0x000000277c277223 */ /* 0x000fe2000001007b */
[----:B------:R-:W-:-:S04]  /*d780*/  FADD.FTZ R66, R62, -R68 ;  /* 0x800000443e427221 */ /* 0x000fc80000010000 */
[----:B------:R-:W-:Y:S01]  /*d790*/  F2FP.F16.F32.PACK_AB R38, R39, R38 ;  /* 0x000000262726723e */ /* 0x000fe200000000ff */
[----:B------:R-:W-:Y:S01]  /*d7a0*/  FADD.FTZ R39, R54, -R68 ;  /* 0x8000004436277221 */ /* 0x000fe20000010000 */
[----:B------:R-:W-:-:S03]  /*d7b0*/  FMUL.FTZ R66, R65, R66 ;  /* 0x0000004241427220 */ /* 0x000fc60000410000 */
[----:B------:R-:W-:Y:S01]  /*d7c0*/  FMUL.FTZ R39, R65, R39 ;  /* 0x0000002741277220 */ /* 0x000fe20000410000 */
[----:B------:R-:W-:-:S03]  /*d7d0*/  FFMA.FTZ R66, R120, R66, R119 ;  /* 0x0000004278427223 */ /* 0x000fc60000010077 */
[----:B------:R-:W-:-:S05]  /*d7e0*/  FFMA.FTZ R39, R122, R39, R121 ;  /* 0x000000277a277223 */ /* 0x000fca0000010079 */
[----:B------:R-:W-:Y:S02]  /*d7f0*/  F2FP.F16.F32.PACK_AB R39, R66, R39 ;  /* 0x000000274227723e */ /* 0x000fe400000000ff */
[----:B------:R-:W0:Y:S02]  /*d800*/  LDC.64 R66, c[0x0][0x2b8] ;  /* 0x0000ae00ff427b82 */ /* 0x000e240000000a00 */
[----:B0-----:R-:W-:-:S05]  /*d810*/  IMAD.WIDE.U32 R66, R21, 0x10, R66 ;  /* 0x0000001015427825 */ /* 0x001fca00078e0042 */
[----:B------:R0:W-:Y:S01]  /*d820*/  STG.E.128 desc[UR4][R66.64], R36 ;  /* 0x0000002442007986 */ /* 0x0001e2000c101d04 */
[----:B------:R-:W-:-:S07]  /*d830*/  VIADD R21, R21, 0x100 ;  /* 0x0000010015157836 */ /* 0x000fce0000000000 */
.L_x_4234:
[----:B------:R-:W-:Y:S05]  /*d840*/  BSYNC B0 ;  /* 0x0000000000007941 */ /* 0x000fea0003800000 */
.L_x_4233:
[----:B------:R-:W-:Y:S01]  /*d850*/  ISETP.NE.AND P0, PT, R23, RZ, PT ;  /* 0x000000ff1700720c */ /* 0x000fe20003f05270 */
[----:B------:R-:W-:-:S12]  /*d860*/  BSSY B0, `(.L_x_4235) ;  /* 0x0000022000007945 */ /* 0x000fd80003800000 */
[----:B------:R-:W-:Y:S05]  /*d870*/  @!P0 BRA `(.L_x_4236) ;  /* 0x0000000000808947 */ /* 0x000fea0003800000 */
[--C-:B0-----:R-:W-:Y:S01]  /*d880*/  FADD.FTZ R66, R40, -R68.reuse ;  /* 0x8000004428427221 */ /* 0x101fe20000010000 */
[--C-:B------:R-:W-:Y:S01]  /*d890*/  FADD.FTZ R38, R47, -R68.reuse ;  /* 0x800000442f267221 */ /* 0x100fe20000010000 */
[--C-:B-1----:R-:W-:Y:S01]  /*d8a0*/  FADD.FTZ R36, R24, -R68.reuse ;  /* 0x8000004418247221 */ /* 0x102fe20000010000 */
[--C-:B------:R-:W-:Y:S01]  /*d8b0*/  FADD.FTZ R72, R31, -R68.reuse ;  /* 0x800000441f487221 */ /* 0x100fe20000010000 */
        /* <DEDUP_REMOVED lines=9> */
[----:B------:R-:W-:Y:S01]  /*d950*/  F2FP.F16.F32.PACK_AB R37, R38, R37 ;  /* 0x000000252625723e */ /* 0x000fe200000000ff */
[--C-:B------:R-:W-:Y:S01]  /*d960*/  FADD.FTZ R38, R48, -R68.reuse ;  /* 0x8000004430267221 */ /* 0x100fe20000010000 */
[----:B------:R-:W-:Y:S01]  /*d970*/  F2FP.F16.F32.PACK_AB R36, R39, R36 ;  /* 0x000000242724723e */ /* 0x000fe200000000ff */
[----:B------:R-:W-:Y:S01]  /*d980*/  FMUL.FTZ R39, R65, R66 ;  /* 0x0000004241277220 */ /* 0x000fe20000410000 */
[----:B------:R-:W-:Y:S01]  /*d990*/  FADD.FTZ R66, R63, -R68 ;  /* 0x800000443f427221 */ /* 0x000fe20000010000 */
[C---:B------:R-:W-:Y:S02]  /*d9a0*/  FMUL.FTZ R38, R65.reuse, R38 ;  /* 0x0000002641267220 */ /* 0x040fe40000410000 */
[----:B------:R-:W-:Y:S01]  /*d9b0*/  FFMA.FTZ R39, R108, R39, R107 ;  /* 0x000000276c277223 */ /* 0x000fe2000001006b */
[----:B------:R-:W-:Y:S01]  /*d9c0*/  FMUL.FTZ R66, R65, R66 ;  /* 0x0000004241427220 */ /* 0x000fe20000410000 */
[----:B------:R-:W-:-:S03]  /*d9d0*/  FFMA.FTZ R38, R110, R38, R109 ;  /* 0x000000266e267223 */ /* 0x000fc6000001006d */
[----:B------:R-:W-:Y:S02]  /*d9e0*/  FFMA.FTZ R66, R104, R66, R103 ;  /* 0x0000004268427223 */ /* 0x000fe40000010067 */
[----:B------:R-:W-:Y:S01]  /*d9f0*/  F2FP.F16.F32.PACK_AB R38, R39, R38 ;  /* 0x000000262726723e */ /* 0x000fe200000000ff */
[----:B------:R-:W-:-:S04]  /*da00*/  FADD.FTZ R39, R56, -R68 ;  /* 0x8000004438277221 */ /* 0x000fc80000010000 */
[----:B------:R-:W-:-:S04]  /*da10*/  FMUL.FTZ R39, R65, R39 ;  /* 0x0000002741277220 */ /* 0x000fc80000410000 */
[----:B------:R-:W-:-:S05]  /*da20*/  FFMA.FTZ R39, R106, R39, R105 ;  /* 0x000000276a277223 */ /* 0x000fca0000010069 */
[----:B------:R-:W-:Y:S02]  /*da30*/  F2FP.F16.F32.PACK_AB R39, R66, R39 ;  /* 0x000000274227723e */ /* 0x000fe400000000ff */
[----:B------:R-:W0:Y:S02]  /*da40*/  LDC.64 R66, c[0x0][0x2b8] ;  /* 0x0000ae00ff427b82 */ /* 0x000e240000000a00 */
[C---:B0-----:R-:W-:Y:S01]  /*da50*/  IMAD.WIDE.U32 R66, R21.reuse, 0x10, R66 ;  /* 0x0000001015427825 */ /* 0x041fe200078e0042 */
[----:B------:R-:W-:-:S04]  /*da60*/  IADD3 R21, R21, 0x100, RZ ;  /* 0x0000010015157810 */ /* 0x000fc80007ffe0ff */
[----:B------:R2:W-:Y:S03]  /*da70*/  STG.E.128 desc[UR4][R66.64], R36 ;  /* 0x0000002442007986 */ /* 0x0005e6000c101d04 */
.L_x_4236:
[----:B------:R-:W-:Y:S05]  /*da80*/  BSYNC B0 ;  /* 0x0000000000007941 */ /* 0x000fea0003800000 */
.L_x_4235:
[----:B------:R-:W-:Y:S01]  /*da90*/  ISETP.NE.AND P0, PT, R25, RZ, PT ;  /* 0x000000ff1900720c */ /* 0x000fe20003f05270 */
[----:B------:R-:W-:-:S12]  /*daa0*/  BSSY B0, `(.L_x_4237) ;  /* 0x0000022000007945 */ /* 0x000fd80003800000 */
[----:B------:R-:W-:Y:S05]  /*dab0*/  @!P0 BRA `(.L_x_4238) ;  /* 0x0000000000808947 */ /* 0x000fea0003800000 */
[--C-:B0-2---:R-:W-:Y:S01]  /*dac0*/  FADD.FTZ R66, R42, -R68.reuse ;  /* 0x800000442a427221 */ /* 0x105fe20000010000 */
        /* <DEDUP_REMOVED lines=15> */
[C---:B------:R-:W-:Y:S01]  /*dbc0*/  FMUL.FTZ R39, R65.reuse, R66 ;  /* 0x0000004241277220 */ /* 0x040fe20000410000 */
        /* <DEDUP_REMOVED lines=15> */
.L_x_4238:
[----:B------:R-:W-:Y:S05]  /*dcc0*/  BSYNC B0 ;  /* 0x0000000000007941 */ /* 0x000fea0003800000 */
.L_x_4237:
        /* <DEDUP_REMOVED lines=25> */
[----:B------:R-:W-:Y:S01]  /*de60*/  F2FP.F16.F32.PACK_AB R37, R36, R68 ;  /* 0x000000442425723e */ /* 0x000fe200000000ff */
[----:B------:R-:W-:Y:S01]  /*de70*/  FMUL.FTZ R71, R65, R71 ;  /* 0x0000004741477220 */ /* 0x000fe20000410000 */
[----:B------:R-:W-:Y:S01]  /*de80*/  F2FP.F16.F32.PACK_AB R36, R67, R66 ;  /* 0x000000424324723e */ /* 0x000fe200000000ff */
[----:B------:R-:W-:Y:S01]  /*de90*/  FFMA.FTZ R39, R8, R39, R11 ;  /* 0x0000002708277223 */ /* 0x000fe2000001000b */
[----:B------:R-:W0:Y:S01]  /*dea0*/  LDC.64 R66, c[0x0][0x2b8] ;  /* 0x0000ae00ff427b82 */ /* 0x000e220000000a00 */
[----:B------:R-:W-:-:S05]  /*deb0*/  FFMA.FTZ R71, R9, R71, R12 ;  /* 0x0000004709477223 */ /* 0x000fca000001000c */
[----:B------:R-:W-:Y:S01]  /*dec0*/  F2FP.F16.F32.PACK_AB R39, R71, R39 ;  /* 0x000000274727723e */ /* 0x000fe200000000ff */
[----:B0-----:R-:W-:-:S05]  /*ded0*/  IMAD.WIDE.U32 R66, R21, 0x10, R66 ;  /* 0x0000001015427825 */ /* 0x001fca00078e0042 */
[----:B------:R4:W-:Y:S02]  /*dee0*/  STG.E.128 desc[UR4][R66.64], R36 ;  /* 0x0000002442007986 */ /* 0x0009e4000c101d04 */
.L_x_4240:
[----:B------:R-:W-:Y:S05]  /*def0*/  BSYNC B0 ;  /* 0x0000000000007941 */ /* 0x000fea0003800000 */
.L_x_4239:
[----:B------:R-:W-:Y:S01]  /*df00*/  VIADD R6, R6, UR18 ;  /* 0x0000001206067c36 */ /* 0x000fe20008000000 */
[----:B-1----:R-:W-:-:S04]  /*df10*/  SEL R65, RZ, 0x1, P3 ;  /* 0x00000001ff417807 */ /* 0x002fc80001800000 */
[----:B------:R-:W-:-:S13]  /*df20*/  ISETP.GE.AND P0, PT, R6, UR19, PT ;  /* 0x0000001306007c0c */ /* 0x000fda000bf06270 */
[----:B------:R-:W-:Y:S05]  /*df30*/  @!P0 BRA `(.L_x_4241) ;  /* 0xffffff3000608947 */ /* 0x000fea000383ffff */
[----:B------:R-:W-:Y:S05]  /*df40*/  EXIT ;  /* 0x000000000000794d */ /* 0x000fea0003800000 */
.L_x_4232:
[----:B------:R-:W-:Y:S01]  /*df50*/  HFMA2.MMA R37, -RZ, RZ, 0, 5.9604644775390625e-08 ;  /* 0x00000001ff257435 */ /* 0x000fe200000001ff */
[----:B------:R-:W-:Y:S01]  /*df60*/  MOV R72, R36 ;  /* 0x0000002400487202 */ /* 0x000fe20000000f00 */
[----:B------:R-:W-:Y:S01]  /*df70*/  IMAD.MOV.U32 R65, RZ, RZ, 0x1f ;  /* 0x0000001fff417424 */ /* 0x000fe200078e00ff */
[----:B------:R-:W-:-:S08]  /*df80*/  MOV R66, 0xffffffff ;  /* 0xffffffff00427802 */ /* 0x000fd00000000f00 */
[----:B------:R-:W-:Y:S05]  /*df90*/  WARPSYNC.COLLECTIVE R66, `(.L_x_4242) ;  /* 0x0000000042087348 */ /* 0x000fea0003c00000 */
[----:B------:R0:W1:Y:S02]  /*dfa0*/  SHFL.BFLY P5, R68, R72, R37, R65 ;  /* 0x0c00002548447389 */ /* 0x00006400000a0041 */
[----:B01----:R-:W-:Y:S01]  /*dfb0*/  ENDCOLLECTIVE ;  /* 0x000000000000791b */ /* 0x003fe20003800000 */
.L_x_4242:
[----:B------:R-:W-:Y:S02]  /*dfc0*/  IMAD.MOV.U32 R37, RZ, RZ, 0x2 ;  /* 0x00000002ff257424 */ /* 0x000fe400078e00ff */
[----:B------:R-:W-:-:S05]  /*dfd0*/  FADD.FTZ R36, R36, R68 ;  /* 0x0000004424247221 */ /* 0x000fca0000010000 */
[----:B------:R-:W-:-:S07]  /*dfe0*/  MOV R72, R36 ;  /* 0x0000002400487202 */ /* 0x000fce0000000f00 */
[----:B------:R-:W-:Y:S05]  /*dff0*/  WARPSYNC.COLLECTIVE R66, `(.L_x_4243) ;  /* 0x0000000042087348 */ /* 0x000fea0003c00000 */
[----:B------:R0:W1:Y:S02]  /*e000*/  SHFL.BFLY P5, R68, R72, R37, R65 ;  /* 0x0c00002548447389 */ /* 0x00006400000a0041 */
[----:B01----:R-:W-:Y:S01]  /*e010*/  ENDCOLLECTIVE ;  /* 0x000000000000791b */ /* 0x003fe20003800000 */
.L_x_4243:
[----:B------:R-:W-:Y:S01]  /*e020*/  HFMA2.MMA R37, -RZ, RZ, 0, 2.384185791015625e-07 ;  /* 0x00000004ff257435 */ /* 0x000fe200000001ff */
[----:B------:R-:W-:-:S05]  /*e030*/  FADD.FTZ R36, R36, R68 ;  /* 0x0000004424247221 */ /* 0x000fca0000010000 */
[----:B------:R-:W-:-:S07]  /*e040*/  MOV R72, R36 ;  /* 0x0000002400487202 */ /* 0x000fce0000000f00 */
[----:B------:R-:W-:Y:S05]  /*e050*/  WARPSYNC.COLLECTIVE R66, `(.L_x_4244) ;  /* 0x0000000042087348 */ /* 0x000fea0003c00000 */
[----:B------:R0:W1:Y:S02]  /*e060*/  SHFL.BFLY P5, R68, R72, R37, R65 ;  /* 0x0c00002548447389 */ /* 0x00006400000a0041 */
[----:B01----:R-:W-:Y:S01]  /*e070*/  ENDCOLLECTIVE ;  /* 0x000000000000791b */ /* 0x003fe20003800000 */
.L_x_4244:
[----:B------:R-:W-:Y:S01]  /*e080*/  MOV R37, 0x8 ;  /* 0x0000000800257802 */ /* 0x000fe20000000f00 */
[----:B------:R-:W-:-:S04]  /*e090*/  FADD.FTZ R36, R36, R68 ;  /* 0x0000004424247221 */ /* 0x000fc80000010000 */
[----:B------:R-:W-:-:S07]  /*e0a0*/  IMAD.MOV.U32 R72, RZ, RZ, R36 ;  /* 0x000000ffff487224 */ /* 0x000fce00078e0024 */
[----:B------:R-:W-:Y:S05]  /*e0b0*/  WARPSYNC.COLLECTIVE R66, `(.L_x_4245) ;  /* 0x0000000042087348 */ /* 0x000fea0003c00000 */
[----:B------:R0:W1:Y:S02]  /*e0c0*/  SHFL.BFLY P5, R68, R72, R37, R65 ;  /* 0x0c00002548447389 */ /* 0x00006400000a0041 */
[----:B01----:R-:W-:Y:S01]  /*e0d0*/  ENDCOLLECTIVE ;  /* 0x000000000000791b */ /* 0x003fe20003800000 */
.L_x_4245:
[----:B------:R-:W-:Y:S02]  /*e0e0*/  IMAD.MOV.U32 R37, RZ, RZ, 0x10 ;  /* 0x00000010ff257424 */ /* 0x000fe400078e00ff */
[----:B------:R-:W-:-:S05]  /*e0f0*/  FADD.FTZ R36, R36, R68 ;  /* 0x0000004424247221 */ /* 0x000fca0000010000 */
[----:B------:R-:W-:-:S07]  /*e100*/  MOV R72, R36 ;  /* 0x0000002400487202 */ /* 0x000fce0000000f00 */
[----:B------:R-:W-:Y:S05]  /*e110*/  WARPSYNC.COLLECTIVE R66, `(.L_x_4246) ;  /* 0x0000000042087348 */ /* 0x000fea0003c00000 */
[----:B------:R0:W1:Y:S02]  /*e120*/  SHFL.BFLY P5, R68, R72, R37, R65 ;  /* 0x0c00002548447389 */ /* 0x00006400000a0041 */
[----:B01----:R-:W-:Y:S01]  /*e130*/  ENDCOLLECTIVE ;  /* 0x000000000000791b */ /* 0x003fe20003800000 */
.L_x_4246:
        /* <DEDUP_REMOVED lines=68> */
[----:B------:R-:W-:-:S03]  /*e580*/  IMAD.MOV.U32 R66, RZ, RZ, -0x1 ;  /* 0xffffffffff427424 */ /* 0x000fc600078e00ff */
[----:B------:R-:W-:-:S07]  /*e590*/  MOV R72, R67 ;  /* 0x0000004300487202 */ /* 0x000fce0000000f00 */
[----:B------:R-:W-:Y:S05]  /*e5a0*/  WARPSYNC.COLLECTIVE R66, `(.L_x_4247) ;  /* 0x0000000042087348 */ /* 0x000fea0003c00000 */
[----:B------:R0:W1:Y:S02]  /*e5b0*/  SHFL.BFLY P5, R68, R72, R37, R65 ;  /* 0x0c00002548447389 */ /* 0x00006400000a0041 */
[----:B01----:R-:W-:Y:S01]  /*e5c0*/  ENDCOLLECTIVE ;  /* 0x000000000000791b */ /* 0x003fe20003800000 */
.L_x_4247:
[----:B------:R-:W-:Y:S01]  /*e5d0*/  HFMA2.MMA R37, -RZ, RZ, 0, 1.1920928955078125e-07 ;  /* 0x00000002ff257435 */ /* 0x000fe200000001ff */
[----:B------:R-:W-:-:S05]  /*e5e0*/  FADD.FTZ R67, R67, R68 ;  /* 0x0000004443437221 */ /* 0x000fca0000010000 */
[----:B------:R-:W-:-:S07]  /*e5f0*/  MOV R72, R67 ;  /* 0x0000004300487202 */ /* 0x000fce0000000f00 */
[----:B------:R-:W-:Y:S05]  /*e600*/  WARPSYNC.COLLECTIVE R66, `(.L_x_4248) ;  /* 0x0000000042087348 */ /* 0x000fea0003c00000 */
[----:B------:R0:W1:Y:S02]  /*e610*/  SHFL.BFLY P5, R68, R72, R37, R65 ;  /* 0x0c00002548447389 */ /* 0x00006400000a0041 */
[----:B01----:R-:W-:Y:S01]  /*e620*/  ENDCOLLECTIVE ;  /* 0x000000000000791b */ /* 0x003fe20003800000 */
.L_x_4248:
[----:B------:R-:W-:Y:S01]  /*e630*/  MOV R37, 0x4 ;  /* 0x0000000400257802 */ /* 0x000fe20000000f00 */
[----:B------:R-:W-:-:S04]  /*e640*/  FADD.FTZ R67, R67, R68 ;  /* 0x0000004443437221 */ /* 0x000fc80000010000 */
[----:B------:R-:W-:-:S07]  /*e650*/  IMAD.MOV.U32 R72, RZ, RZ, R67 ;  /* 0x000000ffff487224 */ /* 0x000fce00078e0043 */
[----:B------:R-:W-:Y:S05]  /*e660*/  WARPSYNC.COLLECTIVE R66, `(.L_x_4249) ;  /* 0x0000000042087348 */ /* 0x000fea0003c00000 */
[----:B------:R0:W1:Y:S02]  /*e670*/  SHFL.BFLY P5, R68, R72, R37, R65 ;  /* 0x0c00002548447389 */ /* 0x00006400000a0041 */
[----:B01----:R-:W-:Y:S01]  /*e680*/  ENDCOLLECTIVE ;  /* 0x000000000000791b */ /* 0x003fe20003800000 */
.L_x_4249:
[----:B------:R-:W-:Y:S02]  /*e690*/  IMAD.MOV.U32 R37, RZ, RZ, 0x8 ;  /* 0x00000008ff257424 */ /* 0x000fe400078e00ff */
[----:B------:R-:W-:-:S05]  /*e6a0*/  FADD.FTZ R67, R67, R68 ;  /* 0x0000004443437221 */ /* 0x000fca0000010000 */
[----:B------:R-:W-:-:S07]  /*e6b0*/  MOV R72, R67 ;  /* 0x0000004300487202 */ /* 0x000fce0000000f00 */
[----:B------:R-:W-:Y:S05]  /*e6c0*/  WARPSYNC.COLLECTIVE R66, `(.L_x_4250) ;  /* 0x0000000042087348 */ /* 0x000fea0003c00000 */
[----:B------:R0:W1:Y:S02]  /*e6d0*/  SHFL.BFLY P5, R68, R72, R37, R65 ;  /* 0x0c00002548447389 */ /* 0x00006400000a0041 */
[----:B01----:R-:W-:Y:S01]  /*e6e0*/  ENDCOLLECTIVE ;  /* 0x000000000000791b */ /* 0x003fe20003800000 */
.L_x_4250:
[----:B------:R-:W-:Y:S01]  /*e6f0*/  HFMA2.MMA R37, -RZ, RZ, 0, 9.5367431640625e-07 ;  /* 0x00000010ff257435 */ /* 0x000fe200000001ff */
[----:B------:R-:W-:-:S05]  /*e700*/  FADD.FTZ R67, R67, R68 ;  /* 0x0000004443437221 */ /* 0x000fca0000010000 */
[----:B------:R-:W-:-:S07]  /*e710*/  MOV R72, R67 ;  /* 0x0000004300487202 */ /* 0x000fce0000000f00 */
[----:B------:R-:W-:Y:S05]  /*e720*/  WARPSYNC.COLLECTIVE R66, `(.L_x_4251) ;  /* 0x0000000042087348 */ /* 0x000fea0003c00000 */
[----:B------:R0:W1:Y:S02]  /*e730*/  SHFL.BFLY P5, R68, R72, R37, R65 ;  /* 0x0c00002548447389 */ /* 0x00006400000a0041 */
[----:B01----:R-:W-:Y:S01]  /*e740*/  ENDCOLLECTIVE ;  /* 0x000000000000791b */ /* 0x003fe20003800000 */
.L_x_4251:
[----:B------:R-:W-:Y:S05]  /*e750*/  BRA `(.L_x_4252) ;  /* 0xffffffe8002c7947 */ /* 0x000fea000383ffff */
.L_x_4253:
        /* <DEDUP_REMOVED lines=10> */
.L_x_30208:


//--------------------- .text._ZN10layer_norm13ln_fwd_kernelINS_13Kernel_traitsI6__halfS2_S2_S2_fjLj8192ELj1ELj1ELj8ELj16ENS_18Kernel_traits_baseILj8192ES2_S2_S2_S2_fjLj256EEEEELb1ELb0ELb0ELb1EEEvNS_9FwdParamsE --------------------------
	.section	.text._ZN10layer_norm13ln_fwd_kernelINS_13Kernel_traitsI6__halfS2_S2_S2_fjLj8192ELj1ELj1ELj8ELj16ENS_18Kernel_traits_baseILj8192ES2_S2_S2_S2_fjLj256EEEEELb1ELb0ELb0ELb1EEEvNS_9FwdParamsE,"ax",@progbits
	.align	128
        .global         _ZN10layer_norm13ln_fwd_kernelINS_13Kernel_traitsI6__halfS2_S2_S2_fjLj8192ELj1ELj1ELj8ELj16ENS_18Kernel_traits_baseILj8192ES2_S2_S2_S2_fjLj256EEEEELb1ELb0ELb0ELb1EEEvNS_9FwdParamsE
        .type           _ZN10layer_norm13ln_fwd_kernelINS_13Kernel_traitsI6__halfS2_S2_S2_fjLj8192ELj1ELj1ELj8ELj16ENS_18Kernel_traits_baseILj8192ES2_S2_S2_S2_fjLj256EEEEELb1ELb0ELb0ELb1EEEvNS_9FwdParamsE,@function
        .size           _ZN10layer_norm13ln_fwd_kernelINS_13Kernel_traitsI6__halfS2_S2_S2_fjLj8192ELj1ELj1ELj8ELj16ENS_18Kernel_traits_baseILj8192ES2_S2_S2_S2_fjLj256EEEEELb1ELb0ELb0ELb1EEEvNS_9FwdParamsE,(.L_x_30209 - _ZN10layer_norm13ln_fwd_kernelINS_13Kernel_traitsI6__halfS2_S2_S2_fjLj8192ELj1ELj1ELj8ELj16ENS_18Kernel_traits_baseILj8192ES2_S2_S2_S2_fjLj256EEEEELb1ELb0ELb0ELb1EEEvNS_9FwdParamsE)
        .other          _ZN10layer_norm13ln_fwd_kernelINS_13Kernel_traitsI6__halfS2_S2_S2_fjLj8192ELj1ELj1ELj8ELj16ENS_18Kernel_traits_baseILj8192ES2_S2_S2_S2_fjLj256EEEEELb1ELb0ELb0ELb1EEEvNS_9FwdParamsE,@"STO_CUDA_ENTRY STV_DEFAULT"
_ZN10layer_norm13ln_fwd_kernelINS_13Kernel_traitsI6__halfS2_S2_S2_fjLj8192ELj1ELj1ELj8ELj16ENS_18Kernel_traits_baseILj8192ES2_S2_S2_S2_fjLj256EEEEELb1ELb0ELb0ELb1EEEvNS_9FwdParamsE:
.text._ZN10layer_norm13ln_fwd_kernelINS_13Kernel_traitsI6__halfS2_S2_S2_fjLj8192ELj1ELj1ELj8ELj16ENS_18Kernel_traits_baseILj8192ES2_S2_S2_S2_fjLj256EEEEELb1ELb0ELb0ELb1EEEvNS_9FwdParamsE:
[----:B------:R-:W0:Y:S08]  /*0000*/  LDC R1, c[0x0][0x28] ;  /* 0x00000a00ff017b82 */ /* 0x000e300000000800 */
[----:B------:R-:W1:Y:S01]  /*0010*/  LDC R66, c[0x0][0x2e8] ;  /* 0x0000ba00ff427b82 */ /* 0x000e620000000800 */
[----:B------:R-:W-:Y:S01]  /*0020*/  ULDC.U8 UR4, c[0x0][0x2f4] ;  /* 0x0000bd0000047ab9 */ /* 0x000fe20000000000 */
[----:B------:R-:W-:Y:S01]  /*0030*/  ULDC.64 UR6, c[0x0][0x2e0] ;  /* 0x0000b80000067ab9 */ /* 0x000fe20000000a00 */
[----:B------:R-:W-:Y:S01]  /*0040*/  ISETP.NE.AND P0, PT, RZ, UR4, PT ;  /* 0x00000004ff007c0c */ /* 0x000fe2000bf05270 */
[----:B------:R-:W-:Y:S01]  /*0050*/  ULDC.64 UR4, c[0x0][0x208] ;  /* 0x0000820000047ab9 */ /* 0x000fe20000000a00 */
[----:B------:R-:W-:Y:S01]  /*0060*/  MOV R2, UR6 ;  /* 0x0000000600027c02 */ /* 0x000fe20008000f00 */
[----:B------:R-:W-:Y:S01]  /*0070*/  IMAD.U32 R3, RZ, RZ, UR7 ;  /* 0x00000007ff037e24 */ /* 0x000fe2000f8e00ff */
[----:B0-----:R-:W-:Y:S01]  /*0080*/  IADD3 R1, R1, -0x18, RZ ;  /* 0xffffffe801017810 */ /* 0x001fe20007ffe0ff */
[----:B------:R-:W0:Y:S01]  /*0090*/  LDC R67, c[0x0][0x2ec] ;  /* 0x0000bb00ff437b82 */ /* 0x000e220000000800 */
[----:B------:R-:W2:Y:S01]  /*00a0*/  S2R R21, SR_TID.X ;  /* 0x0000000000157919 */ /* 0x000ea20000002100 */
[----:B------:R-:W-:-:S06]  /*00b0*/  ULDC.64 UR10, c[0x0][0x2c8] ;  /* 0x0000b200000a7ab9 */ /* 0x000fcc0000000a00 */
[----:B------:R-:W3:Y:S01]  /*00c0*/  @P0 LDG.E.64 R2, desc[UR4][R2.64] ;  /* 0x0000000402020981 */ /* 0x000ee2000c1e1b00 */
[----:B------:R-:W4:Y:S01]  /*00d0*/  @P0 LDC R7, c[0x0][0x2f0] ;  /* 0x0000bc00ff070b82 */ /* 0x000f220000000800 */
[----:B-1----:R-:W-:Y:S02]  /*00e0*/  @P0 MOV R4, R66 ;  /* 0x0000004200040202 */ /* 0x002fe40000000f00 */
[----:B0-----:R-:W-:-:S06]  /*00f0*/  @P0 MOV R5, R67 ;  /* 0x0000004300050202 */ /* 0x001fcc0000000f00 */
[----:B------:R-:W4:Y:S01]  /*0100*/  @P0 LDG.E.64 R4, desc[UR4][R4.64] ;  /* 0x0000000404040981 */ /* 0x000f22000c1e1b00 */
[----:B------:R-:W2:Y:S08]  /*0110*/  S2UR UR8, SR_CTAID.X ;  /* 0x00000000000879c3 */ /* 0x000eb00000002500 */
[----:B------:R-:W2:Y:S02]  /*0120*/  LDC R29, c[0x0][RZ] ;  /* 0x00000000ff1d7b82 */ /* 0x000ea40000000800 */
[----:B--2---:R-:W-:Y:S01]  /*0130*/  IMAD R29, R29, UR8, R21 ;  /* 0x000000081d1d7c24 */ /* 0x004fe2000f8e0215 */
[----:B------:R-:W-:-:S04]  /*0140*/  SHF.L.U32 R0, R21, 0x4, RZ ;  /* 0x0000000415007819 */ /* 0x000fc800000006ff */
[----:B------:R-:W-:Y:S02]  /*0150*/  LOP3.LUT R20, R0, 0xff0, RZ, 0xc0, !PT ;  /* 0x00000ff000147812 */ /* 0x000fe400078ec0ff */
[----:B------:R-:W-:Y:S01]  /*0160*/  LEA.HI R0, R21, UR8, RZ, 0x18 ;  /* 0x0000000815007c11 */ /* 0x000fe2000f8fc0ff */
[----:B------:R-:W-:Y:S01]  /*0170*/  ULDC.64 UR8, c[0x0][0x260] ;  /* 0x0000980000087ab9 */ /* 0x000fe20000000a00 */
[----:B---3--:R-:W-:Y:S02]  /*0180*/  @P0 R2UR UR6, R2 ;  /* 0x00000000020602ca */ /* 0x008fe400000e0000 */
[----:B------:R-:W-:Y:S02]  /*0190*/  @P0 R2UR UR7, R3 ;  /* 0x00000000030702ca */ /* 0x000fe400000e0000 */
[----:B----4-:R-:W-:-:S05]  /*01a0*/  @P0 IADD3 R66, P1, R4, R7, RZ ;  /* 0x0000000704420210 */ /* 0x010fca0007f3e0ff */
[----:B------:R-:W-:-:S05]  /*01b0*/  @P0 IMAD.X R67, RZ, RZ, R5, P1 ;  /* 0x000000ffff430224 */ /* 0x000fca00008e0605 */
        /* <DEDUP_REMOVED lines=13> */
[----:B------:R-:W-:Y:S01]  /*0290*/  UIADD3 UR21, UR7, 0x76cf5d0a, URZ ;  /* 0x76cf5d0a07157890 */ /* 0x000fe2000fffe03f */
        /* <DEDUP_REMOVED lines=8> */
[----:B------:R-:W-:-:S04]  /*0320*/  LOP3.LUT R11, R7, UR23, R4, 0x96, !PT ;  /* 0x00000017070b7c12 */ /* 0x000fc8000f8e9604 */
[----:B------:R-:W-:Y:S01]  /*0330*/  LOP3.LUT R4, R9, UR22, R10, 0x96, !PT ;  /* 0x0000001609047c12 */ /* 0x000fe2000f8e960a */
[----:B------:R-:W-:Y:S01]  /*0340*/  UIADD3 UR24, UR6, 0x78dde6e4, URZ ;  /* 0x78dde6e406187890 */ /* 0x000fe2000fffe03f */
[----:B------:R-:W-:Y:S01]  /*0350*/  IMAD.WIDE.U32 R10, R11, -0x326172a9, RZ ;  /* 0xcd9e8d570b0a7825 */ /* 0x000fe200078e00ff */
[----:B------:R-:W-:-:S03]  /*0360*/  UIADD3 UR25, UR7, -0x126145ec, URZ ;  /* 0xed9eba1407197890 */ /* 0x000fc6000fffe03f */
[----:B------:R-:W-:Y:S01]  /*0370*/  IMAD.WIDE.U32 R4, R4, -0x2daee0ad, RZ ;  /* 0xd2511f5304047825 */ /* 0x000fe200078e00ff */
[----:B------:R-:W-:-:S04]  /*0380*/  LOP3.LUT R8, R11, UR24, R8, 0x96, !PT ;  /* 0x000000180b087c12 */ /* 0x000fc8000f8e9608 */
[----:B------:R-:W-:Y:S01]  /*0390*/  LOP3.LUT R6, R5, UR25, R6, 0x96, !PT ;  /* 0x0000001905067c12 */ /* 0x000fe2000f8e9606 */
[----:B------:R-:W-:Y:S01]  /*03a0*/  UIADD3 UR27, UR7, -0x56f99767, URZ ;  /* 0xa9066899071b7890 */ /* 0x000fe2000fffe03f */
[----:B------:R-:W-:Y:S01]  /*03b0*/  IMAD.WIDE.U32 R8, R8, -0x2daee0ad, RZ ;  /* 0xd2511f5308087825 */ /* 0x000fe200078e00ff */
[----:B------:R-:W-:-:S03]  /*03c0*/  UIADD3 UR26, UR6, 0x1715609d, URZ ;  /* 0x1715609d061a7890 */ /* 0x000fc6000fffe03f */
[----:B------:R-:W-:Y:S01]  /*03d0*/  IMAD.WIDE.U32 R6, R6, -0x326172a9, RZ ;  /* 0xcd9e8d5706067825 */ /* 0x000fe200078e00ff */
[----:B------:R-:W-:-:S04]  /*03e0*/  LOP3.LUT R14, R9, UR27, R4, 0x96, !PT ;  /* 0x0000001b090e7c12 */ /* 0x000fc8000f8e9604 */
[----:B------:R-:W-:Y:S01]  /*03f0*/  LOP3.LUT R12, R7, UR26, R10, 0x96, !PT ;  /* 0x0000001a070c7c12 */ /* 0x000fe2000f8e960a */
[----:B------:R-:W-:Y:S01]  /*0400*/  UIADD3 UR28, UR6, -0x4ab325aa, URZ ;  /* 0xb54cda56061c7890 */ /* 0x000fe2000fffe03f */
[----:B------:R-:W-:Y:S01]  /*0410*/  ISETP.NE.U32.AND P0, PT, RZ, UR10, PT ;  /* 0x0000000aff007c0c */ /* 0x000fe2000bf05070 */
[----:B------:R-:W-:Y:S01]  /*0420*/  UIADD3 UR29, UR7, 0x646e171e, URZ ;  /* 0x646e171e071d7890 */ /* 0x000fe2000fffe03f */
[----:B------:R-:W-:-:S04]  /*0430*/  IMAD.WIDE.U32 R14, R14, -0x326172a9, RZ ;  /* 0xcd9e8d570e0e7825 */ /* 0x000fc800078e00ff */
[----:B------:R-:W-:Y:S01]  /*0440*/  IMAD.WIDE.U32 R12, R12, -0x2daee0ad, RZ ;  /* 0xd2511f530c0c7825 */ /* 0x000fe200078e00ff */
[----:B------:R-:W-:Y:S02]  /*0450*/  ISETP.NE.AND.EX P0, PT, RZ, UR11, PT, P0 ;  /* 0x0000000bff007c0c */ /* 0x000fe4000bf05300 */
[----:B------:R-:W-:Y:S01]  /*0460*/  IADD3 R2, P1, R20, UR10, RZ ;  /* 0x0000000a14027c10 */ /* 0x000fe2000ff3e0ff */
[----:B------:R-:W-:Y:S01]  /*0470*/  ULDC UR10, c[0x0][0x214] ;  /* 0x00008500000a7ab9 */ /* 0x000fe20000000800 */
[----:B------:R-:W-:Y:S02]  /*0480*/  LOP3.LUT R16, R15, UR28, R6, 0x96, !PT ;  /* 0x0000001c0f107c12 */ /* 0x000fe4000f8e9606 */
[----:B------:R-:W-:Y:S01]  /*0490*/  LOP3.LUT R18, R13, UR29, R8, 0x96, !PT ;  /* 0x0000001d0d127c12 */ /* 0x000fe2000f8e9608 */
[----:B------:R-:W-:Y:S01]  /*04a0*/  UIADD3 UR31, UR7, 0x1fd5c5a3, URZ ;  /* 0x1fd5c5a3071f7890 */ /* 0x000fe2000fffe03f */
[----:B------:R-:W-:Y:S01]  /*04b0*/  IADD3.X R3, RZ, UR11, RZ, P1, !PT ;  /* 0x0000000bff037c10 */ /* 0x000fe20008ffe4ff */
[----:B------:R-:W-:Y:S01]  /*04c0*/  UIADD3 UR30, UR6, 0x5384540f, URZ ;  /* 0x5384540f061e7890 */ /* 0x000fe2000fffe03f */
[----:B------:R-:W-:Y:S01]  /*04d0*/  IMAD.WIDE.U32 R16, R16, -0x2daee0ad, RZ ;  /* 0xd2511f5310107825 */ /* 0x000fe200078e00ff */
[----:B------:R-:W-:-:S02]  /*04e0*/  ISETP.GE.AND P1, PT, R0, UR10, PT ;  /* 0x0000000a00007c0c */ /* 0x000fc4000bf26270 */
[----:B------:R-:W5:Y:S01]  /*04f0*/  @P0 LDG.E.128 R120, desc[UR4][R2.64] ;  /* 0x0000000402780981 */ /* 0x000f62000c1e1d00 */
[----:B------:R-:W-:Y:S01]  /*0500*/  IMAD.WIDE.U32 R18, R18, -0x326172a9, RZ ;  /* 0xcd9e8d5712127825 */ /* 0x000fe200078e00ff */
[----:B------:R-:W-:Y:S02]  /*0510*/  LOP3.LUT R69, R17, UR31, R12, 0x96, !PT ;  /* 0x0000001f11457c12 */ /* 0x000fe4000f8e960c */
[----:B------:R-:W5:Y:S02]  /*0520*/  @P0 LDG.E.128 R24, desc[UR4][R2.64+0x1000] ;  /* 0x0010000402180981 */ /* 0x000f64000c1e1d00 */
[----:B------:R-:W-:Y:S02]  /*0530*/  LOP3.LUT R70, R19, UR30, R14, 0x96, !PT ;  /* 0x0000001e13467c12 */ /* 0x000fe4000f8e960e */
[----:B------:R-:W5:Y:S01]  /*0540*/  @P0 LDG.E.128 R4, desc[UR4][R2.64+0x2000] ;  /* 0x0020000402040981 */ /* 0x000f62000c1e1d00 */
[----:B------:R-:W-:-:S03]  /*0550*/  UIADD3 UR32, UR6, -0xe443238, URZ ;  /* 0xf1bbcdc806207890 */ /* 0x000fc6000fffe03f */
[----:B------:R0:W5:Y:S01]  /*0560*/  @P0 LDG.E.128 R8, desc[UR4][R2.64+0x3000] ;  /* 0x0030000402080981 */ /* 0x000162000c1e1d00 */
[----:B------:R-:W-:Y:S01]  /*0570*/  UIADD3 UR33, UR7, -0x24c28bd8, URZ ;  /* 0xdb3d742807217890 */ /* 0x000fe2000fffe03f */
[----:B------:R-:W-:-:S04]  /*0580*/  IMAD.HI.U32 R15, R69, -0x326172a9, RZ ;  /* 0xcd9e8d57450f7827 */ /* 0x000fc800078e00ff */
[----:B------:R-:W-:Y:S01]  /*0590*/  IMAD.HI.U32 R13, R70, -0x2daee0ad, RZ ;  /* 0xd2511f53460d7827 */ /* 0x000fe200078e00ff */
[----:B0-----:R-:W-:Y:S02]  /*05a0*/  IADD3 R2, P2, R20, UR8, RZ ;  /* 0x0000000814027c10 */ /* 0x001fe4000ff5e0ff */
[----:B------:R-:W-:-:S03]  /*05b0*/  LOP3.LUT R68, R15, UR32, R18, 0x96, !PT ;  /* 0x000000200f447c12 */ /* 0x000fc6000f8e9612 */
[----:B------:R-:W-:Y:S01]  /*05c0*/  IMAD.X R3, RZ, RZ, UR9, P2 ;  /* 0x00000009ff037e24 */ /* 0x000fe200090e06ff */
[----:B------:R-:W-:Y:S01]  /*05d0*/  LOP3.LUT R74, R13, UR33, R16, 0x96, !PT ;  /* 0x000000210d4a7c12 */ /* 0x000fe2000f8e9610 */
[----:B------:R-:W-:Y:S06]  /*05e0*/  @P1 EXIT ;  /* 0x000000000000194d */ /* 0x000fec0003800000 */
        /* <DEDUP_REMOVED lines=10> */
[----:B------:R-:W-:Y:S01]  /*0690*/  HADD2.F32 R31, -RZ, R120.H0_H0 ;  /* 0x20000078ff1f7230 */ /* 0x000fe20000004100 */
[----:B------:R-:W-:-:S02]  /*06a0*/  @!P0 CS2R R10, SRZ ;  /* 0x00000000000a8805 */ /* 0x000fc4000001ff00 */
[----:B------:R-:W-:Y:S01]  /*06b0*/  @!P0 CS2R R26, SRZ ;  /* 0x00000000001a8805 */ /* 0x000fe2000001ff00 */
[----:B0-----:R-:W-:Y:S01]  /*06c0*/  HADD2.F32 R3, -RZ, R120.H1_H1 ;  /* 0x30000078ff037230 */ /* 0x001fe20000004100 */
[----:B------:R-:W-:Y:S01]  /*06d0*/  UIADD3 UR34, UR6, -0x700cb87f, URZ ;  /* 0x8ff3478106227890 */ /* 0x000fe2000fffe03f */
[--C-:B------:R-:W-:Y:S01]  /*06e0*/  HADD2.F32 R2, -RZ, R121.reuse.H0_H0 ;  /* 0x20000079ff027230 */ /* 0x100fe20000004100 */
[----:B------:R0:W-:Y:S01]  /*06f0*/  STL [R1+0x14], R31 ;  /* 0x0000141f01007387 */ /* 0x0001e20000100800 */
[----:B------:R-:W-:Y:S01]  /*0700*/  UIADD3 UR35, UR7, -0x695add53, URZ ;  /* 0x96a522ad07237890 */ /* 0x000fe2000fffe03f */
[----:B------:R-:W-:Y:S01]  /*0710*/  IMAD R70, R70, -0x2daee0ad, RZ ;  /* 0xd2511f5346467824 */ /* 0x000fe200078e02ff */
[----:B------:R-:W-:Y:S01]  /*0720*/  ULDC.64 UR8, c[0x0][0x270] ;  /* 0x00009c0000087ab9 */ /* 0x000fe20000000a00 */
[----:B------:R1:W-:Y:S01]  /*0730*/  STL [R1+0x10], R3 ;  /* 0x0000100301007387 */ /* 0x0003e20000100800 */
[----:B------:R-:W-:Y:S01]  /*0740*/  IMAD R69, R69, -0x326172a9, RZ ;  /* 0xcd9e8d5745457824 */ /* 0x000fe200078e02ff */
[----:B------:R-:W-:Y:S01]  /*0750*/  LOP3.LUT R66, R66, 0x3, RZ, 0xc0, !PT ;  /* 0x0000000342427812 */ /* 0x000fe200078ec0ff */
[----:B------:R-:W-:Y:S01]  /*0760*/  ULDC UR10, c[0x0][0x218] ;  /* 0x00008600000a7ab9 */ /* 0x000fe20000000800 */
[----:B------:R1:W-:Y:S01]  /*0770*/  STL [R1+0xc], R2 ;  /* 0x00000c0201007387 */ /* 0x0003e20000100800 */
[----:B------:R-:W-:Y:S01]  /*0780*/  ULDC UR11, c[0x0][0x290] ;  /* 0x0000a400000b7ab9 */ /* 0x000fe20000000800 */
[----:B0-----:R-:W-:Y:S01]  /*0790*/  HADD2.F32 R31, -RZ, R121.H1_H1 ;  /* 0x30000079ff1f7230 */ /* 0x001fe20000004100 */
[----:B------:R-:W-:Y:S01]  /*07a0*/  ULDC.64 UR12, c[0x0][0x230] ;  /* 0x00008c00000c7ab9 */ /* 0x000fe20000000a00 */
[----:B------:R-:W-:Y:S01]  /*07b0*/  ULDC.64 UR14, c[0x0][0x2b8] ;  /* 0x0000ae00000e7ab9 */ /* 0x000fe20000000a00 */
[----:B------:R-:W-:Y:S01]  /*07c0*/  ULDC.64 UR16, c[0x0][0x210] ;  /* 0x0000840000107ab9 */ /* 0x000fe20000000a00 */
[--C-:B-1----:R-:W-:Y:S01]  /*07d0*/  HADD2.F32 R3, -RZ, R122.reuse.H0_H0 ;  /* 0x2000007aff037230 */ /* 0x102fe20000004100 */
[----:B------:R-:W-:Y:S01]  /*07e0*/  STL [R1+0x8], R31 ;  /* 0x0000081f01007387 */ /* 0x000fe20000100800 */
[----:B------:R-:W-:-:S03]  /*07f0*/  HADD2.F32 R2, -RZ, R122.H1_H1 ;  /* 0x3000007aff027230 */ /* 0x000fc60000004100 */
[----:B------:R-:W-:Y:S01]  /*0800*/  STL [R1+0x4], R3 ;  /* 0x0000040301007387 */ /* 0x000fe20000100800 */
[--C-:B------:R-:W-:Y:S02]  /*0810*/  HADD2.F32 R122, -RZ, R24.reuse.H0_H0 ;  /* 0x20000018ff7a7230 */ /* 0x100fe40000004100 */
[----:B------:R-:W-:Y:S02]  /*0820*/  HADD2.F32 R121, -RZ, R24.H1_H1 ;  /* 0x30000018ff797230 */ /* 0x000fe40000004100 */
[--C-:B------:R-:W-:Y:S02]  /*0830*/  HADD2.F32 R120, -RZ, R25.reuse.H0_H0 ;  /* 0x20000019ff787230 */ /* 0x100fe40000004100 */
[----:B------:R-:W-:Y:S01]  /*0840*/  HADD2.F32 R119, -RZ, R25.H1_H1 ;  /* 0x30000019ff777230 */ /* 0x000fe20000004100 */
[----:B------:R0:W-:Y:S01]  /*0850*/  STL [R1], R2 ;  /* 0x0000000201007387 */ /* 0x0001e20000100800 */
[----:B------:R-:W-:-:S04]  /*0860*/  IMAD.HI.U32 R24, R74, -0x326172a9, RZ ;  /* 0xcd9e8d574a187827 */ /* 0x000fc800078e00ff */
[----:B------:R-:W-:Y:S01]  /*0870*/  IMAD.HI.U32 R25, R68, -0x2daee0ad, RZ ;  /* 0xd2511f5344197827 */ /* 0x000fe200078e00ff */
[----:B------:R-:W-:-:S03]  /*0880*/  UISETP.NE.U32.AND UP0, UPT, UR8, URZ, UPT ;  /* 0x0000003f0800728c */ /* 0x000fc6000bf05070 */
[--C-:B------:R-:W-:Y:S02]  /*0890*/  HADD2.F32 R79, -RZ, R4.reuse.H0_H0 ;  /* 0x20000004ff4f7230 */ /* 0x100fe40000004100 */
[----:B------:R-:W-:Y:S02]  /*08a0*/  HADD2.F32 R78, -RZ, R4.H1_H1 ;  /* 0x30000004ff4e7230 */ /* 0x000fe40000004100 */
[--C-:B------:R-:W-:Y:S02]  /*08b0*/  HADD2.F32 R77, -RZ, R5.reuse.H0_H0 ;  /* 0x20000005ff4d7230 */ /* 0x100fe40000004100 */
[----:B------:R-:W-:Y:S02]  /*08c0*/  HADD2.F32 R76, -RZ, R5.H1_H1 ;  /* 0x30000005ff4c7230 */ /* 0x000fe40000004100 */
[--C-:B------:R-:W-:Y:S02]  /*08d0*/  HADD2.F32 R73, -RZ, R6.reuse.H0_H0 ;  /* 0x20000006ff497230 */ /* 0x100fe40000004100 */
[----:B------:R-:W-:-:S02]  /*08e0*/  HADD2.F32 R72, -RZ, R6.H1_H1 ;  /* 0x30000006ff487230 */ /* 0x000fc40000004100 */
[--C-:B------:R-:W-:Y:S02]  /*08f0*/  HADD2.F32 R63, -RZ, R7.reuse.H0_H0 ;  /* 0x20000007ff3f7230 */ /* 0x100fe40000004100 */
[----:B0-----:R-:W-:Y:S02]  /*0900*/  HADD2.F32 R2, -RZ, R7.H1_H1 ;  /* 0x30000007ff027230 */ /* 0x001fe40000004100 */
[--C-:B------:R-:W-:Y:S01]  /*0910*/  HADD2.F32 R3, -RZ, R8.reuse.H0_H0 ;  /* 0x20000008ff037230 */ /* 0x100fe20000004100 */
[----:B------:R-:W-:Y:S01]  /*0920*/  LOP3.LUT R69, R24, UR34, R69, 0x96, !PT ;  /* 0x0000002218457c12 */ /* 0x000fe2000f8e9645 */
[----:B------:R-:W-:Y:S01]  /*0930*/  HADD2.F32 R4, -RZ, R8.H1_H1 ;  /* 0x30000008ff047230 */ /* 0x000fe20000004100 */
[----:B------:R-:W-:Y:S01]  /*0940*/  LOP3.LUT R70, R25, UR35, R70, 0x96, !PT ;  /* 0x0000002319467c12 */ /* 0x000fe2000f8e9646 */
[--C-:B------:R-:W-:Y:S01]  /*0950*/  HADD2.F32 R5, -RZ, R9.reuse.H0_H0 ;  /* 0x20000009ff057230 */ /* 0x100fe20000004100 */
[----:B------:R-:W-:Y:S01]  /*0960*/  ULDC.U8 UR8, c[0x0][0x2a0] ;  /* 0x0000a80000087ab9 */ /* 0x000fe20000000000 */
[----:B------:R-:W-:-:S02]  /*0970*/  HADD2.F32 R6, -RZ, R9.H1_H1 ;  /* 0x30000009ff067230 */ /* 0x000fc40000004100 */
[--C-:B------:R-:W-:Y:S02]  /*0980*/  HADD2.F32 R7, -RZ, R10.reuse.H0_H0 ;  /* 0x2000000aff077230 */ /* 0x100fe40000004100 */
[----:B------:R-:W-:Y:S02]  /*0990*/  HADD2.F32 R8, -RZ, R10.H1_H1 ;  /* 0x3000000aff087230 */ /* 0x000fe40000004100 */
[----:B------:R-:W-:Y:S02]  /*09a0*/  HADD2.F32 R125, -RZ, R123.H0_H0 ;  /* 0x2000007bff7d7230 */ /* 0x000fe40000004100 */
[--C-:B------:R-:W-:Y:S02]  /*09b0*/  HADD2.F32 R9, -RZ, R11.reuse.H0_H0 ;  /* 0x2000000bff097230 */ /* 0x100fe40000004100 */
[----:B------:R-:W-:Y:S01]  /*09c0*/  HADD2.F32 R10, -RZ, R11.H1_H1 ;  /* 0x3000000bff0a7230 */ /* 0x000fe20000004100 */
[----:B------:R-:W-:Y:S01]  /*09d0*/  MOV R11, R29 ;  /* 0x0000001d000b7202 */ /* 0x000fe20000000f00 */
[----:B------:R-:W-:-:S02]  /*09e0*/  HADD2.F32 R123, -RZ, R123.H1_H1 ;  /* 0x3000007bff7b7230 */ /* 0x000fc40000004100 */
[--C-:B------:R-:W-:Y:S02]  /*09f0*/  HADD2.F32 R118, -RZ, R26.reuse.H0_H0 ;  /* 0x2000001aff767230 */ /* 0x100fe40000004100 */
[----:B------:R-:W-:Y:S02]  /*0a00*/  HADD2.F32 R117, -RZ, R26.H1_H1 ;  /* 0x3000001aff757230 */ /* 0x000fe40000004100 */
[--C-:B------:R-:W-:Y:S02]  /*0a10*/  HADD2.F32 R116, -RZ, R27.reuse.H0_H0 ;  /* 0x2000001bff747230 */ /* 0x100fe40000004100 */
[----:B------:R-:W-:Y:S02]  /*0a20*/  HADD2.F32 R80, -RZ, R27.H1_H1 ;  /* 0x3000001bff507230 */ /* 0x000fe40000004100 */
[----:B------:R-:W-:Y:S02]  /*0a30*/  IMAD R74, R74, -0x326172a9, RZ ;  /* 0xcd9e8d574a4a7824 */ /* 0x000fe400078e02ff */
[----:B------:R-:W-:Y:S01]  /*0a40*/  IMAD R68, R68, -0x2daee0ad, RZ ;  /* 0xd2511f5344447824 */ /* 0x000fe200078e02ff */
[----:B------:R-:W-:-:S02]  /*0a50*/  UISETP.NE.AND.EX UP0, UPT, UR9, URZ, UPT, UP0 ;  /* 0x0000003f0900728c */ /* 0x000fc4000bf05300 */
[----:B------:R-:W-:Y:S01]  /*0a60*/  UISETP.NE.AND UP1, UPT, UR8, URZ, UPT ;  /* 0x0000003f0800728c */ /* 0x000fe2000bf25270 */
[--C-:B--2---:R-:W-:Y:S02]  /*0a70*/  HADD2.F32 R82, -RZ, R15.reuse.H0_H0 ;  /* 0x2000000fff527230 */ /* 0x104fe40000004100 */
[----:B------:R-:W-:Y:S01]  /*0a80*/  HADD2.F32 R81, -RZ, R15.H1_H1 ;  /* 0x3000000fff517230 */ /* 0x000fe20000004100 */
[----:B------:R-:W-:Y:S01]  /*0a90*/  HFMA2.MMA R15, -RZ, RZ, 0, 5.9604644775390625e-08 ;  /* 0x00000001ff0f7435 */ /* 0x000fe200000001ff */
[----:B---3--:R-:W-:Y:S02]  /*0aa0*/  HADD2.F32 R124, -RZ, R112.H0_H0 ;  /* 0x20000070ff7c7230 */ /* 0x008fe40000004100 */
[--C-:B------:R-:W-:Y:S02]  /*0ab0*/  HADD2.F32 R88, -RZ, R12.reuse.H0_H0 ;  /* 0x2000000cff587230 */ /* 0x100fe40000004100 */
[----:B------:R-:W-:Y:S01]  /*0ac0*/  HADD2.F32 R87, -RZ, R12.H1_H1 ;  /* 0x3000000cff577230 */ /* 0x000fe20000004100 */
[----:B------:R-:W-:Y:S01]  /*0ad0*/  MOV R12, R30 ;  /* 0x0000001e000c7202 */ /* 0x000fe20000000f00 */
[----:B------:R-:W-:-:S02]  /*0ae0*/  HADD2.F32 R86, -RZ, R13.H0_H0 ;  /* 0x2000000dff567230 */ /* 0x000fc40000004100 */
[----:B------:R-:W-:Y:S02]  /*0af0*/  HADD2.F32 R85, -RZ, R13.H1_H1 ;  /* 0x3000000dff557230 */ /* 0x000fe40000004100 */
[--C-:B------:R-:W-:Y:S02]  /*0b00*/  HADD2.F32 R84, -RZ, R14.reuse.H0_H0 ;  /* 0x2000000eff547230 */ /* 0x100fe40000004100 */
[----:B------:R-:W-:Y:S01]  /*0b10*/  HADD2.F32 R83, -RZ, R14.H1_H1 ;  /* 0x3000000eff537230 */ /* 0x000fe20000004100 */
[----:B------:R-:W-:Y:S01]  /*0b20*/  MOV R14, RZ ;  /* 0x000000ff000e7202 */ /* 0x000fe20000000f00 */
[----:B------:R-:W-:Y:S02]  /*0b30*/  HADD2.F32 R112, -RZ, R112.H1_H1 ;  /* 0x30000070ff707230 */ /* 0x000fe40000004100 */
[--C-:B------:R-:W-:Y:S02]  /*0b40*/  HADD2.F32 R111, -RZ, R113.reuse.H0_H0 ;  /* 0x20000071ff6f7230 */ /* 0x100fe40000004100 */
[----:B------:R-:W-:-:S02]  /*0b50*/  HADD2.F32 R110, -RZ, R113.H1_H1 ;  /* 0x30000071ff6e7230 */ /* 0x000fc40000004100 */
[--C-:B------:R-:W-:Y:S02]  /*0b60*/  HADD2.F32 R109, -RZ, R114.reuse.H0_H0 ;  /* 0x20000072ff6d7230 */ /* 0x100fe40000004100 */
[----:B------:R-:W-:Y:S02]  /*0b70*/  HADD2.F32 R108, -RZ, R114.H1_H1 ;  /* 0x30000072ff6c7230 */ /* 0x000fe40000004100 */
[--C-:B------:R-:W-:Y:S02]  /*0b80*/  HADD2.F32 R107, -RZ, R115.reuse.H0_H0 ;  /* 0x20000073ff6b7230 */ /* 0x100fe40000004100 */
[----:B------:R-:W-:Y:S02]  /*0b90*/  HADD2.F32 R106, -RZ, R115.H1_H1 ;  /* 0x30000073ff6a7230 */ /* 0x000fe40000004100 */
[--C-:B----4-:R-:W-:Y:S02]  /*0ba0*/  HADD2.F32 R105, -RZ, R20.reuse.H0_H0 ;  /* 0x20000014ff697230 */ /* 0x110fe40000004100 */
        /* <DEDUP_REMOVED lines=15> */
[----:B------:R-:W-:-:S07]  /*0ca0*/  IMAD.MOV.U32 R13, RZ, RZ, R28 ;  /* 0x000000ffff0d7224 */ /* 0x000fce00078e001c */
.L_x_4479:
[----:B0-----:R-:W0:Y:S01]  /*0cb0*/  S2R R113, SR_TID.X ;  /* 0x0000000000717919 */ /* 0x001e220000002100 */
        /* <DEDUP_REMOVED lines=24> */
[----:B---3--:R-:W-:Y:S01]  /*0e40*/  @P2 HADD2.F32 R26, -RZ, R20.H0_H0 ;  /* 0x20000014ff1a2230 */ /* 0x008fe20000004100 */
[----:B0-----:R-:W-:Y:S06]  /*0e50*/  @!P1 BRA `(.L_x_4255) ;  /* 0x0000000000209947 */ /* 0x001fec0003800000 */
        /* <DEDUP_REMOVED lines=8> */
.L_x_4255:
[----:B------:R-:W-:-:S07]  /*0ee0*/  IMAD.MOV.U32 R17, RZ, RZ, R74 ;  /* 0x000000ffff117224 */ /* 0x000fce00078e004a */
.L_x_4256:
[----:B------:R-:W-:Y:S05]  /*0ef0*/  BSYNC B0 ;  /* 0x0000000000007941 */ /* 0x000fea0003800000 */
.L_x_4254:
        /* <DEDUP_REMOVED lines=16> */
.L_x_4260:
[----:B------:R-:W-:Y:S05]  /*1000*/  BSYNC B1 ;  /* 0x0000000000017941 */ /* 0x000fea0003800000 */
.L_x_4259:
        /* <DEDUP_REMOVED lines=41> */
[----:B------:R-:W-:Y:S02]  /*12a0*/  LOP3.LUT R70, R19, UR35, R70, 0x96, !PT ;  /* 0x0000002313467c12 */ /* 0x000fe4000f8e9646 */
[----:B------:R-:W-:-:S07]  /*12b0*/  MOV R68, R18 ;  /* 0x0000001200447202 */ /* 0x000fce0000000f00 */
.L_x_4258:
[----:B------:R-:W-:Y:S05]  /*12c0*/  BSYNC B0 ;  /* 0x0000000000007941 */ /* 0x000fea0003800000 */
.L_x_4257:
[----:B------:R-:W0:Y:S01]  /*12d0*/  LDC R27, c[0x0][0x298] ;  /* 0x0000a600ff1b7b82 */ /* 0x000e220000000800 */
[----:B------:R-:W-:Y:S01]  /*12e0*/  HFMA2.MMA R29, -RZ, RZ, 0.1171875, 0 ;  /* 0x2f800000ff1d7435 */ /* 0x000fe200000001ff */
[----:B------:R-:W-:Y:S01]  /*12f0*/  I2FP.F32.U32 R18, R17 ;  /* 0x0000001100127245 */ /* 0x000fe20000201000 */
[----:B-----5:R-:W-:Y:S01]  /*1300*/  HADD2.F32 R19, -RZ, R36.H0_H0 ;  /* 0x20000024ff137230 */ /* 0x020fe20000004100 */
[C---:B------:R-:W-:Y:S01]  /*1310*/  ISETP.NE.AND P1, PT, R22.reuse, 0x1, PT ;  /* 0x000000011600780c */ /* 0x040fe20003f25270 */
[----:B------:R-:W-:Y:S01]  /*1320*/  @P0 HADD2.F32 R20, -RZ, R32.H0_H0 ;  /* 0x20000020ff140230 */ /* 0x000fe20000004100 */
[----:B------:R-:W-:Y:S01]  /*1330*/  BSSY B0, `(.L_x_4261) ;  /* 0x0000014000007945 */ /* 0x000fe20003800000 */
[----:B------:R-:W-:Y:S01]  /*1340*/  IADD3 R23, R22, 0x1, RZ ;  /* 0x0000000116177810 */ /* 0x000fe20007ffe0ff */
[----:B------:R-:W1:Y:S03]  /*1350*/  LDC R28, c[0x0][0x294] ;  /* 0x0000a500ff1c7b82 */ /* 0x000e660000000800 */
[----:B------:R-:W-:Y:S01]  /*1360*/  FFMA.FTZ R17, R18, R29, 1.1641532182693481445e-10 ;  /* 0x2f00000012117423 */ /* 0x000fe2000001001d */
[----:B------:R-:W-:-:S04]  /*1370*/  FMUL.FTZ R18, R19, R26 ;  /* 0x0000001a13127220 */ /* 0x000fc80000410000 */
        /* <DEDUP_REMOVED lines=14> */
.L_x_4262:
[----:B------:R-:W-:-:S07]  /*1460*/  IMAD.MOV.U32 R25, RZ, RZ, R74 ;  /* 0x000000ffff197224 */ /* 0x000fce00078e004a */
.L_x_4263:
[----:B------:R-:W-:Y:S05]  /*1470*/  BSYNC B0 ;  /* 0x0000000000007941 */ /* 0x000fea0003800000 */
.L_x_4261:
        /* <DEDUP_REMOVED lines=16> */
.L_x_4267:
[----:B------:R-:W-:Y:S05]  /*1580*/  BSYNC B1 ;  /* 0x0000000000017941 */ /* 0x000fea0003800000 */
.L_x_4266:
        /* <DEDUP_REMOVED lines=43> */
.L_x_4265:
[----:B------:R-:W-:Y:S05]  /*1840*/  BSYNC B0 ;  /* 0x0000000000007941 */ /* 0x000fea0003800000 */
.L_x_4264:
[----:B------:R-:W-:Y:S01]  /*1850*/  I2FP.F32.U32 R18, R25 ;  /* 0x0000001900127245 */ /* 0x000fe20000201000 */
[----:B------:R-:W-:Y:S01]  /*1860*/  HADD2.F32 R21, -RZ, R36.H1_H1 ;  /* 0x30000024ff157230 */ /* 0x000fe20000004100 */
[C---:B------:R-:W-:Y:S01]  /*1870*/  ISETP.NE.AND P1, PT, R23.reuse, 0x1, PT ;  /* 0x000000011700780c */ /* 0x040fe20003f25270 */
[----:B------:R-:W-:Y:S01]  /*1880*/  BSSY B0, `(.L_x_4268) ;  /* 0x0000014000007945 */ /* 0x000fe20003800000 */
[----:B------:R-:W-:Y:S01]  /*1890*/  IADD3 R30, R23, 0x1, RZ ;  /* 0x00000001171e7810 */ /* 0x000fe20007ffe0ff */
[----:B------:R-:W-:Y:S01]  /*18a0*/  FFMA.FTZ R19, R18, R29, 1.1641532182693481445e-10 ;  /* 0x2f00000012137423 */ /* 0x000fe2000001001d */
[----:B------:R-:W-:-:S04]  /*18b0*/  FMUL.FTZ R18, R21, R26 ;  /* 0x0000001a15127220 */ /* 0x000fc80000410000 */
[----:B------:R-:W-:Y:S01]  /*18c0*/  FMUL.FTZ R18, R18, R27 ;  /* 0x0000001b12127220 */ /* 0x000fe20000410000 */
[----:B------:R-:W-:Y:S01]  /*18d0*/  FSETP.GTU.FTZ.AND P2, PT, R19, R28, PT ;  /* 0x0000001c1300720b */ /* 0x000fe20003f5c000 */
[----:B------:R-:W-:-:S03]  /*18e0*/  @P0 HADD2.F32 R19, -RZ, R32.H1_H1 ;  /* 0x30000020ff130230 */ /* 0x000fc60000004100 */
        /* <DEDUP_REMOVED lines=12> */
.L_x_4269:
[----:B------:R-:W-:-:S07]  /*19b0*/  MOV R19, R74 ;  /* 0x0000004a00137202 */ /* 0x000fce0000000f00 */
.L_x_4270:
[----:B------:R-:W-:Y:S05]  /*19c0*/  BSYNC B0 ;  /* 0x0000000000007941 */ /* 0x000fea0003800000 */
.L_x_4268:
        /* <DEDUP_REMOVED lines=16> */
.L_x_4274:
[----:B------:R-:W-:Y:S05]  /*1ad0*/  BSYNC B1 ;  /* 0x0000000000017941 */ /* 0x000fea0003800000 */
.L_x_4273:
        /* <DEDUP_REMOVED lines=38> */
[----:B------:R-:W-:-:S04]  /*1d40*/  IMAD.WIDE.U32 R74, R74, -0x326172a9, RZ ;  /* 0xcd9e8d574a4a7825 */ /* 0x000fc800078e00ff */
[----:B------:R-:W-:Y:S01]  /*1d50*/  IMAD.WIDE.U32 R20, R20, -0x2daee0ad, RZ ;  /* 0xd2511f5314147825 */ /* 0x000fe200078e00ff */
[----:B------:R-:W-:-:S04]  /*1d60*/  LOP3.LUT R69, R75, UR34, R22, 0x96, !PT ;  /* 0x000000224b457c12 */ /* 0x000fc8000f8e9616 */
[----:B------:R-:W-:Y:S02]  /*1d70*/  LOP3.LUT R70, R21, UR35, R70, 0x96, !PT ;  /* 0x0000002315467c12 */ /* 0x000fe4000f8e9646 */
[----:B------:R-:W-:-:S07]  /*1d80*/  MOV R68, R20 ;  /* 0x0000001400447202 */ /* 0x000fce0000000f00 */
.L_x_4272:
[----:B------:R-:W-:Y:S05]  /*1d90*/  BSYNC B0 ;  /* 0x0000000000007941 */ /* 0x000fea0003800000 */
.L_x_4271:
[----:B------:R-:W-:Y:S01]  /*1da0*/  I2FP.F32.U32 R20, R19 ;  /* 0x0000001300147245 */ /* 0x000fe20000201000 */
[----:B------:R-:W-:Y:S01]  /*1db0*/  HADD2.F32 R21, -RZ, R37.H0_H0 ;  /* 0x20000025ff157230 */ /* 0x000fe20000004100 */
[----:B------:R-:W-:Y:S01]  /*1dc0*/  ISETP.NE.AND P2, PT, R30, 0x1, PT ;  /* 0x000000011e00780c */ /* 0x000fe20003f45270 */
[----:B------:R-:W-:Y:S01]  /*1dd0*/  @P0 HADD2.F32 R22, -RZ, R33.H0_H0 ;  /* 0x20000021ff160230 */ /* 0x000fe20000004100 */
[----:B------:R-:W-:Y:S01]  /*1de0*/  BSSY B0, `(.L_x_4275) ;  /* 0x0000012000007945 */ /* 0x000fe20003800000 */
[----:B------:R-:W-:Y:S01]  /*1df0*/  FFMA.FTZ R19, R20, R29, 1.1641532182693481445e-10 ;  /* 0x2f00000014137423 */ /* 0x000fe2000001001d */
[----:B------:R-:W-:Y:S01]  /*1e00*/  FMUL.FTZ R20, R21, R26 ;  /* 0x0000001a15147220 */ /* 0x000fe20000410000 */
[----:B------:R-:W-:-:S03]  /*1e10*/  VIADD R23, R30, 0x1 ;  /* 0x000000011e177836 */ /* 0x000fc60000000000 */
        /* <DEDUP_REMOVED lines=13> */
.L_x_4276:
[----:B------:R-:W-:-:S07]  /*1ef0*/  MOV R36, R74 ;  /* 0x0000004a00247202 */ /* 0x000fce0000000f00 */
.L_x_4277:
[----:B------:R-:W-:Y:S05]  /*1f00*/  BSYNC B0 ;  /* 0x0000000000007941 */ /* 0x000fea0003800000 */
.L_x_4275:
        /* <DEDUP_REMOVED lines=16> */
.L_x_4281:
[----:B------:R-:W-:Y:S05]  /*2010*/  BSYNC B1 ;  /* 0x0000000000017941 */ /* 0x000fea0003800000 */
.L_x_4280:
        /* <DEDUP_REMOVED lines=38> */
[----:B------:R-:W-:-:S03]  /*2280*/  HFMA2.MMA R23, -RZ, RZ, 0, 0 ;  /* 0x00000000ff177435 */ /* 0x000fc600000001ff */
[----:B------:R-:W-:Y:S01]  /*2290*/  IMAD.WIDE.U32 R20, R20, -0x2daee0ad, RZ ;  /* 0xd2511f5314147825 */ /* 0x000fe200078e00ff */
[----:B------:R-:W-:-:S03]  /*22a0*/  LOP3.LUT R69, R75, UR34, R22, 0x96, !PT ;  /* 0x000000224b457c12 */ /* 0x000fc6000f8e9616 */
[----:B------:R-:W-:Y:S01]  /*22b0*/  IMAD.MOV.U32 R68, RZ, RZ, R20 ;  /* 0x000000ffff447224 */ /* 0x000fe200078e0014 */
[----:B------:R-:W-:-:S07]  /*22c0*/  LOP3.LUT R70, R21, UR35, R70, 0x96, !PT ;  /* 0x0000002315467c12 */ /* 0x000fce000f8e9646 */
.L_x_4279:
[----:B------:R-:W-:Y:S05]  /*22d0*/  BSYNC B0 ;  /* 0x0000000000007941 */ /* 0x000fea0003800000 */
.L_x_4278:
        /* <DEDUP_REMOVED lines=21> */
.L_x_4283:
[----:B------:R-:W-:-:S07]  /*2430*/  IMAD.MOV.U32 R21, RZ, RZ, R74 ;  /* 0x000000ffff157224 */ /* 0x000fce00078e004a */
.L_x_4284:
[----:B------:R-:W-:Y:S05]  /*2440*/  BSYNC B0 ;  /* 0x0000000000007941 */ /* 0x000fea0003800000 */
.L_x_4282:
        /* <DEDUP_REMOVED lines=16> */
.L_x_4288:
[----:B------:R-:W-:Y:S05]  /*2550*/  BSYNC B1 ;  /* 0x0000000000017941 */ /* 0x000fea0003800000 */
.L_x_4287:
        /* <DEDUP_REMOVED lines=41> */
[----:B------:R-:W-:Y:S02]  /*27f0*/  LOP3.LUT R70, R23, UR35, R70, 0x96, !PT ;  /* 0x0000002317467c12 */ /* 0x000fe4000f8e9646 */
[----:B------:R-:W-:-:S07]  /*2800*/  MOV R68, R22 ;  /* 0x0000001600447202 */ /* 0x000fce0000000f00 */
.L_x_4286:
[----:B------:R-:W-:Y:S05]  /*2810*/  BSYNC B0 ;  /* 0x0000000000007941 */ /* 0x000fea0003800000 */
.L_x_4285:
[----:B------:R-:W-:Y:S01]  /*2820*/  I2FP.F32.U32 R22, R21 ;  /* 0x0000001500167245 */ /* 0x000fe20000201000 */
[----:B------:R-:W-:Y:S01]  /*2830*/  HADD2.F32 R23, -RZ, R38.H0_H0 ;  /* 0x20000026ff177230 */ /* 0x000fe20000004100 */
[----:B------:R-:W-:Y:S01]  /*2840*/  ISETP.NE.AND P4, PT, R31, 0x1, PT ;  /* 0x000000011f00780c */ /* 0x000fe20003f85270 */
[----:B------:R-:W-:Y:S01]  /*2850*/  @P0 HADD2.F32 R30, -RZ, R34.H0_H0 ;  /* 0x20000022ff1e0230 */ /* 0x000fe20000004100 */
[----:B------:R-:W-:Y:S01]  /*2860*/  BSSY B0, `(.L_x_4289) ;  /* 0x0000012000007945 */ /* 0x000fe20003800000 */
[----:B------:R-:W-:Y:S01]  /*2870*/  FFMA.FTZ R21, R22, R29, 1.1641532182693481445e-10 ;  /* 0x2f00000016157423 */ /* 0x000fe2000001001d */
[----:B------:R-:W-:Y:S01]  /*2880*/  FMUL.FTZ R22, R23, R26 ;  /* 0x0000001a17167220 */ /* 0x000fe20000410000 */
[----:B------:R-:W-:-:S03]  /*2890*/  IADD3 R36, R31, 0x1, RZ ;  /* 0x000000011f247810 */ /* 0x000fc60007ffe0ff */
        /* <DEDUP_REMOVED lines=13> */
.L_x_4290:
[----:B------:R-:W-:-:S07]  /*2970*/  MOV R42, R74 ;  /* 0x0000004a002a7202 */ /* 0x000fce0000000f00 */
.L_x_4291:
[----:B------:R-:W-:Y:S05]  /*2980*/  BSYNC B0 ;  /* 0x0000000000007941 */ /* 0x000fea0003800000 */
.L_x_4289:
        /* <DEDUP_REMOVED lines=11> */
[----:B------:R-:W-:Y:S02]  /*2a40*/  @!P4 VIADD R22, R14, 0x1 ;  /* 0x000000010e16c836 */ /* 0x000fe40000000000 */
[----:B------:R-:W-:Y:S01]  /*2a50*/  @!P4 IMAD.MOV.U32 R13, RZ, RZ, RZ ;  /* 0x000000ffff0dc224 */ /* 0x000fe200078e00ff */
[----:B------:R-:W-:-:S13]  /*2a60*/  ISETP.NE.AND P5, PT, R11, RZ, !P4 ;  /* 0x000000ff0b00720c */ /* 0x000fda00067a5270 */
[----:B------:R-:W-:-:S04]  /*2a70*/  @P5 IADD3 R22, R14, RZ, RZ ;  /* 0x000000ff0e165210 */ /* 0x000fc80007ffe0ff */
[----:B------:R-:W-:-:S07]  /*2a80*/  @!P4 MOV R14, R22 ;  /* 0x00000016000ec202 */ /* 0x000fce0000000f00 */
.L_x_4295:
[----:B------:R-:W-:Y:S05]  /*2a90*/  BSYNC B1 ;  /* 0x0000000000017941 */ /* 0x000fea0003800000 */
.L_x_4294:
        /* <DEDUP_REMOVED lines=43> */
.L_x_4293:
[----:B------:R-:W-:Y:S05]  /*2d50*/  BSYNC B0 ;  /* 0x0000000000007941 */ /* 0x000fea0003800000 */
.L_x_4292:
[----:B------:R-:W-:Y:S01]  /*2d60*/  I2FP.F32.U32 R22, R42 ;  /* 0x0000002a00167245 */ /* 0x000fe20000201000 */
[----:B------:R-:W-:Y:S01]  /*2d70*/  HADD2.F32 R31, -RZ, R38.H1_H1 ;  /* 0x30000026ff1f7230 */ /* 0x000fe20000004100 */
[C---:B------:R-:W-:Y:S01]  /*2d80*/  ISETP.NE.AND P5, PT, R36.reuse, 0x1, PT ;  /* 0x000000012400780c */ /* 0x040fe20003fa5270 */
[----:B------:R-:W-:Y:S01]  /*2d90*/  BSSY B0, `(.L_x_4296) ;  /* 0x0000013000007945 */ /* 0x000fe20003800000 */
[----:B------:R-:W-:Y:S02]  /*2da0*/  VIADD R37, R36, 0x1 ;  /* 0x0000000124257836 */ /* 0x000fe40000000000 */
        /* <DEDUP_REMOVED lines=16> */
.L_x_4297:
[----:B------:R-:W-:-:S07]  /*2eb0*/  MOV R23, R74 ;  /* 0x0000004a00177202 */ /* 0x000fce0000000f00 */
.L_x_4298:
[----:B------:R-:W-:Y:S05]  /*2ec0*/  BSYNC B0 ;  /* 0x0000000000007941 */ /* 0x000fea0003800000 */
.L_x_4296:
        /* <DEDUP_REMOVED lines=16> */
.L_x_4302:
[----:B------:R-:W-:Y:S05]  /*2fd0*/  BSYNC B1 ;  /* 0x0000000000017941 */ /* 0x000fea0003800000 */
.L_x_4301:
        /* <DEDUP_REMOVED lines=43> */
.L_x_4300:
[----:B------:R-:W-:Y:S05]  /*3290*/  BSYNC B0 ;  /* 0x0000000000007941 */ /* 0x000fea0003800000 */
.L_x_4299:
        /* <DEDUP_REMOVED lines=21> */
.L_x_4304:
[----:B------:R-:W-:-:S07]  /*33f0*/  IMAD.MOV.U32 R38, RZ, RZ, R74 ;  /* 0x000000ffff267224 */ /* 0x000fce00078e004a */
.L_x_4305:
[----:B------:R-:W-:Y:S05]  /*3400*/  BSYNC B0 ;  /* 0x0000000000007941 */ /* 0x000fea0003800000 */
.L_x_4303:
        /* <DEDUP_REMOVED lines=15> */
[----:B------:R-:W-:Y:S02]  /*3500*/  @P0 IADD3 R36, R14, RZ, RZ ;  /* 0x000000ff0e240210 */ /* 0x000fe40007ffe0ff */
[----:B------:R-:W-:Y:S02]  /*3510*/  ISETP.NE.AND P0, PT, R30, RZ, PT ;  /* 0x000000ff1e00720c */ /* 0x000fe40003f05270 */
[----:B------:R-:W-:-:S11]  /*3520*/  @!P6 MOV R14, R36 ;  /* 0x00000024000ee202 */ /* 0x000fd60000000f00 */
.L_x_4309:
[----:B------:R-:W-:Y:S05]  /*3530*/  BSYNC B1 ;  /* 0x0000000000017941 */ /* 0x000fea0003800000 */
.L_x_4308:
        /* <DEDUP_REMOVED lines=41> */
[----:B------:R-:W-:Y:S02]  /*37d0*/  LOP3.LUT R70, R31, UR35, R70, 0x96, !PT ;  /* 0x000000231f467c12 */ /* 0x000fe4000f8e9646 */
[----:B------:R-:W-:-:S07]  /*37e0*/  MOV R68, R30 ;  /* 0x0000001e00447202 */ /* 0x000fce0000000f00 */
.L_x_4307:
[----:B------:R-:W-:Y:S05]  /*37f0*/  BSYNC B0 ;  /* 0x0000000000007941 */ /* 0x000fea0003800000 */
.L_x_4306:
[----:B------:R-:W-:Y:S01]  /*3800*/  ISETP.NE.AND P6, PT, R24, RZ, PT ;  /* 0x000000ff1800720c */ /* 0x000fe20003fc5270 */
[----:B------:R-:W-:Y:S01]  /*3810*/  HADD2.F32 R39, -RZ, R39.H1_H1 ;  /* 0x30000027ff277230 */ /* 0x000fe20000004100 */
[----:B------:R-:W-:Y:S01]  /*3820*/  I2FP.F32.U32 R24, R38 ;  /* 0x0000002600187245 */ /* 0x000fe20000201000 */
[----:B------:R-:W0:Y:S01]  /*3830*/  LDC.64 R56, c[0x0][0x238] ;  /* 0x00008e00ff387b82 */ /* 0x000e220000000a00 */
[----:B------:R-:W-:Y:S01]  /*3840*/  SEL R41, RZ, 0x10000, P5 ;  /* 0x00010000ff297807 */ /* 0x000fe20002800000 */
[----:B------:R-:W-:Y:S01]  /*3850*/  @P0 HADD2.F32 R37, -RZ, R35.H1_H1 ;  /* 0x30000023ff250230 */ /* 0x000fe20000004100 */
[----:B------:R-:W-:Y:S01]  /*3860*/  ISETP.NE.AND P5, PT, R25, RZ, PT ;  /* 0x000000ff1900720c */ /* 0x000fe20003fa5270 */
[----:B------:R-:W-:Y:S01]  /*3870*/  FFMA.FTZ R25, R24, R29, 1.1641532182693481445e-10 ;  /* 0x2f00000018197423 */ /* 0x000fe2000001001d */
[----:B------:R-:W-:Y:S01]  /*3880*/  SEL R24, RZ, 0x1, P2 ;  /* 0x00000001ff187807 */ /* 0x000fe20001000000 */
[----:B------:R-:W-:Y:S01]  /*3890*/  FMUL.FTZ R36, R39, R26 ;  /* 0x0000001a27247220 */ /* 0x000fe20000410000 */
[----:B------:R-:W-:Y:S01]  /*38a0*/  SEL R30, RZ, 0x1, P1 ;  /* 0x00000001ff1e7807 */ /* 0x000fe20000800000 */
[----:B------:R-:W1:Y:S01]  /*38b0*/  LDC.64 R66, c[0x0][0x240] ;  /* 0x00009000ff427b82 */ /* 0x000e620000000a00 */
[----:B------:R-:W-:Y:S01]  /*38c0*/  SEL R42, RZ, 0x1, P5 ;  /* 0x00000001ff2a7807 */ /* 0x000fe20002800000 */
[----:B------:R-:W-:Y:S01]  /*38d0*/  FMUL.FTZ R36, R36, R27 ;  /* 0x0000001b24247220 */ /* 0x000fe20000410000 */
[----:B------:R-:W-:Y:S01]  /*38e0*/  FSETP.GTU.FTZ.AND P2, PT, R25, R28, PT ;  /* 0x0000001c1900720b */ /* 0x000fe20003f5c000 */
[----:B------:R-:W-:Y:S01]  /*38f0*/  IMAD.WIDE.U32 R24, R24, 0x1000000, RZ ;  /* 0x0100000018187825 */ /* 0x000fe200078e00ff */
[----:B------:R-:W-:-:S02]  /*3900*/  SEL R38, RZ, 0x100, P4 ;  /* 0x00000100ff267807 */ /* 0x000fc40002000000 */
[----:B------:R-:W-:Y:S01]  /*3910*/  SEL R40, RZ, 0x1000000, P2 ;  /* 0x01000000ff287807 */ /* 0x000fe20001000000 */
[----:B------:R-:W2:Y:S01]  /*3920*/  @P0 LDC.64 R44, c[0x0][0x230] ;  /* 0x00008c00ff2c0b82 */ /* 0x000ea20000000a00 */
[----:B------:R-:W-:Y:S01]  /*3930*/  IMAD.WIDE.U32 R30, R30, 0x10000, RZ ;  /* 0x000100001e1e7825 */ /* 0x000fe200078e00ff */
[----:B------:R-:W-:Y:S02]  /*3940*/  SEL R47, RZ, 0x1, P3 ;  /* 0x00000001ff2f7807 */ /* 0x000fe40001800000 */
[----:B------:R-:W-:Y:S01]  /*3950*/  SEL R39, RZ, 0x1, P6 ;  /* 0x00000001ff277807 */ /* 0x000fe20003000000 */
[----:B------:R-:W-:-:S03]  /*3960*/  IMAD.WIDE.U32 R42, R42, 0x100, RZ ;  /* 0x000001002a2a7825 */ /* 0x000fc600078e00ff */
[----:B------:R-:W-:Y:S02]  /*3970*/  LOP3.LUT R30, R42, R24, R30, 0xfe, !PT ;  /* 0x000000182a1e7212 */ /* 0x000fe400078efe1e */
[----:B------:R-:W-:Y:S02]  /*3980*/  FSEL R24, R36, RZ, !P2 ;  /* 0x000000ff24187208 */ /* 0x000fe40005000000 */
[----:B------:R-:W-:Y:S01]  /*3990*/  LOP3.LUT R36, R38, R40, R41, 0xfe, !PT ;  /* 0x0000002826247212 */ /* 0x000fe200078efe29 */
[----:B0-----:R-:W-:Y:S01]  /*39a0*/  IMAD.WIDE.U32 R40, R16, 0x10, R56 ;  /* 0x0000001010287825 */ /* 0x001fe200078e0038 */
[----:B------:R-:W-:-:S03]  /*39b0*/  LOP3.LUT R30, R30, R39, RZ, 0xfc, !PT ;  /* 0x000000271e1e7212 */ /* 0x000fc600078efcff */
[----:B------:R-:W-:Y:S01]  /*39c0*/  @P0 FADD.FTZ R24, R24, R37 ;  /* 0x0000002518180221 */ /* 0x000fe20000010000 */
[----:B------:R-:W-:Y:S02]  /*39d0*/  LOP3.LUT R47, R25, R36, R47, 0xfe, !PT ;  /* 0x00000024192f7212 */ /* 0x000fe400078efe2f */
[----:B------:R-:W-:Y:S02]  /*39e0*/  IADD3 R25, R16, 0x100, RZ ;  /* 0x0000010010197810 */ /* 0x000fe40007ffe0ff */
[----:B------:R-:W-:Y:S02]  /*39f0*/  F2FP.F16.F32.PACK_AB R38, R22, R21 ;  /* 0x000000151626723e */ /* 0x000fe400000000ff */
[----:B------:R-:W-:Y:S01]  /*3a00*/  F2FP.F16.F32.PACK_AB R37, R20, R19 ;  /* 0x000000131425723e */ /* 0x000fe200000000ff */
[----:B--2---:R-:W-:Y:S01]  /*3a10*/  @P0 IMAD.WIDE.U32 R44, R25, 0x10, R44 ;  /* 0x00000010192c0825 */ /* 0x004fe200078e002c */
[----:B------:R-:W-:Y:S02]  /*3a20*/  F2FP.F16.F32.PACK_AB R36, R18, R17 ;  /* 0x000000111224723e */ /* 0x000fe400000000ff */
[----:B------:R-:W-:-:S02]  /*3a30*/  F2FP.F16.F32.PACK_AB R39, R24, R23 ;  /* 0x000000171827723e */ /* 0x000fc400000000ff */
[----:B------:R-:W-:Y:S01]  /*3a40*/  LOP3.LUT R31, R43, R47, R31, 0xfe, !PT ;  /* 0x0000002f2b1f7212 */ /* 0x000fe200078efe1f */
[----:B-1----:R-:W-:Y:S02]  /*3a50*/  IMAD.WIDE.U32 R42, R16, 0x8, R66 ;  /* 0x00000008102a7825 */ /* 0x002fe400078e0042 */
[----:B------:R0:W-:Y:S02]  /*3a60*/  STG.E.128 desc[UR4][R40.64], R36 ;  /* 0x0000002428007986 */ /* 0x0001e4000c101d04 */
[----:B------:R-:W-:Y:S02]  /*3a70*/  IMAD.WIDE.U32 R46, R25, 0x10, R114 ;  /* 0x00000010192e7825 */ /* 0x000fe400078e0072 */
        /* <DEDUP_REMOVED lines=15> */
.L_x_4311:
[----:B------:R-:W-:-:S07]  /*3b70*/  IMAD.MOV.U32 R46, RZ, RZ, R74 ;  /* 0x000000ffff2e7224 */ /* 0x000fce00078e004a */
.L_x_4312:
[----:B------:R-:W-:Y:S05]  /*3b80*/  BSYNC B0 ;  /* 0x0000000000007941 */ /* 0x000fea0003800000 */
.L_x_4310:
        /* <DEDUP_REMOVED lines=16> */
.L_x_4316:
[----:B------:R-:W-:Y:S05]  /*3c90*/  BSYNC B1 ;  /* 0x0000000000017941 */ /* 0x000fea0003800000 */
.L_x_4315:
        /* <DEDUP_REMOVED lines=43> */
.L_x_4314:
[----:B------:R-:W-:Y:S05]  /*3f50*/  BSYNC B0 ;  /* 0x0000000000007941 */ /* 0x000fea0003800000 */
.L_x_4313:
[----:B------:R-:W-:Y:S01]  /*3f60*/  I2FP.F32.U32 R30, R46 ;  /* 0x0000002e001e7245 */ /* 0x000fe20000201000 */
[----:B-----5:R-:W-:Y:S01]  /*3f70*/  HADD2.F32 R41, -RZ, R36.H0_H0 ;  /* 0x20000024ff297230 */ /* 0x020fe20000004100 */
[C---:B------:R-:W-:Y:S01]  /*3f80*/  ISETP.NE.AND P1, PT, R49.reuse, 0x1, PT ;  /* 0x000000013100780c */ /* 0x040fe20003f25270 */
[----:B------:R-:W-:Y:S01]  /*3f90*/  BSSY B0, `(.L_x_4317) ;  /* 0x0000014000007945 */ /* 0x000fe20003800000 */
[----:B------:R-:W-:Y:S01]  /*3fa0*/  IADD3 R42, R49, 0x1, RZ ;  /* 0x00000001312a7810 */ /* 0x000fe20007ffe0ff */
[----:B------:R-:W-:Y:S01]  /*3fb0*/  FFMA.FTZ R31, R30, R29, 1.1641532182693481445e-10 ;  /* 0x2f0000001e1f7423 */ /* 0x000fe2000001001d */
[----:B------:R-:W-:-:S04]  /*3fc0*/  FMUL.FTZ R30, R41, R26 ;  /* 0x0000001a291e7220 */ /* 0x000fc80000410000 */
[----:B------:R-:W-:Y:S01]  /*3fd0*/  FMUL.FTZ R30, R30, R27 ;  /* 0x0000001b1e1e7220 */ /* 0x000fe20000410000 */
[----:B------:R-:W-:Y:S01]  /*3fe0*/  FSETP.GTU.FTZ.AND P2, PT, R31, R28, PT ;  /* 0x0000001c1f00720b */ /* 0x000fe20003f5c000 */
[----:B------:R-:W-:-:S03]  /*3ff0*/  @P0 HADD2.F32 R31, -RZ, R32.H0_H0 ;  /* 0x20000020ff1f0230 */ /* 0x000fc60000004100 */
        /* <DEDUP_REMOVED lines=12> */
.L_x_4318:
[----:B------:R-:W-:-:S07]  /*40c0*/  MOV R31, R74 ;  /* 0x0000004a001f7202 */ /* 0x000fce0000000f00 */
.L_x_4319:
[----:B------:R-:W-:Y:S05]  /*40d0*/  BSYNC B0 ;  /* 0x0000000000007941 */ /* 0x000fea0003800000 */
.L_x_4317:
        /* <DEDUP_REMOVED lines=16> */
.L_x_4323:
[----:B------:R-:W-:Y:S05]  /*41e0*/  BSYNC B1 ;  /* 0x0000000000017941 */ /* 0x000fea0003800000 */
.L_x_4322:
        /* <DEDUP_REMOVED lines=41> */
[----:B------:R-:W-:Y:S02]  /*4480*/  LOP3.LUT R70, R41, UR35, R70, 0x96, !PT ;  /* 0x0000002329467c12 */ /* 0x000fe4000f8e9646 */
[----:B------:R-:W-:-:S07]  /*4490*/  MOV R68, R40 ;  /* 0x0000002800447202 */ /* 0x000fce0000000f00 */
.L_x_4321:
[----:B------:R-:W-:Y:S05]  /*44a0*/  BSYNC B0 ;  /* 0x0000000000007941 */ /* 0x000fea0003800000 */
.L_x_4320:
[----:B------:R-:W-:Y:S01]  /*44b0*/  I2FP.F32.U32 R40, R31 ;  /* 0x0000001f00287245 */ /* 0x000fe20000201000 */
[----:B------:R-:W-:Y:S01]  /*44c0*/  HADD2.F32 R41, -RZ, R36.H1_H1 ;  /* 0x30000024ff297230 */ /* 0x000fe20000004100 */
[C---:B------:R-:W-:Y:S01]  /*44d0*/  ISETP.NE.AND P1, PT, R42.reuse, 0x1, PT ;  /* 0x000000012a00780c */ /* 0x040fe20003f25270 */
[----:B------:R-:W-:Y:S01]  /*44e0*/  BSSY B0, `(.L_x_4324) ;  /* 0x0000014000007945 */ /* 0x000fe20003800000 */
[----:B------:R-:W-:Y:S02]  /*44f0*/  VIADD R44, R42, 0x1 ;  /* 0x000000012a2c7836 */ /* 0x000fe40000000000 */
[----:B------:R-:W-:Y:S01]  /*4500*/  FFMA.FTZ R31, R40, R29, 1.1641532182693481445e-10 ;  /* 0x2f000000281f7423 */ /* 0x000fe2000001001d */
[----:B------:R-:W-:Y:S01]  /*4510*/  FMUL.FTZ R36, R41, R26 ;  /* 0x0000001a29247220 */ /* 0x000fe20000410000 */
[----:B------:R-:W-:-:S03]  /*4520*/  @P0 HADD2.F32 R40, -RZ, R32.H1_H1 ;  /* 0x30000020ff280230 */ /* 0x000fc60000004100 */
[----:B------:R-:W-:Y:S01]  /*4530*/  FMUL.FTZ R36, R36, R27 ;  /* 0x0000001b24247220 */ /* 0x000fe20000410000 */
[----:B------:R-:W-:-:S04]  /*4540*/  FSETP.GTU.FTZ.AND P2, PT, R31, R28, PT ;  /* 0x0000001c1f00720b */ /* 0x000fc80003f5c000 */
[----:B------:R-:W-:Y:S02]  /*4550*/  FSEL R31, R36, RZ, !P2 ;  /* 0x000000ff241f7208 */ /* 0x000fe40005000000 */
[----:B------:R-:W-:-:S03]  /*4560*/  P2R R52, PR, RZ, 0x4 ;  /* 0x00000004ff347803 */ /* 0x000fc60000000000 */
        /* <DEDUP_REMOVED lines=10> */
.L_x_4325:
[----:B------:R-:W-:-:S07]  /*4610*/  MOV R36, R74 ;  /* 0x0000004a00247202 */ /* 0x000fce0000000f00 */
.L_x_4326:
[----:B------:R-:W-:Y:S05]  /*4620*/  BSYNC B0 ;  /* 0x0000000000007941 */ /* 0x000fea0003800000 */
.L_x_4324:
        /* <DEDUP_REMOVED lines=16> */
.L_x_4330:
[----:B------:R-:W-:Y:S05]  /*4730*/  BSYNC B1 ;  /* 0x0000000000017941 */ /* 0x000fea0003800000 */
.L_x_4329:
        /* <DEDUP_REMOVED lines=42> */
[----:B------:R-:W-:-:S07]  /*49e0*/  LOP3.LUT R70, R41, UR35, R70, 0x96, !PT ;  /* 0x0000002329467c12 */ /* 0x000fce000f8e9646 */
.L_x_4328:
[----:B------:R-:W-:Y:S05]  /*49f0*/  BSYNC B0 ;  /* 0x0000000000007941 */ /* 0x000fea0003800000 */
.L_x_4327:
[----:B------:R-:W-:Y:S01]  /*4a00*/  I2FP.F32.U32 R36, R36 ;  /* 0x0000002400247245 */ /* 0x000fe20000201000 */
[----:B------:R-:W-:Y:S01]  /*4a10*/  HADD2.F32 R43, -RZ, R37.H0_H0 ;  /* 0x20000025ff2b7230 */ /* 0x000fe20000004100 */
[----:B------:R-:W-:Y:S01]  /*4a20*/  ISETP.NE.AND P2, PT, R44, 0x1, PT ;  /* 0x000000012c00780c */ /* 0x000fe20003f45270 */
[----:B------:R-:W-:Y:S02]  /*4a30*/  BSSY B0, `(.L_x_4331) ;  /* 0x0000013000007945 */ /* 0x000fe40003800000 */
[----:B------:R-:W-:Y:S01]  /*4a40*/  FFMA.FTZ R41, R36, R29, 1.1641532182693481445e-10 ;  /* 0x2f00000024297423 */ /* 0x000fe2000001001d */
[----:B------:R-:W-:Y:S01]  /*4a50*/  FMUL.FTZ R36, R43, R26 ;  /* 0x0000001a2b247220 */ /* 0x000fe20000410000 */
[----:B------:R-:W-:-:S03]  /*4a60*/  IADD3 R43, R44, 0x1, RZ ;  /* 0x000000012c2b7810 */ /* 0x000fc60007ffe0ff */
[----:B------:R-:W-:Y:S01]  /*4a70*/  FMUL.FTZ R36, R36, R27 ;  /* 0x0000001b24247220 */ /* 0x000fe20000410000 */
[----:B------:R-:W-:Y:S01]  /*4a80*/  FSETP.GTU.FTZ.AND P1, PT, R41, R28, PT ;  /* 0x0000001c2900720b */ /* 0x000fe20003f3c000 */
[----:B------:R-:W-:-:S03]  /*4a90*/  @P0 HADD2.F32 R41, -RZ, R33.H0_H0 ;  /* 0x20000021ff290230 */ /* 0x000fc60000004100 */
        /* <DEDUP_REMOVED lines=11> */
.L_x_4332:
[----:B------:R-:W-:-:S07]  /*4b50*/  IMAD.MOV.U32 R36, RZ, RZ, R74 ;  /* 0x000000ffff247224 */ /* 0x000fce00078e004a */
.L_x_4333:
[----:B------:R-:W-:Y:S05]  /*4b60*/  BSYNC B0 ;  /* 0x0000000000007941 */ /* 0x000fea0003800000 */
.L_x_4331:
        /* <DEDUP_REMOVED lines=16> */
.L_x_4337:
[----:B------:R-:W-:Y:S05]  /*4c70*/  BSYNC B1 ;  /* 0x0000000000017941 */ /* 0x000fea0003800000 */
.L_x_4336:
        /* <DEDUP_REMOVED lines=41> */
[----:B------:R-:W-:Y:S01]  /*4f10*/  IMAD.MOV.U32 R43, RZ, RZ, RZ ;  /* 0x000000ffff2b7224 */ /* 0x000fe200078e00ff */
[----:B------:R-:W-:-:S07]  /*4f20*/  MOV R68, R42 ;  /* 0x0000002a00447202 */ /* 0x000fce0000000f00 */
.L_x_4335:
[----:B------:R-:W-:Y:S05]  /*4f30*/  BSYNC B0 ;  /* 0x0000000000007941 */ /* 0x000fea0003800000 */
.L_x_4334:
[----:B------:R-:W-:Y:S01]  /*4f40*/  I2FP.F32.U32 R36, R36 ;  /* 0x0000002400247245 */ /* 0x000fe20000201000 */
[----:B------:R-:W-:Y:S01]  /*4f50*/  HADD2.F32 R41, -RZ, R37.H1_H1 ;  /* 0x30000025ff297230 */ /* 0x000fe20000004100 */
[----:B------:R-:W-:Y:S01]  /*4f60*/  ISETP.NE.AND P3, PT, R43, 0x1, PT ;  /* 0x000000012b00780c */ /* 0x000fe20003f65270 */
[----:B------:R-:W-:Y:S01]  /*4f70*/  @P0 HADD2.F32 R42, -RZ, R33.H1_H1 ;  /* 0x30000021ff2a0230 */ /* 0x000fe20000004100 */
        /* <DEDUP_REMOVED lines=17> */
.L_x_4339:
[----:B------:R-:W-:-:S07]  /*5090*/  MOV R44, R74 ;  /* 0x0000004a002c7202 */ /* 0x000fce0000000f00 */
.L_x_4340:
[----:B------:R-:W-:Y:S05]  /*50a0*/  BSYNC B0 ;  /* 0x0000000000007941 */ /* 0x000fea0003800000 */
.L_x_4338:
        /* <DEDUP_REMOVED lines=16> */
.L_x_4344:
[----:B------:R-:W-:Y:S05]  /*51b0*/  BSYNC B1 ;  /* 0x0000000000017941 */ /* 0x000fea0003800000 */
.L_x_4343:
        /* <DEDUP_REMOVED lines=43> */
.L_x_4342:
[----:B------:R-:W-:Y:S05]  /*5470*/  BSYNC B0 ;  /* 0x0000000000007941 */ /* 0x000fea0003800000 */
.L_x_4341:
[----:B------:R-:W-:Y:S01]  /*5480*/  I2FP.F32.U32 R36, R44 ;  /* 0x0000002c00247245 */ /* 0x000fe20000201000 */
[----:B------:R-:W-:Y:S01]  /*5490*/  HADD2.F32 R43, -RZ, R38.H0_H0 ;  /* 0x20000026ff2b7230 */ /* 0x000fe20000004100 */
[C---:B------:R-:W-:Y:S01]  /*54a0*/  ISETP.NE.AND P4, PT, R46.reuse, 0x1, PT ;  /* 0x000000012e00780c */ /* 0x040fe20003f85270 */
[----:B------:R-:W-:Y:S01]  /*54b0*/  BSSY B0, `(.L_x_4345) ;  /* 0x0000013000007945 */ /* 0x000fe20003800000 */
[----:B------:R-:W-:Y:S02]  /*54c0*/  VIADD R44, R46, 0x1 ;  /* 0x000000012e2c7836 */ /* 0x000fe40000000000 */
[----:B------:R-:W-:Y:S01]  /*54d0*/  FFMA.FTZ R37, R36, R29, 1.1641532182693481445e-10 ;  /* 0x2f00000024257423 */ /* 0x000fe2000001001d */
[----:B------:R-:W-:-:S04]  /*54e0*/  FMUL.FTZ R36, R43, R26 ;  /* 0x0000001a2b247220 */ /* 0x000fc80000410000 */
[----:B------:R-:W-:Y:S01]  /*54f0*/  FMUL.FTZ R36, R36, R27 ;  /* 0x0000001b24247220 */ /* 0x000fe20000410000 */
[----:B------:R-:W-:Y:S01]  /*5500*/  FSETP.GTU.FTZ.AND P3, PT, R37, R28, PT ;  /* 0x0000001c2500720b */ /* 0x000fe20003f7c000 */
[----:B------:R-:W-:-:S03]  /*5510*/  @P0 HADD2.F32 R37, -RZ, R34.H0_H0 ;  /* 0x20000022ff250230 */ /* 0x000fc60000004100 */
        /* <DEDUP_REMOVED lines=11> */
.L_x_4346:
[----:B------:R-:W-:-:S07]  /*55d0*/  MOV R43, R74 ;  /* 0x0000004a002b7202 */ /* 0x000fce0000000f00 */
.L_x_4347:
[----:B------:R-:W-:Y:S05]  /*55e0*/  BSYNC B0 ;  /* 0x0000000000007941 */ /* 0x000fea0003800000 */
.L_x_4345:
        /* <DEDUP_REMOVED lines=16> */
.L_x_4351:
[----:B------:R-:W-:Y:S05]  /*56f0*/  BSYNC B1 ;  /* 0x0000000000017941 */ /* 0x000fea0003800000 */
.L_x_4350:
        /* <DEDUP_REMOVED lines=43> */
.L_x_4349:
[----:B------:R-:W-:Y:S05]  /*59b0*/  BSYNC B0 ;  /* 0x0000000000007941 */ /* 0x000fea0003800000 */
.L_x_4348:
        /* <DEDUP_REMOVED lines=21> */
.L_x_4353:
[----:B------:R-:W-:-:S07]  /*5b10*/  IMAD.MOV.U32 R38, RZ, RZ, R74 ;  /* 0x000000ffff267224 */ /* 0x000fce00078e004a */
.L_x_4354:
[----:B------:R-:W-:Y:S05]  /*5b20*/  BSYNC B0 ;  /* 0x0000000000007941 */ /* 0x000fea0003800000 */
.L_x_4352:
        /* <DEDUP_REMOVED lines=16> */
.L_x_4358:
[----:B------:R-:W-:Y:S05]  /*5c30*/  BSYNC B1 ;  /* 0x0000000000017941 */ /* 0x000fea0003800000 */
.L_x_4357:
        /* <DEDUP_REMOVED lines=43> */
.L_x_4356:
[----:B------:R-:W-:Y:S05]  /*5ef0*/  BSYNC B0 ;  /* 0x0000000000007941 */ /* 0x000fea0003800000 */
.L_x_4355:
[----:B------:R-:W-:Y:S01]  /*5f00*/  I2FP.F32.U32 R36, R38 ;  /* 0x0000002600247245 */ /* 0x000fe20000201000 */
[----:B------:R-:W-:Y:S01]  /*5f10*/  HADD2.F32 R47, -RZ, R39.H0_H0 ;  /* 0x20000027ff2f7230 */ /* 0x000fe20000004100 */
[C---:B------:R-:W-:Y:S01]  /*5f20*/  ISETP.NE.AND P6, PT, R46.reuse, 0x1, PT ;  /* 0x000000012e00780c */ /* 0x040fe20003fc5270 */
[----:B------:R-:W-:Y:S01]  /*5f30*/  BSSY B0, `(.L_x_4359) ;  /* 0x0000013000007945 */ /* 0x000fe20003800000 */
[----:B------:R-:W-:Y:S01]  /*5f40*/  IADD3 R58, R46, 0x1, RZ ;  /* 0x000000012e3a7810 */ /* 0x000fe20007ffe0ff */
[----:B------:R-:W-:Y:S01]  /*5f50*/  FFMA.FTZ R37, R36, R29, 1.1641532182693481445e-10 ;  /* 0x2f00000024257423 */ /* 0x000fe2000001001d */
[----:B------:R-:W-:Y:S01]  /*5f60*/  FMUL.FTZ R36, R47, R26 ;  /* 0x0000001a2f247220 */ /* 0x000fe20000410000 */
[----:B------:R-:W-:-:S03]  /*5f70*/  @P0 HADD2.F32 R47, -RZ, R35.H0_H0 ;  /* 0x20000023ff2f0230 */ /* 0x000fc60000004100 */
        /* <DEDUP_REMOVED lines=13> */
.L_x_4360:
[----:B------:R-:W-:-:S07]  /*6050*/  MOV R38, R74 ;  /* 0x0000004a00267202 */ /* 0x000fce0000000f00 */
.L_x_4361:
[----:B------:R-:W-:Y:S05]  /*6060*/  BSYNC B0 ;  /* 0x0000000000007941 */ /* 0x000fea0003800000 */
.L_x_4359:
        /* <DEDUP_REMOVED lines=18> */
.L_x_4365:
[----:B------:R-:W-:Y:S05]  /*6190*/  BSYNC B1 ;  /* 0x0000000000017941 */ /* 0x000fea0003800000 */
.L_x_4364:
        /* <DEDUP_REMOVED lines=43> */
.L_x_4363:
[----:B------:R-:W-:Y:S05]  /*6450*/  BSYNC B0 ;  /* 0x0000000000007941 */ /* 0x000fea0003800000 */
.L_x_4362:
[----:B------:R-:W-:Y:S01]  /*6460*/  I2FP.F32.U32 R36, R38 ;  /* 0x0000002600247245 */ /* 0x000fe20000201000 */
[----:B------:R-:W-:Y:S01]  /*6470*/  HADD2.F32 R39, -RZ, R39.H1_H1 ;  /* 0x30000027ff277230 */ /* 0x000fe20000004100 */
[----:B------:R-:W-:Y:S01]  /*6480*/  SEL R50, RZ, 0x10000, P5 ;  /* 0x00010000ff327807 */ /* 0x000fe20002800000 */
[----:B------:R-:W0:Y:S01]  /*6490*/  @P0 LDC.64 R54, c[0x0][0x230] ;  /* 0x00008c00ff360b82 */ /* 0x000e220000000a00 */
[----:B------:R-:W-:Y:S01]  /*64a0*/  ISETP.NE.AND P5, PT, R52, RZ, PT ;  /* 0x000000ff3400720c */ /* 0x000fe20003fa5270 */
[----:B------:R-:W-:Y:S01]  /*64b0*/  FFMA.FTZ R37, R36, R29, 1.1641532182693481445e-10 ;  /* 0x2f00000024257423 */ /* 0x000fe2000001001d */
[----:B------:R-:W-:Y:S01]  /*64c0*/  SEL R36, RZ, 0x1, P2 ;  /* 0x00000001ff247807 */ /* 0x000fe20001000000 */
[----:B------:R-:W-:Y:S01]  /*64d0*/  FMUL.FTZ R52, R39, R26 ;  /* 0x0000001a27347220 */ /* 0x000fe20000410000 */
[----:B------:R-:W-:Y:S01]  /*64e0*/  SEL R46, RZ, 0x1, P1 ;  /* 0x00000001ff2e7807 */ /* 0x000fe20000800000 */
[----:B------:R-:W-:Y:S01]  /*64f0*/  @P0 HADD2.F32 R38, -RZ, R35.H1_H1 ;  /* 0x30000023ff260230 */ /* 0x000fe20000004100 */
[----:B------:R-:W-:Y:S01]  /*6500*/  SEL R48, RZ, 0x1, P5 ;  /* 0x00000001ff307807 */ /* 0x000fe20002800000 */
[----:B------:R-:W-:Y:S01]  /*6510*/  FMUL.FTZ R52, R52, R27 ;  /* 0x0000001b34347220 */ /* 0x000fe20000410000 */
[----:B------:R-:W-:Y:S01]  /*6520*/  FSETP.GTU.FTZ.AND P2, PT, R37, R28, PT ;  /* 0x0000001c2500720b */ /* 0x000fe20003f5c000 */
[----:B------:R-:W-:Y:S01]  /*6530*/  IMAD.WIDE.U32 R36, R36, 0x1000000, RZ ;  /* 0x0100000024247825 */ /* 0x000fe200078e00ff */
[----:B------:R-:W-:-:S02]  /*6540*/  SEL R51, RZ, 0x100, P4 ;  /* 0x00000100ff337807 */ /* 0x000fc40002000000 */
[----:B------:R-:W-:Y:S01]  /*6550*/  SEL R53, RZ, 0x1000000, P2 ;  /* 0x01000000ff357807 */ /* 0x000fe20001000000 */
[----:B------:R-:W-:Y:S01]  /*6560*/  IMAD.WIDE.U32 R46, R46, 0x10000, RZ ;  /* 0x000100002e2e7825 */ /* 0x000fe200078e00ff */
[----:B------:R-:W-:Y:S02]  /*6570*/  ISETP.NE.AND P6, PT, R45, RZ, PT ;  /* 0x000000ff2d00720c */ /* 0x000fe40003fc5270 */
[----:B------:R-:W-:Y:S01]  /*6580*/  FSEL R45, R52, RZ, !P2 ;  /* 0x000000ff342d7208 */ /* 0x000fe20005000000 */
[----:B------:R-:W-:Y:S01]  /*6590*/  IMAD.WIDE.U32 R48, R48, 0x100, RZ ;  /* 0x0000010030307825 */ /* 0x000fe200078e00ff */
[----:B------:R-:W-:-:S03]  /*65a0*/  SEL R39, RZ, 0x1, P6 ;  /* 0x00000001ff277807 */ /* 0x000fc60003000000 */
[----:B------:R-:W-:Y:S01]  /*65b0*/  @P0 FADD.FTZ R45, R38, R45 ;  /* 0x0000002d262d0221 */ /* 0x000fe20000010000 */
[----:B------:R-:W-:Y:S01]  /*65c0*/  LOP3.LUT R48, R48, R36, R46, 0xfe, !PT ;  /* 0x0000002430307212 */ /* 0x000fe200078efe2e */
[----:B------:R-:W-:Y:S01]  /*65d0*/  VIADD R46, R16, 0x200 ;  /* 0x00000200102e7836 */ /* 0x000fe20000000000 */
[----:B------:R-:W-:Y:S01]  /*65e0*/  LOP3.LUT R36, R51, R53, R50, 0xfe, !PT ;  /* 0x0000003533247212 */ /* 0x000fe200078efe32 */
[----:B------:R-:W-:Y:S01]  /*65f0*/  IMAD.WIDE.U32 R50, R25, 0x10, R56 ;  /* 0x0000001019327825 */ /* 0x000fe200078e0038 */
[----:B------:R-:W-:Y:S02]  /*6600*/  SEL R53, RZ, 0x1, P3 ;  /* 0x00000001ff357807 */ /* 0x000fe40001800000 */
[----:B------:R-:W-:Y:S01]  /*6610*/  LOP3.LUT R48, R48, R39, RZ, 0xfc, !PT ;  /* 0x0000002730307212 */ /* 0x000fe200078efcff */
[C---:B0-----:R-:W-:Y:S01]  /*6620*/  @P0 IMAD.WIDE.U32 R54, R46.reuse, 0x10, R54 ;  /* 0x000000102e360825 */ /* 0x041fe200078e0036 */
[----:B------:R-:W-:Y:S02]  /*6630*/  LOP3.LUT R53, R37, R36, R53, 0xfe, !PT ;  /* 0x0000002425357212 */ /* 0x000fe400078efe35 */
[----:B------:R-:W-:Y:S01]  /*6640*/  F2FP.F16.F32.PACK_AB R38, R43, R42 ;  /* 0x0000002a2b26723e */ /* 0x000fe200000000ff */
[----:B------:R-:W-:Y:S01]  /*6650*/  IMAD.WIDE.U32 R56, R46, 0x10, R114 ;  /* 0x000000102e387825 */ /* 0x000fe200078e0072 */
[----:B------:R-:W-:-:S02]  /*6660*/  F2FP.F16.F32.PACK_AB R37, R41, R40 ;  /* 0x000000282925723e */ /* 0x000fc400000000ff */
[----:B------:R-:W-:Y:S02]  /*6670*/  F2FP.F16.F32.PACK_AB R36, R31, R30 ;  /* 0x0000001e1f24723e */ /* 0x000fe400000000ff */
[----:B------:R-:W-:Y:S02]  /*6680*/  F2FP.F16.F32.PACK_AB R39, R45, R44 ;  /* 0x0000002c2d27723e */ /* 0x000fe400000000ff */
[----:B------:R-:W-:Y:S01]  /*6690*/  LOP3.LUT R49, R49, R53, R47, 0xfe, !PT ;  /* 0x0000003531317212 */ /* 0x000fe200078efe2f */
[----:B------:R-:W-:Y:S02]  /*66a0*/  IMAD.WIDE.U32 R52, R25, 0x8, R66 ;  /* 0x0000000819347825 */ /* 0x000fe400078e0042 */
        /* <DEDUP_REMOVED lines=16> */
.L_x_4367:
[----:B------:R-:W-:-:S07]  /*67b0*/  MOV R47, R74 ;  /* 0x0000004a002f7202 */ /* 0x000fce0000000f00 */
.L_x_4368:
[----:B------:R-:W-:Y:S05]  /*67c0*/  BSYNC B0 ;  /* 0x0000000000007941 */ /* 0x000fea0003800000 */
.L_x_4366:
        /* <DEDUP_REMOVED lines=16> */
.L_x_4372:
[----:B------:R-:W-:Y:S05]  /*68d0*/  BSYNC B1 ;  /* 0x0000000000017941 */ /* 0x000fea0003800000 */
.L_x_4371:
        /* <DEDUP_REMOVED lines=43> */
.L_x_4370:
[----:B------:R-:W-:Y:S05]  /*6b90*/  BSYNC B0 ;  /* 0x0000000000007941 */ /* 0x000fea0003800000 */
.L_x_4369:
[----:B------:R-:W-:Y:S01]  /*6ba0*/  I2FP.F32.U32 R48, R47 ;  /* 0x0000002f00307245 */ /* 0x000fe20000201000 */
[----:B-----5:R-:W-:Y:S01]  /*6bb0*/  HADD2.F32 R49, -RZ, R36.H0_H0 ;  /* 0x20000024ff317230 */ /* 0x020fe20000004100 */
        /* <DEDUP_REMOVED lines=20> */
.L_x_4374:
[----:B------:R-:W-:-:S07]  /*6d00*/  MOV R55, R74 ;  /* 0x0000004a00377202 */ /* 0x000fce0000000f00 */
.L_x_4375:
[----:B------:R-:W-:Y:S05]  /*6d10*/  BSYNC B0 ;  /* 0x0000000000007941 */ /* 0x000fea0003800000 */
.L_x_4373:
        /* <DEDUP_REMOVED lines=16> */
.L_x_4379:
[----:B------:R-:W-:Y:S05]  /*6e20*/  BSYNC B1 ;  /* 0x0000000000017941 */ /* 0x000fea0003800000 */
.L_x_4378:
        /* <DEDUP_REMOVED lines=42> */
[----:B------:R-:W-:-:S08]  /*70d0*/  LOP3.LUT R70, R49, UR35, R70, 0x96, !PT ;  /* 0x0000002331467c12 */ /* 0x000fd0000f8e9646 */
.L_x_4377:
[----:B------:R-:W-:Y:S05]  /*70e0*/  BSYNC B0 ;  /* 0x0000000000007941 */ /* 0x000fea0003800000 */
.L_x_4376:
        /* <DEDUP_REMOVED lines=22> */
.L_x_4381:
[----:B------:R-:W-:-:S07]  /*7250*/  IMAD.MOV.U32 R36, RZ, RZ, R74 ;  /* 0x000000ffff247224 */ /* 0x000fce00078e004a */
.L_x_4382:
[----:B------:R-:W-:Y:S05]  /*7260*/  BSYNC B0 ;  /* 0x0000000000007941 */ /* 0x000fea0003800000 */
.L_x_4380:
        /* <DEDUP_REMOVED lines=16> */
.L_x_4386:
[----:B------:R-:W-:Y:S05]  /*7370*/  BSYNC B1 ;  /* 0x0000000000017941 */ /* 0x000fea0003800000 */
.L_x_4385:
        /* <DEDUP_REMOVED lines=43> */
.L_x_4384:
[----:B------:R-:W-:Y:S05]  /*7630*/  BSYNC B0 ;  /* 0x0000000000007941 */ /* 0x000fea0003800000 */
.L_x_4383:
        /* <DEDUP_REMOVED lines=21> */
.L_x_4388:
[----:B------:R-:W-:-:S07]  /*7790*/  MOV R36, R74 ;  /* 0x0000004a00247202 */ /* 0x000fce0000000f00 */
.L_x_4389:
[----:B------:R-:W-:Y:S05]  /*77a0*/  BSYNC B0 ;  /* 0x0000000000007941 */ /* 0x000fea0003800000 */
.L_x_4387:
        /* <DEDUP_REMOVED lines=16> */
.L_x_4393:
[----:B------:R-:W-:Y:S05]  /*78b0*/  BSYNC B1 ;  /* 0x0000000000017941 */ /* 0x000fea0003800000 */
.L_x_4392:
        /* <DEDUP_REMOVED lines=40> */
[----:B------:R-:W-:-:S04]  /*7b40*/  LOP3.LUT R69, R75, UR34, R52, 0x96, !PT ;  /* 0x000000224b457c12 */ /* 0x000fc8000f8e9634 */
[----:B------:R-:W-:Y:S02]  /*7b50*/  LOP3.LUT R70, R51, UR35, R70, 0x96, !PT ;  /* 0x0000002333467c12 */ /* 0x000fe4000f8e9646 */
[----:B------:R-:W-:-:S07]  /*7b60*/  MOV R68, R50 ;  /* 0x0000003200447202 */ /* 0x000fce0000000f00 */
.L_x_4391:
[----:B------:R-:W-:Y:S05]  /*7b70*/  BSYNC B0 ;  /* 0x0000000000007941 */ /* 0x000fea0003800000 */
.L_x_4390:
        /* <DEDUP_REMOVED lines=21> */
.L_x_4395:
[----:B------:R-:W-:-:S07]  /*7cd0*/  MOV R51, R74 ;  /* 0x0000004a00337202 */ /* 0x000fce0000000f00 */
.L_x_4396:
[----:B------:R-:W-:Y:S05]  /*7ce0*/  BSYNC B0 ;  /* 0x0000000000007941 */ /* 0x000fea0003800000 */
.L_x_4394:
        /* <DEDUP_REMOVED lines=16> */
.L_x_4400:
[----:B------:R-:W-:Y:S05]  /*7df0*/  BSYNC B1 ;  /* 0x0000000000017941 */ /* 0x000fea0003800000 */
.L_x_4399:
        /* <DEDUP_REMOVED lines=43> */
.L_x_4398:
[----:B------:R-:W-:Y:S05]  /*80b0*/  BSYNC B0 ;  /* 0x0000000000007941 */ /* 0x000fea0003800000 */
.L_x_4397:
        /* <DEDUP_REMOVED lines=21> */
.L_x_4402:
[----:B------:R-:W-:-:S07]  /*8210*/  IMAD.MOV.U32 R60, RZ, RZ, R74 ;  /* 0x000000ffff3c7224 */ /* 0x000fce00078e004a */
.L_x_4403:
[----:B------:R-:W-:Y:S05]  /*8220*/  BSYNC B0 ;  /* 0x0000000000007941 */ /* 0x000fea0003800000 */
.L_x_4401:
        /* <DEDUP_REMOVED lines=16> */
.L_x_4407:
[----:B------:R-:W-:Y:S05]  /*8330*/  BSYNC B1 ;  /* 0x0000000000017941 */ /* 0x000fea0003800000 */
.L_x_4406:
        /* <DEDUP_REMOVED lines=43> */
.L_x_4405:
[----:B------:R-:W-:Y:S05]  /*85f0*/  BSYNC B0 ;  /* 0x0000000000007941 */ /* 0x000fea0003800000 */
.L_x_4404:
        /* <DEDUP_REMOVED lines=21> */
.L_x_4409:
[----:B------:R-:W-:-:S07]  /*8750*/  MOV R38, R74 ;  /* 0x0000004a00267202 */ /* 0x000fce0000000f00 */
.L_x_4410:
[----:B------:R-:W-:Y:S05]  /*8760*/  BSYNC B0 ;  /* 0x0000000000007941 */ /* 0x000fea0003800000 */
.L_x_4408:
        /* <DEDUP_REMOVED lines=16> */
.L_x_4414:
[----:B------:R-:W-:Y:S05]  /*8870*/  BSYNC B1 ;  /* 0x0000000000017941 */ /* 0x000fea0003800000 */
.L_x_4413:
        /* <DEDUP_REMOVED lines=43> */
.L_x_4412:
[----:B------:R-:W-:Y:S05]  /*8b30*/  BSYNC B0 ;  /* 0x0000000000007941 */ /* 0x000fea0003800000 */
.L_x_4411:
        /* <DEDUP_REMOVED lines=21> */
.L_x_4416:
[----:B------:R-:W-:-:S07]  /*8c90*/  MOV R38, R74 ;  /* 0x0000004a00267202 */ /* 0x000fce0000000f00 */
.L_x_4417:
[----:B------:R-:W-:Y:S05]  /*8ca0*/  BSYNC B0 ;  /* 0x0000000000007941 */ /* 0x000fea0003800000 */
.L_x_4415:
        /* <DEDUP_REMOVED lines=18> */
.L_x_4421:
[----:B------:R-:W-:Y:S05]  /*8dd0*/  BSYNC B1 ;  /* 0x0000000000017941 */ /* 0x000fea0003800000 */
.L_x_4420:
        /* <DEDUP_REMOVED lines=40> */
[----:B------:R-:W-:-:S03]  /*9060*/  LOP3.LUT R69, R75, UR34, R56, 0x96, !PT ;  /* 0x000000224b457c12 */ /* 0x000fc6000f8e9638 */
[----:B------:R-:W-:Y:S01]  /*9070*/  IMAD.MOV.U32 R68, RZ, RZ, R36 ;  /* 0x000000ffff447224 */ /* 0x000fe200078e0024 */
[----:B------:R-:W-:-:S07]  /*9080*/  LOP3.LUT R70, R37, UR35, R70, 0x96, !PT ;  /* 0x0000002325467c12 */ /* 0x000fce000f8e9646 */
.L_x_4419:
[----:B------:R-:W-:Y:S05]  /*9090*/  BSYNC B0 ;  /* 0x0000000000007941 */ /* 0x000fea0003800000 */
.L_x_4418:
[----:B------:R-:W-:Y:S01]  /*90a0*/  I2FP.F32.U32 R36, R38 ;  /* 0x0000002600247245 */ /* 0x000fe20000201000 */
[----:B------:R-:W-:Y:S01]  /*90b0*/  HADD2.F32 R39, -RZ, R39.H1_H1 ;  /* 0x30000027ff277230 */ /* 0x000fe20000004100 */
[----:B------:R-:W-:Y:S01]  /*90c0*/  SEL R58, RZ, 0x10000, P5 ;  /* 0x00010000ff3a7807 */ /* 0x000fe20002800000 */
[----:B------:R-:W-:Y:S01]  /*90d0*/  @P0 HADD2.F32 R38, -RZ, R35.H1_H1 ;  /* 0x30000023ff260230 */ /* 0x000fe20000004100 */
[----:B------:R-:W-:Y:S01]  /*90e0*/  ISETP.NE.AND P5, PT, R55, RZ, PT ;  /* 0x000000ff3700720c */ /* 0x000fe20003fa5270 */
[----:B------:R-:W-:Y:S01]  /*90f0*/  FFMA.FTZ R37, R36, R29, 1.1641532182693481445e-10 ;  /* 0x2f00000024257423 */ /* 0x000fe2000001001d */
[----:B------:R-:W-:Y:S01]  /*9100*/  ISETP.NE.AND P6, PT, R54, RZ, PT ;  /* 0x000000ff3600720c */ /* 0x000fe20003fc5270 */
[----:B------:R-:W-:Y:S01]  /*9110*/  FMUL.FTZ R54, R39, R26 ;  /* 0x0000001a27367220 */ /* 0x000fe20000410000 */
[----:B------:R-:W-:Y:S01]  /*9120*/  SEL R36, RZ, 0x1, P2 ;  /* 0x00000001ff247807 */ /* 0x000fe20001000000 */
[----:B------:R-:W0:Y:S01]  /*9130*/  @P0 LDC.64 R64, c[0x0][0x230] ;  /* 0x00008c00ff400b82 */ /* 0x000e220000000a00 */
[----:B------:R-:W-:Y:S01]  /*9140*/  SEL R56, RZ, 0x1, P1 ;  /* 0x00000001ff387807 */ /* 0x000fe20000800000 */
[----:B------:R-:W-:Y:S01]  /*9150*/  FMUL.FTZ R54, R54, R27 ;  /* 0x0000001b36367220 */ /* 0x000fe20000410000 */
[----:B------:R-:W-:-:S02]  /*9160*/  SEL R60, RZ, 0x1, P5 ;  /* 0x00000001ff3c7807 */ /* 0x000fc40002800000 */
[----:B------:R-:W-:Y:S01]  /*9170*/  FSETP.GTU.FTZ.AND P2, PT, R37, R28, PT ;  /* 0x0000001c2500720b */ /* 0x000fe20003f5c000 */
[----:B------:R-:W-:Y:S01]  /*9180*/  IMAD.WIDE.U32 R36, R36, 0x1000000, RZ ;  /* 0x0100000024247825 */ /* 0x000fe200078e00ff */
[----:B------:R-:W-:Y:S02]  /*9190*/  SEL R39, RZ, 0x1, P6 ;  /* 0x00000001ff277807 */ /* 0x000fe40003000000 */
[----:B------:R-:W-:Y:S01]  /*91a0*/  FSEL R54, R54, RZ, !P2 ;  /* 0x000000ff36367208 */ /* 0x000fe20005000000 */
[----:B------:R-:W-:Y:S01]  /*91b0*/  IMAD.WIDE.U32 R56, R56, 0x10000, RZ ;  /* 0x0001000038387825 */ /* 0x000fe200078e00ff */
[----:B------:R-:W-:Y:S02]  /*91c0*/  SEL R55, RZ, 0x100, P4 ;  /* 0x00000100ff377807 */ /* 0x000fe40002000000 */
[----:B------:R-:W-:Y:S01]  /*91d0*/  SEL R59, RZ, 0x1000000, P2 ;  /* 0x01000000ff3b7807 */ /* 0x000fe20001000000 */
[----:B------:R-:W-:-:S04]  /*91e0*/  IMAD.WIDE.U32 R60, R60, 0x100, RZ ;  /* 0x000001003c3c7825 */ /* 0x000fc800078e00ff */
[----:B------:R-:W-:Y:S01]  /*91f0*/  @P0 FADD.FTZ R54, R38, R54 ;  /* 0x0000003626360221 */ /* 0x000fe20000010000 */
[----:B------:R-:W-:Y:S02]  /*9200*/  LOP3.LUT R58, R55, R59, R58, 0xfe, !PT ;  /* 0x0000003b373a7212 */ /* 0x000fe400078efe3a */
[----:B------:R-:W-:Y:S02]  /*9210*/  LOP3.LUT R56, R60, R36, R56, 0xfe, !PT ;  /* 0x000000243c387212 */ /* 0x000fe400078efe38 */
[----:B------:R-:W-:Y:S02]  /*9220*/  SEL R60, RZ, 0x1, P3 ;  /* 0x00000001ff3c7807 */ /* 0x000fe40001800000 */
[----:B------:R-:W-:Y:S02]  /*9230*/  LOP3.LUT R56, R56, R39, RZ, 0xfc, !PT ;  /* 0x0000002738387212 */ /* 0x000fe400078efcff */
[----:B------:R-:W1:Y:S01]  /*9240*/  LDC.64 R38, c[0x0][0x238] ;  /* 0x00008e00ff267b82 */ /* 0x000e620000000a00 */
[----:B------:R-:W-:-:S02]  /*9250*/  LOP3.LUT R60, R37, R58, R60, 0xfe, !PT ;  /* 0x0000003a253c7212 */ /* 0x000fc400078efe3c */
[----:B------:R-:W-:Y:S02]  /*9260*/  IADD3 R55, R16, 0x300, RZ ;  /* 0x0000030010377810 */ /* 0x000fe40007ffe0ff */
[----:B------:R-:W-:Y:S02]  /*9270*/  F2FP.F16.F32.PACK_AB R37, R50, R49 ;  /* 0x000000313225723e */ /* 0x000fe400000000ff */
[----:B------:R-:W-:Y:S01]  /*9280*/  F2FP.F16.F32.PACK_AB R36, R48, R47 ;  /* 0x0000002f3024723e */ /* 0x000fe200000000ff */
[----:B0-----:R-:W-:Y:S01]  /*9290*/  @P0 IMAD.WIDE.U32 R64, R55, 0x10, R64 ;  /* 0x0000001037400825 */ /* 0x001fe200078e0040 */
[----:B------:R-:W-:-:S03]  /*92a0*/  LOP3.LUT R57, R61, R60, R57, 0xfe, !PT ;  /* 0x0000003c3d397212 */ /* 0x000fc600078efe39 */
[----:B------:R-:W-:-:S04]  /*92b0*/  IMAD.WIDE.U32 R60, R46, 0x8, R66 ;  /* 0x000000082e3c7825 */ /* 0x000fc800078e0042 */
[----:B------:R-:W-:-:S04]  /*92c0*/  IMAD.WIDE.U32 R66, R55, 0x10, R114 ;  /* 0x0000001037427825 */ /* 0x000fc800078e0072 */
[----:B-1----:R-:W-:Y:S01]  /*92d0*/  IMAD.WIDE.U32 R58, R46, 0x10, R38 ;  /* 0x000000102e3a7825 */ /* 0x002fe200078e0026 */
[----:B------:R-:W-:Y:S02]  /*92e0*/  F2FP.F16.F32.PACK_AB R38, R52, R51 ;  /* 0x000000333426723e */ /* 0x000fe400000000ff */
[----:B------:R-:W-:-:S05]  /*92f0*/  F2FP.F16.F32.PACK_AB R39, R54, R53 ;  /* 0x000000353627723e */ /* 0x000fca00000000ff */
[----:B------:R0:W-:Y:S04]  /*9300*/  STG.E.128 desc[UR4][R58.64], R36 ;  /* 0x000000243a007986 */ /* 0x0001e8000c101d04 */
        /* <DEDUP_REMOVED lines=15> */
.L_x_4423:
[----:B------:R-:W-:-:S07]  /*9400*/  MOV R62, R74 ;  /* 0x0000004a003e7202 */ /* 0x000fce0000000f00 */
.L_x_4424:
[----:B------:R-:W-:Y:S05]  /*9410*/  BSYNC B0 ;  /* 0x0000000000007941 */ /* 0x000fea0003800000 */
.L_x_4422:
        /* <DEDUP_REMOVED lines=16> */
.L_x_4428:
[----:B------:R-:W-:Y:S05]  /*9520*/  BSYNC B1 ;  /* 0x0000000000017941 */ /* 0x000fea0003800000 */
.L_x_4427:
        /* <DEDUP_REMOVED lines=43> */
.L_x_4426:
[----:B------:R-:W-:Y:S05]  /*97e0*/  BSYNC B0 ;  /* 0x0000000000007941 */ /* 0x000fea0003800000 */
.L_x_4425:
        /* <DEDUP_REMOVED lines=22> */
.L_x_4430:
[----:B------:R-:W-:-:S07]  /*9950*/  IMAD.MOV.U32 R57, RZ, RZ, R74 ;  /* 0x000000ffff397224 */ /* 0x000fce00078e004a */
.L_x_4431:
[----:B------:R-:W-:Y:S05]  /*9960*/  BSYNC B0 ;  /* 0x0000000000007941 */ /* 0x000fea0003800000 */
.L_x_4429:
        /* <DEDUP_REMOVED lines=16> */
.L_x_4435:
[----:B------:R-:W-:Y:S05]  /*9a70*/  BSYNC B1 ;  /* 0x0000000000017941 */ /* 0x000fea0003800000 */
.L_x_4434:
        /* <DEDUP_REMOVED lines=41> */
[----:B------:R-:W-:Y:S01]  /*9d10*/  IMAD.MOV.U32 R58, RZ, RZ, RZ ;  /* 0x000000ffff3a7224 */ /* 0x000fe200078e00ff */
[----:B------:R-:W-:-:S07]  /*9d20*/  LOP3.LUT R70, R59, UR35, R70, 0x96, !PT ;  /* 0x000000233b467c12 */ /* 0x000fce000f8e9646 */
.L_x_4433:
[----:B------:R-:W-:Y:S05]  /*9d30*/  BSYNC B0 ;  /* 0x0000000000007941 */ /* 0x000fea0003800000 */
.L_x_4432:
[----:B------:R-:W-:Y:S01]  /*9d40*/  I2FP.F32.U32 R60, R57 ;  /* 0x00000039003c7245 */ /* 0x000fe20000201000 */
[----:B------:R-:W-:Y:S01]  /*9d50*/  HADD2.F32 R59, -RZ, R36.H1_H1 ;  /* 0x30000024ff3b7230 */ /* 0x000fe20000004100 */
[C---:B------:R-:W-:Y:S01]  /*9d60*/  ISETP.NE.AND P1, PT, R58.reuse, 0x1, PT ;  /* 0x000000013a00780c */ /* 0x040fe20003f25270 */
[----:B------:R-:W-:Y:S01]  /*9d70*/  BSSY B0, `(.L_x_4436) ;  /* 0x0000014000007945 */ /* 0x000fe20003800000 */
[----:B------:R-:W-:Y:S01]  /*9d80*/  IADD3 R61, R58, 0x1, RZ ;  /* 0x000000013a3d7810 */ /* 0x000fe20007ffe0ff */
        /* <DEDUP_REMOVED lines=17> */
.L_x_4437:
[----:B------:R-:W-:-:S07]  /*9ea0*/  MOV R99, R74 ;  /* 0x0000004a00637202 */ /* 0x000fce0000000f00 */
.L_x_4438:
[----:B------:R-:W-:Y:S05]  /*9eb0*/  BSYNC B0 ;  /* 0x0000000000007941 */ /* 0x000fea0003800000 */
.L_x_4436:
        /* <DEDUP_REMOVED lines=16> */
.L_x_4442:
[----:B------:R-:W-:Y:S05]  /*9fc0*/  BSYNC B1 ;  /* 0x0000000000017941 */ /* 0x000fea0003800000 */
.L_x_4441:
        /* <DEDUP_REMOVED lines=43> */
.L_x_4440:
[----:B------:R-:W-:Y:S05]  /*a280*/  BSYNC B0 ;  /* 0x0000000000007941 */ /* 0x000fea0003800000 */
.L_x_4439:
        /* <DEDUP_REMOVED lines=21> */
.L_x_4444:
[----:B------:R-:W-:-:S07]  /*a3e0*/  MOV R59, R74 ;  /* 0x0000004a003b7202 */ /* 0x000fce0000000f00 */
.L_x_4445:
[----:B------:R-:W-:Y:S05]  /*a3f0*/  BSYNC B0 ;  /* 0x0000000000007941 */ /* 0x000fea0003800000 */
.L_x_4443:
        /* <DEDUP_REMOVED lines=16> */
.L_x_4449:
[----:B------:R-:W-:Y:S05]  /*a500*/  BSYNC B1 ;  /* 0x0000000000017941 */ /* 0x000fea0003800000 */
.L_x_4448:
        /* <DEDUP_REMOVED lines=42> */
[----:B------:R-:W-:Y:S02]  /*a7b0*/  LOP3.LUT R70, R65, UR35, R68, 0x96, !PT ;  /* 0x0000002341467c12 */ /* 0x000fe4000f8e9644 */
[----:B------:R-:W-:-:S08]  /*a7c0*/  MOV R68, R64 ;  /* 0x0000004000447202 */ /* 0x000fd00000000f00 */
.L_x_4447:
[----:B------:R-:W-:Y:S05]  /*a7d0*/  BSYNC B0 ;  /* 0x0000000000007941 */ /* 0x000fea0003800000 */
.L_x_4446:
[----:B------:R-:W-:Y:S01]  /*a7e0*/  I2FP.F32.U32 R59, R59 ;  /* 0x0000003b003b7245 */ /* 0x000fe20000201000 */
[----:B------:R-:W-:Y:S01]  /*a7f0*/  HADD2.F32 R37, -RZ, R37.H1_H1 ;  /* 0x30000025ff257230 */ /* 0x000fe20000004100 */
[----:B------:R-:W-:Y:S01]  /*a800*/  ISETP.NE.AND P3, PT, R60, 0x1, PT ;  /* 0x000000013c00780c */ /* 0x000fe20003f65270 */
[----:B------:R-:W-:Y:S02]  /*a810*/  BSSY B0, `(.L_x_4450) ;  /* 0x0000013000007945 */ /* 0x000fe40003800000 */
[----:B------:R-:W-:Y:S01]  /*a820*/  FFMA.FTZ R59, R59, R29, 1.1641532182693481445e-10 ;  /* 0x2f0000003b3b7423 */ /* 0x000fe2000001001d */
[----:B------:R-:W-:Y:S01]  /*a830*/  FMUL.FTZ R64, R37, R26 ;  /* 0x0000001a25407220 */ /* 0x000fe20000410000 */
[----:B------:R-:W-:-:S03]  /*a840*/  @P0 HADD2.F32 R37, -RZ, R33.H1_H1 ;  /* 0x30000021ff250230 */ /* 0x000fc60000004100 */
[----:B------:R-:W-:Y:S01]  /*a850*/  FMUL.FTZ R61, R64, R27 ;  /* 0x0000001b403d7220 */ /* 0x000fe20000410000 */
[----:B------:R-:W-:-:S04]  /*a860*/  FSETP.GTU.FTZ.AND P2, PT, R59, R28, PT ;  /* 0x0000001c3b00720b */ /* 0x000fc80003f5c000 */
[----:B------:R-:W-:Y:S01]  /*a870*/  FSEL R59, R61, RZ, !P2 ;  /* 0x000000ff3d3b7208 */ /* 0x000fe20005000000 */
[----:B------:R-:W-:-:S04]  /*a880*/  VIADD R61, R60, 0x1 ;  /* 0x000000013c3d7836 */ /* 0x000fc80000000000 */
        /* <DEDUP_REMOVED lines=10> */
.L_x_4451:
[----:B------:R-:W-:-:S07]  /*a930*/  MOV R37, R74 ;  /* 0x0000004a00257202 */ /* 0x000fce0000000f00 */
.L_x_4452:
[----:B------:R-:W-:Y:S05]  /*a940*/  BSYNC B0 ;  /* 0x0000000000007941 */ /* 0x000fea0003800000 */
.L_x_4450:
        /* <DEDUP_REMOVED lines=16> */
.L_x_4456:
[----:B------:R-:W-:Y:S05]  /*aa50*/  BSYNC B1 ;  /* 0x0000000000017941 */ /* 0x000fea0003800000 */
.L_x_4455:
        /* <DEDUP_REMOVED lines=42> */
[----:B------:R-:W-:Y:S02]  /*ad00*/  LOP3.LUT R70, R65, UR35, R68, 0x96, !PT ;  /* 0x0000002341467c12 */ /* 0x000fe4000f8e9644 */
[----:B------:R-:W-:-:S07]  /*ad10*/  MOV R68, R64 ;  /* 0x0000004000447202 */ /* 0x000fce0000000f00 */
.L_x_4454:
[----:B------:R-:W-:Y:S05]  /*ad20*/  BSYNC B0 ;  /* 0x0000000000007941 */ /* 0x000fea0003800000 */
.L_x_4453:
        /* <DEDUP_REMOVED lines=21> */
.L_x_4458:
[----:B------:R-:W-:-:S07]  /*ae80*/  MOV R37, R74 ;  /* 0x0000004a00257202 */ /* 0x000fce0000000f00 */
.L_x_4459:
[----:B------:R-:W-:Y:S05]  /*ae90*/  BSYNC B0 ;  /* 0x0000000000007941 */ /* 0x000fea0003800000 */
.L_x_4457:
        /* <DEDUP_REMOVED lines=16> */
.L_x_4463:
[----:B------:R-:W-:Y:S05]  /*afa0*/  BSYNC B1 ;  /* 0x0000000000017941 */ /* 0x000fea0003800000 */
.L_x_4462:
        /* <DEDUP_REMOVED lines=44> */
.L_x_4461:
[----:B------:R-:W-:Y:S05]  /*b270*/  BSYNC B0 ;  /* 0x0000000000007941 */ /* 0x000fea0003800000 */
.L_x_4460:
        /* <DEDUP_REMOVED lines=8> */
[----:B------:R-:W-:Y:S02]  /*b300*/  @P0 HADD2.F32 R37, -RZ, R34.H1_H1 ;  /* 0x30000022ff250230 */ /* 0x000fe40000004100 */
[----:B------:R-:W-:Y:S01]  /*b310*/  VIADD R38, R64, 0x1 ;  /* 0x0000000140267836 */ /* 0x000fe20000000000 */
        /* <DEDUP_REMOVED lines=11> */
.L_x_4465:
[----:B------:R-:W-:-:S07]  /*b3d0*/  MOV R37, R74 ;  /* 0x0000004a00257202 */ /* 0x000fce0000000f00 */
.L_x_4466:
[----:B------:R-:W-:Y:S05]  /*b3e0*/  BSYNC B0 ;  /* 0x0000000000007941 */ /* 0x000fea0003800000 */
.L_x_4464:
        /* <DEDUP_REMOVED lines=16> */
.L_x_4470:
[----:B------:R-:W-:Y:S05]  /*b4f0*/  BSYNC B1 ;  /* 0x0000000000017941 */ /* 0x000fea0003800000 */
.L_x_4469:
        /* <DEDUP_REMOVED lines=44> */
.L_x_4468:
[----:B------:R-:W-:Y:S05]  /*b7c0*/  BSYNC B0 ;  /* 0x0000000000007941 */ /* 0x000fea0003800000 */
.L_x_4467:
        /* <DEDUP_REMOVED lines=19> */
[----:B------:R-:W-:Y:S01]  /*b900*/  MOV R37, R68 ;  /* 0x0000004400257202 */ /* 0x000fe20000000f00 */
[----:B------:R-:W-:Y:S06]  /*b910*/  BRA `(.L_x_4473) ;  /* 0x0000000000047947 */ /* 0x000fec0003800000 */
.L_x_4472:
[----:B------:R-:W-:-:S07]  /*b920*/  IMAD.MOV.U32 R37, RZ, RZ, R74 ;  /* 0x000000ffff257224 */ /* 0x000fce00078e004a */
.L_x_4473:
[----:B------:R-:W-:Y:S05]  /*b930*/  BSYNC B0 ;  /* 0x0000000000007941 */ /* 0x000fea0003800000 */
.L_x_4471:
        /* <DEDUP_REMOVED lines=16> */
[----:B------:R-:W-:Y:S02]  /*ba40*/  ISETP.NE.AND P0, PT, R38, RZ, PT ;  /* 0x000000ff2600720c */ /* 0x000fe40003f05270 */
[----:B------:R-:W-:-:S11]  /*ba50*/  @!P6 MOV R14, R64 ;  /* 0x00000040000ee202 */ /* 0x000fd60000000f00 */
.L_x_4477:
[----:B------:R-:W-:Y:S05]  /*ba60*/  BSYNC B1 ;  /* 0x0000000000017941 */ /* 0x000fea0003800000 */
.L_x_4476:
        /* <DEDUP_REMOVED lines=42> */
[----:B------:R-:W-:Y:S01]  /*bd10*/  HFMA2.MMA R66, -RZ, RZ, 0, 0 ;  /* 0x00000000ff427435 */ /* 0x000fe200000001ff */
[----:B------:R-:W-:-:S10]  /*bd20*/  LOP3.LUT R70, R67, UR35, R70, 0x96, !PT ;  /* 0x0000002343467c12 */ /* 0x000fd4000f8e9646 */
.L_x_4475:
[----:B------:R-:W-:Y:S05]  /*bd30*/  BSYNC B0 ;  /* 0x0000000000007941 */ /* 0x000fea0003800000 */
.L_x_4474:
[----:B------:R-:W-:Y:S01]  /*bd40*/  SEL R64, RZ, 0x1, P2 ;  /* 0x00000001ff407807 */ /* 0x000fe20001000000 */
[----:B------:R-:W0:Y:S01]  /*bd50*/  LDC.64 R114, c[0x0][0x238] ;  /* 0x00008e00ff727b82 */ /* 0x000e220000000a00 */
[----:B------:R-:W-:Y:S01]  /*bd60*/  ISETP.NE.AND P2, PT, R36, RZ, PT ;  /* 0x000000ff2400720c */ /* 0x000fe20003f45270 */
[----:B------:R-:W-:Y:S01]  /*bd70*/  FADD.FTZ R36, RZ, R17 ;  /* 0x00000011ff247221 */ /* 0x000fe20000010000 */
[----:B------:R-:W-:Y:S01]  /*bd80*/  I2FP.F32.U32 R37, R37 ;  /* 0x0000002500257245 */ /* 0x000fe20000201000 */
[----:B------:R-:W-:Y:S01]  /*bd90*/  HADD2.F32 R39, -RZ, R39.H1_H1 ;  /* 0x30000027ff277230 */ /* 0x000fe20000004100 */
[----:B------:R-:W-:Y:S01]  /*bda0*/  SEL R65, RZ, 0x1, P2 ;  /* 0x00000001ff417807 */ /* 0x000fe20001000000 */
[----:B------:R-:W-:Y:S01]  /*bdb0*/  FADD.FTZ R36, R36, R18 ;  /* 0x0000001224247221 */ /* 0x000fe20000010000 */
[----:B------:R-:W-:Y:S01]  /*bdc0*/  ISETP.NE.AND P6, PT, R62, RZ, PT ;  /* 0x000000ff3e00720c */ /* 0x000fe20003fc5270 */
[----:B------:R-:W-:Y:S01]  /*bdd0*/  FFMA.FTZ R37, R37, R29, 1.1641532182693481445e-10 ;  /* 0x2f00000025257423 */ /* 0x000fe2000001001d */
[----:B------:R-:W-:Y:S01]  /*bde0*/  FMUL.FTZ R39, R39, R26 ;  /* 0x0000001a27277220 */ /* 0x000fe20000410000 */
[----:B------:R-:W-:Y:S01]  /*bdf0*/  FADD.FTZ R36, R36, R19 ;  /* 0x0000001324247221 */ /* 0x000fe20000010000 */
[----:B------:R-:W-:Y:S01]  /*be00*/  SEL R29, RZ, 0x1, P1 ;  /* 0x00000001ff1d7807 */ /* 0x000fe20000800000 */
[----:B------:R-:W-:Y:S01]  /*be10*/  UMOV UR8, 0xffffffff ;  /* 0xffffffff00087882 */ /* 0x000fe20000000000 */
[----:B------:R-:W-:Y:S01]  /*be20*/  FSETP.GTU.FTZ.AND P1, PT, R37, R28, PT ;  /* 0x0000001c2500720b */ /* 0x000fe20003f3c000 */
[----:B------:R-:W-:Y:S01]  /*be30*/  FADD.FTZ R36, R36, R20 ;  /* 0x0000001424247221 */ /* 0x000fe20000010000 */
[----:B------:R-:W-:Y:S01]  /*be40*/  FMUL.FTZ R62, R39, R27 ;  /* 0x0000001b273e7220 */ /* 0x000fe20000410000 */
[----:B------:R-:W-:Y:S01]  /*be50*/  IMAD.WIDE.U32 R26, R64, 0x1000000, RZ ;  /* 0x01000000401a7825 */ /* 0x000fe200078e00ff */
[----:B------:R-:W-:-:S03]  /*be60*/  SEL R38, RZ, 0x10000, P5 ;  /* 0x00010000ff267807 */ /* 0x000fc60002800000 */
[----:B------:R-:W-:Y:S01]  /*be70*/  FADD.FTZ R36, R36, R21 ;  /* 0x0000001524247221 */ /* 0x000fe20000010000 */
[----:B------:R-:W-:Y:S01]  /*be80*/  SEL R39, RZ, 0x100, P4 ;  /* 0x00000100ff277807 */ /* 0x000fe20002000000 */
[----:B------:R-:W-:Y:S01]  /*be90*/  IMAD.WIDE.U32 R28, R29, 0x10000, RZ ;  /* 0x000100001d1c7825 */ /* 0x000fe200078e00ff */
[----:B------:R-:W-:-:S03]  /*bea0*/  SEL R71, RZ, 0x1000000, P1 ;  /* 0x01000000ff477807 */ /* 0x000fc60000800000 */
[----:B------:R-:W-:Y:S01]  /*beb0*/  FADD.FTZ R36, R36, R22 ;  /* 0x0000001624247221 */ /* 0x000fe20000010000 */
[----:B------:R-:W-:Y:S01]  /*bec0*/  FSEL R62, R62, RZ, !P1 ;  /* 0x000000ff3e3e7208 */ /* 0x000fe20004800000 */
[----:B------:R-:W-:Y:S01]  /*bed0*/  IMAD.WIDE.U32 R64, R65, 0x100, RZ ;  /* 0x0000010041407825 */ /* 0x000fe200078e00ff */
[----:B------:R-:W-:-:S03]  /*bee0*/  SEL R37, RZ, 0x1, P6 ;  /* 0x00000001ff257807 */ /* 0x000fc60003000000 */
[----:B------:R-:W-:Y:S01]  /*bef0*/  FADD.FTZ R36, R36, R23 ;  /* 0x0000001724247221 */ /* 0x000fe20000010000 */
[----:B------:R-:W-:Y:S02]  /*bf00*/  LOP3.LUT P1, RZ, R113, 0x1f, RZ, 0xc0, !PT ;  /* 0x0000001f71ff7812 */ /* 0x000fe4000782c0ff */
[----:B------:R-:W-:Y:S01]  /*bf10*/  LOP3.LUT R28, R64, R26, R28, 0xfe, !PT ;  /* 0x0000001a401c7212 */ /* 0x000fe200078efe1c */
[----:B------:R-:W-:Y:S01]  /*bf20*/  FADD.FTZ R36, R36, R24 ;  /* 0x0000001824247221 */ /* 0x000fe20000010000 */
[----:B------:R-:W-:Y:S02]  /*bf30*/  LOP3.LUT R64, R39, R71, R38, 0xfe, !PT ;  /* 0x0000004727407212 */ /* 0x000fe400078efe26 */
[----:B------:R-:W-:Y:S01]  /*bf40*/  SEL R26, RZ, 0x1, P3 ;  /* 0x00000001ff1a7807 */ /* 0x000fe20001800000 */
[----:B------:R-:W-:Y:S01]  /*bf50*/  FADD.FTZ R36, R36, R30 ;  /* 0x0000001e24247221 */ /* 0x000fe20000010000 */
[----:B------:R-:W-:Y:S02]  /*bf60*/  LOP3.LUT R28, R28, R37, RZ, 0xfc, !PT ;  /* 0x000000251c1c7212 */ /* 0x000fe400078efcff */
[----:B------:R-:W-:Y:S01]  /*bf70*/  LOP3.LUT R64, R27, R64, R26, 0xfe, !PT ;  /* 0x000000401b407212 */ /* 0x000fe200078efe1a */
[----:B------:R-:W-:Y:S01]  /*bf80*/  FADD.FTZ R36, R36, R31 ;  /* 0x0000001f24247221 */ /* 0x000fe20000010000 */
[----:B0-----:R-:W-:Y:S01]  /*bf90*/  IMAD.WIDE.U32 R26, R55, 0x10, R114 ;  /* 0x00000010371a7825 */ /* 0x001fe200078e0072 */
[----:B------:R-:W-:Y:S01]  /*bfa0*/  F2FP.F16.F32.PACK_AB R38, R61, R60 ;  /* 0x0000003c3d26723e */ /* 0x000fe200000000ff */
[----:B------:R-:W0:Y:S02]  /*bfb0*/  LDC.64 R114, c[0x0][0x240] ;  /* 0x00009000ff727b82 */ /* 0x000e240000000a00 */
[----:B------:R-:W-:Y:S01]  /*bfc0*/  FADD.FTZ R36, R36, R40 ;  /* 0x0000002824247221 */ /* 0x000fe20000010000 */
[----:B------:R-:W-:-:S02]  /*bfd0*/  F2FP.F16.F32.PACK_AB R37, R59, R58 ;  /* 0x0000003a3b25723e */ /* 0x000fc400000000ff */
[----:B------:R-:W-:Y:S01]  /*bfe0*/  LOP3.LUT R29, R65, R64, R29, 0xfe, !PT ;  /* 0x00000040411d7212 */ /* 0x000fe200078efe1d */
[----:B------:R-:W-:-:S04]  /*bff0*/  FADD.FTZ R36, R36, R41 ;  /* 0x0000002924247221 */ /* 0x000fc80000010000 */
[----:B------:R-:W-:-:S04]  /*c000*/  FADD.FTZ R36, R36, R42 ;  /* 0x0000002a24247221 */ /* 0x000fc80000010000 */
[----:B------:R-:W-:-:S04]  /*c010*/  FADD.FTZ R36, R36, R43 ;  /* 0x0000002b24247221 */ /* 0x000fc80000010000 */
[----:B------:R-:W-:-:S04]  /*c020*/  FADD.FTZ R36, R36, R44 ;  /* 0x0000002c24247221 */ /* 0x000fc80000010000 */
[----:B------:R-:W-:Y:S01]  /*c030*/  FADD.FTZ R36, R36, R45 ;  /* 0x0000002d24247221 */ /* 0x000fe20000010000 */
[----:B0-----:R-:W-:-:S04]  /*c040*/  IMAD.WIDE.U32 R64, R55, 0x8, R114 ;  /* 0x0000000837407825 */ /* 0x001fc800078e0072 */
[----:B------:R-:W-:-:S04]  /*c050*/  FADD.FTZ R36, R36, R47 ;  /* 0x0000002f24247221 */ /* 0x000fc80000010000 */
[----:B------:R-:W-:-:S04]  /*c060*/  FADD.FTZ R36, R36, R48 ;  /* 0x0000003024247221 */ /* 0x000fc80000010000 */
[----:B------:R-:W-:Y:S01]  /*c070*/  FADD.FTZ R67, R36, R49 ;  /* 0x0000003124437221 */ /* 0x000fe20000010000 */
[----:B------:R-:W-:-:S03]  /*c080*/  @P0 HADD2.F32 R36, -RZ, R35.H1_H1 ;  /* 0x30000023ff240230 */ /* 0x000fc60000004100 */
[----:B------:R-:W-:Y:S02]  /*c090*/  FADD.FTZ R67, R67, R50 ;  /* 0x0000003243437221 */ /* 0x000fe40000010000 */
[----:B------:R-:W-:Y:S01]  /*c0a0*/  @P0 FADD.FTZ R62, R36, R62 ;  /* 0x0000003e243e0221 */ /* 0x000fe20000010000 */
[----:B------:R-:W-:Y:S01]  /*c0b0*/  F2FP.F16.F32.PACK_AB R36, R57, R56 ;  /* 0x000000383924723e */ /* 0x000fe200000000ff */
[----:B------:R-:W-:Y:S01]  /*c0c0*/  FADD.FTZ R67, R67, R51 ;  /* 0x0000003343437221 */ /* 0x000fe20000010000 */
[----:B------:R-:W-:Y:S02]  /*c0d0*/  LOP3.LUT P0, RZ, R15, 0xff, RZ, 0xc0, !PT ;  /* 0x000000ff0fff7812 */ /* 0x000fe4000780c0ff */
[----:B------:R-:W-:Y:S01]  /*c0e0*/  F2FP.F16.F32.PACK_AB R39, R62, R75 ;  /* 0x0000004b3e27723e */ /* 0x000fe200000000ff */
[----:B------:R-:W-:-:S04]  /*c0f0*/  FADD.FTZ R67, R67, R52 ;  /* 0x0000003443437221 */ /* 0x000fc80000010000 */
[----:B------:R-:W-:Y:S01]  /*c100*/  FADD.FTZ R67, R67, R53 ;  /* 0x0000003543437221 */ /* 0x000fe20000010000 */
[----:B------:R0:W-:Y:S03]  /*c110*/  STG.E.128 desc[UR4][R26.64], R36 ;  /* 0x000000241a007986 */ /* 0x0001e6000c101d04 */
[----:B------:R-:W-:Y:S01]  /*c120*/  FADD.FTZ R67, R67, R54 ;  /* 0x0000003643437221 */ /* 0x000fe20000010000 */
[----:B------:R1:W-:Y:S03]  /*c130*/  STG.E.64 desc[UR4][R64.64], R28 ;  /* 0x0000001c40007986 */ /* 0x0003e6000c101b04 */
[----:B------:R-:W-:-:S04]  /*c140*/  FADD.FTZ R67, R67, R56 ;  /* 0x0000003843437221 */ /* 0x000fc80000010000 */
[----:B------:R-:W-:-:S04]  /*c150*/  FADD.FTZ R67, R67, R57 ;  /* 0x0000003943437221 */ /* 0x000fc80000010000 */
[----:B------:R-:W-:-:S04]  /*c160*/  FADD.FTZ R67, R67, R58 ;  /* 0x0000003a43437221 */ /* 0x000fc80000010000 */
[----:B------:R-:W-:-:S04]  /*c170*/  FADD.FTZ R67, R67, R59 ;  /* 0x0000003b43437221 */ /* 0x000fc80000010000 */
[----:B------:R-:W-:Y:S01]  /*c180*/  FADD.FTZ R114, R67, R60 ;  /* 0x0000003c43727221 */ /* 0x000fe20000010000 */
[----:B------:R-:W-:-:S03]  /*c190*/  SHF.R.U32.HI R67, RZ, 0x5, R113 ;  /* 0x00000005ff437819 */ /* 0x000fc60000011671 */
[----:B------:R-:W-:Y:S01]  /*c1a0*/  FADD.FTZ R15, R114, R61 ;  /* 0x0000003d720f7221 */ /* 0x000fe20000010000 */
[----:B------:R-:W-:-:S03]  /*c1b0*/  LOP3.LUT R114, R67, 0x7fffff8, RZ, 0xc0, !PT ;  /* 0x07fffff843727812 */ /* 0x000fc600078ec0ff */
[----:B------:R-:W-:Y:S01]  /*c1c0*/  FADD.FTZ R15, R15, R75 ;  /* 0x0000004b0f0f7221 */ /* 0x000fe20000010000 */
[----:B------:R-:W-:-:S03]  /*c1d0*/  @!P0 IADD3 R114, R114, 0x8, RZ ;  /* 0x0000000872728810 */ /* 0x000fc60007ffe0ff */
        /* <DEDUP_REMOVED lines=86> */
.L_x_4490:
[----:B------:R-:W2:Y:S01]  /*c740*/  @!P1 S2R R37, SR_CgaCtaId ;  /* 0x0000000000259919 */ /* 0x000ea20000008800 */
[----:B------:R-:W-:Y:S01]  /*c750*/  LOP3.LUT R29, R113, 0x1f, RZ, 0xc0, !PT ;  /* 0x0000001f711d7812 */ /* 0x000fe200078ec0ff */
[----:B01----:R-:W-:Y:S01]  /*c760*/  FADD.FTZ R27, R27, R38 ;  /* 0x000000261b1b7221 */ /* 0x003fe20000010000 */
[----:B------:R-:W-:Y:S01]  /*c770*/  @!P1 MOV R36, 0x400 ;  /* 0x0000040000249802 */ /* 0x000fe20000000f00 */
[----:B------:R-:W-:Y:S05]  /*c780*/  WARPSYNC.ALL ;  /* 0x0000000000007948 */ /* 0x000fea0003800000 */
[----:B------:R-:W-:Y:S01]  /*c790*/  ISETP.GT.U32.AND P2, PT, R29, 0x7, PT ;  /* 0x000000071d00780c */ /* 0x000fe20003f44070 */
[----:B------:R-:W-:Y:S01]  /*c7a0*/  IMAD.MOV.U32 R64, RZ, RZ, RZ ;  /* 0x000000ffff407224 */ /* 0x000fe200078e00ff */
[----:B------:R-:W-:Y:S01]  /*c7b0*/  LOP3.LUT R15, R67, 0x7, RZ, 0xc0, !PT ;  /* 0x00000007430f7812 */ /* 0x000fe200078ec0ff */
[----:B------:R-:W3:Y:S04]  /*c7c0*/  LDL R99, [R1] ;  /* 0x0000000001637983 */ /* 0x000ee80000100800 */
[----:B------:R-:W4:Y:S06]  /*c7d0*/  LDL R71, [R1+0x8] ;  /* 0x0000080001477983 */ /* 0x000f2c0000100800 */
[----:B------:R-:W0:Y:S01]  /*c7e0*/  @!P2 S2R R28, SR_CgaCtaId ;  /* 0x00000000001ca919 */ /* 0x000e220000008800 */
[----:B------:R-:W-:-:S02]  /*c7f0*/  @!P2 IADD3 R29, R114, R29, RZ ;  /* 0x0000001d721da210 */ /* 0x000fc40007ffe0ff */
[----:B------:R-:W-:Y:S02]  /*c800*/  @!P2 MOV R64, 0x400 ;  /* 0x000004000040a802 */ /* 0x000fe40000000f00 */
[----:B--2---:R-:W-:Y:S01]  /*c810*/  @!P1 LEA R37, R37, R36, 0x18 ;  /* 0x0000002425259211 */ /* 0x004fe200078ec0ff */
[----:B------:R-:W-:Y:S02]  /*c820*/  @!P1 IMAD.IADD R36, R114, 0x1, R15 ;  /* 0x0000000172249824 */ /* 0x000fe400078e020f */
[----:B------:R-:W2:Y:S03]  /*c830*/  LDL R114, [R1+0xc] ;  /* 0x00000c0001727983 */ /* 0x000ea60000100800 */
[----:B------:R-:W-:Y:S02]  /*c840*/  @!P1 LEA R36, R36, R37, 0x3 ;  /* 0x0000002524249211 */ /* 0x000fe400078e18ff */
[----:B------:R-:W-:-:S03]  /*c850*/  @!P2 MOV R37, 0x400 ;  /* 0x000004000025a802 */ /* 0x000fc60000000f00 */
[----:B------:R1:W-:Y:S01]  /*c860*/  @!P1 STS.64 [R36], R26 ;  /* 0x0000001a24009388 */ /* 0x0003e20000000a00 */
[----:B------:R-:W-:Y:S01]  /*c870*/  BAR.SYNC.DEFER_BLOCKING 0x0 ;  /* 0x0000000000007b1d */ /* 0x000fe20000010000 */
[----:B------:R-:W-:Y:S02]  /*c880*/  LOP3.LUT P1, RZ, R15, 0x1f, R113, 0xf8, !PT ;  /* 0x0000001f0fff7812 */ /* 0x000fe4000782f871 */
[----:B0-----:R-:W-:Y:S02]  /*c890*/  @!P2 LEA R28, R28, R37, 0x18 ;  /* 0x000000251c1ca211 */ /* 0x001fe400078ec0ff */
[----:B-1----:R-:W-:Y:S01]  /*c8a0*/  CS2R R26, SRZ ;  /* 0x00000000001a7805 */ /* 0x002fe2000001ff00 */
[----:B------:R-:W5:Y:S01]  /*c8b0*/  LDL R113, [R1+0x4] ;  /* 0x0000040001717983 */ /* 0x000f620000100800 */
[----:B------:R-:W-:-:S03]  /*c8c0*/  @!P2 LEA R67, R29, R28, 0x3 ;  /* 0x0000001c1d43a211 */ /* 0x000fc600078e18ff */
[----:B------:R-:W0:Y:S04]  /*c8d0*/  SHFL.DOWN PT, R29, R64, 0x4, 0x1f ;  /* 0x08801f00401d7f89 */ /* 0x000e2800000e0000 */
[----:B------:R-:W1:Y:S01]  /*c8e0*/  @!P2 LDS.64 R26, [R67] ;  /* 0x00000000431aa984 */ /* 0x000e620000000a00 */
[----:B0-----:R-:W-:Y:S02]  /*c8f0*/  IADD3 R38, R29, R64, RZ ;  /* 0x000000401d267210 */ /* 0x001fe40007ffe0ff */
[----:B------:R-:W-:Y:S02]  /*c900*/  I2FP.F32.S32 R36, R29 ;  /* 0x0000001d00247245 */ /* 0x000fe40000201400 */
[----:B------:R-:W-:Y:S01]  /*c910*/  I2FP.F32.S32 R28, R38 ;  /* 0x00000026001c7245 */ /* 0x000fe20000201400 */
[----:B------:R-:W0:Y:S01]  /*c920*/  SHFL.DOWN PT, R29, R38, 0x2, 0x1f ;  /* 0x08401f00261d7f89 */ /* 0x000e2200000e0000 */
[----:B------:R-:W-:-:S02]  /*c930*/  I2FP.F32.S32 R64, R64 ;  /* 0x0000004000407245 */ /* 0x000fc40000201400 */
[----:B------:R-:W0:Y:S01]  /*c940*/  MUFU.RCP R37, R28 ;  /* 0x0000001c00257308 */ /* 0x000e220000001000 */
[----:B-1----:R-:W1:Y:S01]  /*c950*/  SHFL.DOWN PT, R65, R26, 0x4, 0x1f ;  /* 0x08801f001a417f89 */ /* 0x002e6200000e0000 */
[----:B0-----:R-:W-:-:S03]  /*c960*/  IADD3 R38, R38, R29, RZ ;  /* 0x0000001d26267210 */ /* 0x001fc60007ffe0ff */
[----:B------:R-:W0:Y:S01]  /*c970*/  SHFL.DOWN PT, R39, R27, 0x4, 0x1f ;  /* 0x08801f001b277f89 */ /* 0x000e2200000e0000 */
[----:B-1----:R-:W-:-:S04]  /*c980*/  FMUL.FTZ R67, R65, R36 ;  /* 0x0000002441437220 */ /* 0x002fc80000410000 */
[----:B------:R-:W-:Y:S01]  /*c990*/  FFMA.FTZ R67, R64, R26, R67 ;  /* 0x0000001a40437223 */ /* 0x000fe20000010043 */
[----:B------:R-:W-:Y:S01]  /*c9a0*/  FADD.FTZ R26, -R65, R26 ;  /* 0x0000001a411a7221 */ /* 0x000fe20000010100 */
[----:B0-----:R-:W-:Y:S01]  /*c9b0*/  FADD.FTZ R39, R39, R27 ;  /* 0x0000001b27277221 */ /* 0x001fe20000010000 */
[----:B------:R-:W-:Y:S01]  /*c9c0*/  I2FP.F32.S32 R27, R38 ;  /* 0x00000026001b7245 */ /* 0x000fe20000201400 */
[----:B------:R-:W-:Y:S01]  /*c9d0*/  FMUL.FTZ R67, R37, R67 ;  /* 0x0000004325437220 */ /* 0x000fe20000410000 */
[----:B------:R-:W-:-:S04]  /*c9e0*/  FMUL.FTZ R65, R26, R26 ;  /* 0x0000001a1a417220 */ /* 0x000fc80000410000 */
[----:B------:R-:W0:Y:S01]  /*c9f0*/  SHFL.DOWN PT, R26, R67, 0x2, 0x1f ;  /* 0x08401f00431a7f89 */ /* 0x000e2200000e0000 */
[----:B------:R-:W-:Y:S01]  /*ca00*/  FMUL.FTZ R65, R65, R64 ;  /* 0x0000004041417220 */ /* 0x000fe20000410000 */
[----:B------:R-:W-:Y:S02]  /*ca10*/  I2FP.F32.S32 R64, R29 ;  /* 0x0000001d00407245 */ /* 0x000fe40000201400 */
[----:B------:R-:W1:Y:S01]  /*ca20*/  SHFL.DOWN PT, R29, R38, 0x1, 0x1f ;  /* 0x08201f00261d7f89 */ /* 0x000e6200000e0000 */
[----:B------:R-:W-:-:S04]  /*ca30*/  FMUL.FTZ R36, R65, R36 ;  /* 0x0000002441247220 */ /* 0x000fc80000410000 */
[----:B------:R-:W-:Y:S02]  /*ca40*/  FFMA.FTZ R39, R37, R36, R39 ;  /* 0x0000002425277223 */ /* 0x000fe40000010027 */
[----:B------:R-:W1:Y:S03]  /*ca50*/  MUFU.RCP R37, R27 ;  /* 0x0000001b00257308 */ /* 0x000e660000001000 */
[----:B------:R-:W1:Y:S01]  /*ca60*/  SHFL.DOWN PT, R36, R39, 0x2, 0x1f ;  /* 0x08401f0027247f89 */ /* 0x000e6200000e0000 */
[----:B0-----:R-:W-:Y:S01]  /*ca70*/  FMUL.FTZ R65, R26, R64 ;  /* 0x000000401a417220 */ /* 0x001fe20000410000 */
[----:B------:R-:W-:-:S03]  /*ca80*/  FADD.FTZ R26, R67, -R26 ;  /* 0x8000001a431a7221 */ /* 0x000fc60000010000 */
[----:B------:R-:W-:Y:S01]  /*ca90*/  FFMA.FTZ R65, R28, R67, R65 ;  /* 0x000000431c417223 */ /* 0x000fe20000010041 */
[----:B------:R-:W-:Y:S01]  /*caa0*/  FMUL.FTZ R26, R26, R26 ;  /* 0x0000001a1a1a7220 */ /* 0x000fe20000410000 */
[----:B------:R-:W5:Y:S01]  /*cab0*/  LDL R67, [R1+0x14] ;  /* 0x0000140001437983 */ /* 0x000f620000100800 */
[----:B-1----:R-:W-:Y:S02]  /*cac0*/  IMAD.IADD R38, R38, 0x1, R29 ;  /* 0x0000000126267824 */ /* 0x002fe400078e021d */
[----:B------:R-:W-:Y:S01]  /*cad0*/  FMUL.FTZ R65, R37, R65 ;  /* 0x0000004125417220 */ /* 0x000fe20000410000 */
[----:B------:R-:W-:Y:S01]  /*cae0*/  FMUL.FTZ R26, R28, R26 ;  /* 0x0000001a1c1a7220 */ /* 0x000fe20000410000 */
[----:B------:R-:W-:-:S03]  /*caf0*/  I2FP.F32.S32 R29, R29 ;  /* 0x0000001d001d7245 */ /* 0x000fc60000201400 */
[----:B------:R-:W-:Y:S01]  /*cb00*/  FMUL.FTZ R26, R26, R64 ;  /* 0x000000401a1a7220 */ /* 0x000fe20000410000 */
[----:B------:R-:W0:Y:S01]  /*cb10*/  SHFL.DOWN PT, R28, R65, 0x1, 0x1f ;  /* 0x08201f00411c7f89 */ /* 0x000e2200000e0000 */
[----:B------:R-:W-:-:S03]  /*cb20*/  FADD.FTZ R36, R39, R36 ;  /* 0x0000002427247221 */ /* 0x000fc60000010000 */
[----:B------:R-:W5:Y:S01]  /*cb30*/  LDL R64, [R1+0x10] ;  /* 0x0000100001407983 */ /* 0x000f620000100800 */
[----:B------:R-:W-:Y:S01]  /*cb40*/  FFMA.FTZ R36, R37, R26, R36 ;  /* 0x0000001a25247223 */ /* 0x000fe20000010024 */
[----:B------:R-:W-:-:S04]  /*cb50*/  I2FP.F32.S32 R26, R38 ;  /* 0x00000026001a7245 */ /* 0x000fc80000201400 */
[----:B------:R-:W1:Y:S02]  /*cb60*/  SHFL.DOWN PT, R37, R36, 0x1, 0x1f ;  /* 0x08201f0024257f89 */ /* 0x000e6400000e0000 */
[----:B------:R-:W1:Y:S01]  /*cb70*/  MUFU.RCP R26, R26 ;  /* 0x0000001a001a7308 */ /* 0x000e620000001000 */
[----:B0-----:R-:W-:Y:S01]  /*cb80*/  FADD.FTZ R38, R65, -R28 ;  /* 0x8000001c41267221 */ /* 0x001fe20000010000 */
[----:B------:R-:W-:-:S03]  /*cb90*/  FMUL.FTZ R28, R28, R29 ;  /* 0x0000001d1c1c7220 */ /* 0x000fc60000410000 */
[----:B------:R-:W-:Y:S01]  /*cba0*/  FMUL.FTZ R38, R38, R38 ;  /* 0x0000002626267220 */ /* 0x000fe20000410000 */
[----:B------:R-:W-:-:S03]  /*cbb0*/  FFMA.FTZ R65, R27, R65, R28 ;  /* 0x000000411b417223 */ /* 0x000fc6000001001c */
[----:B------:R-:W-:Y:S01]  /*cbc0*/  FMUL.FTZ R38, R27, R38 ;  /* 0x000000261b267220 */ /* 0x000fe20000410000 */
[----:B-1----:R-:W-:Y:S01]  /*cbd0*/  FMUL.FTZ R65, R26, R65 ;  /* 0x000000411a417220 */ /* 0x002fe20000410000 */
[----:B------:R-:W-:Y:S01]  /*cbe0*/  FADD.FTZ R37, R36, R37 ;  /* 0x0000002524257221 */ /* 0x000fe20000010000 */
[----:B------:R-:W0:Y:S01]  /*cbf0*/  LDC R27, c[0x0][0x2d8] ;  /* 0x0000b600ff1b7b82 */ /* 0x000e220000000800 */
[----:B------:R-:W-:Y:S02]  /*cc00*/  FMUL.FTZ R38, R38, R29 ;  /* 0x0000001d26267220 */ /* 0x000fe40000410000 */
[----:B------:R-:W1:Y:S02]  /*cc10*/  SHFL.IDX PT, R36, R65, RZ, 0x1f ;  /* 0x00001fff41247589 */ /* 0x000e6400000e0000 */
[----:B------:R-:W-:Y:S01]  /*cc20*/  FFMA.FTZ R38, R26, R38, R37 ;  /* 0x000000261a267223 */ /* 0x000fe20000010025 */
[----:B------:R-:W-:Y:S02]  /*cc30*/  PLOP3.LUT P2, PT, PT, PT, UP1, 0x40, 0x0 ;  /* 0x000000000000781c */ /* 0x000fe40003f4e818 */
[----:B------:R-:W0:Y:S03]  /*cc40*/  @!P1 LDC.64 R28, c[0x0][0x250] ;  /* 0x00009400ff1c9b82 */ /* 0x000e260000000a00 */
[----:B------:R-:W0:Y:S01]  /*cc50*/  SHFL.IDX PT, R38, R38, RZ, 0x1f ;  /* 0x00001fff26267589 */ /* 0x000e2200000e0000 */
[----:B-1----:R-:W-:-:S05]  /*cc60*/  FMUL.FTZ R15, R36, R36 ;  /* 0x00000024240f7220 */ /* 0x002fca0000410000 */
[----:B------:R-:W-:Y:S01]  /*cc70*/  FSEL R26, R15, RZ, !P2 ;  /* 0x000000ff0f1a7208 */ /* 0x000fe20005000000 */
[----:B0-----:R-:W-:Y:S01]  /*cc80*/  FFMA.FTZ R15, R38, UR11, R27 ;  /* 0x0000000b260f7c23 */ /* 0x001fe2000801001b */
[----:B------:R-:W-:Y:S01]  /*cc90*/  PLOP3.LUT P3, PT, PT, PT, UP1, 0x40, 0x0 ;  /* 0x000000000000781c */ /* 0x000fe20003f6e818 */
[----:B------:R-:W0:Y:S02]  /*cca0*/  LDC.64 R38, c[0x0][0x2b8] ;  /* 0x0000ae00ff267b82 */ /* 0x000e240000000a00 */
[----:B------:R-:W-:-:S06]  /*ccb0*/  FADD.FTZ R15, R15, R26 ;  /* 0x0000001a0f0f7221 */ /* 0x000fcc0000010000 */
[----:B------:R-:W1:Y:S01]  /*ccc0*/  MUFU.RSQ R15, R15 ;  /* 0x0000000f000f7308 */ /* 0x000e620000001400 */
[----:B------:R-:W3:Y:S01]  /*ccd0*/  @!P1 LDC.64 R26, c[0x0][0x258] ;  /* 0x00009600ff1a9b82 */ /* 0x000ee20000000a00 */
[----:B------:R-:W-:-:S05]  /*cce0*/  FSEL R37, R36, RZ, P3 ;  /* 0x000000ff24257208 */ /* 0x000fca0001800000 */
[C---:B------:R-:W-:Y:S01]  /*ccf0*/  FADD.FTZ R23, -R37.reuse, R23 ;  /* 0x0000001725177221 */ /* 0x040fe20000010100 */
[C---:B------:R-:W-:Y:S01]  /*cd00*/  FADD.FTZ R24, -R37.reuse, R24 ;  /* 0x0000001825187221 */ /* 0x040fe20000010100 */
[C---:B------:R-:W-:Y:S01]  /*cd10*/  FADD.FTZ R21, -R37.reuse, R21 ;  /* 0x0000001525157221 */ /* 0x040fe20000010100 */
[C---:B------:R-:W-:Y:S01]  /*cd20*/  FADD.FTZ R22, -R37.reuse, R22 ;  /* 0x0000001625167221 */ /* 0x040fe20000010100 */
[C---:B------:R-:W-:Y:S01]  /*cd30*/  FADD.FTZ R19, -R37.reuse, R19 ;  /* 0x0000001325137221 */ /* 0x040fe20000010100 */
[C---:B------:R-:W-:Y:S01]  /*cd40*/  FADD.FTZ R20, -R37.reuse, R20 ;  /* 0x0000001425147221 */ /* 0x040fe20000010100 */
[----:B------:R-:W-:Y:S01]  /*cd50*/  FADD.FTZ R30, -R37, R30 ;  /* 0x0000001e251e7221 */ /* 0x000fe20000010100 */
[----:B------:R-:W-:-:S04]  /*cd60*/  @!P1 IMAD.WIDE R28, R0, 0x4, R28 ;  /* 0x00000004001c9825 */ /* 0x000fc800078e021c */
[C---:B-1----:R-:W-:Y:S01]  /*cd70*/  FMUL.FTZ R23, R15.reuse, R23 ;  /* 0x000000170f177220 */ /* 0x042fe20000410000 */
        /* <DEDUP_REMOVED lines=27> */
[----:B------:R-:W-:Y:S01]  /*cf30*/  FADD.FTZ R37, -R37, R62 ;  /* 0x0000003e25257221 */ /* 0x000fe20000010100 */
        /* <DEDUP_REMOVED lines=9> */
[----:B------:R1:W-:Y:S01]  /*cfd0*/  @!P1 STG.E desc[UR4][R28.64], R36 ;  /* 0x000000241c009986 */ /* 0x0003e2000c101904 */
[----:B---3--:R-:W-:-:S04]  /*cfe0*/  @!P1 IMAD.WIDE R26, R0, 0x4, R26 ;  /* 0x00000004001a9825 */ /* 0x008fc800078e021a */
[----:B------:R-:W-:Y:S01]  /*cff0*/  FFMA.FTZ R22, R22, R108, R99 ;  /* 0x0000006c16167223 */ /* 0x000fe20000010063 */
[----:B------:R-:W-:Y:S01]  /*d000*/  F2FP.F16.F32.PACK_AB R23, R24, R23 ;  /* 0x000000171817723e */ /* 0x000fe200000000ff */
[----:B----4-:R-:W-:Y:S01]  /*d010*/  FFMA.FTZ R20, R20, R110, R71 ;  /* 0x0000006e14147223 */ /* 0x010fe20000010047 */
[----:B------:R-:W-:Y:S01]  /*d020*/  FFMA.FTZ R24, R30, R105, R122 ;  /* 0x000000691e187223 */ /* 0x000fe2000001007a */
[C---:B------:R-:W-:Y:S01]  /*d030*/  FMUL.FTZ R44, R15.reuse, R44 ;  /* 0x0000002c0f2c7220 */ /* 0x040fe20000410000 */
[----:B------:R-:W-:Y:S01]  /*d040*/  FMUL.FTZ R45, R15, R45 ;  /* 0x0000002d0f2d7220 */ /* 0x000fe20000410000 */
[----:B------:R-:W-:Y:S01]  /*d050*/  FFMA.FTZ R30, R41, R102, R119 ;  /* 0x00000066291e7223 */ /* 0x000fe20000010077 */
[C---:B------:R-:W-:Y:S01]  /*d060*/  FMUL.FTZ R31, R15.reuse, R31 ;  /* 0x0000001f0f1f7220 */ /* 0x040fe20000410000 */
[----:B-1----:R-:W-:Y:S01]  /*d070*/  FMUL.FTZ R29, R15, R37 ;  /* 0x000000250f1d7220 */ /* 0x002fe20000410000 */
[----:B0-----:R-:W-:-:S04]  /*d080*/  IMAD.WIDE.U32 R36, R25, 0x10, R38 ;  /* 0x0000001019247825 */ /* 0x001fc800078e0026 */
[----:B--2---:R-:W-:Y:S01]  /*d090*/  FFMA.FTZ R19, R19, R111, R114 ;  /* 0x0000006f13137223 */ /* 0x004fe20000010072 */
[----:B------:R-:W-:Y:S01]  /*d0a0*/  FFMA.FTZ R25, R40, R103, R120 ;  /* 0x0000006728197223 */ /* 0x000fe20000010078 */
[C---:B------:R-:W-:Y:S01]  /*d0b0*/  FMUL.FTZ R28, R15.reuse, R47 ;  /* 0x0000002f0f1c7220 */ /* 0x040fe20000410000 */
[C---:B------:R-:W-:Y:S01]  /*d0c0*/  FMUL.FTZ R51, R15.reuse, R51 ;  /* 0x000000330f337220 */ /* 0x040fe20000410000 */
[C---:B------:R-:W-:Y:S01]  /*d0d0*/  FMUL.FTZ R52, R15.reuse, R52 ;  /* 0x000000340f347220 */ /* 0x040fe20000410000 */
[----:B------:R-:W-:Y:S01]  /*d0e0*/  FMUL.FTZ R75, R15, R75 ;  /* 0x0000004b0f4b7220 */ /* 0x000fe20000410000 */
[----:B------:R0:W-:Y:S01]  /*d0f0*/  @!P1 STG.E desc[UR4][R26.64], R15 ;  /* 0x0000000f1a009986 */ /* 0x0001e2000c101904 */
[----:B------:R-:W-:-:S04]  /*d100*/  IMAD.WIDE.U32 R46, R46, 0x10, R38 ;  /* 0x000000102e2e7825 */ /* 0x000fc800078e0026 */
[----:B------:R-:W-:Y:S01]  /*d110*/  FFMA.FTZ R38, R45, R97, R80 ;  /* 0x000000612d267223 */ /* 0x000fe20000010050 */
[----:B------:R-:W-:Y:S01]  /*d120*/  FFMA.FTZ R31, R31, R104, R121 ;  /* 0x000000681f1f7223 */ /* 0x000fe20000010079 */
[----:B------:R-:W-:Y:S01]  /*d130*/  F2FP.F16.F32.PACK_AB R25, R30, R25 ;  /* 0x000000191e19723e */ /* 0x000fe200000000ff */
[C---:B------:R-:W-:Y:S01]  /*d140*/  FMUL.FTZ R42, R15.reuse, R42 ;  /* 0x0000002a0f2a7220 */ /* 0x040fe20000410000 */
[----:B------:R-:W-:Y:S01]  /*d150*/  FMUL.FTZ R43, R15, R43 ;  /* 0x0000002b0f2b7220 */ /* 0x000fe20000410000 */
[----:B------:R-:W-:Y:S01]  /*d160*/  FFMA.FTZ R30, R51, R92, R73 ;  /* 0x0000005c331e7223 */ /* 0x000fe20000010049 */
[----:B-----5:R-:W-:Y:S01]  /*d170*/  FFMA.FTZ R21, R21, R109, R113 ;  /* 0x0000006d15157223 */ /* 0x020fe20000010071 */
[----:B0-----:R-:W-:-:S04]  /*d180*/  FFMA.FTZ R27, R44, R98, R116 ;  /* 0x000000622c1b7223 */ /* 0x001fc80000010074 */
[----:B------:R-:W-:Y:S02]  /*d190*/  F2FP.F16.F32.PACK_AB R22, R22, R21 ;  /* 0x000000151616723e */ /* 0x000fe400000000ff */
[----:B------:R-:W-:Y:S01]  /*d1a0*/  F2FP.F16.F32.PACK_AB R21, R20, R19 ;  /* 0x000000131415723e */ /* 0x000fe200000000ff */
        /* <DEDUP_REMOVED lines=27> */
[----:B------:R-:W-:-:S02]  /*d360*/  LEA R40, P2, R55, UR14, 0x4 ;  /* 0x0000000e37287c11 */ /* 0x000fc4000f8420ff */
[----:B------:R-:W-:Y:S02]  /*d370*/  LEA.HI.X R39, R16, UR15, RZ, 0x4, P1 ;  /* 0x0000000f10277c11 */ /* 0x000fe400088f24ff */
[----:B------:R-:W-:Y:S02]  /*d380*/  F2FP.F16.F32.PACK_AB R26, R43, R26 ;  /* 0x0000001a2b1a723e */ /* 0x000fe400000000ff */
[----:B------:R-:W-:Y:S02]  /*d390*/  F2FP.F16.F32.PACK_AB R31, R54, R31 ;  /* 0x0000001f361f723e */ /* 0x000fe400000000ff */
[----:B------:R-:W-:Y:S02]  /*d3a0*/  F2FP.F16.F32.PACK_AB R28, R15, R28 ;  /* 0x0000001c0f1c723e */ /* 0x000fe400000000ff */
[----:B------:R-:W-:Y:S02]  /*d3b0*/  F2FP.F16.F32.PACK_AB R16, R57, R56 ;  /* 0x000000383910723e */ /* 0x000fe400000000ff */
[----:B------:R-:W-:-:S02]  /*d3c0*/  LEA.HI.X R41, R55, UR15, RZ, 0x4, P2 ;  /* 0x0000000f37297c11 */ /* 0x000fc400090f24ff */
[----:B------:R-:W-:-:S04]  /*d3d0*/  IADD3 R0, R0, UR16, RZ ;  /* 0x0000001000007c10 */ /* 0x000fc8000fffe0ff */
[----:B------:R-:W-:Y:S02]  /*d3e0*/  ISETP.GE.AND P1, PT, R0, UR17, PT ;  /* 0x0000001100007c0c */ /* 0x000fe4000bf26270 */
[----:B------:R-:W-:Y:S01]  /*d3f0*/  SEL R15, RZ, 0x1, P0 ;  /* 0x00000001ff0f7807 */ /* 0x000fe20000000000 */
[----:B------:R-:W-:Y:S01]  /*d400*/  FFMA.FTZ R17, R17, R124, R67 ;  /* 0x0000007c11117223 */ /* 0x000fe20000010043 */
[----:B------:R-:W-:-:S05]  /*d410*/  FFMA.FTZ R18, R18, R112, R64 ;  /* 0x0000007012127223 */ /* 0x000fca0000010040 */
[----:B------:R-:W-:Y:S01]  /*d420*/  F2FP.F16.F32.PACK_AB R20, R18, R17 ;  /* 0x000000111214723e */ /* 0x000fe200000000ff */
[----:B------:R-:W-:Y:S01]  /*d430*/  FFMA.FTZ R17, R52, R91, R72 ;  /* 0x0000005b34117223 */ /* 0x000fe20000010048 */
[----:B------:R-:W-:-:S04]  /*d440*/  FFMA.FTZ R18, R29, R81, R10 ;  /* 0x000000511d127223 */ /* 0x000fc8000001000a */
[----:B------:R-:W-:Y:S01]  /*d450*/  F2FP.F16.F32.PACK_AB R30, R17, R30 ;  /* 0x0000001e111e723e */ /* 0x000fe200000000ff */
[----:B------:R-:W-:Y:S01]  /*d460*/  FFMA.FTZ R17, R58, R86, R5 ;  /* 0x000000563a117223 */ /* 0x000fe20000010005 */
[----:B------:R-:W-:Y:S01]  /*d470*/  F2FP.F16.F32.PACK_AB R19, R18, R19 ;  /* 0x000000131213723e */ /* 0x000fe200000000ff */
[----:B------:R-:W-:Y:S01]  /*d480*/  FFMA.FTZ R18, R60, R84, R7 ;  /* 0x000000543c127223 */ /* 0x000fe20000010007 */
[----:B------:R-:W-:Y:S02]  /*d490*/  F2FP.F16.F32.PACK_AB R29, R50, R49 ;  /* 0x00000031321d723e */ /* 0x000fe400000000ff */
[----:B------:R-:W-:Y:S02]  /*d4a0*/  F2FP.F16.F32.PACK_AB R17, R42, R17 ;  /* 0x000000112a11723e */ /* 0x000fe400000000ff */
[----:B------:R-:W-:Y:S01]  /*d4b0*/  F2FP.F16.F32.PACK_AB R18, R61, R18 ;  /* 0x000000123d12723e */ /* 0x000fe200000000ff */
[----:B------:R0:W-:Y:S04]  /*d4c0*/  STG.E.128 desc[UR4][R38.64], R20 ;  /* 0x0000001426007986 */ /* 0x0001e8000c101d04 */
[----:B------:R0:W-:Y:S04]  /*d4d0*/  STG.E.128 desc[UR4][R36.64], R24 ;  /* 0x0000001824007986 */ /* 0x0001e8000c101d04 */
[----:B------:R0:W-:Y:S04]  /*d4e0*/  STG.E.128 desc[UR4][R46.64], R28 ;  /* 0x0000001c2e007986 */ /* 0x0001e8000c101d04 */
[----:B------:R0:W-:Y:S01]  /*d4f0*/  STG.E.128 desc[UR4][R40.64], R16 ;  /* 0x0000001028007986 */ /* 0x0001e2000c101d04 */
[----:B------:R-:W-:Y:S05]  /*d500*/  @!P1 BRA `(.L_x_4479) ;  /* 0xffffff3400e89947 */ /* 0x000fea000383ffff */
[----:B------:R-:W-:Y:S05]  /*d510*/  EXIT ;  /* 0x000000000000794d */ /* 0x000fea0003800000 */
.L_x_4478:
[----:B------:R-:W-:Y:S01]  /*d520*/  HFMA2.MMA R28, -RZ, RZ, 0, 5.9604644775390625e-08 ;  /* 0x00000001ff1c7435 */ /* 0x000fe200000001ff */
[----:B------:R-:W-:Y:S01]  /*d530*/  MOV R37, R27 ;  /* 0x0000001b00257202 */ /* 0x000fe20000000f00 */
[----:B------:R-:W-:Y:S01]  /*d540*/  IMAD.MOV.U32 R29, RZ, RZ, 0x1f ;  /* 0x0000001fff1d7424 */ /* 0x000fe200078e00ff */
[----:B------:R-:W-:-:S08]  /*d550*/  MOV R36, 0xffffffff ;  /* 0xffffffff00247802 */ /* 0x000fd00000000f00 */
[----:B------:R-:W-:Y:S05]  /*d560*/  WARPSYNC.COLLECTIVE R36, `(.L_x_4480) ;  /* 0x0000000024087348 */ /* 0x000fea0003c00000 */
[----:B------:R0:W1:Y:S02]  /*d570*/  SHFL.BFLY P2, R15, R37, R28, R29 ;  /* 0x0c00001c250f7389 */ /* 0x000064000004001d */
[----:B01----:R-:W-:Y:S01]  /*d580*/  ENDCOLLECTIVE ;  /* 0x000000000000791b */ /* 0x003fe20003800000 */
.L_x_4480:
[----:B------:R-:W-:Y:S01]  /*d590*/  HFMA2.MMA R28, -RZ, RZ, 0, 1.1920928955078125e-07 ;  /* 0x00000002ff1c7435 */ /* 0x000fe200000001ff */
[----:B------:R-:W-:-:S10]  /*d5a0*/  FADD.FTZ R37, R27, R15 ;  /* 0x0000000f1b257221 */ /* 0x000fd40000010000 */
[----:B------:R-:W-:Y:S05]  /*d5b0*/  WARPSYNC.COLLECTIVE R36, `(.L_x_4481) ;  /* 0x0000000024087348 */ /* 0x000fea0003c00000 */
[----:B------:R0:W1:Y:S02]  /*d5c0*/  SHFL.BFLY P2, R15, R37, R28, R29 ;  /* 0x0c00001c250f7389 */ /* 0x000064000004001d */
[----:B01----:R-:W-:Y:S01]  /*d5d0*/  ENDCOLLECTIVE ;  /* 0x000000000000791b */ /* 0x003fe20003800000 */
.L_x_4481:
[----:B------:R-:W-:Y:S02]  /*d5e0*/  IMAD.MOV.U32 R28, RZ, RZ, 0x4 ;  /* 0x00000004ff1c7424 */ /* 0x000fe400078e00ff */
[----:B------:R-:W-:-:S05]  /*d5f0*/  FADD.FTZ R38, R37, R15 ;  /* 0x0000000f25267221 */ /* 0x000fca0000010000 */
[----:B------:R-:W-:-:S07]  /*d600*/  MOV R37, R38 ;  /* 0x0000002600257202 */ /* 0x000fce0000000f00 */
[----:B------:R-:W-:Y:S05]  /*d610*/  WARPSYNC.COLLECTIVE R36, `(.L_x_4482) ;  /* 0x0000000024087348 */ /* 0x000fea0003c00000 */
[----:B------:R0:W1:Y:S02]  /*d620*/  SHFL.BFLY P2, R15, R37, R28, R29 ;  /* 0x0c00001c250f7389 */ /* 0x000064000004001d */
[----:B01----:R-:W-:Y:S01]  /*d630*/  ENDCOLLECTIVE ;  /* 0x000000000000791b */ /* 0x003fe20003800000 */
.L_x_4482:
[----:B------:R-:W-:Y:S01]  /*d640*/  HFMA2.MMA R28, -RZ, RZ, 0, 4.76837158203125e-07 ;  /* 0x00000008ff1c7435 */ /* 0x000fe200000001ff */
[----:B------:R-:W-:-:S05]  /*d650*/  FADD.FTZ R39, R38, R15 ;  /* 0x0000000f26277221 */ /* 0x000fca0000010000 */
[----:B------:R-:W-:-:S07]  /*d660*/  MOV R37, R39 ;  /* 0x0000002700257202 */ /* 0x000fce0000000f00 */
[----:B------:R-:W-:Y:S05]  /*d670*/  WARPSYNC.COLLECTIVE R36, `(.L_x_4483) ;  /* 0x0000000024087348 */ /* 0x000fea0003c00000 */
[----:B------:R0:W1:Y:S02]  /*d680*/  SHFL.BFLY P2, R15, R37, R28, R29 ;  /* 0x0c00001c250f7389 */ /* 0x000064000004001d */
[----:B01----:R-:W-:Y:S01]  /*d690*/  ENDCOLLECTIVE ;  /* 0x000000000000791b */ /* 0x003fe20003800000 */
.L_x_4483:
[----:B------:R-:W-:Y:S02]  /*d6a0*/  IMAD.MOV.U32 R28, RZ, RZ, 0x10 ;  /* 0x00000010ff1c7424 */ /* 0x000fe400078e00ff */
[----:B------:R-:W-:-:S05]  /*d6b0*/  FADD.FTZ R64, R39, R15 ;  /* 0x0000000f27407221 */ /* 0x000fca0000010000 */
[----:B------:R-:W-:-:S07]  /*d6c0*/  MOV R37, R64 ;  /* 0x0000004000257202 */ /* 0x000fce0000000f00 */
[----:B------:R-:W-:Y:S05]  /*d6d0*/  WARPSYNC.COLLECTIVE R36, `(.L_x_4484) ;  /* 0x0000000024087348 */ /* 0x000fea0003c00000 */
[----:B------:R0:W1:Y:S02]  /*d6e0*/  SHFL.BFLY P2, R15, R37, R28, R29 ;  /* 0x0c00001c250f7389 */ /* 0x000064000004001d */
[----:B01----:R-:W-:Y:S01]  /*d6f0*/  ENDCOLLECTIVE ;  /* 0x000000000000791b */ /* 0x003fe20003800000 */
.L_x_4484:
[----:B------:R-:W-:-:S04]  /*d700*/  FADD.FTZ R15, R64, R15 ;  /* 0x0000000f400f7221 */ /* 0x000fc80000010000 */
[----:B------:R-:W-:-:S04]  /*d710*/  FMUL.FTZ R26, R15, 0.0009765625 ;  /* 0x3a8000000f1a7820 */ /* 0x000fc80000410000 */
[C---:B------:R-:W-:Y:S01]  /*d720*/  FADD.FTZ R15, -R26.reuse, R17 ;  /* 0x000000111a0f7221 */ /* 0x040fe20000010100 */
[C---:B------:R-:W-:Y:S01]  /*d730*/  FADD.FTZ R38, -R26.reuse, R18 ;  /* 0x000000121a267221 */ /* 0x040fe20000010100 */
[C---:B------:R-:W-:Y:S01]  /*d740*/  FADD.FTZ R64, -R26.reuse, R19 ;  /* 0x000000131a407221 */ /* 0x040fe20000010100 */
[C---:B------:R-:W-:Y:S01]  /*d750*/  FADD.FTZ R28, -R26.reuse, R21 ;  /* 0x000000151a1c7221 */ /* 0x040fe20000010100 */
[----:B------:R-:W-:Y:S01]  /*d760*/  FFMA.FTZ R15, R15, R15, RZ ;  /* 0x0000000f0f0f7223 */ /* 0x000fe200000100ff */
[----:B------:R-:W-:-:S03]  /*d770*/  FADD.FTZ R36, -R26, R22 ;  /* 0x000000161a247221 */ /* 0x000fc60000010100 */
[----:B------:R-:W-:Y:S01]  /*d780*/  FFMA.FTZ R15, R38, R38, R15 ;  /* 0x00000026260f7223 */ /* 0x000fe2000001000f */
[----:B------:R-:W-:-:S03]  /*d790*/  FADD.FTZ R38, -R26, R20 ;  /* 0x000000141a267221 */ /* 0x000fc60000010100 */
[----:B------:R-:W-:-:S04]  /*d7a0*/  FFMA.FTZ R15, R64, R64, R15 ;  /* 0x00000040400f7223 */ /* 0x000fc8000001000f */
        /* <DEDUP_REMOVED lines=54> */
[----:B------:R-:W-:-:S03]  /*db10*/  HFMA2.MMA R28, -RZ, RZ, 0, 5.9604644775390625e-08 ;  /* 0x00000001ff1c7435 */ /* 0x000fc600000001ff */
[----:B------:R-:W-:Y:S01]  /*db20*/  FFMA.FTZ R37, R36, R36, R15 ;  /* 0x0000002424257223 */ /* 0x000fe2000001000f */
[----:B------:R-:W-:-:S07]  /*db30*/  MOV R36, 0xffffffff ;  /* 0xffffffff00247802 */ /* 0x000fce0000000f00 */
[----:B------:R-:W-:Y:S05]  /*db40*/  WARPSYNC.COLLECTIVE R36, `(.L_x_4485) ;  /* 0x0000000024087348 */ /* 0x000fea0003c00000 */
[----:B------:R0:W1:Y:S02]  /*db50*/  SHFL.BFLY P2, R15, R37, R28, R29 ;  /* 0x0c00001c250f7389 */ /* 0x000064000004001d */
[----:B01----:R-:W-:Y:S01]  /*db60*/  ENDCOLLECTIVE ;  /* 0x000000000000791b */ /* 0x003fe20003800000 */
.L_x_4485:
[----:B------:R-:W-:Y:S02]  /*db70*/  IMAD.MOV.U32 R28, RZ, RZ, 0x2 ;  /* 0x00000002ff1c7424 */ /* 0x000fe400078e00ff */
[----:B------:R-:W-:-:S05]  /*db80*/  FADD.FTZ R39, R37, R15 ;  /* 0x0000000f25277221 */ /* 0x000fca0000010000 */
[----:B------:R-:W-:-:S07]  /*db90*/  MOV R37, R39 ;  /* 0x0000002700257202 */ /* 0x000fce0000000f00 */
[----:B------:R-:W-:Y:S05]  /*dba0*/  WARPSYNC.COLLECTIVE R36, `(.L_x_4486) ;  /* 0x0000000024087348 */ /* 0x000fea0003c00000 */
[----:B------:R0:W1:Y:S02]  /*dbb0*/  SHFL.BFLY P2, R15, R37, R28, R29 ;  /* 0x0c00001c250f7389 */ /* 0x000064000004001d */
[----:B01----:R-:W-:Y:S01]  /*dbc0*/  ENDCOLLECTIVE ;  /* 0x000000000000791b */ /* 0x003fe20003800000 */
.L_x_4486:
[----:B------:R-:W-:Y:S01]  /*dbd0*/  HFMA2.MMA R28, -RZ, RZ, 0, 2.384185791015625e-07 ;  /* 0x00000004ff1c7435 */ /* 0x000fe200000001ff */
[----:B------:R-:W-:-:S05]  /*dbe0*/  FADD.FTZ R64, R39, R15 ;  /* 0x0000000f27407221 */ /* 0x000fca0000010000 */
[----:B------:R-:W-:-:S07]  /*dbf0*/  MOV R37, R64 ;  /* 0x0000004000257202 */ /* 0x000fce0000000f00 */
[----:B------:R-:W-:Y:S05]  /*dc00*/  WARPSYNC.COLLECTIVE R36, `(.L_x_4487) ;  /* 0x0000000024087348 */ /* 0x000fea0003c00000 */
[----:B------:R0:W1:Y:S02]  /*dc10*/  SHFL.BFLY P2, R15, R37, R28, R29 ;  /* 0x0c00001c250f7389 */ /* 0x000064000004001d */
[----:B01----:R-:W-:Y:S01]  /*dc20*/  ENDCOLLECTIVE ;  /* 0x000000000000791b */ /* 0x003fe20003800000 */
.L_x_4487:
[----:B------:R-:W-:Y:S02]  /*dc30*/  IMAD.MOV.U32 R28, RZ, RZ, 0x8 ;  /* 0x00000008ff1c7424 */ /* 0x000fe400078e00ff */
[----:B------:R-:W-:-:S05]  /*dc40*/  FADD.FTZ R65, R64, R15 ;  /* 0x0000000f40417221 */ /* 0x000fca0000010000 */
[----:B------:R-:W-:-:S07]  /*dc50*/  MOV R37, R65 ;  /* 0x0000004100257202 */ /* 0x000fce0000000f00 */
[----:B------:R-:W-:Y:S05]  /*dc60*/  WARPSYNC.COLLECTIVE R36, `(.L_x_4488) ;  /* 0x0000000024087348 */ /* 0x000fea0003c00000 */
[----:B------:R0:W1:Y:S02]  /*dc70*/  SHFL.BFLY P2, R15, R37, R28, R29 ;  /* 0x0c00001c250f7389 */ /* 0x000064000004001d */
[----:B01----:R-:W-:Y:S01]  /*dc80*/  ENDCOLLECTIVE ;  /* 0x000000000000791b */ /* 0x003fe20003800000 */
.L_x_4488:
[----:B------:R-:W-:Y:S01]  /*dc90*/  HFMA2.MMA R28, -RZ, RZ, 0, 9.5367431640625e-07 ;  /* 0x00000010ff1c7435 */ /* 0x000fe200000001ff */
[----:B------:R-:W-:-:S05]  /*dca0*/  FADD.FTZ R27, R65, R15 ;  /* 0x0000000f411b7221 */ /* 0x000fca0000010000 */
[----:B------:R-:W-:-:S07]  /*dcb0*/  MOV R37, R27 ;  /* 0x0000001b00257202 */ /* 0x000fce0000000f00 */
[----:B------:R-:W-:Y:S05]  /*dcc0*/  WARPSYNC.COLLECTIVE R36, `(.L_x_4489) ;  /* 0x0000000024087348 */ /* 0x000fea0003c00000 */
[----:B------:R0:W1:Y:S02]  /*dcd0*/  SHFL.BFLY P2, R15, R37, R28, R29 ;  /* 0x0c00001c250f7389 */ /* 0x000064000004001d */
[----:B01----:R-:W-:Y:S01]  /*dce0*/  ENDCOLLECTIVE ;  /* 0x000000000000791b */ /* 0x003fe20003800000 */
.L_x_4489:
[----:B------:R-:W-:Y:S01]  /*dcf0*/  MOV R38, R15 ;  /* 0x0000000f00267202 */ /* 0x000fe20000000f00 */
[----:B------:R-:W-:Y:S06]  /*dd00*/  BRA `(.L_x_4490) ;  /* 0xffffffe8008c7947 */ /* 0x000fec000383ffff */
.L_x_4491:
        /* <DEDUP_REMOVED lines=15> */
.L_x_30209:


//--------------------- .text._ZN10layer_norm13ln_fwd_kernelINS_13Kernel_traitsI6__halfS2_S2_S2_fjLj8192ELj1ELj1ELj8ELj16ENS_18Kernel_traits_baseILj8192ES2_S2_S2_S2_fjLj256EEEEELb1ELb0ELb1ELb0EEEvNS_9FwdParamsE --------------------------
	.section	.text._ZN10layer_norm13ln_fwd_kernelINS_13Kernel_traitsI6__halfS2_S2_S2_fjLj8192ELj1ELj1ELj8ELj16ENS_18Kernel_traits_baseILj8192ES2_S2_S2_S2_fjLj256EEEEELb1ELb0ELb1ELb0EEEvNS_9FwdParamsE,"ax",@progbits
	.align	128
        .global         _ZN10layer_norm13ln_fwd_kernelINS_13Kernel_traitsI6__halfS2_S2_S2_fjLj8192ELj1ELj1ELj8ELj16ENS_18Kernel_traits_baseILj8192ES2_S2_S2_S2_fjLj256EEEEELb1ELb0ELb1ELb0EEEvNS_9FwdParamsE
        .type           _ZN10layer_norm13ln_fwd_kernelINS_13Kernel_traitsI6__halfS2_S2_S2_fjLj8192ELj1ELj1ELj8ELj16ENS_18Kernel_traits_baseILj8192ES2_S2_S2_S2_fjLj256EEEEELb1ELb0ELb1ELb0EEEvNS_9FwdParamsE,@function
        .size           _ZN10layer_norm13ln_fwd_kernelINS_13Kernel_traitsI6__halfS2_S2_S2_fjLj8192ELj1ELj1ELj8ELj16ENS_18Kernel_traits_baseILj8192ES2_S2_S2_S2_fjLj256EEEEELb1ELb0ELb1ELb0EEEvNS_9FwdParamsE,(.L_x_30210 - _ZN10layer_norm13ln_fwd_kernelINS_13Kernel_traitsI6__halfS2_S2_S2_fjLj8192ELj1ELj1ELj8ELj16ENS_18Kernel_traits_baseILj8192ES2_S2_S2_S2_fjLj256EEEEELb1ELb0ELb1ELb0EEEvNS_9FwdParamsE)
        .other          _ZN10layer_norm13ln_fwd_kernelINS_13Kernel_traitsI6__halfS2_S2_S2_fjLj8192ELj1ELj1ELj8ELj16ENS_18Kernel_traits_baseILj8192ES2_S2_S2_S2_fjLj256EEEEELb1ELb0ELb1ELb0EEEvNS_9FwdParamsE,@"STO_CUDA_ENTRY STV_DEFAULT"
_ZN10layer_norm13ln_fwd_kernelINS_13Kernel_traitsI6__halfS2_S2_S2_fjLj8192ELj1ELj1ELj8ELj16ENS_18Kernel_traits_baseILj8192ES2_S2_S2_S2_fjLj256EEEEELb1ELb0ELb1ELb0EEEvNS_9FwdParamsE:
.text._ZN10layer_norm13ln_fwd_kernelINS_13Kernel_traitsI6__halfS2_S2_S2_fjLj8192ELj1ELj1ELj8ELj16ENS_18Kernel_traits_baseILj8192ES2_S2_S2_S2_fjLj256EEEEELb1ELb0ELb1ELb0EEEvNS_9FwdParamsE:
        /* <DEDUP_REMOVED lines=8> */
[----:B------:R-:W-:Y:S01]  /*0080*/  IMAD.U32 R111, RZ, RZ, UR7 ;  /* 0x00000007ff6f7e24 */ /* 0x000fe2000f8e00ff */
[----:B------:R-:W2:Y:S03]  /*0090*/  S2R R58, SR_TID.X ;  /* 0x00000000003a7919 */ /* 0x000ea60000002100 */
[----:B------:R-:W3:Y:S02]  /*00a0*/  @P0 LDC R5, c[0x0][0x2f0] ;  /* 0x0000bc00ff050b82 */ /* 0x000ee40000000800 */
[----:B------:R-:W4:Y:S01]  /*00b0*/  @P0 LDG.E.64 R110, desc[UR4][R110.64] ;  /* 0x000000046e6e0981 */ /* 0x000f22000c1e1b00 */
[----:B0-----:R-:W-:-:S05]  /*00c0*/  @P0 MOV R2, R106 ;  /* 0x0000006a00020202 */ /* 0x001fca0000000f00 */
[----:B------:R-:W2:Y:S01]  /*00d0*/  LDC R57, c[0x0][RZ] ;  /* 0x00000000ff397b82 */ /* 0x000ea20000000800 */
[----:B-1----:R-:W-:-:S07]  /*00e0*/  @P0 IMAD.MOV.U32 R3, RZ, RZ, R107 ;  /* 0x000000ffff030224 */ /* 0x002fce00078e006b */
[----:B------:R-:W0:Y:S01]  /*00f0*/  LDC R11, c[0x0][0x218] ;  /* 0x00008600ff0b7b82 */ /* 0x000e220000000800 */
[----:B------:R-:W3:Y:S07]  /*0100*/  @P0 LDG.E.64 R2, desc[UR4][R2.64] ;  /* 0x0000000402020981 */ /* 0x000eee000c1e1b00 */
[----:B------:R-:W2:Y:S02]  /*0110*/  S2UR UR6, SR_CTAID.X ;  /* 0x00000000000679c3 */ /* 0x000ea40000002500 */
[----:B--2---:R-:W-:Y:S01]  /*0120*/  IMAD R57, R57, UR6, R58 ;  /* 0x0000000639397c24 */ /* 0x004fe2000f8e023a */
[----:B------:R-:W-:-:S02]  /*0130*/  LOP3.LUT R47, R58, 0xff, RZ, 0xc0, !PT ;  /* 0x000000ff3a2f7812 */ /* 0x000fc400078ec0ff */
[----:B0-----:R-:W-:-:S03]  /*0140*/  SHF.R.S32.HI R0, RZ, 0x1f, R11 ;  /* 0x0000001fff007819 */ /* 0x001fc6000001140b */
[----:B------:R-:W-:Y:S01]  /*0150*/  IMAD.MOV.U32 R27, RZ, RZ, R47 ;  /* 0x000000ffff1b7224 */ /* 0x000fe200078e002f */
[----:B------:R-:W-:-:S04]  /*0160*/  LEA.HI R98, R0, R11, RZ, 0x3 ;  /* 0x0000000b00627211 */ /* 0x000fc800078f18ff */
[----:B------:R-:W-:-:S04]  /*0170*/  LOP3.LUT R43, R27, 0xff, RZ, 0x3c, !PT ;  /* 0x000000ff1b2b7812 */ /* 0x000fc800078e3cff */
[----:B------:R-:W-:-:S04]  /*0180*/  LEA.HI.SX32 R43, R98, R43, 0x1d ;  /* 0x0000002b622b7211 */ /* 0x000fc800078feaff */
[C---:B------:R-:W-:Y:S01]  /*0190*/  LOP3.LUT P5, RZ, R43.reuse, 0xffffff00, RZ, 0xc0, !PT ;  /* 0xffffff002bff7812 */ /* 0x040fe200078ac0ff */
[----:B------:R-:W-:Y:S01]  /*01a0*/  BSSY B0, `(.L_x_4492) ;  /* 0x0000042000007945 */ /* 0x000fe20003800000 */
[C---:B------:R-:W-:Y:S02]  /*01b0*/  ISETP.GE.U32.AND P3, PT, R43.reuse, 0x200, PT ;  /* 0x000002002b00780c */ /* 0x040fe40003f66070 */
[C---:B------:R-:W-:Y:S02]  /*01c0*/  ISETP.GE.U32.AND P2, PT, R43.reuse, 0x300, PT ;  /* 0x000003002b00780c */ /* 0x040fe40003f46070 */
[----:B------:R-:W-:Y:S02]  /*01d0*/  LEA.HI R39, R58, UR6, RZ, 0x18 ;  /* 0x000000063a277c11 */ /* 0x000fe4000f8fc0ff */
[----:B------:R-:W-:Y:S02]  /*01e0*/  ISETP.GE.U32.AND P4, PT, R43, 0x400, PT ;  /* 0x000004002b00780c */ /* 0x000fe40003f86070 */
[----:B------:R-:W-:Y:S01]  /*01f0*/  P2R R0, PR, RZ, 0x4 ;  /* 0x00000004ff007803 */ /* 0x000fe20000000000 */
[----:B----4-:R-:W-:Y:S01]  /*0200*/  VIADD R54, R111, 0xbb67ae85 ;  /* 0xbb67ae856f367836 */ /* 0x010fe20000000000 */
[----:B---3--:R-:W-:Y:S01]  /*0210*/  @P0 IADD3 R106, P1, R2, R5, RZ ;  /* 0x00000005026a0210 */ /* 0x008fe20007f3e0ff */
[----:B------:R-:W-:-:S03]  /*0220*/  IMAD.WIDE.U32 R4, R57, -0x326172a9, RZ ;  /* 0xcd9e8d5739047825 */ /* 0x000fc600078e00ff */
[----:B------:R-:W-:-:S04]  /*0230*/  @P0 IADD3.X R107, RZ, R3, RZ, P1, !PT ;  /* 0x00000003ff6b0210 */ /* 0x000fc80000ffe4ff */
[--C-:B------:R-:W-:Y:S02]  /*0240*/  SHF.R.U32.HI R56, RZ, 0x2, R107.reuse ;  /* 0x00000002ff387819 */ /* 0x100fe4000001166b */
[----:B------:R-:W-:Y:S02]  /*0250*/  SHF.R.U64 R55, R106, 0x2, R107 ;  /* 0x000000026a377819 */ /* 0x000fe4000000126b */
[----:B------:R-:W-:-:S03]  /*0260*/  LOP3.LUT R6, R5, R56, R110, 0x96, !PT ;  /* 0x0000003805067212 */ /* 0x000fc600078e966e */
[----:B------:R-:W-:-:S04]  /*0270*/  IMAD.WIDE.U32 R2, R55, -0x2daee0ad, RZ ;  /* 0xd2511f5337027825 */ /* 0x000fc800078e00ff */
[----:B------:R-:W-:Y:S01]  /*0280*/  IMAD.WIDE.U32 R6, R6, -0x2daee0ad, RZ ;  /* 0xd2511f5306067825 */ /* 0x000fe200078e00ff */
[----:B------:R-:W-:Y:S02]  /*0290*/  LOP3.LUT R3, R3, R111, RZ, 0x3c, !PT ;  /* 0x0000006f03037212 */ /* 0x000fe400078e3cff */
[----:B------:R-:W-:Y:S02]  /*02a0*/  IADD3 R53, R110, -0x61c88647, RZ ;  /* 0x9e3779b96e357810 */ /* 0x000fe40007ffe0ff */
[----:B------:R-:W-:Y:S01]  /*02b0*/  LOP3.LUT R8, R7, R2, R54, 0x96, !PT ;  /* 0x0000000207087212 */ /* 0x000fe200078e9636 */
[----:B------:R-:W-:-:S04]  /*02c0*/  IMAD.WIDE.U32 R2, R3, -0x326172a9, RZ ;  /* 0xcd9e8d5703027825 */ /* 0x000fc800078e00ff */
[----:B------:R-:W-:Y:S01]  /*02d0*/  IMAD.WIDE.U32 R8, R8, -0x326172a9, RZ ;  /* 0xcd9e8d5708087825 */ /* 0x000fe200078e00ff */
[----:B------:R-:W-:-:S03]  /*02e0*/  LOP3.LUT R3, R3, R53, R4, 0x96, !PT ;  /* 0x0000003503037212 */ /* 0x000fc600078e9604 */
[----:B------:R-:W-:Y:S01]  /*02f0*/  VIADD R52, R110, 0x3c6ef372 ;  /* 0x3c6ef3726e347836 */ /* 0x000fe20000000000 */
[----:B------:R-:W-:-:S04]  /*0300*/  IADD3 R51, R111, 0x76cf5d0a, RZ ;  /* 0x76cf5d0a6f337810 */ /* 0x000fc80007ffe0ff */
[----:B------:R-:W-:Y:S01]  /*0310*/  LOP3.LUT R4, R9, R2, R52, 0x96, !PT ;  /* 0x0000000209047212 */ /* 0x000fe200078e9634 */
[----:B------:R-:W-:-:S04]  /*0320*/  IMAD.WIDE.U32 R2, R3, -0x2daee0ad, RZ ;  /* 0xd2511f5303027825 */ /* 0x000fc800078e00ff */
[----:B------:R-:W-:Y:S01]  /*0330*/  IMAD.WIDE.U32 R4, R4, -0x2daee0ad, RZ ;  /* 0xd2511f5304047825 */ /* 0x000fe200078e00ff */
[----:B------:R-:W-:-:S03]  /*0340*/  LOP3.LUT R3, R3, R6, R51, 0x96, !PT ;  /* 0x0000000603037212 */ /* 0x000fc600078e9633 */
[----:B------:R-:W-:Y:S01]  /*0350*/  VIADD R50, R111, 0x32370b8f ;  /* 0x32370b8f6f327836 */ /* 0x000fe20000000000 */
[----:B------:R-:W-:-:S04]  /*0360*/  IADD3 R49, R110, -0x255992d5, RZ ;  /* 0xdaa66d2b6e317810 */ /* 0x000fc80007ffe0ff */
[----:B------:R-:W-:Y:S01]  /*0370*/  LOP3.LUT R6, R5, R2, R50, 0x96, !PT ;  /* 0x0000000205067212 */ /* 0x000fe200078e9632 */
[----:B------:R-:W-:-:S04]  /*0380*/  IMAD.WIDE.U32 R2, R3, -0x326172a9, RZ ;  /* 0xcd9e8d5703027825 */ /* 0x000fc800078e00ff */
[----:B------:R-:W-:Y:S01]  /*0390*/  IMAD.WIDE.U32 R6, R6, -0x326172a9, RZ ;  /* 0xcd9e8d5706067825 */ /* 0x000fe200078e00ff */
[----:B------:R-:W-:-:S03]  /*03a0*/  LOP3.LUT R3, R3, R8, R49, 0x96, !PT ;  /* 0x0000000803037212 */ /* 0x000fc600078e9631 */
[----:B------:R-:W-:Y:S01]  /*03b0*/  VIADD R48, R110, 0x78dde6e4 ;  /* 0x78dde6e46e307836 */ /* 0x000fe20000000000 */
[----:B------:R-:W-:-:S04]  /*03c0*/  IADD3 R46, R111, -0x126145ec, RZ ;  /* 0xed9eba146f2e7810 */ /* 0x000fc80007ffe0ff */
[----:B------:R-:W-:Y:S01]  /*03d0*/  LOP3.LUT R5, R7, R2, R48, 0x96, !PT ;  /* 0x0000000207057212 */ /* 0x000fe200078e9630 */
[----:B------:R-:W-:Y:S01]  /*03e0*/  IMAD.WIDE.U32 R2, R3, -0x2daee0ad, RZ ;  /* 0xd2511f5303027825 */ /* 0x000fe200078e00ff */
[----:B------:R-:W-:-:S04]  /*03f0*/  IADD3 R45, R111, -0x56f99767, RZ ;  /* 0xa90668996f2d7810 */ /* 0x000fc80007ffe0ff */
[----:B------:R-:W-:Y:S01]  /*0400*/  LOP3.LUT R8, R3, R4, R46, 0x96, !PT ;  /* 0x0000000403087212 */ /* 0x000fe200078e962e */
[----:B------:R-:W-:-:S04]  /*0410*/  IMAD.WIDE.U32 R4, R5, -0x2daee0ad, RZ ;  /* 0xd2511f5305047825 */ /* 0x000fc800078e00ff */
[----:B------:R-:W-:Y:S01]  /*0420*/  IMAD.WIDE.U32 R8, R8, -0x326172a9, RZ ;  /* 0xcd9e8d5708087825 */ /* 0x000fe200078e00ff */
[----:B------:R-:W-:-:S03]  /*0430*/  LOP3.LUT R18, R5, R2, R45, 0x96, !PT ;  /* 0x0000000205127212 */ /* 0x000fc600078e962d */
[C---:B------:R-:W-:Y:S02]  /*0440*/  VIADD R44, R110.reuse, 0x1715609d ;  /* 0x1715609d6e2c7836 */ /* 0x040fe40000000000 */
[----:B------:R-:W-:Y:S02]  /*0450*/  VIADD R41, R110, 0xb54cda56 ;  /* 0xb54cda566e297836 */ /* 0x000fe40000000000 */
[----:B------:R-:W-:Y:S01]  /*0460*/  IMAD.WIDE.U32 R18, R18, -0x326172a9, RZ ;  /* 0xcd9e8d5712127825 */ /* 0x000fe200078e00ff */
[----:B------:R-:W-:Y:S02]  /*0470*/  LOP3.LUT R16, R9, R6, R44, 0x96, !PT ;  /* 0x0000000609107212 */ /* 0x000fe400078e962c */
[----:B------:R-:W-:Y:S02]  /*0480*/  IADD3 R42, R111, 0x646e171e, RZ ;  /* 0x646e171e6f2a7810 */ /* 0x000fe40007ffe0ff */
[----:B------:R-:W-:Y:S01]  /*0490*/  LOP3.LUT R20, R19, R8, R41, 0x96, !PT ;  /* 0x0000000813147212 */ /* 0x000fe200078e9629 */
[----:B------:R-:W-:Y:S01]  /*04a0*/  IMAD.WIDE.U32 R16, R16, -0x2daee0ad, RZ ;  /* 0xd2511f5310107825 */ /* 0x000fe200078e00ff */
[----:B------:R-:W-:-:S02]  /*04b0*/  P2R R2, PR, RZ, 0x8 ;  /* 0x00000008ff027803 */ /* 0x000fc40000000000 */
[----:B------:R-:W-:Y:S01]  /*04c0*/  IADD3 R40, R111, 0x1fd5c5a3, RZ ;  /* 0x1fd5c5a36f287810 */ /* 0x000fe20007ffe0ff */
[----:B------:R-:W-:Y:S01]  /*04d0*/  IMAD.WIDE.U32 R20, R20, -0x2daee0ad, RZ ;  /* 0xd2511f5314147825 */ /* 0x000fe200078e00ff */
[----:B------:R-:W-:Y:S01]  /*04e0*/  LOP3.LUT R3, R17, R4, R42, 0x96, !PT ;  /* 0x0000000411037212 */ /* 0x000fe200078e962a */
        /* <DEDUP_REMOVED lines=13> */
.L_x_4493:
[----:B------:R-:W-:Y:S05]  /*05c0*/  BSYNC B0 ;  /* 0x0000000000007941 */ /* 0x000fea0003800000 */
.L_x_4492:
        /* <DEDUP_REMOVED lines=11> */
[----:B------:R-:W-:Y:S01]  /*0680*/  VIADD R27, R27, 0x100 ;  /* 0x000001001b1b7836 */ /* 0x000fe20000000000 */
[----:B------:R-:W-:Y:S02]  /*0690*/  @!P0 CS2R R76, SRZ ;  /* 0x00000000004c8805 */ /* 0x000fe4000001ff00 */
[----:B0-----:R-:W-:-:S07]  /*06a0*/  @!P0 CS2R R78, SRZ ;  /* 0x00000000004e8805 */ /* 0x001fce000001ff00 */
.L_x_4495:
[----:B------:R-:W-:Y:S05]  /*06b0*/  BSYNC B0 ;  /* 0x0000000000007941 */ /* 0x000fea0003800000 */
.L_x_4494:
        /* <DEDUP_REMOVED lines=14> */
.L_x_4497:
[----:B------:R-:W-:Y:S05]  /*07a0*/  BSYNC B0 ;  /* 0x0000000000007941 */ /* 0x000fea0003800000 */
.L_x_4496:
        /* <DEDUP_REMOVED lines=13> */
.L_x_4499:
[----:B------:R-:W-:Y:S05]  /*0880*/  BSYNC B0 ;  /* 0x0000000000007941 */ /* 0x000fea0003800000 */
.L_x_4498:
[----:B------:R-:W-:Y:S01]  /*0890*/  ULDC UR6, c[0x0][0x214] ;  /* 0x0000850000067ab9 */ /* 0x000fe20000000800 */
[----:B------:R-:W-:Y:S01]  /*08a0*/  LOP3.LUT R103, R21, R16, R40, 0x96, !PT ;  /* 0x0000001015677212 */ /* 0x000fe200078e9628 */
[----:B------:R-:W-:Y:S01]  /*08b0*/  IMAD.WIDE.U32 R16, R3, -0x326172a9, RZ ;  /* 0xcd9e8d5703107825 */ /* 0x000fe200078e00ff */
[----:B------:R-:W-:Y:S02]  /*08c0*/  ISETP.GE.AND P0, PT, R39, UR6, PT ;  /* 0x0000000627007c0c */ /* 0x000fe4000bf06270 */
[C---:B------:R-:W-:Y:S01]  /*08d0*/  IADD3 R37, R110.reuse, -0xe443238, RZ ;  /* 0xf1bbcdc86e257810 */ /* 0x040fe20007ffe0ff */
[----:B------:R-:W-:Y:S02]  /*08e0*/  VIADD R38, R110, 0x5384540f ;  /* 0x5384540f6e267836 */ /* 0x000fe40000000000 */
[----:B------:R-:W-:-:S03]  /*08f0*/  IMAD.HI.U32 R3, R103, -0x326172a9, RZ ;  /* 0xcd9e8d5767037827 */ /* 0x000fc600078e00ff */
[----:B------:R-:W-:Y:S01]  /*0900*/  LOP3.LUT R104, R17, R18, R38, 0x96, !PT ;  /* 0x0000001211687212 */ /* 0x000fe200078e9626 */
[----:B------:R-:W-:Y:S01]  /*0910*/  VIADD R36, R111, 0xdb3d7428 ;  /* 0xdb3d74286f247836 */ /* 0x000fe20000000000 */
[----:B------:R-:W-:-:S03]  /*0920*/  LOP3.LUT R112, R3, R16, R37, 0x96, !PT ;  /* 0x0000001003707212 */ /* 0x000fc600078e9625 */
[----:B------:R-:W-:Y:S01]  /*0930*/  IMAD.HI.U32 R3, R104, -0x2daee0ad, RZ ;  /* 0xd2511f5368037827 */ /* 0x000fe200078e00ff */
[----:B------:R-:W-:Y:S06]  /*0940*/  @P0 EXIT ;  /* 0x000000000000094d */ /* 0x000fec0003800000 */
[--C-:B-----5:R-:W-:Y:S01]  /*0950*/  HADD2.F32 R84, -RZ, R74.reuse.H0_H0 ;  /* 0x2000004aff547230 */ /* 0x120fe20000004100 */
[----:B------:R-:W-:Y:S01]  /*0960*/  LOP3.LUT R114, R3, R20, R36, 0x96, !PT ;  /* 0x0000001403727212 */ /* 0x000fe200078e9624 */
[----:B------:R-:W-:Y:S01]  /*0970*/  HADD2.F32 R85, -RZ, R74.H1_H1 ;  /* 0x3000004aff557230 */ /* 0x000fe20000004100 */
[----:B------:R-:W-:Y:S01]  /*0980*/  ULDC.U8 UR6, c[0x0][0x2a0] ;  /* 0x0000a80000067ab9 */ /* 0x000fe20000000000 */
[--C-:B------:R-:W-:Y:S01]  /*0990*/  HADD2.F32 R74, -RZ, R75.reuse.H0_H0 ;  /* 0x2000004bff4a7230 */ /* 0x100fe20000004100 */
[----:B------:R-:W-:Y:S01]  /*09a0*/  ISETP.NE.AND P0, PT, RZ, UR6, PT ;  /* 0x00000006ff007c0c */ /* 0x000fe2000bf05270 */
[----:B------:R-:W-:Y:S01]  /*09b0*/  HADD2.F32 R86, -RZ, R75.H1_H1 ;  /* 0x3000004bff567230 */ /* 0x000fe20000004100 */
[----:B------:R-:W-:Y:S01]  /*09c0*/  HFMA2.MMA R140, -RZ, RZ, 0, 5.9604644775390625e-08 ;  /* 0x00000001ff8c7435 */ /* 0x000fe200000001ff */
[--C-:B------:R-:W-:Y:S01]  /*09d0*/  HADD2.F32 R75, -RZ, R60.reuse.H0_H0 ;  /* 0x2000003cff4b7230 */ /* 0x100fe20000004100 */
[----:B------:R-:W-:Y:S01]  /*09e0*/  LOP3.LUT R106, R106, 0x3, RZ, 0xc0, !PT ;  /* 0x000000036a6a7812 */ /* 0x000fe200078ec0ff */
[----:B------:R-:W-:Y:S01]  /*09f0*/  HADD2.F32 R88, -RZ, R60.H1_H1 ;  /* 0x3000003cff587230 */ /* 0x000fe20000004100 */
[----:B------:R-:W-:Y:S01]  /*0a00*/  SHF.R.S32.HI R60, RZ, 0x3, R98 ;  /* 0x00000003ff3c7819 */ /* 0x000fe20000011462 */
[--C-:B------:R-:W-:Y:S01]  /*0a10*/  HADD2.F32 R87, -RZ, R61.reuse.H0_H0 ;  /* 0x2000003dff577230 */ /* 0x100fe20000004100 */
[----:B------:R-:W-:Y:S01]  /*0a20*/  P2R R130, PR, RZ, 0x1 ;  /* 0x00000001ff827803 */ /* 0x000fe20000000000 */
[----:B------:R-:W-:Y:S01]  /*0a30*/  HADD2.F32 R90, -RZ, R61.H1_H1 ;  /* 0x3000003dff5a7230 */ /* 0x000fe20000004100 */
[----:B------:R-:W-:Y:S01]  /*0a40*/  LOP3.LUT R61, R60, 0xff, RZ, 0xc0, !PT ;  /* 0x000000ff3c3d7812 */ /* 0x000fe200078ec0ff */
[--C-:B------:R-:W-:Y:S01]  /*0a50*/  HADD2.F32 R89, -RZ, R62.reuse.H0_H0 ;  /* 0x2000003eff597230 */ /* 0x100fe20000004100 */
[----:B------:R-:W-:Y:S01]  /*0a60*/  SHF.R.U32.HI R60, RZ, 0x3, R60 ;  /* 0x00000003ff3c7819 */ /* 0x000fe2000001163c */
[----:B------:R-:W-:Y:S01]  /*0a70*/  HADD2.F32 R92, -RZ, R62.H1_H1 ;  /* 0x3000003eff5c7230 */ /* 0x000fe20000004100 */
[C---:B------:R-:W-:Y:S01]  /*0a80*/  LOP3.LUT R62, R58.reuse, 0xe0, RZ, 0xc0, !PT ;  /* 0x000000e03a3e7812 */ /* 0x040fe200078ec0ff */
[--C-:B------:R-:W-:Y:S01]  /*0a90*/  HADD2.F32 R91, -RZ, R63.reuse.H0_H0 ;  /* 0x2000003fff5b7230 */ /* 0x100fe20000004100 */
[----:B------:R-:W-:Y:S01]  /*0aa0*/  ULDC UR8, c[0x0][0x294] ;  /* 0x0000a50000087ab9 */ /* 0x000fe20000000800 */
        /* <DEDUP_REMOVED lines=10> */
[----:B------:R-:W-:Y:S01]  /*0b50*/  VIADD R101, R111, 0x96a522ad ;  /* 0x96a522ad6f657836 */ /* 0x000fe20000000000 */
[----:B------:R-:W-:Y:S01]  /*0b60*/  VIADDMNMX R64, R61, -R64, RZ, !PT ;  /* 0x800000403d407246 */ /* 0x000fe200078001ff */
[----:B------:R-:W-:Y:S01]  /*0b70*/  IMAD R66, R103, -0x326172a9, RZ ;  /* 0xcd9e8d5767427824 */ /* 0x000fe200078e02ff */
[----:B------:R-:W-:Y:S01]  /*0b80*/  IADD3 R62, R62, R63, RZ ;  /* 0x0000003f3e3e7210 */ /* 0x000fe20007ffe0ff */
[----:B------:R-:W-:Y:S01]  /*0b90*/  IMAD R104, R104, -0x2daee0ad, RZ ;  /* 0xd2511f5368687824 */ /* 0x000fe200078e02ff */
[----:B------:R-:W-:Y:S01]  /*0ba0*/  VIMNMX R64, R64, 0x20, PT ;  /* 0x0000002040407848 */ /* 0x000fe20003fe0100 */
[----:B------:R-:W-:Y:S01]  /*0bb0*/  IMAD.HI.U32 R60, R112, -0x2daee0ad, RZ ;  /* 0xd2511f53703c7827 */ /* 0x000fe200078e00ff */
[----:B------:R-:W-:Y:S01]  /*0bc0*/  IADD3 R103, R110, -0x700cb87f, RZ ;  /* 0x8ff347816e677810 */ /* 0x000fe20007ffe0ff */
[----:B------:R-:W-:Y:S01]  /*0bd0*/  ULDC UR9, c[0x0][0x290] ;  /* 0x0000a40000097ab9 */ /* 0x000fe20000000800 */
[----:B------:R-:W-:Y:S01]  /*0be0*/  ULDC.64 UR10, c[0x0][0x298] ;  /* 0x0000a600000a7ab9 */ /* 0x000fe20000000a00 */
[----:B------:R-:W-:Y:S01]  /*0bf0*/  IMAD.SHL.U32 R62, R62, 0x8, RZ ;  /* 0x000000083e3e7824 */ /* 0x000fe200078e00ff */
[----:B------:R-:W-:Y:S01]  /*0c00*/  LOP3.LUT R104, R60, R104, R101, 0x96, !PT ;  /* 0x000000683c687212 */ /* 0x000fe200078e9665 */
[----:B------:R-:W-:Y:S01]  /*0c10*/  IMAD.HI.U32 R105, R114, -0x326172a9, RZ ;  /* 0xcd9e8d5772697827 */ /* 0x000fe200078e00ff */
[----:B------:R-:W-:Y:S01]  /*0c20*/  ULDC.64 UR6, c[0x0][0x230] ;  /* 0x00008c0000067ab9 */ /* 0x000fe20000000a00 */
[----:B------:R-:W-:Y:S01]  /*0c30*/  ULDC.64 UR12, c[0x0][0x210] ;  /* 0x00008400000c7ab9 */ /* 0x000fe20000000a00 */
[----:B------:R-:W-:Y:S01]  /*0c40*/  I2FP.F32.U32 R62, R62 ;  /* 0x0000003e003e7245 */ /* 0x000fe20000201000 */
[----:B------:R-:W-:Y:S01]  /*0c50*/  IMAD.IADD R64, R63, 0x1, R64 ;  /* 0x000000013f407824 */ /* 0x000fe200078e0240 */
[----:B------:R-:W-:Y:S01]  /*0c60*/  LOP3.LUT R105, R105, R66, R103, 0x96, !PT ;  /* 0x0000004269697212 */ /* 0x000fe200078e9667 */
[--C-:B------:R-:W-:Y:S01]  /*0c70*/  HADD2.F32 R34, -RZ, R12.reuse.H0_H0 ;  /* 0x2000000cff227230 */ /* 0x100fe20000004100 */
[----:B------:R0:W1:Y:S01]  /*0c80*/  MUFU.RCP R107, R62 ;  /* 0x0000003e006b7308 */ /* 0x0000620000001000 */
[----:B------:R-:W-:Y:S01]  /*0c90*/  HADD2.F32 R35, -RZ, R12.H1_H1 ;  /* 0x3000000cff237230 */ /* 0x000fe20000004100 */
[----:B------:R-:W-:Y:S01]  /*0ca0*/  SHF.L.U32 R109, R64, 0x3, RZ ;  /* 0x00000003406d7819 */ /* 0x000fe200000006ff */
        /* <DEDUP_REMOVED lines=42> */
[----:B------:R-:W-:-:S02]  /*0f50*/  HADD2.F32 R96, -RZ, R65.H0_H0 ;  /* 0x20000041ff607230 */ /* 0x000fc40000004100 */
[----:B------:R-:W-:Y:S02]  /*0f60*/  HADD2.F32 R97, -RZ, R65.H1_H1 ;  /* 0x30000041ff617230 */ /* 0x000fe40000004100 */
[--C-:B------:R-:W-:Y:S02]  /*0f70*/  HADD2.F32 R100, -RZ, R67.reuse.H0_H0 ;  /* 0x20000043ff647230 */ /* 0x100fe40000004100 */
[----:B------:R-:W-:Y:S02]  /*0f80*/  HADD2.F32 R102, -RZ, R67.H1_H1 ;  /* 0x30000043ff667230 */ /* 0x000fe40000004100 */
[----:B------:R-:W-:Y:S02]  /*0f90*/  IMAD.MOV.U32 R108, RZ, RZ, RZ ;  /* 0x000000ffff6c7224 */ /* 0x000fe400078e00ff */
[----:B------:R-:W-:Y:S02]  /*0fa0*/  IMAD R112, R112, -0x2daee0ad, RZ ;  /* 0xd2511f5370707824 */ /* 0x000fe400078e02ff */
[----:B01----:R-:W-:-:S07]  /*0fb0*/  IMAD R114, R114, -0x326172a9, RZ ;  /* 0xcd9e8d5772727824 */ /* 0x003fce00078e02ff */
.L_x_4843:
        /* <DEDUP_REMOVED lines=9> */
[----:B------:R-:W-:Y:S02]  /*1050*/  MOV R181, RZ ;  /* 0x000000ff00b57202 */ /* 0x000fe40000000f00 */
[----:B--2---:R-:W-:-:S13]  /*1060*/  ISETP.GE.AND P0, PT, R142, 0x1, PT ;  /* 0x000000018e00780c */ /* 0x004fda0003f06270 */
[----:B------:R-:W-:-:S04]  /*1070*/  @P0 VIADD R133, R142, 0xffffffff ;  /* 0xffffffff8e850836 */ /* 0x000fc80000000000 */
[----:B------:R-:W-:Y:S01]  /*1080*/  @P0 IMAD R138, R133, R136, RZ ;  /* 0x00000088858a0224 */ /* 0x000fe200078e02ff */
[----:B------:R-:W-:-:S04]  /*1090*/  SHF.R.S32.HI R133, RZ, 0x1f, R132 ;  /* 0x0000001fff857819 */ /* 0x000fc80000011484 */
[----:B------:R-:W-:Y:S02]  /*10a0*/  LEA.HI R132, R133, R132, RZ, 0x3 ;  /* 0x0000008485847211 */ /* 0x000fe400078f18ff */
[----:B------:R-:W-:Y:S02]  /*10b0*/  @P0 SHF.R.S32.HI R71, RZ, 0x1f, R138 ;  /* 0x0000001fff470819 */ /* 0x000fe4000001148a */
[----:B------:R-:W-:Y:S02]  /*10c0*/  LEA.HI.SX32 R183, R132, R47, 0x1d ;  /* 0x0000002f84b77211 */ /* 0x000fe400078feaff */
[----:B------:R-:W-:Y:S02]  /*10d0*/  @P0 LEA.HI R138, R71, R138, RZ, 0x3 ;  /* 0x0000008a478a0211 */ /* 0x000fe400078f18ff */
[----:B------:R-:W-:-:S04]  /*10e0*/  @P0 LOP3.LUT R47, R58, 0xff, RZ, 0xc0, !PT ;  /* 0x000000ff3a2f0812 */ /* 0x000fc800078ec0ff */
        /* <DEDUP_REMOVED lines=14> */
[----:B------:R-:W-:Y:S01]  /*11d0*/  IMAD.MOV.U32 R113, RZ, RZ, RZ ;  /* 0x000000ffff717224 */ /* 0x000fe200078e00ff */
[----:B------:R-:W-:Y:S01]  /*11e0*/  MOV R68, R106 ;  /* 0x0000006a00447202 */ /* 0x000fe20000000f00 */
[----:B------:R-:W-:Y:S06]  /*11f0*/  @!P1 BRA `(.L_x_4504) ;  /* 0x0000000400609947 */ /* 0x000fec0003800000 */
[----:B------:R-:W-:Y:S02]  /*1200*/  IMAD.MOV.U32 R68, RZ, RZ, R106 ;  /* 0x000000ffff447224 */ /* 0x000fe400078e006a */
[----:B-----5:R-:W-:Y:S01]  /*1210*/  HADD2.F32 R113, -RZ, R64.H0_H0 ;  /* 0x20000040ff717230 */ /* 0x020fe20000004100 */
[----:B------:R-:W-:Y:S06]  /*1220*/  BRA `(.L_x_4504) ;  /* 0x0000000400547947 */ /* 0x000fec0003800000 */
.L_x_4503:
        /* <DEDUP_REMOVED lines=12> */
.L_x_4506:
[----:B------:R-:W-:-:S07]  /*12f0*/  MOV R117, R114 ;  /* 0x0000007200757202 */ /* 0x000fce0000000f00 */
.L_x_4507:
[----:B------:R-:W-:Y:S05]  /*1300*/  BSYNC B2 ;  /* 0x0000000000027941 */ /* 0x000fea0003800000 */
.L_x_4505:
        /* <DEDUP_REMOVED lines=16> */
.L_x_4511:
[----:B------:R-:W-:Y:S05]  /*1410*/  BSYNC B3 ;  /* 0x0000000000037941 */ /* 0x000fea0003800000 */
.L_x_4510:
        /* <DEDUP_REMOVED lines=41> */
[----:B------:R-:W-:-:S08]  /*16b0*/  LOP3.LUT R104, R113, R104, R101, 0x96, !PT ;  /* 0x0000006871687212 */ /* 0x000fd000078e9665 */
.L_x_4509:
[----:B------:R-:W-:Y:S05]  /*16c0*/  BSYNC B2 ;  /* 0x0000000000027941 */ /* 0x000fea0003800000 */
.L_x_4508:
[----:B------:R-:W-:Y:S01]  /*16d0*/  I2FP.F32.U32 R69, R117 ;  /* 0x0000007500457245 */ /* 0x000fe20000201000 */
[----:B-----5:R-:W-:Y:S02]  /*16e0*/  HADD2.F32 R70, -RZ, R60.H0_H0 ;  /* 0x2000003cff467230 */ /* 0x020fe40000004100 */
[----:B------:R-:W-:-:S03]  /*16f0*/  IMAD.MOV.U32 R106, RZ, RZ, 0x2f800000 ;  /* 0x2f800000ff6a7424 */ /* 0x000fc600078e00ff */
[----:B------:R-:W-:Y:S01]  /*1700*/  FMUL.FTZ R70, R70, UR11 ;  /* 0x0000000b46467c20 */ /* 0x000fe20008410000 */
[----:B------:R-:W-:-:S03]  /*1710*/  FFMA.FTZ R69, R69, R106, 1.1641532182693481445e-10 ;  /* 0x2f00000045457423 */ /* 0x000fc6000001006a */
[----:B------:R-:W-:Y:S02]  /*1720*/  FMUL.FTZ R70, R70, UR10 ;  /* 0x0000000a46467c20 */ /* 0x000fe40008410000 */
[----:B------:R-:W-:-:S04]  /*1730*/  FSETP.GTU.FTZ.AND P3, PT, R69, UR8, PT ;  /* 0x0000000845007c0b */ /* 0x000fc8000bf7c000 */
[----:B------:R-:W-:Y:S01]  /*1740*/  FSEL R113, R70, RZ, !P3 ;  /* 0x000000ff46717208 */ /* 0x000fe20005800000 */
[----:B------:R-:W-:Y:S01]  /*1750*/  @P1 HADD2.F32 R70, -RZ, R64.H0_H0 ;  /* 0x20000040ff461230 */ /* 0x000fe20000004100 */
[----:B------:R-:W-:-:S04]  /*1760*/  SEL R115, RZ, 0x1, P3 ;  /* 0x00000001ff737807 */ /* 0x000fc80001800000 */
[----:B------:R-:W-:-:S07]  /*1770*/  @P1 FADD.FTZ R113, R70, R113 ;  /* 0x0000007146711221 */ /* 0x000fce0000010000 */
.L_x_4504:
[----:B------:R-:W-:Y:S05]  /*1780*/  BSYNC B1 ;  /* 0x0000000000017941 */ /* 0x000fea0003800000 */
.L_x_4502:
[----:B------:R-:W-:Y:S04]  /*1790*/  BSSY B1, `(.L_x_4512) ;  /* 0x000005f000017945 */ /* 0x000fe80003800000 */
[----:B------:R-:W-:Y:S05]  /*17a0*/  @P2 BRA `(.L_x_4513) ;  /* 0x0000000000182947 */ /* 0x000fea0003800000 */
[----:B------:R-:W-:Y:S01]  /*17b0*/  MOV R117, RZ ;  /* 0x000000ff00757202 */ /* 0x000fe20000000f00 */
[----:B------:R-:W-:Y:S01]  /*17c0*/  IMAD.MOV.U32 R69, RZ, RZ, R68 ;  /* 0x000000ffff457224 */ /* 0x000fe200078e0044 */
[----:B------:R-:W-:Y:S06]  /*17d0*/  @!P1 BRA `(.L_x_4514) ;  /* 0x0000000400689947 */ /* 0x000fec0003800000 */
[----:B------:R-:W-:Y:S01]  /*17e0*/  MOV R69, R68 ;  /* 0x0000004400457202 */ /* 0x000fe20000000f00 */
[----:B-----5:R-:W-:Y:S01]  /*17f0*/  HADD2.F32 R117, -RZ, R64.H1_H1 ;  /* 0x30000040ff757230 */ /* 0x020fe20000004100 */
[----:B------:R-:W-:Y:S06]  /*1800*/  BRA `(.L_x_4514) ;  /* 0x00000004005c7947 */ /* 0x000fec0003800000 */
.L_x_4513:
        /* <DEDUP_REMOVED lines=12> */
.L_x_4516:
[----:B------:R-:W-:-:S07]  /*18d0*/  IMAD.MOV.U32 R106, RZ, RZ, R114 ;  /* 0x000000ffff6a7224 */ /* 0x000fce00078e0072 */
.L_x_4517:
[----:B------:R-:W-:Y:S05]  /*18e0*/  BSYNC B2 ;  /* 0x0000000000027941 */ /* 0x000fea0003800000 */
.L_x_4515:
        /* <DEDUP_REMOVED lines=16> */
.L_x_4521:
[----:B------:R-:W-:Y:S05]  /*19f0*/  BSYNC B3 ;  /* 0x0000000000037941 */ /* 0x000fea0003800000 */
.L_x_4520:
        /* <DEDUP_REMOVED lines=44> */
.L_x_4519:
[----:B------:R-:W-:Y:S05]  /*1cc0*/  BSYNC B2 ;  /* 0x0000000000027941 */ /* 0x000fea0003800000 */
.L_x_4518:
[----:B------:R-:W-:Y:S01]  /*1cd0*/  HFMA2.MMA R71, -RZ, RZ, 0.1171875, 0 ;  /* 0x2f800000ff477435 */ /* 0x000fe200000001ff */
[----:B------:R-:W-:Y:S01]  /*1ce0*/  I2FP.F32.U32 R68, R106 ;  /* 0x0000006a00447245 */ /* 0x000fe20000201000 */
[----:B-----5:R-:W-:-:S05]  /*1cf0*/  HADD2.F32 R70, -RZ, R60.H1_H1 ;  /* 0x3000003cff467230 */ /* 0x020fca0000004100 */
[----:B------:R-:W-:-:S03]  /*1d00*/  FMUL.FTZ R70, R70, UR11 ;  /* 0x0000000b46467c20 */ /* 0x000fc60008410000 */
[----:B------:R-:W-:Y:S01]  /*1d10*/  FFMA.FTZ R68, R68, R71, 1.1641532182693481445e-10 ;  /* 0x2f00000044447423 */ /* 0x000fe20000010047 */
[----:B------:R-:W-:-:S04]  /*1d20*/  FMUL.FTZ R70, R70, UR10 ;  /* 0x0000000a46467c20 */ /* 0x000fc80008410000 */
[----:B------:R-:W-:Y:S01]  /*1d30*/  FSETP.GTU.FTZ.AND P3, PT, R68, UR8, PT ;  /* 0x0000000844007c0b */ /* 0x000fe2000bf7c000 */
[----:B------:R-:W-:-:S03]  /*1d40*/  @P1 HADD2.F32 R68, -RZ, R64.H1_H1 ;  /* 0x30000040ff441230 */ /* 0x000fc60000004100 */
[----:B------:R-:W-:Y:S02]  /*1d50*/  FSEL R117, R70, RZ, !P3 ;  /* 0x000000ff46757208 */ /* 0x000fe40005800000 */
[----:B------:R-:W-:-:S03]  /*1d60*/  SEL R116, RZ, 0x1, P3 ;  /* 0x00000001ff747807 */ /* 0x000fc60001800000 */
[----:B------:R-:W-:-:S07]  /*1d70*/  @P1 FADD.FTZ R117, R68, R117 ;  /* 0x0000007544751221 */ /* 0x000fce0000010000 */
.L_x_4514:
[----:B------:R-:W-:Y:S05]  /*1d80*/  BSYNC B1 ;  /* 0x0000000000017941 */ /* 0x000fea0003800000 */
.L_x_4512:
[----:B------:R-:W-:Y:S04]  /*1d90*/  BSSY B1, `(.L_x_4522) ;  /* 0x000005f000017945 */ /* 0x000fe80003800000 */
[----:B------:R-:W-:Y:S05]  /*1da0*/  @P2 BRA `(.L_x_4523) ;  /* 0x0000000000182947 */ /* 0x000fea0003800000 */
[----:B------:R-:W-:Y:S01]  /*1db0*/  IMAD.MOV.U32 R119, RZ, RZ, RZ ;  /* 0x000000ffff777224 */ /* 0x000fe200078e00ff */
[----:B------:R-:W-:Y:S01]  /*1dc0*/  MOV R68, R69 ;  /* 0x0000004500447202 */ /* 0x000fe20000000f00 */
[----:B------:R-:W-:Y:S06]  /*1dd0*/  @!P1 BRA `(.L_x_4524) ;  /* 0x0000000400689947 */ /* 0x000fec0003800000 */
[----:B------:R-:W-:Y:S02]  /*1de0*/  IMAD.MOV.U32 R68, RZ, RZ, R69 ;  /* 0x000000ffff447224 */ /* 0x000fe400078e0045 */
[----:B-----5:R-:W-:Y:S01]  /*1df0*/  HADD2.F32 R119, -RZ, R65.H0_H0 ;  /* 0x20000041ff777230 */ /* 0x020fe20000004100 */
[----:B------:R-:W-:Y:S06]  /*1e00*/  BRA `(.L_x_4524) ;  /* 0x00000004005c7947 */ /* 0x000fec0003800000 */
.L_x_4523:
        /* <DEDUP_REMOVED lines=12> */
.L_x_4526:
[----:B------:R-:W-:-:S07]  /*1ed0*/  MOV R106, R114 ;  /* 0x00000072006a7202 */ /* 0x000fce0000000f00 */
.L_x_4527:
[----:B------:R-:W-:Y:S05]  /*1ee0*/  BSYNC B2 ;  /* 0x0000000000027941 */ /* 0x000fea0003800000 */
.L_x_4525:
        /* <DEDUP_REMOVED lines=16> */
.L_x_4531:
[----:B------:R-:W-:Y:S05]  /*1ff0*/  BSYNC B3 ;  /* 0x0000000000037941 */ /* 0x000fea0003800000 */
.L_x_4530:
        /* <DEDUP_REMOVED lines=44> */
.L_x_4529:
[----:B------:R-:W-:Y:S05]  /*22c0*/  BSYNC B2 ;  /* 0x0000000000027941 */ /* 0x000fea0003800000 */
.L_x_4528:
        /* <DEDUP_REMOVED lines=11> */
.L_x_4524:
[----:B------:R-:W-:Y:S05]  /*2380*/  BSYNC B1 ;  /* 0x0000000000017941 */ /* 0x000fea0003800000 */
.L_x_4522:
        /* <DEDUP_REMOVED lines=8> */
.L_x_4533:
        /* <DEDUP_REMOVED lines=12> */
.L_x_4536:
[----:B------:R-:W-:-:S07]  /*24d0*/  IMAD.MOV.U32 R106, RZ, RZ, R114 ;  /* 0x000000ffff6a7224 */ /* 0x000fce00078e0072 */
.L_x_4537:
[----:B------:R-:W-:Y:S05]  /*24e0*/  BSYNC B2 ;  /* 0x0000000000027941 */ /* 0x000fea0003800000 */
.L_x_4535:
        /* <DEDUP_REMOVED lines=16> */
.L_x_4541:
[----:B------:R-:W-:Y:S05]  /*25f0*/  BSYNC B3 ;  /* 0x0000000000037941 */ /* 0x000fea0003800000 */
.L_x_4540:
        /* <DEDUP_REMOVED lines=44> */
.L_x_4539:
[----:B------:R-:W-:Y:S05]  /*28c0*/  BSYNC B2 ;  /* 0x0000000000027941 */ /* 0x000fea0003800000 */
.L_x_4538:
        /* <DEDUP_REMOVED lines=11> */
.L_x_4534:
[----:B------:R-:W-:Y:S05]  /*2980*/  BSYNC B1 ;  /* 0x0000000000017941 */ /* 0x000fea0003800000 */
.L_x_4532:
        /* <DEDUP_REMOVED lines=8> */
.L_x_4543:
        /* <DEDUP_REMOVED lines=12> */
.L_x_4546:
[----:B------:R-:W-:-:S07]  /*2ad0*/  MOV R106, R114 ;  /* 0x00000072006a7202 */ /* 0x000fce0000000f00 */
.L_x_4547:
[----:B------:R-:W-:Y:S05]  /*2ae0*/  BSYNC B2 ;  /* 0x0000000000027941 */ /* 0x000fea0003800000 */
.L_x_4545:
        /* <DEDUP_REMOVED lines=16> */
.L_x_4551:
[----:B------:R-:W-:Y:S05]  /*2bf0*/  BSYNC B3 ;  /* 0x0000000000037941 */ /* 0x000fea0003800000 */
.L_x_4550:
[----:B------:R-:W-:Y:S01]  /*2c00*/  LOP3.LUT R69, R69, R108, R111, 0x96, !PT ;  /* 0x0000006c45457212 */ /* 0x000fe200078e966f */
[----:B------:R-:W-:-:S04]  /*2c10*/  IMAD.HI.U32 R71, R57, -0x326172a9, RZ ;  /* 0xcd9e8d5739477827 */ /* 0x000fc800078e00ff */
[----:B------:R-:W-:Y:S01]  /*2c20*/  IMAD R70, R57, -0x326172a9, RZ ;  /* 0xcd9e8d5739467824 */ /* 0x000fe200078e02ff */
[----:B------:R-:W-:Y:S01]  /*2c30*/  LOP3.LUT R71, R71, R56, R110, 0x96, !PT ;  /* 0x0000003847477212 */ /* 0x000fe200078e966e */
[----:B------:R-:W-:-:S05]  /*2c40*/  IMAD.WIDE.U32 R68, R69, -0x326172a9, RZ ;  /* 0xcd9e8d5745447825 */ /* 0x000fca00078e00ff */
[----:B------:R-:W-:Y:S01]  /*2c50*/  LOP3.LUT R104, R69, R70, R53, 0x96, !PT ;  /* 0x0000004645687212 */ /* 0x000fe200078e9635 */
[----:B------:R-:W-:Y:S02]  /*2c60*/  IMAD R69, R55, -0x2daee0ad, RZ ;  /* 0xd2511f5337457824 */ /* 0x000fe400078e02ff */
        /* <DEDUP_REMOVED lines=35> */
[----:B------:R-:W-:Y:S01]  /*2ea0*/  HFMA2.MMA R68, -RZ, RZ, 0, 0 ;  /* 0x00000000ff447435 */ /* 0x000fe200000001ff */
[----:B------:R-:W-:-:S10]  /*2eb0*/  LOP3.LUT R104, R69, R104, R101, 0x96, !PT ;  /* 0x0000006845687212 */ /* 0x000fd400078e9665 */
.L_x_4549:
[----:B------:R-:W-:Y:S05]  /*2ec0*/  BSYNC B2 ;  /* 0x0000000000027941 */ /* 0x000fea0003800000 */
.L_x_4548:
        /* <DEDUP_REMOVED lines=11> */
.L_x_4544:
[----:B------:R-:W-:Y:S05]  /*2f80*/  BSYNC B1 ;  /* 0x0000000000017941 */ /* 0x000fea0003800000 */
.L_x_4542:
        /* <DEDUP_REMOVED lines=8> */
.L_x_4553:
        /* <DEDUP_REMOVED lines=12> */
.L_x_4556:
[----:B------:R-:W-:-:S07]  /*30d0*/  IMAD.MOV.U32 R106, RZ, RZ, R114 ;  /* 0x000000ffff6a7224 */ /* 0x000fce00078e0072 */
.L_x_4557:
[----:B------:R-:W-:Y:S05]  /*30e0*/  BSYNC B2 ;  /* 0x0000000000027941 */ /* 0x000fea0003800000 */
.L_x_4555:
        /* <DEDUP_REMOVED lines=16> */
.L_x_4561:
[----:B------:R-:W-:Y:S05]  /*31f0*/  BSYNC B3 ;  /* 0x0000000000037941 */ /* 0x000fea0003800000 */
.L_x_4560:
        /* <DEDUP_REMOVED lines=44> */
.L_x_4559:
[----:B------:R-:W-:Y:S05]  /*34c0*/  BSYNC B2 ;  /* 0x0000000000027941 */ /* 0x000fea0003800000 */
.L_x_4558:
        /* <DEDUP_REMOVED lines=11> */
.L_x_4554:
[----:B------:R-:W-:Y:S05]  /*3580*/  BSYNC B1 ;  /* 0x0000000000017941 */ /* 0x000fea0003800000 */
.L_x_4552:
        /* <DEDUP_REMOVED lines=8> */
.L_x_4563:
        /* <DEDUP_REMOVED lines=12> */
.L_x_4566:
[----:B------:R-:W-:-:S07]  /*36d0*/  MOV R106, R114 ;  /* 0x00000072006a7202 */ /* 0x000fce0000000f00 */
.L_x_4567:
[----:B------:R-:W-:Y:S05]  /*36e0*/  BSYNC B2 ;  /* 0x0000000000027941 */ /* 0x000fea0003800000 */
.L_x_4565:
        /* <DEDUP_REMOVED lines=16> */
.L_x_4571:
[----:B------:R-:W-:Y:S05]  /*37f0*/  BSYNC B3 ;  /* 0x0000000000037941 */ /* 0x000fea0003800000 */
.L_x_4570:
        /* <DEDUP_REMOVED lines=44> */
.L_x_4569:
[----:B------:R-:W-:Y:S05]  /*3ac0*/  BSYNC B2 ;  /* 0x0000000000027941 */ /* 0x000fea0003800000 */
.L_x_4568:
        /* <DEDUP_REMOVED lines=11> */
.L_x_4564:
[----:B------:R-:W-:Y:S05]  /*3b80*/  BSYNC B1 ;  /* 0x0000000000017941 */ /* 0x000fea0003800000 */
.L_x_4562:
        /* <DEDUP_REMOVED lines=8> */
.L_x_4573:
        /* <DEDUP_REMOVED lines=12> */
.L_x_4576:
[----:B------:R-:W-:-:S07]  /*3cd0*/  IMAD.MOV.U32 R128, RZ, RZ, R114 ;  /* 0x000000ffff807224 */ /* 0x000fce00078e0072 */
.L_x_4577:
[----:B------:R-:W-:Y:S05]  /*3ce0*/  BSYNC B2 ;  /* 0x0000000000027941 */ /* 0x000fea0003800000 */
.L_x_4575:
        /* <DEDUP_REMOVED lines=16> */
.L_x_4581:
[----:B------:R-:W-:Y:S05]  /*3df0*/  BSYNC B3 ;  /* 0x0000000000037941 */ /* 0x000fea0003800000 */
.L_x_4580:
[----:B------:R-:W-:Y:S01]  /*3e00*/  LOP3.LUT R69, R69, R108, R111, 0x96, !PT ;  /* 0x0000006c45457212 */ /* 0x000fe200078e966f */
[----:B------:R-:W-:-:S04]  /*3e10*/  IMAD.HI.U32 R71, R57, -0x326172a9, RZ ;  /* 0xcd9e8d5739477827 */ /* 0x000fc800078e00ff */
[----:B------:R-:W-:Y:S01]  /*3e20*/  IMAD R70, R57, -0x326172a9, RZ ;  /* 0xcd9e8d5739467824 */ /* 0x000fe200078e02ff */
[----:B------:R-:W-:Y:S01]  /*3e30*/  LOP3.LUT R71, R71, R56, R110, 0x96, !PT ;  /* 0x0000003847477212 */ /* 0x000fe200078e966e */
[----:B------:R-:W-:-:S04]  /*3e40*/  IMAD.WIDE.U32 R68, R69, -0x326172a9, RZ ;  /* 0xcd9e8d5745447825 */ /* 0x000fc800078e00ff */
[----:B------:R-:W-:Y:S01]  /*3e50*/  IMAD.MOV.U32 R106, RZ, RZ, RZ ;  /* 0x000000ffff6a7224 */ /* 0x000fe200078e00ff */
        /* <DEDUP_REMOVED lines=38> */
.L_x_4579:
[----:B------:R-:W-:Y:S05]  /*40c0*/  BSYNC B2 ;  /* 0x0000000000027941 */ /* 0x000fea0003800000 */
.L_x_4578:
        /* <DEDUP_REMOVED lines=11> */
.L_x_4574:
[----:B------:R-:W-:Y:S05]  /*4180*/  BSYNC B1 ;  /* 0x0000000000017941 */ /* 0x000fea0003800000 */
.L_x_4572:
[----:B------:R-:W0:Y:S01]  /*4190*/  LDC.64 R132, c[0x0][0x238] ;  /* 0x00008e00ff847b82 */ /* 0x000e220000000a00 */
[----:B------:R-:W-:Y:S01]  /*41a0*/  F2FP.F16.F32.PACK_AB R71, R129, R127 ;  /* 0x0000007f8147723e */ /* 0x000fe200000000ff */
[----:B------:R-:W-:Y:S01]  /*41b0*/  BSSY B1, `(.L_x_4582) ;  /* 0x000001b000017945 */ /* 0x000fe20003800000 */
[----:B------:R-:W-:Y:S02]  /*41c0*/  F2FP.F16.F32.PACK_AB R70, R125, R123 ;  /* 0x0000007b7d46723e */ /* 0x000fe400000000ff */
[----:B------:R-:W-:Y:S02]  /*41d0*/  F2FP.F16.F32.PACK_AB R69, R121, R119 ;  /* 0x000000777945723e */ /* 0x000fe400000000ff */
[----:B------:R-:W-:Y:S01]  /*41e0*/  F2FP.F16.F32.PACK_AB R68, R117, R113 ;  /* 0x000000717544723e */ /* 0x000fe200000000ff */
        /* <DEDUP_REMOVED lines=23> */
.L_x_4583:
[----:B------:R-:W-:Y:S05]  /*4360*/  BSYNC B1 ;  /* 0x0000000000017941 */ /* 0x000fea0003800000 */
.L_x_4582:
[----:B------:R-:W-:Y:S01]  /*4370*/  IADD3 R183, R183, 0x100, RZ ;  /* 0x00000100b7b77810 */ /* 0x000fe20007ffe0ff */
[----:B------:R-:W-:-:S07]  /*4380*/  VIADD R181, R181, 0x100 ;  /* 0x00000100b5b57836 */ /* 0x000fce0000000000 */
.L_x_4501:
[----:B------:R-:W-:Y:S05]  /*4390*/  BSYNC B0 ;  /* 0x0000000000007941 */ /* 0x000fea0003800000 */
.L_x_4500:
        /* <DEDUP_REMOVED lines=18> */
[----:B-----5:R-:W-:Y:S01]  /*44c0*/  HADD2.F32 R131, -RZ, R64.H0_H0 ;  /* 0x20000040ff837230 */ /* 0x020fe20000004100 */
[----:B------:R-:W-:Y:S06]  /*44d0*/  BRA `(.L_x_4588) ;  /* 0x0000000400587947 */ /* 0x000fec0003800000 */
.L_x_4587:
        /* <DEDUP_REMOVED lines=12> */
.L_x_4590:
[----:B------:R-:W-:-:S07]  /*45a0*/  IMAD.MOV.U32 R131, RZ, RZ, R114 ;  /* 0x000000ffff837224 */ /* 0x000fce00078e0072 */
.L_x_4591:
[----:B------:R-:W-:Y:S05]  /*45b0*/  BSYNC B2 ;  /* 0x0000000000027941 */ /* 0x000fea0003800000 */
.L_x_4589:
        /* <DEDUP_REMOVED lines=16> */
.L_x_4595:
[----:B------:R-:W-:Y:S05]  /*46c0*/  BSYNC B3 ;  /* 0x0000000000037941 */ /* 0x000fea0003800000 */
.L_x_4594:
        /* <DEDUP_REMOVED lines=42> */
[----:B------:R-:W-:-:S10]  /*4970*/  LOP3.LUT R104, R69, R104, R101, 0x96, !PT ;  /* 0x0000006845687212 */ /* 0x000fd400078e9665 */
.L_x_4593:
[----:B------:R-:W-:Y:S05]  /*4980*/  BSYNC B2 ;  /* 0x0000000000027941 */ /* 0x000fea0003800000 */
.L_x_4592:
[----:B------:R-:W-:Y:S01]  /*4990*/  I2FP.F32.U32 R69, R131 ;  /* 0x0000008300457245 */ /* 0x000fe20000201000 */
[----:B-----5:R-:W-:Y:S02]  /*49a0*/  HADD2.F32 R71, -RZ, R60.H0_H0 ;  /* 0x2000003cff477230 */ /* 0x020fe40000004100 */
[----:B------:R-:W-:-:S03]  /*49b0*/  IMAD.MOV.U32 R70, RZ, RZ, 0x2f800000 ;  /* 0x2f800000ff467424 */ /* 0x000fc600078e00ff */
[----:B------:R-:W-:Y:S01]  /*49c0*/  FMUL.FTZ R71, R71, UR11 ;  /* 0x0000000b47477c20 */ /* 0x000fe20008410000 */
[----:B------:R-:W-:Y:S01]  /*49d0*/  FFMA.FTZ R69, R69, R70, 1.1641532182693481445e-10 ;  /* 0x2f00000045457423 */ /* 0x000fe20000010046 */
[----:B------:R-:W-:Y:S02]  /*49e0*/  @P1 HADD2.F32 R70, -RZ, R64.H0_H0 ;  /* 0x20000040ff461230 */ /* 0x000fe40000004100 */
[----:B------:R-:W-:Y:S02]  /*49f0*/  FMUL.FTZ R71, R71, UR10 ;  /* 0x0000000a47477c20 */ /* 0x000fe40008410000 */
[----:B------:R-:W-:-:S04]  /*4a00*/  FSETP.GTU.FTZ.AND P3, PT, R69, UR8, PT ;  /* 0x0000000845007c0b */ /* 0x000fc8000bf7c000 */
[----:B------:R-:W-:Y:S02]  /*4a10*/  FSEL R131, R71, RZ, !P3 ;  /* 0x000000ff47837208 */ /* 0x000fe40005800000 */
[----:B------:R-:W-:-:S03]  /*4a20*/  SEL R115, RZ, 0x1, P3 ;  /* 0x00000001ff737807 */ /* 0x000fc60001800000 */
[----:B------:R-:W-:-:S07]  /*4a30*/  @P1 FADD.FTZ R131, R70, R131 ;  /* 0x0000008346831221 */ /* 0x000fce0000010000 */
.L_x_4588:
[----:B------:R-:W-:Y:S05]  /*4a40*/  BSYNC B1 ;  /* 0x0000000000017941 */ /* 0x000fea0003800000 */
.L_x_4586:
        /* <DEDUP_REMOVED lines=8> */
.L_x_4597:
        /* <DEDUP_REMOVED lines=12> */
.L_x_4600:
[----:B------:R-:W-:-:S07]  /*4b90*/  IMAD.MOV.U32 R106, RZ, RZ, R114 ;  /* 0x000000ffff6a7224 */ /* 0x000fce00078e0072 */
.L_x_4601:
[----:B------:R-:W-:Y:S05]  /*4ba0*/  BSYNC B2 ;  /* 0x0000000000027941 */ /* 0x000fea0003800000 */
.L_x_4599:
        /* <DEDUP_REMOVED lines=16> */
.L_x_4605:
[----:B------:R-:W-:Y:S05]  /*4cb0*/  BSYNC B3 ;  /* 0x0000000000037941 */ /* 0x000fea0003800000 */
.L_x_4604:
        /* <DEDUP_REMOVED lines=44> */
.L_x_4603:
[----:B------:R-:W-:Y:S05]  /*4f80*/  BSYNC B2 ;  /* 0x0000000000027941 */ /* 0x000fea0003800000 */
.L_x_4602:
        /* <DEDUP_REMOVED lines=11> */
.L_x_4598:
[----:B------:R-:W-:Y:S05]  /*5040*/  BSYNC B1 ;  /* 0x0000000000017941 */ /* 0x000fea0003800000 */
.L_x_4596:
        /* <DEDUP_REMOVED lines=8> */
.L_x_4607:
        /* <DEDUP_REMOVED lines=12> */
.L_x_4610:
[----:B------:R-:W-:-:S07]  /*5190*/  MOV R106, R114 ;  /* 0x00000072006a7202 */ /* 0x000fce0000000f00 */
.L_x_4611:
[----:B------:R-:W-:Y:S05]  /*51a0*/  BSYNC B2 ;  /* 0x0000000000027941 */ /* 0x000fea0003800000 */
.L_x_4609:
        /* <DEDUP_REMOVED lines=16> */
.L_x_4615:
[----:B------:R-:W-:Y:S05]  /*52b0*/  BSYNC B3 ;  /* 0x0000000000037941 */ /* 0x000fea0003800000 */
.L_x_4614:
        /* <DEDUP_REMOVED lines=44> */
.L_x_4613:
[----:B------:R-:W-:Y:S05]  /*5580*/  BSYNC B2 ;  /* 0x0000000000027941 */ /* 0x000fea0003800000 */
.L_x_4612:
        /* <DEDUP_REMOVED lines=11> */
.L_x_4608:
[----:B------:R-:W-:Y:S05]  /*5640*/  BSYNC B1 ;  /* 0x0000000000017941 */ /* 0x000fea0003800000 */
.L_x_4606:
        /* <DEDUP_REMOVED lines=8> */
.L_x_4617:
        /* <DEDUP_REMOVED lines=12> */
.L_x_4620:
[----:B------:R-:W-:-:S07]  /*5790*/  IMAD.MOV.U32 R106, RZ, RZ, R114 ;  /* 0x000000ffff6a7224 */ /* 0x000fce00078e0072 */
.L_x_4621:
[----:B------:R-:W-:Y:S05]  /*57a0*/  BSYNC B2 ;  /* 0x0000000000027941 */ /* 0x000fea0003800000 */
.L_x_4619:
        /* <DEDUP_REMOVED lines=16> */
.L_x_4625:
[----:B------:R-:W-:Y:S05]  /*58b0*/  BSYNC B3 ;  /* 0x0000000000037941 */ /* 0x000fea0003800000 */
.L_x_4624:
        /* <DEDUP_REMOVED lines=43> */
[----:B------:R-:W-:-:S11]  /*5b70*/  HFMA2.MMA R69, -RZ, RZ, 0, 0 ;  /* 0x00000000ff457435 */ /* 0x000fd600000001ff */
.L_x_4623:
[----:B------:R-:W-:Y:S05]  /*5b80*/  BSYNC B2 ;  /* 0x0000000000027941 */ /* 0x000fea0003800000 */
.L_x_4622:
[----:B------:R-:W-:Y:S01]  /*5b90*/  I2FP.F32.U32 R68, R106 ;  /* 0x0000006a00447245 */ /* 0x000fe20000201000 */
[----:B-----5:R-:W-:Y:S01]  /*5ba0*/  HADD2.F32 R70, -RZ, R61.H1_H1 ;  /* 0x3000003dff467230 */ /* 0x020fe20000004100 */
[----:B------:R-:W-:-:S04]  /*5bb0*/  MOV R71, 0x2f800000 ;  /* 0x2f80000000477802 */ /* 0x000fc80000000f00 */
[----:B------:R-:W-:Y:S01]  /*5bc0*/  FMUL.FTZ R70, R70, UR11 ;  /* 0x0000000b46467c20 */ /* 0x000fe20008410000 */
[----:B------:R-:W-:-:S03]  /*5bd0*/  FFMA.FTZ R68, R68, R71, 1.1641532182693481445e-10 ;  /* 0x2f00000044447423 */ /* 0x000fc60000010047 */
[----:B------:R-:W-:Y:S02]  /*5be0*/  FMUL.FTZ R70, R70, UR10 ;  /* 0x0000000a46467c20 */ /* 0x000fe40008410000 */
[----:B------:R-:W-:Y:S01]  /*5bf0*/  FSETP.GTU.FTZ.AND P3, PT, R68, UR8, PT ;  /* 0x0000000844007c0b */ /* 0x000fe2000bf7c000 */
[----:B------:R-:W-:-:S03]  /*5c00*/  @P1 HADD2.F32 R68, -RZ, R65.H1_H1 ;  /* 0x30000041ff441230 */ /* 0x000fc60000004100 */
[----:B------:R-:W-:Y:S02]  /*5c10*/  FSEL R139, R70, RZ, !P3 ;  /* 0x000000ff468b7208 */ /* 0x000fe40005800000 */
[----:B------:R-:W-:-:S03]  /*5c20*/  SEL R120, RZ, 0x1, P3 ;  /* 0x00000001ff787807 */ /* 0x000fc60001800000 */
[----:B------:R-:W-:-:S07]  /*5c30*/  @P1 FADD.FTZ R139, R68, R139 ;  /* 0x0000008b448b1221 */ /* 0x000fce0000010000 */
.L_x_4618:
[----:B------:R-:W-:Y:S05]  /*5c40*/  BSYNC B1 ;  /* 0x0000000000017941 */ /* 0x000fea0003800000 */
.L_x_4616:
[----:B------:R-:W-:Y:S04]  /*5c50*/  BSSY B1, `(.L_x_4626) ;  /* 0x000005f000017945 */ /* 0x000fe80003800000 */
[----:B------:R-:W-:Y:S05]  /*5c60*/  @P2 BRA `(.L_x_4627) ;  /* 0x0000000000182947 */ /* 0x000fea0003800000 */
[----:B------:R-:W-:Y:S01]  /*5c70*/  IMAD.MOV.U32 R141, RZ, RZ, RZ ;  /* 0x000000ffff8d7224 */ /* 0x000fe200078e00ff */
[----:B------:R-:W-:Y:S01]  /*5c80*/  MOV R68, R69 ;  /* 0x0000004500447202 */ /* 0x000fe20000000f00 */
[----:B------:R-:W-:Y:S06]  /*5c90*/  @!P1 BRA `(.L_x_4628) ;  /* 0x0000000400689947 */ /* 0x000fec0003800000 */
[----:B------:R-:W-:Y:S01]  /*5ca0*/  MOV R68, R69 ;  /* 0x0000004500447202 */ /* 0x000fe20000000f00 */
[----:B-----5:R-:W-:Y:S01]  /*5cb0*/  HADD2.F32 R141, -RZ, R66.H0_H0 ;  /* 0x20000042ff8d7230 */ /* 0x020fe20000004100 */
[----:B------:R-:W-:Y:S06]  /*5cc0*/  BRA `(.L_x_4628) ;  /* 0x00000004005c7947 */ /* 0x000fec0003800000 */
.L_x_4627:
[C---:B------:R-:W-:Y:S01]  /*5cd0*/  ISETP.NE.AND P3, PT, R69.reuse, 0x1, PT ;  /* 0x000000014500780c */ /* 0x040fe20003f65270 */
[----:B------:R-:W-:Y:S01]  /*5ce0*/  BSSY B2, `(.L_x_4629) ;  /* 0x000000c000027945 */ /* 0x000fe20003800000 */
[----:B------:R-:W-:-:S11]  /*5cf0*/  VIADD R68, R69, 0x1 ;  /* 0x0000000145447836 */ /* 0x000fd60000000000 */
        /* <DEDUP_REMOVED lines=9> */
.L_x_4630:
[----:B------:R-:W-:-:S07]  /*5d90*/  MOV R106, R114 ;  /* 0x00000072006a7202 */ /* 0x000fce0000000f00 */
.L_x_4631:
[----:B------:R-:W-:Y:S05]  /*5da0*/  BSYNC B2 ;  /* 0x0000000000027941 */ /* 0x000fea0003800000 */
.L_x_4629:
        /* <DEDUP_REMOVED lines=16> */
.L_x_4635:
[----:B------:R-:W-:Y:S05]  /*5eb0*/  BSYNC B3 ;  /* 0x0000000000037941 */ /* 0x000fea0003800000 */
.L_x_4634:
        /* <DEDUP_REMOVED lines=42> */
[----:B------:R-:W-:Y:S01]  /*6160*/  HFMA2.MMA R68, -RZ, RZ, 0, 0 ;  /* 0x00000000ff447435 */ /* 0x000fe200000001ff */
[----:B------:R-:W-:-:S10]  /*6170*/  LOP3.LUT R104, R69, R104, R101, 0x96, !PT ;  /* 0x0000006845687212 */ /* 0x000fd400078e9665 */
.L_x_4633:
[----:B------:R-:W-:Y:S05]  /*6180*/  BSYNC B2 ;  /* 0x0000000000027941 */ /* 0x000fea0003800000 */
.L_x_4632:
        /* <DEDUP_REMOVED lines=11> */
.L_x_4628:
[----:B------:R-:W-:Y:S05]  /*6240*/  BSYNC B1 ;  /* 0x0000000000017941 */ /* 0x000fea0003800000 */
.L_x_4626:
[----:B------:R-:W-:Y:S04]  /*6250*/  BSSY B1, `(.L_x_4636) ;  /* 0x000005f000017945 */ /* 0x000fe80003800000 */
[----:B------:R-:W-:Y:S05]  /*6260*/  @P2 BRA `(.L_x_4637) ;  /* 0x0000000000182947 */ /* 0x000fea0003800000 */
[----:B------:R-:W-:Y:S02]  /*6270*/  MOV R143, RZ ;  /* 0x000000ff008f7202 */ /* 0x000fe40000000f00 */
[----:B------:R-:W-:Y:S01]  /*6280*/  MOV R69, R68 ;  /* 0x0000004400457202 */ /* 0x000fe20000000f00 */
[----:B------:R-:W-:Y:S06]  /*6290*/  @!P1 BRA `(.L_x_4638) ;  /* 0x0000000400689947 */ /* 0x000fec0003800000 */
[----:B------:R-:W-:Y:S02]  /*62a0*/  IMAD.MOV.U32 R69, RZ, RZ, R68 ;  /* 0x000000ffff457224 */ /* 0x000fe400078e0044 */
[----:B-----5:R-:W-:Y:S01]  /*62b0*/  HADD2.F32 R143, -RZ, R66.H1_H1 ;  /* 0x30000042ff8f7230 */ /* 0x020fe20000004100 */
[----:B------:R-:W-:Y:S06]  /*62c0*/  BRA `(.L_x_4638) ;  /* 0x00000004005c7947 */ /* 0x000fec0003800000 */
.L_x_4637:
[C---:B------:R-:W-:Y:S01]  /*62d0*/  ISETP.NE.AND P3, PT, R68.reuse, 0x1, PT ;  /* 0x000000014400780c */ /* 0x040fe20003f65270 */
[----:B------:R-:W-:Y:S01]  /*62e0*/  BSSY B2, `(.L_x_4639) ;  /* 0x000000c000027945 */ /* 0x000fe20003800000 */
[----:B------:R-:W-:-:S11]  /*62f0*/  IADD3 R69, R68, 0x1, RZ ;  /* 0x0000000144457810 */ /* 0x000fd60007ffe0ff */
        /* <DEDUP_REMOVED lines=9> */
.L_x_4640:
[----:B------:R-:W-:-:S07]  /*6390*/  MOV R106, R114 ;  /* 0x00000072006a7202 */ /* 0x000fce0000000f00 */
.L_x_4641:
[----:B------:R-:W-:Y:S05]  /*63a0*/  BSYNC B2 ;  /* 0x0000000000027941 */ /* 0x000fea0003800000 */
.L_x_4639:
        /* <DEDUP_REMOVED lines=16> */
.L_x_4645:
[----:B------:R-:W-:Y:S05]  /*64b0*/  BSYNC B3 ;  /* 0x0000000000037941 */ /* 0x000fea0003800000 */
.L_x_4644:
        /* <DEDUP_REMOVED lines=40> */
[----:B------:R-:W-:-:S05]  /*6740*/  IMAD.WIDE.U32 R68, R71, -0x2daee0ad, RZ ;  /* 0xd2511f5347447825 */ /* 0x000fca00078e00ff */
[----:B------:R-:W-:Y:S01]  /*6750*/  LOP3.LUT R104, R69, R104, R101, 0x96, !PT ;  /* 0x0000006845687212 */ /* 0x000fe200078e9665 */
[----:B------:R-:W-:Y:S01]  /*6760*/  IMAD.MOV.U32 R69, RZ, RZ, RZ ;  /* 0x000000ffff457224 */ /* 0x000fe200078e00ff */
[----:B------:R-:W-:-:S07]  /*6770*/  MOV R112, R68 ;  /* 0x0000004400707202 */ /* 0x000fce0000000f00 */
.L_x_4643:
[----:B------:R-:W-:Y:S05]  /*6780*/  BSYNC B2 ;  /* 0x0000000000027941 */ /* 0x000fea0003800000 */
.L_x_4642:
        /* <DEDUP_REMOVED lines=11> */
.L_x_4638:
[----:B------:R-:W-:Y:S05]  /*6840*/  BSYNC B1 ;  /* 0x0000000000017941 */ /* 0x000fea0003800000 */
.L_x_4636:
[----:B------:R-:W-:Y:S04]  /*6850*/  BSSY B1, `(.L_x_4646) ;  /* 0x000005f000017945 */ /* 0x000fe80003800000 */
[----:B------:R-:W-:Y:S05]  /*6860*/  @P2 BRA `(.L_x_4647) ;  /* 0x0000000000182947 */ /* 0x000fea0003800000 */
[----:B------:R-:W-:Y:S01]  /*6870*/  MOV R145, RZ ;  /* 0x000000ff00917202 */ /* 0x000fe20000000f00 */
[----:B------:R-:W-:Y:S01]  /*6880*/  IMAD.MOV.U32 R68, RZ, RZ, R69 ;  /* 0x000000ffff447224 */ /* 0x000fe200078e0045 */
[----:B------:R-:W-:Y:S06]  /*6890*/  @!P1 BRA `(.L_x_4648) ;  /* 0x0000000400689947 */ /* 0x000fec0003800000 */
[----:B------:R-:W-:Y:S01]  /*68a0*/  MOV R68, R69 ;  /* 0x0000004500447202 */ /* 0x000fe20000000f00 */
[----:B-----5:R-:W-:Y:S01]  /*68b0*/  HADD2.F32 R145, -RZ, R67.H0_H0 ;  /* 0x20000043ff917230 */ /* 0x020fe20000004100 */
[----:B------:R-:W-:Y:S06]  /*68c0*/  BRA `(.L_x_4648) ;  /* 0x00000004005c7947 */ /* 0x000fec0003800000 */
.L_x_4647:
        /* <DEDUP_REMOVED lines=12> */
.L_x_4650:
[----:B------:R-:W-:-:S07]  /*6990*/  IMAD.MOV.U32 R106, RZ, RZ, R114 ;  /* 0x000000ffff6a7224 */ /* 0x000fce00078e0072 */
.L_x_4651:
[----:B------:R-:W-:Y:S05]  /*69a0*/  BSYNC B2 ;  /* 0x0000000000027941 */ /* 0x000fea0003800000 */
.L_x_4649:
        /* <DEDUP_REMOVED lines=16> */
.L_x_4655:
[----:B------:R-:W-:Y:S05]  /*6ab0*/  BSYNC B3 ;  /* 0x0000000000037941 */ /* 0x000fea0003800000 */
.L_x_4654:
        /* <DEDUP_REMOVED lines=44> */
.L_x_4653:
[----:B------:R-:W-:Y:S05]  /*6d80*/  BSYNC B2 ;  /* 0x0000000000027941 */ /* 0x000fea0003800000 */
.L_x_4652:
[----:B------:R-:W-:Y:S01]  /*6d90*/  I2FP.F32.U32 R69, R106 ;  /* 0x0000006a00457245 */ /* 0x000fe20000201000 */
[----:B-----5:R-:W-:Y:S01]  /*6da0*/  HADD2.F32 R71, -RZ, R63.H0_H0 ;  /* 0x2000003fff477230 */ /* 0x020fe20000004100 */
[----:B------:R-:W-:-:S04]  /*6db0*/  MOV R70, 0x2f800000 ;  /* 0x2f80000000467802 */ /* 0x000fc80000000f00 */
        /* <DEDUP_REMOVED lines=8> */
.L_x_4648:
[----:B------:R-:W-:Y:S05]  /*6e40*/  BSYNC B1 ;  /* 0x0000000000017941 */ /* 0x000fea0003800000 */
.L_x_4646:
[----:B------:R-:W-:Y:S04]  /*6e50*/  BSSY B1, `(.L_x_4656) ;  /* 0x000005f000017945 */ /* 0x000fe80003800000 */
[----:B------:R-:W-:Y:S05]  /*6e60*/  @P2 BRA `(.L_x_4657) ;  /* 0x0000000000182947 */ /* 0x000fea0003800000 */
[----:B------:R-:W-:Y:S01]  /*6e70*/  IMAD.MOV.U32 R147, RZ, RZ, RZ ;  /* 0x000000ffff937224 */ /* 0x000fe200078e00ff */
[----:B------:R-:W-:Y:S01]  /*6e80*/  MOV R106, R68 ;  /* 0x00000044006a7202 */ /* 0x000fe20000000f00 */
[----:B------:R-:W-:Y:S06]  /*6e90*/  @!P1 BRA `(.L_x_4658) ;  /* 0x0000000400689947 */ /* 0x000fec0003800000 */
[----:B------:R-:W-:Y:S01]  /*6ea0*/  MOV R106, R68 ;  /* 0x00000044006a7202 */ /* 0x000fe20000000f00 */
[----:B-----5:R-:W-:Y:S01]  /*6eb0*/  HADD2.F32 R147, -RZ, R67.H1_H1 ;  /* 0x30000043ff937230 */ /* 0x020fe20000004100 */
[----:B------:R-:W-:Y:S06]  /*6ec0*/  BRA `(.L_x_4658) ;  /* 0x00000004005c7947 */ /* 0x000fec0003800000 */
.L_x_4657:
        /* <DEDUP_REMOVED lines=12> */
.L_x_4660:
[----:B------:R-:W-:-:S07]  /*6f90*/  MOV R128, R114 ;  /* 0x0000007200807202 */ /* 0x000fce0000000f00 */
.L_x_4661:
[----:B------:R-:W-:Y:S05]  /*6fa0*/  BSYNC B2 ;  /* 0x0000000000027941 */ /* 0x000fea0003800000 */
.L_x_4659:
        /* <DEDUP_REMOVED lines=16> */
.L_x_4665:
[----:B------:R-:W-:Y:S05]  /*70b0*/  BSYNC B3 ;  /* 0x0000000000037941 */ /* 0x000fea0003800000 */
.L_x_4664:
[----:B------:R-:W-:Y:S01]  /*70c0*/  LOP3.LUT R69, R69, R108, R111, 0x96, !PT ;  /* 0x0000006c45457212 */ /* 0x000fe200078e966f */
[----:B------:R-:W-:Y:S01]  /*70d0*/  IMAD.HI.U32 R71, R57, -0x326172a9, RZ ;  /* 0xcd9e8d5739477827 */ /* 0x000fe200078e00ff */
[----:B------:R-:W-:-:S03]  /*70e0*/  HFMA2.MMA R106, -RZ, RZ, 0, 0 ;  /* 0x00000000ff6a7435 */ /* 0x000fc600000001ff */
        /* <DEDUP_REMOVED lines=41> */
.L_x_4663:
[----:B------:R-:W-:Y:S05]  /*7380*/  BSYNC B2 ;  /* 0x0000000000027941 */ /* 0x000fea0003800000 */
.L_x_4662:
[----:B------:R-:W-:Y:S01]  /*7390*/  I2FP.F32.U32 R68, R128 ;  /* 0x0000008000447245 */ /* 0x000fe20000201000 */
[----:B-----5:R-:W-:Y:S02]  /*73a0*/  HADD2.F32 R70, -RZ, R63.H1_H1 ;  /* 0x3000003fff467230 */ /* 0x020fe40000004100 */
[----:B------:R-:W-:-:S03]  /*73b0*/  IMAD.MOV.U32 R69, RZ, RZ, 0x2f800000 ;  /* 0x2f800000ff457424 */ /* 0x000fc600078e00ff */
        /* <DEDUP_REMOVED lines=8> */
.L_x_4658:
[----:B------:R-:W-:Y:S05]  /*7440*/  BSYNC B1 ;  /* 0x0000000000017941 */ /* 0x000fea0003800000 */
.L_x_4656:
        /* <DEDUP_REMOVED lines=9> */
[----:B0-----:R-:W-:Y:S02]  /*74e0*/  SHF.L.U32 R68, R126, 0x10, RZ ;  /* 0x000000107e447819 */ /* 0x001fe400000006ff */
        /* <DEDUP_REMOVED lines=19> */
.L_x_4667:
[----:B------:R-:W-:Y:S05]  /*7620*/  BSYNC B1 ;  /* 0x0000000000017941 */ /* 0x000fea0003800000 */
.L_x_4666:
[----:B------:R-:W-:Y:S01]  /*7630*/  IADD3 R183, R183, 0x100, RZ ;  /* 0x00000100b7b77810 */ /* 0x000fe20007ffe0ff */
[----:B------:R-:W-:-:S07]  /*7640*/  VIADD R181, R181, 0x100 ;  /* 0x00000100b5b57836 */ /* 0x000fce0000000000 */
.L_x_4585:
[----:B------:R-:W-:Y:S05]  /*7650*/  BSYNC B0 ;  /* 0x0000000000007941 */ /* 0x000fea0003800000 */
.L_x_4584:
        /* <DEDUP_REMOVED lines=14> */
[----:B------:R-:W-:Y:S02]  /*7740*/  MOV R149, RZ ;  /* 0x000000ff00957202 */ /* 0x000fe40000000f00 */
[----:B------:R-:W-:Y:S01]  /*7750*/  MOV R68, R106 ;  /* 0x0000006a00447202 */ /* 0x000fe20000000f00 */
[----:B------:R-:W-:Y:S06]  /*7760*/  @!P1 BRA `(.L_x_4672) ;  /* 0x0000000400649947 */ /* 0x000fec0003800000 */
[----:B------:R-:W-:Y:S02]  /*7770*/  IMAD.MOV.U32 R68, RZ, RZ, R106 ;  /* 0x000000ffff447224 */ /* 0x000fe400078e006a */
[----:B-----5:R-:W-:Y:S01]  /*7780*/  HADD2.F32 R149, -RZ, R64.H0_H0 ;  /* 0x20000040ff957230 */ /* 0x020fe20000004100 */
[----:B------:R-:W-:Y:S06]  /*7790*/  BRA `(.L_x_4672) ;  /* 0x0000000400587947 */ /* 0x000fec0003800000 */
.L_x_4671:
        /* <DEDUP_REMOVED lines=12> */
.L_x_4674:
[----:B------:R-:W-:-:S07]  /*7860*/  MOV R132, R114 ;  /* 0x0000007200847202 */ /* 0x000fce0000000f00 */
.L_x_4675:
[----:B------:R-:W-:Y:S05]  /*7870*/  BSYNC B2 ;  /* 0x0000000000027941 */ /* 0x000fea0003800000 */
.L_x_4673:
        /* <DEDUP_REMOVED lines=16> */
.L_x_4679:
[----:B------:R-:W-:Y:S05]  /*7980*/  BSYNC B3 ;  /* 0x0000000000037941 */ /* 0x000fea0003800000 */
.L_x_4678:
        /* <DEDUP_REMOVED lines=41> */
[----:B------:R-:W-:Y:S01]  /*7c20*/  HFMA2.MMA R68, -RZ, RZ, 0, 0 ;  /* 0x00000000ff447435 */ /* 0x000fe200000001ff */
[----:B------:R-:W-:-:S10]  /*7c30*/  LOP3.LUT R104, R69, R104, R101, 0x96, !PT ;  /* 0x0000006845687212 */ /* 0x000fd400078e9665 */
.L_x_4677:
[----:B------:R-:W-:Y:S05]  /*7c40*/  BSYNC B2 ;  /* 0x0000000000027941 */ /* 0x000fea0003800000 */
.L_x_4676:
        /* <DEDUP_REMOVED lines=11> */
.L_x_4672:
[----:B------:R-:W-:Y:S05]  /*7d00*/  BSYNC B1 ;  /* 0x0000000000017941 */ /* 0x000fea0003800000 */
.L_x_4670:
        /* <DEDUP_REMOVED lines=8> */
.L_x_4681:
        /* <DEDUP_REMOVED lines=12> */
.L_x_4684:
[----:B------:R-:W-:-:S07]  /*7e50*/  MOV R106, R114 ;  /* 0x00000072006a7202 */ /* 0x000fce0000000f00 */
.L_x_4685:
[----:B------:R-:W-:Y:S05]  /*7e60*/  BSYNC B2 ;  /* 0x0000000000027941 */ /* 0x000fea0003800000 */
.L_x_4683:
        /* <DEDUP_REMOVED lines=16> */
.L_x_4689:
[----:B------:R-:W-:Y:S05]  /*7f70*/  BSYNC B3 ;  /* 0x0000000000037941 */ /* 0x000fea0003800000 */
.L_x_4688:
        /* <DEDUP_REMOVED lines=41> */
[----:B------:R-:W-:Y:S01]  /*8210*/  LOP3.LUT R104, R69, R104, R101, 0x96, !PT ;  /* 0x0000006845687212 */ /* 0x000fe200078e9665 */
[----:B------:R-:W-:Y:S01]  /*8220*/  IMAD.MOV.U32 R69, RZ, RZ, RZ ;  /* 0x000000ffff457224 */ /* 0x000fe200078e00ff */
[----:B------:R-:W-:-:S07]  /*8230*/  MOV R112, R68 ;  /* 0x0000004400707202 */ /* 0x000fce0000000f00 */
.L_x_4687:
[----:B------:R-:W-:Y:S05]  /*8240*/  BSYNC B2 ;  /* 0x0000000000027941 */ /* 0x000fea0003800000 */
.L_x_4686:
        /* <DEDUP_REMOVED lines=11> */
.L_x_4682:
[----:B------:R-:W-:Y:S05]  /*8300*/  BSYNC B1 ;  /* 0x0000000000017941 */ /* 0x000fea0003800000 */
.L_x_4680:
        /* <DEDUP_REMOVED lines=8> */
.L_x_4691:
        /* <DEDUP_REMOVED lines=12> */
.L_x_4694:
[----:B------:R-:W-:-:S07]  /*8450*/  IMAD.MOV.U32 R106, RZ, RZ, R114 ;  /* 0x000000ffff6a7224 */ /* 0x000fce00078e0072 */
.L_x_4695:
[----:B------:R-:W-:Y:S05]  /*8460*/  BSYNC B2 ;  /* 0x0000000000027941 */ /* 0x000fea0003800000 */
.L_x_4693:
        /* <DEDUP_REMOVED lines=16> */
.L_x_4699:
[----:B------:R-:W-:Y:S05]  /*8570*/  BSYNC B3 ;  /* 0x0000000000037941 */ /* 0x000fea0003800000 */
.L_x_4698:
        /* <DEDUP_REMOVED lines=44> */
.L_x_4697:
[----:B------:R-:W-:Y:S05]  /*8840*/  BSYNC B2 ;  /* 0x0000000000027941 */ /* 0x000fea0003800000 */
.L_x_4696:
        /* <DEDUP_REMOVED lines=11> */
.L_x_4692:
[----:B------:R-:W-:Y:S05]  /*8900*/  BSYNC B1 ;  /* 0x0000000000017941 */ /* 0x000fea0003800000 */
.L_x_4690:
        /* <DEDUP_REMOVED lines=8> */
.L_x_4701:
        /* <DEDUP_REMOVED lines=12> */
.L_x_4704:
[----:B------:R-:W-:-:S07]  /*8a50*/  MOV R106, R114 ;  /* 0x00000072006a7202 */ /* 0x000fce0000000f00 */
.L_x_4705:
[----:B------:R-:W-:Y:S05]  /*8a60*/  BSYNC B2 ;  /* 0x0000000000027941 */ /* 0x000fea0003800000 */
.L_x_4703:
        /* <DEDUP_REMOVED lines=16> */
.L_x_4709:
[----:B------:R-:W-:Y:S05]  /*8b70*/  BSYNC B3 ;  /* 0x0000000000037941 */ /* 0x000fea0003800000 */
.L_x_4708:
        /* <DEDUP_REMOVED lines=42> */
[----:B------:R-:W-:Y:S01]  /*8e20*/  HFMA2.MMA R69, -RZ, RZ, 0, 0 ;  /* 0x00000000ff457435 */ /* 0x000fe200000001ff */
[----:B------:R-:W-:-:S10]  /*8e30*/  MOV R112, R68 ;  /* 0x0000004400707202 */ /* 0x000fd40000000f00 */
.L_x_4707:
[----:B------:R-:W-:Y:S05]  /*8e40*/  BSYNC B2 ;  /* 0x0000000000027941 */ /* 0x000fea0003800000 */
.L_x_4706:
        /* <DEDUP_REMOVED lines=11> */
.L_x_4702:
[----:B------:R-:W-:Y:S05]  /*8f00*/  BSYNC B1 ;  /* 0x0000000000017941 */ /* 0x000fea0003800000 */
.L_x_4700:
[----:B------:R-:W-:Y:S04]  /*8f10*/  BSSY B1, `(.L_x_4710) ;  /* 0x000005f000017945 */ /* 0x000fe80003800000 */
[----:B------:R-:W-:Y:S05]  /*8f20*/  @P2 BRA `(.L_x_4711) ;  /* 0x0000000000182947 */ /* 0x000fea0003800000 */
[----:B------:R-:W-:Y:S02]  /*8f30*/  MOV R157, RZ ;  /* 0x000000ff009d7202 */ /* 0x000fe40000000f00 */
[----:B------:R-:W-:Y:S01]  /*8f40*/  MOV R68, R69 ;  /* 0x0000004500447202 */ /* 0x000fe20000000f00 */
[----:B------:R-:W-:Y:S06]  /*8f50*/  @!P1 BRA `(.L_x_4712) ;  /* 0x0000000400689947 */ /* 0x000fec0003800000 */
[----:B------:R-:W-:Y:S02]  /*8f60*/  IMAD.MOV.U32 R68, RZ, RZ, R69 ;  /* 0x000000ffff447224 */ /* 0x000fe400078e0045 */
[----:B-----5:R-:W-:Y:S01]  /*8f70*/  HADD2.F32 R157, -RZ, R66.H0_H0 ;  /* 0x20000042ff9d7230 */ /* 0x020fe20000004100 */
[----:B------:R-:W-:Y:S06]  /*8f80*/  BRA `(.L_x_4712) ;  /* 0x00000004005c7947 */ /* 0x000fec0003800000 */
.L_x_4711:
        /* <DEDUP_REMOVED lines=12> */
.L_x_4714:
[----:B------:R-:W-:-:S07]  /*9050*/  MOV R106, R114 ;  /* 0x00000072006a7202 */ /* 0x000fce0000000f00 */
.L_x_4715:
[----:B------:R-:W-:Y:S05]  /*9060*/  BSYNC B2 ;  /* 0x0000000000027941 */ /* 0x000fea0003800000 */
.L_x_4713:
        /* <DEDUP_REMOVED lines=16> */
.L_x_4719:
[----:B------:R-:W-:Y:S05]  /*9170*/  BSYNC B3 ;  /* 0x0000000000037941 */ /* 0x000fea0003800000 */
.L_x_4718:
        /* <DEDUP_REMOVED lines=40> */
[----:B------:R-:W-:-:S03]  /*9400*/  IMAD.WIDE.U32 R68, R71, -0x2daee0ad, RZ ;  /* 0xd2511f5347447825 */ /* 0x000fc600078e00ff */
[----:B------:R-:W-:Y:S01]  /*9410*/  MOV R112, R68 ;  /* 0x0000004400707202 */ /* 0x000fe20000000f00 */
[----:B------:R-:W-:Y:S01]  /*9420*/  IMAD.MOV.U32 R68, RZ, RZ, RZ ;  /* 0x000000ffff447224 */ /* 0x000fe200078e00ff */
[----:B------:R-:W-:-:S07]  /*9430*/  LOP3.LUT R104, R69, R104, R101, 0x96, !PT ;  /* 0x0000006845687212 */ /* 0x000fce00078e9665 */
.L_x_4717:
[----:B------:R-:W-:Y:S05]  /*9440*/  BSYNC B2 ;  /* 0x0000000000027941 */ /* 0x000fea0003800000 */
.L_x_4716:
[----:B------:R-:W-:Y:S01]  /*9450*/  HFMA2.MMA R70, -RZ, RZ, 0.1171875, 0 ;  /* 0x2f800000ff467435 */ /* 0x000fe200000001ff */
[----:B------:R-:W-:Y:S01]  /*9460*/  I2FP.F32.U32 R69, R106 ;  /* 0x0000006a00457245 */ /* 0x000fe20000201000 */
[----:B-----5:R-:W-:-:S05]  /*9470*/  HADD2.F32 R71, -RZ, R62.H0_H0 ;  /* 0x2000003eff477230 */ /* 0x020fca0000004100 */
[----:B------:R-:W-:-:S03]  /*9480*/  FMUL.FTZ R71, R71, UR11 ;  /* 0x0000000b47477c20 */ /* 0x000fc60008410000 */
[----:B------:R-:W-:Y:S01]  /*9490*/  FFMA.FTZ R69, R69, R70, 1.1641532182693481445e-10 ;  /* 0x2f00000045457423 */ /* 0x000fe20000010046 */
[----:B------:R-:W-:Y:S01]  /*94a0*/  FMUL.FTZ R71, R71, UR10 ;  /* 0x0000000a47477c20 */ /* 0x000fe20008410000 */
[----:B------:R-:W-:-:S03]  /*94b0*/  @P1 HADD2.F32 R70, -RZ, R66.H0_H0 ;  /* 0x20000042ff461230 */ /* 0x000fc60000004100 */
[----:B------:R-:W-:-:S04]  /*94c0*/  FSETP.GTU.FTZ.AND P3, PT, R69, UR8, PT ;  /* 0x0000000845007c0b */ /* 0x000fc8000bf7c000 */
[----:B------:R-:W-:Y:S02]  /*94d0*/  FSEL R157, R71, RZ, !P3 ;  /* 0x000000ff479d7208 */ /* 0x000fe40005800000 */
[----:B------:R-:W-:-:S03]  /*94e0*/  SEL R122, RZ, 0x1, P3 ;  /* 0x00000001ff7a7807 */ /* 0x000fc60001800000 */
[----:B------:R-:W-:-:S07]  /*94f0*/  @P1 FADD.FTZ R157, R70, R157 ;  /* 0x0000009d469d1221 */ /* 0x000fce0000010000 */
.L_x_4712:
[----:B------:R-:W-:Y:S05]  /*9500*/  BSYNC B1 ;  /* 0x0000000000017941 */ /* 0x000fea0003800000 */
.L_x_4710:
        /* <DEDUP_REMOVED lines=8> */
.L_x_4721:
        /* <DEDUP_REMOVED lines=12> */
.L_x_4724:
[----:B------:R-:W-:-:S07]  /*9650*/  IMAD.MOV.U32 R106, RZ, RZ, R114 ;  /* 0x000000ffff6a7224 */ /* 0x000fce00078e0072 */
.L_x_4725:
[----:B------:R-:W-:Y:S05]  /*9660*/  BSYNC B2 ;  /* 0x0000000000027941 */ /* 0x000fea0003800000 */
.L_x_4723:
        /* <DEDUP_REMOVED lines=16> */
.L_x_4729:
[----:B------:R-:W-:Y:S05]  /*9770*/  BSYNC B3 ;  /* 0x0000000000037941 */ /* 0x000fea0003800000 */
.L_x_4728:
        /* <DEDUP_REMOVED lines=43> */
[----:B------:R-:W-:-:S11]  /*9a30*/  HFMA2.MMA R69, -RZ, RZ, 0, 0 ;  /* 0x00000000ff457435 */ /* 0x000fd600000001ff */
.L_x_4727:
[----:B------:R-:W-:Y:S05]  /*9a40*/  BSYNC B2 ;  /* 0x0000000000027941 */ /* 0x000fea0003800000 */
.L_x_4726:
        /* <DEDUP_REMOVED lines=11> */
.L_x_4722:
[----:B------:R-:W-:Y:S05]  /*9b00*/  BSYNC B1 ;  /* 0x0000000000017941 */ /* 0x000fea0003800000 */
.L_x_4720:
        /* <DEDUP_REMOVED lines=8> */
.L_x_4731:
        /* <DEDUP_REMOVED lines=12> */
.L_x_4734:
[----:B------:R-:W-:-:S07]  /*9c50*/  MOV R106, R114 ;  /* 0x00000072006a7202 */ /* 0x000fce0000000f00 */
.L_x_4735:
[----:B------:R-:W-:Y:S05]  /*9c60*/  BSYNC B2 ;  /* 0x0000000000027941 */ /* 0x000fea0003800000 */
.L_x_4733:
        /* <DEDUP_REMOVED lines=16> */
.L_x_4739:
[----:B------:R-:W-:Y:S05]  /*9d70*/  BSYNC B3 ;  /* 0x0000000000037941 */ /* 0x000fea0003800000 */
.L_x_4738:
        /* <DEDUP_REMOVED lines=44> */
.L_x_4737:
[----:B------:R-:W-:Y:S05]  /*a040*/  BSYNC B2 ;  /* 0x0000000000027941 */ /* 0x000fea0003800000 */
.L_x_4736:
        /* <DEDUP_REMOVED lines=11> */
.L_x_4732:
[----:B------:R-:W-:Y:S05]  /*a100*/  BSYNC B1 ;  /* 0x0000000000017941 */ /* 0x000fea0003800000 */
.L_x_4730:
        /* <DEDUP_REMOVED lines=8> */
.L_x_4741:
        /* <DEDUP_REMOVED lines=12> */
.L_x_4744:
[----:B------:R-:W-:-:S07]  /*a250*/  MOV R128, R114 ;  /* 0x0000007200807202 */ /* 0x000fce0000000f00 */
.L_x_4745:
[----:B------:R-:W-:Y:S05]  /*a260*/  BSYNC B2 ;  /* 0x0000000000027941 */ /* 0x000fea0003800000 */
.L_x_4743:
        /* <DEDUP_REMOVED lines=16> */
.L_x_4749:
[----:B------:R-:W-:Y:S05]  /*a370*/  BSYNC B3 ;  /* 0x0000000000037941 */ /* 0x000fea0003800000 */
.L_x_4748:
        /* <DEDUP_REMOVED lines=42> */
[----:B------:R-:W-:Y:S02]  /*a620*/  LOP3.LUT R104, R69, R104, R101, 0x96, !PT ;  /* 0x0000006845687212 */ /* 0x000fe400078e9665 */
[----:B------:R-:W-:-:S07]  /*a630*/  MOV R112, R68 ;  /* 0x0000004400707202 */ /* 0x000fce0000000f00 */
.L_x_4747:
[----:B------:R-:W-:Y:S05]  /*a640*/  BSYNC B2 ;  /* 0x0000000000027941 */ /* 0x000fea0003800000 */
.L_x_4746:
        /* <DEDUP_REMOVED lines=11> */
.L_x_4742:
[----:B------:R-:W-:Y:S05]  /*a700*/  BSYNC B1 ;  /* 0x0000000000017941 */ /* 0x000fea0003800000 */
.L_x_4740:
        /* <DEDUP_REMOVED lines=29> */
.L_x_4751:
[----:B------:R-:W-:Y:S05]  /*a8e0*/  BSYNC B1 ;  /* 0x0000000000017941 */ /* 0x000fea0003800000 */
.L_x_4750:
[----:B------:R-:W-:Y:S01]  /*a8f0*/  VIADD R183, R183, 0x100 ;  /* 0x00000100b7b77836 */ /* 0x000fe20000000000 */
[----:B------:R-:W-:-:S07]  /*a900*/  IADD3 R181, R181, 0x100, RZ ;  /* 0x00000100b5b57810 */ /* 0x000fce0007ffe0ff */
.L_x_4669:
[----:B------:R-:W-:Y:S05]  /*a910*/  BSYNC B0 ;  /* 0x0000000000007941 */ /* 0x000fea0003800000 */
.L_x_4668:
        /* <DEDUP_REMOVED lines=19> */
.L_x_4755:
        /* <DEDUP_REMOVED lines=12> */
.L_x_4758:
[----:B------:R-:W-:-:S07]  /*ab10*/  IMAD.MOV.U32 R132, RZ, RZ, R114 ;  /* 0x000000ffff847224 */ /* 0x000fce00078e0072 */
.L_x_4759:
[----:B------:R-:W-:Y:S05]  /*ab20*/  BSYNC B2 ;  /* 0x0000000000027941 */ /* 0x000fea0003800000 */
.L_x_4757:
        /* <DEDUP_REMOVED lines=16> */
.L_x_4763:
[----:B------:R-:W-:Y:S05]  /*ac30*/  BSYNC B3 ;  /* 0x0000000000037941 */ /* 0x000fea0003800000 */
.L_x_4762:
        /* <DEDUP_REMOVED lines=43> */
.L_x_4761:
[----:B------:R-:W-:Y:S05]  /*aef0*/  BSYNC B2 ;  /* 0x0000000000027941 */ /* 0x000fea0003800000 */
.L_x_4760:
        /* <DEDUP_REMOVED lines=11> */
.L_x_4756:
[----:B------:R-:W-:Y:S05]  /*afb0*/  BSYNC B1 ;  /* 0x0000000000017941 */ /* 0x000fea0003800000 */
.L_x_4754:
        /* <DEDUP_REMOVED lines=8> */
.L_x_4765:
        /* <DEDUP_REMOVED lines=12> */
.L_x_4768:
[----:B------:R-:W-:-:S07]  /*b100*/  IMAD.MOV.U32 R106, RZ, RZ, R114 ;  /* 0x000000ffff6a7224 */ /* 0x000fce00078e0072 */
.L_x_4769:
[----:B------:R-:W-:Y:S05]  /*b110*/  BSYNC B2 ;  /* 0x0000000000027941 */ /* 0x000fea0003800000 */
.L_x_4767:
        /* <DEDUP_REMOVED lines=16> */
.L_x_4773:
[----:B------:R-:W-:Y:S05]  /*b220*/  BSYNC B3 ;  /* 0x0000000000037941 */ /* 0x000fea0003800000 */
.L_x_4772:
        /* <DEDUP_REMOVED lines=44> */
.L_x_4771:
[----:B------:R-:W-:Y:S05]  /*b4f0*/  BSYNC B2 ;  /* 0x0000000000027941 */ /* 0x000fea0003800000 */
.L_x_4770:
        /* <DEDUP_REMOVED lines=11> */
.L_x_4766:
[----:B------:R-:W-:Y:S05]  /*b5b0*/  BSYNC B1 ;  /* 0x0000000000017941 */ /* 0x000fea0003800000 */
.L_x_4764:
        /* <DEDUP_REMOVED lines=8> */
.L_x_4775:
        /* <DEDUP_REMOVED lines=12> */
.L_x_4778:
[----:B------:R-:W-:-:S07]  /*b700*/  MOV R106, R114 ;  /* 0x00000072006a7202 */ /* 0x000fce0000000f00 */
.L_x_4779:
[----:B------:R-:W-:Y:S05]  /*b710*/  BSYNC B2 ;  /* 0x0000000000027941 */ /* 0x000fea0003800000 */
.L_x_4777:
        /* <DEDUP_REMOVED lines=16> */
.L_x_4783:
[----:B------:R-:W-:Y:S05]  /*b820*/  BSYNC B3 ;  /* 0x0000000000037941 */ /* 0x000fea0003800000 */
.L_x_4782:
        /* <DEDUP_REMOVED lines=42> */
[----:B------:R-:W-:Y:S01]  /*bad0*/  HFMA2.MMA R68, -RZ, RZ, 0, 0 ;  /* 0x00000000ff447435 */ /* 0x000fe200000001ff */
[----:B------:R-:W-:-:S10]  /*bae0*/  LOP3.LUT R104, R69, R104, R101, 0x96, !PT ;  /* 0x0000006845687212 */ /* 0x000fd400078e9665 */
.L_x_4781:
[----:B------:R-:W-:Y:S05]  /*baf0*/  BSYNC B2 ;  /* 0x0000000000027941 */ /* 0x000fea0003800000 */
.L_x_4780:
        /* <DEDUP_REMOVED lines=11> */
.L_x_4776:
[----:B------:R-:W-:Y:S05]  /*bbb0*/  BSYNC B1 ;  /* 0x0000000000017941 */ /* 0x000fea0003800000 */
.L_x_4774:
        /* <DEDUP_REMOVED lines=8> */
.L_x_4785:
        /* <DEDUP_REMOVED lines=12> */
.L_x_4788:
[----:B------:R-:W-:-:S07]  /*bd00*/  MOV R106, R114 ;  /* 0x00000072006a7202 */ /* 0x000fce0000000f00 */
.L_x_4789:
[----:B------:R-:W-:Y:S05]  /*bd10*/  BSYNC B2 ;  /* 0x0000000000027941 */ /* 0x000fea0003800000 */
.L_x_4787:
        /* <DEDUP_REMOVED lines=16> */
.L_x_4793:
[----:B------:R-:W-:Y:S05]  /*be20*/  BSYNC B3 ;  /* 0x0000000000037941 */ /* 0x000fea0003800000 */
.L_x_4792:
        /* <DEDUP_REMOVED lines=44> */
.L_x_4791:
[----:B------:R-:W-:Y:S05]  /*c0f0*/  BSYNC B2 ;  /* 0x0000000000027941 */ /* 0x000fea0003800000 */
.L_x_4790:
        /* <DEDUP_REMOVED lines=11> */
.L_x_4786:
[----:B------:R-:W-:Y:S05]  /*c1b0*/  BSYNC B1 ;  /* 0x0000000000017941 */ /* 0x000fea0003800000 */
.L_x_4784:
        /* <DEDUP_REMOVED lines=8> */
.L_x_4795:
        /* <DEDUP_REMOVED lines=12> */
.L_x_4798:
[----:B------:R-:W-:-:S07]  /*c300*/  IMAD.MOV.U32 R106, RZ, RZ, R114 ;  /* 0x000000ffff6a7224 */ /* 0x000fce00078e0072 */
.L_x_4799:
[----:B------:R-:W-:Y:S05]  /*c310*/  BSYNC B2 ;  /* 0x0000000000027941 */ /* 0x000fea0003800000 */
.L_x_4797:
        /* <DEDUP_REMOVED lines=16> */
.L_x_4803:
[----:B------:R-:W-:Y:S05]  /*c420*/  BSYNC B3 ;  /* 0x0000000000037941 */ /* 0x000fea0003800000 */
.L_x_4802:
        /* <DEDUP_REMOVED lines=42> */
[----:B------:R-:W-:Y:S01]  /*c6d0*/  HFMA2.MMA R68, -RZ, RZ, 0, 0 ;  /* 0x00000000ff447435 */ /* 0x000fe200000001ff */
[----:B------:R-:W-:-:S10]  /*c6e0*/  LOP3.LUT R104, R69, R104, R101, 0x96, !PT ;  /* 0x0000006845687212 */ /* 0x000fd400078e9665 */
.L_x_4801:
[----:B------:R-:W-:Y:S05]  /*c6f0*/  BSYNC B2 ;  /* 0x0000000000027941 */ /* 0x000fea0003800000 */
.L_x_4800:
        /* <DEDUP_REMOVED lines=11> */
.L_x_4796:
[----:B------:R-:W-:Y:S05]  /*c7b0*/  BSYNC B1 ;  /* 0x0000000000017941 */ /* 0x000fea0003800000 */
.L_x_4794:
        /* <DEDUP_REMOVED lines=8> */
.L_x_4805:
        /* <DEDUP_REMOVED lines=12> */
.L_x_4808:
[----:B------:R-:W-:-:S07]  /*c900*/  MOV R106, R114 ;  /* 0x00000072006a7202 */ /* 0x000fce0000000f00 */
.L_x_4809:
[----:B------:R-:W-:Y:S05]  /*c910*/  BSYNC B2 ;  /* 0x0000000000027941 */ /* 0x000fea0003800000 */
.L_x_4807:
        /* <DEDUP_REMOVED lines=16> */
.L_x_4813:
[----:B------:R-:W-:Y:S05]  /*ca20*/  BSYNC B3 ;  /* 0x0000000000037941 */ /* 0x000fea0003800000 */
.L_x_4812:
        /* <DEDUP_REMOVED lines=44> */
.L_x_4811:
[----:B------:R-:W-:Y:S05]  /*ccf0*/  BSYNC B2 ;  /* 0x0000000000027941 */ /* 0x000fea0003800000 */
.L_x_4810:
        /* <DEDUP_REMOVED lines=11> */
.L_x_4806:
[----:B------:R-:W-:Y:S05]  /*cdb0*/  BSYNC B1 ;  /* 0x0000000000017941 */ /* 0x000fea0003800000 */
.L_x_4804:
        /* <DEDUP_REMOVED lines=8> */
.L_x_4815:
        /* <DEDUP_REMOVED lines=12> */
.L_x_4818:
[----:B------:R-:W-:-:S07]  /*cf00*/  MOV R106, R114 ;  /* 0x00000072006a7202 */ /* 0x000fce0000000f00 */
.L_x_4819:
[----:B------:R-:W-:Y:S05]  /*cf10*/  BSYNC B2 ;  /* 0x0000000000027941 */ /* 0x000fea0003800000 */
.L_x_4817:
        /* <DEDUP_REMOVED lines=16> */
.L_x_4823:
[----:B------:R-:W-:Y:S05]  /*d020*/  BSYNC B3 ;  /* 0x0000000000037941 */ /* 0x000fea0003800000 */
.L_x_4822:
        /* <DEDUP_REMOVED lines=44> */
.L_x_4821:
[----:B------:R-:W-:Y:S05]  /*d2f0*/  BSYNC B2 ;  /* 0x0000000000027941 */ /* 0x000fea0003800000 */
.L_x_4820:
        /* <DEDUP_REMOVED lines=11> */
.L_x_4816:
[----:B------:R-:W-:Y:S05]  /*d3b0*/  BSYNC B1 ;  /* 0x0000000000017941 */ /* 0x000fea0003800000 */
.L_x_4814:
        /* <DEDUP_REMOVED lines=8> */
.L_x_4825:
        /* <DEDUP_REMOVED lines=12> */
.L_x_4828:
[----:B------:R-:W-:-:S07]  /*d500*/  IMAD.MOV.U32 R128, RZ, RZ, R114 ;  /* 0x000000ffff807224 */ /* 0x000fce00078e0072 */
.L_x_4829:
[----:B------:R-:W-:Y:S05]  /*d510*/  BSYNC B2 ;  /* 0x0000000000027941 */ /* 0x000fea0003800000 */
.L_x_4827:
        /* <DEDUP_REMOVED lines=16> */
.L_x_4833:
[----:B------:R-:W-:Y:S05]  /*d620*/  BSYNC B3 ;  /* 0x0000000000037941 */ /* 0x000fea0003800000 */
.L_x_4832:
        /* <DEDUP_REMOVED lines=43> */
[----:B------:R-:W-:-:S07]  /*d8e0*/  LOP3.LUT R104, R69, R104, R101, 0x96, !PT ;  /* 0x0000006845687212 */ /* 0x000fce00078e9665 */
.L_x_4831:
[----:B------:R-:W-:Y:S05]  /*d8f0*/  BSYNC B2 ;  /* 0x0000000000027941 */ /* 0x000fea0003800000 */
.L_x_4830:
        /* <DEDUP_REMOVED lines=11> */
.L_x_4826:
[----:B------:R-:W-:Y:S05]  /*d9b0*/  BSYNC B1 ;  /* 0x0000000000017941 */ /* 0x000fea0003800000 */
.L_x_4824:
[----:B------:R-:W0:Y:S01]  /*d9c0*/  LDC.64 R132, c[0x0][0x238] ;  /* 0x00008e00ff847b82 */ /* 0x000e220000000a00 */
[----:B------:R-:W-:Y:S02]  /*d9d0*/  F2FP.F16.F32.PACK_AB R71, R179, R177 ;  /* 0x000000b1b347723e */ /* 0x000fe400000000ff */
[----:B------:R-:W-:Y:S02]  /*d9e0*/  F2FP.F16.F32.PACK_AB R70, R175, R173 ;  /* 0x000000adaf46723e */ /* 0x000fe400000000ff */
[----:B------:R-:W-:Y:S02]  /*d9f0*/  F2FP.F16.F32.PACK_AB R69, R171, R169 ;  /* 0x000000a9ab45723e */ /* 0x000fe400000000ff */
[----:B------:R-:W-:Y:S01]  /*da00*/  F2FP.F16.F32.PACK_AB R68, R167, R165 ;  /* 0x000000a5a744723e */ /* 0x000fe200000000ff */
        /* <DEDUP_REMOVED lines=23> */
.L_x_4753:
[----:B------:R-:W-:Y:S05]  /*db80*/  BSYNC B0 ;  /* 0x0000000000007941 */ /* 0x000fea0003800000 */
.L_x_4752:
        /* <DEDUP_REMOVED lines=129> */
.L_x_4854:
[----:B------:R-:W-:Y:S01]  /*e3a0*/  LOP3.LUT P1, RZ, R58, 0x1f, RZ, 0xc0, !PT ;  /* 0x0000001f3aff7812 */ /* 0x000fe2000782c0ff */
[----:B-1----:R-:W-:Y:S01]  /*e3b0*/  FADD.FTZ R69, R181, R142 ;  /* 0x0000008eb5457221 */ /* 0x002fe20000010000 */
[----:B------:R-:W-:Y:S01]  /*e3c0*/  LOP3.LUT R71, R71, 0x7, RZ, 0xc0, !PT ;  /* 0x0000000747477812 */ /* 0x000fe200078ec0ff */
[----:B------:R-:W-:Y:S10]  /*e3d0*/  WARPSYNC.ALL ;  /* 0x0000000000007948 */ /* 0x000ff40003800000 */
[----:B------:R-:W1:Y:S01]  /*e3e0*/  @!P1 S2R R133, SR_CgaCtaId ;  /* 0x0000000000859919 */ /* 0x000e620000008800 */
[----:B------:R-:W-:-:S04]  /*e3f0*/  @!P1 MOV R132, 0x400 ;  /* 0x0000040000849802 */ /* 0x000fc80000000f00 */
[----:B-1----:R-:W-:Y:S02]  /*e400*/  @!P1 LEA R133, R133, R132, 0x18 ;  /* 0x0000008485859211 */ /* 0x002fe400078ec0ff */
[----:B------:R-:W-:-:S05]  /*e410*/  @!P1 IADD3 R132, R70, R71, RZ ;  /* 0x0000004746849210 */ /* 0x000fca0007ffe0ff */
[----:B------:R-:W-:Y:S01]  /*e420*/  @!P1 IMAD R132, R132, 0x8, R133 ;  /* 0x0000000884849824 */ /* 0x000fe200078e0285 */
[----:B------:R-:W-:-:S04]  /*e430*/  LOP3.LUT R133, R58, 0x1f, RZ, 0xc0, !PT ;  /* 0x0000001f3a857812 */ /* 0x000fc800078ec0ff */
[----:B------:R1:W-:Y:S01]  /*e440*/  @!P1 STS.64 [R132], R68 ;  /* 0x0000004484009388 */ /* 0x0003e20000000a00 */
[----:B------:R-:W-:-:S13]  /*e450*/  ISETP.GT.U32.AND P1, PT, R133, 0x7, PT ;  /* 0x000000078500780c */ /* 0x000fda0003f24070 */
[----:B-1----:R-:W1:Y:S01]  /*e460*/  @!P1 S2R R69, SR_CgaCtaId ;  /* 0x0000000000459919 */ /* 0x002e620000008800 */
[----:B------:R-:W-:Y:S01]  /*e470*/  @!P1 MOV R68, 0x400 ;  /* 0x0000040000449802 */ /* 0x000fe20000000f00 */
[----:B------:R-:W-:Y:S01]  /*e480*/  IMAD.MOV.U32 R140, RZ, RZ, RZ ;  /* 0x000000ffff8c7224 */ /* 0x000fe200078e00ff */
[----:B------:R-:W-:Y:S01]  /*e490*/  @!P1 IADD3 R70, R70, R133, RZ ;  /* 0x0000008546469210 */ /* 0x000fe20007ffe0ff */
[----:B------:R-:W-:Y:S01]  /*e4a0*/  BAR.SYNC.DEFER_BLOCKING 0x0 ;  /* 0x0000000000007b1d */ /* 0x000fe20000010000 */
        /* <DEDUP_REMOVED lines=8> */
[----:B0-----:R-:W-:Y:S02]  /*e530*/  I2FP.F32.S32 R144, R181 ;  /* 0x000000b500907245 */ /* 0x001fe40000201400 */
[----:B------:R-:W-:Y:S02]  /*e540*/  IADD3 R181, R181, R140, RZ ;  /* 0x0000008cb5b57210 */ /* 0x000fe40007ffe0ff */
        /* <DEDUP_REMOVED lines=41> */
[----:B-1----:R-:W-:Y:S01]  /*e7e0*/  FADD.FTZ R69, R181, -R140 ;  /* 0x8000008cb5457221 */ /* 0x002fe20000010000 */
[----:B------:R-:W-:-:S03]  /*e7f0*/  I2FP.F32.S32 R146, R146 ;  /* 0x0000009200927245 */ /* 0x000fc60000201400 */
[----:B------:R-:W-:Y:S01]  /*e800*/  FMUL.FTZ R185, R140, R183 ;  /* 0x000000b78cb97220 */ /* 0x000fe20000410000 */
[----:B------:R-:W-:Y:S02]  /*e810*/  FMUL.FTZ R69, R69, R69 ;  /* 0x0000004545457220 */ /* 0x000fe40000410000 */
[----:B------:R-:W0:Y:S02]  /*e820*/  MUFU.RCP R146, R146 ;  /* 0x0000009200927308 */ /* 0x000e240000001000 */
[C---:B------:R-:W-:Y:S01]  /*e830*/  FMUL.FTZ R140, R68.reuse, R69 ;  /* 0x00000045448c7220 */ /* 0x040fe20000410000 */
[----:B------:R-:W-:Y:S01]  /*e840*/  FFMA.FTZ R185, R68, R181, R185 ;  /* 0x000000b544b97223 */ /* 0x000fe200000100b9 */
        /* <DEDUP_REMOVED lines=19> */
[----:B------:R-:W-:-:S03]  /*e980*/  FSEL R134, R185, RZ, !P3 ;  /* 0x000000ffb9867208 */ /* 0x000fc60005800000 */
[----:B------:R-:W-:-:S05]  /*e990*/  IMAD R47, R47, R136, RZ ;  /* 0x000000882f2f7224 */ /* 0x000fca00078e02ff */
[----:B------:R-:W-:-:S04]  /*e9a0*/  SHF.R.S32.HI R68, RZ, 0x1f, R47 ;  /* 0x0000001fff447819 */ /* 0x000fc8000001142f */
[----:B------:R-:W-:Y:S02]  /*e9b0*/  LEA.HI R68, R68, R47, RZ, 0x3 ;  /* 0x0000002f44447211 */ /* 0x000fe400078f18ff */
[----:B------:R-:W-:-:S04]  /*e9c0*/  LOP3.LUT R47, R58, 0xff, RZ, 0xc0, !PT ;  /* 0x000000ff3a2f7812 */ /* 0x000fc800078ec0ff */
        /* <DEDUP_REMOVED lines=31> */
[----:B------:R-:W-:Y:S01]  /*ebc0*/  VIADD R183, R183, 0x100 ;  /* 0x00000100b7b77836 */ /* 0x000fe20000000000 */
[----:B------:R-:W-:-:S05]  /*ebd0*/  F2FP.F16.F32.PACK_AB R71, R185, R142 ;  /* 0x0000008eb947723e */ /* 0x000fca00000000ff */
[----:B------:R0:W-:Y:S02]  /*ebe0*/  STG.E.128 desc[UR4][R132.64], R68 ;  /* 0x0000004484007986 */ /* 0x0001e4000c101d04 */
.L_x_4838:
[----:B------:R-:W-:Y:S05]  /*ebf0*/  BSYNC B1 ;  /* 0x0000000000017941 */ /* 0x000fea0003800000 */
.L_x_4837:
        /* <DEDUP_REMOVED lines=35> */
.L_x_4840:
[----:B------:R-:W-:Y:S05]  /*ee30*/  BSYNC B1 ;  /* 0x0000000000017941 */ /* 0x000fea0003800000 */
.L_x_4839:
        /* <DEDUP_REMOVED lines=10> */
[--C-:B------:R-:W-:Y:S01]  /*eee0*/  FADD.FTZ R136, R155, -R134.reuse ;  /* 0x800000869b887221 */ /* 0x100fe20000010000 */
[----:B------:R-:W-:Y:S01]  /*eef0*/  FFMA.FTZ R69, R76, R70, R83 ;  /* 0x000000464c457223 */ /* 0x000fe20000010053 */
[----:B------:R-:W-:Y:S01]  /*ef00*/  FADD.FTZ R70, R153, -R134 ;  /* 0x8000008699467221 */ /* 0x000fe20000010000 */
        /* <DEDUP_REMOVED lines=22> */
.L_x_4842:
[----:B------:R-:W-:Y:S05]  /*f070*/  BSYNC B1 ;  /* 0x0000000000017941 */ /* 0x000fea0003800000 */
.L_x_4841:
        /* <DEDUP_REMOVED lines=32> */
.L_x_4836:
[----:B------:R-:W-:Y:S05]  /*f280*/  BSYNC B0 ;  /* 0x0000000000007941 */ /* 0x000fea0003800000 */
.L_x_4835:
[----:B------:R-:W-:Y:S01]  /*f290*/  VIADD R39, R39, UR12 ;  /* 0x0000000c27277c36 */ /* 0x000fe20008000000 */
[----:B------:R-:W-:-:S04]  /*f2a0*/  SEL R140, RZ, 0x1, P0 ;  /* 0x00000001ff8c7807 */ /* 0x000fc80000000000 */
[----:B------:R-:W-:-:S13]  /*f2b0*/  ISETP.GE.AND P1, PT, R39, UR13, PT ;  /* 0x0000000d27007c0c */ /* 0x000fda000bf26270 */
[----:B------:R-:W-:Y:S05]  /*f2c0*/  @!P1 BRA `(.L_x_4843) ;  /* 0xffffff1c003c9947 */ /* 0x000fea000383ffff */
[----:B------:R-:W-:Y:S05]  /*f2d0*/  EXIT ;  /* 0x000000000000794d */ /* 0x000fea0003800000 */
.L_x_4834:
[----:B------:R-:W-:Y:S01]  /*f2e0*/  HFMA2.MMA R150, -RZ, RZ, 0, 5.9604644775390625e-08 ;  /* 0x00000001ff967435 */ /* 0x000fe200000001ff */
[----:B------:R-:W-:Y:S01]  /*f2f0*/  MOV R183, R132 ;  /* 0x0000008400b77202 */ /* 0x000fe20000000f00 */
[----:B------:R-:W-:Y:S01]  /*f300*/  IMAD.MOV.U32 R185, RZ, RZ, 0x1f ;  /* 0x0000001fffb97424 */ /* 0x000fe200078e00ff */
[----:B------:R-:W-:-:S08]  /*f310*/  MOV R146, 0xffffffff ;  /* 0xffffffff00927802 */ /* 0x000fd00000000f00 */
[----:B-----5:R-:W-:Y:S05]  /*f320*/  WARPSYNC.COLLECTIVE R146, `(.L_x_4844) ;  /* 0x0000000092087348 */ /* 0x020fea0003c00000 */
[----:B------:R0:W1:Y:S02]  /*f330*/  SHFL.BFLY P6, R148, R183, R150, R185 ;  /* 0x0c000096b7947389 */ /* 0x00006400000c00b9 */
[----:B01---5:R-:W-:Y:S01]  /*f340*/  ENDCOLLECTIVE ;  /* 0x000000000000791b */ /* 0x023fe20003800000 */
.L_x_4844:
[----:B------:R-:W-:Y:S01]  /*f350*/  HFMA2.MMA R150, -RZ, RZ, 0, 1.1920928955078125e-07 ;  /* 0x00000002ff967435 */ /* 0x000fe200000001ff */
[----:B------:R-:W-:-:S05]  /*f360*/  MOV R69, R148 ;  /* 0x0000009400457202 */ /* 0x000fca0000000f00 */
[----:B------:R-:W-:-:S04]  /*f370*/  FADD.FTZ R133, R132, R69 ;  /* 0x0000004584857221 */ /* 0x000fc80000010000 */
[----:B------:R-:W-:-:S07]  /*f380*/  IMAD.MOV.U32 R183, RZ, RZ, R133 ;  /* 0x000000ffffb77224 */ /* 0x000fce00078e0085 */
[----:B------:R-:W-:Y:S05]  /*f390*/  WARPSYNC.COLLECTIVE R146, `(.L_x_4845) ;  /* 0x0000000092087348 */ /* 0x000fea0003c00000 */
[----:B------:R0:W1:Y:S02]  /*f3a0*/  SHFL.BFLY P6, R148, R183, R150, R185 ;  /* 0x0c000096b7947389 */ /* 0x00006400000c00b9 */
[----:B01----:R-:W-:Y:S01]  /*f3b0*/  ENDCOLLECTIVE ;  /* 0x000000000000791b */ /* 0x003fe20003800000 */
.L_x_4845:
[----:B------:R-:W-:Y:S01]  /*f3c0*/  HFMA2.MMA R150, -RZ, RZ, 0, 2.384185791015625e-07 ;  /* 0x00000004ff967435 */ /* 0x000fe200000001ff */
[----:B------:R-:W-:-:S05]  /*f3d0*/  MOV R68, R148 ;  /* 0x0000009400447202 */ /* 0x000fca0000000f00 */
[----:B------:R-:W-:-:S04]  /*f3e0*/  FADD.FTZ R140, R133, R68 ;  /* 0x00000044858c7221 */ /* 0x000fc80000010000 */
[----:B------:R-:W-:-:S07]  /*f3f0*/  IMAD.MOV.U32 R183, RZ, RZ, R140 ;  /* 0x000000ffffb77224 */ /* 0x000fce00078e008c */
[----:B------:R-:W-:Y:S05]  /*f400*/  WARPSYNC.COLLECTIVE R146, `(.L_x_4846) ;  /* 0x0000000092087348 */ /* 0x000fea0003c00000 */
[----:B------:R0:W1:Y:S02]  /*f410*/  SHFL.BFLY P6, R148, R183, R150, R185 ;  /* 0x0c000096b7947389 */ /* 0x00006400000c00b9 */
[----:B01----:R-:W-:Y:S01]  /*f420*/  ENDCOLLECTIVE ;  /* 0x000000000000791b */ /* 0x003fe20003800000 */
.L_x_4846:
[----:B------:R-:W-:Y:S01]  /*f430*/  HFMA2.MMA R150, -RZ, RZ, 0, 4.76837158203125e-07 ;  /* 0x00000008ff967435 */ /* 0x000fe200000001ff */
[----:B------:R-:W-:-:S05]  /*f440*/  MOV R69, R148 ;  /* 0x0000009400457202 */ /* 0x000fca0000000f00 */
[----:B------:R-:W-:-:S04]  /*f450*/  FADD.FTZ R142, R140, R69 ;  /* 0x000000458c8e7221 */ /* 0x000fc80000010000 */
[----:B------:R-:W-:-:S07]  /*f460*/  IMAD.MOV.U32 R183, RZ, RZ, R142 ;  /* 0x000000ffffb77224 */ /* 0x000fce00078e008e */
[----:B------:R-:W-:Y:S05]  /*f470*/  WARPSYNC.COLLECTIVE R146, `(.L_x_4847) ;  /* 0x0000000092087348 */ /* 0x000fea0003c00000 */
[----:B------:R0:W1:Y:S02]  /*f480*/  SHFL.BFLY P6, R148, R183, R150, R185 ;  /* 0x0c000096b7947389 */ /* 0x00006400000c00b9 */
[----:B01----:R-:W-:Y:S01]  /*f490*/  ENDCOLLECTIVE ;  /* 0x000000000000791b */ /* 0x003fe20003800000 */
.L_x_4847:
[----:B------:R-:W-:Y:S01]  /*f4a0*/  HFMA2.MMA R150, -RZ, RZ, 0, 9.5367431640625e-07 ;  /* 0x00000010ff967435 */ /* 0x000fe200000001ff */
[----:B------:R-:W-:-:S05]  /*f4b0*/  MOV R69, R148 ;  /* 0x0000009400457202 */ /* 0x000fca0000000f00 */
[----:B------:R-:W-:-:S04]  /*f4c0*/  FADD.FTZ R144, R142, R69 ;  /* 0x000000458e907221 */ /* 0x000fc80000010000 */
[----:B------:R-:W-:-:S07]  /*f4d0*/  IMAD.MOV.U32 R183, RZ, RZ, R144 ;  /* 0x000000ffffb77224 */ /* 0x000fce00078e0090 */
[----:B------:R-:W-:Y:S05]  /*f4e0*/  WARPSYNC.COLLECTIVE R146, `(.L_x_4848) ;  /* 0x0000000092087348 */ /* 0x000fea0003c00000 */
[----:B------:R0:W1:Y:S02]  /*f4f0*/  SHFL.BFLY P6, R148, R183, R150, R185 ;  /* 0x0c000096b7947389 */ /* 0x00006400000c00b9 */
[----:B01----:R-:W-:Y:S01]  /*f500*/  ENDCOLLECTIVE ;  /* 0x000000000000791b */ /* 0x003fe20003800000 */
.L_x_4848:
        /* <DEDUP_REMOVED lines=68> */
[----:B------:R-:W-:-:S04]  /*f950*/  @P1 FFMA.FTZ R69, R133, R133, R132 ;  /* 0x0000008585451223 */ /* 0x000fc80000010084 */
[----:B------:R-:W-:-:S07]  /*f960*/  IMAD.MOV.U32 R183, RZ, RZ, R69 ;  /* 0x000000ffffb77224 */ /* 0x000fce00078e0045 */
[----:B------:R-:W-:Y:S05]  /*f970*/  WARPSYNC.COLLECTIVE R146, `(.L_x_4849) ;  /* 0x0000000092087348 */ /* 0x000fea0003c00000 */
[----:B------:R0:W1:Y:S02]  /*f980*/  SHFL.BFLY P6, R148, R183, R150, R185 ;  /* 0x0c000096b7947389 */ /* 0x00006400000c00b9 */
[----:B01----:R-:W-:Y:S01]  /*f990*/  ENDCOLLECTIVE ;  /* 0x000000000000791b */ /* 0x003fe20003800000 */
.L_x_4849:
[----:B------:R-:W-:Y:S01]  /*f9a0*/  HFMA2.MMA R150, -RZ, RZ, 0, 1.1920928955078125e-07 ;  /* 0x00000002ff967435 */ /* 0x000fe200000001ff */
[----:B------:R-:W-:-:S05]  /*f9b0*/  MOV R132, R148 ;  /* 0x0000009400847202 */ /* 0x000fca0000000f00 */
[----:B------:R-:W-:-:S04]  /*f9c0*/  FADD.FTZ R132, R69, R132 ;  /* 0x0000008445847221 */ /* 0x000fc80000010000 */
[----:B------:R-:W-:-:S07]  /*f9d0*/  IMAD.MOV.U32 R183, RZ, RZ, R132 ;  /* 0x000000ffffb77224 */ /* 0x000fce00078e0084 */
[----:B------:R-:W-:Y:S05]  /*f9e0*/  WARPSYNC.COLLECTIVE R146, `(.L_x_4850) ;  /* 0x0000000092087348 */ /* 0x000fea0003c00000 */
[----:B------:R0:W1:Y:S02]  /*f9f0*/  SHFL.BFLY P6, R148, R183, R150, R185 ;  /* 0x0c000096b7947389 */ /* 0x00006400000c00b9 */
[----:B01----:R-:W-:Y:S01]  /*fa00*/  ENDCOLLECTIVE ;  /* 0x000000000000791b */ /* 0x003fe20003800000 */
.L_x_4850:
[----:B------:R-:W-:Y:S01]  /*fa10*/  HFMA2.MMA R150, -RZ, RZ, 0, 2.384185791015625e-07 ;  /* 0x00000004ff967435 */ /* 0x000fe200000001ff */
[----:B------:R-:W-:-:S05]  /*fa20*/  MOV R133, R148 ;  /* 0x0000009400857202 */ /* 0x000fca0000000f00 */
[----:B------:R-:W-:-:S04]  /*fa30*/  FADD.FTZ R133, R132, R133 ;  /* 0x0000008584857221 */ /* 0x000fc80000010000 */
[----:B------:R-:W-:-:S07]  /*fa40*/  IMAD.MOV.U32 R183, RZ, RZ, R133 ;  /* 0x000000ffffb77224 */ /* 0x000fce00078e0085 */
[----:B------:R-:W-:Y:S05]  /*fa50*/  WARPSYNC.COLLECTIVE R146, `(.L_x_4851) ;  /* 0x0000000092087348 */ /* 0x000fea0003c00000 */
[----:B------:R0:W1:Y:S02]  /*fa60*/  SHFL.BFLY P6, R148, R183, R150, R185 ;  /* 0x0c000096b7947389 */ /* 0x00006400000c00b9 */
[----:B01----:R-:W-:Y:S01]  /*fa70*/  ENDCOLLECTIVE ;  /* 0x000000000000791b */ /* 0x003fe20003800000 */
.L_x_4851:
[----:B------:R-:W-:Y:S01]  /*fa80*/  HFMA2.MMA R150, -RZ, RZ, 0, 4.76837158203125e-07 ;  /* 0x00000008ff967435 */ /* 0x000fe200000001ff */
[----:B------:R-:W-:-:S05]  /*fa90*/  MOV R140, R148 ;  /* 0x00000094008c7202 */ /* 0x000fca0000000f00 */
[----:B------:R-:W-:-:S04]  /*faa0*/  FADD.FTZ R140, R133, R140 ;  /* 0x0000008c858c7221 */ /* 0x000fc80000010000 */
[----:B------:R-:W-:-:S07]  /*fab0*/  IMAD.MOV.U32 R183, RZ, RZ, R140 ;  /* 0x000000ffffb77224 */ /* 0x000fce00078e008c */
[----:B------:R-:W-:Y:S05]  /*fac0*/  WARPSYNC.COLLECTIVE R146, `(.L_x_4852) ;  /* 0x0000000092087348 */ /* 0x000fea0003c00000 */
[----:B------:R0:W1:Y:S02]  /*fad0*/  SHFL.BFLY P6, R148, R183, R150, R185 ;  /* 0x0c000096b7947389 */ /* 0x00006400000c00b9 */
[----:B01----:R-:W-:Y:S01]  /*fae0*/  ENDCOLLECTIVE ;  /* 0x000000000000791b */ /* 0x003fe20003800000 */
.L_x_4852:
[----:B------:R-:W-:Y:S01]  /*faf0*/  HFMA2.MMA R150, -RZ, RZ, 0, 9.5367431640625e-07 ;  /* 0x00000010ff967435 */ /* 0x000fe200000001ff */
[----:B------:R-:W-:-:S05]  /*fb00*/  MOV R181, R148 ;  /* 0x0000009400b57202 */ /* 0x000fca0000000f00 */
[----:B------:R-:W-:-:S04]  /*fb10*/  FADD.FTZ R181, R140, R181 ;  /* 0x000000b58cb57221 */ /* 0x000fc80000010000 */
[----:B------:R-:W-:-:S07]  /*fb20*/  IMAD.MOV.U32 R183, RZ, RZ, R181 ;  /* 0x000000ffffb77224 */ /* 0x000fce00078e00b5 */
[----:B------:R-:W-:Y:S05]  /*fb30*/  WARPSYNC.COLLECTIVE R146, `(.L_x_4853) ;  /* 0x0000000092087348 */ /* 0x000fea0003c00000 */
[----:B------:R0:W1:Y:S02]  /*fb40*/  SHFL.BFLY P6, R148, R183, R150, R185 ;  /* 0x0c000096b7947389 */ /* 0x00006400000c00b9 */
[----:B01----:R-:W-:Y:S01]  /*fb50*/  ENDCOLLECTIVE ;  /* 0x000000000000791b */ /* 0x003fe20003800000 */
.L_x_4853:
[----:B------:R-:W-:Y:S01]  /*fb60*/  MOV R142, R148 ;  /* 0x00000094008e7202 */ /* 0x000fe20000000f00 */
[----:B------:R-:W-:Y:S06]  /*fb70*/  BRA `(.L_x_4854) ;  /* 0xffffffe800087947 */ /* 0x000fec000383ffff */
.L_x_4855:
        /* <DEDUP_REMOVED lines=16> */
.L_x_30210:


//--------------------- .text._ZN10layer_norm13ln_fwd_kernelINS_13Kernel_traitsI6__halfS2_S2_S2_fjLj8192ELj1ELj1ELj8ELj16ENS_18Kernel_traits_baseILj8192ES2_S2_S2_S2_fjLj256EEEEELb1ELb0ELb1ELb1EEEvNS_9FwdParamsE --------------------------
	.section	.text._ZN10layer_norm13ln_fwd_kernelINS_13Kernel_traitsI6__halfS2_S2_S2_fjLj8192ELj1ELj1ELj8ELj16ENS_18Kernel_traits_baseILj8192ES2_S2_S2_S2_fjLj256EEEEELb1ELb0ELb1ELb1EEEvNS_9FwdParamsE,"ax",@progbits
	.align	128
        .global         _ZN10layer_norm13ln_fwd_kernelINS_13Kernel_traitsI6__halfS2_S2_S2_fjLj8192ELj1ELj1ELj8ELj16ENS_18Kernel_traits_baseILj8192ES2_S2_S2_S2_fjLj256EEEEELb1ELb0ELb1ELb1EEEvNS_9FwdParamsE
        .type           _ZN10layer_norm13ln_fwd_kernelINS_13Kernel_traitsI6__halfS2_S2_S2_fjLj8192ELj1ELj1ELj8ELj16ENS_18Kernel_traits_baseILj8192ES2_S2_S2_S2_fjLj256EEEEELb1ELb0ELb1ELb1EEEvNS_9FwdParamsE,@function
        .size           _ZN10layer_norm13ln_fwd_kernelINS_13Kernel_traitsI6__halfS2_S2_S2_fjLj8192ELj1ELj1ELj8ELj16ENS_18Kernel_traits_baseILj8192ES2_S2_S2_S2_fjLj256EEEEELb1ELb0ELb1ELb1EEEvNS_9FwdParamsE,(.L_x_30211 - _ZN10layer_norm13ln_fwd_kernelINS_13Kernel_traitsI6__halfS2_S2_S2_fjLj8192ELj1ELj1ELj8ELj16ENS_18Kernel_traits_baseILj8192ES2_S2_S2_S2_fjLj256EEEEELb1ELb0ELb1ELb1EEEvNS_9FwdParamsE)
        .other          _ZN10layer_norm13ln_fwd_kernelINS_13Kernel_traitsI6__halfS2_S2_S2_fjLj8192ELj1ELj1ELj8ELj16ENS_18Kernel_traits_baseILj8192ES2_S2_S2_S2_fjLj256EEEEELb1ELb0ELb1ELb1EEEvNS_9FwdParamsE,@"STO_CUDA_ENTRY STV_DEFAULT"
_ZN10layer_norm13ln_fwd_kernelINS_13Kernel_traitsI6__halfS2_S2_S2_fjLj8192ELj1ELj1ELj8ELj16ENS_18Kernel_traits_baseILj8192ES2_S2_S2_S2_fjLj256EEEEELb1ELb0ELb1ELb1EEEvNS_9FwdParamsE:
.text._ZN10layer_norm13ln_fwd_kernelINS_13Kernel_traitsI6__halfS2_S2_S2_fjLj8192ELj1ELj1ELj8ELj16ENS_18Kernel_traits_baseILj8192ES2_S2_S2_S2_fjLj256EEEEELb1ELb0ELb1ELb1EEEvNS_9FwdParamsE:
[----:B------:R-:W-:Y:S08]  /*0000*/  LDC R1, c[0x0][0x28] ;  /* 0x00000a00ff017b82 */ /* 0x000ff00000000800 */
[----:B------:R-:W0:Y:S01]  /*0010*/  LDC R92, c[0x0][0x2e8] ;  /* 0x0000ba00ff5c7b82 */ /* 0x000e220000000800 */
[----:B------:R-:W-:Y:S01]  /*0020*/  ULDC.U8 UR4, c[0x0][0x2f4] ;  /* 0x0000bd0000047ab9 */ /* 0x000fe20000000000 */
[----:B------:R-:W-:Y:S01]  /*0030*/  ULDC.64 UR6, c[0x0][0x2e0] ;  /* 0x0000b80000067ab9 */ /* 0x000fe20000000a00 */
[----:B------:R-:W-:Y:S01]  /*0040*/  ISETP.NE.AND P0, PT, RZ, UR4, PT ;  /* 0x00000004ff007c0c */ /* 0x000fe2000bf05270 */
[----:B------:R-:W-:Y:S01]  /*0050*/  ULDC.64 UR4, c[0x0][0x208] ;  /* 0x0000820000047ab9 */ /* 0x000fe20000000a00 */
[----:B------:R-:W-:Y:S01]  /*0060*/  MOV R2, UR6 ;  /* 0x0000000600027c02 */ /* 0x000fe20008000f00 */
[----:B------:R-:W-:-:S02]  /*0070*/  IMAD.U32 R3, RZ, RZ, UR7 ;  /* 0x00000007ff037e24 */ /* 0x000fc4000f8e00ff */
[----:B------:R-:W1:Y:S01]  /*0080*/  LDC R93, c[0x0][0x2ec] ;  /* 0x0000bb00ff5d7b82 */ /* 0x000e620000000800 */
[----:B------:R-:W2:Y:S01]  /*0090*/  S2R R19, SR_TID.X ;  /* 0x0000000000137919 */ /* 0x000ea20000002100 */
[----:B------:R-:W-:-:S06]  /*00a0*/  ULDC.64 UR10, c[0x0][0x2c8] ;  /* 0x0000b200000a7ab9 */ /* 0x000fcc0000000a00 */
        /* <DEDUP_REMOVED lines=8> */
[----:B------:R-:W-:-:S05]  /*0130*/  IMAD.SHL.U32 R0, R19, 0x10, RZ ;  /* 0x0000001013007824 */ /* 0x000fca00078e00ff */
[----:B------:R-:W-:Y:S02]  /*0140*/  LOP3.LUT R0, R0, 0xff0, RZ, 0xc0, !PT ;  /* 0x00000ff000007812 */ /* 0x000fe400078ec0ff */
        /* <DEDUP_REMOVED lines=13> */
[----:B------:R-:W-:Y:S01]  /*0220*/  UIADD3 UR16, UR6, -0x61c88647, URZ ;  /* 0x9e3779b906107890 */ /* 0x000fe2000fffe03f */
[----:B------:R-:W-:-:S04]  /*0230*/  IMAD.WIDE.U32 R8, R8, -0x2daee0ad, RZ ;  /* 0xd2511f5308087825 */ /* 0x000fc800078e00ff */
        /* <DEDUP_REMOVED lines=20> */
[----:B------:R-:W-:-:S03]  /*0380*/  UIADD3 UR25, UR7, -0x56f99767, URZ ;  /* 0xa906689907197890 */ /* 0x000fc6000fffe03f */
[----:B------:R-:W-:Y:S01]  /*0390*/  LOP3.LUT R10, R13, UR23, R8, 0x96, !PT ;  /* 0x000000170d0a7c12 */ /* 0x000fe2000f8e9608 */
[----:B------:R-:W-:Y:S01]  /*03a0*/  UIADD3 UR24, UR6, 0x1715609d, URZ ;  /* 0x1715609d06187890 */ /* 0x000fe2000fffe03f */
[----:B------:R-:W-:-:S04]  /*03b0*/  IMAD.WIDE.U32 R8, R9, -0x2daee0ad, RZ ;  /* 0xd2511f5309087825 */ /* 0x000fc800078e00ff */
[----:B------:R-:W-:Y:S01]  /*03c0*/  IMAD.WIDE.U32 R10, R10, -0x326172a9, RZ ;  /* 0xcd9e8d570a0a7825 */ /* 0x000fe200078e00ff */
[----:B------:R-:W-:Y:S01]  /*03d0*/  LOP3.LUT R15, R9, UR25, R12, 0x96, !PT ;  /* 0x00000019090f7c12 */ /* 0x000fe2000f8e960c */
[----:B------:R-:W-:-:S03]  /*03e0*/  UIADD3 UR26, UR6, -0x4ab325aa, URZ ;  /* 0xb54cda56061a7890 */ /* 0x000fc6000fffe03f */
[----:B------:R-:W-:Y:S01]  /*03f0*/  LOP3.LUT R12, R11, UR24, R14, 0x96, !PT ;  /* 0x000000180b0c7c12 */ /* 0x000fe2000f8e960e */
[----:B------:R-:W-:Y:S01]  /*0400*/  IMAD.WIDE.U32 R14, R15, -0x326172a9, RZ ;  /* 0xcd9e8d570f0e7825 */ /* 0x000fe200078e00ff */
[----:B------:R-:W-:Y:S01]  /*0410*/  ISETP.NE.U32.AND P0, PT, RZ, UR10, PT ;  /* 0x0000000aff007c0c */ /* 0x000fe2000bf05070 */
[----:B------:R-:W-:Y:S02]  /*0420*/  UIADD3 UR27, UR7, 0x646e171e, URZ ;  /* 0x646e171e071b7890 */ /* 0x000fe4000fffe03f */
[----:B------:R-:W-:Y:S01]  /*0430*/  IMAD.WIDE.U32 R12, R12, -0x2daee0ad, RZ ;  /* 0xd2511f530c0c7825 */ /* 0x000fe200078e00ff */
[----:B------:R-:W-:Y:S02]  /*0440*/  ISETP.NE.AND.EX P0, PT, RZ, UR11, PT, P0 ;  /* 0x0000000bff007c0c */ /* 0x000fe4000bf05300 */
[----:B------:R-:W-:Y:S02]  /*0450*/  LOP3.LUT R9, R15, UR26, R10, 0x96, !PT ;  /* 0x0000001a0f097c12 */ /* 0x000fe4000f8e960a */
[----:B------:R-:W-:Y:S01]  /*0460*/  IADD3 R2, P1, R0, UR10, RZ ;  /* 0x0000000a00027c10 */ /* 0x000fe2000ff3e0ff */
[----:B------:R-:W-:Y:S01]  /*0470*/  ULDC UR10, c[0x0][0x214] ;  /* 0x00008500000a7ab9 */ /* 0x000fe20000000800 */
        /* <DEDUP_REMOVED lines=30> */
[--C-:B------:R-:W-:Y:S01]  /*0660*/  HADD2.F32 R66, -RZ, R40.reuse.H0_H0 ;  /* 0x20000028ff427230 */ /* 0x100fe20000004100 */
[----:B------:R-:W-:Y:S01]  /*0670*/  UIADD3 UR32, UR6, -0x700cb87f, URZ ;  /* 0x8ff3478106207890 */ /* 0x000fe2000fffe03f */
[----:B------:R-:W-:Y:S01]  /*0680*/  HADD2.F32 R69, -RZ, R40.H1_H1 ;  /* 0x30000028ff457230 */ /* 0x000fe20000004100 */
[----:B------:R-:W-:Y:S01]  /*0690*/  UIADD3 UR33, UR7, -0x695add53, URZ ;  /* 0x96a522ad07217890 */ /* 0x000fe2000fffe03f */
[--C-:B------:R-:W-:Y:S01]  /*06a0*/  HADD2.F32 R68, -RZ, R41.reuse.H0_H0 ;  /* 0x20000029ff447230 */ /* 0x100fe20000004100 */
[----:B------:R-:W5:Y:S01]  /*06b0*/  LDG.E.128 R36, desc[UR4][R2.64] ;  /* 0x0000000402247981 */ /* 0x000f62000c1e1d00 */
[----:B------:R-:W-:Y:S02]  /*06c0*/  HADD2.F32 R71, -RZ, R41.H1_H1 ;  /* 0x30000029ff477230 */ /* 0x000fe40000004100 */
[----:B------:R-:W-:Y:S01]  /*06d0*/  IMAD R81, R81, -0x2daee0ad, RZ ;  /* 0xd2511f5351517824 */ /* 0x000fe200078e02ff */
[----:B------:R-:W5:Y:S01]  /*06e0*/  LDG.E.128 R32, desc[UR4][R2.64+0x1000] ;  /* 0x0010000402207981 */ /* 0x000f62000c1e1d00 */
[----:B------:R-:W-:Y:S01]  /*06f0*/  IMAD R82, R82, -0x326172a9, RZ ;  /* 0xcd9e8d5752527824 */ /* 0x000fe200078e02ff */
[----:B------:R-:W-:Y:S01]  /*0700*/  HFMA2.MMA R108, -RZ, RZ, 0, 5.9604644775390625e-08 ;  /* 0x00000001ff6c7435 */ /* 0x000fe200000001ff */
[----:B------:R-:W-:Y:S01]  /*0710*/  IMAD.HI.U32 R41, R77, -0x326172a9, RZ ;  /* 0xcd9e8d574d297827 */ /* 0x000fe200078e00ff */
[----:B------:R-:W5:Y:S01]  /*0720*/  LDG.E.128 R28, desc[UR4][R2.64+0x2000] ;  /* 0x00200004021c7981 */ /* 0x000f62000c1e1d00 */
[----:B------:R-:W-:Y:S01]  /*0730*/  LOP3.LUT R92, R92, 0x3, RZ, 0xc0, !PT ;  /* 0x000000035c5c7812 */ /* 0x000fe200078ec0ff */
[----:B------:R-:W-:Y:S01]  /*0740*/  ULDC.U8 UR8, c[0x0][0x2a0] ;  /* 0x0000a80000087ab9 */ /* 0x000fe20000000000 */
[----:B------:R-:W-:Y:S01]  /*0750*/  IMAD.HI.U32 R40, R76, -0x2daee0ad, RZ ;  /* 0xd2511f534c287827 */ /* 0x000fe200078e00ff */
[----:B------:R0:W5:Y:S01]  /*0760*/  LDG.E.128 R24, desc[UR4][R2.64+0x3000] ;  /* 0x0030000402187981 */ /* 0x000162000c1e1d00 */
[----:B------:R-:W-:Y:S01]  /*0770*/  LOP3.LUT R82, R41, UR32, R82, 0x96, !PT ;  /* 0x0000002029527c12 */ /* 0x000fe2000f8e9652 */
[----:B------:R-:W-:Y:S01]  /*0780*/  ULDC UR10, c[0x0][0x294] ;  /* 0x0000a500000a7ab9 */ /* 0x000fe20000000800 */
[--C-:B------:R-:W-:Y:S01]  /*0790*/  HADD2.F32 R17, -RZ, R4.reuse.H0_H0 ;  /* 0x20000004ff117230 */ /* 0x100fe20000004100 */
[----:B------:R-:W-:Y:S01]  /*07a0*/  LOP3.LUT R81, R40, UR33, R81, 0x96, !PT ;  /* 0x0000002128517c12 */ /* 0x000fe2000f8e9651 */
[----:B------:R-:W-:Y:S01]  /*07b0*/  HADD2.F32 R16, -RZ, R4.H1_H1 ;  /* 0x30000004ff107230 */ /* 0x000fe20000004100 */
[----:B------:R-:W-:Y:S01]  /*07c0*/  LOP3.LUT R74, R19, 0xff, RZ, 0xc0, !PT ;  /* 0x000000ff134a7812 */ /* 0x000fe200078ec0ff */
[--C-:B------:R-:W-:Y:S01]  /*07d0*/  HADD2.F32 R15, -RZ, R5.reuse.H0_H0 ;  /* 0x20000005ff0f7230 */ /* 0x100fe20000004100 */
[----:B------:R-:W-:Y:S01]  /*07e0*/  ISETP.NE.AND P1, PT, RZ, UR8, PT ;  /* 0x00000008ff007c0c */ /* 0x000fe2000bf25270 */
[----:B------:R-:W-:Y:S01]  /*07f0*/  HADD2.F32 R14, -RZ, R5.H1_H1 ;  /* 0x30000005ff0e7230 */ /* 0x000fe20000004100 */
[----:B------:R-:W-:Y:S01]  /*0800*/  ULDC UR11, c[0x0][0x290] ;  /* 0x0000a400000b7ab9 */ /* 0x000fe20000000800 */
        /* <DEDUP_REMOVED lines=13> */
[--C-:B0-----:R-:W-:Y:S02]  /*08e0*/  HADD2.F32 R3, -RZ, R23.reuse.H0_H0 ;  /* 0x20000017ff037230 */ /* 0x101fe40000004100 */
        /* <DEDUP_REMOVED lines=13> */
[----:B------:R-:W-:Y:S02]  /*09c0*/  IMAD R77, R77, -0x326172a9, RZ ;  /* 0xcd9e8d574d4d7824 */ /* 0x000fe400078e02ff */
[----:B------:R-:W-:Y:S02]  /*09d0*/  IMAD R76, R76, -0x2daee0ad, RZ ;  /* 0xd2511f534c4c7824 */ /* 0x000fe400078e02ff */
[----:B------:R-:W-:-:S07]  /*09e0*/  IMAD.MOV.U32 R75, RZ, RZ, RZ ;  /* 0x000000ffff4b7224 */ /* 0x000fce00078e00ff */
.L_x_5187:
        /* <DEDUP_REMOVED lines=32> */
[----:B------:R-:W-:Y:S01]  /*0bf0*/  IMAD.MOV.U32 R48, RZ, RZ, R92 ;  /* 0x000000ffff307224 */ /* 0x000fe200078e005c */
[----:B------:R-:W-:Y:S06]  /*0c00*/  @!P0 BRA `(.L_x_4858) ;  /* 0x0000000400688947 */ /* 0x000fec0003800000 */
[----:B------:R-:W-:Y:S01]  /*0c10*/  MOV R48, R92 ;  /* 0x0000005c00307202 */ /* 0x000fe20000000f00 */
[----:B-----5:R-:W-:Y:S01]  /*0c20*/  HADD2.F32 R59, -RZ, R40.H0_H0 ;  /* 0x20000028ff3b7230 */ /* 0x020fe20000004100 */
[----:B------:R-:W-:Y:S06]  /*0c30*/  BRA `(.L_x_4858) ;  /* 0x00000004005c7947 */ /* 0x000fec0003800000 */
.L_x_4857:
        /* <DEDUP_REMOVED lines=12> */
.L_x_4860:
[----:B------:R-:W-:-:S07]  /*0d00*/  IMAD.MOV.U32 R56, RZ, RZ, R77 ;  /* 0x000000ffff387224 */ /* 0x000fce00078e004d */
.L_x_4861:
[----:B------:R-:W-:Y:S05]  /*0d10*/  BSYNC B1 ;  /* 0x0000000000017941 */ /* 0x000fea0003800000 */
.L_x_4859:
        /* <DEDUP_REMOVED lines=16> */
.L_x_4865:
[----:B------:R-:W-:Y:S05]  /*0e20*/  BSYNC B2 ;  /* 0x0000000000027941 */ /* 0x000fea0003800000 */
.L_x_4864:
        /* <DEDUP_REMOVED lines=44> */
.L_x_4863:
[----:B------:R-:W-:Y:S05]  /*10f0*/  BSYNC B1 ;  /* 0x0000000000017941 */ /* 0x000fea0003800000 */
.L_x_4862:
        /* <DEDUP_REMOVED lines=11> */
.L_x_4858:
[----:B------:R-:W-:Y:S05]  /*11b0*/  BSYNC B0 ;  /* 0x0000000000007941 */ /* 0x000fea0003800000 */
.L_x_4856:
[----:B------:R-:W-:Y:S04]  /*11c0*/  BSSY B0, `(.L_x_4866) ;  /* 0x000005f000007945 */ /* 0x000fe80003800000 */
[----:B------:R-:W-:Y:S05]  /*11d0*/  @P3 BRA `(.L_x_4867) ;  /* 0x0000000000183947 */ /* 0x000fea0003800000 */
[----:B------:R-:W-:Y:S01]  /*11e0*/  IMAD.MOV.U32 R58, RZ, RZ, RZ ;  /* 0x000000ffff3a7224 */ /* 0x000fe200078e00ff */
[----:B------:R-:W-:Y:S01]  /*11f0*/  MOV R49, R48 ;  /* 0x0000003000317202 */ /* 0x000fe20000000f00 */
[----:B------:R-:W-:Y:S06]  /*1200*/  @!P0 BRA `(.L_x_4868) ;  /* 0x0000000400688947 */ /* 0x000fec0003800000 */
[----:B------:R-:W-:Y:S02]  /*1210*/  IMAD.MOV.U32 R49, RZ, RZ, R48 ;  /* 0x000000ffff317224 */ /* 0x000fe400078e0030 */
[----:B-----5:R-:W-:Y:S01]  /*1220*/  HADD2.F32 R58, -RZ, R40.H1_H1 ;  /* 0x30000028ff3a7230 */ /* 0x020fe20000004100 */
[----:B------:R-:W-:Y:S06]  /*1230*/  BRA `(.L_x_4868) ;  /* 0x00000004005c7947 */ /* 0x000fec0003800000 */
.L_x_4867:
        /* <DEDUP_REMOVED lines=12> */
.L_x_4870:
[----:B------:R-:W-:-:S07]  /*1300*/  MOV R56, R77 ;  /* 0x0000004d00387202 */ /* 0x000fce0000000f00 */
.L_x_4871:
[----:B------:R-:W-:Y:S05]  /*1310*/  BSYNC B1 ;  /* 0x0000000000017941 */ /* 0x000fea0003800000 */
.L_x_4869:
        /* <DEDUP_REMOVED lines=16> */
.L_x_4875:
[----:B------:R-:W-:Y:S05]  /*1420*/  BSYNC B2 ;  /* 0x0000000000027941 */ /* 0x000fea0003800000 */
.L_x_4874:
        /* <DEDUP_REMOVED lines=44> */
.L_x_4873:
[----:B------:R-:W-:Y:S05]  /*16f0*/  BSYNC B1 ;  /* 0x0000000000017941 */ /* 0x000fea0003800000 */
.L_x_4872:
[----:B------:R-:W-:Y:S01]  /*1700*/  I2FP.F32.U32 R48, R56 ;  /* 0x0000003800307245 */ /* 0x000fe20000201000 */
[----:B-----5:R-:W-:Y:S02]  /*1710*/  HADD2.F32 R50, -RZ, R44.H1_H1 ;  /* 0x3000002cff327230 */ /* 0x020fe40000004100 */
[----:B------:R-:W-:-:S03]  /*1720*/  IMAD.MOV.U32 R51, RZ, RZ, 0x2f800000 ;  /* 0x2f800000ff337424 */ /* 0x000fc600078e00ff */
[----:B------:R-:W-:Y:S01]  /*1730*/  FMUL.FTZ R50, R50, UR13 ;  /* 0x0000000d32327c20 */ /* 0x000fe20008410000 */
[----:B------:R-:W-:Y:S01]  /*1740*/  FFMA.FTZ R48, R48, R51, 1.1641532182693481445e-10 ;  /* 0x2f00000030307423 */ /* 0x000fe20000010033 */
[----:B------:R-:W-:Y:S02]  /*1750*/  @P0 HADD2.F32 R51, -RZ, R40.H1_H1 ;  /* 0x30000028ff330230 */ /* 0x000fe40000004100 */
[----:B------:R-:W-:Y:S02]  /*1760*/  FMUL.FTZ R50, R50, UR12 ;  /* 0x0000000c32327c20 */ /* 0x000fe40008410000 */
[----:B------:R-:W-:-:S04]  /*1770*/  FSETP.GTU.FTZ.AND P4, PT, R48, UR10, PT ;  /* 0x0000000a30007c0b */ /* 0x000fc8000bf9c000 */
[----:B------:R-:W-:Y:S02]  /*1780*/  FSEL R58, R50, RZ, !P4 ;  /* 0x000000ff323a7208 */ /* 0x000fe40006000000 */
[----:B------:R-:W-:-:S03]  /*1790*/  SEL R85, RZ, 0x1, P4 ;  /* 0x00000001ff557807 */ /* 0x000fc60002000000 */
[----:B------:R-:W-:-:S07]  /*17a0*/  @P0 FADD.FTZ R58, R58, R51 ;  /* 0x000000333a3a0221 */ /* 0x000fce0000010000 */
.L_x_4868:
[----:B------:R-:W-:Y:S05]  /*17b0*/  BSYNC B0 ;  /* 0x0000000000007941 */ /* 0x000fea0003800000 */
.L_x_4866:
        /* <DEDUP_REMOVED lines=8> */
.L_x_4877:
        /* <DEDUP_REMOVED lines=12> */
.L_x_4880:
[----:B------:R-:W-:-:S07]  /*1900*/  IMAD.MOV.U32 R56, RZ, RZ, R77 ;  /* 0x000000ffff387224 */ /* 0x000fce00078e004d */
.L_x_4881:
[----:B------:R-:W-:Y:S05]  /*1910*/  BSYNC B1 ;  /* 0x0000000000017941 */ /* 0x000fea0003800000 */
.L_x_4879:
        /* <DEDUP_REMOVED lines=16> */
.L_x_4885:
[----:B------:R-:W-:Y:S05]  /*1a20*/  BSYNC B2 ;  /* 0x0000000000027941 */ /* 0x000fea0003800000 */
.L_x_4884:
        /* <DEDUP_REMOVED lines=44> */
.L_x_4883:
[----:B------:R-:W-:Y:S05]  /*1cf0*/  BSYNC B1 ;  /* 0x0000000000017941 */ /* 0x000fea0003800000 */
.L_x_4882:
        /* <DEDUP_REMOVED lines=11> */
.L_x_4878:
[----:B------:R-:W-:Y:S05]  /*1db0*/  BSYNC B0 ;  /* 0x0000000000007941 */ /* 0x000fea0003800000 */
.L_x_4876:
        /* <DEDUP_REMOVED lines=8> */
.L_x_4887:
        /* <DEDUP_REMOVED lines=12> */
.L_x_4890:
[----:B------:R-:W-:-:S07]  /*1f00*/  MOV R56, R77 ;  /* 0x0000004d00387202 */ /* 0x000fce0000000f00 */
.L_x_4891:
[----:B------:R-:W-:Y:S05]  /*1f10*/  BSYNC B1 ;  /* 0x0000000000017941 */ /* 0x000fea0003800000 */
.L_x_4889:
        /* <DEDUP_REMOVED lines=16> */
.L_x_4895:
[----:B------:R-:W-:Y:S05]  /*2020*/  BSYNC B2 ;  /* 0x0000000000027941 */ /* 0x000fea0003800000 */
.L_x_4894:
        /* <DEDUP_REMOVED lines=44> */
.L_x_4893:
[----:B------:R-:W-:Y:S05]  /*22f0*/  BSYNC B1 ;  /* 0x0000000000017941 */ /* 0x000fea0003800000 */
.L_x_4892:
        /* <DEDUP_REMOVED lines=11> */
.L_x_4888:
[----:B------:R-:W-:Y:S05]  /*23b0*/  BSYNC B0 ;  /* 0x0000000000007941 */ /* 0x000fea0003800000 */
.L_x_4886:
        /* <DEDUP_REMOVED lines=8> */
.L_x_4897:
        /* <DEDUP_REMOVED lines=12> */
.L_x_4900:
[----:B------:R-:W-:-:S07]  /*2500*/  IMAD.MOV.U32 R63, RZ, RZ, R77 ;  /* 0x000000ffff3f7224 */ /* 0x000fce00078e004d */
.L_x_4901:
[----:B------:R-:W-:Y:S05]  /*2510*/  BSYNC B1 ;  /* 0x0000000000017941 */ /* 0x000fea0003800000 */
.L_x_4899:
        /* <DEDUP_REMOVED lines=16> */
.L_x_4905:
[----:B------:R-:W-:Y:S05]  /*2620*/  BSYNC B2 ;  /* 0x0000000000027941 */ /* 0x000fea0003800000 */
.L_x_4904:
        /* <DEDUP_REMOVED lines=44> */
.L_x_4903:
[----:B------:R-:W-:Y:S05]  /*28f0*/  BSYNC B1 ;  /* 0x0000000000017941 */ /* 0x000fea0003800000 */
.L_x_4902:
        /* <DEDUP_REMOVED lines=11> */
.L_x_4898:
[----:B------:R-:W-:Y:S05]  /*29b0*/  BSYNC B0 ;  /* 0x0000000000007941 */ /* 0x000fea0003800000 */
.L_x_4896:
        /* <DEDUP_REMOVED lines=8> */
.L_x_4907:
        /* <DEDUP_REMOVED lines=12> */
.L_x_4910:
[----:B------:R-:W-:-:S07]  /*2b00*/  MOV R54, R77 ;  /* 0x0000004d00367202 */ /* 0x000fce0000000f00 */
.L_x_4911:
[----:B------:R-:W-:Y:S05]  /*2b10*/  BSYNC B1 ;  /* 0x0000000000017941 */ /* 0x000fea0003800000 */
.L_x_4909:
        /* <DEDUP_REMOVED lines=16> */
.L_x_4915:
[----:B------:R-:W-:Y:S05]  /*2c20*/  BSYNC B2 ;  /* 0x0000000000027941 */ /* 0x000fea0003800000 */
.L_x_4914:
        /* <DEDUP_REMOVED lines=42> */
[----:B------:R-:W-:Y:S01]  /*2ed0*/  HFMA2.MMA R49, -RZ, RZ, 0, 0 ;  /* 0x00000000ff317435 */ /* 0x000fe200000001ff */
[----:B------:R-:W-:-:S10]  /*2ee0*/  MOV R76, R48 ;  /* 0x00000030004c7202 */ /* 0x000fd40000000f00 */
.L_x_4913:
[----:B------:R-:W-:Y:S05]  /*2ef0*/  BSYNC B1 ;  /* 0x0000000000017941 */ /* 0x000fea0003800000 */
.L_x_4912:
        /* <DEDUP_REMOVED lines=11> */
.L_x_4908:
[----:B------:R-:W-:Y:S05]  /*2fb0*/  BSYNC B0 ;  /* 0x0000000000007941 */ /* 0x000fea0003800000 */
.L_x_4906:
        /* <DEDUP_REMOVED lines=8> */
.L_x_4917:
        /* <DEDUP_REMOVED lines=12> */
.L_x_4920:
[----:B------:R-:W-:-:S07]  /*3100*/  MOV R63, R77 ;  /* 0x0000004d003f7202 */ /* 0x000fce0000000f00 */
.L_x_4921:
[----:B------:R-:W-:Y:S05]  /*3110*/  BSYNC B1 ;  /* 0x0000000000017941 */ /* 0x000fea0003800000 */
.L_x_4919:
        /* <DEDUP_REMOVED lines=16> */
.L_x_4925:
[----:B------:R-:W-:Y:S05]  /*3220*/  BSYNC B2 ;  /* 0x0000000000027941 */ /* 0x000fea0003800000 */
.L_x_4924:
        /* <DEDUP_REMOVED lines=40> */
[----:B------:R-:W-:Y:S02]  /*34b0*/  MOV R77, R52 ;  /* 0x00000034004d7202 */ /* 0x000fe40000000f00 */
[----:B------:R-:W-:Y:S01]  /*34c0*/  MOV R76, R48 ;  /* 0x00000030004c7202 */ /* 0x000fe20000000f00 */
[----:B------:R-:W-:Y:S01]  /*34d0*/  IMAD.MOV.U32 R48, RZ, RZ, RZ ;  /* 0x000000ffff307224 */ /* 0x000fe200078e00ff */
[----:B------:R-:W-:-:S07]  /*34e0*/  LOP3.LUT R81, R49, UR33, R50, 0x96, !PT ;  /* 0x0000002131517c12 */ /* 0x000fce000f8e9632 */
.L_x_4923:
[----:B------:R-:W-:Y:S05]  /*34f0*/  BSYNC B1 ;  /* 0x0000000000017941 */ /* 0x000fea0003800000 */
.L_x_4922:
        /* <DEDUP_REMOVED lines=11> */
.L_x_4918:
[----:B------:R-:W-:Y:S05]  /*35b0*/  BSYNC B0 ;  /* 0x0000000000007941 */ /* 0x000fea0003800000 */
.L_x_4916:
        /* <DEDUP_REMOVED lines=8> */
.L_x_4927:
        /* <DEDUP_REMOVED lines=12> */
.L_x_4930:
[----:B------:R-:W-:-:S07]  /*3700*/  IMAD.MOV.U32 R52, RZ, RZ, R77 ;  /* 0x000000ffff347224 */ /* 0x000fce00078e004d */
.L_x_4931:
[----:B------:R-:W-:Y:S05]  /*3710*/  BSYNC B1 ;  /* 0x0000000000017941 */ /* 0x000fea0003800000 */
.L_x_4929:
        /* <DEDUP_REMOVED lines=16> */
.L_x_4935:
[----:B------:R-:W-:Y:S05]  /*3820*/  BSYNC B2 ;  /* 0x0000000000027941 */ /* 0x000fea0003800000 */
.L_x_4934:
        /* <DEDUP_REMOVED lines=44> */
.L_x_4933:
[----:B------:R-:W-:Y:S05]  /*3af0*/  BSYNC B1 ;  /* 0x0000000000017941 */ /* 0x000fea0003800000 */
.L_x_4932:
[----:B------:R-:W-:Y:S01]  /*3b00*/  I2FP.F32.U32 R48, R52 ;  /* 0x0000003400307245 */ /* 0x000fe20000201000 */
[----:B-----5:R-:W-:Y:S01]  /*3b10*/  HADD2.F32 R49, -RZ, R47.H1_H1 ;  /* 0x3000002fff317230 */ /* 0x020fe20000004100 */
[----:B------:R-:W-:-:S04]  /*3b20*/  MOV R51, 0x2f800000 ;  /* 0x2f80000000337802 */ /* 0x000fc80000000f00 */
        /* <DEDUP_REMOVED lines=8> */
.L_x_4928:
[----:B------:R-:W-:Y:S05]  /*3bb0*/  BSYNC B0 ;  /* 0x0000000000007941 */ /* 0x000fea0003800000 */
.L_x_4926:
[----:B------:R-:W0:Y:S01]  /*3bc0*/  LDC.64 R118, c[0x0][0x238] ;  /* 0x00008e00ff767b82 */ /* 0x000e220000000a00 */
[----:B------:R-:W-:Y:S01]  /*3bd0*/  F2FP.F16.F32.PACK_AB R51, R52, R53 ;  /* 0x000000353433723e */ /* 0x000fe200000000ff */
[----:B------:R-:W-:Y:S01]  /*3be0*/  VIADD R110, R117, 0x100 ;  /* 0x00000100756e7836 */ /* 0x000fe20000000000 */
[----:B------:R-:W-:Y:S01]  /*3bf0*/  F2FP.F16.F32.PACK_AB R50, R54, R55 ;  /* 0x000000373632723e */ /* 0x000fe200000000ff */
[----:B------:R-:W-:Y:S01]  /*3c00*/  BSSY B0, `(.L_x_4936) ;  /* 0x000001f000007945 */ /* 0x000fe20003800000 */
[----:B------:R-:W-:Y:S02]  /*3c10*/  F2FP.F16.F32.PACK_AB R49, R56, R57 ;  /* 0x000000393831723e */ /* 0x000fe400000000ff */
[----:B------:R-:W-:Y:S01]  /*3c20*/  F2FP.F16.F32.PACK_AB R48, R58, R59 ;  /* 0x0000003b3a30723e */ /* 0x000fe200000000ff */
        /* <DEDUP_REMOVED lines=28> */
.L_x_4937:
[----:B------:R-:W-:Y:S05]  /*3df0*/  BSYNC B0 ;  /* 0x0000000000007941 */ /* 0x000fea0003800000 */
.L_x_4936:
[----:B-----5:R2:W5:Y:S04]  /*3e00*/  @P2 LDG.E.128 R44, desc[UR4][R94.64] ;  /* 0x000000045e2c2981 */ /* 0x020568000c1e1d00 */
[----:B------:R2:W5:Y:S01]  /*3e10*/  @P0 LDG.E.128 R40, desc[UR4][R92.64] ;  /* 0x000000045c280981 */ /* 0x000562000c1e1d00 */
[----:B------:R-:W-:Y:S04]  /*3e20*/  BSSY B0, `(.L_x_4938) ;  /* 0x000005f000007945 */ /* 0x000fe80003800000 */
[----:B------:R-:W-:Y:S05]  /*3e30*/  @P3 BRA `(.L_x_4939) ;  /* 0x0000000000183947 */ /* 0x000fea0003800000 */
[----:B------:R-:W-:Y:S01]  /*3e40*/  IMAD.MOV.U32 R99, RZ, RZ, RZ ;  /* 0x000000ffff637224 */ /* 0x000fe200078e00ff */
[----:B01----:R-:W-:Y:S01]  /*3e50*/  MOV R48, R100 ;  /* 0x0000006400307202 */ /* 0x003fe20000000f00 */
[----:B------:R-:W-:Y:S06]  /*3e60*/  @!P0 BRA `(.L_x_4940) ;  /* 0x0000000400688947 */ /* 0x000fec0003800000 */
[----:B------:R-:W-:Y:S01]  /*3e70*/  MOV R48, R100 ;  /* 0x0000006400307202 */ /* 0x000fe20000000f00 */
[----:B-----5:R-:W-:Y:S01]  /*3e80*/  HADD2.F32 R99, -RZ, R40.H0_H0 ;  /* 0x20000028ff637230 */ /* 0x020fe20000004100 */
[----:B------:R-:W-:Y:S06]  /*3e90*/  BRA `(.L_x_4940) ;  /* 0x00000004005c7947 */ /* 0x000fec0003800000 */
.L_x_4939:
[C---:B------:R-:W-:Y:S01]  /*3ea0*/  ISETP.NE.AND P4, PT, R100.reuse, 0x1, PT ;  /* 0x000000016400780c */ /* 0x040fe20003f85270 */
[----:B------:R-:W-:Y:S01]  /*3eb0*/  BSSY B1, `(.L_x_4941) ;  /* 0x000000c000017945 */ /* 0x000fe20003800000 */
[----:B01----:R-:W-:-:S11]  /*3ec0*/  VIADD R48, R100, 0x1 ;  /* 0x0000000164307836 */ /* 0x003fd60000000000 */
        /* <DEDUP_REMOVED lines=9> */
.L_x_4942:
[----:B------:R-:W-:-:S07]  /*3f60*/  MOV R63, R77 ;  /* 0x0000004d003f7202 */ /* 0x000fce0000000f00 */
.L_x_4943:
[----:B------:R-:W-:Y:S05]  /*3f70*/  BSYNC B1 ;  /* 0x0000000000017941 */ /* 0x000fea0003800000 */
.L_x_4941:
        /* <DEDUP_REMOVED lines=16> */
.L_x_4947:
[----:B------:R-:W-:Y:S05]  /*4080*/  BSYNC B2 ;  /* 0x0000000000027941 */ /* 0x000fea0003800000 */
.L_x_4946:
        /* <DEDUP_REMOVED lines=44> */
.L_x_4945:
[----:B------:R-:W-:Y:S05]  /*4350*/  BSYNC B1 ;  /* 0x0000000000017941 */ /* 0x000fea0003800000 */
.L_x_4944:
        /* <DEDUP_REMOVED lines=11> */
.L_x_4940:
[----:B------:R-:W-:Y:S05]  /*4410*/  BSYNC B0 ;  /* 0x0000000000007941 */ /* 0x000fea0003800000 */
.L_x_4938:
        /* <DEDUP_REMOVED lines=8> */
.L_x_4949:
        /* <DEDUP_REMOVED lines=12> */
.L_x_4952:
[----:B------:R-:W-:-:S07]  /*4560*/  MOV R63, R77 ;  /* 0x0000004d003f7202 */ /* 0x000fce0000000f00 */
.L_x_4953:
[----:B------:R-:W-:Y:S05]  /*4570*/  BSYNC B1 ;  /* 0x0000000000017941 */ /* 0x000fea0003800000 */
.L_x_4951:
        /* <DEDUP_REMOVED lines=16> */
.L_x_4957:
[----:B------:R-:W-:Y:S05]  /*4680*/  BSYNC B2 ;  /* 0x0000000000027941 */ /* 0x000fea0003800000 */
.L_x_4956:
        /* <DEDUP_REMOVED lines=41> */
[----:B------:R-:W-:Y:S01]  /*4920*/  LOP3.LUT R81, R49, UR33, R50, 0x96, !PT ;  /* 0x0000002131517c12 */ /* 0x000fe2000f8e9632 */
[----:B------:R-:W-:Y:S01]  /*4930*/  IMAD.MOV.U32 R49, RZ, RZ, RZ ;  /* 0x000000ffff317224 */ /* 0x000fe200078e00ff */
[----:B------:R-:W-:-:S07]  /*4940*/  MOV R76, R48 ;  /* 0x00000030004c7202 */ /* 0x000fce0000000f00 */
.L_x_4955:
[----:B------:R-:W-:Y:S05]  /*4950*/  BSYNC B1 ;  /* 0x0000000000017941 */ /* 0x000fea0003800000 */
.L_x_4954:
[----:B------:R-:W-:Y:S01]  /*4960*/  HFMA2.MMA R51, -RZ, RZ, 0.1171875, 0 ;  /* 0x2f800000ff337435 */ /* 0x000fe200000001ff */
[----:B------:R-:W-:Y:S01]  /*4970*/  I2FP.F32.U32 R48, R63 ;  /* 0x0000003f00307245 */ /* 0x000fe20000201000 */
[----:B-----5:R-:W-:-:S05]  /*4980*/  HADD2.F32 R50, -RZ, R44.H1_H1 ;  /* 0x3000002cff327230 */ /* 0x020fca0000004100 */
[----:B------:R-:W-:-:S03]  /*4990*/  FMUL.FTZ R50, R50, UR13 ;  /* 0x0000000d32327c20 */ /* 0x000fc60008410000 */
[----:B------:R-:W-:Y:S01]  /*49a0*/  FFMA.FTZ R48, R48, R51, 1.1641532182693481445e-10 ;  /* 0x2f00000030307423 */ /* 0x000fe20000010033 */
[----:B------:R-:W-:Y:S01]  /*49b0*/  FMUL.FTZ R50, R50, UR12 ;  /* 0x0000000c32327c20 */ /* 0x000fe20008410000 */
[----:B------:R-:W-:-:S03]  /*49c0*/  @P0 HADD2.F32 R51, -RZ, R40.H1_H1 ;  /* 0x30000028ff330230 */ /* 0x000fc60000004100 */
[----:B------:R-:W-:-:S04]  /*49d0*/  FSETP.GTU.FTZ.AND P4, PT, R48, UR10, PT ;  /* 0x0000000a30007c0b */ /* 0x000fc8000bf9c000 */
[----:B------:R-:W-:Y:S02]  /*49e0*/  FSEL R98, R50, RZ, !P4 ;  /* 0x000000ff32627208 */ /* 0x000fe40006000000 */
[----:B------:R-:W-:-:S03]  /*49f0*/  SEL R85, RZ, 0x1, P4 ;  /* 0x00000001ff557807 */ /* 0x000fc60002000000 */
[----:B------:R-:W-:-:S07]  /*4a00*/  @P0 FADD.FTZ R98, R51, R98 ;  /* 0x0000006233620221 */ /* 0x000fce0000010000 */
.L_x_4950:
[----:B------:R-:W-:Y:S05]  /*4a10*/  BSYNC B0 ;  /* 0x0000000000007941 */ /* 0x000fea0003800000 */
.L_x_4948:
        /* <DEDUP_REMOVED lines=8> */
.L_x_4959:
        /* <DEDUP_REMOVED lines=12> */
.L_x_4962:
[----:B------:R-:W-:-:S07]  /*4b60*/  IMAD.MOV.U32 R63, RZ, RZ, R77 ;  /* 0x000000ffff3f7224 */ /* 0x000fce00078e004d */
.L_x_4963:
[----:B------:R-:W-:Y:S05]  /*4b70*/  BSYNC B1 ;  /* 0x0000000000017941 */ /* 0x000fea0003800000 */
.L_x_4961:
        /* <DEDUP_REMOVED lines=16> */
.L_x_4967:
[----:B------:R-:W-:Y:S05]  /*4c80*/  BSYNC B2 ;  /* 0x0000000000027941 */ /* 0x000fea0003800000 */
.L_x_4966:
        /* <DEDUP_REMOVED lines=44> */
.L_x_4965:
[----:B------:R-:W-:Y:S05]  /*4f50*/  BSYNC B1 ;  /* 0x0000000000017941 */ /* 0x000fea0003800000 */
.L_x_4964:
        /* <DEDUP_REMOVED lines=11> */
.L_x_4960:
[----:B------:R-:W-:Y:S05]  /*5010*/  BSYNC B0 ;  /* 0x0000000000007941 */ /* 0x000fea0003800000 */
.L_x_4958:
        /* <DEDUP_REMOVED lines=8> */
.L_x_4969:
        /* <DEDUP_REMOVED lines=12> */
.L_x_4972:
[----:B------:R-:W-:-:S07]  /*5160*/  MOV R63, R77 ;  /* 0x0000004d003f7202 */ /* 0x000fce0000000f00 */
.L_x_4973:
[----:B------:R-:W-:Y:S05]  /*5170*/  BSYNC B1 ;  /* 0x0000000000017941 */ /* 0x000fea0003800000 */
.L_x_4971:
        /* <DEDUP_REMOVED lines=16> */
.L_x_4977:
[----:B------:R-:W-:Y:S05]  /*5280*/  BSYNC B2 ;  /* 0x0000000000027941 */ /* 0x000fea0003800000 */
.L_x_4976:
        /* <DEDUP_REMOVED lines=44> */
.L_x_4975:
[----:B------:R-:W-:Y:S05]  /*5550*/  BSYNC B1 ;  /* 0x0000000000017941 */ /* 0x000fea0003800000 */
.L_x_4974:
        /* <DEDUP_REMOVED lines=11> */
.L_x_4970:
[----:B------:R-:W-:Y:S05]  /*5610*/  BSYNC B0 ;  /* 0x0000000000007941 */ /* 0x000fea0003800000 */
.L_x_4968:
[----:B------:R-:W-:Y:S04]  /*5620*/  BSSY B0, `(.L_x_4978) ;  /* 0x000005f000007945 */ /* 0x000fe80003800000 */
[----:B------:R-:W-:Y:S05]  /*5630*/  @P3 BRA `(.L_x_4979) ;  /* 0x0000000000183947 */ /* 0x000fea0003800000 */
[----:B--2---:R-:W-:Y:S02]  /*5640*/  MOV R95, RZ ;  /* 0x000000ff005f7202 */ /* 0x004fe40000000f00 */
[----:B------:R-:W-:Y:S01]  /*5650*/  MOV R48, R49 ;  /* 0x0000003100307202 */ /* 0x000fe20000000f00 */
[----:B------:R-:W-:Y:S06]  /*5660*/  @!P0 BRA `(.L_x_4980) ;  /* 0x0000000400688947 */ /* 0x000fec0003800000 */
[----:B------:R-:W-:Y:S02]  /*5670*/  IMAD.MOV.U32 R48, RZ, RZ, R49 ;  /* 0x000000ffff307224 */ /* 0x000fe400078e0031 */
[----:B-----5:R-:W-:Y:S01]  /*5680*/  HADD2.F32 R95, -RZ, R42.H0_H0 ;  /* 0x2000002aff5f7230 */ /* 0x020fe20000004100 */
[----:B------:R-:W-:Y:S06]  /*5690*/  BRA `(.L_x_4980) ;  /* 0x00000004005c7947 */ /* 0x000fec0003800000 */
.L_x_4979:
        /* <DEDUP_REMOVED lines=12> */
.L_x_4982:
[----:B------:R-:W-:-:S07]  /*5760*/  MOV R63, R77 ;  /* 0x0000004d003f7202 */ /* 0x000fce0000000f00 */
.L_x_4983:
[----:B------:R-:W-:Y:S05]  /*5770*/  BSYNC B1 ;  /* 0x0000000000017941 */ /* 0x000fea0003800000 */
.L_x_4981:
        /* <DEDUP_REMOVED lines=16> */
.L_x_4987:
[----:B------:R-:W-:Y:S05]  /*5880*/  BSYNC B2 ;  /* 0x0000000000027941 */ /* 0x000fea0003800000 */
.L_x_4986:
        /* <DEDUP_REMOVED lines=44> */
.L_x_4985:
[----:B------:R-:W-:Y:S05]  /*5b50*/  BSYNC B1 ;  /* 0x0000000000017941 */ /* 0x000fea0003800000 */
.L_x_4984:
        /* <DEDUP_REMOVED lines=8> */
[----:B--2---:R-:W-:Y:S02]  /*5be0*/  FSEL R95, R51, RZ, !P4 ;  /* 0x000000ff335f7208 */ /* 0x004fe40006000000 */
[----:B------:R-:W-:-:S03]  /*5bf0*/  SEL R88, RZ, 0x1, P4 ;  /* 0x00000001ff587807 */ /* 0x000fc60002000000 */
[----:B------:R-:W-:-:S07]  /*5c00*/  @P0 FADD.FTZ R95, R50, R95 ;  /* 0x0000005f325f0221 */ /* 0x000fce0000010000 */
.L_x_4980:
[----:B------:R-:W-:Y:S05]  /*5c10*/  BSYNC B0 ;  /* 0x0000000000007941 */ /* 0x000fea0003800000 */
.L_x_4978:
        /* <DEDUP_REMOVED lines=8> */
.L_x_4989:
        /* <DEDUP_REMOVED lines=12> */
.L_x_4992:
[----:B------:R-:W-:-:S07]  /*5d60*/  IMAD.MOV.U32 R63, RZ, RZ, R77 ;  /* 0x000000ffff3f7224 */ /* 0x000fce00078e004d */
.L_x_4993:
[----:B------:R-:W-:Y:S05]  /*5d70*/  BSYNC B1 ;  /* 0x0000000000017941 */ /* 0x000fea0003800000 */
.L_x_4991:
        /* <DEDUP_REMOVED lines=16> */
.L_x_4997:
[----:B------:R-:W-:Y:S05]  /*5e80*/  BSYNC B2 ;  /* 0x0000000000027941 */ /* 0x000fea0003800000 */
.L_x_4996:
        /* <DEDUP_REMOVED lines=44> */
.L_x_4995:
[----:B------:R-:W-:Y:S05]  /*6150*/  BSYNC B1 ;  /* 0x0000000000017941 */ /* 0x000fea0003800000 */
.L_x_4994:
        /* <DEDUP_REMOVED lines=11> */
.L_x_4990:
[----:B------:R-:W-:Y:S05]  /*6210*/  BSYNC B0 ;  /* 0x0000000000007941 */ /* 0x000fea0003800000 */
.L_x_4988:
        /* <DEDUP_REMOVED lines=8> */
.L_x_4999:
        /* <DEDUP_REMOVED lines=12> */
.L_x_5002:
[----:B------:R-:W-:-:S07]  /*6360*/  MOV R63, R77 ;  /* 0x0000004d003f7202 */ /* 0x000fce0000000f00 */
.L_x_5003:
[----:B------:R-:W-:Y:S05]  /*6370*/  BSYNC B1 ;  /* 0x0000000000017941 */ /* 0x000fea0003800000 */
.L_x_5001:
        /* <DEDUP_REMOVED lines=16> */
.L_x_5007:
[----:B------:R-:W-:Y:S05]  /*6480*/  BSYNC B2 ;  /* 0x0000000000027941 */ /* 0x000fea0003800000 */
.L_x_5006:
        /* <DEDUP_REMOVED lines=44> */
.L_x_5005:
[----:B------:R-:W-:Y:S05]  /*6750*/  BSYNC B1 ;  /* 0x0000000000017941 */ /* 0x000fea0003800000 */
.L_x_5004:
        /* <DEDUP_REMOVED lines=11> */
.L_x_5000:
[----:B------:R-:W-:Y:S05]  /*6810*/  BSYNC B0 ;  /* 0x0000000000007941 */ /* 0x000fea0003800000 */
.L_x_4998:
        /* <DEDUP_REMOVED lines=8> */
.L_x_5009:
        /* <DEDUP_REMOVED lines=12> */
.L_x_5012:
[----:B------:R-:W-:-:S07]  /*6960*/  MOV R63, R77 ;  /* 0x0000004d003f7202 */ /* 0x000fce0000000f00 */
.L_x_5013:
[----:B------:R-:W-:Y:S05]  /*6970*/  BSYNC B1 ;  /* 0x0000000000017941 */ /* 0x000fea0003800000 */
.L_x_5011:
        /* <DEDUP_REMOVED lines=16> */
.L_x_5017:
[----:B------:R-:W-:Y:S05]  /*6a80*/  BSYNC B2 ;  /* 0x0000000000027941 */ /* 0x000fea0003800000 */
.L_x_5016:
        /* <DEDUP_REMOVED lines=42> */
[----:B------:R-:W-:Y:S02]  /*6d30*/  LOP3.LUT R81, R49, UR33, R50, 0x96, !PT ;  /* 0x0000002131517c12 */ /* 0x000fe4000f8e9632 */
[----:B------:R-:W-:-:S07]  /*6d40*/  MOV R76, R48 ;  /* 0x00000030004c7202 */ /* 0x000fce0000000f00 */
.L_x_5015:
[----:B------:R-:W-:Y:S05]  /*6d50*/  BSYNC B1 ;  /* 0x0000000000017941 */ /* 0x000fea0003800000 */
.L_x_5014:
        /* <DEDUP_REMOVED lines=11> */
.L_x_5010:
[----:B------:R-:W-:Y:S05]  /*6e10*/  BSYNC B0 ;  /* 0x0000000000007941 */ /* 0x000fea0003800000 */
.L_x_5008:
[----:B------:R-:W-:Y:S01]  /*6e20*/  IMAD.WIDE.U32 R104, R104, 0x10, R118 ;  /* 0x0000001068687825 */ /* 0x000fe200078e0076 */
[----:B------:R-:W-:Y:S01]  /*6e30*/  F2FP.F16.F32.PACK_AB R51, R63, R93 ;  /* 0x0000005d3f33723e */ /* 0x000fe200000000ff */
[----:B------:R-:W0:Y:S01]  /*6e40*/  @P2 LDC.64 R102, c[0x0][0x220] ;  /* 0x00008800ff662b82 */ /* 0x000e220000000a00 */
[----:B------:R-:W-:Y:S01]  /*6e50*/  F2FP.F16.F32.PACK_AB R50, R94, R95 ;  /* 0x0000005f5e32723e */ /* 0x000fe200000000ff */
[----:B------:R-:W-:Y:S01]  /*6e60*/  VIADD R112, R109, 0x200 ;  /* 0x000002006d707836 */ /* 0x000fe20000000000 */
[----:B------:R-:W-:Y:S01]  /*6e70*/  F2FP.F16.F32.PACK_AB R49, R96, R97 ;  /* 0x000000616031723e */ /* 0x000fe200000000ff */
[----:B------:R-:W-:Y:S01]  /*6e80*/  BSSY B0, `(.L_x_5018) ;  /* 0x000001c000007945 */ /* 0x000fe20003800000 */
[----:B------:R-:W-:Y:S02]  /*6e90*/  F2FP.F16.F32.PACK_AB R48, R98, R99 ;  /* 0x000000636230723e */ /* 0x000fe400000000ff */
        /* <DEDUP_REMOVED lines=9> */
[----:B------:R-:W0:Y:S01]  /*6f30*/  LDC.64 R48, c[0x0][0x240] ;  /* 0x00009000ff307b82 */ /* 0x000e220000000a00 */
[----:B------:R-:W-:Y:S02]  /*6f40*/  PRMT R105, R89, 0x7104, RZ ;  /* 0x0000710459697816 */ /* 0x000fe400000000ff */
[----:B------:R-:W-:Y:S02]  /*6f50*/  PRMT R50, R51, 0x4210, R50 ;  /* 0x0000421033327816 */ /* 0x000fe40000000032 */
        /* <DEDUP_REMOVED lines=9> */
[----:B------:R-:W-:Y:S01]  /*6ff0*/  LOP3.LUT R105, R50, R106, R104, 0xfe, !PT ;  /* 0x0000006a32697212 */ /* 0x000fe200078efe68 */
[----:B0-----:R-:W-:Y:S01]  /*7000*/  IMAD.WIDE.U32 R48, R110, 0x8, R48 ;  /* 0x000000086e307825 */ /* 0x001fe200078e0030 */
[----:B------:R-:W-:Y:S02]  /*7010*/  LOP3.LUT R51, R113, R51, RZ, 0xfc, !PT ;  /* 0x0000003371337212 */ /* 0x000fe400078efcff */
[----:B------:R-:W-:-:S05]  /*7020*/  LOP3.LUT R50, R105, 0xff, R84, 0xf8, !PT ;  /* 0x000000ff69327812 */ /* 0x000fca00078ef854 */
[----:B------:R0:W-:Y:S02]  /*7030*/  STG.E.64 desc[UR4][R48.64], R50 ;  /* 0x0000003230007986 */ /* 0x0001e4000c101b04 */
.L_x_5019:
[----:B------:R-:W-:Y:S05]  /*7040*/  BSYNC B0 ;  /* 0x0000000000007941 */ /* 0x000fea0003800000 */
.L_x_5018:
        /* <DEDUP_REMOVED lines=8> */
[----:B-----5:R-:W-:Y:S01]  /*70d0*/  HADD2.F32 R107, -RZ, R40.H0_H0 ;  /* 0x20000028ff6b7230 */ /* 0x020fe20000004100 */
[----:B------:R-:W-:Y:S06]  /*70e0*/  BRA `(.L_x_5022) ;  /* 0x00000004005c7947 */ /* 0x000fec0003800000 */
.L_x_5021:
        /* <DEDUP_REMOVED lines=12> */
.L_x_5024:
[----:B------:R-:W-:-:S07]  /*71b0*/  IMAD.MOV.U32 R84, RZ, RZ, R77 ;  /* 0x000000ffff547224 */ /* 0x000fce00078e004d */
.L_x_5025:
[----:B------:R-:W-:Y:S05]  /*71c0*/  BSYNC B1 ;  /* 0x0000000000017941 */ /* 0x000fea0003800000 */
.L_x_5023:
        /* <DEDUP_REMOVED lines=16> */
.L_x_5029:
[----:B------:R-:W-:Y:S05]  /*72d0*/  BSYNC B2 ;  /* 0x0000000000027941 */ /* 0x000fea0003800000 */
.L_x_5028:
        /* <DEDUP_REMOVED lines=44> */
.L_x_5027:
[----:B------:R-:W-:Y:S05]  /*75a0*/  BSYNC B1 ;  /* 0x0000000000017941 */ /* 0x000fea0003800000 */
.L_x_5026:
        /* <DEDUP_REMOVED lines=11> */
.L_x_5022:
[----:B------:R-:W-:Y:S05]  /*7660*/  BSYNC B0 ;  /* 0x0000000000007941 */ /* 0x000fea0003800000 */
.L_x_5020:
        /* <DEDUP_REMOVED lines=8> */
.L_x_5031:
        /* <DEDUP_REMOVED lines=12> */
.L_x_5034:
[----:B------:R-:W-:-:S07]  /*77b0*/  MOV R85, R77 ;  /* 0x0000004d00557202 */ /* 0x000fce0000000f00 */
.L_x_5035:
[----:B------:R-:W-:Y:S05]  /*77c0*/  BSYNC B1 ;  /* 0x0000000000017941 */ /* 0x000fea0003800000 */
.L_x_5033:
        /* <DEDUP_REMOVED lines=16> */
.L_x_5039:
[----:B------:R-:W-:Y:S05]  /*78d0*/  BSYNC B2 ;  /* 0x0000000000027941 */ /* 0x000fea0003800000 */
.L_x_5038:
        /* <DEDUP_REMOVED lines=44> */
.L_x_5037:
[----:B------:R-:W-:Y:S05]  /*7ba0*/  BSYNC B1 ;  /* 0x0000000000017941 */ /* 0x000fea0003800000 */
.L_x_5036:
        /* <DEDUP_REMOVED lines=11> */
.L_x_5032:
[----:B------:R-:W-:Y:S05]  /*7c60*/  BSYNC B0 ;  /* 0x0000000000007941 */ /* 0x000fea0003800000 */
.L_x_5030:
        /* <DEDUP_REMOVED lines=8> */
.L_x_5041:
        /* <DEDUP_REMOVED lines=12> */
.L_x_5044:
[----:B------:R-:W-:-:S07]  /*7db0*/  MOV R86, R77 ;  /* 0x0000004d00567202 */ /* 0x000fce0000000f00 */
.L_x_5045:
[----:B------:R-:W-:Y:S05]  /*7dc0*/  BSYNC B1 ;  /* 0x0000000000017941 */ /* 0x000fea0003800000 */
.L_x_5043:
        /* <DEDUP_REMOVED lines=16> */
.L_x_5049:
[----:B------:R-:W-:Y:S05]  /*7ed0*/  BSYNC B2 ;  /* 0x0000000000027941 */ /* 0x000fea0003800000 */
.L_x_5048:
        /* <DEDUP_REMOVED lines=44> */
.L_x_5047:
[----:B------:R-:W-:Y:S05]  /*81a0*/  BSYNC B1 ;  /* 0x0000000000017941 */ /* 0x000fea0003800000 */
.L_x_5046:
        /* <DEDUP_REMOVED lines=11> */
.L_x_5042:
[----:B------:R-:W-:Y:S05]  /*8260*/  BSYNC B0 ;  /* 0x0000000000007941 */ /* 0x000fea0003800000 */
.L_x_5040:
        /* <DEDUP_REMOVED lines=8> */
.L_x_5051:
        /* <DEDUP_REMOVED lines=12> */
.L_x_5054:
[----:B------:R-:W-:-:S07]  /*83b0*/  IMAD.MOV.U32 R87, RZ, RZ, R77 ;  /* 0x000000ffff577224 */ /* 0x000fce00078e004d */
.L_x_5055:
[----:B------:R-:W-:Y:S05]  /*83c0*/  BSYNC B1 ;  /* 0x0000000000017941 */ /* 0x000fea0003800000 */
.L_x_5053:
        /* <DEDUP_REMOVED lines=16> */
.L_x_5059:
[----:B------:R-:W-:Y:S05]  /*84d0*/  BSYNC B2 ;  /* 0x0000000000027941 */ /* 0x000fea0003800000 */
.L_x_5058:
        /* <DEDUP_REMOVED lines=44> */
.L_x_5057:
[----:B------:R-:W-:Y:S05]  /*87a0*/  BSYNC B1 ;  /* 0x0000000000017941 */ /* 0x000fea0003800000 */
.L_x_5056:
        /* <DEDUP_REMOVED lines=11> */
.L_x_5052:
[----:B------:R-:W-:Y:S05]  /*8860*/  BSYNC B0 ;  /* 0x0000000000007941 */ /* 0x000fea0003800000 */
.L_x_5050:
[----:B------:R-:W-:Y:S04]  /*8870*/  BSSY B0, `(.L_x_5060) ;  /* 0x000005f000007945 */ /* 0x000fe80003800000 */
[----:B------:R-:W-:Y:S05]  /*8880*/  @P3 BRA `(.L_x_5061) ;  /* 0x0000000000183947 */ /* 0x000fea0003800000 */
[----:B-1----:R-:W-:Y:S01]  /*8890*/  IMAD.MOV.U32 R103, RZ, RZ, RZ ;  /* 0x000000ffff677224 */ /* 0x002fe200078e00ff */
[----:B------:R-:W-:Y:S01]  /*88a0*/  MOV R48, R49 ;  /* 0x0000003100307202 */ /* 0x000fe20000000f00 */
[----:B------:R-:W-:Y:S06]  /*88b0*/  @!P0 BRA `(.L_x_5062) ;  /* 0x0000000400688947 */ /* 0x000fec0003800000 */
[----:B------:R-:W-:Y:S01]  /*88c0*/  MOV R48, R49 ;  /* 0x0000003100307202 */ /* 0x000fe20000000f00 */
[----:B-----5:R-:W-:Y:S01]  /*88d0*/  HADD2.F32 R103, -RZ, R42.H0_H0 ;  /* 0x2000002aff677230 */ /* 0x020fe20000004100 */
[----:B------:R-:W-:Y:S06]  /*88e0*/  BRA `(.L_x_5062) ;  /* 0x00000004005c7947 */ /* 0x000fec0003800000 */
.L_x_5061:
        /* <DEDUP_REMOVED lines=12> */
.L_x_5064:
[----:B------:R-:W-:-:S07]  /*89b0*/  MOV R88, R77 ;  /* 0x0000004d00587202 */ /* 0x000fce0000000f00 */
.L_x_5065:
[----:B------:R-:W-:Y:S05]  /*89c0*/  BSYNC B1 ;  /* 0x0000000000017941 */ /* 0x000fea0003800000 */
.L_x_5063:
        /* <DEDUP_REMOVED lines=16> */
.L_x_5069:
[----:B------:R-:W-:Y:S05]  /*8ad0*/  BSYNC B2 ;  /* 0x0000000000027941 */ /* 0x000fea0003800000 */
.L_x_5068:
        /* <DEDUP_REMOVED lines=44> */
.L_x_5067:
[----:B------:R-:W-:Y:S05]  /*8da0*/  BSYNC B1 ;  /* 0x0000000000017941 */ /* 0x000fea0003800000 */
.L_x_5066:
        /* <DEDUP_REMOVED lines=8> */
[----:B-1----:R-:W-:Y:S02]  /*8e30*/  FSEL R103, R51, RZ, !P4 ;  /* 0x000000ff33677208 */ /* 0x002fe40006000000 */
[----:B------:R-:W-:-:S03]  /*8e40*/  SEL R88, RZ, 0x1, P4 ;  /* 0x00000001ff587807 */ /* 0x000fc60002000000 */
[----:B------:R-:W-:-:S07]  /*8e50*/  @P0 FADD.FTZ R103, R50, R103 ;  /* 0x0000006732670221 */ /* 0x000fce0000010000 */
.L_x_5062:
[----:B------:R-:W-:Y:S05]  /*8e60*/  BSYNC B0 ;  /* 0x0000000000007941 */ /* 0x000fea0003800000 */
.L_x_5060:
        /* <DEDUP_REMOVED lines=8> */
.L_x_5071:
        /* <DEDUP_REMOVED lines=12> */
.L_x_5074:
[----:B------:R-:W-:-:S07]  /*8fb0*/  MOV R89, R77 ;  /* 0x0000004d00597202 */ /* 0x000fce0000000f00 */
.L_x_5075:
[----:B------:R-:W-:Y:S05]  /*8fc0*/  BSYNC B1 ;  /* 0x0000000000017941 */ /* 0x000fea0003800000 */
.L_x_5073:
        /* <DEDUP_REMOVED lines=16> */
.L_x_5079:
[----:B------:R-:W-:Y:S05]  /*90d0*/  BSYNC B2 ;  /* 0x0000000000027941 */ /* 0x000fea0003800000 */
.L_x_5078:
        /* <DEDUP_REMOVED lines=44> */
.L_x_5077:
[----:B------:R-:W-:Y:S05]  /*93a0*/  BSYNC B1 ;  /* 0x0000000000017941 */ /* 0x000fea0003800000 */
.L_x_5076:
        /* <DEDUP_REMOVED lines=11> */
.L_x_5072:
[----:B------:R-:W-:Y:S05]  /*9460*/  BSYNC B0 ;  /* 0x0000000000007941 */ /* 0x000fea0003800000 */
.L_x_5070:
        /* <DEDUP_REMOVED lines=8> */
.L_x_5081:
        /* <DEDUP_REMOVED lines=12> */
.L_x_5084:
[----:B------:R-:W-:-:S07]  /*95b0*/  IMAD.MOV.U32 R90, RZ, RZ, R77 ;  /* 0x000000ffff5a7224 */ /* 0x000fce00078e004d */
.L_x_5085:
[----:B------:R-:W-:Y:S05]  /*95c0*/  BSYNC B1 ;  /* 0x0000000000017941 */ /* 0x000fea0003800000 */
.L_x_5083:
        /* <DEDUP_REMOVED lines=16> */
.L_x_5089:
[----:B------:R-:W-:Y:S05]  /*96d0*/  BSYNC B2 ;  /* 0x0000000000027941 */ /* 0x000fea0003800000 */
.L_x_5088:
        /* <DEDUP_REMOVED lines=44> */
.L_x_5087:
[----:B------:R-:W-:Y:S05]  /*99a0*/  BSYNC B1 ;  /* 0x0000000000017941 */ /* 0x000fea0003800000 */
.L_x_5086:
        /* <DEDUP_REMOVED lines=11> */
.L_x_5082:
[----:B------:R-:W-:Y:S05]  /*9a60*/  BSYNC B0 ;  /* 0x0000000000007941 */ /* 0x000fea0003800000 */
.L_x_5080:
        /* <DEDUP_REMOVED lines=8> */
.L_x_5091:
        /* <DEDUP_REMOVED lines=12> */
.L_x_5094:
[----:B------:R-:W-:-:S07]  /*9bb0*/  MOV R91, R77 ;  /* 0x0000004d005b7202 */ /* 0x000fce0000000f00 */
.L_x_5095:
[----:B------:R-:W-:Y:S05]  /*9bc0*/  BSYNC B1 ;  /* 0x0000000000017941 */ /* 0x000fea0003800000 */
.L_x_5093:
        /* <DEDUP_REMOVED lines=16> */
.L_x_5099:
[----:B------:R-:W-:Y:S05]  /*9cd0*/  BSYNC B2 ;  /* 0x0000000000027941 */ /* 0x000fea0003800000 */
.L_x_5098:
        /* <DEDUP_REMOVED lines=44> */
.L_x_5097:
[----:B------:R-:W-:Y:S05]  /*9fa0*/  BSYNC B1 ;  /* 0x0000000000017941 */ /* 0x000fea0003800000 */
.L_x_5096:
        /* <DEDUP_REMOVED lines=11> */
.L_x_5092:
[----:B------:R-:W-:Y:S05]  /*a060*/  BSYNC B0 ;  /* 0x0000000000007941 */ /* 0x000fea0003800000 */
.L_x_5090:
[----:B------:R-:W-:Y:S01]  /*a070*/  IMAD.WIDE.U32 R112, R112, 0x10, R118 ;  /* 0x0000001070707825 */ /* 0x000fe200078e0076 */
[----:B------:R-:W-:Y:S01]  /*a080*/  F2FP.F16.F32.PACK_AB R51, R100, R101 ;  /* 0x000000656433723e */ /* 0x000fe200000000ff */
[----:B------:R-:W0:Y:S01]  /*a090*/  @P2 LDC.64 R110, c[0x0][0x220] ;  /* 0x00008800ff6e2b82 */ /* 0x000e220000000a00 */
[----:B------:R-:W-:Y:S01]  /*a0a0*/  F2FP.F16.F32.PACK_AB R50, R102, R103 ;  /* 0x000000676632723e */ /* 0x000fe200000000ff */
[----:B------:R-:W-:Y:S01]  /*a0b0*/  BSSY B0, `(.L_x_5100) ;  /* 0x0000019000007945 */ /* 0x000fe20003800000 */
[----:B------:R-:W-:Y:S02]  /*a0c0*/  F2FP.F16.F32.PACK_AB R49, R104, R105 ;  /* 0x000000696831723e */ /* 0x000fe400000000ff */
[----:B------:R-:W-:-:S05]  /*a0d0*/  F2FP.F16.F32.PACK_AB R48, R106, R107 ;  /* 0x0000006b6a30723e */ /* 0x000fca00000000ff */
        /* <DEDUP_REMOVED lines=22> */
.L_x_5101:
[----:B------:R-:W-:Y:S05]  /*a240*/  BSYNC B0 ;  /* 0x0000000000007941 */ /* 0x000fea0003800000 */
.L_x_5100:
        /* <DEDUP_REMOVED lines=9> */
[----:B------:R-:W-:Y:S02]  /*a2e0*/  MOV R109, RZ ;  /* 0x000000ff006d7202 */ /* 0x000fe40000000f00 */
[----:B0-----:R-:W-:Y:S01]  /*a2f0*/  MOV R48, R116 ;  /* 0x0000007400307202 */ /* 0x001fe20000000f00 */
[----:B------:R-:W-:Y:S06]  /*a300*/  @!P0 BRA `(.L_x_5104) ;  /* 0x0000000400688947 */ /* 0x000fec0003800000 */
[----:B------:R-:W-:Y:S02]  /*a310*/  IMAD.MOV.U32 R48, RZ, RZ, R116 ;  /* 0x000000ffff307224 */ /* 0x000fe400078e0074 */
[----:B-----5:R-:W-:Y:S01]  /*a320*/  HADD2.F32 R109, -RZ, R40.H0_H0 ;  /* 0x20000028ff6d7230 */ /* 0x020fe20000004100 */
[----:B------:R-:W-:Y:S06]  /*a330*/  BRA `(.L_x_5104) ;  /* 0x00000004005c7947 */ /* 0x000fec0003800000 */
.L_x_5103:
[C---:B------:R-:W-:Y:S01]  /*a340*/  ISETP.NE.AND P4, PT, R116.reuse, 0x1, PT ;  /* 0x000000017400780c */ /* 0x040fe20003f85270 */
[----:B------:R-:W-:Y:S01]  /*a350*/  BSSY B1, `(.L_x_5105) ;  /* 0x000000c000017945 */ /* 0x000fe20003800000 */
[----:B0-----:R-:W-:-:S11]  /*a360*/  IADD3 R48, R116, 0x1, RZ ;  /* 0x0000000174307810 */ /* 0x001fd60007ffe0ff */
        /* <DEDUP_REMOVED lines=9> */
.L_x_5106:
[----:B------:R-:W-:-:S07]  /*a400*/  MOV R84, R77 ;  /* 0x0000004d00547202 */ /* 0x000fce0000000f00 */
.L_x_5107:
[----:B------:R-:W-:Y:S05]  /*a410*/  BSYNC B1 ;  /* 0x0000000000017941 */ /* 0x000fea0003800000 */
.L_x_5105:
        /* <DEDUP_REMOVED lines=16> */
.L_x_5111:
[----:B------:R-:W-:Y:S05]  /*a520*/  BSYNC B2 ;  /* 0x0000000000027941 */ /* 0x000fea0003800000 */
.L_x_5110:
        /* <DEDUP_REMOVED lines=44> */
.L_x_5109:
[----:B------:R-:W-:Y:S05]  /*a7f0*/  BSYNC B1 ;  /* 0x0000000000017941 */ /* 0x000fea0003800000 */
.L_x_5108:
        /* <DEDUP_REMOVED lines=11> */
.L_x_5104:
[----:B------:R-:W-:Y:S05]  /*a8b0*/  BSYNC B0 ;  /* 0x0000000000007941 */ /* 0x000fea0003800000 */
.L_x_5102:
        /* <DEDUP_REMOVED lines=8> */
.L_x_5113:
        /* <DEDUP_REMOVED lines=12> */
.L_x_5116:
[----:B------:R-:W-:-:S07]  /*aa00*/  IMAD.MOV.U32 R85, RZ, RZ, R77 ;  /* 0x000000ffff557224 */ /* 0x000fce00078e004d */
.L_x_5117:
[----:B------:R-:W-:Y:S05]  /*aa10*/  BSYNC B1 ;  /* 0x0000000000017941 */ /* 0x000fea0003800000 */
.L_x_5115:
        /* <DEDUP_REMOVED lines=16> */
.L_x_5121:
[----:B------:R-:W-:Y:S05]  /*ab20*/  BSYNC B2 ;  /* 0x0000000000027941 */ /* 0x000fea0003800000 */
.L_x_5120:
        /* <DEDUP_REMOVED lines=44> */
.L_x_5119:
[----:B------:R-:W-:Y:S05]  /*adf0*/  BSYNC B1 ;  /* 0x0000000000017941 */ /* 0x000fea0003800000 */
.L_x_5118:
        /* <DEDUP_REMOVED lines=11> */
.L_x_5114:
[----:B------:R-:W-:Y:S05]  /*aeb0*/  BSYNC B0 ;  /* 0x0000000000007941 */ /* 0x000fea0003800000 */
.L_x_5112:
        /* <DEDUP_REMOVED lines=8> */
.L_x_5123:
        /* <DEDUP_REMOVED lines=12> */
.L_x_5126:
[----:B------:R-:W-:-:S07]  /*b000*/  MOV R86, R77 ;  /* 0x0000004d00567202 */ /* 0x000fce0000000f00 */
.L_x_5127:
[----:B------:R-:W-:Y:S05]  /*b010*/  BSYNC B1 ;  /* 0x0000000000017941 */ /* 0x000fea0003800000 */
.L_x_5125:
        /* <DEDUP_REMOVED lines=16> */
.L_x_5131:
[----:B------:R-:W-:Y:S05]  /*b120*/  BSYNC B2 ;  /* 0x0000000000027941 */ /* 0x000fea0003800000 */
.L_x_5130:
        /* <DEDUP_REMOVED lines=44> */
.L_x_5129:
[----:B------:R-:W-:Y:S05]  /*b3f0*/  BSYNC B1 ;  /* 0x0000000000017941 */ /* 0x000fea0003800000 */
.L_x_5128:
        /* <DEDUP_REMOVED lines=11> */
.L_x_5124:
[----:B------:R-:W-:Y:S05]  /*b4b0*/  BSYNC B0 ;  /* 0x0000000000007941 */ /* 0x000fea0003800000 */
.L_x_5122:
        /* <DEDUP_REMOVED lines=8> */
.L_x_5133:
        /* <DEDUP_REMOVED lines=12> */
.L_x_5136:
[----:B------:R-:W-:-:S07]  /*b600*/  MOV R87, R77 ;  /* 0x0000004d00577202 */ /* 0x000fce0000000f00 */
.L_x_5137:
[----:B------:R-:W-:Y:S05]  /*b610*/  BSYNC B1 ;  /* 0x0000000000017941 */ /* 0x000fea0003800000 */
.L_x_5135:
        /* <DEDUP_REMOVED lines=16> */
.L_x_5141:
[----:B------:R-:W-:Y:S05]  /*b720*/  BSYNC B2 ;  /* 0x0000000000027941 */ /* 0x000fea0003800000 */
.L_x_5140:
        /* <DEDUP_REMOVED lines=44> */
.L_x_5139:
[----:B------:R-:W-:Y:S05]  /*b9f0*/  BSYNC B1 ;  /* 0x0000000000017941 */ /* 0x000fea0003800000 */
.L_x_5138:
        /* <DEDUP_REMOVED lines=11> */
.L_x_5134:
[----:B------:R-:W-:Y:S05]  /*bab0*/  BSYNC B0 ;  /* 0x0000000000007941 */ /* 0x000fea0003800000 */
.L_x_5132:
        /* <DEDUP_REMOVED lines=8> */
.L_x_5143:
        /* <DEDUP_REMOVED lines=12> */
.L_x_5146:
[----:B------:R-:W-:-:S07]  /*bc00*/  IMAD.MOV.U32 R88, RZ, RZ, R77 ;  /* 0x000000ffff587224 */ /* 0x000fce00078e004d */
.L_x_5147:
[----:B------:R-:W-:Y:S05]  /*bc10*/  BSYNC B1 ;  /* 0x0000000000017941 */ /* 0x000fea0003800000 */
.L_x_5145:
        /* <DEDUP_REMOVED lines=16> */
.L_x_5151:
[----:B------:R-:W-:Y:S05]  /*bd20*/  BSYNC B2 ;  /* 0x0000000000027941 */ /* 0x000fea0003800000 */
.L_x_5150:
        /* <DEDUP_REMOVED lines=44> */
.L_x_5149:
[----:B------:R-:W-:Y:S05]  /*bff0*/  BSYNC B1 ;  /* 0x0000000000017941 */ /* 0x000fea0003800000 */
.L_x_5148:
        /* <DEDUP_REMOVED lines=11> */
.L_x_5144:
[----:B------:R-:W-:Y:S05]  /*c0b0*/  BSYNC B0 ;  /* 0x0000000000007941 */ /* 0x000fea0003800000 */
.L_x_5142:
        /* <DEDUP_REMOVED lines=8> */
.L_x_5153:
        /* <DEDUP_REMOVED lines=12> */
.L_x_5156:
[----:B------:R-:W-:-:S07]  /*c200*/  MOV R89, R77 ;  /* 0x0000004d00597202 */ /* 0x000fce0000000f00 */
.L_x_5157:
[----:B------:R-:W-:Y:S05]  /*c210*/  BSYNC B1 ;  /* 0x0000000000017941 */ /* 0x000fea0003800000 */
.L_x_5155:
        /* <DEDUP_REMOVED lines=16> */
.L_x_5161:
[----:B------:R-:W-:Y:S05]  /*c320*/  BSYNC B2 ;  /* 0x0000000000027941 */ /* 0x000fea0003800000 */
.L_x_5160:
        /* <DEDUP_REMOVED lines=42> */
[----:B------:R-:W-:Y:S01]  /*c5d0*/  HFMA2.MMA R49, -RZ, RZ, 0, 0 ;  /* 0x00000000ff317435 */ /* 0x000fe200000001ff */
[----:B------:R-:W-:-:S10]  /*c5e0*/  MOV R76, R48 ;  /* 0x00000030004c7202 */ /* 0x000fd40000000f00 */
.L_x_5159:
[----:B------:R-:W-:Y:S05]  /*c5f0*/  BSYNC B1 ;  /* 0x0000000000017941 */ /* 0x000fea0003800000 */
.L_x_5158:
        /* <DEDUP_REMOVED lines=11> */
.L_x_5154:
[----:B------:R-:W-:Y:S05]  /*c6b0*/  BSYNC B0 ;  /* 0x0000000000007941 */ /* 0x000fea0003800000 */
.L_x_5152:
        /* <DEDUP_REMOVED lines=8> */
.L_x_5163:
        /* <DEDUP_REMOVED lines=12> */
.L_x_5166:
[----:B------:R-:W-:-:S07]  /*c800*/  MOV R90, R77 ;  /* 0x0000004d005a7202 */ /* 0x000fce0000000f00 */
.L_x_5167:
[----:B------:R-:W-:Y:S05]  /*c810*/  BSYNC B1 ;  /* 0x0000000000017941 */ /* 0x000fea0003800000 */
.L_x_5165:
        /* <DEDUP_REMOVED lines=16> */
.L_x_5171:
[----:B------:R-:W-:Y:S05]  /*c920*/  BSYNC B2 ;  /* 0x0000000000027941 */ /* 0x000fea0003800000 */
.L_x_5170:
[----:B------:R-:W-:Y:S01]  /*c930*/  LOP3.LUT R48, R48, UR7, R75, 0x96, !PT ;  /* 0x0000000730307c12 */ /* 0x000fe2000f8e964b */
[----:B------:R-:W-:-:S04]  /*c940*/  IMAD.HI.U32 R51, R80, -0x326172a9, RZ ;  /* 0xcd9e8d5750337827 */ /* 0x000fc800078e00ff */
[----:B------:R-:W-:Y:S01]  /*c950*/  IMAD R77, R80, -0x326172a9, RZ ;  /* 0xcd9e8d57504d7824 */ /* 0x000fe200078e02ff */
[----:B------:R-:W-:Y:S01]  /*c960*/  LOP3.LUT R51, R51, UR6, R78, 0x96, !PT ;  /* 0x0000000633337c12 */ /* 0x000fe2000f8e964e */
[----:B------:R-:W-:-:S05]  /*c970*/  IMAD.WIDE.U32 R48, R48, -0x326172a9, RZ ;  /* 0xcd9e8d5730307825 */ /* 0x000fca00078e00ff */
[----:B------:R-:W-:Y:S01]  /*c980*/  LOP3.LUT R50, R49, UR16, R77, 0x96, !PT ;  /* 0x0000001031327c12 */ /* 0x000fe2000f8e964d */
[----:B------:R-:W-:Y:S02]  /*c990*/  IMAD R49, R79, -0x2daee0ad, RZ ;  /* 0xd2511f534f317824 */ /* 0x000fe400078e02ff */
        /* <DEDUP_REMOVED lines=33> */
[----:B------:R-:W-:-:S03]  /*cbb0*/  IMAD.WIDE.U32 R48, R51, -0x2daee0ad, RZ ;  /* 0xd2511f5333307825 */ /* 0x000fc600078e00ff */
[----:B------:R-:W-:Y:S01]  /*cbc0*/  MOV R76, R48 ;  /* 0x00000030004c7202 */ /* 0x000fe20000000f00 */
[----:B------:R-:W-:Y:S01]  /*cbd0*/  IMAD.MOV.U32 R48, RZ, RZ, RZ ;  /* 0x000000ffff307224 */ /* 0x000fe200078e00ff */
[----:B------:R-:W-:-:S07]  /*cbe0*/  LOP3.LUT R81, R49, UR33, R50, 0x96, !PT ;  /* 0x0000002131517c12 */ /* 0x000fce000f8e9632 */
.L_x_5169:
[----:B------:R-:W-:Y:S05]  /*cbf0*/  BSYNC B1 ;  /* 0x0000000000017941 */ /* 0x000fea0003800000 */
.L_x_5168:
[----:B------:R-:W-:Y:S01]  /*cc00*/  HFMA2.MMA R50, -RZ, RZ, 0.1171875, 0 ;  /* 0x2f800000ff327435 */ /* 0x000fe200000001ff */
[----:B------:R-:W-:-:S09]  /*cc10*/  I2FP.F32.U32 R49, R90 ;  /* 0x0000005a00317245 */ /* 0x000fd20000201000 */
[----:B------:R-:W-:Y:S01]  /*cc20*/  FFMA.FTZ R49, R49, R50, 1.1641532182693481445e-10 ;  /* 0x2f00000031317423 */ /* 0x000fe20000010032 */
[----:B-----5:R-:W-:-:S04]  /*cc30*/  HADD2.F32 R50, -RZ, R47.H0_H0 ;  /* 0x2000002fff327230 */ /* 0x020fc80000004100 */
[----:B------:R-:W-:Y:S01]  /*cc40*/  FSETP.GTU.FTZ.AND P4, PT, R49, UR10, PT ;  /* 0x0000000a31007c0b */ /* 0x000fe2000bf9c000 */
[----:B------:R-:W-:-:S03]  /*cc50*/  FMUL.FTZ R50, R50, UR13 ;  /* 0x0000000d32327c20 */ /* 0x000fc60008410000 */
[----:B------:R-:W-:Y:S01]  /*cc60*/  SEL R90, RZ, 0x1, P4 ;  /* 0x00000001ff5a7807 */ /* 0x000fe20002000000 */
[----:B------:R-:W-:-:S05]  /*cc70*/  FMUL.FTZ R50, R50, UR12 ;  /* 0x0000000c32327c20 */ /* 0x000fca0008410000 */
[----:B------:R-:W-:Y:S01]  /*cc80*/  FSEL R115, R50, RZ, !P4 ;  /* 0x000000ff32737208 */ /* 0x000fe20006000000 */
[----:B------:R-:W-:-:S05]  /*cc90*/  @P0 HADD2.F32 R50, -RZ, R43.H0_H0 ;  /* 0x2000002bff320230 */ /* 0x000fca0000004100 */
[----:B------:R-:W-:-:S07]  /*cca0*/  @P0 FADD.FTZ R115, R50, R115 ;  /* 0x0000007332730221 */ /* 0x000fce0000010000 */
.L_x_5164:
[----:B------:R-:W-:Y:S05]  /*ccb0*/  BSYNC B0 ;  /* 0x0000000000007941 */ /* 0x000fea0003800000 */
.L_x_5162:
        /* <DEDUP_REMOVED lines=8> */
.L_x_5173:
        /* <DEDUP_REMOVED lines=12> */
.L_x_5176:
[----:B------:R-:W-:-:S07]  /*ce00*/  IMAD.MOV.U32 R91, RZ, RZ, R77 ;  /* 0x000000ffff5b7224 */ /* 0x000fce00078e004d */
.L_x_5177:
[----:B------:R-:W-:Y:S05]  /*ce10*/  BSYNC B1 ;  /* 0x0000000000017941 */ /* 0x000fea0003800000 */
.L_x_5175:
        /* <DEDUP_REMOVED lines=16> */
.L_x_5181:
[----:B------:R-:W-:Y:S05]  /*cf20*/  BSYNC B2 ;  /* 0x0000000000027941 */ /* 0x000fea0003800000 */
.L_x_5180:
[----:B------:R-:W-:Y:S01]  /*cf30*/  LOP3.LUT R48, R48, UR7, R75, 0x96, !PT ;  /* 0x0000000730307c12 */ /* 0x000fe2000f8e964b */
[----:B------:R-:W-:Y:S01]  /*cf40*/  IMAD.HI.U32 R51, R80, -0x326172a9, RZ ;  /* 0xcd9e8d5750337827 */ /* 0x000fe200078e00ff */
[----:B------:R-:W-:-:S03]  /*cf50*/  HFMA2.MMA R92, -RZ, RZ, 0, 0 ;  /* 0x00000000ff5c7435 */ /* 0x000fc600000001ff */
        /* <DEDUP_REMOVED lines=41> */
.L_x_5179:
[----:B------:R-:W-:Y:S05]  /*d1f0*/  BSYNC B1 ;  /* 0x0000000000017941 */ /* 0x000fea0003800000 */
.L_x_5178:
[----:B------:R-:W-:Y:S02]  /*d200*/  I2FP.F32.U32 R48, R91 ;  /* 0x0000005b00307245 */ /* 0x000fe40000201000 */
[----:B------:R-:W-:-:S05]  /*d210*/  MOV R49, 0x2f800000 ;  /* 0x2f80000000317802 */ /* 0x000fca0000000f00 */
[----:B------:R-:W-:Y:S01]  /*d220*/  FFMA.FTZ R48, R48, R49, 1.1641532182693481445e-10 ;  /* 0x2f00000030307423 */ /* 0x000fe20000010031 */
[----:B-----5:R-:W-:-:S04]  /*d230*/  HADD2.F32 R49, -RZ, R47.H1_H1 ;  /* 0x3000002fff317230 */ /* 0x020fc80000004100 */
[----:B------:R-:W-:Y:S01]  /*d240*/  FSETP.GTU.FTZ.AND P3, PT, R48, UR10, PT ;  /* 0x0000000a30007c0b */ /* 0x000fe2000bf7c000 */
[----:B------:R-:W-:-:S03]  /*d250*/  FMUL.FTZ R49, R49, UR13 ;  /* 0x0000000d31317c20 */ /* 0x000fc60008410000 */
[----:B------:R-:W-:Y:S01]  /*d260*/  SEL R91, RZ, 0x1, P3 ;  /* 0x00000001ff5b7807 */ /* 0x000fe20001800000 */
[----:B------:R-:W-:-:S05]  /*d270*/  FMUL.FTZ R49, R49, UR12 ;  /* 0x0000000c31317c20 */ /* 0x000fca0008410000 */
[----:B------:R-:W-:Y:S01]  /*d280*/  FSEL R116, R49, RZ, !P3 ;  /* 0x000000ff31747208 */ /* 0x000fe20005800000 */
[----:B------:R-:W-:-:S05]  /*d290*/  @P0 HADD2.F32 R49, -RZ, R43.H1_H1 ;  /* 0x3000002bff310230 */ /* 0x000fca0000004100 */
[----:B------:R-:W-:-:S07]  /*d2a0*/  @P0 FADD.FTZ R116, R49, R116 ;  /* 0x0000007431740221 */ /* 0x000fce0000010000 */
.L_x_5174:
[----:B------:R-:W-:Y:S05]  /*d2b0*/  BSYNC B0 ;  /* 0x0000000000007941 */ /* 0x000fea0003800000 */
.L_x_5172:
[----:B------:R-:W-:Y:S01]  /*d2c0*/  FADD.FTZ R121, RZ, R59 ;  /* 0x0000003bff797221 */ /* 0x000fe20000010000 */
[----:B------:R-:W-:Y:S01]  /*d2d0*/  IMAD.WIDE.U32 R118, R120, 0x10, R118 ;  /* 0x0000001078767825 */ /* 0x000fe200078e0076 */
[----:B------:R-:W-:Y:S01]  /*d2e0*/  F2FP.F16.F32.PACK_AB R51, R116, R115 ;  /* 0x000000737433723e */ /* 0x000fe200000000ff */
[----:B------:R-:W-:Y:S02]  /*d2f0*/  BSSY B0, `(.L_x_5182) ;  /* 0x0000037000007945 */ /* 0x000fe40003800000 */
        /* <DEDUP_REMOVED lines=54> */
.L_x_5183:
[----:B------:R-:W-:Y:S05]  /*d660*/  BSYNC B0 ;  /* 0x0000000000007941 */ /* 0x000fea0003800000 */
.L_x_5182:
        /* <DEDUP_REMOVED lines=93> */
.L_x_5198:
[----:B------:R-:W2:Y:S01]  /*dc40*/  @!P2 S2R R117, SR_CgaCtaId ;  /* 0x000000000075a919 */ /* 0x000ea20000008800 */
[----:B------:R-:W-:Y:S01]  /*dc50*/  @!P2 MOV R108, 0x400 ;  /* 0x00000400006ca802 */ /* 0x000fe20000000f00 */
[----:B-1----:R-:W-:Y:S01]  /*dc60*/  FADD.FTZ R49, R121, R124 ;  /* 0x0000007c79317221 */ /* 0x002fe20000010000 */
[----:B------:R-:W-:Y:S01]  /*dc70*/  LOP3.LUT R50, R50, 0x7, RZ, 0xc0, !PT ;  /* 0x0000000732327812 */ /* 0x000fe200078ec0ff */
[----:B------:R-:W-:Y:S05]  /*dc80*/  WARPSYNC.ALL ;  /* 0x0000000000007948 */ /* 0x000fea0003800000 */
[----:B------:R-:W-:Y:S02]  /*dc90*/  LOP3.LUT R118, R19, 0x1f, RZ, 0xc0, !PT ;  /* 0x0000001f13767812 */ /* 0x000fe400078ec0ff */
[----:B--2---:R-:W-:-:S02]  /*dca0*/  @!P2 LEA R117, R117, R108, 0x18 ;  /* 0x0000006c7575a211 */ /* 0x004fc400078ec0ff */
[----:B------:R-:W-:-:S05]  /*dcb0*/  @!P2 IADD3 R108, R51, R50, RZ ;  /* 0x00000032336ca210 */ /* 0x000fca0007ffe0ff */
[----:B------:R-:W-:-:S05]  /*dcc0*/  @!P2 IMAD R108, R108, 0x8, R117 ;  /* 0x000000086c6ca824 */ /* 0x000fca00078e0275 */
[----:B------:R1:W-:Y:S01]  /*dcd0*/  @!P2 STS.64 [R108], R48 ;  /* 0x000000306c00a388 */ /* 0x0003e20000000a00 */
[----:B------:R-:W-:-:S13]  /*dce0*/  ISETP.GT.U32.AND P2, PT, R118, 0x7, PT ;  /* 0x000000077600780c */ /* 0x000fda0003f44070 */
[----:B-1----:R-:W1:Y:S01]  /*dcf0*/  @!P2 S2R R49, SR_CgaCtaId ;  /* 0x000000000031a919 */ /* 0x002e620000008800 */
[----:B------:R-:W-:Y:S01]  /*dd00*/  @!P2 MOV R48, 0x400 ;  /* 0x000004000030a802 */ /* 0x000fe20000000f00 */
[----:B------:R-:W-:Y:S01]  /*dd10*/  IMAD.MOV.U32 R119, RZ, RZ, RZ ;  /* 0x000000ffff777224 */ /* 0x000fe200078e00ff */
[----:B------:R-:W-:Y:S01]  /*dd20*/  @!P2 IADD3 R51, R51, R118, RZ ;  /* 0x000000763333a210 */ /* 0x000fe20007ffe0ff */
[----:B------:R-:W-:Y:S01]  /*dd30*/  BAR.SYNC.DEFER_BLOCKING 0x0 ;  /* 0x0000000000007b1d */ /* 0x000fe20000010000 */
[----:B------:R-:W-:-:S04]  /*dd40*/  @!P2 MOV R119, 0x400 ;  /* 0x000004000077a802 */ /* 0x000fc80000000f00 */
[----:B------:R-:W-:Y:S01]  /*dd50*/  I2FP.F32.S32 R123, R119 ;  /* 0x00000077007b7245 */ /* 0x000fe20000201400 */
[----:B------:R-:W-:Y:S01]  /*dd60*/  BSSY B0, `(.L_x_5185) ;  /* 0x00000eb000007945 */ /* 0x000fe20003800000 */
[----:B------:R-:W2:Y:S01]  /*dd70*/  SHFL.DOWN PT, R118, R119, 0x4, 0x1f ;  /* 0x08801f0077767f89 */ /* 0x000ea200000e0000 */
[----:B-1----:R-:W-:-:S04]  /*dd80*/  @!P2 LEA R48, R49, R48, 0x18 ;  /* 0x000000303130a211 */ /* 0x002fc800078ec0ff */
[----:B------:R-:W-:Y:S02]  /*dd90*/  @!P2 LEA R120, R51, R48, 0x3 ;  /* 0x000000303378a211 */ /* 0x000fe400078e18ff */
[----:B------:R-:W-:Y:S02]  /*dda0*/  CS2R R48, SRZ ;  /* 0x0000000000307805 */ /* 0x000fe4000001ff00 */
[----:B--2---:R-:W-:Y:S02]  /*ddb0*/  IADD3 R108, R118, R119, RZ ;  /* 0x00000077766c7210 */ /* 0x004fe40007ffe0ff */
[----:B------:R-:W-:Y:S02]  /*ddc0*/  I2FP.F32.S32 R118, R118 ;  /* 0x0000007600767245 */ /* 0x000fe40000201400 */
[----:B------:R-:W-:Y:S01]  /*ddd0*/  I2FP.F32.S32 R51, R108 ;  /* 0x0000006c00337245 */ /* 0x000fe20000201400 */
[----:B------:R-:W0:Y:S01]  /*dde0*/  @!P2 LDS.64 R48, [R120] ;  /* 0x000000007830a984 */ /* 0x000e220000000a00 */
[----:B------:R-:W-:-:S02]  /*ddf0*/  LOP3.LUT P2, RZ, R50, 0x1f, R19, 0xf8, !PT ;  /* 0x0000001f32ff7812 */ /* 0x000fc4000784f813 */
        /* <DEDUP_REMOVED lines=14> */
[----:B-1----:R-:W-:Y:S01]  /*dee0*/  I2FP.F32.S32 R48, R123 ;  /* 0x0000007b00307245 */ /* 0x002fe20000201400 */
[----:B------:R-:W-:Y:S02]  /*def0*/  IMAD.IADD R118, R108, 0x1, R123 ;  /* 0x000000016c767824 */ /* 0x000fe400078e027b */
        /* <DEDUP_REMOVED lines=14> */
[----:B--2---:R-:W-:-:S04]  /*dfe0*/  IADD3 R120, R118, R51, RZ ;  /* 0x0000003376787210 */ /* 0x004fc80007ffe0ff */
        /* <DEDUP_REMOVED lines=9> */
[----:B------:R-:W-:Y:S01]  /*e080*/  FMUL.FTZ R118, R49, R118 ;  /* 0x0000007631767220 */ /* 0x000fe20000410000 */
[----:B-1----:R-:W-:Y:S01]  /*e090*/  FADD.FTZ R48, R119, R48 ;  /* 0x0000003077307221 */ /* 0x002fe20000010000 */
[C---:B--2---:R-:W-:Y:S02]  /*e0a0*/  FMUL.FTZ R119, R117.reuse, R122 ;  /* 0x0000007a75777220 */ /* 0x044fe40000410000 */
[----:B------:R-:W-:Y:S02]  /*e0b0*/  FMUL.FTZ R118, R118, R120 ;  /* 0x0000007876767220 */ /* 0x000fe40000410000 */
[----:B------:R-:W1:Y:S02]  /*e0c0*/  LDC R108, c[0x0][0x2d8] ;  /* 0x0000b600ff6c7b82 */ /* 0x000e640000000800 */
[----:B------:R-:W-:Y:S01]  /*e0d0*/  FFMA.FTZ R118, R117, R118, R48 ;  /* 0x0000007675767223 */ /* 0x000fe20000010030 */
        /* <DEDUP_REMOVED lines=20> */
[C---:B------:R-:W-:Y:S01]  /*e220*/  FADD.FTZ R60, -R50.reuse, R57 ;  /* 0x00000039323c7221 */ /* 0x040fe20000010100 */
[C---:B------:R-:W-:Y:S01]  /*e230*/  FADD.FTZ R48, -R50.reuse, R59 ;  /* 0x0000003b32307221 */ /* 0x040fe20000010100 */
[C---:B------:R-:W-:Y:S01]  /*e240*/  FMUL.FTZ R53, R117.reuse, R58 ;  /* 0x0000003a75357220 */ /* 0x040fe20000410000 */
[----:B------:R-:W-:Y:S02]  /*e250*/  HADD2.F32 R58, -RZ, R39.H0_H0 ;  /* 0x20000027ff3a7230 */ /* 0x000fe40000004100 */
[C---:B------:R-:W-:Y:S01]  /*e260*/  FMUL.FTZ R108, R117.reuse, R108 ;  /* 0x0000006c756c7220 */ /* 0x040fe20000410000 */
[C---:B------:R-:W-:Y:S01]  /*e270*/  FMUL.FTZ R60, R117.reuse, R60 ;  /* 0x0000003c753c7220 */ /* 0x040fe20000410000 */
[----:B------:R-:W-:Y:S01]  /*e280*/  FMUL.FTZ R48, R117, R48 ;  /* 0x0000003075307220 */ /* 0x000fe20000410000 */
[----:B------:R-:W-:Y:S01]  /*e290*/  FADD.FTZ R52, -R50, R52 ;  /* 0x0000003432347221 */ /* 0x000fe20000010100 */
[----:B------:R-:W-:Y:S01]  /*e2a0*/  FFMA.FTZ R108, R108, R58, R11 ;  /* 0x0000003a6c6c7223 */ /* 0x000fe2000001000b */
[----:B------:R-:W-:-:S02]  /*e2b0*/  HADD2.F32 R58, -RZ, R37.H0_H0 ;  /* 0x20000025ff3a7230 */ /* 0x000fc40000004100 */
[C---:B------:R-:W-:Y:S01]  /*e2c0*/  FADD.FTZ R93, -R50.reuse, R93 ;  /* 0x0000005d325d7221 */ /* 0x040fe20000010100 */
[----:B------:R-:W-:Y:S02]  /*e2d0*/  IMAD R62, R61, R62, RZ ;  /* 0x0000003e3d3e7224 */ /* 0x000fe400078e02ff */
[C---:B------:R-:W-:Y:S01]  /*e2e0*/  FMUL.FTZ R61, R117.reuse, R52 ;  /* 0x00000034753d7220 */ /* 0x040fe20000410000 */
[----:B------:R-:W-:Y:S01]  /*e2f0*/  FADD.FTZ R122, -R50, R95 ;  /* 0x0000005f327a7221 */ /* 0x000fe20000010100 */
[----:B------:R-:W-:Y:S01]  /*e300*/  FFMA.FTZ R60, R60, R58, R15 ;  /* 0x0000003a3c3c7223 */ /* 0x000fe2000001000f */
[----:B------:R-:W-:Y:S02]  /*e310*/  HADD2.F32 R58, -RZ, R36.H0_H0 ;  /* 0x20000024ff3a7230 */ /* 0x000fe40000004100 */
[----:B------:R-:W-:Y:S01]  /*e320*/  FMUL.FTZ R52, R117, R93 ;  /* 0x0000005d75347220 */ /* 0x000fe20000410000 */
[C---:B------:R-:W-:Y:S01]  /*e330*/  FADD.FTZ R124, -R50.reuse, R94 ;  /* 0x0000005e327c7221 */ /* 0x040fe20000010100 */
[C---:B------:R-:W-:Y:S01]  /*e340*/  FADD.FTZ R56, -R50.reuse, R56 ;  /* 0x0000003832387221 */ /* 0x040fe20000010100 */
[----:B------:R-:W-:Y:S01]  /*e350*/  FADD.FTZ R74, -R50, R55 ;  /* 0x00000037324a7221 */ /* 0x000fe20000010100 */
[----:B------:R-:W-:Y:S01]  /*e360*/  FFMA.FTZ R48, R48, R58, R17 ;  /* 0x0000003a30307223 */ /* 0x000fe20000010011 */
[----:B------:R-:W-:-:S02]  /*e370*/  HADD2.F32 R58, -RZ, R35.H0_H0 ;  /* 0x20000023ff3a7230 */ /* 0x000fc40000004100 */
        /* <DEDUP_REMOVED lines=21> */
[----:B------:R-:W0:Y:S01]  /*e4d0*/  LDC.64 R94, c[0x0][0x2b8] ;  /* 0x0000ae00ff5e7b82 */ /* 0x000e220000000a00 */
[----:B------:R-:W-:Y:S01]  /*e4e0*/  FADD.FTZ R50, -R50, R116 ;  /* 0x0000007432327221 */ /* 0x000fe20000010100 */
[----:B------:R-:W-:Y:S01]  /*e4f0*/  FFMA.FTZ R52, R52, R58, R3 ;  /* 0x0000003a34347223 */ /* 0x000fe20000010003 */
[----:B------:R-:W-:-:S02]  /*e500*/  HADD2.F32 R58, -RZ, R34.H0_H0 ;  /* 0x20000022ff3a7230 */ /* 0x000fc40000004100 */
[C---:B------:R-:W-:Y:S01]  /*e510*/  FMUL.FTZ R49, R117.reuse, R56 ;  /* 0x0000003875317220 */ /* 0x040fe20000410000 */
[C---:B------:R-:W-:Y:S01]  /*e520*/  FMUL.FTZ R122, R117.reuse, R122 ;  /* 0x0000007a757a7220 */ /* 0x040fe20000410000 */
[C---:B------:R-:W-:Y:S01]  /*e530*/  FMUL.FTZ R56, R117.reuse, R50 ;  /* 0x0000003275387220 */ /* 0x040fe20000410000 */
[--C-:B------:R-:W-:Y:S02]  /*e540*/  HADD2.F32 R50, -RZ, R38.reuse.H0_H0 ;  /* 0x20000026ff327230 */ /* 0x100fe40000004100 */
[C---:B------:R-:W-:Y:S01]  /*e550*/  FMUL.FTZ R74, R117.reuse, R74 ;  /* 0x0000004a754a7220 */ /* 0x040fe20000410000 */
[----:B------:R-:W-:Y:S01]  /*e560*/  SHF.R.S32.HI R97, RZ, 0x1f, R62 ;  /* 0x0000001fff617819 */ /* 0x000fe2000001143e */
[----:B------:R-:W-:Y:S01]  /*e570*/  FFMA.FTZ R122, R122, R58, R5 ;  /* 0x0000003a7a7a7223 */ /* 0x000fe20000010005 */
[----:B------:R-:W-:Y:S02]  /*e580*/  HADD2.F32 R58, -RZ, R33.H0_H0 ;  /* 0x20000021ff3a7230 */ /* 0x000fe40000004100 */
[C---:B------:R-:W-:Y:S01]  /*e590*/  FMUL.FTZ R120, R117.reuse, R120 ;  /* 0x0000007875787220 */ /* 0x040fe20000410000 */
[----:B------:R-:W-:Y:S01]  /*e5a0*/  FFMA.FTZ R50, R74, R50, R13 ;  /* 0x000000324a327223 */ /* 0x000fe2000001000d */
[----:B------:R-:W-:Y:S01]  /*e5b0*/  FMUL.FTZ R51, R117, R54 ;  /* 0x0000003675337220 */ /* 0x000fe20000410000 */
[----:B------:R-:W-:Y:S01]  /*e5c0*/  LEA.HI R97, R97, R62, RZ, 0x3 ;  /* 0x0000003e61617211 */ /* 0x000fe200078f18ff */
[----:B------:R-:W-:Y:S01]  /*e5d0*/  FMUL.FTZ R118, R117, R118 ;  /* 0x0000007675767220 */ /* 0x000fe20000410000 */
[----:B------:R-:W-:Y:S01]  /*e5e0*/  LOP3.LUT R74, R19, 0xff, RZ, 0xc0, !PT ;  /* 0x000000ff134a7812 */ /* 0x000fe200078ec0ff */
        /* <DEDUP_REMOVED lines=19> */
[----:B------:R-:W-:-:S02]  /*e720*/  HADD2.F32 R117, -RZ, R38.H1_H1 ;  /* 0x30000026ff757230 */ /* 0x000fc40000004100 */
[----:B------:R-:W-:Y:S01]  /*e730*/  FFMA.FTZ R120, R120, R58, R7 ;  /* 0x0000003a78787223 */ /* 0x000fe20000010007 */
[----:B------:R-:W-:Y:S01]  /*e740*/  HADD2.F32 R58, -RZ, R32.H0_H0 ;  /* 0x20000020ff3a7230 */ /* 0x000fe20000004100 */
[----:B------:R-:W-:Y:S01]  /*e750*/  LEA.HI.SX32 R97, R97, R74, 0x1d ;  /* 0x0000004a61617211 */ /* 0x000fe200078feaff */
[----:B------:R-:W-:Y:S02]  /*e760*/  HADD2.F32 R96, -RZ, R39.H1_H1 ;  /* 0x30000027ff607230 */ /* 0x000fe40000004100 */
[----:B------:R-:W-:Y:S01]  /*e770*/  FFMA.FTZ R117, R51, R117, R12 ;  /* 0x0000007533757223 */ /* 0x000fe2000001000c */
[----:B------:R-:W-:Y:S01]  /*e780*/  HADD2.F32 R62, -RZ, R37.H1_H1 ;  /* 0x30000025ff3e7230 */ /* 0x000fe20000004100 */
[----:B------:R-:W-:Y:S01]  /*e790*/  IADD3 R51, R97, 0x200, RZ ;  /* 0x0000020061337810 */ /* 0x000fe20007ffe0ff */
[----:B------:R-:W-:Y:S01]  /*e7a0*/  FFMA.FTZ R118, R118, R58, R9 ;  /* 0x0000003a76767223 */ /* 0x000fe20000010009 */
[----:B------:R-:W-:Y:S01]  /*e7b0*/  FFMA.FTZ R61, R61, R96, R10 ;  /* 0x000000603d3d7223 */ /* 0x000fe2000001000a */
[----:B------:R-:W-:Y:S01]  /*e7c0*/  HADD2.F32 R58, -RZ, R31.H1_H1 ;  /* 0x3000001fff3a7230 */ /* 0x000fe20000004100 */
[C---:B------:R-:W-:Y:S01]  /*e7d0*/  IADD3 R119, R97.reuse, 0x300, RZ ;  /* 0x0000030061777810 */ /* 0x040fe20007ffe0ff */
[----:B------:R-:W-:-:S02]  /*e7e0*/  VIADD R99, R97, 0x100 ;  /* 0x0000010061637836 */ /* 0x000fc40000000000 */
[----:B------:R-:W-:Y:S01]  /*e7f0*/  FFMA.FTZ R49, R49, R62, R14 ;  /* 0x0000003e31317223 */ /* 0x000fe2000001000e */
[----:B0-----:R-:W-:-:S04]  /*e800*/  IMAD.WIDE.U32 R100, R97, 0x10, R94 ;  /* 0x0000001061647825 */ /* 0x001fc800078e005e */
[----:B------:R-:W-:Y:S01]  /*e810*/  FFMA.FTZ R58, R54, R58, R67 ;  /* 0x0000003a363a7223 */ /* 0x000fe20000010043 */
[----:B------:R-:W-:Y:S01]  /*e820*/  F2FP.F16.F32.PACK_AB R50, R117, R50 ;  /* 0x000000327532723e */ /* 0x000fe200000000ff */
[----:B------:R-:W-:Y:S01]  /*e830*/  IMAD.WIDE.U32 R96, R51, 0x10, R94 ;  /* 0x0000001033607825 */ /* 0x000fe200078e005e */
[----:B------:R-:W-:Y:S02]  /*e840*/  F2FP.F16.F32.PACK_AB R51, R61, R108 ;  /* 0x0000006c3d33723e */ /* 0x000fe400000000ff */
[----:B------:R-:W-:Y:S01]  /*e850*/  F2FP.F16.F32.PACK_AB R49, R49, R60 ;  /* 0x0000003c3131723e */ /* 0x000fe200000000ff */
[----:B------:R-:W-:Y:S02]  /*e860*/  HADD2.F32 R61, -RZ, R32.H1_H1 ;  /* 0x30000020ff3d7230 */ /* 0x000fe40000004100 */
[----:B------:R-:W-:Y:S02]  /*e870*/  HADD2.F32 R54, -RZ, R30.H0_H0 ;  /* 0x2000001eff367230 */ /* 0x000fe40000004100 */
[----:B------:R-:W-:-:S02]  /*e880*/  HADD2.F32 R60, -RZ, R36.H1_H1 ;  /* 0x30000024ff3c7230 */ /* 0x000fc40000004100 */
[----:B------:R-:W-:Y:S01]  /*e890*/  FFMA.FTZ R61, R55, R61, R8 ;  /* 0x0000003d373d7223 */ /* 0x000fe20000010008 */
[----:B------:R-:W-:Y:S02]  /*e8a0*/  HADD2.F32 R55, -RZ, R31.H0_H0 ;  /* 0x2000001fff377230 */ /* 0x000fe40000004100 */
[----:B------:R-:W-:Y:S01]  /*e8b0*/  FFMA.FTZ R103, R103, R54, R22 ;  /* 0x0000003667677223 */ /* 0x000fe20000010016 */
[----:B------:R-:W-:Y:S02]  /*e8c0*/  HADD2.F32 R54, -RZ, R29.H0_H0 ;  /* 0x2000001dff367230 */ /* 0x000fe40000004100 */
[----:B------:R-:W-:Y:S01]  /*e8d0*/  FFMA.FTZ R53, R53, R60, R16 ;  /* 0x0000003c35357223 */ /* 0x000fe20000010010 */
[----:B------:R-:W-:Y:S02]  /*e8e0*/  HADD2.F32 R60, -RZ, R35.H1_H1 ;  /* 0x30000023ff3c7230 */ /* 0x000fe40000004100 */
[----:B------:R-:W-:Y:S01]  /*e8f0*/  FFMA.FTZ R93, R93, R55, R64 ;  /* 0x000000375d5d7223 */ /* 0x000fe20000010040 */
[----:B------:R-:W-:-:S02]  /*e900*/  HADD2.F32 R55, -RZ, R30.H1_H1 ;  /* 0x3000001eff377230 */ /* 0x000fc40000004100 */
[----:B------:R-:W-:Y:S01]  /*e910*/  FFMA.FTZ R105, R105, R54, R20 ;  /* 0x0000003669697223 */ /* 0x000fe20000010014 */
[----:B------:R-:W-:Y:S02]  /*e920*/  HADD2.F32 R54, -RZ, R28.H0_H0 ;  /* 0x2000001cff367230 */ /* 0x000fe40000004100 */
[----:B------:R-:W-:Y:S01]  /*e930*/  FFMA.FTZ R63, R63, R60, R2 ;  /* 0x0000003c3f3f7223 */ /* 0x000fe20000010002 */
[----:B------:R-:W-:Y:S02]  /*e940*/  HADD2.F32 R60, -RZ, R34.H1_H1 ;  /* 0x30000022ff3c7230 */ /* 0x000fe40000004100 */
[----:B------:R-:W-:Y:S01]  /*e950*/  FFMA.FTZ R102, R102, R55, R65 ;  /* 0x0000003766667223 */ /* 0x000fe20000010041 */
[----:B------:R-:W-:Y:S02]  /*e960*/  HADD2.F32 R55, -RZ, R29.H1_H1 ;  /* 0x3000001dff377230 */ /* 0x000fe40000004100 */
[----:B------:R-:W-:Y:S01]  /*e970*/  FFMA.FTZ R107, R107, R54, R0 ;  /* 0x000000366b6b7223 */ /* 0x000fe20000010000 */
[----:B------:R-:W-:-:S02]  /*e980*/  HADD2.F32 R54, -RZ, R27.H0_H0 ;  /* 0x2000001bff367230 */ /* 0x000fc40000004100 */
[----:B------:R-:W-:Y:S01]  /*e990*/  FFMA.FTZ R59, R59, R60, R4 ;  /* 0x0000003c3b3b7223 */ /* 0x000fe20000010004 */
[----:B------:R-:W-:Y:S02]  /*e9a0*/  HADD2.F32 R62, -RZ, R26.H0_H0 ;  /* 0x2000001aff3e7230 */ /* 0x000fe40000004100 */
[----:B------:R-:W-:Y:S01]  /*e9b0*/  FFMA.FTZ R104, R104, R55, R23 ;  /* 0x0000003768687223 */ /* 0x000fe20000010017 */
[----:B------:R-:W-:Y:S02]  /*e9c0*/  HADD2.F32 R55, -RZ, R28.H1_H1 ;  /* 0x3000001cff377230 */ /* 0x000fe40000004100 */
[----:B------:R-:W-:Y:S01]  /*e9d0*/  FFMA.FTZ R115, R115, R54, R72 ;  /* 0x0000003673737223 */ /* 0x000fe20000010048 */
[----:B------:R-:W-:Y:S02]  /*e9e0*/  HADD2.F32 R54, -RZ, R26.H1_H1 ;  /* 0x3000001aff367230 */ /* 0x000fe40000004100 */
[----:B------:R-:W-:Y:S01]  /*e9f0*/  FFMA.FTZ R62, R113, R62, R70 ;  /* 0x0000003e713e7223 */ /* 0x000fe20000010046 */
[----:B------:R-:W-:-:S02]  /*ea00*/  HADD2.F32 R60, -RZ, R33.H1_H1 ;  /* 0x30000021ff3c7230 */ /* 0x000fc40000004100 */
[----:B------:R-:W-:Y:S01]  /*ea10*/  FFMA.FTZ R106, R106, R55, R21 ;  /* 0x000000376a6a7223 */ /* 0x000fe20000010015 */
[--C-:B------:R-:W-:Y:S02]  /*ea20*/  HADD2.F32 R55, -RZ, R25.reuse.H1_H1 ;  /* 0x30000019ff377230 */ /* 0x100fe40000004100 */
        /* <DEDUP_REMOVED lines=9> */
[----:B------:R-:W-:Y:S01]  /*eac0*/  F2FP.F16.F32.PACK_AB R48, R53, R48 ;  /* 0x000000303530723e */ /* 0x000fe200000000ff */
[----:B------:R-:W-:Y:S01]  /*ead0*/  FFMA.FTZ R110, R110, R55, R69 ;  /* 0x000000376e6e7223 */ /* 0x000fe20000010045 */
[----:B------:R-:W-:Y:S01]  /*eae0*/  F2FP.F16.F32.PACK_AB R55, R63, R52 ;  /* 0x000000343f37723e */ /* 0x000fe200000000ff */
[----:B------:R-:W-:Y:S01]  /*eaf0*/  FFMA.FTZ R109, R109, R54, R66 ;  /* 0x000000366d6d7223 */ /* 0x000fe20000010042 */
[----:B------:R-:W-:Y:S01]  /*eb00*/  F2FP.F16.F32.PACK_AB R54, R59, R122 ;  /* 0x0000007a3b36723e */ /* 0x000fe200000000ff */
[--C-:B------:R-:W-:Y:S01]  /*eb10*/  IMAD.WIDE.U32 R98, R99, 0x10, R94.reuse ;  /* 0x0000001063627825 */ /* 0x100fe200078e005e */
[----:B------:R-:W-:Y:S01]  /*eb20*/  F2FP.F16.F32.PACK_AB R53, R57, R120 ;  /* 0x000000783935723e */ /* 0x000fe200000000ff */
[----:B------:R0:W-:Y:S01]  /*eb30*/  STG.E.128 desc[UR4][R100.64], R48 ;  /* 0x0000003064007986 */ /* 0x0001e2000c101d04 */
[----:B------:R-:W-:Y:S01]  /*eb40*/  F2FP.F16.F32.PACK_AB R52, R61, R118 ;  /* 0x000000763d34723e */ /* 0x000fe200000000ff */
[----:B------:R-:W-:Y:S01]  /*eb50*/  IMAD.WIDE.U32 R94, R119, 0x10, R94 ;  /* 0x00000010775e7825 */ /* 0x000fe200078e005e */
[----:B------:R-:W-:-:S02]  /*eb60*/  F2FP.F16.F32.PACK_AB R59, R58, R93 ;  /* 0x0000005d3a3b723e */ /* 0x000fc400000000ff */
[----:B------:R-:W-:Y:S01]  /*eb70*/  F2FP.F16.F32.PACK_AB R58, R102, R103 ;  /* 0x00000067663a723e */ /* 0x000fe200000000ff */
[----:B------:R0:W-:Y:S01]  /*eb80*/  STG.E.128 desc[UR4][R98.64], R52 ;  /* 0x0000003462007986 */ /* 0x0001e2000c101d04 */
[----:B------:R-:W-:Y:S02]  /*eb90*/  F2FP.F16.F32.PACK_AB R57, R104, R105 ;  /* 0x000000696839723e */ /* 0x000fe400000000ff */
[----:B------:R-:W-:Y:S02]  /*eba0*/  F2FP.F16.F32.PACK_AB R56, R106, R107 ;  /* 0x0000006b6a38723e */ /* 0x000fe400000000ff */
[----:B------:R-:W-:Y:S02]  /*ebb0*/  F2FP.F16.F32.PACK_AB R63, R60, R115 ;  /* 0x000000733c3f723e */ /* 0x000fe400000000ff */
[----:B------:R-:W-:Y:S01]  /*ebc0*/  F2FP.F16.F32.PACK_AB R62, R113, R62 ;  /* 0x0000003e713e723e */ /* 0x000fe200000000ff */
[----:B------:R0:W-:Y:S01]  /*ebd0*/  STG.E.128 desc[UR4][R96.64], R56 ;  /* 0x0000003860007986 */ /* 0x0001e2000c101d04 */
[----:B------:R-:W-:-:S02]  /*ebe0*/  F2FP.F16.F32.PACK_AB R61, R112, R111 ;  /* 0x0000006f703d723e */ /* 0x000fc400000000ff */
[----:B------:R-:W-:-:S05]  /*ebf0*/  F2FP.F16.F32.PACK_AB R60, R110, R109 ;  /* 0x0000006d6e3c723e */ /* 0x000fca00000000ff */
[----:B------:R0:W-:Y:S02]  /*ec00*/  STG.E.128 desc[UR4][R94.64], R60 ;  /* 0x0000003c5e007986 */ /* 0x0001e4000c101d04 */
.L_x_5186:
[----:B------:R-:W-:Y:S05]  /*ec10*/  BSYNC B0 ;  /* 0x0000000000007941 */ /* 0x000fea0003800000 */
.L_x_5185:
[----:B------:R-:W-:Y:S01]  /*ec20*/  VIADD R18, R18, UR14 ;  /* 0x0000000e12127c36 */ /* 0x000fe20008000000 */
[----:B------:R-:W-:-:S04]  /*ec30*/  SEL R108, RZ, 0x1, P0 ;  /* 0x00000001ff6c7807 */ /* 0x000fc80000000000 */
[----:B------:R-:W-:-:S13]  /*ec40*/  ISETP.GE.AND P2, PT, R18, UR15, PT ;  /* 0x0000000f12007c0c */ /* 0x000fda000bf46270 */
[----:B------:R-:W-:Y:S05]  /*ec50*/  @!P2 BRA `(.L_x_5187) ;  /* 0xffffff1c0064a947 */ /* 0x000fea000383ffff */
[----:B------:R-:W-:Y:S05]  /*ec60*/  EXIT ;  /* 0x000000000000794d */ /* 0x000fea0003800000 */
.L_x_5184:
[----:B------:R-:W-:Y:S01]  /*ec70*/  HFMA2.MMA R118, -RZ, RZ, 0, 5.9604644775390625e-08 ;  /* 0x00000001ff767435 */ /* 0x000fe200000001ff */
[----:B------:R-:W-:Y:S01]  /*ec80*/  MOV R125, R49 ;  /* 0x00000031007d7202 */ /* 0x000fe20000000f00 */
[----:B------:R-:W-:Y:S01]  /*ec90*/  IMAD.MOV.U32 R117, RZ, RZ, 0x1f ;  /* 0x0000001fff757424 */ /* 0x000fe200078e00ff */
[----:B------:R-:W-:-:S08]  /*eca0*/  MOV R108, 0xffffffff ;  /* 0xffffffff006c7802 */ /* 0x000fd00000000f00 */
[----:B-----5:R-:W-:Y:S05]  /*ecb0*/  WARPSYNC.COLLECTIVE R108, `(.L_x_5188) ;  /* 0x000000006c087348 */ /* 0x020fea0003c00000 */
[----:B------:R0:W1:Y:S02]  /*ecc0*/  SHFL.BFLY P3, R123, R125, R118, R117 ;  /* 0x0c0000767d7b7389 */ /* 0x0000640000060075 */
[----:B01---5:R-:W-:Y:S01]  /*ecd0*/  ENDCOLLECTIVE ;  /* 0x000000000000791b */ /* 0x023fe20003800000 */
.L_x_5188:
[----:B------:R-:W-:Y:S01]  /*ece0*/  HFMA2.MMA R118, -RZ, RZ, 0, 1.1920928955078125e-07 ;  /* 0x00000002ff767435 */ /* 0x000fe200000001ff */
[----:B------:R-:W-:-:S05]  /*ecf0*/  MOV R48, R123 ;  /* 0x0000007b00307202 */ /* 0x000fca0000000f00 */
[----:B------:R-:W-:-:S04]  /*ed00*/  FADD.FTZ R119, R49, R48 ;  /* 0x0000003031777221 */ /* 0x000fc80000010000 */
[----:B------:R-:W-:-:S07]  /*ed10*/  IMAD.MOV.U32 R125, RZ, RZ, R119 ;  /* 0x000000ffff7d7224 */ /* 0x000fce00078e0077 */
[----:B------:R-:W-:Y:S05]  /*ed20*/  WARPSYNC.COLLECTIVE R108, `(.L_x_5189) ;  /* 0x000000006c087348 */ /* 0x000fea0003c00000 */
[----:B------:R0:W1:Y:S02]  /*ed30*/  SHFL.BFLY P3, R123, R125, R118, R117 ;  /* 0x0c0000767d7b7389 */ /* 0x0000640000060075 */
[----:B01----:R-:W-:Y:S01]  /*ed40*/  ENDCOLLECTIVE ;  /* 0x000000000000791b */ /* 0x003fe20003800000 */
.L_x_5189:
[----:B------:R-:W-:Y:S01]  /*ed50*/  HFMA2.MMA R118, -RZ, RZ, 0, 2.384185791015625e-07 ;  /* 0x00000004ff767435 */ /* 0x000fe200000001ff */
[----:B------:R-:W-:-:S05]  /*ed60*/  MOV R48, R123 ;  /* 0x0000007b00307202 */ /* 0x000fca0000000f00 */
[----:B------:R-:W-:-:S04]  /*ed70*/  FADD.FTZ R120, R119, R48 ;  /* 0x0000003077787221 */ /* 0x000fc80000010000 */
[----:B------:R-:W-:-:S07]  /*ed80*/  IMAD.MOV.U32 R125, RZ, RZ, R120 ;  /* 0x000000ffff7d7224 */ /* 0x000fce00078e0078 */
[----:B------:R-:W-:Y:S05]  /*ed90*/  WARPSYNC.COLLECTIVE R108, `(.L_x_5190) ;  /* 0x000000006c087348 */ /* 0x000fea0003c00000 */
[----:B------:R0:W1:Y:S02]  /*eda0*/  SHFL.BFLY P3, R123, R125, R118, R117 ;  /* 0x0c0000767d7b7389 */ /* 0x0000640000060075 */
[----:B01----:R-:W-:Y:S01]  /*edb0*/  ENDCOLLECTIVE ;  /* 0x000000000000791b */ /* 0x003fe20003800000 */
.L_x_5190:
[----:B------:R-:W-:Y:S01]  /*edc0*/  HFMA2.MMA R118, -RZ, RZ, 0, 4.76837158203125e-07 ;  /* 0x00000008ff767435 */ /* 0x000fe200000001ff */
[----:B------:R-:W-:-:S05]  /*edd0*/  MOV R121, R123 ;  /* 0x0000007b00797202 */ /* 0x000fca0000000f00 */
[----:B------:R-:W-:-:S04]  /*ede0*/  FADD.FTZ R121, R120, R121 ;  /* 0x0000007978797221 */ /* 0x000fc80000010000 */
[----:B------:R-:W-:-:S07]  /*edf0*/  IMAD.MOV.U32 R125, RZ, RZ, R121 ;  /* 0x000000ffff7d7224 */ /* 0x000fce00078e0079 */
[----:B------:R-:W-:Y:S05]  /*ee00*/  WARPSYNC.COLLECTIVE R108, `(.L_x_5191) ;  /* 0x000000006c087348 */ /* 0x000fea0003c00000 */
[----:B------:R0:W1:Y:S02]  /*ee10*/  SHFL.BFLY P3, R123, R125, R118, R117 ;  /* 0x0c0000767d7b7389 */ /* 0x0000640000060075 */
[----:B01----:R-:W-:Y:S01]  /*ee20*/  ENDCOLLECTIVE ;  /* 0x000000000000791b */ /* 0x003fe20003800000 */
.L_x_5191:
[----:B------:R-:W-:Y:S01]  /*ee30*/  HFMA2.MMA R118, -RZ, RZ, 0, 9.5367431640625e-07 ;  /* 0x00000010ff767435 */ /* 0x000fe200000001ff */
[----:B------:R-:W-:-:S05]  /*ee40*/  MOV R48, R123 ;  /* 0x0000007b00307202 */ /* 0x000fca0000000f00 */
[----:B------:R-:W-:-:S04]  /*ee50*/  FADD.FTZ R122, R121, R48 ;  /* 0x00000030797a7221 */ /* 0x000fc80000010000 */
[----:B------:R-:W-:-:S07]  /*ee60*/  IMAD.MOV.U32 R125, RZ, RZ, R122 ;  /* 0x000000ffff7d7224 */ /* 0x000fce00078e007a */
[----:B------:R-:W-:Y:S05]  /*ee70*/  WARPSYNC.COLLECTIVE R108, `(.L_x_5192) ;  /* 0x000000006c087348 */ /* 0x000fea0003c00000 */
[----:B------:R0:W1:Y:S02]  /*ee80*/  SHFL.BFLY P3, R123, R125, R118, R117 ;  /* 0x0c0000767d7b7389 */ /* 0x0000640000060075 */
[----:B01----:R-:W-:Y:S01]  /*ee90*/  ENDCOLLECTIVE ;  /* 0x000000000000791b */ /* 0x003fe20003800000 */
.L_x_5192:
[----:B------:R-:W-:Y:S02]  /*eea0*/  IMAD.MOV.U32 R118, RZ, RZ, 0x1 ;  /* 0x00000001ff767424 */ /* 0x000fe400078e00ff */
        /* <DEDUP_REMOVED lines=66> */
[----:B------:R-:W-:-:S04]  /*f2d0*/  MOV R108, 0xffffffff ;  /* 0xffffffff006c7802 */ /* 0x000fc80000000f00 */
[----:B------:R-:W-:-:S07]  /*f2e0*/  MOV R125, R49 ;  /* 0x00000031007d7202 */ /* 0x000fce0000000f00 */
[----:B------:R-:W-:Y:S05]  /*f2f0*/  WARPSYNC.COLLECTIVE R108, `(.L_x_5193) ;  /* 0x000000006c087348 */ /* 0x000fea0003c00000 */
[----:B------:R0:W1:Y:S02]  /*f300*/  SHFL.BFLY P3, R123, R125, R118, R117 ;  /* 0x0c0000767d7b7389 */ /* 0x0000640000060075 */
[----:B01----:R-:W-:Y:S01]  /*f310*/  ENDCOLLECTIVE ;  /* 0x000000000000791b */ /* 0x003fe20003800000 */
.L_x_5193:
[----:B------:R-:W-:Y:S01]  /*f320*/  HFMA2.MMA R118, -RZ, RZ, 0, 1.1920928955078125e-07 ;  /* 0x00000002ff767435 */ /* 0x000fe200000001ff */
[----:B------:R-:W-:-:S05]  /*f330*/  MOV R120, R123 ;  /* 0x0000007b00787202 */ /* 0x000fca0000000f00 */
[----:B------:R-:W-:-:S04]  /*f340*/  FADD.FTZ R120, R49, R120 ;  /* 0x0000007831787221 */ /* 0x000fc80000010000 */
[----:B------:R-:W-:-:S07]  /*f350*/  IMAD.MOV.U32 R125, RZ, RZ, R120 ;  /* 0x000000ffff7d7224 */ /* 0x000fce00078e0078 */
[----:B------:R-:W-:Y:S05]  /*f360*/  WARPSYNC.COLLECTIVE R108, `(.L_x_5194) ;  /* 0x000000006c087348 */ /* 0x000fea0003c00000 */
[----:B------:R0:W1:Y:S02]  /*f370*/  SHFL.BFLY P3, R123, R125, R118, R117 ;  /* 0x0c0000767d7b7389 */ /* 0x0000640000060075 */
[----:B01----:R-:W-:Y:S01]  /*f380*/  ENDCOLLECTIVE ;  /* 0x000000000000791b */ /* 0x003fe20003800000 */
.L_x_5194:
[----:B------:R-:W-:Y:S01]  /*f390*/  HFMA2.MMA R118, -RZ, RZ, 0, 2.384185791015625e-07 ;  /* 0x00000004ff767435 */ /* 0x000fe200000001ff */
[----:B------:R-:W-:-:S05]  /*f3a0*/  MOV R119, R123 ;  /* 0x0000007b00777202 */ /* 0x000fca0000000f00 */
[----:B------:R-:W-:-:S04]  /*f3b0*/  FADD.FTZ R119, R120, R119 ;  /* 0x0000007778777221 */ /* 0x000fc80000010000 */
[----:B------:R-:W-:-:S07]  /*f3c0*/  IMAD.MOV.U32 R125, RZ, RZ, R119 ;  /* 0x000000ffff7d7224 */ /* 0x000fce00078e0077 */
[----:B------:R-:W-:Y:S05]  /*f3d0*/  WARPSYNC.COLLECTIVE R108, `(.L_x_5195) ;  /* 0x000000006c087348 */ /* 0x000fea0003c00000 */
[----:B------:R0:W1:Y:S02]  /*f3e0*/  SHFL.BFLY P3, R123, R125, R118, R117 ;  /* 0x0c0000767d7b7389 */ /* 0x0000640000060075 */
[----:B01----:R-:W-:Y:S01]  /*f3f0*/  ENDCOLLECTIVE ;  /* 0x000000000000791b */ /* 0x003fe20003800000 */
.L_x_5195:
[----:B------:R-:W-:Y:S01]  /*f400*/  HFMA2.MMA R118, -RZ, RZ, 0, 4.76837158203125e-07 ;  /* 0x00000008ff767435 */ /* 0x000fe200000001ff */
[----:B------:R-:W-:-:S05]  /*f410*/  MOV R122, R123 ;  /* 0x0000007b007a7202 */ /* 0x000fca0000000f00 */
[----:B------:R-:W-:-:S04]  /*f420*/  FADD.FTZ R122, R119, R122 ;  /* 0x0000007a777a7221 */ /* 0x000fc80000010000 */
[----:B------:R-:W-:-:S07]  /*f430*/  IMAD.MOV.U32 R125, RZ, RZ, R122 ;  /* 0x000000ffff7d7224 */ /* 0x000fce00078e007a */
[----:B------:R-:W-:Y:S05]  /*f440*/  WARPSYNC.COLLECTIVE R108, `(.L_x_5196) ;  /* 0x000000006c087348 */ /* 0x000fea0003c00000 */
[----:B------:R0:W1:Y:S02]  /*f450*/  SHFL.BFLY P3, R123, R125, R118, R117 ;  /* 0x0c0000767d7b7389 */ /* 0x0000640000060075 */
[----:B01----:R-:W-:Y:S01]  /*f460*/  ENDCOLLECTIVE ;  /* 0x000000000000791b */ /* 0x003fe20003800000 */
.L_x_5196:
[----:B------:R-:W-:Y:S01]  /*f470*/  HFMA2.MMA R118, -RZ, RZ, 0, 9.5367431640625e-07 ;  /* 0x00000010ff767435 */ /* 0x000fe200000001ff */
[----:B------:R-:W-:-:S05]  /*f480*/  MOV R121, R123 ;  /* 0x0000007b00797202 */ /* 0x000fca0000000f00 */
[----:B------:R-:W-:-:S04]  /*f490*/  FADD.FTZ R121, R122, R121 ;  /* 0x000000797a797221 */ /* 0x000fc80000010000 */
[----:B------:R-:W-:-:S07]  /*f4a0*/  IMAD.MOV.U32 R125, RZ, RZ, R121 ;  /* 0x000000ffff7d7224 */ /* 0x000fce00078e0079 */
[----:B------:R-:W-:Y:S05]  /*f4b0*/  WARPSYNC.COLLECTIVE R108, `(.L_x_5197) ;  /* 0x000000006c087348 */ /* 0x000fea0003c00000 */
[----:B------:R0:W1:Y:S02]  /*f4c0*/  SHFL.BFLY P3, R123, R125, R118, R117 ;  /* 0x0c0000767d7b7389 */ /* 0x0000640000060075 */
[----:B01----:R-:W-:Y:S01]  /*f4d0*/  ENDCOLLECTIVE ;  /* 0x000000000000791b */ /* 0x003fe20003800000 */
.L_x_5197:
[----:B------:R-:W-:Y:S01]  /*f4e0*/  MOV R124, R123 ;  /* 0x0000007b007c7202 */ /* 0x000fe20000000f00 */
[----:B------:R-:W-:Y:S06]  /*f4f0*/  BRA `(.L_x_5198) ;  /* 0xffffffe400d07947 */ /* 0x000fec000383ffff */
.L_x_5199:
        /* <DEDUP_REMOVED lines=16> */
.L_x_30211:


//--------------------- .text._ZN10layer_norm13ln_fwd_kernelINS_13Kernel_traitsI6__halfS2_S2_S2_fjLj8192ELj1ELj1ELj8ELj16ENS_18Kernel_traits_baseILj8192ES2_S2_S2_S2_fjLj256EEEEELb1ELb1ELb0ELb0EEEvNS_9FwdParamsE --------------------------
	.section	.text._ZN10layer_norm13ln_fwd_kernelINS_13Kernel_traitsI6__halfS2_S2_S2_fjLj8192ELj1ELj1ELj8ELj16ENS_18Kernel_traits_baseILj8192ES2_S2_S2_S2_fjLj256EEEEELb1ELb1ELb0ELb0EEEvNS_9FwdParamsE,"ax",@progbits
	.align	128
        .global         _ZN10layer_norm13ln_fwd_kernelINS_13Kernel_traitsI6__halfS2_S2_S2_fjLj8192ELj1ELj1ELj8ELj16ENS_18Kernel_traits_baseILj8192ES2_S2_S2_S2_fjLj256EEEEELb1ELb1ELb0ELb0EEEvNS_9FwdParamsE
        .type           _ZN10layer_norm13ln_fwd_kernelINS_13Kernel_traitsI6__halfS2_S2_S2_fjLj8192ELj1ELj1ELj8ELj16ENS_18Kernel_traits_baseILj8192ES2_S2_S2_S2_fjLj256EEEEELb1ELb1ELb0ELb0EEEvNS_9FwdParamsE,@function
        .size           _ZN10layer_norm13ln_fwd_kernelINS_13Kernel_traitsI6__halfS2_S2_S2_fjLj8192ELj1ELj1ELj8ELj16ENS_18Kernel_traits_baseILj8192ES2_S2_S2_S2_fjLj256EEEEELb1ELb1ELb0ELb0EEEvNS_9FwdParamsE,(.L_x_30212 - _ZN10layer_norm13ln_fwd_kernelINS_13Kernel_traitsI6__halfS2_S2_S2_fjLj8192ELj1ELj1ELj8ELj16ENS_18Kernel_traits_baseILj8192ES2_S2_S2_S2_fjLj256EEEEELb1ELb1ELb0ELb0EEEvNS_9FwdParamsE)
        .other          _ZN10layer_norm13ln_fwd_kernelINS_13Kernel_traitsI6__halfS2_S2_S2_fjLj8192ELj1ELj1ELj8ELj16ENS_18Kernel_traits_baseILj8192ES2_S2_S2_S2_fjLj256EEEEELb1ELb1ELb0ELb0EEEvNS_9FwdParamsE,@"STO_CUDA_ENTRY STV_DEFAULT"
_ZN10layer_norm13ln_fwd_kernelINS_13Kernel_traitsI6__halfS2_S2_S2_fjLj8192ELj1ELj1ELj8ELj16ENS_18Kernel_traits_baseILj8192ES2_S2_S2_S2_fjLj256EEEEELb1ELb1ELb0ELb0EEEvNS_9FwdParamsE:
.text._ZN10layer_norm13ln_fwd_kernelINS_13Kernel_traitsI6__halfS2_S2_S2_fjLj8192ELj1ELj1ELj8ELj16ENS_18Kernel_traits_baseILj8192ES2_S2_S2_S2_fjLj256EEEEELb1ELb1ELb0ELb0EEEvNS_9FwdParamsE:
        /* <DEDUP_REMOVED lines=9> */
[----:B0-----:R-:W-:-:S07]  /*0090*/  @P0 MOV R2, R146 ;  /* 0x0000009200020202 */ /* 0x001fce0000000f00 */
        /* <DEDUP_REMOVED lines=15> */
[----:B------:R-:W-:-:S03]  /*0190*/  IMAD.WIDE.U32 R4, R47, -0x326172a9, RZ ;  /* 0xcd9e8d572f047825 */ /* 0x000fc600078e00ff */
[----:B------:R-:W-:-:S04]  /*01a0*/  @P0 IADD3.X R147, RZ, R3, RZ, P1, !PT ;  /* 0x00000003ff930210 */ /* 0x000fc80000ffe4ff */
[--C-:B------:R-:W-:Y:S01]  /*01b0*/  SHF.R.U64 R46, R146, 0x2, R147.reuse ;  /* 0x00000002922e7819 */ /* 0x100fe20000001293 */
[----:B----4-:R-:W-:Y:S01]  /*01c0*/  VIADD R44, R103, 0xbb67ae85 ;  /* 0xbb67ae85672c7836 */ /* 0x010fe20000000000 */
[----:B------:R-:W-:Y:S01]  /*01d0*/  SHF.R.U32.HI R45, RZ, 0x2, R147 ;  /* 0x00000002ff2d7819 */ /* 0x000fe20000011693 */
[C---:B------:R-:W-:Y:S01]  /*01e0*/  VIADD R42, R102.reuse, 0x3c6ef372 ;  /* 0x3c6ef372662a7836 */ /* 0x040fe20000000000 */
[----:B------:R-:W-:Y:S01]  /*01f0*/  IADD3 R43, R102, -0x61c88647, RZ ;  /* 0x9e3779b9662b7810 */ /* 0x000fe20007ffe0ff */
[----:B------:R-:W-:Y:S01]  /*0200*/  IMAD.WIDE.U32 R2, R46, -0x2daee0ad, RZ ;  /* 0xd2511f532e027825 */ /* 0x000fe200078e00ff */
[----:B------:R-:W-:Y:S02]  /*0210*/  LOP3.LUT R6, R5, R45, R102, 0x96, !PT ;  /* 0x0000002d05067212 */ /* 0x000fe400078e9666 */
[C---:B------:R-:W-:Y:S01]  /*0220*/  IADD3 R41, R103.reuse, 0x76cf5d0a, RZ ;  /* 0x76cf5d0a67297810 */ /* 0x040fe20007ffe0ff */
[----:B------:R-:W-:Y:S01]  /*0230*/  VIADD R40, R103, 0x32370b8f ;  /* 0x32370b8f67287836 */ /* 0x000fe20000000000 */
[----:B------:R-:W-:Y:S01]  /*0240*/  LOP3.LUT R8, R3, R103, RZ, 0x3c, !PT ;  /* 0x0000006703087212 */ /* 0x000fe200078e3cff */
[----:B------:R-:W-:Y:S01]  /*0250*/  IMAD.WIDE.U32 R6, R6, -0x2daee0ad, RZ ;  /* 0xd2511f5306067825 */ /* 0x000fe200078e00ff */
[----:B------:R-:W-:-:S02]  /*0260*/  IADD3 R39, R102, -0x255992d5, RZ ;  /* 0xdaa66d2b66277810 */ /* 0x000fc40007ffe0ff */
[----:B------:R-:W-:Y:S01]  /*0270*/  IADD3 R37, R103, -0x126145ec, RZ ;  /* 0xed9eba1467257810 */ /* 0x000fe20007ffe0ff */
[----:B------:R-:W-:Y:S01]  /*0280*/  IMAD.WIDE.U32 R8, R8, -0x326172a9, RZ ;  /* 0xcd9e8d5708087825 */ /* 0x000fe200078e00ff */
[----:B------:R-:W-:Y:S02]  /*0290*/  LOP3.LUT R5, R7, R2, R44, 0x96, !PT ;  /* 0x0000000207057212 */ /* 0x000fe400078e962c */
[C---:B------:R-:W-:Y:S01]  /*02a0*/  IADD3 R35, R102.reuse, 0x1715609d, RZ ;  /* 0x1715609d66237810 */ /* 0x040fe20007ffe0ff */
[C---:B------:R-:W-:Y:S01]  /*02b0*/  VIADD R38, R102.reuse, 0x78dde6e4 ;  /* 0x78dde6e466267836 */ /* 0x040fe20000000000 */
[----:B------:R-:W-:Y:S01]  /*02c0*/  LOP3.LUT R2, R9, R43, R4, 0x96, !PT ;  /* 0x0000002b09027212 */ /* 0x000fe200078e9604 */
[----:B------:R-:W-:Y:S01]  /*02d0*/  IMAD.WIDE.U32 R4, R5, -0x326172a9, RZ ;  /* 0xcd9e8d5705047825 */ /* 0x000fe200078e00ff */
[----:B------:R-:W-:-:S03]  /*02e0*/  IADD3 R32, R102, -0x4ab325aa, RZ ;  /* 0xb54cda5666207810 */ /* 0x000fc60007ffe0ff */
        /* <DEDUP_REMOVED lines=21> */
[C---:B------:R-:W-:Y:S02]  /*0440*/  ISETP.GE.U32.AND P3, PT, R34.reuse, 0x300, PT ;  /* 0x000003002200780c */ /* 0x040fe40003f66070 */
        /* <DEDUP_REMOVED lines=28> */
[----:B------:R-:W5:Y:S01]  /*0610*/  LDG.E.128 R16, desc[UR4][R16.64] ;  /* 0x0000000410107981 */ /* 0x000f62000c1e1d00 */
[----:B------:R-:W-:Y:S02]  /*0620*/  LOP3.LUT R21, R21, 0x100, RZ, 0xfc, !PT ;  /* 0x0000010015157812 */ /* 0x000fe400078efcff */
[----:B------:R-:W-:Y:S02]  /*0630*/  @!P0 CS2R R84, SRZ ;  /* 0x0000000000548805 */ /* 0x000fe4000001ff00 */
[----:B0-----:R-:W-:-:S07]  /*0640*/  @!P0 CS2R R86, SRZ ;  /* 0x0000000000568805 */ /* 0x001fce000001ff00 */
.L_x_5201:
[----:B------:R-:W-:Y:S05]  /*0650*/  BSYNC B0 ;  /* 0x0000000000007941 */ /* 0x000fea0003800000 */
.L_x_5200:
        /* <DEDUP_REMOVED lines=15> */
[----:B------:R-:W-:Y:S02]  /*0750*/  IADD3 R21, R21, 0x100, RZ ;  /* 0x0000010015157810 */ /* 0x000fe40007ffe0ff */
[----:B------:R-:W-:Y:S02]  /*0760*/  @!P0 CS2R R76, SRZ ;  /* 0x00000000004c8805 */ /* 0x000fe4000001ff00 */
[----:B0-----:R-:W-:-:S07]  /*0770*/  @!P0 CS2R R78, SRZ ;  /* 0x00000000004e8805 */ /* 0x001fce000001ff00 */
.L_x_5203:
[----:B------:R-:W-:Y:S05]  /*0780*/  BSYNC B0 ;  /* 0x0000000000007941 */ /* 0x000fea0003800000 */
.L_x_5202:
        /* <DEDUP_REMOVED lines=14> */
[----:B------:R-:W5:Y:S01]  /*0870*/  LDG.E.128 R88, desc[UR4][R88.64] ;  /* 0x0000000458587981 */ /* 0x000f62000c1e1d00 */
[----:B------:R-:W-:Y:S01]  /*0880*/  VIADD R21, R21, 0x100 ;  /* 0x0000010015157836 */ /* 0x000fe20000000000 */
[----:B------:R-:W-:-:S02]  /*0890*/  @!P0 CS2R R68, SRZ ;  /* 0x0000000000448805 */ /* 0x000fc4000001ff00 */
[----:B0-----:R-:W-:-:S07]  /*08a0*/  @!P0 CS2R R70, SRZ ;  /* 0x0000000000468805 */ /* 0x001fce000001ff00 */
.L_x_5205:
[----:B------:R-:W-:Y:S05]  /*08b0*/  BSYNC B0 ;  /* 0x0000000000007941 */ /* 0x000fea0003800000 */
.L_x_5204:
        /* <DEDUP_REMOVED lines=15> */
[----:B------:R-:W-:Y:S02]  /*09b0*/  @!P0 CS2R R60, SRZ ;  /* 0x00000000003c8805 */ /* 0x000fe4000001ff00 */
[----:B0-----:R-:W-:-:S07]  /*09c0*/  @!P0 CS2R R62, SRZ ;  /* 0x00000000003e8805 */ /* 0x001fce000001ff00 */
.L_x_5207:
[----:B------:R-:W-:Y:S05]  /*09d0*/  BSYNC B0 ;  /* 0x0000000000007941 */ /* 0x000fea0003800000 */
.L_x_5206:
[----:B------:R-:W-:Y:S01]  /*09e0*/  ULDC UR6, c[0x0][0x214] ;  /* 0x0000850000067ab9 */ /* 0x000fe20000000800 */
[----:B------:R-:W-:Y:S01]  /*09f0*/  LOP3.LUT R129, R7, R2, R31, 0x96, !PT ;  /* 0x0000000207817212 */ /* 0x000fe200078e961f */
[----:B------:R-:W-:Y:S01]  /*0a00*/  IMAD.WIDE.U32 R2, R20, -0x326172a9, RZ ;  /* 0xcd9e8d5714027825 */ /* 0x000fe200078e00ff */
[----:B------:R-:W-:Y:S02]  /*0a10*/  ISETP.GE.AND P0, PT, R30, UR6, PT ;  /* 0x000000061e007c0c */ /* 0x000fe4000bf06270 */
[C---:B------:R-:W-:Y:S01]  /*0a20*/  IADD3 R29, R102.reuse, 0x5384540f, RZ ;  /* 0x5384540f661d7810 */ /* 0x040fe20007ffe0ff */
[----:B------:R-:W-:Y:S01]  /*0a30*/  IMAD.HI.U32 R5, R129, -0x326172a9, RZ ;  /* 0xcd9e8d5781057827 */ /* 0x000fe200078e00ff */
[----:B------:R-:W-:Y:S02]  /*0a40*/  IADD3 R27, R103, -0x24c28bd8, RZ ;  /* 0xdb3d7428671b7810 */ /* 0x000fe40007ffe0ff */
[----:B------:R-:W-:Y:S01]  /*0a50*/  LOP3.LUT R128, R3, R4, R29, 0x96, !PT ;  /* 0x0000000403807212 */ /* 0x000fe200078e961d */
[----:B------:R-:W-:-:S05]  /*0a60*/  VIADD R28, R102, 0xf1bbcdc8 ;  /* 0xf1bbcdc8661c7836 */ /* 0x000fca0000000000 */
[----:B------:R-:W-:Y:S01]  /*0a70*/  LOP3.LUT R140, R5, R2, R28, 0x96, !PT ;  /* 0x00000002058c7212 */ /* 0x000fe200078e961c */
[----:B------:R-:W-:Y:S01]  /*0a80*/  IMAD.HI.U32 R2, R128, -0x2daee0ad, RZ ;  /* 0xd2511f5380027827 */ /* 0x000fe200078e00ff */
[----:B------:R-:W-:Y:S06]  /*0a90*/  @P0 EXIT ;  /* 0x000000000000094d */ /* 0x000fec0003800000 */
[--C-:B-----5:R-:W-:Y:S01]  /*0aa0*/  HADD2.F32 R113, -RZ, R71.reuse.H0_H0 ;  /* 0x20000047ff717230 */ /* 0x120fe20000004100 */
[----:B------:R-:W-:Y:S01]  /*0ab0*/  ULDC.64 UR6, c[0x0][0x270] ;  /* 0x00009c0000067ab9 */ /* 0x000fe20000000a00 */
[----:B------:R-:W-:Y:S01]  /*0ac0*/  HADD2.F32 R114, -RZ, R71.H1_H1 ;  /* 0x30000047ff727230 */ /* 0x000fe20000004100 */
[----:B------:R-:W-:Y:S01]  /*0ad0*/  ISETP.NE.U32.AND P0, PT, RZ, UR6, PT ;  /* 0x00000006ff007c0c */ /* 0x000fe2000bf05070 */
[--C-:B------:R-:W-:Y:S01]  /*0ae0*/  HADD2.F32 R71, -RZ, R56.reuse.H0_H0 ;  /* 0x20000038ff477230 */ /* 0x100fe20000004100 */
[----:B------:R-:W-:Y:S01]  /*0af0*/  LOP3.LUT R0, R0, 0xffffffef, RZ, 0xc0, !PT ;  /* 0xffffffef00007812 */ /* 0x000fe200078ec0ff */
[----:B------:R-:W-:Y:S01]  /*0b00*/  HADD2.F32 R116, -RZ, R56.H1_H1 ;  /* 0x30000038ff747230 */ /* 0x000fe20000004100 */
[----:B------:R-:W-:Y:S01]  /*0b10*/  SHF.R.S32.HI R56, RZ, 0x3, R117 ;  /* 0x00000003ff387819 */ /* 0x000fe20000011475 */
[----:B------:R-:W-:Y:S01]  /*0b20*/  IMAD.SHL.U32 R119, R48, 0x20, RZ ;  /* 0x0000002030777824 */ /* 0x000fe200078e00ff */
[----:B------:R-:W-:Y:S01]  /*0b30*/  ISETP.NE.AND.EX P0, PT, RZ, UR7, PT, P0 ;  /* 0x00000007ff007c0c */ /* 0x000fe2000bf05300 */
[--C-:B------:R-:W-:Y:S01]  /*0b40*/  HADD2.F32 R115, -RZ, R57.reuse.H0_H0 ;  /* 0x20000039ff737230 */ /* 0x100fe20000004100 */
[----:B------:R-:W-:Y:S01]  /*0b50*/  ULDC.U8 UR6, c[0x0][0x2a0] ;  /* 0x0000a80000067ab9 */ /* 0x000fe20000000000 */
[----:B------:R-:W-:Y:S01]  /*0b60*/  HADD2.F32 R118, -RZ, R57.H1_H1 ;  /* 0x30000039ff767230 */ /* 0x000fe20000004100 */
[----:B------:R-:W-:Y:S01]  /*0b70*/  LOP3.LUT R57, R56, 0xff, RZ, 0xc0, !PT ;  /* 0x000000ff38397812 */ /* 0x000fe200078ec0ff */
[--C-:B------:R-:W-:Y:S01]  /*0b80*/  HADD2.F32 R117, -RZ, R58.reuse.H0_H0 ;  /* 0x2000003aff757230 */ /* 0x100fe20000004100 */
[----:B------:R-:W-:Y:S01]  /*0b90*/  LOP3.LUT R122, R119, 0x3e0, RZ, 0xc0, !PT ;  /* 0x000003e0777a7812 */ /* 0x000fe200078ec0ff */
[----:B------:R-:W-:Y:S01]  /*0ba0*/  HADD2.F32 R120, -RZ, R58.H1_H1 ;  /* 0x3000003aff787230 */ /* 0x000fe20000004100 */
[----:B------:R-:W-:Y:S01]  /*0bb0*/  LOP3.LUT R58, R48, 0xe0, RZ, 0xc0, !PT ;  /* 0x000000e0303a7812 */ /* 0x000fe200078ec0ff */
[--C-:B------:R-:W-:Y:S01]  /*0bc0*/  HADD2.F32 R119, -RZ, R59.reuse.H0_H0 ;  /* 0x2000003bff777230 */ /* 0x100fe20000004100 */
[----:B------:R-:W-:Y:S01]  /*0bd0*/  SHF.R.U32.HI R56, RZ, 0x3, R56 ;  /* 0x00000003ff387819 */ /* 0x000fe20000011638 */
[----:B------:R-:W-:Y:S01]  /*0be0*/  HADD2.F32 R121, -RZ, R59.H1_H1 ;  /* 0x3000003bff797230 */ /* 0x000fe20000004100 */
[C---:B------:R-:W-:Y:S01]  /*0bf0*/  VIADDMNMX R58, R57.reuse, -R58, RZ, !PT ;  /* 0x8000003a393a7246 */ /* 0x040fe200078001ff */
[--C-:B------:R-:W-:Y:S01]  /*0c00*/  HADD2.F32 R26, -RZ, R16.reuse.H0_H0 ;  /* 0x20000010ff1a7230 */ /* 0x100fe20000004100 */
[----:B------:R-:W-:Y:S01]  /*0c10*/  VIADDMNMX R59, R57, -R122, RZ, !PT ;  /* 0x8000007a393b7246 */ /* 0x000fe200078001ff */
[----:B------:R-:W-:Y:S01]  /*0c20*/  HADD2.F32 R25, -RZ, R16.H1_H1 ;  /* 0x30000010ff197230 */ /* 0x000fe20000004100 */
[----:B------:R-:W-:Y:S01]  /*0c30*/  LOP3.LUT R57, R56, 0x1fffffe0, RZ, 0xc0, !PT ;  /* 0x1fffffe038397812 */ /* 0x000fe200078ec0ff */
[--C-:B------:R-:W-:Y:S01]  /*0c40*/  HADD2.F32 R24, -RZ, R17.reuse.H0_H0 ;  /* 0x20000011ff187230 */ /* 0x100fe20000004100 */
[----:B------:R-:W-:Y:S01]  /*0c50*/  VIMNMX R58, R58, 0x20, PT ;  /* 0x000000203a3a7848 */ /* 0x000fe20003fe0100 */
[----:B------:R-:W-:Y:S01]  /*0c60*/  HADD2.F32 R23, -RZ, R17.H1_H1 ;  /* 0x30000011ff177230 */ /* 0x000fe20000004100 */
[----:B------:R-:W-:Y:S01]  /*0c70*/  @P0 LOP3.LUT R0, R0, 0x10, RZ, 0xfc, !PT ;  /* 0x0000001000000812 */ /* 0x000fe200078efcff */
[--C-:B------:R-:W-:Y:S01]  /*0c80*/  HADD2.F32 R22, -RZ, R18.reuse.H0_H0 ;  /* 0x20000012ff167230 */ /* 0x100fe20000004100 */
[----:B------:R-:W-:Y:S01]  /*0c90*/  IADD3 R58, R58, R57, RZ ;  /* 0x000000393a3a7210 */ /* 0x000fe20007ffe0ff */
[----:B------:R-:W-:Y:S01]  /*0ca0*/  HADD2.F32 R21, -RZ, R18.H1_H1 ;  /* 0x30000012ff157230 */ /* 0x000fe20000004100 */
[----:B------:R-:W-:Y:S01]  /*0cb0*/  ISETP.NE.AND P0, PT, RZ, UR6, PT ;  /* 0x00000006ff007c0c */ /* 0x000fe2000bf05270 */
[--C-:B------:R-:W-:Y:S01]  /*0cc0*/  HADD2.F32 R16, -RZ, R9.reuse.H0_H0 ;  /* 0x20000009ff107230 */ /* 0x100fe20000004100 */
[----:B------:R-:W-:Y:S01]  /*0cd0*/  SHF.L.U32 R58, R58, 0x3, RZ ;  /* 0x000000033a3a7819 */ /* 0x000fe200000006ff */
[----:B------:R-:W-:Y:S01]  /*0ce0*/  HADD2.F32 R15, -RZ, R9.H1_H1 ;  /* 0x30000009ff0f7230 */ /* 0x000fe20000004100 */
[----:B------:R-:W-:Y:S01]  /*0cf0*/  VIMNMX R56, R59, 0x20, PT ;  /* 0x000000203b387848 */ /* 0x000fe20003fe0100 */
[--C-:B------:R-:W-:Y:S01]  /*0d00*/  HADD2.F32 R14, -RZ, R10.reuse.H0_H0 ;  /* 0x2000000aff0e7230 */ /* 0x100fe20000004100 */
[----:B------:R-:W-:Y:S01]  /*0d10*/  I2FP.F32.U32 R58, R58 ;  /* 0x0000003a003a7245 */ /* 0x000fe20000201000 */
[----:B------:R-:W-:Y:S01]  /*0d20*/  HADD2.F32 R13, -RZ, R10.H1_H1 ;  /* 0x3000000aff0d7230 */ /* 0x000fe20000004100 */
[----:B------:R-:W-:Y:S01]  /*0d30*/  LOP3.LUT R138, R2, R6, R27, 0x96, !PT ;  /* 0x00000006028a7212 */ /* 0x000fe200078e961b */
[--C-:B------:R-:W-:Y:S01]  /*0d40*/  HADD2.F32 R2, -RZ, R52.reuse.H0_H0 ;  /* 0x20000034ff027230 */ /* 0x100fe20000004100 */
[----:B------:R0:W1:Y:S01]  /*0d50*/  MUFU.RCP R144, R58 ;  /* 0x0000003a00907308 */ /* 0x0000620000001000 */
[----:B------:R-:W-:Y:S01]  /*0d60*/  HADD2.F32 R50, -RZ, R52.H1_H1 ;  /* 0x30000034ff327230 */ /* 0x000fe20000004100 */
[----:B------:R-:W-:Y:S01]  /*0d70*/  IADD3 R150, R103, -0x695add53, RZ ;  /* 0x96a522ad67967810 */ /* 0x000fe20007ffe0ff */
[--C-:B------:R-:W-:Y:S01]  /*0d80*/  HADD2.F32 R18, -RZ, R8.reuse.H0_H0 ;  /* 0x20000008ff127230 */ /* 0x100fe20000004100 */
[----:B------:R-:W-:Y:S01]  /*0d90*/  LOP3.LUT R0, R0, 0xfffffeff, RZ, 0xc0, !PT ;  /* 0xfffffeff00007812 */ /* 0x000fe200078ec0ff */
[----:B------:R-:W-:Y:S01]  /*0da0*/  HADD2.F32 R17, -RZ, R8.H1_H1 ;  /* 0x30000008ff117230 */ /* 0x000fe20000004100 */
[----:B------:R-:W-:Y:S01]  /*0db0*/  HFMA2.MMA R145, -RZ, RZ, 0, 0 ;  /* 0x00000000ff917435 */ /* 0x000fe200000001ff */
[--C-:B------:R-:W-:Y:S01]  /*0dc0*/  HADD2.F32 R10, -RZ, R88.reuse.H0_H0 ;  /* 0x20000058ff0a7230 */ /* 0x100fe20000004100 */
[----:B------:R-:W-:Y:S01]  /*0dd0*/  LOP3.LUT R146, R146, 0x3, RZ, 0xc0, !PT ;  /* 0x0000000392927812 */ /* 0x000fe200078ec0ff */
[----:B------:R-:W-:Y:S01]  /*0de0*/  HADD2.F32 R9, -RZ, R88.H1_H1 ;  /* 0x30000058ff097230 */ /* 0x000fe20000004100 */
[----:B------:R-:W-:Y:S01]  /*0df0*/  @P0 LOP3.LUT R0, R0, 0x100, RZ, 0xfc, !PT ;  /* 0x0000010000000812 */ /* 0x000fe200078efcff */
        /* <DEDUP_REMOVED lines=8> */
[----:B------:R-:W-:Y:S01]  /*0e80*/  IMAD.IADD R56, R57, 0x1, R56 ;  /* 0x0000000139387824 */ /* 0x000fe200078e0238 */
        /* <DEDUP_REMOVED lines=10> */
[----:B------:R-:W-:Y:S02]  /*0f30*/  IMAD R60, R129, -0x326172a9, RZ ;  /* 0xcd9e8d57813c7824 */ /* 0x000fe400078e02ff */
[----:B------:R-:W-:Y:S02]  /*0f40*/  IMAD R57, R128, -0x2daee0ad, RZ ;  /* 0xd2511f5380397824 */ /* 0x000fe400078e02ff */
[----:B------:R-:W-:-:S04]  /*0f50*/  IMAD.HI.U32 R148, R140, -0x2daee0ad, RZ ;  /* 0xd2511f538c947827 */ /* 0x000fc800078e00ff */
[----:B------:R-:W-:Y:S01]  /*0f60*/  IMAD.HI.U32 R147, R138, -0x326172a9, RZ ;  /* 0xcd9e8d578a937827 */ /* 0x000fe200078e00ff */
[----:B------:R-:W-:-:S03]  /*0f70*/  LOP3.LUT R148, R148, R57, R150, 0x96, !PT ;  /* 0x0000003994947212 */ /* 0x000fc600078e9696 */
[----:B------:R-:W-:Y:S02]  /*0f80*/  VIADD R149, R102, 0x8ff34781 ;  /* 0x8ff3478166957836 */ /* 0x000fe40000000000 */
[--C-:B------:R-:W-:Y:S02]  /*0f90*/  HADD2.F32 R6, -RZ, R90.reuse.H0_H0 ;  /* 0x2000005aff067230 */ /* 0x100fe40000004100 */
[----:B------:R-:W-:Y:S01]  /*0fa0*/  HADD2.F32 R5, -RZ, R90.H1_H1 ;  /* 0x3000005aff057230 */ /* 0x000fe20000004100 */
[----:B------:R-:W-:Y:S01]  /*0fb0*/  LOP3.LUT R147, R147, R60, R149, 0x96, !PT ;  /* 0x0000003c93937212 */ /* 0x000fe200078e9695 */
        /* <DEDUP_REMOVED lines=25> */
[----:B------:R-:W-:Y:S02]  /*1150*/  HADD2.F32 R93, -RZ, R85.H0_H0 ;  /* 0x20000055ff5d7230 */ /* 0x000fe40000004100 */
        /* <DEDUP_REMOVED lines=9> */
[----:B------:R-:W-:Y:S02]  /*11f0*/  HADD2.F32 R19, -RZ, R19.H1_H1 ;  /* 0x30000013ff137230 */ /* 0x000fe40000004100 */
[----:B------:R-:W-:Y:S02]  /*1200*/  HADD2.F32 R11, -RZ, R11.H1_H1 ;  /* 0x3000000bff0b7230 */ /* 0x000fe40000004100 */
[----:B------:R-:W-:Y:S02]  /*1210*/  HADD2.F32 R54, -RZ, R54.H1_H1 ;  /* 0x30000036ff367230 */ /* 0x000fe40000004100 */
[----:B------:R-:W-:-:S02]  /*1220*/  HADD2.F32 R83, -RZ, R83.H1_H1 ;  /* 0x30000053ff537230 */ /* 0x000fc40000004100 */
[----:B------:R-:W-:Y:S02]  /*1230*/  HADD2.F32 R84, -RZ, R84.H1_H1 ;  /* 0x30000054ff547230 */ /* 0x000fe40000004100 */
[----:B------:R-:W-:Y:S02]  /*1240*/  HADD2.F32 R85, -RZ, R85.H1_H1 ;  /* 0x30000055ff557230 */ /* 0x000fe40000004100 */
        /* <DEDUP_REMOVED lines=9> */
[----:B------:R-:W-:-:S02]  /*12e0*/  HADD2.F32 R124, -RZ, R61.H0_H0 ;  /* 0x2000003dff7c7230 */ /* 0x000fc40000004100 */
[----:B------:R-:W-:Y:S02]  /*12f0*/  HADD2.F32 R125, -RZ, R61.H1_H1 ;  /* 0x3000003dff7d7230 */ /* 0x000fe40000004100 */
[--C-:B------:R-:W-:Y:S02]  /*1300*/  HADD2.F32 R126, -RZ, R62.reuse.H0_H0 ;  /* 0x2000003eff7e7230 */ /* 0x100fe40000004100 */
[----:B------:R-:W-:Y:S02]  /*1310*/  HADD2.F32 R127, -RZ, R62.H1_H1 ;  /* 0x3000003eff7f7230 */ /* 0x000fe40000004100 */
[--C-:B------:R-:W-:Y:S02]  /*1320*/  HADD2.F32 R136, -RZ, R63.reuse.H0_H0 ;  /* 0x2000003fff887230 */ /* 0x100fe40000004100 */
[----:B------:R-:W-:Y:S02]  /*1330*/  HADD2.F32 R152, -RZ, R63.H1_H1 ;  /* 0x3000003fff987230 */ /* 0x000fe40000004100 */
[----:B------:R-:W-:-:S02]  /*1340*/  IMAD.MOV.U32 R156, RZ, RZ, 0x1 ;  /* 0x00000001ff9c7424 */ /* 0x000fc400078e00ff */
[----:B------:R-:W-:Y:S02]  /*1350*/  IMAD.SHL.U32 R142, R56, 0x8, RZ ;  /* 0x00000008388e7824 */ /* 0x000fe400078e00ff */
[----:B------:R-:W-:Y:S02]  /*1360*/  IMAD R140, R140, -0x2daee0ad, RZ ;  /* 0xd2511f538c8c7824 */ /* 0x000fe400078e02ff */
[----:B01----:R-:W-:-:S07]  /*1370*/  IMAD R138, R138, -0x326172a9, RZ ;  /* 0xcd9e8d578a8a7824 */ /* 0x003fce00078e02ff */
.L_x_5449:
[C---:B------:R-:W-:Y:S02]  /*1380*/  LOP3.LUT P1, RZ, R0.reuse, 0x10, RZ, 0xc0, !PT ;  /* 0x0000001000ff7812 */ /* 0x040fe4000782c0ff */
[----:B------:R-:W-:-:S11]  /*1390*/  LOP3.LUT P0, RZ, R0, 0x8, RZ, 0xc0, !PT ;  /* 0x0000000800ff7812 */ /* 0x000fd6000780c0ff */
        /* <DEDUP_REMOVED lines=33> */
.L_x_5211:
[----:B------:R-:W-:-:S07]  /*15b0*/  MOV R143, R138 ;  /* 0x0000008a008f7202 */ /* 0x000fce0000000f00 */
.L_x_5212:
[----:B------:R-:W-:Y:S05]  /*15c0*/  BSYNC B1 ;  /* 0x0000000000017941 */ /* 0x000fea0003800000 */
.L_x_5210:
        /* <DEDUP_REMOVED lines=16> */
.L_x_5216:
[----:B------:R-:W-:Y:S05]  /*16d0*/  BSYNC B2 ;  /* 0x0000000000027941 */ /* 0x000fea0003800000 */
.L_x_5215:
        /* <DEDUP_REMOVED lines=44> */
.L_x_5214:
[----:B------:R-:W-:Y:S05]  /*19a0*/  BSYNC B1 ;  /* 0x0000000000017941 */ /* 0x000fea0003800000 */
.L_x_5213:
[----:B------:R-:W0:Y:S01]  /*19b0*/  LDC R135, c[0x0][0x294] ;  /* 0x0000a500ff877b82 */ /* 0x000e220000000800 */
[----:B------:R-:W-:Y:S01]  /*19c0*/  I2FP.F32.U32 R129, R143 ;  /* 0x0000008f00817245 */ /* 0x000fe20000201000 */
[----:B------:R-:W-:Y:S01]  /*19d0*/  IMAD.MOV.U32 R160, RZ, RZ, 0x2f800000 ;  /* 0x2f800000ffa07424 */ /* 0x000fe200078e00ff */
[----:B------:R-:W-:Y:S01]  /*19e0*/  LOP3.LUT R0, R0, 0xfffffffb, RZ, 0xc0, !PT ;  /* 0xfffffffb00007812 */ /* 0x000fe200078ec0ff */
[----:B-----5:R-:W-:Y:S01]  /*19f0*/  HADD2.F32 R131, -RZ, R60.H0_H0 ;  /* 0x2000003cff837230 */ /* 0x020fe20000004100 */
[----:B------:R-:W-:Y:S01]  /*1a00*/  BSSY B1, `(.L_x_5217) ;  /* 0x0000017000017945 */ /* 0x000fe20003800000 */
[----:B------:R-:W-:Y:S01]  /*1a10*/  FFMA.FTZ R128, R129, R160, 1.1641532182693481445e-10 ;  /* 0x2f00000081807423 */ /* 0x000fe200000100a0 */
[----:B------:R-:W-:Y:S01]  /*1a20*/  IADD3 R132, R130, 0x1, RZ ;  /* 0x0000000182847810 */ /* 0x000fe20007ffe0ff */
[----:B------:R-:W1:Y:S01]  /*1a30*/  LDC R134, c[0x0][0x298] ;  /* 0x0000a600ff867b82 */ /* 0x000e620000000800 */
[----:B------:R-:W-:Y:S02]  /*1a40*/  FMUL.FTZ R131, R131, R158 ;  /* 0x0000009e83837220 */ /* 0x000fe40000410000 */
[----:B0-----:R-:W-:Y:S01]  /*1a50*/  FSETP.GTU.FTZ.AND P1, PT, R128, R135, PT ;  /* 0x000000878000720b */ /* 0x001fe20003f3c000 */
[----:B------:R-:W-:-:S02]  /*1a60*/  @P0 HADD2.F32 R128, -RZ, R56.H0_H0 ;  /* 0x20000038ff800230 */ /* 0x000fc40000004100 */
[----:B-1----:R-:W-:-:S10]  /*1a70*/  FMUL.FTZ R131, R131, R134 ;  /* 0x0000008683837220 */ /* 0x002fd40000410000 */
        /* <DEDUP_REMOVED lines=14> */
.L_x_5218:
[----:B------:R-:W-:-:S07]  /*1b60*/  MOV R151, R138 ;  /* 0x0000008a00977202 */ /* 0x000fce0000000f00 */
.L_x_5219:
[----:B------:R-:W-:Y:S05]  /*1b70*/  BSYNC B1 ;  /* 0x0000000000017941 */ /* 0x000fea0003800000 */
.L_x_5217:
        /* <DEDUP_REMOVED lines=16> */
.L_x_5223:
[----:B------:R-:W-:Y:S05]  /*1c80*/  BSYNC B2 ;  /* 0x0000000000027941 */ /* 0x000fea0003800000 */
.L_x_5222:
        /* <DEDUP_REMOVED lines=44> */
.L_x_5221:
[----:B------:R-:W-:Y:S05]  /*1f50*/  BSYNC B1 ;  /* 0x0000000000017941 */ /* 0x000fea0003800000 */
.L_x_5220:
[----:B------:R-:W-:Y:S01]  /*1f60*/  I2FP.F32.U32 R129, R151 ;  /* 0x0000009700817245 */ /* 0x000fe20000201000 */
[----:B------:R-:W-:Y:S01]  /*1f70*/  HADD2.F32 R131, -RZ, R60.H1_H1 ;  /* 0x3000003cff837230 */ /* 0x000fe20000004100 */
[----:B------:R-:W-:Y:S01]  /*1f80*/  LOP3.LUT R0, R0, 0xfffffffd, RZ, 0xc0, !PT ;  /* 0xfffffffd00007812 */ /* 0x000fe200078ec0ff */
[----:B------:R-:W-:Y:S01]  /*1f90*/  @P0 HADD2.F32 R128, -RZ, R56.H1_H1 ;  /* 0x30000038ff800230 */ /* 0x000fe20000004100 */
[----:B------:R-:W-:Y:S01]  /*1fa0*/  BSSY B1, `(.L_x_5224) ;  /* 0x0000015000017945 */ /* 0x000fe20003800000 */
[----:B------:R-:W-:Y:S01]  /*1fb0*/  FFMA.FTZ R60, R129, R160, 1.1641532182693481445e-10 ;  /* 0x2f000000813c7423 */ /* 0x000fe200000100a0 */
[----:B------:R-:W-:Y:S01]  /*1fc0*/  FMUL.FTZ R131, R131, R158 ;  /* 0x0000009e83837220 */ /* 0x000fe20000410000 */
[----:B------:R-:W-:-:S03]  /*1fd0*/  VIADD R130, R132, 0x1 ;  /* 0x0000000184827836 */ /* 0x000fc60000000000 */
        /* <DEDUP_REMOVED lines=16> */
.L_x_5225:
[----:B------:R-:W-:-:S07]  /*20e0*/  IMAD.MOV.U32 R60, RZ, RZ, R138 ;  /* 0x000000ffff3c7224 */ /* 0x000fce00078e008a */
.L_x_5226:
[----:B------:R-:W-:Y:S05]  /*20f0*/  BSYNC B1 ;  /* 0x0000000000017941 */ /* 0x000fea0003800000 */
.L_x_5224:
        /* <DEDUP_REMOVED lines=16> */
.L_x_5230:
[----:B------:R-:W-:Y:S05]  /*2200*/  BSYNC B2 ;  /* 0x0000000000027941 */ /* 0x000fea0003800000 */
.L_x_5229:
        /* <DEDUP_REMOVED lines=44> */
.L_x_5228:
[----:B------:R-:W-:Y:S05]  /*24d0*/  BSYNC B1 ;  /* 0x0000000000017941 */ /* 0x000fea0003800000 */
.L_x_5227:
[----:B------:R-:W-:Y:S01]  /*24e0*/  I2FP.F32.U32 R129, R60 ;  /* 0x0000003c00817245 */ /* 0x000fe20000201000 */
[----:B------:R-:W-:Y:S01]  /*24f0*/  HADD2.F32 R131, -RZ, R61.H0_H0 ;  /* 0x2000003dff837230 */ /* 0x000fe20000004100 */
[----:B------:R-:W-:Y:S01]  /*2500*/  ISETP.NE.AND P2, PT, R130, 0x1, PT ;  /* 0x000000018200780c */ /* 0x000fe20003f45270 */
[----:B------:R-:W-:Y:S02]  /*2510*/  BSSY B1, `(.L_x_5231) ;  /* 0x0000014000017945 */ /* 0x000fe40003800000 */
[----:B------:R-:W-:Y:S01]  /*2520*/  FFMA.FTZ R60, R129, R160, 1.1641532182693481445e-10 ;  /* 0x2f000000813c7423 */ /* 0x000fe200000100a0 */
[----:B------:R-:W-:-:S04]  /*2530*/  FMUL.FTZ R131, R131, R158 ;  /* 0x0000009e83837220 */ /* 0x000fc80000410000 */
[----:B------:R-:W-:Y:S01]  /*2540*/  FMUL.FTZ R131, R131, R134 ;  /* 0x0000008683837220 */ /* 0x000fe20000410000 */
[----:B------:R-:W-:Y:S01]  /*2550*/  FSETP.GTU.FTZ.AND P1, PT, R60, R135, PT ;  /* 0x000000873c00720b */ /* 0x000fe20003f3c000 */
[----:B------:R-:W-:-:S03]  /*2560*/  @P0 HADD2.F32 R60, -RZ, R57.H0_H0 ;  /* 0x20000039ff3c0230 */ /* 0x000fc60000004100 */
[----:B------:R-:W-:-:S05]  /*2570*/  FSEL R131, R131, RZ, !P1 ;  /* 0x000000ff83837208 */ /* 0x000fca0004800000 */
[----:B------:R-:W-:Y:S01]  /*2580*/  FMUL.FTZ R151, R24, R131 ;  /* 0x0000008318977220 */ /* 0x000fe20000410000 */
[----:B------:R-:W-:-:S03]  /*2590*/  IADD3 R131, R130, 0x1, RZ ;  /* 0x0000000182837810 */ /* 0x000fc60007ffe0ff */
        /* <DEDUP_REMOVED lines=10> */
.L_x_5232:
[----:B------:R-:W-:-:S07]  /*2640*/  MOV R60, R138 ;  /* 0x0000008a003c7202 */ /* 0x000fce0000000f00 */
.L_x_5233:
[----:B------:R-:W-:Y:S05]  /*2650*/  BSYNC B1 ;  /* 0x0000000000017941 */ /* 0x000fea0003800000 */
.L_x_5231:
        /* <DEDUP_REMOVED lines=16> */
.L_x_5237:
[----:B------:R-:W-:Y:S05]  /*2760*/  BSYNC B2 ;  /* 0x0000000000027941 */ /* 0x000fea0003800000 */
.L_x_5236:
        /* <DEDUP_REMOVED lines=44> */
.L_x_5235:
[----:B------:R-:W-:Y:S05]  /*2a30*/  BSYNC B1 ;  /* 0x0000000000017941 */ /* 0x000fea0003800000 */
.L_x_5234:
[----:B------:R-:W-:Y:S01]  /*2a40*/  I2FP.F32.U32 R129, R60 ;  /* 0x0000003c00817245 */ /* 0x000fe20000201000 */
[----:B------:R-:W-:Y:S01]  /*2a50*/  HADD2.F32 R61, -RZ, R61.H1_H1 ;  /* 0x3000003dff3d7230 */ /* 0x000fe20000004100 */
[----:B------:R-:W-:Y:S01]  /*2a60*/  ISETP.NE.AND P3, PT, R131, 0x1, PT ;  /* 0x000000018300780c */ /* 0x000fe20003f65270 */
[----:B------:R-:W-:Y:S01]  /*2a70*/  @P0 HADD2.F32 R128, -RZ, R57.H1_H1 ;  /* 0x30000039ff800230 */ /* 0x000fe20000004100 */
[----:B------:R-:W-:Y:S01]  /*2a80*/  BSSY B1, `(.L_x_5238) ;  /* 0x0000013000017945 */ /* 0x000fe20003800000 */
[----:B------:R-:W-:Y:S01]  /*2a90*/  FFMA.FTZ R60, R129, R160, 1.1641532182693481445e-10 ;  /* 0x2f000000813c7423 */ /* 0x000fe200000100a0 */
[----:B------:R-:W-:Y:S01]  /*2aa0*/  FMUL.FTZ R61, R61, R158 ;  /* 0x0000009e3d3d7220 */ /* 0x000fe20000410000 */
[----:B------:R-:W-:-:S03]  /*2ab0*/  VIADD R130, R131, 0x1 ;  /* 0x0000000183827836 */ /* 0x000fc60000000000 */
        /* <DEDUP_REMOVED lines=14> */
.L_x_5239:
[----:B------:R-:W-:-:S07]  /*2ba0*/  IMAD.MOV.U32 R146, RZ, RZ, R138 ;  /* 0x000000ffff927224 */ /* 0x000fce00078e008a */
.L_x_5240:
[----:B------:R-:W-:Y:S05]  /*2bb0*/  BSYNC B1 ;  /* 0x0000000000017941 */ /* 0x000fea0003800000 */
.L_x_5238:
        /* <DEDUP_REMOVED lines=16> */
.L_x_5244:
[----:B------:R-:W-:Y:S05]  /*2cc0*/  BSYNC B2 ;  /* 0x0000000000027941 */ /* 0x000fea0003800000 */
.L_x_5243:
        /* <DEDUP_REMOVED lines=44> */
.L_x_5242:
[----:B------:R-:W-:Y:S05]  /*2f90*/  BSYNC B1 ;  /* 0x0000000000017941 */ /* 0x000fea0003800000 */
.L_x_5241:
[----:B------:R-:W-:Y:S01]  /*2fa0*/  I2FP.F32.U32 R61, R146 ;  /* 0x00000092003d7245 */ /* 0x000fe20000201000 */
[----:B------:R-:W-:Y:S01]  /*2fb0*/  HADD2.F32 R129, -RZ, R62.H0_H0 ;  /* 0x2000003eff817230 */ /* 0x000fe20000004100 */
        /* <DEDUP_REMOVED lines=20> */
.L_x_5246:
[----:B------:R-:W-:-:S07]  /*3100*/  MOV R146, R138 ;  /* 0x0000008a00927202 */ /* 0x000fce0000000f00 */
.L_x_5247:
[----:B------:R-:W-:Y:S05]  /*3110*/  BSYNC B1 ;  /* 0x0000000000017941 */ /* 0x000fea0003800000 */
.L_x_5245:
        /* <DEDUP_REMOVED lines=16> */
.L_x_5251:
[----:B------:R-:W-:Y:S05]  /*3220*/  BSYNC B2 ;  /* 0x0000000000027941 */ /* 0x000fea0003800000 */
.L_x_5250:
        /* <DEDUP_REMOVED lines=44> */
.L_x_5249:
[----:B------:R-:W-:Y:S05]  /*34f0*/  BSYNC B1 ;  /* 0x0000000000017941 */ /* 0x000fea0003800000 */
.L_x_5248:
[----:B------:R-:W-:Y:S01]  /*3500*/  I2FP.F32.U32 R61, R146 ;  /* 0x00000092003d7245 */ /* 0x000fe20000201000 */
[----:B------:R-:W-:Y:S01]  /*3510*/  HADD2.F32 R129, -RZ, R62.H1_H1 ;  /* 0x3000003eff817230 */ /* 0x000fe20000004100 */
[C---:B------:R-:W-:Y:S01]  /*3520*/  ISETP.NE.AND P5, PT, R128.reuse, 0x1, PT ;  /* 0x000000018000780c */ /* 0x040fe20003fa5270 */
        /* <DEDUP_REMOVED lines=19> */
.L_x_5253:
[----:B------:R-:W-:-:S07]  /*3660*/  IMAD.MOV.U32 R62, RZ, RZ, R138 ;  /* 0x000000ffff3e7224 */ /* 0x000fce00078e008a */
.L_x_5254:
[----:B------:R-:W-:Y:S05]  /*3670*/  BSYNC B1 ;  /* 0x0000000000017941 */ /* 0x000fea0003800000 */
.L_x_5252:
        /* <DEDUP_REMOVED lines=16> */
.L_x_5258:
[----:B------:R-:W-:Y:S05]  /*3780*/  BSYNC B2 ;  /* 0x0000000000027941 */ /* 0x000fea0003800000 */
.L_x_5257:
        /* <DEDUP_REMOVED lines=44> */
.L_x_5256:
[----:B------:R-:W-:Y:S05]  /*3a50*/  BSYNC B1 ;  /* 0x0000000000017941 */ /* 0x000fea0003800000 */
.L_x_5255:
        /* <DEDUP_REMOVED lines=22> */
.L_x_5260:
[----:B------:R-:W-:-:S07]  /*3bc0*/  MOV R62, R138 ;  /* 0x0000008a003e7202 */ /* 0x000fce0000000f00 */
.L_x_5261:
[----:B------:R-:W-:Y:S05]  /*3bd0*/  BSYNC B1 ;  /* 0x0000000000017941 */ /* 0x000fea0003800000 */
.L_x_5259:
        /* <DEDUP_REMOVED lines=18> */
.L_x_5265:
[----:B------:R-:W-:Y:S05]  /*3d00*/  BSYNC B2 ;  /* 0x0000000000027941 */ /* 0x000fea0003800000 */
.L_x_5264:
        /* <DEDUP_REMOVED lines=42> */
[----:B------:R-:W-:Y:S02]  /*3fb0*/  LOP3.LUT R148, R61, R128, R150, 0x96, !PT ;  /* 0x000000803d947212 */ /* 0x000fe400078e9696 */
[----:B------:R-:W-:-:S07]  /*3fc0*/  MOV R140, R60 ;  /* 0x0000003c008c7202 */ /* 0x000fce0000000f00 */
.L_x_5263:
[----:B------:R-:W-:Y:S05]  /*3fd0*/  BSYNC B1 ;  /* 0x0000000000017941 */ /* 0x000fea0003800000 */
.L_x_5262:
[----:B------:R-:W-:Y:S01]  /*3fe0*/  I2FP.F32.U32 R61, R62 ;  /* 0x0000003e003d7245 */ /* 0x000fe20000201000 */
[----:B------:R-:W-:Y:S01]  /*3ff0*/  HADD2.F32 R63, -RZ, R63.H1_H1 ;  /* 0x3000003fff3f7230 */ /* 0x000fe20000004100 */
[----:B------:R-:W-:Y:S01]  /*4000*/  SEL R132, RZ, 0x100, P4 ;  /* 0x00000100ff847807 */ /* 0x000fe20002000000 */
[----:B------:R-:W-:Y:S01]  /*4010*/  @P0 HADD2.F32 R62, -RZ, R59.H1_H1 ;  /* 0x3000003bff3e0230 */ /* 0x000fe20000004100 */
[----:B------:R-:W-:Y:S01]  /*4020*/  SEL R133, RZ, 0x10000, P5 ;  /* 0x00010000ff857807 */ /* 0x000fe20002800000 */
[----:B------:R-:W-:Y:S01]  /*4030*/  FFMA.FTZ R160, R61, R160, 1.1641532182693481445e-10 ;  /* 0x2f0000003da07423 */ /* 0x000fe200000100a0 */
[----:B------:R-:W-:Y:S01]  /*4040*/  FMUL.FTZ R63, R63, R158 ;  /* 0x0000009e3f3f7220 */ /* 0x000fe20000410000 */
[----:B------:R-:W-:Y:S02]  /*4050*/  LOP3.LUT P5, RZ, R0, 0x2, RZ, 0xc0, !PT ;  /* 0x0000000200ff7812 */ /* 0x000fe400078ac0ff */
[----:B------:R-:W-:Y:S01]  /*4060*/  SEL R128, RZ, 0x1, P1 ;  /* 0x00000001ff807807 */ /* 0x000fe20000800000 */
[----:B------:R-:W-:Y:S01]  /*4070*/  FMUL.FTZ R63, R63, R134 ;  /* 0x000000863f3f7220 */ /* 0x000fe20000410000 */
[----:B------:R-:W-:-:S02]  /*4080*/  FSETP.GTU.FTZ.AND P4, PT, R160, R135, PT ;  /* 0x00000087a000720b */ /* 0x000fc40003f9c000 */
[----:B------:R-:W-:Y:S01]  /*4090*/  SEL R130, RZ, 0x1, P5 ;  /* 0x00000001ff827807 */ /* 0x000fe20002800000 */
[----:B------:R-:W-:Y:S01]  /*40a0*/  IMAD.WIDE.U32 R128, R128, 0x10000, RZ ;  /* 0x0001000080807825 */ /* 0x000fe200078e00ff */
[----:B------:R-:W-:Y:S02]  /*40b0*/  FSEL R60, R63, RZ, !P4 ;  /* 0x000000ff3f3c7208 */ /* 0x000fe40006000000 */
[----:B------:R-:W-:Y:S01]  /*40c0*/  LOP3.LUT P6, RZ, R0, 0x4, RZ, 0xc0, !PT ;  /* 0x0000000400ff7812 */ /* 0x000fe200078cc0ff */
[----:B------:R-:W-:Y:S01]  /*40d0*/  IMAD.WIDE.U32 R130, R130, 0x100, RZ ;  /* 0x0000010082827825 */ /* 0x000fe200078e00ff */
[----:B------:R-:W-:-:S03]  /*40e0*/  SEL R207, RZ, 0x1, P3 ;  /* 0x00000001ffcf7807 */ /* 0x000fc60001800000 */
[----:B------:R-:W-:Y:S01]  /*40f0*/  FMUL.FTZ R201, R19, R60 ;  /* 0x0000003c13c97220 */ /* 0x000fe20000410000 */
[----:B------:R-:W-:Y:S02]  /*4100*/  SEL R60, RZ, 0x1, P2 ;  /* 0x00000001ff3c7807 */ /* 0x000fe40001000000 */
[----:B------:R-:W-:Y:S01]  /*4110*/  SEL R63, RZ, 0x1, P6 ;  /* 0x00000001ff3f7807 */ /* 0x000fe20003000000 */
[----:B------:R-:W-:Y:S01]  /*4120*/  @P0 FADD.FTZ R201, R62, R201 ;  /* 0x000000c93ec90221 */ /* 0x000fe20000010000 */
[----:B------:R-:W-:Y:S01]  /*4130*/  SEL R62, RZ, 0x1000000, P4 ;  /* 0x01000000ff3e7807 */ /* 0x000fe20002000000 */
[----:B------:R-:W-:Y:S01]  /*4140*/  IMAD.WIDE.U32 R60, R60, 0x1000000, RZ ;  /* 0x010000003c3c7825 */ /* 0x000fe200078e00ff */
[----:B------:R-:W-:Y:S02]  /*4150*/  IADD3 R160, R154, 0x100, RZ ;  /* 0x000001009aa07810 */ /* 0x000fe40007ffe0ff */
[----:B------:R-:W-:Y:S02]  /*4160*/  LOP3.LUT R128, R130, R60, R128, 0xfe, !PT ;  /* 0x0000003c82807212 */ /* 0x000fe400078efe80 */
[----:B------:R-:W-:-:S02]  /*4170*/  LOP3.LUT R60, R132, R62, R133, 0xfe, !PT ;  /* 0x0000003e843c7212 */ /* 0x000fc400078efe85 */
[C---:B------:R-:W-:Y:S02]  /*4180*/  LEA R132, P0, R154.reuse, UR8, 0x4 ;  /* 0x000000089a847c11 */ /* 0x040fe4000f8020ff */
[----:B------:R-:W-:Y:S02]  /*4190*/  LOP3.LUT R207, R61, R60, R207, 0xfe, !PT ;  /* 0x0000003c3dcf7212 */ /* 0x000fe400078efecf */
[C---:B------:R-:W-:Y:S02]  /*41a0*/  LEA.HI.X R133, R154.reuse, UR9, RZ, 0x4, P0 ;  /* 0x000000099a857c11 */ /* 0x040fe400080f24ff */
[----:B------:R-:W-:Y:S02]  /*41b0*/  LEA R134, P0, R154, UR10, 0x3 ;  /* 0x0000000a9a867c11 */ /* 0x000fe4000f8018ff */
[----:B------:R-:W-:Y:S02]  /*41c0*/  LOP3.LUT R128, R128, R63, RZ, 0xfc, !PT ;  /* 0x0000003f80807212 */ /* 0x000fe400078efcff */
[----:B------:R-:W-:-:S02]  /*41d0*/  F2FP.F16.F32.PACK_AB R62, R193, R171 ;  /* 0x000000abc13e723e */ /* 0x000fc400000000ff */
[----:B------:R-:W-:Y:S02]  /*41e0*/  F2FP.F16.F32.PACK_AB R61, R173, R151 ;  /* 0x00000097ad3d723e */ /* 0x000fe400000000ff */
[----:B------:R-:W-:Y:S02]  /*41f0*/  F2FP.F16.F32.PACK_AB R60, R153, R143 ;  /* 0x0000008f993c723e */ /* 0x000fe400000000ff */
[----:B------:R-:W-:Y:S02]  /*4200*/  F2FP.F16.F32.PACK_AB R63, R201, R191 ;  /* 0x000000bfc93f723e */ /* 0x000fe400000000ff */
[----:B------:R-:W-:Y:S02]  /*4210*/  LEA.HI.X R135, R154, UR11, RZ, 0x3, P0 ;  /* 0x0000000b9a877c11 */ /* 0x000fe400080f1cff */
[----:B------:R-:W-:Y:S01]  /*4220*/  LOP3.LUT R129, R131, R207, R129, 0xfe, !PT ;  /* 0x000000cf83817212 */ /* 0x000fe200078efe81 */
[----:B------:R0:W-:Y:S04]  /*4230*/  STG.E.128 desc[UR4][R132.64], R60 ;  /* 0x0000003c84007986 */ /* 0x0001e8000c101d04 */
[----:B------:R0:W-:Y:S02]  /*4240*/  STG.E.64 desc[UR4][R134.64], R128 ;  /* 0x0000008086007986 */ /* 0x0001e4000c101b04 */
.L_x_5209:
[----:B------:R-:W-:Y:S05]  /*4250*/  BSYNC B0 ;  /* 0x0000000000007941 */ /* 0x000fea0003800000 */
.L_x_5208:
        /* <DEDUP_REMOVED lines=23> */
.L_x_5269:
[----:B------:R-:W-:-:S07]  /*43d0*/  IMAD.MOV.U32 R155, RZ, RZ, R138 ;  /* 0x000000ffff9b7224 */ /* 0x000fce00078e008a */
.L_x_5270:
[----:B------:R-:W-:Y:S05]  /*43e0*/  BSYNC B1 ;  /* 0x0000000000017941 */ /* 0x000fea0003800000 */
.L_x_5268:
        /* <DEDUP_REMOVED lines=16> */
.L_x_5274:
[----:B------:R-:W-:Y:S05]  /*44f0*/  BSYNC B2 ;  /* 0x0000000000027941 */ /* 0x000fea0003800000 */
.L_x_5273:
        /* <DEDUP_REMOVED lines=43> */
.L_x_5272:
[----:B------:R-:W-:Y:S05]  /*47b0*/  BSYNC B1 ;  /* 0x0000000000017941 */ /* 0x000fea0003800000 */
.L_x_5271:
[----:B------:R-:W0:Y:S01]  /*47c0*/  LDC R135, c[0x0][0x294] ;  /* 0x0000a500ff877b82 */ /* 0x000e220000000800 */
[----:B------:R-:W-:Y:S01]  /*47d0*/  HFMA2.MMA R162, -RZ, RZ, 0.1171875, 0 ;  /* 0x2f800000ffa27435 */ /* 0x000fe200000001ff */
[----:B------:R-:W-:Y:S01]  /*47e0*/  I2FP.F32.U32 R129, R155 ;  /* 0x0000009b00817245 */ /* 0x000fe20000201000 */
[----:B-----5:R-:W-:Y:S01]  /*47f0*/  HADD2.F32 R131, -RZ, R60.H0_H0 ;  /* 0x2000003cff837230 */ /* 0x020fe20000004100 */
[----:B------:R-:W-:Y:S01]  /*4800*/  LOP3.LUT R0, R0, 0xfffffffb, RZ, 0xc0, !PT ;  /* 0xfffffffb00007812 */ /* 0x000fe200078ec0ff */
[----:B------:R-:W-:Y:S01]  /*4810*/  BSSY B1, `(.L_x_5275) ;  /* 0x0000017000017945 */ /* 0x000fe20003800000 */
[----:B------:R-:W-:Y:S02]  /*4820*/  IADD3 R132, R130, 0x1, RZ ;  /* 0x0000000182847810 */ /* 0x000fe40007ffe0ff */
[----:B------:R-:W1:Y:S01]  /*4830*/  LDC R134, c[0x0][0x298] ;  /* 0x0000a600ff867b82 */ /* 0x000e620000000800 */
[----:B------:R-:W-:Y:S02]  /*4840*/  FMUL.FTZ R131, R131, R158 ;  /* 0x0000009e83837220 */ /* 0x000fe40000410000 */
[----:B------:R-:W-:-:S05]  /*4850*/  FFMA.FTZ R128, R129, R162, 1.1641532182693481445e-10 ;  /* 0x2f00000081807423 */ /* 0x000fca00000100a2 */
[----:B0-----:R-:W-:Y:S01]  /*4860*/  FSETP.GTU.FTZ.AND P1, PT, R128, R135, PT ;  /* 0x000000878000720b */ /* 0x001fe20003f3c000 */
[----:B------:R-:W-:Y:S02]  /*4870*/  @P0 HADD2.F32 R128, -RZ, R56.H0_H0 ;  /* 0x20000038ff800230 */ /* 0x000fe40000004100 */
        /* <DEDUP_REMOVED lines=15> */
.L_x_5276:
[----:B------:R-:W-:-:S07]  /*4970*/  IMAD.MOV.U32 R155, RZ, RZ, R138 ;  /* 0x000000ffff9b7224 */ /* 0x000fce00078e008a */
.L_x_5277:
[----:B------:R-:W-:Y:S05]  /*4980*/  BSYNC B1 ;  /* 0x0000000000017941 */ /* 0x000fea0003800000 */
.L_x_5275:
        /* <DEDUP_REMOVED lines=16> */
.L_x_5281:
[----:B------:R-:W-:Y:S05]  /*4a90*/  BSYNC B2 ;  /* 0x0000000000027941 */ /* 0x000fea0003800000 */
.L_x_5280:
        /* <DEDUP_REMOVED lines=44> */
.L_x_5279:
[----:B------:R-:W-:Y:S05]  /*4d60*/  BSYNC B1 ;  /* 0x0000000000017941 */ /* 0x000fea0003800000 */
.L_x_5278:
[----:B------:R-:W-:Y:S01]  /*4d70*/  I2FP.F32.U32 R129, R155 ;  /* 0x0000009b00817245 */ /* 0x000fe20000201000 */
[----:B------:R-:W-:Y:S01]  /*4d80*/  HADD2.F32 R131, -RZ, R60.H1_H1 ;  /* 0x3000003cff837230 */ /* 0x000fe20000004100 */
[----:B------:R-:W-:Y:S01]  /*4d90*/  LOP3.LUT R0, R0, 0xfffffffd, RZ, 0xc0, !PT ;  /* 0xfffffffd00007812 */ /* 0x000fe200078ec0ff */
[----:B------:R-:W-:Y:S01]  /*4da0*/  @P0 HADD2.F32 R128, -RZ, R56.H1_H1 ;  /* 0x30000038ff800230 */ /* 0x000fe20000004100 */
[----:B------:R-:W-:Y:S01]  /*4db0*/  BSSY B1, `(.L_x_5282) ;  /* 0x0000015000017945 */ /* 0x000fe20003800000 */
[----:B------:R-:W-:Y:S01]  /*4dc0*/  FFMA.FTZ R60, R129, R162, 1.1641532182693481445e-10 ;  /* 0x2f000000813c7423 */ /* 0x000fe200000100a2 */
[----:B------:R-:W-:Y:S01]  /*4dd0*/  FMUL.FTZ R131, R131, R158 ;  /* 0x0000009e83837220 */ /* 0x000fe20000410000 */
[----:B------:R-:W-:-:S03]  /*4de0*/  IADD3 R130, R132, 0x1, RZ ;  /* 0x0000000184827810 */ /* 0x000fc60007ffe0ff */
        /* <DEDUP_REMOVED lines=16> */
.L_x_5283:
[----:B------:R-:W-:-:S07]  /*4ef0*/  IMAD.MOV.U32 R60, RZ, RZ, R138 ;  /* 0x000000ffff3c7224 */ /* 0x000fce00078e008a */
.L_x_5284:
[----:B------:R-:W-:Y:S05]  /*4f00*/  BSYNC B1 ;  /* 0x0000000000017941 */ /* 0x000fea0003800000 */
.L_x_5282:
        /* <DEDUP_REMOVED lines=16> */
.L_x_5288:
[----:B------:R-:W-:Y:S05]  /*5010*/  BSYNC B2 ;  /* 0x0000000000027941 */ /* 0x000fea0003800000 */
.L_x_5287:
        /* <DEDUP_REMOVED lines=44> */
.L_x_5286:
[----:B------:R-:W-:Y:S05]  /*52e0*/  BSYNC B1 ;  /* 0x0000000000017941 */ /* 0x000fea0003800000 */
.L_x_5285:
        /* <DEDUP_REMOVED lines=22> */
.L_x_5290:
[----:B------:R-:W-:-:S07]  /*5450*/  IMAD.MOV.U32 R60, RZ, RZ, R138 ;  /* 0x000000ffff3c7224 */ /* 0x000fce00078e008a */
.L_x_5291:
[----:B------:R-:W-:Y:S05]  /*5460*/  BSYNC B1 ;  /* 0x0000000000017941 */ /* 0x000fea0003800000 */
.L_x_5289:
        /* <DEDUP_REMOVED lines=16> */
.L_x_5295:
[----:B------:R-:W-:Y:S05]  /*5570*/  BSYNC B2 ;  /* 0x0000000000027941 */ /* 0x000fea0003800000 */
.L_x_5294:
        /* <DEDUP_REMOVED lines=44> */
.L_x_5293:
[----:B------:R-:W-:Y:S05]  /*5840*/  BSYNC B1 ;  /* 0x0000000000017941 */ /* 0x000fea0003800000 */
.L_x_5292:
        /* <DEDUP_REMOVED lines=22> */
.L_x_5297:
[----:B------:R-:W-:-:S07]  /*59b0*/  IMAD.MOV.U32 R146, RZ, RZ, R138 ;  /* 0x000000ffff927224 */ /* 0x000fce00078e008a */
.L_x_5298:
[----:B------:R-:W-:Y:S05]  /*59c0*/  BSYNC B1 ;  /* 0x0000000000017941 */ /* 0x000fea0003800000 */
.L_x_5296:
        /* <DEDUP_REMOVED lines=16> */
.L_x_5302:
[----:B------:R-:W-:Y:S05]  /*5ad0*/  BSYNC B2 ;  /* 0x0000000000027941 */ /* 0x000fea0003800000 */
.L_x_5301:
        /* <DEDUP_REMOVED lines=44> */
.L_x_5300:
[----:B------:R-:W-:Y:S05]  /*5da0*/  BSYNC B1 ;  /* 0x0000000000017941 */ /* 0x000fea0003800000 */
.L_x_5299:
        /* <DEDUP_REMOVED lines=22> */
.L_x_5304:
[----:B------:R-:W-:-:S07]  /*5f10*/  IMAD.MOV.U32 R146, RZ, RZ, R138 ;  /* 0x000000ffff927224 */ /* 0x000fce00078e008a */
.L_x_5305:
[----:B------:R-:W-:Y:S05]  /*5f20*/  BSYNC B1 ;  /* 0x0000000000017941 */ /* 0x000fea0003800000 */
.L_x_5303:
        /* <DEDUP_REMOVED lines=16> */
.L_x_5309:
[----:B------:R-:W-:Y:S05]  /*6030*/  BSYNC B2 ;  /* 0x0000000000027941 */ /* 0x000fea0003800000 */
.L_x_5308:
        /* <DEDUP_REMOVED lines=44> */
.L_x_5307:
[----:B------:R-:W-:Y:S05]  /*6300*/  BSYNC B1 ;  /* 0x0000000000017941 */ /* 0x000fea0003800000 */
.L_x_5306:
[----:B------:R-:W-:Y:S01]  /*6310*/  I2FP.F32.U32 R61, R146 ;  /* 0x00000092003d7245 */ /* 0x000fe20000201000 */
[----:B------:R-:W-:Y:S01]  /*6320*/  HADD2.F32 R129, -RZ, R62.H1_H1 ;  /* 0x3000003eff817230 */ /* 0x000fe20000004100 */
[C---:B------:R-:W-:Y:S01]  /*6330*/  ISETP.NE.AND P5, PT, R128.reuse, 0x1, PT ;  /* 0x000000018000780c */ /* 0x040fe20003fa5270 */
        /* <DEDUP_REMOVED lines=19> */
.L_x_5311:
[----:B------:R-:W-:-:S07]  /*6470*/  IMAD.MOV.U32 R62, RZ, RZ, R138 ;  /* 0x000000ffff3e7224 */ /* 0x000fce00078e008a */
.L_x_5312:
[----:B------:R-:W-:Y:S05]  /*6480*/  BSYNC B1 ;  /* 0x0000000000017941 */ /* 0x000fea0003800000 */
.L_x_5310:
        /* <DEDUP_REMOVED lines=16> */
.L_x_5316:
[----:B------:R-:W-:Y:S05]  /*6590*/  BSYNC B2 ;  /* 0x0000000000027941 */ /* 0x000fea0003800000 */
.L_x_5315:
        /* <DEDUP_REMOVED lines=44> */
.L_x_5314:
[----:B------:R-:W-:Y:S05]  /*6860*/  BSYNC B1 ;  /* 0x0000000000017941 */ /* 0x000fea0003800000 */
.L_x_5313:
        /* <DEDUP_REMOVED lines=22> */
.L_x_5318:
[----:B------:R-:W-:-:S07]  /*69d0*/  IMAD.MOV.U32 R62, RZ, RZ, R138 ;  /* 0x000000ffff3e7224 */ /* 0x000fce00078e008a */
.L_x_5319:
[----:B------:R-:W-:Y:S05]  /*69e0*/  BSYNC B1 ;  /* 0x0000000000017941 */ /* 0x000fea0003800000 */
.L_x_5317:
        /* <DEDUP_REMOVED lines=18> */
.L_x_5323:
[----:B------:R-:W-:Y:S05]  /*6b10*/  BSYNC B2 ;  /* 0x0000000000027941 */ /* 0x000fea0003800000 */
.L_x_5322:
        /* <DEDUP_REMOVED lines=44> */
.L_x_5321:
[----:B------:R-:W-:Y:S05]  /*6de0*/  BSYNC B1 ;  /* 0x0000000000017941 */ /* 0x000fea0003800000 */
.L_x_5320:
        /* <DEDUP_REMOVED lines=30> */
[----:B------:R-:W-:Y:S02]  /*6fd0*/  F2FP.F16.F32.PACK_AB R62, R189, R167 ;  /* 0x000000a7bd3e723e */ /* 0x000fe400000000ff */
[----:B------:R-:W-:Y:S02]  /*6fe0*/  F2FP.F16.F32.PACK_AB R61, R169, R157 ;  /* 0x0000009da93d723e */ /* 0x000fe400000000ff */
[----:B------:R-:W-:Y:S02]  /*6ff0*/  F2FP.F16.F32.PACK_AB R60, R155, R141 ;  /* 0x0000008d9b3c723e */ /* 0x000fe400000000ff */
[----:B------:R-:W-:Y:S02]  /*7000*/  F2FP.F16.F32.PACK_AB R63, R203, R187 ;  /* 0x000000bbcb3f723e */ /* 0x000fe400000000ff */
[----:B------:R-:W-:-:S02]  /*7010*/  LEA.HI.X R135, R160, UR11, RZ, 0x3, P0 ;  /* 0x0000000ba0877c11 */ /* 0x000fc400080f1cff */
[----:B------:R-:W-:Y:S01]  /*7020*/  LOP3.LUT R129, R131, R207, R129, 0xfe, !PT ;  /* 0x000000cf83817212 */ /* 0x000fe200078efe81 */
[----:B------:R1:W-:Y:S01]  /*7030*/  STG.E.128 desc[UR4][R132.64], R60 ;  /* 0x0000003c84007986 */ /* 0x0003e2000c101d04 */
[----:B------:R-:W-:-:S03]  /*7040*/  IADD3 R160, R160, 0x100, RZ ;  /* 0x00000100a0a07810 */ /* 0x000fc60007ffe0ff */
[----:B------:R1:W-:Y:S04]  /*7050*/  STG.E.64 desc[UR4][R134.64], R128 ;  /* 0x0000008086007986 */ /* 0x0003e8000c101b04 */
.L_x_5267:
[----:B------:R-:W-:Y:S05]  /*7060*/  BSYNC B0 ;  /* 0x0000000000007941 */ /* 0x000fea0003800000 */
.L_x_5266:
        /* <DEDUP_REMOVED lines=23> */
.L_x_5327:
[----:B------:R-:W-:-:S07]  /*71e0*/  MOV R159, R138 ;  /* 0x0000008a009f7202 */ /* 0x000fce0000000f00 */
.L_x_5328:
[----:B------:R-:W-:Y:S05]  /*71f0*/  BSYNC B1 ;  /* 0x0000000000017941 */ /* 0x000fea0003800000 */
.L_x_5326:
        /* <DEDUP_REMOVED lines=16> */
.L_x_5332:
[----:B------:R-:W-:Y:S05]  /*7300*/  BSYNC B2 ;  /* 0x0000000000027941 */ /* 0x000fea0003800000 */
.L_x_5331:
        /* <DEDUP_REMOVED lines=43> */
.L_x_5330:
[----:B------:R-:W-:Y:S05]  /*75c0*/  BSYNC B1 ;  /* 0x0000000000017941 */ /* 0x000fea0003800000 */
.L_x_5329:
[----:B------:R-:W0:Y:S01]  /*75d0*/  LDC R135, c[0x0][0x294] ;  /* 0x0000a500ff877b82 */ /* 0x000e220000000800 */
[----:B------:R-:W-:Y:S01]  /*75e0*/  I2FP.F32.U32 R129, R159 ;  /* 0x0000009f00817245 */ /* 0x000fe20000201000 */
[----:B-----5:R-:W-:Y:S01]  /*75f0*/  HADD2.F32 R131, -RZ, R60.H0_H0 ;  /* 0x2000003cff837230 */ /* 0x020fe20000004100 */
[----:B------:R-:W-:Y:S01]  /*7600*/  MOV R162, 0x2f800000 ;  /* 0x2f80000000a27802 */ /* 0x000fe20000000f00 */
[----:B------:R-:W-:Y:S01]  /*7610*/  BSSY B1, `(.L_x_5333) ;  /* 0x0000018000017945 */ /* 0x000fe20003800000 */
[----:B------:R-:W-:Y:S01]  /*7620*/  LOP3.LUT R0, R0, 0xfffffffb, RZ, 0xc0, !PT ;  /* 0xfffffffb00007812 */ /* 0x000fe200078ec0ff */
[----:B------:R-:W-:Y:S02]  /*7630*/  VIADD R132, R130, 0x1 ;  /* 0x0000000182847836 */ /* 0x000fe40000000000 */
[----:B------:R-:W-:Y:S01]  /*7640*/  FMUL.FTZ R131, R131, R158 ;  /* 0x0000009e83837220 */ /* 0x000fe20000410000 */
[----:B------:R-:W1:Y:S01]  /*7650*/  LDC R134, c[0x0][0x298] ;  /* 0x0000a600ff867b82 */ /* 0x000e620000000800 */
        /* <DEDUP_REMOVED lines=18> */
.L_x_5334:
[----:B------:R-:W-:-:S07]  /*7780*/  MOV R159, R138 ;  /* 0x0000008a009f7202 */ /* 0x000fce0000000f00 */
.L_x_5335:
[----:B------:R-:W-:Y:S05]  /*7790*/  BSYNC B1 ;  /* 0x0000000000017941 */ /* 0x000fea0003800000 */
.L_x_5333:
        /* <DEDUP_REMOVED lines=16> */
.L_x_5339:
[----:B------:R-:W-:Y:S05]  /*78a0*/  BSYNC B2 ;  /* 0x0000000000027941 */ /* 0x000fea0003800000 */
.L_x_5338:
        /* <DEDUP_REMOVED lines=42> */
[----:B------:R-:W-:Y:S02]  /*7b50*/  LOP3.LUT R148, R129, R130, R150, 0x96, !PT ;  /* 0x0000008281947212 */ /* 0x000fe400078e9696 */
[----:B------:R-:W-:-:S08]  /*7b60*/  MOV R140, R128 ;  /* 0x00000080008c7202 */ /* 0x000fd00000000f00 */
.L_x_5337:
[----:B------:R-:W-:Y:S05]  /*7b70*/  BSYNC B1 ;  /* 0x0000000000017941 */ /* 0x000fea0003800000 */
.L_x_5336:
        /* <DEDUP_REMOVED lines=24> */
.L_x_5341:
[----:B------:R-:W-:-:S07]  /*7d00*/  MOV R60, R138 ;  /* 0x0000008a003c7202 */ /* 0x000fce0000000f00 */
.L_x_5342:
[----:B------:R-:W-:Y:S05]  /*7d10*/  BSYNC B1 ;  /* 0x0000000000017941 */ /* 0x000fea0003800000 */
.L_x_5340:
        /* <DEDUP_REMOVED lines=16> */
.L_x_5346:
[----:B------:R-:W-:Y:S05]  /*7e20*/  BSYNC B2 ;  /* 0x0000000000027941 */ /* 0x000fea0003800000 */
.L_x_5345:
        /* <DEDUP_REMOVED lines=43> */
[----:B------:R-:W-:-:S10]  /*80e0*/  MOV R140, R128 ;  /* 0x00000080008c7202 */ /* 0x000fd40000000f00 */
.L_x_5344:
[----:B------:R-:W-:Y:S05]  /*80f0*/  BSYNC B1 ;  /* 0x0000000000017941 */ /* 0x000fea0003800000 */
.L_x_5343:
        /* <DEDUP_REMOVED lines=11> */
[----:B------:R-:W-:-:S03]  /*81b0*/  VIADD R131, R130, 0x1 ;  /* 0x0000000182837836 */ /* 0x000fc60000000000 */
        /* <DEDUP_REMOVED lines=10> */
.L_x_5348:
[----:B------:R-:W-:-:S07]  /*8260*/  MOV R60, R138 ;  /* 0x0000008a003c7202 */ /* 0x000fce0000000f00 */
.L_x_5349:
[----:B------:R-:W-:Y:S05]  /*8270*/  BSYNC B1 ;  /* 0x0000000000017941 */ /* 0x000fea0003800000 */
.L_x_5347:
        /* <DEDUP_REMOVED lines=16> */
.L_x_5353:
[----:B------:R-:W-:Y:S05]  /*8380*/  BSYNC B2 ;  /* 0x0000000000027941 */ /* 0x000fea0003800000 */
.L_x_5352:
        /* <DEDUP_REMOVED lines=40> */
[----:B------:R-:W-:-:S03]  /*8610*/  LOP3.LUT R147, R133, R146, R149, 0x96, !PT ;  /* 0x0000009285937212 */ /* 0x000fc600078e9695 */
[----:B------:R-:W-:Y:S01]  /*8620*/  IMAD.MOV.U32 R138, RZ, RZ, R132 ;  /* 0x000000ffff8a7224 */ /* 0x000fe200078e0084 */
[----:B------:R-:W-:Y:S02]  /*8630*/  LOP3.LUT R148, R129, R130, R150, 0x96, !PT ;  /* 0x0000008281947212 */ /* 0x000fe400078e9696 */
[----:B------:R-:W-:-:S07]  /*8640*/  MOV R140, R128 ;  /* 0x00000080008c7202 */ /* 0x000fce0000000f00 */
.L_x_5351:
[----:B------:R-:W-:Y:S05]  /*8650*/  BSYNC B1 ;  /* 0x0000000000017941 */ /* 0x000fea0003800000 */
.L_x_5350:
        /* <DEDUP_REMOVED lines=22> */
.L_x_5355:
[----:B------:R-:W-:-:S07]  /*87c0*/  MOV R146, R138 ;  /* 0x0000008a00927202 */ /* 0x000fce0000000f00 */
.L_x_5356:
[----:B------:R-:W-:Y:S05]  /*87d0*/  BSYNC B1 ;  /* 0x0000000000017941 */ /* 0x000fea0003800000 */
.L_x_5354:
        /* <DEDUP_REMOVED lines=16> */
.L_x_5360:
[----:B------:R-:W-:Y:S05]  /*88e0*/  BSYNC B2 ;  /* 0x0000000000027941 */ /* 0x000fea0003800000 */
.L_x_5359:
        /* <DEDUP_REMOVED lines=44> */
.L_x_5358:
[----:B------:R-:W-:Y:S05]  /*8bb0*/  BSYNC B1 ;  /* 0x0000000000017941 */ /* 0x000fea0003800000 */
.L_x_5357:
        /* <DEDUP_REMOVED lines=22> */
.L_x_5362:
[----:B------:R-:W-:-:S07]  /*8d20*/  MOV R146, R138 ;  /* 0x0000008a00927202 */ /* 0x000fce0000000f00 */
.L_x_5363:
[----:B------:R-:W-:Y:S05]  /*8d30*/  BSYNC B1 ;  /* 0x0000000000017941 */ /* 0x000fea0003800000 */
.L_x_5361:
        /* <DEDUP_REMOVED lines=16> */
.L_x_5367:
[----:B------:R-:W-:Y:S05]  /*8e40*/  BSYNC B2 ;  /* 0x0000000000027941 */ /* 0x000fea0003800000 */
.L_x_5366:
        /* <DEDUP_REMOVED lines=44> */
.L_x_5365:
[----:B------:R-:W-:Y:S05]  /*9110*/  BSYNC B1 ;  /* 0x0000000000017941 */ /* 0x000fea0003800000 */
.L_x_5364:
        /* <DEDUP_REMOVED lines=22> */
.L_x_5369:
[----:B------:R-:W-:-:S07]  /*9280*/  MOV R62, R138 ;  /* 0x0000008a003e7202 */ /* 0x000fce0000000f00 */
.L_x_5370:
[----:B------:R-:W-:Y:S05]  /*9290*/  BSYNC B1 ;  /* 0x0000000000017941 */ /* 0x000fea0003800000 */
.L_x_5368:
        /* <DEDUP_REMOVED lines=16> */
.L_x_5374:
[----:B------:R-:W-:Y:S05]  /*93a0*/  BSYNC B2 ;  /* 0x0000000000027941 */ /* 0x000fea0003800000 */
.L_x_5373:
        /* <DEDUP_REMOVED lines=44> */
.L_x_5372:
[----:B------:R-:W-:Y:S05]  /*9670*/  BSYNC B1 ;  /* 0x0000000000017941 */ /* 0x000fea0003800000 */
.L_x_5371:
        /* <DEDUP_REMOVED lines=22> */
.L_x_5376:
[----:B------:R-:W-:-:S07]  /*97e0*/  MOV R62, R138 ;  /* 0x0000008a003e7202 */ /* 0x000fce0000000f00 */
.L_x_5377:
[----:B------:R-:W-:Y:S05]  /*97f0*/  BSYNC B1 ;  /* 0x0000000000017941 */ /* 0x000fea0003800000 */
.L_x_5375:
        /* <DEDUP_REMOVED lines=18> */
.L_x_5381:
[----:B------:R-:W-:Y:S05]  /*9920*/  BSYNC B2 ;  /* 0x0000000000027941 */ /* 0x000fea0003800000 */
.L_x_5380:
        /* <DEDUP_REMOVED lines=44> */
.L_x_5379:
[----:B------:R-:W-:Y:S05]  /*9bf0*/  BSYNC B1 ;  /* 0x0000000000017941 */ /* 0x000fea0003800000 */
.L_x_5378:
        /* <DEDUP_REMOVED lines=34> */
[C---:B------:R-:W-:Y:S01]  /*9e20*/  LEA.HI.X R135, R160.reuse, UR11, RZ, 0x3, P0 ;  /* 0x0000000ba0877c11 */ /* 0x040fe200080f1cff */
[----:B------:R-:W-:Y:S01]  /*9e30*/  VIADD R160, R160, 0x100 ;  /* 0x00000100a0a07836 */ /* 0x000fe20000000000 */
[----:B------:R-:W-:Y:S01]  /*9e40*/  LOP3.LUT R129, R131, R207, R129, 0xfe, !PT ;  /* 0x000000cf83817212 */ /* 0x000fe200078efe81 */
[----:B------:R2:W-:Y:S04]  /*9e50*/  STG.E.128 desc[UR4][R132.64], R60 ;  /* 0x0000003c84007986 */ /* 0x0005e8000c101d04 */
[----:B------:R2:W-:Y:S02]  /*9e60*/  STG.E.64 desc[UR4][R134.64], R128 ;  /* 0x0000008086007986 */ /* 0x0005e4000c101b04 */
.L_x_5325:
[----:B------:R-:W-:Y:S05]  /*9e70*/  BSYNC B0 ;  /* 0x0000000000007941 */ /* 0x000fea0003800000 */
.L_x_5324:
        /* <DEDUP_REMOVED lines=23> */
.L_x_5385:
[----:B------:R-:W-:-:S07]  /*9ff0*/  MOV R137, R138 ;  /* 0x0000008a00897202 */ /* 0x000fce0000000f00 */
.L_x_5386:
[----:B------:R-:W-:Y:S05]  /*a000*/  BSYNC B1 ;  /* 0x0000000000017941 */ /* 0x000fea0003800000 */
.L_x_5384:
        /* <DEDUP_REMOVED lines=16> */
.L_x_5390:
[----:B------:R-:W-:Y:S05]  /*a110*/  BSYNC B2 ;  /* 0x0000000000027941 */ /* 0x000fea0003800000 */
.L_x_5389:
        /* <DEDUP_REMOVED lines=44> */
.L_x_5388:
[----:B------:R-:W-:Y:S05]  /*a3e0*/  BSYNC B1 ;  /* 0x0000000000017941 */ /* 0x000fea0003800000 */
.L_x_5387:
        /* <DEDUP_REMOVED lines=27> */
.L_x_5392:
[----:B------:R-:W-:-:S07]  /*a5a0*/  IMAD.MOV.U32 R163, RZ, RZ, R138 ;  /* 0x000000ffffa37224 */ /* 0x000fce00078e008a */
.L_x_5393:
[----:B------:R-:W-:Y:S05]  /*a5b0*/  BSYNC B1 ;  /* 0x0000000000017941 */ /* 0x000fea0003800000 */
.L_x_5391:
        /* <DEDUP_REMOVED lines=16> */
.L_x_5397:
[----:B------:R-:W-:Y:S05]  /*a6c0*/  BSYNC B2 ;  /* 0x0000000000027941 */ /* 0x000fea0003800000 */
.L_x_5396:
        /* <DEDUP_REMOVED lines=44> */
.L_x_5395:
[----:B------:R-:W-:Y:S05]  /*a990*/  BSYNC B1 ;  /* 0x0000000000017941 */ /* 0x000fea0003800000 */
.L_x_5394:
[----:B------:R-:W-:Y:S01]  /*a9a0*/  I2FP.F32.U32 R129, R163 ;  /* 0x000000a300817245 */ /* 0x000fe20000201000 */
[----:B------:R-:W-:Y:S01]  /*a9b0*/  HADD2.F32 R131, -RZ, R60.H1_H1 ;  /* 0x3000003cff837230 */ /* 0x000fe20000004100 */
[----:B------:R-:W-:Y:S01]  /*a9c0*/  LOP3.LUT R0, R0, 0xfffffffd, RZ, 0xc0, !PT ;  /* 0xfffffffd00007812 */ /* 0x000fe200078ec0ff */
[----:B------:R-:W-:Y:S01]  /*a9d0*/  BSSY B1, `(.L_x_5398) ;  /* 0x0000016000017945 */ /* 0x000fe20003800000 */
[----:B------:R-:W-:Y:S01]  /*a9e0*/  IADD3 R130, R132, 0x1, RZ ;  /* 0x0000000184827810 */ /* 0x000fe20007ffe0ff */
[----:B------:R-:W-:Y:S01]  /*a9f0*/  FFMA.FTZ R60, R129, R162, 1.1641532182693481445e-10 ;  /* 0x2f000000813c7423 */ /* 0x000fe200000100a2 */
[----:B------:R-:W-:-:S04]  /*aa00*/  FMUL.FTZ R131, R131, R158 ;  /* 0x0000009e83837220 */ /* 0x000fc80000410000 */
[----:B------:R-:W-:Y:S01]  /*aa10*/  FSETP.GTU.FTZ.AND P1, PT, R60, R135, PT ;  /* 0x000000873c00720b */ /* 0x000fe20003f3c000 */
[----:B------:R-:W-:Y:S01]  /*aa20*/  FMUL.FTZ R131, R131, R134 ;  /* 0x0000008683837220 */ /* 0x000fe20000410000 */
[----:B------:R-:W-:-:S04]  /*aa30*/  @P0 HADD2.F32 R60, -RZ, R56.H1_H1 ;  /* 0x30000038ff3c0230 */ /* 0x000fc80000004100 */
        /* <DEDUP_REMOVED lines=14> */
.L_x_5399:
[----:B------:R-:W-:-:S07]  /*ab20*/  IMAD.MOV.U32 R60, RZ, RZ, R138 ;  /* 0x000000ffff3c7224 */ /* 0x000fce00078e008a */
.L_x_5400:
[----:B------:R-:W-:Y:S05]  /*ab30*/  BSYNC B1 ;  /* 0x0000000000017941 */ /* 0x000fea0003800000 */
.L_x_5398:
        /* <DEDUP_REMOVED lines=16> */
.L_x_5404:
[----:B------:R-:W-:Y:S05]  /*ac40*/  BSYNC B2 ;  /* 0x0000000000027941 */ /* 0x000fea0003800000 */
.L_x_5403:
        /* <DEDUP_REMOVED lines=44> */
.L_x_5402:
[----:B------:R-:W-:Y:S05]  /*af10*/  BSYNC B1 ;  /* 0x0000000000017941 */ /* 0x000fea0003800000 */
.L_x_5401:
[----:B------:R-:W-:Y:S01]  /*af20*/  I2FP.F32.U32 R129, R60 ;  /* 0x0000003c00817245 */ /* 0x000fe20000201000 */
[----:B------:R-:W-:Y:S01]  /*af30*/  HADD2.F32 R131, -RZ, R61.H0_H0 ;  /* 0x2000003dff837230 */ /* 0x000fe20000004100 */
[----:B------:R-:W-:Y:S01]  /*af40*/  ISETP.NE.AND P2, PT, R130, 0x1, PT ;  /* 0x000000018200780c */ /* 0x000fe20003f45270 */
[----:B------:R-:W-:Y:S01]  /*af50*/  @P0 HADD2.F32 R128, -RZ, R57.H0_H0 ;  /* 0x20000039ff800230 */ /* 0x000fe20000004100 */
[----:B------:R-:W-:Y:S01]  /*af60*/  BSSY B1, `(.L_x_5405) ;  /* 0x0000013000017945 */ /* 0x000fe20003800000 */
[----:B------:R-:W-:Y:S01]  /*af70*/  FFMA.FTZ R60, R129, R162, 1.1641532182693481445e-10 ;  /* 0x2f000000813c7423 */ /* 0x000fe200000100a2 */
[----:B------:R-:W-:-:S04]  /*af80*/  FMUL.FTZ R131, R131, R158 ;  /* 0x0000009e83837220 */ /* 0x000fc80000410000 */
[----:B------:R-:W-:Y:S01]  /*af90*/  FMUL.FTZ R131, R131, R134 ;  /* 0x0000008683837220 */ /* 0x000fe20000410000 */
[----:B------:R-:W-:-:S04]  /*afa0*/  FSETP.GTU.FTZ.AND P1, PT, R60, R135, PT ;  /* 0x000000873c00720b */ /* 0x000fc80003f3c000 */
[----:B------:R-:W-:Y:S02]  /*afb0*/  FSEL R60, R131, RZ, !P1 ;  /* 0x000000ff833c7208 */ /* 0x000fe40004800000 */
[----:B------:R-:W-:-:S03]  /*afc0*/  IADD3 R131, R130, 0x1, RZ ;  /* 0x0000000182837810 */ /* 0x000fc60007ffe0ff */
        /* <DEDUP_REMOVED lines=11> */
.L_x_5406:
[----:B------:R-:W-:-:S07]  /*b080*/  IMAD.MOV.U32 R60, RZ, RZ, R138 ;  /* 0x000000ffff3c7224 */ /* 0x000fce00078e008a */
.L_x_5407:
[----:B------:R-:W-:Y:S05]  /*b090*/  BSYNC B1 ;  /* 0x0000000000017941 */ /* 0x000fea0003800000 */
.L_x_5405:
        /* <DEDUP_REMOVED lines=16> */
.L_x_5411:
[----:B------:R-:W-:Y:S05]  /*b1a0*/  BSYNC B2 ;  /* 0x0000000000027941 */ /* 0x000fea0003800000 */
.L_x_5410:
        /* <DEDUP_REMOVED lines=44> */
.L_x_5409:
[----:B------:R-:W-:Y:S05]  /*b470*/  BSYNC B1 ;  /* 0x0000000000017941 */ /* 0x000fea0003800000 */
.L_x_5408:
        /* <DEDUP_REMOVED lines=22> */
.L_x_5413:
[----:B------:R-:W-:-:S07]  /*b5e0*/  IMAD.MOV.U32 R146, RZ, RZ, R138 ;  /* 0x000000ffff927224 */ /* 0x000fce00078e008a */
.L_x_5414:
[----:B------:R-:W-:Y:S05]  /*b5f0*/  BSYNC B1 ;  /* 0x0000000000017941 */ /* 0x000fea0003800000 */
.L_x_5412:
        /* <DEDUP_REMOVED lines=16> */
.L_x_5418:
[----:B------:R-:W-:Y:S05]  /*b700*/  BSYNC B2 ;  /* 0x0000000000027941 */ /* 0x000fea0003800000 */
.L_x_5417:
        /* <DEDUP_REMOVED lines=44> */
.L_x_5416:
[----:B------:R-:W-:Y:S05]  /*b9d0*/  BSYNC B1 ;  /* 0x0000000000017941 */ /* 0x000fea0003800000 */
.L_x_5415:
[----:B------:R-:W-:Y:S01]  /*b9e0*/  I2FP.F32.U32 R61, R146 ;  /* 0x00000092003d7245 */ /* 0x000fe20000201000 */
[----:B------:R-:W-:Y:S01]  /*b9f0*/  HADD2.F32 R129, -RZ, R62.H0_H0 ;  /* 0x2000003eff817230 */ /* 0x000fe20000004100 */
[C---:B------:R-:W-:Y:S01]  /*ba00*/  ISETP.NE.AND P4, PT, R130.reuse, 0x1, PT ;  /* 0x000000018200780c */ /* 0x040fe20003f85270 */
        /* <DEDUP_REMOVED lines=19> */
.L_x_5420:
[----:B------:R-:W-:-:S07]  /*bb40*/  IMAD.MOV.U32 R146, RZ, RZ, R138 ;  /* 0x000000ffff927224 */ /* 0x000fce00078e008a */
.L_x_5421:
[----:B------:R-:W-:Y:S05]  /*bb50*/  BSYNC B1 ;  /* 0x0000000000017941 */ /* 0x000fea0003800000 */
.L_x_5419:
        /* <DEDUP_REMOVED lines=16> */
.L_x_5425:
[----:B------:R-:W-:Y:S05]  /*bc60*/  BSYNC B2 ;  /* 0x0000000000027941 */ /* 0x000fea0003800000 */
.L_x_5424:
        /* <DEDUP_REMOVED lines=44> */
.L_x_5423:
[----:B------:R-:W-:Y:S05]  /*bf30*/  BSYNC B1 ;  /* 0x0000000000017941 */ /* 0x000fea0003800000 */
.L_x_5422:
        /* <DEDUP_REMOVED lines=22> */
.L_x_5427:
[----:B------:R-:W-:-:S07]  /*c0a0*/  IMAD.MOV.U32 R62, RZ, RZ, R138 ;  /* 0x000000ffff3e7224 */ /* 0x000fce00078e008a */
.L_x_5428:
[----:B------:R-:W-:Y:S05]  /*c0b0*/  BSYNC B1 ;  /* 0x0000000000017941 */ /* 0x000fea0003800000 */
.L_x_5426:
        /* <DEDUP_REMOVED lines=16> */
.L_x_5432:
[----:B------:R-:W-:Y:S05]  /*c1c0*/  BSYNC B2 ;  /* 0x0000000000027941 */ /* 0x000fea0003800000 */
.L_x_5431:
        /* <DEDUP_REMOVED lines=44> */
.L_x_5430:
[----:B------:R-:W-:Y:S05]  /*c490*/  BSYNC B1 ;  /* 0x0000000000017941 */ /* 0x000fea0003800000 */
.L_x_5429:
        /* <DEDUP_REMOVED lines=22> */
.L_x_5434:
[----:B------:R-:W-:-:S07]  /*c600*/  IMAD.MOV.U32 R62, RZ, RZ, R138 ;  /* 0x000000ffff3e7224 */ /* 0x000fce00078e008a */
.L_x_5435:
[----:B------:R-:W-:Y:S05]  /*c610*/  BSYNC B1 ;  /* 0x0000000000017941 */ /* 0x000fea0003800000 */
.L_x_5433:
        /* <DEDUP_REMOVED lines=18> */
.L_x_5439:
[----:B------:R-:W-:Y:S05]  /*c740*/  BSYNC B2 ;  /* 0x0000000000027941 */ /* 0x000fea0003800000 */
.L_x_5438:
        /* <DEDUP_REMOVED lines=44> */
.L_x_5437:
[----:B------:R-:W-:Y:S05]  /*ca10*/  BSYNC B1 ;  /* 0x0000000000017941 */ /* 0x000fea0003800000 */
.L_x_5436:
        /* <DEDUP_REMOVED lines=14> */
[----:B------:R-:W-:Y:S01]  /*cb00*/  SEL R62, RZ, 0x1000000, P4 ;  /* 0x01000000ff3e7807 */ /* 0x000fe20002000000 */
[----:B------:R-:W-:Y:S01]  /*cb10*/  IMAD.WIDE.U32 R130, R130, 0x100, RZ ;  /* 0x0000010082827825 */ /* 0x000fe200078e00ff */
[----:B------:R-:W-:-:S03]  /*cb20*/  LOP3.LUT P6, RZ, R0, 0x4, RZ, 0xc0, !PT ;  /* 0x0000000400ff7812 */ /* 0x000fc600078cc0ff */
[----:B------:R-:W-:Y:S01]  /*cb30*/  FMUL.FTZ R199, R88, R63 ;  /* 0x0000003f58c77220 */ /* 0x000fe20000410000 */
[----:B------:R-:W-:Y:S02]  /*cb40*/  SEL R207, RZ, 0x1, P3 ;  /* 0x00000001ffcf7807 */ /* 0x000fe40001800000 */
[----:B------:R-:W-:Y:S01]  /*cb50*/  SEL R63, RZ, 0x1, P6 ;  /* 0x00000001ff3f7807 */ /* 0x000fe20003000000 */
[----:B------:R-:W-:Y:S01]  /*cb60*/  @P0 FADD.FTZ R199, R60, R199 ;  /* 0x000000c73cc70221 */ /* 0x000fe20000010000 */
[----:B------:R-:W-:-:S05]  /*cb70*/  SEL R60, RZ, 0x1, P2 ;  /* 0x00000001ff3c7807 */ /* 0x000fca0001000000 */
        /* <DEDUP_REMOVED lines=14> */
[----:B------:R3:W-:Y:S04]  /*cc60*/  STG.E.128 desc[UR4][R132.64], R60 ;  /* 0x0000003c84007986 */ /* 0x0007e8000c101d04 */
[----:B------:R3:W-:Y:S02]  /*cc70*/  STG.E.64 desc[UR4][R134.64], R128 ;  /* 0x0000008086007986 */ /* 0x0007e4000c101b04 */
.L_x_5383:
[----:B------:R-:W-:Y:S05]  /*cc80*/  BSYNC B0 ;  /* 0x0000000000007941 */ /* 0x000fea0003800000 */
.L_x_5382:
[----:B0123--:R-:W-:Y:S01]  /*cc90*/  FADD.FTZ R60, RZ, R143 ;  /* 0x0000008fff3c7221 */ /* 0x00ffe20000010000 */
[----:B------:R-:W-:Y:S01]  /*cca0*/  LOP3.LUT P6, RZ, R0, 0x8, RZ, 0xc0, !PT ;  /* 0x0000000800ff7812 */ /* 0x000fe200078cc0ff */
[----:B------:R-:W-:Y:S01]  /*ccb0*/  UMOV UR16, 0xffffffff ;  /* 0xffffffff00107882 */ /* 0x000fe20000000000 */
[C---:B------:R-:W-:Y:S01]  /*ccc0*/  ISETP.GT.U32.AND P0, PT, R34.reuse, 0x1ff, PT ;  /* 0x000001ff2200780c */ /* 0x040fe20003f04070 */
        /* <DEDUP_REMOVED lines=125> */
.L_x_5460:
[----:B------:R-:W2:Y:S01]  /*d4a0*/  @!P4 S2R R128, SR_CgaCtaId ;  /* 0x000000000080c919 */ /* 0x000ea20000008800 */
[----:B------:R-:W-:Y:S01]  /*d4b0*/  @!P4 MOV R61, 0x400 ;  /* 0x00000400003dc802 */ /* 0x000fe20000000f00 */
[----:B------:R-:W-:Y:S05]  /*d4c0*/  WARPSYNC.ALL ;  /* 0x0000000000007948 */ /* 0x000fea0003800000 */
[----:B------:R-:W-:Y:S02]  /*d4d0*/  LOP3.LUT R63, R63, 0x7, RZ, 0xc0, !PT ;  /* 0x000000073f3f7812 */ /* 0x000fe400078ec0ff */
[----:B--2---:R-:W-:-:S03]  /*d4e0*/  @!P4 LEA R129, R128, R61, 0x18 ;  /* 0x0000003d8081c211 */ /* 0x004fc600078ec0ff */
[----:B------:R-:W-:Y:S02]  /*d4f0*/  @!P4 IMAD.IADD R128, R62, 0x1, R63 ;  /* 0x000000013e80c824 */ /* 0x000fe400078e023f */
[----:B-1----:R-:W-:-:S03]  /*d500*/  FADD.FTZ R61, R131, R132 ;  /* 0x00000084833d7221 */ /* 0x002fc60000010000 */
        /* <DEDUP_REMOVED lines=15> */
[----:B------:R-:W-:Y:S02]  /*d600*/  @!P0 MOV R62, R142 ;  /* 0x0000008e003e8202 */ /* 0x000fe40000000f00 */
[----:B------:R-:W-:-:S03]  /*d610*/  LOP3.LUT P0, RZ, R63, 0x1f, R48, 0xf8, !PT ;  /* 0x0000001f3fff7812 */ /* 0x000fc6000780f830 */
[----:B------:R-:W1:Y:S02]  /*d620*/  SHFL.DOWN PT, R129, R62, 0x4, 0x1f ;  /* 0x08801f003e817f89 */ /* 0x000e6400000e0000 */
[----:B-1----:R-:W-:Y:S01]  /*d630*/  IMAD.IADD R130, R129, 0x1, R62 ;  /* 0x0000000181827824 */ /* 0x002fe200078e023e */
[----:B------:R-:W-:Y:S02]  /*d640*/  I2FP.F32.S32 R134, R129 ;  /* 0x0000008100867245 */ /* 0x000fe40000201400 */
[----:B------:R-:W-:Y:S02]  /*d650*/  I2FP.F32.S32 R129, R62 ;  /* 0x0000003e00817245 */ /* 0x000fe40000201400 */
[----:B------:R-:W-:Y:S01]  /*d660*/  I2FP.F32.S32 R132, R130 ;  /* 0x0000008200847245 */ /* 0x000fe20000201400 */
[----:B------:R-:W-:Y:S03]  /*d670*/  SHFL.DOWN PT, R207, R130, 0x2, 0x1f ;  /* 0x08401f0082cf7f89 */ /* 0x000fe600000e0000 */
[----:B------:R-:W1:Y:S01]  /*d680*/  MUFU.RCP R133, R132 ;  /* 0x0000008400857308 */ /* 0x000e620000001000 */
[----:B0-----:R-:W0:Y:S04]  /*d690*/  SHFL.DOWN PT, R131, R60, 0x4, 0x1f ;  /* 0x08801f003c837f89 */ /* 0x001e2800000e0000 */
[----:B------:R-:W2:Y:S01]  /*d6a0*/  SHFL.DOWN PT, R128, R61, 0x4, 0x1f ;  /* 0x08801f003d807f89 */ /* 0x000ea200000e0000 */
[----:B0-----:R-:W-:-:S04]  /*d6b0*/  FMUL.FTZ R156, R131, R134 ;  /* 0x00000086839c7220 */ /* 0x001fc80000410000 */
[----:B------:R-:W-:Y:S01]  /*d6c0*/  FFMA.FTZ R156, R129, R60, R156 ;  /* 0x0000003c819c7223 */ /* 0x000fe2000001009c */
[----:B------:R-:W-:Y:S01]  /*d6d0*/  FADD.FTZ R60, -R131, R60 ;  /* 0x0000003c833c7221 */ /* 0x000fe20000010100 */
[-C--:B------:R-:W-:Y:S01]  /*d6e0*/  IADD3 R131, R130, R207.reuse, RZ ;  /* 0x000000cf82837210 */ /* 0x080fe20007ffe0ff */
        /* <DEDUP_REMOVED lines=78> */
[----:B-1----:R-:W-:Y:S01]  /*dbd0*/  IMAD.WIDE.U32 R128, R154, 0x10, R128 ;  /* 0x000000109a807825 */ /* 0x002fe200078e0080 */
[----:B------:R-:W-:-:S02]  /*dbe0*/  F2FP.F16.F32.PACK_AB R61, R63, R132 ;  /* 0x000000843f3d723e */ /* 0x000fc400000000ff */
[----:B------:R-:W-:Y:S01]  /*dbf0*/  F2FP.F16.F32.PACK_AB R62, R133, R62 ;  /* 0x0000003e853e723e */ /* 0x000fe200000000ff */
[----:B------:R-:W-:Y:S01]  /*dc00*/  VIADD R154, R154, 0x100 ;  /* 0x000001009a9a7836 */ /* 0x000fe20000000000 */
[----:B------:R-:W-:-:S05]  /*dc10*/  F2FP.F16.F32.PACK_AB R63, R135, R160 ;  /* 0x000000a0873f723e */ /* 0x000fca00000000ff */
[----:B------:R1:W-:Y:S02]  /*dc20*/  STG.E.128 desc[UR4][R128.64], R60 ;  /* 0x0000003c80007986 */ /* 0x0003e4000c101d04 */
.L_x_5442:
[----:B------:R-:W-:Y:S05]  /*dc30*/  BSYNC B0 ;  /* 0x0000000000007941 */ /* 0x000fea0003800000 */
.L_x_5441:
        /* <DEDUP_REMOVED lines=31> */
[----:B------:R-:W-:Y:S02]  /*de30*/  F2FP.F16.F32.PACK_AB R62, R133, R62 ;  /* 0x0000003e853e723e */ /* 0x000fe400000000ff */
[----:B------:R-:W-:Y:S02]  /*de40*/  F2FP.F16.F32.PACK_AB R63, R135, R160 ;  /* 0x000000a0873f723e */ /* 0x000fe400000000ff */
[----:B------:R-:W-:-:S03]  /*de50*/  IADD3 R154, R154, 0x100, RZ ;  /* 0x000001009a9a7810 */ /* 0x000fc60007ffe0ff */
[----:B------:R2:W-:Y:S04]  /*de60*/  STG.E.128 desc[UR4][R128.64], R60 ;  /* 0x0000003c80007986 */ /* 0x0005e8000c101d04 */
.L_x_5444:
[----:B------:R-:W-:Y:S05]  /*de70*/  BSYNC B0 ;  /* 0x0000000000007941 */ /* 0x000fea0003800000 */
.L_x_5443:
        /* <DEDUP_REMOVED lines=35> */
.L_x_5446:
[----:B------:R-:W-:Y:S05]  /*e0b0*/  BSYNC B0 ;  /* 0x0000000000007941 */ /* 0x000fea0003800000 */
.L_x_5445:
        /* <DEDUP_REMOVED lines=29> */
[----:B------:R-:W-:-:S02]  /*e290*/  F2FP.F16.F32.PACK_AB R63, R130, R63 ;  /* 0x0000003f823f723e */ /* 0x000fc400000000ff */
[----:B------:R-:W-:Y:S02]  /*e2a0*/  F2FP.F16.F32.PACK_AB R62, R133, R156 ;  /* 0x0000009c853e723e */ /* 0x000fe400000000ff */
[----:B------:R-:W-:Y:S02]  /*e2b0*/  F2FP.F16.F32.PACK_AB R61, R134, R61 ;  /* 0x0000003d863d723e */ /* 0x000fe400000000ff */
[----:B------:R-:W-:-:S05]  /*e2c0*/  F2FP.F16.F32.PACK_AB R60, R131, R60 ;  /* 0x0000003c833c723e */ /* 0x000fca00000000ff */
[----:B------:R4:W-:Y:S02]  /*e2d0*/  STG.E.128 desc[UR4][R128.64], R60 ;  /* 0x0000003c80007986 */ /* 0x0009e4000c101d04 */
.L_x_5448:
[----:B------:R-:W-:Y:S05]  /*e2e0*/  BSYNC B0 ;  /* 0x0000000000007941 */ /* 0x000fea0003800000 */
.L_x_5447:
[----:B------:R-:W-:Y:S01]  /*e2f0*/  VIADD R30, R30, UR14 ;  /* 0x0000000e1e1e7c36 */ /* 0x000fe20008000000 */
[----:B------:R-:W-:-:S04]  /*e300*/  SEL R156, RZ, 0x1, P2 ;  /* 0x00000001ff9c7807 */ /* 0x000fc80001000000 */
[----:B------:R-:W-:-:S13]  /*e310*/  ISETP.GE.AND P0, PT, R30, UR15, PT ;  /* 0x0000000f1e007c0c */ /* 0x000fda000bf06270 */
[----:B------:R-:W-:Y:S05]  /*e320*/  @!P0 BRA `(.L_x_5449) ;  /* 0xffffff3000148947 */ /* 0x000fea000383ffff */
[----:B------:R-:W-:Y:S05]  /*e330*/  EXIT ;  /* 0x000000000000794d */ /* 0x000fea0003800000 */
.L_x_5440:
[----:B------:R-:W-:Y:S01]  /*e340*/  HFMA2.MMA R135, -RZ, RZ, 0, 5.9604644775390625e-08 ;  /* 0x00000001ff877435 */ /* 0x000fe200000001ff */
[----:B------:R-:W-:Y:S01]  /*e350*/  MOV R156, R128 ;  /* 0x00000080009c7202 */ /* 0x000fe20000000f00 */
[----:B------:R-:W-:Y:S01]  /*e360*/  IMAD.MOV.U32 R158, RZ, RZ, 0x1f ;  /* 0x0000001fff9e7424 */ /* 0x000fe200078e00ff */
[----:B------:R-:W-:-:S08]  /*e370*/  MOV R133, 0xffffffff ;  /* 0xffffffff00857802 */ /* 0x000fd00000000f00 */
[----:B------:R-:W-:Y:S05]  /*e380*/  WARPSYNC.COLLECTIVE R133, `(.L_x_5450) ;  /* 0x0000000085087348 */ /* 0x000fea0003c00000 */
[----:B------:R0:W1:Y:S02]  /*e390*/  SHFL.BFLY P5, R134, R156, R135, R158 ;  /* 0x0c0000879c867389 */ /* 0x00006400000a009e */
[----:B01----:R-:W-:Y:S01]  /*e3a0*/  ENDCOLLECTIVE ;  /* 0x000000000000791b */ /* 0x003fe20003800000 */
.L_x_5450:
[----:B------:R-:W-:Y:S01]  /*e3b0*/  HFMA2.MMA R135, -RZ, RZ, 0, 1.1920928955078125e-07 ;  /* 0x00000002ff877435 */ /* 0x000fe200000001ff */
[----:B------:R-:W-:-:S05]  /*e3c0*/  MOV R61, R134 ;  /* 0x00000086003d7202 */ /* 0x000fca0000000f00 */
[----:B------:R-:W-:-:S04]  /*e3d0*/  FADD.FTZ R129, R128, R61 ;  /* 0x0000003d80817221 */ /* 0x000fc80000010000 */
[----:B------:R-:W-:-:S07]  /*e3e0*/  IMAD.MOV.U32 R156, RZ, RZ, R129 ;  /* 0x000000ffff9c7224 */ /* 0x000fce00078e0081 */
[----:B------:R-:W-:Y:S05]  /*e3f0*/  WARPSYNC.COLLECTIVE R133, `(.L_x_5451) ;  /* 0x0000000085087348 */ /* 0x000fea0003c00000 */
[----:B------:R0:W1:Y:S02]  /*e400*/  SHFL.BFLY P5, R134, R156, R135, R158 ;  /* 0x0c0000879c867389 */ /* 0x00006400000a009e */
[----:B01----:R-:W-:Y:S01]  /*e410*/  ENDCOLLECTIVE ;  /* 0x000000000000791b */ /* 0x003fe20003800000 */
.L_x_5451:
[----:B------:R-:W-:Y:S01]  /*e420*/  HFMA2.MMA R135, -RZ, RZ, 0, 2.384185791015625e-07 ;  /* 0x00000004ff877435 */ /* 0x000fe200000001ff */
[----:B------:R-:W-:-:S05]  /*e430*/  MOV R60, R134 ;  /* 0x00000086003c7202 */ /* 0x000fca0000000f00 */
[----:B------:R-:W-:-:S04]  /*e440*/  FADD.FTZ R130, R129, R60 ;  /* 0x0000003c81827221 */ /* 0x000fc80000010000 */
[----:B------:R-:W-:-:S07]  /*e450*/  IMAD.MOV.U32 R156, RZ, RZ, R130 ;  /* 0x000000ffff9c7224 */ /* 0x000fce00078e0082 */
[----:B------:R-:W-:Y:S05]  /*e460*/  WARPSYNC.COLLECTIVE R133, `(.L_x_5452) ;  /* 0x0000000085087348 */ /* 0x000fea0003c00000 */
[----:B------:R0:W1:Y:S02]  /*e470*/  SHFL.BFLY P5, R134, R156, R135, R158 ;  /* 0x0c0000879c867389 */ /* 0x00006400000a009e */
[----:B01----:R-:W-:Y:S01]  /*e480*/  ENDCOLLECTIVE ;  /* 0x000000000000791b */ /* 0x003fe20003800000 */
.L_x_5452:
[----:B------:R-:W-:Y:S01]  /*e490*/  HFMA2.MMA R135, -RZ, RZ, 0, 4.76837158203125e-07 ;  /* 0x00000008ff877435 */ /* 0x000fe200000001ff */
[----:B------:R-:W-:-:S05]  /*e4a0*/  MOV R61, R134 ;  /* 0x00000086003d7202 */ /* 0x000fca0000000f00 */
[----:B------:R-:W-:-:S04]  /*e4b0*/  FADD.FTZ R131, R130, R61 ;  /* 0x0000003d82837221 */ /* 0x000fc80000010000 */
[----:B------:R-:W-:-:S07]  /*e4c0*/  IMAD.MOV.U32 R156, RZ, RZ, R131 ;  /* 0x000000ffff9c7224 */ /* 0x000fce00078e0083 */
[----:B------:R-:W-:Y:S05]  /*e4d0*/  WARPSYNC.COLLECTIVE R133, `(.L_x_5453) ;  /* 0x0000000085087348 */ /* 0x000fea0003c00000 */
[----:B------:R0:W1:Y:S02]  /*e4e0*/  SHFL.BFLY P5, R134, R156, R135, R158 ;  /* 0x0c0000879c867389 */ /* 0x00006400000a009e */
[----:B01----:R-:W-:Y:S01]  /*e4f0*/  ENDCOLLECTIVE ;  /* 0x000000000000791b */ /* 0x003fe20003800000 */
.L_x_5453:
[----:B------:R-:W-:Y:S01]  /*e500*/  HFMA2.MMA R135, -RZ, RZ, 0, 9.5367431640625e-07 ;  /* 0x00000010ff877435 */ /* 0x000fe200000001ff */
[----:B------:R-:W-:-:S05]  /*e510*/  MOV R60, R134 ;  /* 0x00000086003c7202 */ /* 0x000fca0000000f00 */
[----:B------:R-:W-:-:S04]  /*e520*/  FADD.FTZ R132, R131, R60 ;  /* 0x0000003c83847221 */ /* 0x000fc80000010000 */
[----:B------:R-:W-:-:S07]  /*e530*/  IMAD.MOV.U32 R156, RZ, RZ, R132 ;  /* 0x000000ffff9c7224 */ /* 0x000fce00078e0084 */
[----:B------:R-:W-:Y:S05]  /*e540*/  WARPSYNC.COLLECTIVE R133, `(.L_x_5454) ;  /* 0x0000000085087348 */ /* 0x000fea0003c00000 */
[----:B------:R0:W1:Y:S02]  /*e550*/  SHFL.BFLY P5, R134, R156, R135, R158 ;  /* 0x0c0000879c867389 */ /* 0x00006400000a009e */
[----:B01----:R-:W-:Y:S01]  /*e560*/  ENDCOLLECTIVE ;  /* 0x000000000000791b */ /* 0x003fe20003800000 */
.L_x_5454:
[----:B------:R-:W-:Y:S01]  /*e570*/  HFMA2.MMA R135, -RZ, RZ, 0, 5.9604644775390625e-08 ;  /* 0x00000001ff877435 */ /* 0x000fe200000001ff */
[----:B------:R-:W-:-:S05]  /*e580*/  MOV R61, R134 ;  /* 0x00000086003d7202 */ /* 0x000fca0000000f00 */
        /* <DEDUP_REMOVED lines=66> */
[----:B------:R-:W-:-:S04]  /*e9b0*/  @P3 FFMA.FTZ R61, R129, R129, R128 ;  /* 0x00000081813d3223 */ /* 0x000fc80000010080 */
[----:B------:R-:W-:-:S07]  /*e9c0*/  IMAD.MOV.U32 R156, RZ, RZ, R61 ;  /* 0x000000ffff9c7224 */ /* 0x000fce00078e003d */
[----:B------:R-:W-:Y:S05]  /*e9d0*/  WARPSYNC.COLLECTIVE R133, `(.L_x_5455) ;  /* 0x0000000085087348 */ /* 0x000fea0003c00000 */
[----:B------:R0:W1:Y:S02]  /*e9e0*/  SHFL.BFLY P5, R134, R156, R135, R158 ;  /* 0x0c0000879c867389 */ /* 0x00006400000a009e */
[----:B01----:R-:W-:Y:S01]  /*e9f0*/  ENDCOLLECTIVE ;  /* 0x000000000000791b */ /* 0x003fe20003800000 */
.L_x_5455:
[----:B------:R-:W-:Y:S01]  /*ea00*/  HFMA2.MMA R135, -RZ, RZ, 0, 1.1920928955078125e-07 ;  /* 0x00000002ff877435 */ /* 0x000fe200000001ff */
[----:B------:R-:W-:-:S05]  /*ea10*/  MOV R128, R134 ;  /* 0x0000008600807202 */ /* 0x000fca0000000f00 */
[----:B------:R-:W-:-:S04]  /*ea20*/  FADD.FTZ R128, R61, R128 ;  /* 0x000000803d807221 */ /* 0x000fc80000010000 */
[----:B------:R-:W-:-:S07]  /*ea30*/  IMAD.MOV.U32 R156, RZ, RZ, R128 ;  /* 0x000000ffff9c7224 */ /* 0x000fce00078e0080 */
[----:B------:R-:W-:Y:S05]  /*ea40*/  WARPSYNC.COLLECTIVE R133, `(.L_x_5456) ;  /* 0x0000000085087348 */ /* 0x000fea0003c00000 */
[----:B------:R0:W1:Y:S02]  /*ea50*/  SHFL.BFLY P5, R134, R156, R135, R158 ;  /* 0x0c0000879c867389 */ /* 0x00006400000a009e */
[----:B01----:R-:W-:Y:S01]  /*ea60*/  ENDCOLLECTIVE ;  /* 0x000000000000791b */ /* 0x003fe20003800000 */
.L_x_5456:
[----:B------:R-:W-:Y:S01]  /*ea70*/  HFMA2.MMA R135, -RZ, RZ, 0, 2.384185791015625e-07 ;  /* 0x00000004ff877435 */ /* 0x000fe200000001ff */
[----:B------:R-:W-:-:S05]  /*ea80*/  MOV R129, R134 ;  /* 0x0000008600817202 */ /* 0x000fca0000000f00 */
[----:B------:R-:W-:-:S04]  /*ea90*/  FADD.FTZ R129, R128, R129 ;  /* 0x0000008180817221 */ /* 0x000fc80000010000 */
[----:B------:R-:W-:-:S07]  /*eaa0*/  IMAD.MOV.U32 R156, RZ, RZ, R129 ;  /* 0x000000ffff9c7224 */ /* 0x000fce00078e0081 */
[----:B------:R-:W-:Y:S05]  /*eab0*/  WARPSYNC.COLLECTIVE R133, `(.L_x_5457) ;  /* 0x0000000085087348 */ /* 0x000fea0003c00000 */
[----:B------:R0:W1:Y:S02]  /*eac0*/  SHFL.BFLY P5, R134, R156, R135, R158 ;  /* 0x0c0000879c867389 */ /* 0x00006400000a009e */
[----:B01----:R-:W-:Y:S01]  /*ead0*/  ENDCOLLECTIVE ;  /* 0x000000000000791b */ /* 0x003fe20003800000 */
.L_x_5457:
[----:B------:R-:W-:Y:S01]  /*eae0*/  HFMA2.MMA R135, -RZ, RZ, 0, 4.76837158203125e-07 ;  /* 0x00000008ff877435 */ /* 0x000fe200000001ff */
[----:B------:R-:W-:-:S05]  /*eaf0*/  MOV R130, R134 ;  /* 0x0000008600827202 */ /* 0x000fca0000000f00 */
[----:B------:R-:W-:-:S04]  /*eb00*/  FADD.FTZ R130, R129, R130 ;  /* 0x0000008281827221 */ /* 0x000fc80000010000 */
[----:B------:R-:W-:-:S07]  /*eb10*/  IMAD.MOV.U32 R156, RZ, RZ, R130 ;  /* 0x000000ffff9c7224 */ /* 0x000fce00078e0082 */
[----:B------:R-:W-:Y:S05]  /*eb20*/  WARPSYNC.COLLECTIVE R133, `(.L_x_5458) ;  /* 0x0000000085087348 */ /* 0x000fea0003c00000 */
[----:B------:R0:W1:Y:S02]  /*eb30*/  SHFL.BFLY P5, R134, R156, R135, R158 ;  /* 0x0c0000879c867389 */ /* 0x00006400000a009e */
[----:B01----:R-:W-:Y:S01]  /*eb40*/  ENDCOLLECTIVE ;  /* 0x000000000000791b */ /* 0x003fe20003800000 */
.L_x_5458:
[----:B------:R-:W-:Y:S01]  /*eb50*/  HFMA2.MMA R135, -RZ, RZ, 0, 9.5367431640625e-07 ;  /* 0x00000010ff877435 */ /* 0x000fe200000001ff */
[----:B------:R-:W-:-:S05]  /*eb60*/  MOV R131, R134 ;  /* 0x0000008600837202 */ /* 0x000fca0000000f00 */
[----:B------:R-:W-:-:S04]  /*eb70*/  FADD.FTZ R131, R130, R131 ;  /* 0x0000008382837221 */ /* 0x000fc80000010000 */
[----:B------:R-:W-:-:S07]  /*eb80*/  IMAD.MOV.U32 R156, RZ, RZ, R131 ;  /* 0x000000ffff9c7224 */ /* 0x000fce00078e0083 */
[----:B------:R-:W-:Y:S05]  /*eb90*/  WARPSYNC.COLLECTIVE R133, `(.L_x_5459) ;  /* 0x0000000085087348 */ /* 0x000fea0003c00000 */
[----:B------:R0:W1:Y:S02]  /*eba0*/  SHFL.BFLY P5, R134, R156, R135, R158 ;  /* 0x0c0000879c867389 */ /* 0x00006400000a009e */
[----:B01----:R-:W-:Y:S01]  /*ebb0*/  ENDCOLLECTIVE ;  /* 0x000000000000791b */ /* 0x003fe20003800000 */
.L_x_5459:
[----:B------:R-:W-:Y:S01]  /*ebc0*/  MOV R132, R134 ;  /* 0x0000008600847202 */ /* 0x000fe20000000f00 */
[----:B------:R-:W-:Y:S06]  /*ebd0*/  BRA `(.L_x_5460) ;  /* 0xffffffe800307947 */ /* 0x000fec000383ffff */
.L_x_5461:
        /* <DEDUP_REMOVED lines=10> */
.L_x_30212:


//--------------------- .text._ZN10layer_norm13ln_fwd_kernelINS_13Kernel_traitsI6__halfS2_S2_S2_fjLj8192ELj1ELj1ELj8ELj16ENS_18Kernel_traits_baseILj8192ES2_S2_S2_S2_fjLj256EEEEELb1ELb1ELb0ELb1EEEvNS_9FwdParamsE --------------------------
	.section	.text._ZN10layer_norm13ln_fwd_kernelINS_13Kernel_traitsI6__halfS2_S2_S2_fjLj8192ELj1ELj1ELj8ELj16ENS_18Kernel_traits_baseILj8192ES2_S2_S2_S2_fjLj256EEEEELb1ELb1ELb0ELb1EEEvNS_9FwdParamsE,"ax",@progbits
	.align	128
        .global         _ZN10layer_norm13ln_fwd_kernelINS_13Kernel_traitsI6__halfS2_S2_S2_fjLj8192ELj1ELj1ELj8ELj16ENS_18Kernel_traits_baseILj8192ES2_S2_S2_S2_fjLj256EEEEELb1ELb1ELb0ELb1EEEvNS_9FwdParamsE
        .type           _ZN10layer_norm13ln_fwd_kernelINS_13Kernel_traitsI6__halfS2_S2_S2_fjLj8192ELj1ELj1ELj8ELj16ENS_18Kernel_traits_baseILj8192ES2_S2_S2_S2_fjLj256EEEEELb1ELb1ELb0ELb1EEEvNS_9FwdParamsE,@function
        .size           _ZN10layer_norm13ln_fwd_kernelINS_13Kernel_traitsI6__halfS2_S2_S2_fjLj8192ELj1ELj1ELj8ELj16ENS_18Kernel_traits_baseILj8192ES2_S2_S2_S2_fjLj256EEEEELb1ELb1ELb0ELb1EEEvNS_9FwdParamsE,(.L_x_30213 - _ZN10layer_norm13ln_fwd_kernelINS_13Kernel_traitsI6__halfS2_S2_S2_fjLj8192ELj1ELj1ELj8ELj16ENS_18Kernel_traits_baseILj8192ES2_S2_S2_S2_fjLj256EEEEELb1ELb1ELb0ELb1EEEvNS_9FwdParamsE)
        .other          _ZN10layer_norm13ln_fwd_kernelINS_13Kernel_traitsI6__halfS2_S2_S2_fjLj8192ELj1ELj1ELj8ELj16ENS_18Kernel_traits_baseILj8192ES2_S2_S2_S2_fjLj256EEEEELb1ELb1ELb0ELb1EEEvNS_9FwdParamsE,@"STO_CUDA_ENTRY STV_DEFAULT"
_ZN10layer_norm13ln_fwd_kernelINS_13Kernel_traitsI6__halfS2_S2_S2_fjLj8192ELj1ELj1ELj8ELj16ENS_18Kernel_traits_baseILj8192ES2_S2_S2_S2_fjLj256EEEEELb1ELb1ELb0ELb1EEEvNS_9FwdParamsE:
.text._ZN10layer_norm13ln_fwd_kernelINS_13Kernel_traitsI6__halfS2_S2_S2_fjLj8192ELj1ELj1ELj8ELj16ENS_18Kernel_traits_baseILj8192ES2_S2_S2_S2_fjLj256EEEEELb1ELb1ELb0ELb1EEEvNS_9FwdParamsE:
        /* <DEDUP_REMOVED lines=16> */
[----:B0-----:R-:W-:-:S05]  /*0100*/  SHF.L.U32 R0, R127, 0x4, RZ ;  /* 0x000000047f007819 */ /* 0x001fca00000006ff */
[----:B------:R-:W0:Y:S01]  /*0110*/  LDC R12, c[0x0][RZ] ;  /* 0x00000000ff0c7b82 */ /* 0x000e220000000800 */
[----:B-1----:R-:W-:Y:S02]  /*0120*/  @P1 MOV R2, R154 ;  /* 0x0000009a00021202 */ /* 0x002fe40000000f00 */
        /* <DEDUP_REMOVED lines=29> */
[----:B------:R0:W5:Y:S02]  /*0300*/  LDG.E.128 R56, desc[UR4][R10.64+0x2000] ;  /* 0x002000040a387981 */ /* 0x000164000c1e1d00 */
[----:B------:R-:W-:Y:S01]  /*0310*/  @P1 IADD3.X R3, RZ, R5, RZ, P2, !PT ;  /* 0x00000005ff031210 */ /* 0x000fe200017fe4ff */
[----:B-1----:R-:W-:Y:S01]  /*0320*/  VIADD R6, R117, 0x76cf5d0a ;  /* 0x76cf5d0a75067836 */ /* 0x002fe20000000000 */
[----:B------:R-:W-:-:S02]  /*0330*/  IADD3 R5, R116, 0x3c6ef372, RZ ;  /* 0x3c6ef37274057810 */ /* 0x000fc40007ffe0ff */
[----:B------:R-:W-:Y:S02]  /*0340*/  @!P0 CS2R R24, SRZ ;  /* 0x0000000000188805 */ /* 0x000fe4000001ff00 */
[--C-:B------:R-:W-:Y:S02]  /*0350*/  SHF.R.U64 R128, R154, 0x2, R3.reuse ;  /* 0x000000029a807819 */ /* 0x100fe40000001203 */
[----:B------:R-:W-:Y:S02]  /*0360*/  @!P0 CS2R R26, SRZ ;  /* 0x00000000001a8805 */ /* 0x000fe4000001ff00 */
[----:B------:R-:W-:Y:S01]  /*0370*/  SHF.R.U32.HI R129, RZ, 0x2, R3 ;  /* 0x00000002ff817819 */ /* 0x000fe20000011603 */
[C---:B------:R-:W-:Y:S01]  /*0380*/  VIADD R3, R117.reuse, 0xbb67ae85 ;  /* 0xbb67ae8575037836 */ /* 0x040fe20000000000 */
[----:B------:R-:W-:Y:S01]  /*0390*/  IADD3 R7, R117, 0x32370b8f, RZ ;  /* 0x32370b8f75077810 */ /* 0x000fe20007ffe0ff */
[----:B------:R-:W-:Y:S01]  /*03a0*/  IMAD.WIDE.U32 R8, R128, -0x2daee0ad, RZ ;  /* 0xd2511f5380087825 */ /* 0x000fe200078e00ff */
[----:B------:R-:W-:Y:S01]  /*03b0*/  LOP3.LUT R4, R13, R129, R116, 0x96, !PT ;  /* 0x000000810d047212 */ /* 0x000fe200078e9674 */
[----:B------:R-:W-:Y:S01]  /*03c0*/  ULDC.64 UR6, c[0x0][0x270] ;  /* 0x00009c0000067ab9 */ /* 0x000fe20000000a00 */
[----:B------:R-:W-:-:S02]  /*03d0*/  @!P0 CS2R R32, SRZ ;  /* 0x0000000000208805 */ /* 0x000fc4000001ff00 */
[----:B------:R-:W-:Y:S02]  /*03e0*/  @!P0 CS2R R34, SRZ ;  /* 0x0000000000228805 */ /* 0x000fe4000001ff00 */
[----:B------:R-:W-:Y:S01]  /*03f0*/  LOP3.LUT R14, R9, R117, RZ, 0x3c, !PT ;  /* 0x00000075090e7212 */ /* 0x000fe200078e3cff */
[----:B0-----:R-:W-:Y:S01]  /*0400*/  IMAD.WIDE.U32 R10, R4, -0x2daee0ad, RZ ;  /* 0xd2511f53040a7825 */ /* 0x001fe200078e00ff */
[----:B------:R-:W-:Y:S02]  /*0410*/  IADD3 R4, R116, -0x61c88647, RZ ;  /* 0x9e3779b974047810 */ /* 0x000fe40007ffe0ff */
[----:B------:R-:W-:Y:S02]  /*0420*/  @!P0 CS2R R40, SRZ ;  /* 0x0000000000288805 */ /* 0x000fe4000001ff00 */
[----:B------:R-:W-:Y:S01]  /*0430*/  @!P0 CS2R R42, SRZ ;  /* 0x00000000002a8805 */ /* 0x000fe2000001ff00 */
[----:B------:R-:W-:Y:S01]  /*0440*/  IMAD.WIDE.U32 R14, R14, -0x326172a9, RZ ;  /* 0xcd9e8d570e0e7825 */ /* 0x000fe200078e00ff */
[----:B------:R-:W-:-:S02]  /*0450*/  LOP3.LUT R16, R11, R8, R3, 0x96, !PT ;  /* 0x000000080b107212 */ /* 0x000fc400078e9603 */
[----:B------:R-:W-:Y:S02]  /*0460*/  @!P0 CS2R R52, SRZ ;  /* 0x0000000000348805 */ /* 0x000fe4000001ff00 */
[C---:B------:R-:W-:Y:S01]  /*0470*/  IADD3 R8, R116.reuse, -0x255992d5, RZ ;  /* 0xdaa66d2b74087810 */ /* 0x040fe20007ffe0ff */
[----:B------:R-:W-:Y:S01]  /*0480*/  VIADD R9, R116, 0x78dde6e4 ;  /* 0x78dde6e474097836 */ /* 0x000fe20000000000 */
[----:B------:R-:W-:Y:S01]  /*0490*/  LOP3.LUT R12, R15, R4, R12, 0x96, !PT ;  /* 0x000000040f0c7212 */ /* 0x000fe200078e960c */
[----:B------:R-:W-:Y:S01]  /*04a0*/  IMAD.WIDE.U32 R16, R16, -0x326172a9, RZ ;  /* 0xcd9e8d5710107825 */ /* 0x000fe200078e00ff */
[----:B------:R-:W-:Y:S02]  /*04b0*/  IADD3 R11, R117, -0x56f99767, RZ ;  /* 0xa9066899750b7810 */ /* 0x000fe40007ffe0ff */
[----:B------:R-:W-:Y:S02]  /*04c0*/  @!P0 CS2R R54, SRZ ;  /* 0x0000000000368805 */ /* 0x000fe4000001ff00 */
[----:B------:R-:W-:Y:S01]  /*04d0*/  ISETP.NE.U32.AND P0, PT, RZ, UR6, PT ;  /* 0x00000006ff007c0c */ /* 0x000fe2000bf05070 */
[----:B------:R-:W-:Y:S01]  /*04e0*/  IMAD.WIDE.U32 R12, R12, -0x2daee0ad, RZ ;  /* 0xd2511f530c0c7825 */ /* 0x000fe200078e00ff */
[----:B------:R-:W-:Y:S01]  /*04f0*/  LOP3.LUT R14, R17, R14, R5, 0x96, !PT ;  /* 0x0000000e110e7212 */ /* 0x000fe200078e9605 */
[----:B------:R-:W-:Y:S01]  /*0500*/  ULDC.U8 UR6, c[0x0][0x2a0] ;  /* 0x0000a80000067ab9 */ /* 0x000fe20000000000 */
[----:B------:R-:W-:Y:S01]  /*0510*/  ISETP.NE.AND.EX P0, PT, RZ, UR7, PT, P0 ;  /* 0x00000007ff007c0c */ /* 0x000fe2000bf05300 */
[--C-:B------:R-:W-:Y:S01]  /*0520*/  HADD2.F32 R45, -RZ, R53.reuse.H0_H0 ;  /* 0x20000035ff2d7230 */ /* 0x100fe20000004100 */
[----:B------:R-:W-:Y:S01]  /*0530*/  LOP3.LUT R18, R13, R10, R6, 0x96, !PT ;  /* 0x0000000a0d127212 */ /* 0x000fe200078e9606 */
[----:B------:R-:W-:Y:S01]  /*0540*/  IMAD.WIDE.U32 R14, R14, -0x2daee0ad, RZ ;  /* 0xd2511f530e0e7825 */ /* 0x000fe200078e00ff */
[----:B------:R-:W-:Y:S01]  /*0550*/  IADD3 R10, R117, -0x126145ec, RZ ;  /* 0xed9eba14750a7810 */ /* 0x000fe20007ffe0ff */
[----:B------:R-:W-:Y:S01]  /*0560*/  HFMA2.MMA R131, -RZ, RZ, 0, 0 ;  /* 0x00000000ff837435 */ /* 0x000fe200000001ff */
[----:B------:R-:W-:Y:S01]  /*0570*/  IADD3 R13, R116, -0x4ab325aa, RZ ;  /* 0xb54cda56740d7810 */ /* 0x000fe20007ffe0ff */
[----:B------:R-:W-:Y:S01]  /*0580*/  IMAD.WIDE.U32 R18, R18, -0x326172a9, RZ ;  /* 0xcd9e8d5712127825 */ /* 0x000fe200078e00ff */
[----:B------:R-:W-:Y:S01]  /*0590*/  LOP3.LUT R20, R15, R12, R7, 0x96, !PT ;  /* 0x0000000c0f147212 */ /* 0x000fe200078e9607 */
[----:B------:R-:W-:Y:S01]  /*05a0*/  ULDC UR7, c[0x0][0x218] ;  /* 0x0000860000077ab9 */ /* 0x000fe20000000800 */
[----:B------:R-:W-:Y:S01]  /*05b0*/  IADD3 R49, R117, -0x695add53, RZ ;  /* 0x96a522ad75317810 */ /* 0x000fe20007ffe0ff */
[----:B------:R-:W-:Y:S01]  /*05c0*/  VIADD R12, R116, 0x1715609d ;  /* 0x1715609d740c7836 */ /* 0x000fe20000000000 */
[----:B------:R-:W-:Y:S01]  /*05d0*/  LOP3.LUT R16, R19, R16, R8, 0x96, !PT ;  /* 0x0000001013107212 */ /* 0x000fe200078e9608 */
[----:B------:R-:W-:Y:S01]  /*05e0*/  IMAD.WIDE.U32 R20, R20, -0x326172a9, RZ ;  /* 0xcd9e8d5714147825 */ /* 0x000fe200078e00ff */
[----:B------:R-:W-:Y:S01]  /*05f0*/  IADD3 R50, R116, -0x700cb87f, RZ ;  /* 0x8ff3478174327810 */ /* 0x000fe20007ffe0ff */
[----:B------:R-:W-:Y:S01]  /*0600*/  ULDC.64 UR8, c[0x0][0x230] ;  /* 0x00008c0000087ab9 */ /* 0x000fe20000000a00 */
[----:B------:R-:W-:Y:S01]  /*0610*/  P2R R130, PR, RZ, 0x1 ;  /* 0x00000001ff827803 */ /* 0x000fe20000000000 */
[----:B------:R-:W-:Y:S01]  /*0620*/  IMAD.WIDE.U32 R16, R16, -0x2daee0ad, RZ ;  /* 0xd2511f5310107825 */ /* 0x000fe200078e00ff */
[----:B------:R-:W-:Y:S01]  /*0630*/  LOP3.LUT R18, R21, R18, R9, 0x96, !PT ;  /* 0x0000001215127212 */ /* 0x000fe200078e9609 */
[----:B------:R-:W-:Y:S01]  /*0640*/  ULDC.64 UR10, c[0x0][0x2b8] ;  /* 0x0000ae00000a7ab9 */ /* 0x000fe20000000a00 */
[----:B------:R-:W-:Y:S01]  /*0650*/  ISETP.NE.AND P0, PT, RZ, UR6, PT ;  /* 0x00000006ff007c0c */ /* 0x000fe2000bf05270 */
[----:B------:R-:W-:Y:S01]  /*0660*/  VIADD R15, R117, 0x1fd5c5a3 ;  /* 0x1fd5c5a3750f7836 */ /* 0x000fe20000000000 */
[----:B------:R-:W-:Y:S01]  /*0670*/  LOP3.LUT R22, R17, R14, R10, 0x96, !PT ;  /* 0x0000000e11167212 */ /* 0x000fe200078e960a */
[----:B------:R-:W-:Y:S01]  /*0680*/  IMAD.WIDE.U32 R18, R18, -0x2daee0ad, RZ ;  /* 0xd2511f5312127825 */ /* 0x000fe200078e00ff */
[----:B------:R-:W-:Y:S01]  /*0690*/  IADD3 R14, R117, 0x646e171e, RZ ;  /* 0x646e171e750e7810 */ /* 0x000fe20007ffe0ff */
[----:B------:R-:W-:Y:S01]  /*06a0*/  ULDC UR6, c[0x0][0x290] ;  /* 0x0000a40000067ab9 */ /* 0x000fe20000000800 */
[----:B------:R-:W-:Y:S01]  /*06b0*/  IADD3 R17, R116, -0xe443238, RZ ;  /* 0xf1bbcdc874117810 */ /* 0x000fe20007ffe0ff */
[----:B------:R-:W-:Y:S01]  /*06c0*/  IMAD.WIDE.U32 R22, R22, -0x326172a9, RZ ;  /* 0xcd9e8d5716167825 */ /* 0x000fe200078e00ff */
[----:B------:R-:W-:Y:S01]  /*06d0*/  LOP3.LUT R28, R19, R16, R11, 0x96, !PT ;  /* 0x00000010131c7212 */ /* 0x000fe200078e960b */
[----:B------:R-:W-:Y:S01]  /*06e0*/  ULDC.64 UR12, c[0x0][0x210] ;  /* 0x00008400000c7ab9 */ /* 0x000fe20000000a00 */
[----:B------:R-:W-:Y:S01]  /*06f0*/  IADD3 R16, R116, 0x5384540f, RZ ;  /* 0x5384540f74107810 */ /* 0x000fe20007ffe0ff */
[----:B------:R-:W-:Y:S01]  /*0700*/  HADD2.F32 R46, -RZ, R53.H1_H1 ;  /* 0x30000035ff2e7230 */ /* 0x000fe20000004100 */
[----:B------:R-:W-:Y:S01]  /*0710*/  LOP3.LUT R20, R23, R20, R12, 0x96, !PT ;  /* 0x0000001417147212 */ /* 0x000fe200078e960c */
[----:B------:R-:W-:Y:S01]  /*0720*/  IMAD.WIDE.U32 R28, R28, -0x326172a9, RZ ;  /* 0xcd9e8d571c1c7825 */ /* 0x000fe200078e00ff */
[----:B------:R-:W-:-:S02]  /*0730*/  LOP3.LUT R154, R154, 0x3, RZ, 0xc0, !PT ;  /* 0x000000039a9a7812 */ /* 0x000fc400078ec0ff */
[----:B------:R-:W-:Y:S01]  /*0740*/  P2R R132, PR, RZ, 0x1 ;  /* 0x00000001ff847803 */ /* 0x000fe20000000000 */
[----:B------:R-:W-:Y:S01]  /*0750*/  IMAD.WIDE.U32 R20, R20, -0x2daee0ad, RZ ;  /* 0xd2511f5314147825 */ /* 0x000fe200078e00ff */
[----:B------:R-:W-:-:S03]  /*0760*/  LOP3.LUT R22, R29, R22, R13, 0x96, !PT ;  /* 0x000000161d167212 */ /* 0x000fc600078e960d */
[----:B------:R-:W-:Y:S01]  /*0770*/  HADD2.F32 R29, -RZ, R33.H0_H0 ;  /* 0x20000021ff1d7230 */ /* 0x000fe20000004100 */
[----:B------:R-:W-:Y:S01]  /*0780*/  LOP3.LUT R30, R21, R18, R14, 0x96, !PT ;  /* 0x00000012151e7212 */ /* 0x000fe200078e960e */
[----:B------:R-:W-:-:S04]  /*0790*/  IMAD.WIDE.U32 R22, R22, -0x2daee0ad, RZ ;  /* 0xd2511f5316167825 */ /* 0x000fc800078e00ff */
[----:B------:R-:W-:Y:S01]  /*07a0*/  IMAD.WIDE.U32 R30, R30, -0x326172a9, RZ ;  /* 0xcd9e8d571e1e7825 */ /* 0x000fe200078e00ff */
[----:B------:R-:W-:-:S03]  /*07b0*/  LOP3.LUT R89, R23, R20, R15, 0x96, !PT ;  /* 0x0000001417597212 */ /* 0x000fc600078e960f */
[----:B------:R-:W-:Y:S01]  /*07c0*/  VIADD R18, R117, 0xdb3d7428 ;  /* 0xdb3d742875127836 */ /* 0x000fe20000000000 */
[----:B------:R-:W-:Y:S01]  /*07d0*/  LOP3.LUT R148, R31, R28, R16, 0x96, !PT ;  /* 0x0000001c1f947212 */ /* 0x000fe200078e9610 */
[----:B------:R-:W-:-:S04]  /*07e0*/  IMAD.HI.U32 R20, R89, -0x326172a9, RZ ;  /* 0xcd9e8d5759147827 */ /* 0x000fc800078e00ff */
[----:B------:R-:W-:Y:S01]  /*07f0*/  IMAD.HI.U32 R19, R148, -0x2daee0ad, RZ ;  /* 0xd2511f5394137827 */ /* 0x000fe200078e00ff */
[----:B------:R-:W-:-:S03]  /*0800*/  LOP3.LUT R152, R20, R30, R17, 0x96, !PT ;  /* 0x0000001e14987212 */ /* 0x000fc600078e9611 */
[--C-:B------:R-:W-:Y:S01]  /*0810*/  HADD2.F32 R20, -RZ, R24.reuse.H1_H1 ;  /* 0x30000018ff147230 */ /* 0x100fe20000004100 */
[----:B------:R-:W-:Y:S01]  /*0820*/  LOP3.LUT R150, R19, R22, R18, 0x96, !PT ;  /* 0x0000001613967212 */ /* 0x000fe200078e9612 */
        /* <DEDUP_REMOVED lines=14> */
[----:B------:R-:W-:Y:S02]  /*0910*/  IMAD R89, R89, -0x326172a9, RZ ;  /* 0xcd9e8d5759597824 */ /* 0x000fe400078e02ff */
[----:B------:R-:W-:Y:S02]  /*0920*/  IMAD R148, R148, -0x2daee0ad, RZ ;  /* 0xd2511f5394947824 */ /* 0x000fe400078e02ff */
[----:B------:R-:W-:-:S04]  /*0930*/  IMAD.HI.U32 R53, R152, -0x2daee0ad, RZ ;  /* 0xd2511f5398357827 */ /* 0x000fc800078e00ff */
[----:B------:R-:W-:Y:S01]  /*0940*/  IMAD.HI.U32 R144, R150, -0x326172a9, RZ ;  /* 0xcd9e8d5796907827 */ /* 0x000fe200078e00ff */
[----:B------:R-:W-:-:S03]  /*0950*/  LOP3.LUT R148, R53, R148, R49, 0x96, !PT ;  /* 0x0000009435947212 */ /* 0x000fc600078e9631 */
[--C-:B------:R-:W-:Y:S01]  /*0960*/  HADD2.F32 R35, -RZ, R40.reuse.H0_H0 ;  /* 0x20000028ff237230 */ /* 0x100fe20000004100 */
[----:B------:R-:W-:Y:S01]  /*0970*/  LOP3.LUT R144, R144, R89, R50, 0x96, !PT ;  /* 0x0000005990907212 */ /* 0x000fe200078e9632 */
        /* <DEDUP_REMOVED lines=13> */
[----:B------:R-:W-:Y:S02]  /*0a50*/  IMAD.MOV.U32 R133, RZ, RZ, 0x1 ;  /* 0x00000001ff857424 */ /* 0x000fe400078e00ff */
[----:B------:R-:W-:Y:S02]  /*0a60*/  IMAD R152, R152, -0x2daee0ad, RZ ;  /* 0xd2511f5398987824 */ /* 0x000fe400078e02ff */
[----:B------:R-:W-:Y:S02]  /*0a70*/  IMAD R150, R150, -0x326172a9, RZ ;  /* 0xcd9e8d5796967824 */ /* 0x000fe400078e02ff */
[----:B--2---:R-:W-:-:S02]  /*0a80*/  HADD2.F32 R53, -RZ, R68.H0_H0 ;  /* 0x20000044ff357230 */ /* 0x004fc40000004100 */
[----:B------:R-:W-:Y:S02]  /*0a90*/  HADD2.F32 R54, -RZ, R68.H1_H1 ;  /* 0x30000044ff367230 */ /* 0x000fe40000004100 */
[--C-:B------:R-:W-:Y:S02]  /*0aa0*/  HADD2.F32 R55, -RZ, R69.reuse.H0_H0 ;  /* 0x20000045ff377230 */ /* 0x100fe40000004100 */
[----:B------:R-:W-:Y:S02]  /*0ab0*/  HADD2.F32 R88, -RZ, R69.H1_H1 ;  /* 0x30000045ff587230 */ /* 0x000fe40000004100 */
[--C-:B------:R-:W-:Y:S02]  /*0ac0*/  HADD2.F32 R89, -RZ, R70.reuse.H0_H0 ;  /* 0x20000046ff597230 */ /* 0x100fe40000004100 */
[----:B------:R-:W-:Y:S02]  /*0ad0*/  HADD2.F32 R90, -RZ, R70.H1_H1 ;  /* 0x30000046ff5a7230 */ /* 0x000fe40000004100 */
[----:B------:R-:W-:-:S02]  /*0ae0*/  HADD2.F32 R91, -RZ, R71.H0_H0 ;  /* 0x20000047ff5b7230 */ /* 0x000fc40000004100 */
[----:B------:R-:W-:Y:S02]  /*0af0*/  HADD2.F32 R92, -RZ, R71.H1_H1 ;  /* 0x30000047ff5c7230 */ /* 0x000fe40000004100 */
[--C-:B---3--:R-:W-:Y:S02]  /*0b00*/  HADD2.F32 R94, -RZ, R72.reuse.H0_H0 ;  /* 0x20000048ff5e7230 */ /* 0x108fe40000004100 */
[----:B------:R-:W-:Y:S02]  /*0b10*/  HADD2.F32 R93, -RZ, R72.H1_H1 ;  /* 0x30000048ff5d7230 */ /* 0x000fe40000004100 */
[--C-:B------:R-:W-:Y:S02]  /*0b20*/  HADD2.F32 R96, -RZ, R73.reuse.H0_H0 ;  /* 0x20000049ff607230 */ /* 0x100fe40000004100 */
[----:B------:R-:W-:Y:S02]  /*0b30*/  HADD2.F32 R95, -RZ, R73.H1_H1 ;  /* 0x30000049ff5f7230 */ /* 0x000fe40000004100 */
[----:B------:R-:W-:-:S02]  /*0b40*/  HADD2.F32 R98, -RZ, R74.H0_H0 ;  /* 0x2000004aff627230 */ /* 0x000fc40000004100 */
[----:B------:R-:W-:Y:S02]  /*0b50*/  HADD2.F32 R97, -RZ, R74.H1_H1 ;  /* 0x3000004aff617230 */ /* 0x000fe40000004100 */
[--C-:B------:R-:W-:Y:S02]  /*0b60*/  HADD2.F32 R100, -RZ, R75.reuse.H0_H0 ;  /* 0x2000004bff647230 */ /* 0x100fe40000004100 */
[----:B------:R-:W-:Y:S02]  /*0b70*/  HADD2.F32 R99, -RZ, R75.H1_H1 ;  /* 0x3000004bff637230 */ /* 0x000fe40000004100 */
[--C-:B----4-:R-:W-:Y:S02]  /*0b80*/  HADD2.F32 R102, -RZ, R76.reuse.H0_H0 ;  /* 0x2000004cff667230 */ /* 0x110fe40000004100 */
        /* <DEDUP_REMOVED lines=23> */
.L_x_5687:
        /* <DEDUP_REMOVED lines=18> */
[----:B------:R-:W-:Y:S01]  /*0e20*/  MOV R140, 0x3f800000 ;  /* 0x3f800000008c7802 */ /* 0x000fe20000000f00 */
[----:B------:R-:W-:Y:S02]  /*0e30*/  VIADD R82, R154, 0x1 ;  /* 0x000000019a527836 */ /* 0x000fe40000000000 */
[----:B---3--:R-:W-:-:S08]  /*0e40*/  @P2 HADD2.F32 R140, -RZ, R76.H0_H0 ;  /* 0x2000004cff8c2230 */ /* 0x008fd00000004100 */
        /* <DEDUP_REMOVED lines=9> */
.L_x_5463:
[----:B------:R-:W-:-:S07]  /*0ee0*/  MOV R85, R150 ;  /* 0x0000009600557202 */ /* 0x000fce0000000f00 */
.L_x_5464:
[----:B------:R-:W-:Y:S05]  /*0ef0*/  BSYNC B0 ;  /* 0x0000000000007941 */ /* 0x000fea0003800000 */
.L_x_5462:
        /* <DEDUP_REMOVED lines=16> */
.L_x_5468:
[----:B------:R-:W-:Y:S05]  /*1000*/  BSYNC B1 ;  /* 0x0000000000017941 */ /* 0x000fea0003800000 */
.L_x_5467:
        /* <DEDUP_REMOVED lines=42> */
.L_x_5466:
[----:B------:R-:W-:Y:S05]  /*12b0*/  BSYNC B0 ;  /* 0x0000000000007941 */ /* 0x000fea0003800000 */
.L_x_5465:
[----:B------:R-:W0:Y:S01]  /*12c0*/  LDC R138, c[0x0][0x298] ;  /* 0x0000a600ff8a7b82 */ /* 0x000e220000000800 */
[----:B------:R-:W-:Y:S01]  /*12d0*/  HFMA2.MMA R80, -RZ, RZ, 0.1171875, 0 ;  /* 0x2f800000ff507435 */ /* 0x000fe200000001ff */
[----:B------:R-:W-:Y:S01]  /*12e0*/  I2FP.F32.U32 R77, R85 ;  /* 0x00000055004d7245 */ /* 0x000fe20000201000 */
[----:B-----5:R-:W-:Y:S01]  /*12f0*/  HADD2.F32 R79, -RZ, R72.H0_H0 ;  /* 0x20000048ff4f7230 */ /* 0x020fe20000004100 */
[----:B------:R-:W-:Y:S01]  /*1300*/  BSSY B0, `(.L_x_5469) ;  /* 0x0000018000007945 */ /* 0x000fe20003800000 */
[----:B------:R-:W-:Y:S01]  /*1310*/  HADD2.F32 R76, -RZ, R64.H0_H0 ;  /* 0x20000040ff4c7230 */ /* 0x000fe20000004100 */
[----:B------:R-:W-:Y:S01]  /*1320*/  IADD3 R83, R82, 0x1, RZ ;  /* 0x0000000152537810 */ /* 0x000fe20007ffe0ff */
[----:B------:R-:W-:Y:S01]  /*1330*/  @P0 HADD2.F32 R78, -RZ, R68.H0_H0 ;  /* 0x20000044ff4e0230 */ /* 0x000fe20000004100 */
[----:B------:R-:W1:Y:S01]  /*1340*/  LDC R136, c[0x0][0x294] ;  /* 0x0000a500ff887b82 */ /* 0x000e620000000800 */
[----:B------:R-:W-:Y:S02]  /*1350*/  FMUL.FTZ R79, R79, R140 ;  /* 0x0000008c4f4f7220 */ /* 0x000fe40000410000 */
[----:B------:R-:W-:-:S02]  /*1360*/  FFMA.FTZ R77, R77, R80, 1.1641532182693481445e-10 ;  /* 0x2f0000004d4d7423 */ /* 0x000fc40000010050 */
[----:B0-----:R-:W-:-:S03]  /*1370*/  FMUL.FTZ R79, R79, R138 ;  /* 0x0000008a4f4f7220 */ /* 0x001fc60000410000 */
[----:B-1----:R-:W-:-:S04]  /*1380*/  FSETP.GTU.FTZ.AND P1, PT, R77, R136, PT ;  /* 0x000000884d00720b */ /* 0x002fc80003f3c000 */
        /* <DEDUP_REMOVED lines=14> */
.L_x_5470:
[----:B------:R-:W-:-:S07]  /*1470*/  IMAD.MOV.U32 R85, RZ, RZ, R150 ;  /* 0x000000ffff557224 */ /* 0x000fce00078e0096 */
.L_x_5471:
[----:B------:R-:W-:Y:S05]  /*1480*/  BSYNC B0 ;  /* 0x0000000000007941 */ /* 0x000fea0003800000 */
.L_x_5469:
        /* <DEDUP_REMOVED lines=16> */
.L_x_5475:
[----:B------:R-:W-:Y:S05]  /*1590*/  BSYNC B1 ;  /* 0x0000000000017941 */ /* 0x000fea0003800000 */
.L_x_5474:
        /* <DEDUP_REMOVED lines=42> */
.L_x_5473:
[----:B------:R-:W-:Y:S05]  /*1840*/  BSYNC B0 ;  /* 0x0000000000007941 */ /* 0x000fea0003800000 */
.L_x_5472:
[----:B------:R-:W-:Y:S01]  /*1850*/  I2FP.F32.U32 R77, R85 ;  /* 0x00000055004d7245 */ /* 0x000fe20000201000 */
[----:B------:R-:W-:Y:S01]  /*1860*/  HADD2.F32 R79, -RZ, R72.H1_H1 ;  /* 0x30000048ff4f7230 */ /* 0x000fe20000004100 */
[----:B------:R-:W-:Y:S01]  /*1870*/  BSSY B0, `(.L_x_5476) ;  /* 0x0000017000007945 */ /* 0x000fe20003800000 */
[----:B------:R-:W-:Y:S02]  /*1880*/  HADD2.F32 R72, -RZ, R64.H1_H1 ;  /* 0x30000040ff487230 */ /* 0x000fe40000004100 */
[----:B------:R-:W-:Y:S01]  /*1890*/  FFMA.FTZ R77, R77, R80, 1.1641532182693481445e-10 ;  /* 0x2f0000004d4d7423 */ /* 0x000fe20000010050 */
[----:B------:R-:W-:Y:S01]  /*18a0*/  FMUL.FTZ R79, R79, R140 ;  /* 0x0000008c4f4f7220 */ /* 0x000fe20000410000 */
[----:B------:R-:W-:Y:S02]  /*18b0*/  @P0 HADD2.F32 R76, -RZ, R68.H1_H1 ;  /* 0x30000044ff4c0230 */ /* 0x000fe40000004100 */
[----:B------:R-:W-:Y:S02]  /*18c0*/  VIADD R78, R83, 0x1 ;  /* 0x00000001534e7836 */ /* 0x000fe40000000000 */
        /* <DEDUP_REMOVED lines=16> */
.L_x_5477:
[----:B------:R-:W-:-:S07]  /*19d0*/  MOV R72, R150 ;  /* 0x0000009600487202 */ /* 0x000fce0000000f00 */
.L_x_5478:
[----:B------:R-:W-:Y:S05]  /*19e0*/  BSYNC B0 ;  /* 0x0000000000007941 */ /* 0x000fea0003800000 */
.L_x_5476:
        /* <DEDUP_REMOVED lines=16> */
.L_x_5482:
[----:B------:R-:W-:Y:S05]  /*1af0*/  BSYNC B1 ;  /* 0x0000000000017941 */ /* 0x000fea0003800000 */
.L_x_5481:
        /* <DEDUP_REMOVED lines=42> */
.L_x_5480:
[----:B------:R-:W-:Y:S05]  /*1da0*/  BSYNC B0 ;  /* 0x0000000000007941 */ /* 0x000fea0003800000 */
.L_x_5479:
[----:B------:R-:W-:Y:S01]  /*1db0*/  I2FP.F32.U32 R77, R72 ;  /* 0x00000048004d7245 */ /* 0x000fe20000201000 */
[----:B------:R-:W-:Y:S01]  /*1dc0*/  HADD2.F32 R79, -RZ, R73.H0_H0 ;  /* 0x20000049ff4f7230 */ /* 0x000fe20000004100 */
[----:B------:R-:W-:Y:S01]  /*1dd0*/  ISETP.NE.AND P2, PT, R78, 0x1, PT ;  /* 0x000000014e00780c */ /* 0x000fe20003f45270 */
[----:B------:R-:W-:Y:S01]  /*1de0*/  HADD2.F32 R72, -RZ, R65.H0_H0 ;  /* 0x20000041ff487230 */ /* 0x000fe20000004100 */
[----:B------:R-:W-:Y:S01]  /*1df0*/  BSSY B0, `(.L_x_5483) ;  /* 0x0000014000007945 */ /* 0x000fe20003800000 */
[----:B------:R-:W-:Y:S01]  /*1e00*/  FFMA.FTZ R77, R77, R80, 1.1641532182693481445e-10 ;  /* 0x2f0000004d4d7423 */ /* 0x000fe20000010050 */
[----:B------:R-:W-:Y:S01]  /*1e10*/  FMUL.FTZ R79, R79, R140 ;  /* 0x0000008c4f4f7220 */ /* 0x000fe20000410000 */
[----:B------:R-:W-:-:S03]  /*1e20*/  @P0 HADD2.F32 R76, -RZ, R69.H0_H0 ;  /* 0x20000045ff4c0230 */ /* 0x000fc60000004100 */
[----:B------:R-:W-:Y:S01]  /*1e30*/  FMUL.FTZ R79, R79, R138 ;  /* 0x0000008a4f4f7220 */ /* 0x000fe20000410000 */
[----:B------:R-:W-:-:S04]  /*1e40*/  FSETP.GTU.FTZ.AND P1, PT, R77, R136, PT ;  /* 0x000000884d00720b */ /* 0x000fc80003f3c000 */
[----:B------:R-:W-:-:S05]  /*1e50*/  FSEL R79, R79, RZ, !P1 ;  /* 0x000000ff4f4f7208 */ /* 0x000fca0004800000 */
[----:B------:R-:W-:Y:S01]  /*1e60*/  FMUL.FTZ R85, R79, R72 ;  /* 0x000000484f557220 */ /* 0x000fe20000410000 */
[----:B------:R-:W-:-:S03]  /*1e70*/  IADD3 R79, R78, 0x1, RZ ;  /* 0x000000014e4f7810 */ /* 0x000fc60007ffe0ff */
        /* <DEDUP_REMOVED lines=10> */
.L_x_5484:
[----:B------:R-:W-:-:S07]  /*1f20*/  MOV R72, R150 ;  /* 0x0000009600487202 */ /* 0x000fce0000000f00 */
.L_x_5485:
[----:B------:R-:W-:Y:S05]  /*1f30*/  BSYNC B0 ;  /* 0x0000000000007941 */ /* 0x000fea0003800000 */
.L_x_5483:
        /* <DEDUP_REMOVED lines=16> */
.L_x_5489:
[----:B------:R-:W-:Y:S05]  /*2040*/  BSYNC B1 ;  /* 0x0000000000017941 */ /* 0x000fea0003800000 */
.L_x_5488:
        /* <DEDUP_REMOVED lines=36> */
[----:B------:R-:W-:-:S04]  /*2290*/  LOP3.LUT R150, R149, R78, R18, 0x96, !PT ;  /* 0x0000004e95967212 */ /* 0x000fc800078e9612 */
[----:B------:R-:W-:Y:S01]  /*22a0*/  LOP3.LUT R152, R145, R76, R17, 0x96, !PT ;  /* 0x0000004c91987212 */ /* 0x000fe200078e9611 */
[----:B------:R-:W-:-:S04]  /*22b0*/  IMAD.WIDE.U32 R150, R150, -0x326172a9, RZ ;  /* 0xcd9e8d5796967825 */ /* 0x000fc800078e00ff */
[----:B------:R-:W-:Y:S01]  /*22c0*/  IMAD.WIDE.U32 R152, R152, -0x2daee0ad, RZ ;  /* 0xd2511f5398987825 */ /* 0x000fe200078e00ff */
[----:B------:R-:W-:-:S04]  /*22d0*/  LOP3.LUT R144, R151, R144, R50, 0x96, !PT ;  /* 0x0000009097907212 */ /* 0x000fc800078e9632 */
[----:B------:R-:W-:-:S07]  /*22e0*/  LOP3.LUT R148, R153, R148, R49, 0x96, !PT ;  /* 0x0000009499947212 */ /* 0x000fce00078e9631 */
.L_x_5487:
[----:B------:R-:W-:Y:S05]  /*22f0*/  BSYNC B0 ;  /* 0x0000000000007941 */ /* 0x000fea0003800000 */
.L_x_5486:
[----:B------:R-:W-:Y:S01]  /*2300*/  I2FP.F32.U32 R77, R72 ;  /* 0x00000048004d7245 */ /* 0x000fe20000201000 */
[----:B------:R-:W-:Y:S01]  /*2310*/  HADD2.F32 R73, -RZ, R73.H1_H1 ;  /* 0x30000049ff497230 */ /* 0x000fe20000004100 */
[----:B------:R-:W-:Y:S01]  /*2320*/  ISETP.NE.AND P3, PT, R79, 0x1, PT ;  /* 0x000000014f00780c */ /* 0x000fe20003f65270 */
[----:B------:R-:W-:Y:S01]  /*2330*/  HADD2.F32 R72, -RZ, R65.H1_H1 ;  /* 0x30000041ff487230 */ /* 0x000fe20000004100 */
[----:B------:R-:W-:Y:S01]  /*2340*/  BSSY B0, `(.L_x_5490) ;  /* 0x0000014000007945 */ /* 0x000fe20003800000 */
[----:B------:R-:W-:Y:S01]  /*2350*/  FFMA.FTZ R77, R77, R80, 1.1641532182693481445e-10 ;  /* 0x2f0000004d4d7423 */ /* 0x000fe20000010050 */
[----:B------:R-:W-:Y:S01]  /*2360*/  FMUL.FTZ R73, R73, R140 ;  /* 0x0000008c49497220 */ /* 0x000fe20000410000 */
[----:B------:R-:W-:Y:S01]  /*2370*/  @P0 HADD2.F32 R76, -RZ, R69.H1_H1 ;  /* 0x30000045ff4c0230 */ /* 0x000fe20000004100 */
[----:B------:R-:W-:Y:S02]  /*2380*/  IADD3 R78, R79, 0x1, RZ ;  /* 0x000000014f4e7810 */ /* 0x000fe40007ffe0ff */
        /* <DEDUP_REMOVED lines=14> */
.L_x_5491:
[----:B------:R-:W-:-:S07]  /*2470*/  IMAD.MOV.U32 R139, RZ, RZ, R150 ;  /* 0x000000ffff8b7224 */ /* 0x000fce00078e0096 */
.L_x_5492:
[----:B------:R-:W-:Y:S05]  /*2480*/  BSYNC B0 ;  /* 0x0000000000007941 */ /* 0x000fea0003800000 */
.L_x_5490:
        /* <DEDUP_REMOVED lines=16> */
.L_x_5496:
[----:B------:R-:W-:Y:S05]  /*2590*/  BSYNC B1 ;  /* 0x0000000000017941 */ /* 0x000fea0003800000 */
.L_x_5495:
        /* <DEDUP_REMOVED lines=42> */
.L_x_5494:
[----:B------:R-:W-:Y:S05]  /*2840*/  BSYNC B0 ;  /* 0x0000000000007941 */ /* 0x000fea0003800000 */
.L_x_5493:
[----:B------:R-:W-:Y:S01]  /*2850*/  I2FP.F32.U32 R73, R139 ;  /* 0x0000008b00497245 */ /* 0x000fe20000201000 */
[----:B------:R-:W-:Y:S01]  /*2860*/  HADD2.F32 R77, -RZ, R74.H0_H0 ;  /* 0x2000004aff4d7230 */ /* 0x000fe20000004100 */
[C---:B------:R-:W-:Y:S01]  /*2870*/  ISETP.NE.AND P4, PT, R78.reuse, 0x1, PT ;  /* 0x000000014e00780c */ /* 0x040fe20003f85270 */
[----:B------:R-:W-:Y:S01]  /*2880*/  HADD2.F32 R72, -RZ, R66.H0_H0 ;  /* 0x20000042ff487230 */ /* 0x000fe20000004100 */
[----:B------:R-:W-:Y:S01]  /*2890*/  BSSY B0, `(.L_x_5497) ;  /* 0x0000014000007945 */ /* 0x000fe20003800000 */
[----:B------:R-:W-:Y:S01]  /*28a0*/  FFMA.FTZ R73, R73, R80, 1.1641532182693481445e-10 ;  /* 0x2f00000049497423 */ /* 0x000fe20000010050 */
[----:B------:R-:W-:Y:S01]  /*28b0*/  FMUL.FTZ R77, R77, R140 ;  /* 0x0000008c4d4d7220 */ /* 0x000fe20000410000 */
[----:B------:R-:W-:Y:S02]  /*28c0*/  @P0 HADD2.F32 R76, -RZ, R70.H0_H0 ;  /* 0x20000046ff4c0230 */ /* 0x000fe40000004100 */
        /* <DEDUP_REMOVED lines=15> */
.L_x_5498:
[----:B------:R-:W-:-:S07]  /*29c0*/  MOV R142, R150 ;  /* 0x00000096008e7202 */ /* 0x000fce0000000f00 */
.L_x_5499:
[----:B------:R-:W-:Y:S05]  /*29d0*/  BSYNC B0 ;  /* 0x0000000000007941 */ /* 0x000fea0003800000 */
.L_x_5497:
        /* <DEDUP_REMOVED lines=16> */
.L_x_5503:
[----:B------:R-:W-:Y:S05]  /*2ae0*/  BSYNC B1 ;  /* 0x0000000000017941 */ /* 0x000fea0003800000 */
.L_x_5502:
        /* <DEDUP_REMOVED lines=42> */
.L_x_5501:
[----:B------:R-:W-:Y:S05]  /*2d90*/  BSYNC B0 ;  /* 0x0000000000007941 */ /* 0x000fea0003800000 */
.L_x_5500:
        /* <DEDUP_REMOVED lines=23> */
.L_x_5505:
[----:B------:R-:W-:-:S07]  /*2f10*/  MOV R74, R150 ;  /* 0x00000096004a7202 */ /* 0x000fce0000000f00 */
.L_x_5506:
[----:B------:R-:W-:Y:S05]  /*2f20*/  BSYNC B0 ;  /* 0x0000000000007941 */ /* 0x000fea0003800000 */
.L_x_5504:
        /* <DEDUP_REMOVED lines=16> */
.L_x_5510:
[----:B------:R-:W-:Y:S05]  /*3030*/  BSYNC B1 ;  /* 0x0000000000017941 */ /* 0x000fea0003800000 */
.L_x_5509:
        /* <DEDUP_REMOVED lines=41> */
[----:B------:R-:W-:-:S07]  /*32d0*/  LOP3.LUT R148, R153, R148, R49, 0x96, !PT ;  /* 0x0000009499947212 */ /* 0x000fce00078e9631 */
.L_x_5508:
[----:B------:R-:W-:Y:S05]  /*32e0*/  BSYNC B0 ;  /* 0x0000000000007941 */ /* 0x000fea0003800000 */
.L_x_5507:
[----:B------:R-:W-:Y:S01]  /*32f0*/  I2FP.F32.U32 R73, R74 ;  /* 0x0000004a00497245 */ /* 0x000fe20000201000 */
[----:B------:R-:W-:Y:S01]  /*3300*/  HADD2.F32 R77, -RZ, R75.H0_H0 ;  /* 0x2000004bff4d7230 */ /* 0x000fe20000004100 */
[C---:B------:R-:W-:Y:S01]  /*3310*/  ISETP.NE.AND P6, PT, R76.reuse, 0x1, PT ;  /* 0x000000014c00780c */ /* 0x040fe20003fc5270 */
[----:B------:R-:W-:Y:S01]  /*3320*/  HADD2.F32 R72, -RZ, R67.H0_H0 ;  /* 0x20000043ff487230 */ /* 0x000fe20000004100 */
[----:B------:R-:W-:Y:S01]  /*3330*/  BSSY B0, `(.L_x_5511) ;  /* 0x0000014000007945 */ /* 0x000fe20003800000 */
[----:B------:R-:W-:Y:S01]  /*3340*/  FFMA.FTZ R73, R73, R80, 1.1641532182693481445e-10 ;  /* 0x2f00000049497423 */ /* 0x000fe20000010050 */
[----:B------:R-:W-:Y:S01]  /*3350*/  FMUL.FTZ R77, R77, R140 ;  /* 0x0000008c4d4d7220 */ /* 0x000fe20000410000 */
[----:B------:R-:W-:Y:S01]  /*3360*/  @P0 HADD2.F32 R74, -RZ, R71.H0_H0 ;  /* 0x20000047ff4a0230 */ /* 0x000fe20000004100 */
        /* <DEDUP_REMOVED lines=15> */
.L_x_5512:
[----:B------:R-:W-:-:S07]  /*3460*/  IMAD.MOV.U32 R74, RZ, RZ, R150 ;  /* 0x000000ffff4a7224 */ /* 0x000fce00078e0096 */
.L_x_5513:
[----:B------:R-:W-:Y:S05]  /*3470*/  BSYNC B0 ;  /* 0x0000000000007941 */ /* 0x000fea0003800000 */
.L_x_5511:
        /* <DEDUP_REMOVED lines=18> */
.L_x_5517:
[----:B------:R-:W-:Y:S05]  /*35a0*/  BSYNC B1 ;  /* 0x0000000000017941 */ /* 0x000fea0003800000 */
.L_x_5516:
        /* <DEDUP_REMOVED lines=41> */
[----:B------:R-:W-:-:S11]  /*3840*/  HFMA2.MMA R153, -RZ, RZ, 0, 0 ;  /* 0x00000000ff997435 */ /* 0x000fd600000001ff */
.L_x_5515:
[----:B------:R-:W-:Y:S05]  /*3850*/  BSYNC B0 ;  /* 0x0000000000007941 */ /* 0x000fea0003800000 */
.L_x_5514:
[----:B------:R-:W-:Y:S01]  /*3860*/  I2FP.F32.U32 R73, R74 ;  /* 0x0000004a00497245 */ /* 0x000fe20000201000 */
[----:B------:R-:W-:Y:S01]  /*3870*/  HADD2.F32 R75, -RZ, R75.H1_H1 ;  /* 0x3000004bff4b7230 */ /* 0x000fe20000004100 */
[----:B------:R-:W-:Y:S01]  /*3880*/  SEL R74, RZ, 0x1, P1 ;  /* 0x00000001ff4a7807 */ /* 0x000fe20000800000 */
[----:B------:R-:W0:Y:S01]  /*3890*/  LDC.64 R82, c[0x0][0x240] ;  /* 0x00009000ff527b82 */ /* 0x000e220000000a00 */
[----:B------:R-:W-:Y:S01]  /*38a0*/  SEL R72, RZ, 0x10000, P5 ;  /* 0x00010000ff487807 */ /* 0x000fe20002800000 */
[----:B------:R-:W-:Y:S01]  /*38b0*/  FFMA.FTZ R73, R73, R80, 1.1641532182693481445e-10 ;  /* 0x2f00000049497423 */ /* 0x000fe20000010050 */
[----:B------:R-:W-:Y:S01]  /*38c0*/  ISETP.NE.AND P6, PT, R134, RZ, PT ;  /* 0x000000ff8600720c */ /* 0x000fe20003fc5270 */
[----:B------:R-:W-:Y:S01]  /*38d0*/  FMUL.FTZ R75, R75, R140 ;  /* 0x0000008c4b4b7220 */ /* 0x000fe20000410000 */
[----:B------:R-:W-:Y:S01]  /*38e0*/  ISETP.NE.AND P5, PT, R135, RZ, PT ;  /* 0x000000ff8700720c */ /* 0x000fe20003fa5270 */
[----:B------:R-:W-:Y:S01]  /*38f0*/  HADD2.F32 R149, -RZ, R67.H1_H1 ;  /* 0x30000043ff957230 */ /* 0x000fe20000004100 */
[----:B------:R-:W-:Y:S01]  /*3900*/  FSETP.GTU.FTZ.AND P1, PT, R73, R136, PT ;  /* 0x000000884900720b */ /* 0x000fe20003f3c000 */
[----:B------:R-:W1:Y:S01]  /*3910*/  LDC.64 R134, c[0x0][0x238] ;  /* 0x00008e00ff867b82 */ /* 0x000e620000000a00 */
[----:B------:R-:W-:Y:S01]  /*3920*/  SEL R79, RZ, 0x100, P4 ;  /* 0x00000100ff4f7807 */ /* 0x000fe20002000000 */
[----:B------:R-:W-:Y:S01]  /*3930*/  FMUL.FTZ R78, R75, R138 ;  /* 0x0000008a4b4e7220 */ /* 0x000fe20000410000 */
[----:B------:R-:W-:Y:S01]  /*3940*/  SEL R73, RZ, 0x1000000, P1 ;  /* 0x01000000ff497807 */ /* 0x000fe20000800000 */
[----:B------:R-:W-:Y:S01]  /*3950*/  IMAD.WIDE.U32 R74, R74, 0x10000, RZ ;  /* 0x000100004a4a7825 */ /* 0x000fe200078e00ff */
[----:B------:R-:W-:-:S02]  /*3960*/  SEL R76, RZ, 0x1, P2 ;  /* 0x00000001ff4c7807 */ /* 0x000fc40001000000 */
[----:B------:R-:W-:Y:S01]  /*3970*/  LOP3.LUT R79, R79, R73, R72, 0xfe, !PT ;  /* 0x000000494f4f7212 */ /* 0x000fe200078efe48 */
[----:B------:R-:W2:Y:S01]  /*3980*/  @P0 LDC.64 R154, c[0x0][0x230] ;  /* 0x00008c00ff9a0b82 */ /* 0x000ea20000000a00 */
[----:B------:R-:W-:Y:S01]  /*3990*/  SEL R72, RZ, 0x1, P5 ;  /* 0x00000001ff487807 */ /* 0x000fe20002800000 */
[----:B------:R-:W-:Y:S01]  /*39a0*/  IMAD.WIDE.U32 R76, R76, 0x1000000, RZ ;  /* 0x010000004c4c7825 */ /* 0x000fe200078e00ff */
[----:B------:R-:W-:Y:S02]  /*39b0*/  FSEL R78, R78, RZ, !P1 ;  /* 0x000000ff4e4e7208 */ /* 0x000fe40004800000 */
[----:B------:R-:W-:Y:S01]  /*39c0*/  SEL R147, RZ, 0x1, P6 ;  /* 0x00000001ff937807 */ /* 0x000fe20003000000 */
[----:B------:R-:W-:-:S04]  /*39d0*/  IMAD.WIDE.U32 R72, R72, 0x100, RZ ;  /* 0x0000010048487825 */ /* 0x000fc800078e00ff */
[----:B------:R-:W-:Y:S01]  /*39e0*/  FMUL.FTZ R149, R78, R149 ;  /* 0x000000954e957220 */ /* 0x000fe20000410000 */
[----:B------:R-:W-:Y:S01]  /*39f0*/  F2FP.F16.F32.PACK_AB R78, R145, R139 ;  /* 0x0000008b914e723e */ /* 0x000fe200000000ff */
[----:B------:R-:W-:Y:S01]  /*3a00*/  @P0 HADD2.F32 R142, -RZ, R71.H1_H1 ;  /* 0x30000047ff8e0230 */ /* 0x000fe20000004100 */
[----:B------:R-:W-:Y:S01]  /*3a10*/  LOP3.LUT R146, R72, R76, R74, 0xfe, !PT ;  /* 0x0000004c48927212 */ /* 0x000fe200078efe4a */
[C---:B------:R-:W-:Y:S01]  /*3a20*/  VIADD R151, R84.reuse, 0x100 ;  /* 0x0000010054977836 */ /* 0x040fe20000000000 */
[----:B------:R-:W-:Y:S01]  /*3a30*/  SEL R76, RZ, 0x1, P3 ;  /* 0x00000001ff4c7807 */ /* 0x000fe20001800000 */
[----:B0-----:R-:W-:Y:S01]  /*3a40*/  IMAD.WIDE.U32 R156, R84, 0x8, R82 ;  /* 0x00000008549c7825 */ /* 0x001fe200078e0052 */
[----:B------:R-:W-:-:S03]  /*3a50*/  LOP3.LUT R146, R146, R147, RZ, 0xfc, !PT ;  /* 0x0000009392927212 */ /* 0x000fc600078efcff */
[----:B------:R-:W-:Y:S01]  /*3a60*/  @P0 FADD.FTZ R149, R149, R142 ;  /* 0x0000008e95950221 */ /* 0x000fe20000010000 */
[----:B------:R-:W-:Y:S01]  /*3a70*/  LOP3.LUT R147, R77, R79, R76, 0xfe, !PT ;  /* 0x0000004f4d937212 */ /* 0x000fe200078efe4c */
[----:B-1----:R-:W-:Y:S01]  /*3a80*/  IMAD.WIDE.U32 R158, R84, 0x10, R134 ;  /* 0x00000010549e7825 */ /* 0x002fe200078e0086 */
[----:B------:R-:W-:Y:S02]  /*3a90*/  F2FP.F16.F32.PACK_AB R77, R141, R85 ;  /* 0x000000558d4d723e */ /* 0x000fe400000000ff */
[----:B------:R-:W-:Y:S02]  /*3aa0*/  F2FP.F16.F32.PACK_AB R76, R137, R81 ;  /* 0x00000051894c723e */ /* 0x000fe400000000ff */
[----:B------:R-:W-:Y:S01]  /*3ab0*/  F2FP.F16.F32.PACK_AB R79, R149, R143 ;  /* 0x0000008f954f723e */ /* 0x000fe200000000ff */
[----:B--2---:R-:W-:Y:S01]  /*3ac0*/  @P0 IMAD.WIDE.U32 R154, R151, 0x10, R154 ;  /* 0x00000010979a0825 */ /* 0x004fe200078e009a */
        /* <DEDUP_REMOVED lines=18> */
.L_x_5519:
[----:B------:R-:W-:-:S07]  /*3bf0*/  MOV R142, R150 ;  /* 0x00000096008e7202 */ /* 0x000fce0000000f00 */
.L_x_5520:
[----:B------:R-:W-:Y:S05]  /*3c00*/  BSYNC B0 ;  /* 0x0000000000007941 */ /* 0x000fea0003800000 */
.L_x_5518:
        /* <DEDUP_REMOVED lines=16> */
.L_x_5524:
[----:B------:R-:W-:Y:S05]  /*3d10*/  BSYNC B1 ;  /* 0x0000000000017941 */ /* 0x000fea0003800000 */
.L_x_5523:
        /* <DEDUP_REMOVED lines=43> */
.L_x_5522:
[----:B------:R-:W-:Y:S05]  /*3fd0*/  BSYNC B0 ;  /* 0x0000000000007941 */ /* 0x000fea0003800000 */
.L_x_5521:
[----:B------:R-:W-:Y:S01]  /*3fe0*/  I2FP.F32.U32 R77, R142 ;  /* 0x0000008e004d7245 */ /* 0x000fe20000201000 */
[----:B-----5:R-:W-:Y:S01]  /*3ff0*/  HADD2.F32 R79, -RZ, R72.H0_H0 ;  /* 0x20000048ff4f7230 */ /* 0x020fe20000004100 */
[----:B------:R-:W-:Y:S01]  /*4000*/  BSSY B0, `(.L_x_5525) ;  /* 0x0000017000007945 */ /* 0x000fe20003800000 */
[----:B------:R-:W-:Y:S02]  /*4010*/  HADD2.F32 R76, -RZ, R60.H0_H0 ;  /* 0x2000003cff4c7230 */ /* 0x000fe40000004100 */
[----:B------:R-:W-:Y:S01]  /*4020*/  FFMA.FTZ R77, R77, R80, 1.1641532182693481445e-10 ;  /* 0x2f0000004d4d7423 */ /* 0x000fe20000010050 */
[----:B------:R-:W-:Y:S01]  /*4030*/  FMUL.FTZ R79, R79, R140 ;  /* 0x0000008c4f4f7220 */ /* 0x000fe20000410000 */
[----:B------:R-:W-:Y:S02]  /*4040*/  @P0 HADD2.F32 R78, -RZ, R68.H0_H0 ;  /* 0x20000044ff4e0230 */ /* 0x000fe40000004100 */
        /* <DEDUP_REMOVED lines=17> */
.L_x_5526:
[----:B------:R-:W-:-:S07]  /*4160*/  MOV R156, R150 ;  /* 0x00000096009c7202 */ /* 0x000fce0000000f00 */
.L_x_5527:
[----:B------:R-:W-:Y:S05]  /*4170*/  BSYNC B0 ;  /* 0x0000000000007941 */ /* 0x000fea0003800000 */
.L_x_5525:
        /* <DEDUP_REMOVED lines=16> */
.L_x_5531:
[----:B------:R-:W-:Y:S05]  /*4280*/  BSYNC B1 ;  /* 0x0000000000017941 */ /* 0x000fea0003800000 */
.L_x_5530:
        /* <DEDUP_REMOVED lines=44> */
.L_x_5529:
[----:B------:R-:W-:Y:S05]  /*4550*/  BSYNC B0 ;  /* 0x0000000000007941 */ /* 0x000fea0003800000 */
.L_x_5528:
        /* <DEDUP_REMOVED lines=24> */
.L_x_5533:
[----:B------:R-:W-:-:S07]  /*46e0*/  MOV R72, R150 ;  /* 0x0000009600487202 */ /* 0x000fce0000000f00 */
.L_x_5534:
[----:B------:R-:W-:Y:S05]  /*46f0*/  BSYNC B0 ;  /* 0x0000000000007941 */ /* 0x000fea0003800000 */
.L_x_5532:
        /* <DEDUP_REMOVED lines=16> */
.L_x_5538:
[----:B------:R-:W-:Y:S05]  /*4800*/  BSYNC B1 ;  /* 0x0000000000017941 */ /* 0x000fea0003800000 */
.L_x_5537:
        /* <DEDUP_REMOVED lines=44> */
.L_x_5536:
[----:B------:R-:W-:Y:S05]  /*4ad0*/  BSYNC B0 ;  /* 0x0000000000007941 */ /* 0x000fea0003800000 */
.L_x_5535:
        /* <DEDUP_REMOVED lines=23> */
.L_x_5540:
[----:B------:R-:W-:-:S07]  /*4c50*/  MOV R72, R150 ;  /* 0x0000009600487202 */ /* 0x000fce0000000f00 */
.L_x_5541:
[----:B------:R-:W-:Y:S05]  /*4c60*/  BSYNC B0 ;  /* 0x0000000000007941 */ /* 0x000fea0003800000 */
.L_x_5539:
        /* <DEDUP_REMOVED lines=14> */
[----:B------:R-:W-:-:S05]  /*4d50*/  @P3 IADD3 R76, R131, RZ, RZ ;  /* 0x000000ff834c3210 */ /* 0x000fca0007ffe0ff */
[----:B------:R-:W-:-:S07]  /*4d60*/  @!P2 IMAD.MOV.U32 R131, RZ, RZ, R76 ;  /* 0x000000ffff83a224 */ /* 0x000fce00078e004c */
.L_x_5545:
[----:B------:R-:W-:Y:S05]  /*4d70*/  BSYNC B1 ;  /* 0x0000000000017941 */ /* 0x000fea0003800000 */
.L_x_5544:
        /* <DEDUP_REMOVED lines=40> */
[----:B------:R-:W-:Y:S02]  /*5000*/  LOP3.LUT R144, R147, R158, R50, 0x96, !PT ;  /* 0x0000009e93907212 */ /* 0x000fe400078e9632 */
[----:B------:R-:W-:Y:S02]  /*5010*/  MOV R150, R146 ;  /* 0x0000009200967202 */ /* 0x000fe40000000f00 */
[----:B------:R-:W-:Y:S02]  /*5020*/  LOP3.LUT R148, R77, R78, R49, 0x96, !PT ;  /* 0x0000004e4d947212 */ /* 0x000fe400078e9631 */
[----:B------:R-:W-:-:S07]  /*5030*/  MOV R152, R76 ;  /* 0x0000004c00987202 */ /* 0x000fce0000000f00 */
.L_x_5543:
[----:B------:R-:W-:Y:S05]  /*5040*/  BSYNC B0 ;  /* 0x0000000000007941 */ /* 0x000fea0003800000 */
.L_x_5542:
        /* <DEDUP_REMOVED lines=23> */
.L_x_5547:
[----:B------:R-:W-:-:S07]  /*51c0*/  MOV R156, R150 ;  /* 0x00000096009c7202 */ /* 0x000fce0000000f00 */
.L_x_5548:
[----:B------:R-:W-:Y:S05]  /*51d0*/  BSYNC B0 ;  /* 0x0000000000007941 */ /* 0x000fea0003800000 */
.L_x_5546:
        /* <DEDUP_REMOVED lines=16> */
.L_x_5552:
[----:B------:R-:W-:Y:S05]  /*52e0*/  BSYNC B1 ;  /* 0x0000000000017941 */ /* 0x000fea0003800000 */
.L_x_5551:
        /* <DEDUP_REMOVED lines=41> */
[----:B------:R-:W-:Y:S02]  /*5580*/  LOP3.LUT R144, R79, R146, R50, 0x96, !PT ;  /* 0x000000924f907212 */ /* 0x000fe400078e9632 */
[----:B------:R-:W-:Y:S02]  /*5590*/  LOP3.LUT R148, R73, R76, R49, 0x96, !PT ;  /* 0x0000004c49947212 */ /* 0x000fe400078e9631 */
[----:B------:R-:W-:-:S07]  /*55a0*/  MOV R152, R72 ;  /* 0x0000004800987202 */ /* 0x000fce0000000f00 */
.L_x_5550:
[----:B------:R-:W-:Y:S05]  /*55b0*/  BSYNC B0 ;  /* 0x0000000000007941 */ /* 0x000fea0003800000 */
.L_x_5549:
        /* <DEDUP_REMOVED lines=23> */
.L_x_5554:
[----:B------:R-:W-:-:S07]  /*5730*/  IMAD.MOV.U32 R156, RZ, RZ, R150 ;  /* 0x000000ffff9c7224 */ /* 0x000fce00078e0096 */
.L_x_5555:
[----:B------:R-:W-:Y:S05]  /*5740*/  BSYNC B0 ;  /* 0x0000000000007941 */ /* 0x000fea0003800000 */
.L_x_5553:
        /* <DEDUP_REMOVED lines=10> */
[----:B------:R-:W-:Y:S01]  /*57f0*/  @!P4 IADD3 R127, R127, 0x1, RZ ;  /* 0x000000017f7fc810 */ /* 0x000fe20007ffe0ff */
[----:B------:R-:W-:Y:S01]  /*5800*/  @!P4 VIADD R72, R131, 0x1 ;  /* 0x000000018348c836 */ /* 0x000fe20000000000 */
[----:B------:R-:W-:Y:S02]  /*5810*/  @!P4 MOV R129, RZ ;  /* 0x000000ff0081c202 */ /* 0x000fe40000000f00 */
[----:B------:R-:W-:-:S13]  /*5820*/  ISETP.NE.AND P5, PT, R127, RZ, !P4 ;  /* 0x000000ff7f00720c */ /* 0x000fda00067a5270 */
[----:B------:R-:W-:-:S04]  /*5830*/  @P5 IADD3 R72, R131, RZ, RZ ;  /* 0x000000ff83485210 */ /* 0x000fc80007ffe0ff */
[----:B------:R-:W-:-:S07]  /*5840*/  @!P4 MOV R131, R72 ;  /* 0x000000480083c202 */ /* 0x000fce0000000f00 */
.L_x_5559:
[----:B------:R-:W-:Y:S05]  /*5850*/  BSYNC B1 ;  /* 0x0000000000017941 */ /* 0x000fea0003800000 */
.L_x_5558:
        /* <DEDUP_REMOVED lines=40> */
[----:B------:R-:W-:Y:S02]  /*5ae0*/  HFMA2.MMA R79, -RZ, RZ, 0, 0 ;  /* 0x00000000ff4f7435 */ /* 0x000fe400000001ff */
[----:B------:R-:W-:Y:S01]  /*5af0*/  IMAD.MOV.U32 R150, RZ, RZ, R78 ;  /* 0x000000ffff967224 */ /* 0x000fe200078e004e */
[----:B------:R-:W-:Y:S02]  /*5b00*/  LOP3.LUT R148, R73, R76, R49, 0x96, !PT ;  /* 0x0000004c49947212 */ /* 0x000fe400078e9631 */
[----:B------:R-:W-:-:S07]  /*5b10*/  MOV R152, R72 ;  /* 0x0000004800987202 */ /* 0x000fce0000000f00 */
.L_x_5557:
[----:B------:R-:W-:Y:S05]  /*5b20*/  BSYNC B0 ;  /* 0x0000000000007941 */ /* 0x000fea0003800000 */
.L_x_5556:
        /* <DEDUP_REMOVED lines=23> */
.L_x_5561:
[----:B------:R-:W-:-:S07]  /*5ca0*/  MOV R74, R150 ;  /* 0x00000096004a7202 */ /* 0x000fce0000000f00 */
.L_x_5562:
[----:B------:R-:W-:Y:S05]  /*5cb0*/  BSYNC B0 ;  /* 0x0000000000007941 */ /* 0x000fea0003800000 */
.L_x_5560:
        /* <DEDUP_REMOVED lines=10> */
[----:B------:R-:W-:Y:S02]  /*5d60*/  @!P5 IADD3 R127, R127, 0x1, RZ ;  /* 0x000000017f7fd810 */ /* 0x000fe40007ffe0ff */
[----:B------:R-:W-:Y:S02]  /*5d70*/  @!P5 IADD3 R72, R131, 0x1, RZ ;  /* 0x000000018348d810 */ /* 0x000fe40007ffe0ff */
[----:B------:R-:W-:Y:S02]  /*5d80*/  ISETP.NE.AND P6, PT, R127, RZ, !P5 ;  /* 0x000000ff7f00720c */ /* 0x000fe40006fc5270 */
[----:B------:R-:W-:-:S11]  /*5d90*/  @!P5 MOV R129, RZ ;  /* 0x000000ff0081d202 */ /* 0x000fd60000000f00 */
[----:B------:R-:W-:-:S05]  /*5da0*/  @P6 IMAD.MOV R72, RZ, RZ, R131 ;  /* 0x000000ffff486224 */ /* 0x000fca00078e0283 */
[----:B------:R-:W-:-:S07]  /*5db0*/  @!P5 MOV R131, R72 ;  /* 0x000000480083d202 */ /* 0x000fce0000000f00 */
.L_x_5566:
[----:B------:R-:W-:Y:S05]  /*5dc0*/  BSYNC B1 ;  /* 0x0000000000017941 */ /* 0x000fea0003800000 */
.L_x_5565:
        /* <DEDUP_REMOVED lines=44> */
.L_x_5564:
[----:B------:R-:W-:Y:S05]  /*6090*/  BSYNC B0 ;  /* 0x0000000000007941 */ /* 0x000fea0003800000 */
.L_x_5563:
        /* <DEDUP_REMOVED lines=23> */
.L_x_5568:
[----:B------:R-:W-:-:S07]  /*6210*/  MOV R74, R150 ;  /* 0x00000096004a7202 */ /* 0x000fce0000000f00 */
.L_x_5569:
[----:B------:R-:W-:Y:S05]  /*6220*/  BSYNC B0 ;  /* 0x0000000000007941 */ /* 0x000fea0003800000 */
.L_x_5567:
        /* <DEDUP_REMOVED lines=12> */
[----:B------:R-:W-:Y:S01]  /*62f0*/  @!P6 IMAD.MOV.U32 R129, RZ, RZ, RZ ;  /* 0x000000ffff81e224 */ /* 0x000fe200078e00ff */
[----:B------:R-:W-:Y:S02]  /*6300*/  @!P6 IADD3 R76, R131, 0x1, RZ ;  /* 0x00000001834ce810 */ /* 0x000fe40007ffe0ff */
[----:B------:R-:W-:-:S13]  /*6310*/  ISETP.NE.AND P0, PT, R127, RZ, !P6 ;  /* 0x000000ff7f00720c */ /* 0x000fda0007705270 */
[----:B------:R-:W-:Y:S02]  /*6320*/  @P0 IADD3 R76, R131, RZ, RZ ;  /* 0x000000ff834c0210 */ /* 0x000fe40007ffe0ff */
[----:B------:R-:W-:Y:S02]  /*6330*/  ISETP.NE.AND P0, PT, R72, RZ, PT ;  /* 0x000000ff4800720c */ /* 0x000fe40003f05270 */
[----:B------:R-:W-:-:S11]  /*6340*/  @!P6 MOV R131, R76 ;  /* 0x0000004c0083e202 */ /* 0x000fd60000000f00 */
.L_x_5573:
[----:B------:R-:W-:Y:S05]  /*6350*/  BSYNC B1 ;  /* 0x0000000000017941 */ /* 0x000fea0003800000 */
.L_x_5572:
        /* <DEDUP_REMOVED lines=44> */
.L_x_5571:
[----:B------:R-:W-:Y:S05]  /*6620*/  BSYNC B0 ;  /* 0x0000000000007941 */ /* 0x000fea0003800000 */
.L_x_5570:
[----:B------:R-:W-:Y:S01]  /*6630*/  I2FP.F32.U32 R73, R74 ;  /* 0x0000004a00497245 */ /* 0x000fe20000201000 */
[----:B------:R-:W-:Y:S01]  /*6640*/  HADD2.F32 R75, -RZ, R75.H1_H1 ;  /* 0x3000004bff4b7230 */ /* 0x000fe20000004100 */
[----:B------:R-:W-:Y:S01]  /*6650*/  SEL R74, RZ, 0x1, P1 ;  /* 0x00000001ff4a7807 */ /* 0x000fe20000800000 */
[----:B------:R-:W0:Y:S01]  /*6660*/  @P0 LDC.64 R170, c[0x0][0x230] ;  /* 0x00008c00ffaa0b82 */ /* 0x000e220000000a00 */
[----:B------:R-:W-:Y:S01]  /*6670*/  SEL R72, RZ, 0x10000, P5 ;  /* 0x00010000ff487807 */ /* 0x000fe20002800000 */
[----:B------:R-:W-:Y:S01]  /*6680*/  FFMA.FTZ R73, R73, R80, 1.1641532182693481445e-10 ;  /* 0x2f00000049497423 */ /* 0x000fe20000010050 */
[----:B------:R-:W-:Y:S01]  /*6690*/  SEL R79, RZ, 0x100, P4 ;  /* 0x00000100ff4f7807 */ /* 0x000fe20002000000 */
[----:B------:R-:W-:Y:S01]  /*66a0*/  FMUL.FTZ R75, R75, R140 ;  /* 0x0000008c4b4b7220 */ /* 0x000fe20000410000 */
[----:B------:R-:W-:Y:S01]  /*66b0*/  ISETP.NE.AND P5, PT, R154, RZ, PT ;  /* 0x000000ff9a00720c */ /* 0x000fe20003fa5270 */
[----:B------:R-:W-:Y:S01]  /*66c0*/  HADD2.F32 R169, -RZ, R63.H1_H1 ;  /* 0x3000003fffa97230 */ /* 0x000fe20000004100 */
[----:B------:R-:W-:Y:S01]  /*66d0*/  FSETP.GTU.FTZ.AND P1, PT, R73, R136, PT ;  /* 0x000000884900720b */ /* 0x000fe20003f3c000 */
[----:B------:R-:W-:Y:S01]  /*66e0*/  FMUL.FTZ R78, R75, R138 ;  /* 0x0000008a4b4e7220 */ /* 0x000fe20000410000 */
[----:B------:R-:W-:Y:S01]  /*66f0*/  SEL R76, RZ, 0x1, P2 ;  /* 0x00000001ff4c7807 */ /* 0x000fe20001000000 */
[----:B------:R-:W-:Y:S01]  /*6700*/  IMAD.WIDE.U32 R74, R74, 0x10000, RZ ;  /* 0x000100004a4a7825 */ /* 0x000fe200078e00ff */
[----:B------:R-:W-:-:S02]  /*6710*/  SEL R73, RZ, 0x1000000, P1 ;  /* 0x01000000ff497807 */ /* 0x000fc40000800000 */
[----:B------:R-:W-:Y:S01]  /*6720*/  FSEL R78, R78, RZ, !P1 ;  /* 0x000000ff4e4e7208 */ /* 0x000fe20004800000 */
[----:B------:R-:W-:Y:S01]  /*6730*/  IMAD.WIDE.U32 R76, R76, 0x1000000, RZ ;  /* 0x010000004c4c7825 */ /* 0x000fe200078e00ff */
[----:B------:R-:W-:Y:S02]  /*6740*/  LOP3.LUT R79, R79, R73, R72, 0xfe, !PT ;  /* 0x000000494f4f7212 */ /* 0x000fe400078efe48 */
[----:B------:R-:W-:Y:S01]  /*6750*/  SEL R72, RZ, 0x1, P5 ;  /* 0x00000001ff487807 */ /* 0x000fe20002800000 */
[----:B------:R-:W-:Y:S01]  /*6760*/  FMUL.FTZ R169, R78, R169 ;  /* 0x000000a94ea97220 */ /* 0x000fe20000410000 */
[----:B------:R-:W-:Y:S01]  /*6770*/  ISETP.NE.AND P6, PT, R142, RZ, PT ;  /* 0x000000ff8e00720c */ /* 0x000fe20003fc5270 */
[----:B------:R-:W-:Y:S01]  /*6780*/  @P0 HADD2.F32 R142, -RZ, R71.H1_H1 ;  /* 0x30000047ff8e0230 */ /* 0x000fe20000004100 */
[----:B------:R-:W-:Y:S01]  /*6790*/  IADD3 R167, R84, 0x200, RZ ;  /* 0x0000020054a77810 */ /* 0x000fe20007ffe0ff */
[----:B------:R-:W-:Y:S01]  /*67a0*/  IMAD.WIDE.U32 R72, R72, 0x100, RZ ;  /* 0x0000010048487825 */ /* 0x000fe200078e00ff */
[----:B------:R-:W-:-:S03]  /*67b0*/  SEL R147, RZ, 0x1, P6 ;  /* 0x00000001ff937807 */ /* 0x000fc60003000000 */
[----:B------:R-:W-:Y:S01]  /*67c0*/  @P0 FADD.FTZ R169, R142, R169 ;  /* 0x000000a98ea90221 */ /* 0x000fe20000010000 */
[C---:B------:R-:W-:Y:S01]  /*67d0*/  IMAD.WIDE.U32 R174, R151.reuse, 0x10, R134 ;  /* 0x0000001097ae7825 */ /* 0x040fe200078e0086 */
[----:B------:R-:W-:Y:S02]  /*67e0*/  LOP3.LUT R146, R72, R76, R74, 0xfe, !PT ;  /* 0x0000004c48927212 */ /* 0x000fe400078efe4a */
[----:B------:R-:W-:Y:S01]  /*67f0*/  SEL R76, RZ, 0x1, P3 ;  /* 0x00000001ff4c7807 */ /* 0x000fe20001800000 */
[----:B------:R-:W-:Y:S01]  /*6800*/  IMAD.WIDE.U32 R172, R151, 0x8, R82 ;  /* 0x0000000897ac7825 */ /* 0x000fe200078e0052 */
[----:B------:R-:W-:Y:S02]  /*6810*/  LOP3.LUT R146, R146, R147, RZ, 0xfc, !PT ;  /* 0x0000009392927212 */ /* 0x000fe400078efcff */
[----:B------:R-:W-:Y:S01]  /*6820*/  LOP3.LUT R147, R77, R79, R76, 0xfe, !PT ;  /* 0x0000004f4d937212 */ /* 0x000fe200078efe4c */
[----:B0-----:R-:W-:Y:S01]  /*6830*/  @P0 IMAD.WIDE.U32 R170, R167, 0x10, R170 ;  /* 0x00000010a7aa0825 */ /* 0x001fe200078e00aa */
[----:B------:R-:W-:-:S02]  /*6840*/  F2FP.F16.F32.PACK_AB R78, R165, R159 ;  /* 0x0000009fa54e723e */ /* 0x000fc400000000ff */
[----:B------:R-:W-:Y:S02]  /*6850*/  F2FP.F16.F32.PACK_AB R77, R161, R155 ;  /* 0x0000009ba14d723e */ /* 0x000fe400000000ff */
[----:B------:R-:W-:Y:S02]  /*6860*/  F2FP.F16.F32.PACK_AB R76, R157, R153 ;  /* 0x000000999d4c723e */ /* 0x000fe400000000ff */
[----:B------:R-:W-:Y:S02]  /*6870*/  F2FP.F16.F32.PACK_AB R79, R169, R163 ;  /* 0x000000a3a94f723e */ /* 0x000fe400000000ff */
        /* <DEDUP_REMOVED lines=18> */
.L_x_5575:
[----:B------:R-:W-:-:S07]  /*69a0*/  MOV R142, R150 ;  /* 0x00000096008e7202 */ /* 0x000fce0000000f00 */
.L_x_5576:
[----:B------:R-:W-:Y:S05]  /*69b0*/  BSYNC B0 ;  /* 0x0000000000007941 */ /* 0x000fea0003800000 */
.L_x_5574:
        /* <DEDUP_REMOVED lines=11> */
[----:B------:R-:W-:Y:S01]  /*6a70*/  @!P1 IMAD.MOV.U32 R129, RZ, RZ, RZ ;  /* 0x000000ffff819224 */ /* 0x000fe200078e00ff */
[----:B------:R-:W-:Y:S02]  /*6a80*/  @!P1 IADD3 R76, R131, 0x1, RZ ;  /* 0x00000001834c9810 */ /* 0x000fe40007ffe0ff */
[----:B------:R-:W-:-:S13]  /*6a90*/  ISETP.NE.AND P2, PT, R127, RZ, !P1 ;  /* 0x000000ff7f00720c */ /* 0x000fda0004f45270 */
[----:B------:R-:W-:-:S04]  /*6aa0*/  @P2 IADD3 R76, R131, RZ, RZ ;  /* 0x000000ff834c2210 */ /* 0x000fc80007ffe0ff */
[----:B------:R-:W-:-:S07]  /*6ab0*/  @!P1 MOV R131, R76 ;  /* 0x0000004c00839202 */ /* 0x000fce0000000f00 */
.L_x_5580:
[----:B------:R-:W-:Y:S05]  /*6ac0*/  BSYNC B1 ;  /* 0x0000000000017941 */ /* 0x000fea0003800000 */
.L_x_5579:
        /* <DEDUP_REMOVED lines=44> */
.L_x_5578:
[----:B------:R-:W-:Y:S05]  /*6d90*/  BSYNC B0 ;  /* 0x0000000000007941 */ /* 0x000fea0003800000 */
.L_x_5577:
[----:B------:R-:W-:Y:S01]  /*6da0*/  I2FP.F32.U32 R77, R142 ;  /* 0x0000008e004d7245 */ /* 0x000fe20000201000 */
[----:B-----5:R-:W-:Y:S01]  /*6db0*/  HADD2.F32 R79, -RZ, R72.H0_H0 ;  /* 0x20000048ff4f7230 */ /* 0x020fe20000004100 */
[----:B------:R-:W-:Y:S01]  /*6dc0*/  BSSY B0, `(.L_x_5581) ;  /* 0x0000017000007945 */ /* 0x000fe20003800000 */
[----:B------:R-:W-:Y:S01]  /*6dd0*/  HADD2.F32 R76, -RZ, R56.H0_H0 ;  /* 0x20000038ff4c7230 */ /* 0x000fe20000004100 */
[----:B------:R-:W-:Y:S01]  /*6de0*/  IADD3 R146, R154, 0x1, RZ ;  /* 0x000000019a927810 */ /* 0x000fe20007ffe0ff */
[----:B------:R-:W-:Y:S01]  /*6df0*/  FFMA.FTZ R77, R77, R80, 1.1641532182693481445e-10 ;  /* 0x2f0000004d4d7423 */ /* 0x000fe20000010050 */
[----:B------:R-:W-:Y:S01]  /*6e00*/  FMUL.FTZ R79, R79, R140 ;  /* 0x0000008c4f4f7220 */ /* 0x000fe20000410000 */
[----:B------:R-:W-:-:S03]  /*6e10*/  @P0 HADD2.F32 R78, -RZ, R68.H0_H0 ;  /* 0x20000044ff4e0230 */ /* 0x000fc60000004100 */
        /* <DEDUP_REMOVED lines=16> */
.L_x_5582:
[----:B------:R-:W-:-:S07]  /*6f20*/  MOV R156, R150 ;  /* 0x00000096009c7202 */ /* 0x000fce0000000f00 */
.L_x_5583:
[----:B------:R-:W-:Y:S05]  /*6f30*/  BSYNC B0 ;  /* 0x0000000000007941 */ /* 0x000fea0003800000 */
.L_x_5581:
        /* <DEDUP_REMOVED lines=16> */
.L_x_5587:
[----:B------:R-:W-:Y:S05]  /*7040*/  BSYNC B1 ;  /* 0x0000000000017941 */ /* 0x000fea0003800000 */
.L_x_5586:
        /* <DEDUP_REMOVED lines=44> */
.L_x_5585:
[----:B------:R-:W-:Y:S05]  /*7310*/  BSYNC B0 ;  /* 0x0000000000007941 */ /* 0x000fea0003800000 */
.L_x_5584:
        /* <DEDUP_REMOVED lines=24> */
.L_x_5589:
[----:B------:R-:W-:-:S07]  /*74a0*/  IMAD.MOV.U32 R72, RZ, RZ, R150 ;  /* 0x000000ffff487224 */ /* 0x000fce00078e0096 */
.L_x_5590:
[----:B------:R-:W-:Y:S05]  /*74b0*/  BSYNC B0 ;  /* 0x0000000000007941 */ /* 0x000fea0003800000 */
.L_x_5588:
        /* <DEDUP_REMOVED lines=16> */
.L_x_5594:
[----:B------:R-:W-:Y:S05]  /*75c0*/  BSYNC B1 ;  /* 0x0000000000017941 */ /* 0x000fea0003800000 */
.L_x_5593:
        /* <DEDUP_REMOVED lines=44> */
.L_x_5592:
[----:B------:R-:W-:Y:S05]  /*7890*/  BSYNC B0 ;  /* 0x0000000000007941 */ /* 0x000fea0003800000 */
.L_x_5591:
        /* <DEDUP_REMOVED lines=23> */
.L_x_5596:
[----:B------:R-:W-:-:S07]  /*7a10*/  MOV R72, R150 ;  /* 0x0000009600487202 */ /* 0x000fce0000000f00 */
.L_x_5597:
[----:B------:R-:W-:Y:S05]  /*7a20*/  BSYNC B0 ;  /* 0x0000000000007941 */ /* 0x000fea0003800000 */
.L_x_5595:
        /* <DEDUP_REMOVED lines=16> */
.L_x_5601:
[----:B------:R-:W-:Y:S05]  /*7b30*/  BSYNC B1 ;  /* 0x0000000000017941 */ /* 0x000fea0003800000 */
.L_x_5600:
        /* <DEDUP_REMOVED lines=44> */
.L_x_5599:
[----:B------:R-:W-:Y:S05]  /*7e00*/  BSYNC B0 ;  /* 0x0000000000007941 */ /* 0x000fea0003800000 */
.L_x_5598:
        /* <DEDUP_REMOVED lines=23> */
.L_x_5603:
[----:B------:R-:W-:-:S07]  /*7f80*/  MOV R156, R150 ;  /* 0x00000096009c7202 */ /* 0x000fce0000000f00 */
.L_x_5604:
[----:B------:R-:W-:Y:S05]  /*7f90*/  BSYNC B0 ;  /* 0x0000000000007941 */ /* 0x000fea0003800000 */
.L_x_5602:
        /* <DEDUP_REMOVED lines=16> */
.L_x_5608:
[----:B------:R-:W-:Y:S05]  /*80a0*/  BSYNC B1 ;  /* 0x0000000000017941 */ /* 0x000fea0003800000 */
.L_x_5607:
        /* <DEDUP_REMOVED lines=42> */
[----:B------:R-:W-:Y:S02]  /*8350*/  LOP3.LUT R148, R73, R76, R49, 0x96, !PT ;  /* 0x0000004c49947212 */ /* 0x000fe400078e9631 */
[----:B------:R-:W-:-:S07]  /*8360*/  MOV R152, R72 ;  /* 0x0000004800987202 */ /* 0x000fce0000000f00 */
.L_x_5606:
[----:B------:R-:W-:Y:S05]  /*8370*/  BSYNC B0 ;  /* 0x0000000000007941 */ /* 0x000fea0003800000 */
.L_x_5605:
        /* <DEDUP_REMOVED lines=23> */
.L_x_5610:
[----:B------:R-:W-:-:S07]  /*84f0*/  MOV R156, R150 ;  /* 0x00000096009c7202 */ /* 0x000fce0000000f00 */
.L_x_5611:
[----:B------:R-:W-:Y:S05]  /*8500*/  BSYNC B0 ;  /* 0x0000000000007941 */ /* 0x000fea0003800000 */
.L_x_5609:
        /* <DEDUP_REMOVED lines=16> */
.L_x_5615:
[----:B------:R-:W-:Y:S05]  /*8610*/  BSYNC B1 ;  /* 0x0000000000017941 */ /* 0x000fea0003800000 */
.L_x_5614:
        /* <DEDUP_REMOVED lines=41> */
[----:B------:R-:W-:Y:S02]  /*88b0*/  MOV R150, R78 ;  /* 0x0000004e00967202 */ /* 0x000fe40000000f00 */
[----:B------:R-:W-:Y:S02]  /*88c0*/  LOP3.LUT R148, R73, R76, R49, 0x96, !PT ;  /* 0x0000004c49947212 */ /* 0x000fe400078e9631 */
[----:B------:R-:W-:-:S07]  /*88d0*/  MOV R152, R72 ;  /* 0x0000004800987202 */ /* 0x000fce0000000f00 */
.L_x_5613:
[----:B------:R-:W-:Y:S05]  /*88e0*/  BSYNC B0 ;  /* 0x0000000000007941 */ /* 0x000fea0003800000 */
.L_x_5612:
[----:B------:R-:W-:Y:S01]  /*88f0*/  I2FP.F32.U32 R73, R156 ;  /* 0x0000009c00497245 */ /* 0x000fe20000201000 */
[----:B------:R-:W-:Y:S01]  /*8900*/  HADD2.F32 R77, -RZ, R74.H1_H1 ;  /* 0x3000004aff4d7230 */ /* 0x000fe20000004100 */
[----:B------:R-:W-:Y:S01]  /*8910*/  ISETP.NE.AND P5, PT, R79, 0x1, PT ;  /* 0x000000014f00780c */ /* 0x000fe20003fa5270 */
[----:B------:R-:W-:Y:S01]  /*8920*/  HADD2.F32 R72, -RZ, R58.H1_H1 ;  /* 0x3000003aff487230 */ /* 0x000fe20000004100 */
[----:B------:R-:W-:Y:S01]  /*8930*/  BSSY B0, `(.L_x_5616) ;  /* 0x0000014000007945 */ /* 0x000fe20003800000 */
[----:B------:R-:W-:Y:S01]  /*8940*/  FFMA.FTZ R73, R73, R80, 1.1641532182693481445e-10 ;  /* 0x2f00000049497423 */ /* 0x000fe20000010050 */
[----:B------:R-:W-:Y:S01]  /*8950*/  FMUL.FTZ R77, R77, R140 ;  /* 0x0000008c4d4d7220 */ /* 0x000fe20000410000 */
[----:B------:R-:W-:Y:S02]  /*8960*/  @P0 HADD2.F32 R74, -RZ, R70.H1_H1 ;  /* 0x30000046ff4a0230 */ /* 0x000fe40000004100 */
        /* <DEDUP_REMOVED lines=15> */
.L_x_5617:
[----:B------:R-:W-:-:S07]  /*8a60*/  IMAD.MOV.U32 R74, RZ, RZ, R150 ;  /* 0x000000ffff4a7224 */ /* 0x000fce00078e0096 */
.L_x_5618:
[----:B------:R-:W-:Y:S05]  /*8a70*/  BSYNC B0 ;  /* 0x0000000000007941 */ /* 0x000fea0003800000 */
.L_x_5616:
        /* <DEDUP_REMOVED lines=16> */
.L_x_5622:
[----:B------:R-:W-:Y:S05]  /*8b80*/  BSYNC B1 ;  /* 0x0000000000017941 */ /* 0x000fea0003800000 */
.L_x_5621:
        /* <DEDUP_REMOVED lines=44> */
.L_x_5620:
[----:B------:R-:W-:Y:S05]  /*8e50*/  BSYNC B0 ;  /* 0x0000000000007941 */ /* 0x000fea0003800000 */
.L_x_5619:
        /* <DEDUP_REMOVED lines=23> */
.L_x_5624:
[----:B------:R-:W-:-:S07]  /*8fd0*/  MOV R74, R150 ;  /* 0x00000096004a7202 */ /* 0x000fce0000000f00 */
.L_x_5625:
[----:B------:R-:W-:Y:S05]  /*8fe0*/  BSYNC B0 ;  /* 0x0000000000007941 */ /* 0x000fea0003800000 */
.L_x_5623:
        /* <DEDUP_REMOVED lines=18> */
.L_x_5629:
[----:B------:R-:W-:Y:S05]  /*9110*/  BSYNC B1 ;  /* 0x0000000000017941 */ /* 0x000fea0003800000 */
.L_x_5628:
        /* <DEDUP_REMOVED lines=44> */
.L_x_5627:
[----:B------:R-:W-:Y:S05]  /*93e0*/  BSYNC B0 ;  /* 0x0000000000007941 */ /* 0x000fea0003800000 */
.L_x_5626:
[----:B------:R-:W-:Y:S01]  /*93f0*/  I2FP.F32.U32 R73, R74 ;  /* 0x0000004a00497245 */ /* 0x000fe20000201000 */
[----:B------:R-:W-:Y:S01]  /*9400*/  HADD2.F32 R75, -RZ, R75.H1_H1 ;  /* 0x3000004bff4b7230 */ /* 0x000fe20000004100 */
[----:B------:R-:W-:Y:S01]  /*9410*/  SEL R186, RZ, 0x1, P1 ;  /* 0x00000001ffba7807 */ /* 0x000fe20000800000 */
[----:B------:R-:W-:Y:S01]  /*9420*/  HADD2.F32 R185, -RZ, R59.H1_H1 ;  /* 0x3000003bffb97230 */ /* 0x000fe20000004100 */
[----:B------:R-:W-:Y:S01]  /*9430*/  ISETP.NE.AND P6, PT, R142, RZ, PT ;  /* 0x000000ff8e00720c */ /* 0x000fe20003fc5270 */
[----:B------:R-:W-:Y:S01]  /*9440*/  FFMA.FTZ R73, R73, R80, 1.1641532182693481445e-10 ;  /* 0x2f00000049497423 */ /* 0x000fe20000010050 */
[----:B------:R-:W-:Y:S01]  /*9450*/  SEL R77, RZ, 0x10000, P5 ;  /* 0x00010000ff4d7807 */ /* 0x000fe20002800000 */
[----:B------:R-:W-:Y:S01]  /*9460*/  FMUL.FTZ R75, R75, R140 ;  /* 0x0000008c4b4b7220 */ /* 0x000fe20000410000 */
[----:B------:R-:W-:Y:S01]  /*9470*/  SEL R142, RZ, 0x100, P4 ;  /* 0x00000100ff8e7807 */ /* 0x000fe20002000000 */
[----:B------:R-:W-:Y:S01]  /*9480*/  IMAD.WIDE.U32 R186, R186, 0x10000, RZ ;  /* 0x00010000baba7825 */ /* 0x000fe200078e00ff */
[----:B------:R-:W-:-:S03]  /*9490*/  FSETP.GTU.FTZ.AND P1, PT, R73, R136, PT ;  /* 0x000000884900720b */ /* 0x000fc60003f3c000 */
[----:B------:R-:W-:Y:S01]  /*94a0*/  FMUL.FTZ R78, R75, R138 ;  /* 0x0000008a4b4e7220 */ /* 0x000fe20000410000 */
[----:B------:R-:W-:Y:S01]  /*94b0*/  ISETP.NE.AND P5, PT, R154, RZ, PT ;  /* 0x000000ff9a00720c */ /* 0x000fe20003fa5270 */
[----:B------:R-:W-:Y:S01]  /*94c0*/  @P0 HADD2.F32 R146, -RZ, R71.H1_H1 ;  /* 0x30000047ff920230 */ /* 0x000fe20000004100 */
[----:B------:R-:W-:Y:S01]  /*94d0*/  SEL R72, RZ, 0x1000000, P1 ;  /* 0x01000000ff487807 */ /* 0x000fe20000800000 */
[----:B------:R-:W-:Y:S01]  /*94e0*/  IMAD.WIDE.U32 R190, R167, 0x10, R134 ;  /* 0x00000010a7be7825 */ /* 0x000fe200078e0086 */
[----:B------:R-:W-:Y:S02]  /*94f0*/  SEL R76, RZ, 0x1, P2 ;  /* 0x00000001ff4c7807 */ /* 0x000fe40001000000 */
[----:B------:R-:W-:Y:S02]  /*9500*/  LOP3.LUT R142, R142, R72, R77, 0xfe, !PT ;  /* 0x000000488e8e7212 */ /* 0x000fe400078efe4d */
[----:B------:R-:W0:Y:S01]  /*9510*/  @P0 LDC.64 R72, c[0x0][0x230] ;  /* 0x00008c00ff480b82 */ /* 0x000e220000000a00 */
[----:B------:R-:W-:Y:S01]  /*9520*/  SEL R74, RZ, 0x1, P5 ;  /* 0x00000001ff4a7807 */ /* 0x000fe20002800000 */
[----:B------:R-:W-:Y:S01]  /*9530*/  IMAD.WIDE.U32 R76, R76, 0x1000000, RZ ;  /* 0x010000004c4c7825 */ /* 0x000fe200078e00ff */
[----:B------:R-:W-:-:S02]  /*9540*/  FSEL R78, R78, RZ, !P1 ;  /* 0x000000ff4e4e7208 */ /* 0x000fc40004800000 */
[----:B------:R-:W-:Y:S01]  /*9550*/  SEL R189, RZ, 0x1, P3 ;  /* 0x00000001ffbd7807 */ /* 0x000fe20001800000 */
[----:B------:R-:W-:Y:S01]  /*9560*/  IMAD.WIDE.U32 R74, R74, 0x100, RZ ;  /* 0x000001004a4a7825 */ /* 0x000fe200078e00ff */
[----:B------:R-:W-:-:S03]  /*9570*/  SEL R79, RZ, 0x1, P6 ;  /* 0x00000001ff4f7807 */ /* 0x000fc60003000000 */
[----:B------:R-:W-:Y:S01]  /*9580*/  FMUL.FTZ R185, R78, R185 ;  /* 0x000000b94eb97220 */ /* 0x000fe20000410000 */
[----:B------:R-:W-:Y:S02]  /*9590*/  IADD3 R147, R84, 0x300, RZ ;  /* 0x0000030054937810 */ /* 0x000fe40007ffe0ff */
[----:B------:R-:W-:Y:S01]  /*95a0*/  LOP3.LUT R186, R74, R76, R186, 0xfe, !PT ;  /* 0x0000004c4aba7212 */ /* 0x000fe200078efeba */
[----:B------:R-:W-:Y:S01]  /*95b0*/  @P0 FADD.FTZ R185, R146, R185 ;  /* 0x000000b992b90221 */ /* 0x000fe20000010000 */
[----:B------:R-:W-:Y:S02]  /*95c0*/  LOP3.LUT R189, R77, R142, R189, 0xfe, !PT ;  /* 0x0000008e4dbd7212 */ /* 0x000fe400078efebd */
[----:B------:R-:W-:Y:S02]  /*95d0*/  LOP3.LUT R186, R186, R79, RZ, 0xfc, !PT ;  /* 0x0000004fbaba7212 */ /* 0x000fe400078efcff */
[----:B------:R-:W-:Y:S02]  /*95e0*/  F2FP.F16.F32.PACK_AB R78, R181, R177 ;  /* 0x000000b1b54e723e */ /* 0x000fe400000000ff */
[----:B------:R-:W-:-:S02]  /*95f0*/  F2FP.F16.F32.PACK_AB R77, R179, R173 ;  /* 0x000000adb34d723e */ /* 0x000fc400000000ff */
[----:B------:R-:W-:Y:S02]  /*9600*/  F2FP.F16.F32.PACK_AB R76, R175, R171 ;  /* 0x000000abaf4c723e */ /* 0x000fe400000000ff */
[----:B------:R-:W-:Y:S01]  /*9610*/  F2FP.F16.F32.PACK_AB R79, R185, R183 ;  /* 0x000000b7b94f723e */ /* 0x000fe200000000ff */
[----:B0-----:R-:W-:Y:S01]  /*9620*/  @P0 IMAD.WIDE.U32 R192, R147, 0x10, R72 ;  /* 0x0000001093c00825 */ /* 0x001fe200078e0048 */
[----:B------:R-:W-:-:S03]  /*9630*/  LOP3.LUT R187, R75, R189, R187, 0xfe, !PT ;  /* 0x000000bd4bbb7212 */ /* 0x000fc600078efebb */
[----:B------:R-:W-:Y:S01]  /*9640*/  IMAD.WIDE.U32 R188, R167, 0x8, R82 ;  /* 0x00000008a7bc7825 */ /* 0x000fe200078e0052 */
[----:B------:R0:W-:Y:S03]  /*9650*/  STG.E.128 desc[UR4][R190.64], R76 ;  /* 0x0000004cbe007986 */ /* 0x0001e6000c101d04 */
[----:B------:R-:W-:Y:S01]  /*9660*/  IMAD.WIDE.U32 R72, R147, 0x10, R86 ;  /* 0x0000001093487825 */ /* 0x000fe200078e0056 */
        /* <DEDUP_REMOVED lines=15> */
.L_x_5631:
[----:B------:R-:W-:-:S07]  /*9760*/  MOV R142, R150 ;  /* 0x00000096008e7202 */ /* 0x000fce0000000f00 */
.L_x_5632:
[----:B------:R-:W-:Y:S05]  /*9770*/  BSYNC B0 ;  /* 0x0000000000007941 */ /* 0x000fea0003800000 */
.L_x_5630:
        /* <DEDUP_REMOVED lines=16> */
.L_x_5636:
[----:B------:R-:W-:Y:S05]  /*9880*/  BSYNC B1 ;  /* 0x0000000000017941 */ /* 0x000fea0003800000 */
.L_x_5635:
        /* <DEDUP_REMOVED lines=44> */
.L_x_5634:
[----:B------:R-:W-:Y:S05]  /*9b50*/  BSYNC B0 ;  /* 0x0000000000007941 */ /* 0x000fea0003800000 */
.L_x_5633:
[----:B------:R-:W-:Y:S01]  /*9b60*/  I2FP.F32.U32 R77, R142 ;  /* 0x0000008e004d7245 */ /* 0x000fe20000201000 */
[----:B-----5:R-:W-:Y:S01]  /*9b70*/  HADD2.F32 R79, -RZ, R72.H0_H0 ;  /* 0x20000048ff4f7230 */ /* 0x020fe20000004100 */
[----:B------:R-:W-:Y:S01]  /*9b80*/  BSSY B0, `(.L_x_5637) ;  /* 0x0000016000007945 */ /* 0x000fe20003800000 */
[----:B------:R-:W-:Y:S02]  /*9b90*/  @P0 HADD2.F32 R78, -RZ, R68.H0_H0 ;  /* 0x20000044ff4e0230 */ /* 0x000fe40000004100 */
[----:B------:R-:W-:Y:S01]  /*9ba0*/  FFMA.FTZ R77, R77, R80, 1.1641532182693481445e-10 ;  /* 0x2f0000004d4d7423 */ /* 0x000fe20000010050 */
[----:B------:R-:W-:-:S04]  /*9bb0*/  FMUL.FTZ R79, R79, R140 ;  /* 0x0000008c4f4f7220 */ /* 0x000fc80000410000 */
[----:B------:R-:W-:Y:S01]  /*9bc0*/  FMUL.FTZ R79, R79, R138 ;  /* 0x0000008a4f4f7220 */ /* 0x000fe20000410000 */
[----:B------:R-:W-:-:S04]  /*9bd0*/  FSETP.GTU.FTZ.AND P1, PT, R77, R136, PT ;  /* 0x000000884d00720b */ /* 0x000fc80003f3c000 */
[----:B------:R-:W-:Y:S02]  /*9be0*/  P2R R142, PR, RZ, 0x2 ;  /* 0x00000002ff8e7803 */ /* 0x000fe40000000000 */
[----:B------:R-:W-:Y:S02]  /*9bf0*/  FSEL R76, R79, RZ, !P1 ;  /* 0x000000ff4f4c7208 */ /* 0x000fe40004800000 */
[----:B------:R-:W-:-:S03]  /*9c00*/  ISETP.NE.AND P1, PT, R86, 0x1, PT ;  /* 0x000000015600780c */ /* 0x000fc60003f25270 */
[----:B------:R-:W-:Y:S01]  /*9c10*/  FMUL.FTZ R187, R53, R76 ;  /* 0x0000004c35bb7220 */ /* 0x000fe20000410000 */
[----:B------:R-:W-:-:S03]  /*9c20*/  IADD3 R76, R86, 0x1, RZ ;  /* 0x00000001564c7810 */ /* 0x000fc60007ffe0ff */
        /* <DEDUP_REMOVED lines=10> */
.L_x_5638:
[----:B------:R-:W-:-:S07]  /*9cd0*/  MOV R146, R150 ;  /* 0x0000009600927202 */ /* 0x000fce0000000f00 */
.L_x_5639:
[----:B------:R-:W-:Y:S05]  /*9ce0*/  BSYNC B0 ;  /* 0x0000000000007941 */ /* 0x000fea0003800000 */
.L_x_5637:
        /* <DEDUP_REMOVED lines=16> */
.L_x_5643:
[----:B------:R-:W-:Y:S05]  /*9df0*/  BSYNC B1 ;  /* 0x0000000000017941 */ /* 0x000fea0003800000 */
.L_x_5642:
        /* <DEDUP_REMOVED lines=41> */
[----:B------:R-:W-:Y:S01]  /*a090*/  MOV R152, R76 ;  /* 0x0000004c00987202 */ /* 0x000fe20000000f00 */
[----:B------:R-:W-:Y:S01]  /*a0a0*/  IMAD.MOV.U32 R76, RZ, RZ, RZ ;  /* 0x000000ffff4c7224 */ /* 0x000fe200078e00ff */
[----:B------:R-:W-:-:S07]  /*a0b0*/  LOP3.LUT R148, R77, R78, R49, 0x96, !PT ;  /* 0x0000004e4d947212 */ /* 0x000fce00078e9631 */
.L_x_5641:
[----:B------:R-:W-:Y:S05]  /*a0c0*/  BSYNC B0 ;  /* 0x0000000000007941 */ /* 0x000fea0003800000 */
.L_x_5640:
[----:B------:R-:W-:Y:S01]  /*a0d0*/  I2FP.F32.U32 R77, R146 ;  /* 0x00000092004d7245 */ /* 0x000fe20000201000 */
[----:B------:R-:W-:Y:S01]  /*a0e0*/  HADD2.F32 R79, -RZ, R72.H1_H1 ;  /* 0x30000048ff4f7230 */ /* 0x000fe20000004100 */
[----:B------:R-:W-:Y:S01]  /*a0f0*/  BSSY B0, `(.L_x_5644) ;  /* 0x0000016000007945 */ /* 0x000fe20003800000 */
[----:B------:R-:W-:Y:S01]  /*a100*/  @P0 HADD2.F32 R72, -RZ, R68.H1_H1 ;  /* 0x30000044ff480230 */ /* 0x000fe20000004100 */
[----:B------:R-:W-:Y:S01]  /*a110*/  IADD3 R78, R76, 0x1, RZ ;  /* 0x000000014c4e7810 */ /* 0x000fe20007ffe0ff */
[----:B------:R-:W-:Y:S01]  /*a120*/  FFMA.FTZ R77, R77, R80, 1.1641532182693481445e-10 ;  /* 0x2f0000004d4d7423 */ /* 0x000fe20000010050 */
[----:B------:R-:W-:-:S04]  /*a130*/  FMUL.FTZ R79, R79, R140 ;  /* 0x0000008c4f4f7220 */ /* 0x000fc80000410000 */
        /* <DEDUP_REMOVED lines=16> */
.L_x_5645:
[----:B------:R-:W-:-:S07]  /*a240*/  MOV R72, R150 ;  /* 0x0000009600487202 */ /* 0x000fce0000000f00 */
.L_x_5646:
[----:B------:R-:W-:Y:S05]  /*a250*/  BSYNC B0 ;  /* 0x0000000000007941 */ /* 0x000fea0003800000 */
.L_x_5644:
        /* <DEDUP_REMOVED lines=16> */
.L_x_5650:
[----:B------:R-:W-:Y:S05]  /*a360*/  BSYNC B1 ;  /* 0x0000000000017941 */ /* 0x000fea0003800000 */
.L_x_5649:
        /* <DEDUP_REMOVED lines=42> */
[----:B------:R-:W-:Y:S01]  /*a610*/  HFMA2.MMA R78, -RZ, RZ, 0, 0 ;  /* 0x00000000ff4e7435 */ /* 0x000fe200000001ff */
[----:B------:R-:W-:-:S10]  /*a620*/  LOP3.LUT R148, R79, R86, R49, 0x96, !PT ;  /* 0x000000564f947212 */ /* 0x000fd400078e9631 */
.L_x_5648:
[----:B------:R-:W-:Y:S05]  /*a630*/  BSYNC B0 ;  /* 0x0000000000007941 */ /* 0x000fea0003800000 */
.L_x_5647:
        /* <DEDUP_REMOVED lines=9> */
[----:B------:R-:W-:Y:S01]  /*a6d0*/  FSEL R72, R79, RZ, !P1 ;  /* 0x000000ff4f487208 */ /* 0x000fe20004800000 */
[----:B------:R-:W-:-:S04]  /*a6e0*/  VIADD R79, R78, 0x1 ;  /* 0x000000014e4f7836 */ /* 0x000fc80000000000 */
        /* <DEDUP_REMOVED lines=11> */
.L_x_5652:
[----:B------:R-:W-:-:S07]  /*a7a0*/  IMAD.MOV.U32 R72, RZ, RZ, R150 ;  /* 0x000000ffff487224 */ /* 0x000fce00078e0096 */
.L_x_5653:
[----:B------:R-:W-:Y:S05]  /*a7b0*/  BSYNC B0 ;  /* 0x0000000000007941 */ /* 0x000fea0003800000 */
.L_x_5651:
        /* <DEDUP_REMOVED lines=16> */
.L_x_5657:
[----:B------:R-:W-:Y:S05]  /*a8c0*/  BSYNC B1 ;  /* 0x0000000000017941 */ /* 0x000fea0003800000 */
.L_x_5656:
        /* <DEDUP_REMOVED lines=44> */
.L_x_5655:
[----:B------:R-:W-:Y:S05]  /*ab90*/  BSYNC B0 ;  /* 0x0000000000007941 */ /* 0x000fea0003800000 */
.L_x_5654:
        /* <DEDUP_REMOVED lines=22> */
.L_x_5659:
[----:B------:R-:W-:-:S07]  /*ad00*/  MOV R154, R150 ;  /* 0x00000096009a7202 */ /* 0x000fce0000000f00 */
.L_x_5660:
[----:B------:R-:W-:Y:S05]  /*ad10*/  BSYNC B0 ;  /* 0x0000000000007941 */ /* 0x000fea0003800000 */
.L_x_5658:
        /* <DEDUP_REMOVED lines=16> */
.L_x_5664:
[----:B------:R-:W-:Y:S05]  /*ae20*/  BSYNC B1 ;  /* 0x0000000000017941 */ /* 0x000fea0003800000 */
.L_x_5663:
        /* <DEDUP_REMOVED lines=44> */
.L_x_5662:
[----:B------:R-:W-:Y:S05]  /*b0f0*/  BSYNC B0 ;  /* 0x0000000000007941 */ /* 0x000fea0003800000 */
.L_x_5661:
        /* <DEDUP_REMOVED lines=22> */
.L_x_5666:
[----:B------:R-:W-:-:S07]  /*b260*/  MOV R154, R150 ;  /* 0x00000096009a7202 */ /* 0x000fce0000000f00 */
.L_x_5667:
[----:B------:R-:W-:Y:S05]  /*b270*/  BSYNC B0 ;  /* 0x0000000000007941 */ /* 0x000fea0003800000 */
.L_x_5665:
        /* <DEDUP_REMOVED lines=16> */
.L_x_5671:
[----:B------:R-:W-:Y:S05]  /*b380*/  BSYNC B1 ;  /* 0x0000000000017941 */ /* 0x000fea0003800000 */
.L_x_5670:
        /* <DEDUP_REMOVED lines=42> */
[----:B------:R-:W-:Y:S02]  /*b630*/  LOP3.LUT R148, R87, R72, R49, 0x96, !PT ;  /* 0x0000004857947212 */ /* 0x000fe400078e9631 */
[----:B------:R-:W-:-:S07]  /*b640*/  MOV R152, R86 ;  /* 0x0000005600987202 */ /* 0x000fce0000000f00 */
.L_x_5669:
[----:B------:R-:W-:Y:S05]  /*b650*/  BSYNC B0 ;  /* 0x0000000000007941 */ /* 0x000fea0003800000 */
.L_x_5668:
        /* <DEDUP_REMOVED lines=22> */
.L_x_5673:
[----:B------:R-:W-:-:S07]  /*b7c0*/  MOV R74, R150 ;  /* 0x00000096004a7202 */ /* 0x000fce0000000f00 */
.L_x_5674:
[----:B------:R-:W-:Y:S05]  /*b7d0*/  BSYNC B0 ;  /* 0x0000000000007941 */ /* 0x000fea0003800000 */
.L_x_5672:
        /* <DEDUP_REMOVED lines=16> */
.L_x_5678:
[----:B------:R-:W-:Y:S05]  /*b8e0*/  BSYNC B1 ;  /* 0x0000000000017941 */ /* 0x000fea0003800000 */
.L_x_5677:
        /* <DEDUP_REMOVED lines=44> */
.L_x_5676:
[----:B------:R-:W-:Y:S05]  /*bbb0*/  BSYNC B0 ;  /* 0x0000000000007941 */ /* 0x000fea0003800000 */
.L_x_5675:
[----:B------:R-:W-:Y:S01]  /*bbc0*/  I2FP.F32.U32 R73, R74 ;  /* 0x0000004a00497245 */ /* 0x000fe20000201000 */
[----:B------:R-:W-:Y:S01]  /*bbd0*/  HADD2.F32 R77, -RZ, R75.H0_H0 ;  /* 0x2000004bff4d7230 */ /* 0x000fe20000004100 */
[C---:B------:R-:W-:Y:S01]  /*bbe0*/  ISETP.NE.AND P6, PT, R76.reuse, 0x1, PT ;  /* 0x000000014c00780c */ /* 0x040fe20003fc5270 */
        /* <DEDUP_REMOVED lines=19> */
.L_x_5680:
[----:B------:R-:W-:-:S07]  /*bd20*/  IMAD.MOV.U32 R74, RZ, RZ, R150 ;  /* 0x000000ffff4a7224 */ /* 0x000fce00078e0096 */
.L_x_5681:
[----:B------:R-:W-:Y:S05]  /*bd30*/  BSYNC B0 ;  /* 0x0000000000007941 */ /* 0x000fea0003800000 */
.L_x_5679:
        /* <DEDUP_REMOVED lines=18> */
.L_x_5685:
[----:B------:R-:W-:Y:S05]  /*be60*/  BSYNC B1 ;  /* 0x0000000000017941 */ /* 0x000fea0003800000 */
.L_x_5684:
        /* <DEDUP_REMOVED lines=44> */
.L_x_5683:
[----:B------:R-:W-:Y:S05]  /*c130*/  BSYNC B0 ;  /* 0x0000000000007941 */ /* 0x000fea0003800000 */
.L_x_5682:
[----:B------:R-:W-:Y:S01]  /*c140*/  FADD.FTZ R76, RZ, R81 ;  /* 0x00000051ff4c7221 */ /* 0x000fe20000010000 */
[----:B------:R-:W-:Y:S01]  /*c150*/  I2FP.F32.U32 R73, R74 ;  /* 0x0000004a00497245 */ /* 0x000fe20000201000 */
[----:B------:R-:W-:Y:S01]  /*c160*/  HADD2.F32 R75, -RZ, R75.H1_H1 ;  /* 0x3000004bff4b7230 */ /* 0x000fe20000004100 */
[----:B------:R-:W-:Y:S01]  /*c170*/  SEL R86, RZ, 0x10000, P5 ;  /* 0x00010000ff567807 */ /* 0x000fe20002800000 */
[----:B------:R-:W-:Y:S01]  /*c180*/  FADD.FTZ R76, R76, R137 ;  /* 0x000000894c4c7221 */ /* 0x000fe20000010000 */
[----:B------:R-:W-:Y:S01]  /*c190*/  SEL R78, RZ, 0x1, P1 ;  /* 0x00000001ff4e7807 */ /* 0x000fe20000800000 */
[----:B------:R-:W-:Y:S01]  /*c1a0*/  FFMA.FTZ R73, R73, R80, 1.1641532182693481445e-10 ;  /* 0x2f00000049497423 */ /* 0x000fe20000010050 */
[----:B------:R-:W-:Y:S01]  /*c1b0*/  ISETP.NE.AND P5, PT, R146, RZ, PT ;  /* 0x000000ff9200720c */ /* 0x000fe20003fa5270 */
[----:B------:R-:W-:Y:S01]  /*c1c0*/  FADD.FTZ R76, R76, R85 ;  /* 0x000000554c4c7221 */ /* 0x000fe20000010000 */
[----:B------:R-:W-:Y:S01]  /*c1d0*/  FMUL.FTZ R75, R75, R140 ;  /* 0x0000008c4b4b7220 */ /* 0x000fe20000410000 */
[----:B------:R-:W-:Y:S01]  /*c1e0*/  SEL R203, RZ, 0x100, P4 ;  /* 0x00000100ffcb7807 */ /* 0x000fe20002000000 */
[----:B------:R-:W-:-:S04]  /*c1f0*/  IMAD.WIDE.U32 R78, R78, 0x10000, RZ ;  /* 0x000100004e4e7825 */ /* 0x000fc800078e00ff */
[----:B------:R-:W-:Y:S01]  /*c200*/  FADD.FTZ R76, R76, R141 ;  /* 0x0000008d4c4c7221 */ /* 0x000fe20000010000 */
[----:B------:R-:W-:Y:S01]  /*c210*/  FSETP.GTU.FTZ.AND P1, PT, R73, R136, PT ;  /* 0x000000884900720b */ /* 0x000fe20003f3c000 */
[----:B------:R-:W-:Y:S01]  /*c220*/  FMUL.FTZ R75, R75, R138 ;  /* 0x0000008a4b4b7220 */ /* 0x000fe20000410000 */
[----:B------:R-:W-:Y:S01]  /*c230*/  SEL R72, RZ, 0x1, P2 ;  /* 0x00000001ff487807 */ /* 0x000fe20001000000 */
[----:B------:R-:W-:Y:S01]  /*c240*/  FADD.FTZ R76, R76, R139 ;  /* 0x0000008b4c4c7221 */ /* 0x000fe20000010000 */
[----:B------:R-:W-:Y:S01]  /*c250*/  SEL R73, RZ, 0x1000000, P1 ;  /* 0x01000000ff497807 */ /* 0x000fe20000800000 */
[----:B------:R-:W0:Y:S01]  /*c260*/  S2R R80, SR_TID.X ;  /* 0x0000000000507919 */ /* 0x000e220000002100 */
[----:B------:R-:W-:Y:S01]  /*c270*/  ISETP.NE.AND P6, PT, R142, RZ, PT ;  /* 0x000000ff8e00720c */ /* 0x000fe20003fc5270 */
[----:B------:R-:W-:Y:S01]  /*c280*/  FADD.FTZ R76, R76, R145 ;  /* 0x000000914c4c7221 */ /* 0x000fe20000010000 */
[----:B------:R-:W-:Y:S01]  /*c290*/  LOP3.LUT R203, R203, R73, R86, 0xfe, !PT ;  /* 0x00000049cbcb7212 */ /* 0x000fe200078efe56 */
[----:B------:R-:W-:Y:S01]  /*c2a0*/  IMAD.WIDE.U32 R72, R72, 0x1000000, RZ ;  /* 0x0100000048487825 */ /* 0x000fe200078e00ff */
[----:B------:R-:W-:-:S03]  /*c2b0*/  FSEL R75, R75, RZ, !P1 ;  /* 0x000000ff4b4b7208 */ /* 0x000fc60004800000 */
[----:B------:R-:W-:Y:S01]  /*c2c0*/  FADD.FTZ R76, R76, R143 ;  /* 0x0000008f4c4c7221 */ /* 0x000fe20000010000 */
[----:B------:R-:W-:Y:S01]  /*c2d0*/  SEL R201, RZ, 0x1, P6 ;  /* 0x00000001ffc97807 */ /* 0x000fe20003000000 */
[----:B------:R-:W-:Y:S01]  /*c2e0*/  @P0 HADD2.F32 R86, -RZ, R71.H1_H1 ;  /* 0x30000047ff560230 */ /* 0x000fe20000004100 */
[----:B------:R-:W-:Y:S01]  /*c2f0*/  UMOV UR14, 0xffffffff ;  /* 0xffffffff000e7882 */ /* 0x000fe20000000000 */
[----:B------:R-:W-:Y:S01]  /*c300*/  FADD.FTZ R76, R76, R149 ;  /* 0x000000954c4c7221 */ /* 0x000fe20000010000 */
[----:B------:R-:W-:Y:S01]  /*c310*/  FMUL.FTZ R87, R92, R75 ;  /* 0x0000004b5c577220 */ /* 0x000fe20000410000 */
[----:B------:R-:W-:-:S04]  /*c320*/  IMAD.WIDE.U32 R134, R147, 0x10, R134 ;  /* 0x0000001093867825 */ /* 0x000fc800078e0086 */
[----:B------:R-:W-:Y:S01]  /*c330*/  FADD.FTZ R76, R76, R153 ;  /* 0x000000994c4c7221 */ /* 0x000fe20000010000 */
[----:B------:R-:W-:Y:S01]  /*c340*/  @P0 FADD.FTZ R87, R86, R87 ;  /* 0x0000005756570221 */ /* 0x000fe20000010000 */
[----:B------:R-:W-:Y:S01]  /*c350*/  IMAD.WIDE.U32 R82, R147, 0x8, R82 ;  /* 0x0000000893527825 */ /* 0x000fe200078e0052 */
[----:B------:R-:W-:-:S03]  /*c360*/  LOP3.LUT P0, RZ, R133, 0xff, RZ, 0xc0, !PT ;  /* 0x000000ff85ff7812 */ /* 0x000fc6000780c0ff */
[----:B------:R-:W-:Y:S01]  /*c370*/  FADD.FTZ R76, R76, R157 ;  /* 0x0000009d4c4c7221 */ /* 0x000fe20000010000 */
[----:B------:R-:W-:-:S03]  /*c380*/  F2FP.F16.F32.PACK_AB R75, R87, R199 ;  /* 0x000000c7574b723e */ /* 0x000fc600000000ff */
        /* <DEDUP_REMOVED lines=8> */
[----:B------:R-:W-:-:S04]  /*c410*/  FADD.FTZ R76, R76, R175 ;  /* 0x000000af4c4c7221 */ /* 0x000fc80000010000 */
[----:B------:R-:W-:Y:S01]  /*c420*/  FADD.FTZ R74, R76, R173 ;  /* 0x000000ad4c4a7221 */ /* 0x000fe20000010000 */
[----:B------:R-:W-:-:S03]  /*c430*/  SEL R76, RZ, 0x1, P5 ;  /* 0x00000001ff4c7807 */ /* 0x000fc60002800000 */
[----:B------:R-:W-:Y:S02]  /*c440*/  FADD.FTZ R74, R74, R179 ;  /* 0x000000b34a4a7221 */ /* 0x000fe40000010000 */
[----:B------:R-:W-:-:S04]  /*c450*/  IMAD.WIDE.U32 R76, R76, 0x100, RZ ;  /* 0x000001004c4c7825 */ /* 0x000fc800078e00ff */
[----:B------:R-:W-:Y:S01]  /*c460*/  FADD.FTZ R74, R74, R177 ;  /* 0x000000b14a4a7221 */ /* 0x000fe20000010000 */
[----:B------:R-:W-:-:S03]  /*c470*/  LOP3.LUT R76, R76, R72, R78, 0xfe, !PT ;  /* 0x000000484c4c7212 */ /* 0x000fc600078efe4e */
[----:B------:R-:W-:Y:S01]  /*c480*/  FADD.FTZ R74, R74, R181 ;  /* 0x000000b54a4a7221 */ /* 0x000fe20000010000 */
[----:B------:R-:W-:Y:S02]  /*c490*/  SEL R72, RZ, 0x1, P3 ;  /* 0x00000001ff487807 */ /* 0x000fe40001800000 */
[----:B------:R-:W-:Y:S01]  /*c4a0*/  LOP3.LUT R76, R76, R201, RZ, 0xfc, !PT ;  /* 0x000000c94c4c7212 */ /* 0x000fe200078efcff */
[----:B------:R-:W-:Y:S01]  /*c4b0*/  FADD.FTZ R74, R74, R183 ;  /* 0x000000b74a4a7221 */ /* 0x000fe20000010000 */
[----:B------:R-:W-:Y:S02]  /*c4c0*/  LOP3.LUT R201, R73, R203, R72, 0xfe, !PT ;  /* 0x000000cb49c97212 */ /* 0x000fe400078efe48 */
[----:B------:R-:W-:Y:S01]  /*c4d0*/  F2FP.F16.F32.PACK_AB R73, R193, R189 ;  /* 0x000000bdc149723e */ /* 0x000fe200000000ff */
[----:B------:R-:W-:Y:S01]  /*c4e0*/  FADD.FTZ R72, R74, R185 ;  /* 0x000000b94a487221 */ /* 0x000fe20000010000 */
[----:B------:R-:W-:Y:S02]  /*c4f0*/  F2FP.F16.F32.PACK_AB R74, R197, R195 ;  /* 0x000000c3c54a723e */ /* 0x000fe400000000ff */
[----:B------:R-:W-:Y:S01]  /*c500*/  LOP3.LUT R77, R77, R201, R79, 0xfe, !PT ;  /* 0x000000c94d4d7212 */ /* 0x000fe200078efe4f */
[----:B------:R-:W-:Y:S01]  /*c510*/  FADD.FTZ R78, R72, R187 ;  /* 0x000000bb484e7221 */ /* 0x000fe20000010000 */
[----:B------:R-:W-:-:S02]  /*c520*/  F2FP.F16.F32.PACK_AB R72, R191, R187 ;  /* 0x000000bbbf48723e */ /* 0x000fc400000000ff */
[----:B------:R-:W-:Y:S01]  /*c530*/  SHF.R.U32.HI R79, RZ, 0x5, R80 ;  /* 0x00000005ff4f7819 */ /* 0x000fe20000011650 */
[----:B------:R-:W-:Y:S02]  /*c540*/  FADD.FTZ R78, R78, R191 ;  /* 0x000000bf4e4e7221 */ /* 0x000fe40000010000 */
[----:B------:R0:W-:Y:S02]  /*c550*/  STG.E.128 desc[UR4][R134.64], R72 ;  /* 0x0000004886007986 */ /* 0x0001e4000c101d04 */
[----:B------:R-:W-:Y:S02]  /*c560*/  FADD.FTZ R78, R78, R189 ;  /* 0x000000bd4e4e7221 */ /* 0x000fe40000010000 */
[----:B------:R0:W-:Y:S02]  /*c570*/  STG.E.64 desc[UR4][R82.64], R76 ;  /* 0x0000004c52007986 */ /* 0x0001e4000c101b04 */
[----:B------:R-:W-:-:S04]  /*c580*/  FADD.FTZ R78, R78, R193 ;  /* 0x000000c14e4e7221 */ /* 0x000fc80000010000 */
[----:B------:R-:W-:-:S04]  /*c590*/  FADD.FTZ R78, R78, R195 ;  /* 0x000000c34e4e7221 */ /* 0x000fc80000010000 */
        /* <DEDUP_REMOVED lines=90> */
.L_x_5698:
        /* <DEDUP_REMOVED lines=8> */
[----:B--2---:R-:W-:Y:S01]  /*cbc0*/  @!P1 LEA R74, R74, R73, 0x18 ;  /* 0x000000494a4a9211 */ /* 0x004fe200078ec0ff */
[C---:B------:R-:W-:Y:S01]  /*cbd0*/  @!P1 IMAD.IADD R73, R78.reuse, 0x1, R79 ;  /* 0x000000014e499824 */ /* 0x040fe200078e024f */
[----:B------:R-:W-:-:S04]  /*cbe0*/  @!P2 IADD3 R78, R78, R75, RZ ;  /* 0x0000004b4e4ea210 */ /* 0x000fc80007ffe0ff */
[----:B------:R-:W-:Y:S01]  /*cbf0*/  @!P1 LEA R76, R73, R74, 0x3 ;  /* 0x0000004a494c9211 */ /* 0x000fe200078e18ff */
[----:B-1----:R-:W-:Y:S01]  /*cc00*/  FADD.FTZ R73, R77, R82 ;  /* 0x000000524d497221 */ /* 0x002fe20000010000 */
[----:B------:R-:W-:Y:S01]  /*cc10*/  @!P2 MOV R74, 0x400 ;  /* 0x00000400004aa802 */ /* 0x000fe20000000f00 */
[----:B0-----:R-:W-:Y:S01]  /*cc20*/  IMAD.MOV.U32 R77, RZ, RZ, RZ ;  /* 0x000000ffff4d7224 */ /* 0x001fe200078e00ff */
[----:B------:R-:W-:Y:S02]  /*cc30*/  @!P2 MOV R77, 0x400 ;  /* 0x00000400004da802 */ /* 0x000fe40000000f00 */
[----:B------:R-:W-:Y:S01]  /*cc40*/  @!P1 STS.64 [R76], R72 ;  /* 0x000000484c009388 */ /* 0x000fe20000000a00 */
[----:B------:R-:W-:Y:S01]  /*cc50*/  BAR.SYNC.DEFER_BLOCKING 0x0 ;  /* 0x0000000000007b1d */ /* 0x000fe20000010000 */
[----:B------:R-:W-:Y:S02]  /*cc60*/  LOP3.LUT P1, RZ, R79, 0x1f, R80, 0xf8, !PT ;  /* 0x0000001f4fff7812 */ /* 0x000fe4000782f850 */
[----:B---3--:R-:W-:-:S02]  /*cc70*/  @!P2 LEA R83, R83, R74, 0x18 ;  /* 0x0000004a5353a211 */ /* 0x008fc400078ec0ff */
[----:B------:R-:W-:Y:S02]  /*cc80*/  CS2R R74, SRZ ;  /* 0x00000000004a7805 */ /* 0x000fe4000001ff00 */
[----:B------:R-:W-:Y:S01]  /*cc90*/  @!P2 LEA R78, R78, R83, 0x3 ;  /* 0x000000534e4ea211 */ /* 0x000fe200078e18ff */
[----:B------:R-:W0:Y:S04]  /*cca0*/  SHFL.DOWN PT, R82, R77, 0x4, 0x1f ;  /* 0x08801f004d527f89 */ /* 0x000e2800000e0000 */
[----:B------:R1:W-:Y:S02]  /*ccb0*/  @!P2 LDS.64 R74, [R78] ;  /* 0x000000004e4aa984 */ /* 0x0003e40000000a00 */
[-C--:B-1----:R-:W-:Y:S02]  /*ccc0*/  I2FP.F32.S32 R78, R77.reuse ;  /* 0x0000004d004e7245 */ /* 0x082fe40000201400 */
[----:B0-----:R-:W-:-:S02]  /*ccd0*/  IADD3 R73, R82, R77, RZ ;  /* 0x0000004d52497210 */ /* 0x001fc40007ffe0ff */
[----:B------:R-:W-:Y:S02]  /*cce0*/  I2FP.F32.S32 R82, R82 ;  /* 0x0000005200527245 */ /* 0x000fe40000201400 */
[----:B------:R-:W-:Y:S01]  /*ccf0*/  I2FP.F32.S32 R76, R73 ;  /* 0x00000049004c7245 */ /* 0x000fe20000201400 */
[----:B------:R-:W0:Y:S03]  /*cd00*/  SHFL.DOWN PT, R134, R73, 0x2, 0x1f ;  /* 0x08401f0049867f89 */ /* 0x000e2600000e0000 */
[----:B------:R-:W1:Y:S01]  /*cd10*/  MUFU.RCP R86, R76 ;  /* 0x0000004c00567308 */ /* 0x000e620000001000 */
[-C--:B0-----:R-:W-:Y:S01]  /*cd20*/  IADD3 R73, R73, R134.reuse, RZ ;  /* 0x0000008649497210 */ /* 0x081fe20007ffe0ff */
[----:B------:R-:W0:Y:S01]  /*cd30*/  SHFL.DOWN PT, R83, R74, 0x4, 0x1f ;  /* 0x08801f004a537f89 */ /* 0x000e2200000e0000 */
[----:B------:R-:W-:Y:S02]  /*cd40*/  I2FP.F32.S32 R134, R134 ;  /* 0x0000008600867245 */ /* 0x000fe40000201400 */
        /* <DEDUP_REMOVED lines=19> */
[----:B--2---:R-:W-:Y:S01]  /*ce80*/  IMAD.IADD R73, R73, 0x1, R82 ;  /* 0x0000000149497824 */ /* 0x004fe200078e0252 */
[----:B------:R-:W-:Y:S01]  /*ce90*/  I2FP.F32.S32 R82, R82 ;  /* 0x0000005200527245 */ /* 0x000fe20000201400 */
[----:B0-----:R-:W-:Y:S01]  /*cea0*/  FMUL.FTZ R74, R78, R133 ;  /* 0x000000854e4a7220 */ /* 0x001fe20000410000 */
[----:B------:R-:W-:Y:S01]  /*ceb0*/  FMUL.FTZ R83, R76, R83 ;  /* 0x000000534c537220 */ /* 0x000fe20000410000 */
[----:B---3--:R-:W-:Y:S01]  /*cec0*/  FADD.FTZ R75, R75, R72 ;  /* 0x000000484b4b7221 */ /* 0x008fe20000010000 */
[----:B------:R-:W-:Y:S02]  /*ced0*/  I2FP.F32.S32 R73, R73 ;  /* 0x0000004900497245 */ /* 0x000fe40000201400 */
[----:B------:R-:W0:Y:S01]  /*cee0*/  SHFL.DOWN PT, R133, R74, 0x1, 0x1f ;  /* 0x08201f004a857f89 */ /* 0x000e2200000e0000 */
[----:B------:R-:W-:-:S03]  /*cef0*/  FMUL.FTZ R83, R83, R134 ;  /* 0x0000008653537220 */ /* 0x000fc60000410000 */
[----:B------:R-:W1:Y:S01]  /*cf00*/  MUFU.RCP R73, R73 ;  /* 0x0000004900497308 */ /* 0x000e620000001000 */
[----:B------:R-:W-:-:S05]  /*cf10*/  FFMA.FTZ R75, R78, R83, R75 ;  /* 0x000000534e4b7223 */ /* 0x000fca000001004b */
[----:B------:R-:W2:Y:S01]  /*cf20*/  SHFL.DOWN PT, R72, R75, 0x1, 0x1f ;  /* 0x08201f004b487f89 */ /* 0x000ea200000e0000 */
[----:B0-----:R-:W-:Y:S01]  /*cf30*/  FADD.FTZ R76, R74, -R133 ;  /* 0x800000854a4c7221 */ /* 0x001fe20000010000 */
[----:B------:R-:W-:Y:S01]  /*cf40*/  FMUL.FTZ R78, R133, R82 ;  /* 0x00000052854e7220 */ /* 0x000fe20000410000 */
[----:B------:R-:W-:Y:S02]  /*cf50*/  SEL R133, RZ, 0x1, P0 ;  /* 0x00000001ff857807 */ /* 0x000fe40000000000 */
        /* <DEDUP_REMOVED lines=30> */
[----:B------:R-:W2:Y:S01]  /*d140*/  LDC.64 R136, c[0x0][0x2b8] ;  /* 0x0000ae00ff887b82 */ /* 0x000ea20000000a00 */
        /* <DEDUP_REMOVED lines=15> */
[----:B0-----:R-:W-:-:S04]  /*d240*/  @!P1 IMAD.WIDE R72, R2, 0x4, R72 ;  /* 0x0000000402489825 */ /* 0x001fc800078e0248 */
        /* <DEDUP_REMOVED lines=9> */
[C---:B------:R-:W-:Y:S01]  /*d2e0*/  FMUL.FTZ R138, R170.reuse, R155 ;  /* 0x0000009baa8a7220 */ /* 0x040fe20000410000 */
[C---:B------:R-:W-:Y:S01]  /*d2f0*/  FMUL.FTZ R161, R170.reuse, R161 ;  /* 0x000000a1aaa17220 */ /* 0x040fe20000410000 */
[----:B------:R0:W-:Y:S01]  /*d300*/  @!P1 STG.E desc[UR4][R74.64], R79 ;  /* 0x0000004f4a009986 */ /* 0x0001e2000c101904 */
[C---:B------:R-:W-:Y:S01]  /*d310*/  FMUL.FTZ R82, R170.reuse, R143 ;  /* 0x0000008faa527220 */ /* 0x040fe20000410000 */
[C---:B------:R-:W-:Y:S01]  /*d320*/  FMUL.FTZ R149, R170.reuse, R149 ;  /* 0x00000095aa957220 */ /* 0x040fe20000410000 */
[C---:B------:R-:W-:Y:S01]  /*d330*/  FMUL.FTZ R78, R170.reuse, R85 ;  /* 0x00000055aa4e7220 */ /* 0x040fe20000410000 */
[----:B------:R-:W-:Y:S01]  /*d340*/  FMUL.FTZ R141, R170, R141 ;  /* 0x0000008daa8d7220 */ /* 0x000fe20000410000 */
[----:B------:R1:W-:Y:S01]  /*d350*/  @!P1 STG.E desc[UR4][R72.64], R170 ;  /* 0x000000aa48009986 */ /* 0x0003e2000c101904 */
[----:B------:R-:W-:Y:S01]  /*d360*/  FFMA.FTZ R77, R77, R93, R20 ;  /* 0x0000005d4d4d7223 */ /* 0x000fe20000010014 */
[----:B------:R-:W-:Y:S01]  /*d370*/  FFMA.FTZ R138, R138, R104, R29 ;  /* 0x000000688a8a7223 */ /* 0x000fe2000001001d */
[----:B------:R-:W-:Y:S01]  /*d380*/  FFMA.FTZ R161, R161, R103, R30 ;  /* 0x00000067a1a17223 */ /* 0x000fe2000001001e */
[C---:B------:R-:W-:Y:S01]  /*d390*/  FMUL.FTZ R160, R170.reuse, R183 ;  /* 0x000000b7aaa07220 */ /* 0x040fe20000410000 */
[----:B------:R-:W-:Y:S01]  /*d3a0*/  FMUL.FTZ R185, R170, R185 ;  /* 0x000000b9aab97220 */ /* 0x000fe20000410000 */
[----:B------:R-:W-:Y:S01]  /*d3b0*/  FFMA.FTZ R78, R78, R96, R21 ;  /* 0x000000604e4e7223 */ /* 0x000fe20000010015 */
[----:B0-----:R-:W-:Y:S01]  /*d3c0*/  FFMA.FTZ R74, R80, R98, R23 ;  /* 0x00000062504a7223 */ /* 0x001fe20000010017 */
[----:B------:R-:W-:Y:S01]  /*d3d0*/  FFMA.FTZ R75, R82, R100, R25 ;  /* 0x00000064524b7223 */ /* 0x000fe20000010019 */
[----:B------:R-:W-:Y:S01]  /*d3e0*/  FFMA.FTZ R80, R149, R99, R26 ;  /* 0x0000006395507223 */ /* 0x000fe2000001001a */
[----:B------:R-:W-:Y:S01]  /*d3f0*/  FFMA.FTZ R141, R141, R95, R22 ;  /* 0x0000005f8d8d7223 */ /* 0x000fe20000010016 */
[----:B------:R-:W-:Y:S01]  /*d400*/  FMUL.FTZ R86, R170, R153 ;  /* 0x00000099aa567220 */ /* 0x000fe20000410000 */
[----:B-1----:R-:W-:Y:S01]  /*d410*/  FFMA.FTZ R72, R76, R94, R19 ;  /* 0x0000005e4c487223 */ /* 0x002fe20000010013 */
[C---:B------:R-:W-:Y:S01]  /*d420*/  FMUL.FTZ R142, R170.reuse, R163 ;  /* 0x000000a3aa8e7220 */ /* 0x040fe20000410000 */
[C---:B------:R-:W-:Y:S01]  /*d430*/  FMUL.FTZ R169, R170.reuse, R169 ;  /* 0x000000a9aaa97220 */ /* 0x040fe20000410000 */
[C---:B------:R-:W-:Y:S01]  /*d440*/  FMUL.FTZ R140, R170.reuse, R159 ;  /* 0x0000009faa8c7220 */ /* 0x040fe20000410000 */
[C---:B------:R-:W-:Y:S01]  /*d450*/  FMUL.FTZ R156, R170.reuse, R173 ;  /* 0x000000adaa9c7220 */ /* 0x040fe20000410000 */
[C---:B------:R-:W-:Y:S01]  /*d460*/  FMUL.FTZ R179, R170.reuse, R179 ;  /* 0x000000b3aab37220 */ /* 0x040fe20000410000 */
[----:B------:R-:W-:Y:S01]  /*d470*/  F2FP.F16.F32.PACK_AB R72, R77, R72 ;  /* 0x000000484d48723e */ /* 0x000fe200000000ff */
[C---:B------:R-:W-:Y:S01]  /*d480*/  FMUL.FTZ R168, R170.reuse, R199 ;  /* 0x000000c7aaa87220 */ /* 0x040fe20000410000 */
[----:B------:R-:W-:Y:S01]  /*d490*/  FMUL.FTZ R85, R170, R87 ;  /* 0x00000057aa557220 */ /* 0x000fe20000410000 */
[----:B------:R-:W-:Y:S01]  /*d4a0*/  F2FP.F16.F32.PACK_AB R77, R161, R138 ;  /* 0x0000008aa14d723e */ /* 0x000fe200000000ff */
[----:B------:R-:W-:Y:S01]  /*d4b0*/  FFMA.FTZ R83, R160, R118, R41 ;  /* 0x00000076a0537223 */ /* 0x000fe20000010029 */
[----:B------:R-:W-:Y:S01]  /*d4c0*/  F2FP.F16.F32.PACK_AB R75, R80, R75 ;  /* 0x0000004b504b723e */ /* 0x000fe200000000ff */
[----:B------:R-:W-:Y:S01]  /*d4d0*/  FFMA.FTZ R138, R185, R115, R42 ;  /* 0x00000073b98a7223 */ /* 0x000fe2000001002a */
[----:B------:R-:W-:Y:S01]  /*d4e0*/  FMUL.FTZ R145, R170, R145 ;  /* 0x00000091aa917220 */ /* 0x000fe20000410000 */
[----:B------:R-:W-:Y:S01]  /*d4f0*/  F2FP.F16.F32.PACK_AB R73, R141, R78 ;  /* 0x0000004e8d49723e */ /* 0x000fe200000000ff */
[----:B------:R-:W-:Y:S01]  /*d500*/  FFMA.FTZ R76, R86, R102, R27 ;  /* 0x00000066564c7223 */ /* 0x000fe2000001001b */
[----:B------:R-:W-:Y:S01]  /*d510*/  FFMA.FTZ R79, R142, R108, R33 ;  /* 0x0000006c8e4f7223 */ /* 0x000fe20000010021 */
[----:B------:R-:W-:Y:S01]  /*d520*/  FFMA.FTZ R80, R169, R107, R34 ;  /* 0x0000006ba9507223 */ /* 0x000fe20000010022 */
[C---:B------:R-:W-:Y:S01]  /*d530*/  FMUL.FTZ R157, R170.reuse, R157 ;  /* 0x0000009daa9d7220 */ /* 0x040fe20000410000 */
[----:B------:R-:W-:Y:S01]  /*d540*/  FMUL.FTZ R165, R170, R165 ;  /* 0x000000a5aaa57220 */ /* 0x000fe20000410000 */
[----:B------:R-:W-:Y:S01]  /*d550*/  FFMA.FTZ R78, R140, R106, R31 ;  /* 0x0000006a8c4e7223 */ /* 0x000fe2000001001f */
        /* <DEDUP_REMOVED lines=32> */
[----:B------:R-:W-:Y:S01]  /*d760*/  LEA R140, P2, R147, UR10, 0x4 ;  /* 0x0000000a938c7c11 */ /* 0x000fe2000f8420ff */
[----:B--2---:R-:W-:Y:S01]  /*d770*/  IMAD.WIDE.U32 R134, R151, 0x10, R136 ;  /* 0x0000001097867825 */ /* 0x004fe200078e0088 */
[----:B------:R-:W-:-:S02]  /*d780*/  F2FP.F16.F32.PACK_AB R74, R145, R74 ;  /* 0x0000004a914a723e */ /* 0x000fc400000000ff */
[----:B------:R-:W-:Y:S01]  /*d790*/  LEA.HI.X R139, R84, UR11, RZ, 0x4, P1 ;  /* 0x0000000b548b7c11 */ /* 0x000fe200088f24ff */
[----:B------:R-:W-:Y:S01]  /*d7a0*/  IMAD.WIDE.U32 R136, R167, 0x10, R136 ;  /* 0x00000010a7887825 */ /* 0x000fe200078e0088 */
[----:B------:R-:W-:Y:S02]  /*d7b0*/  F2FP.F16.F32.PACK_AB R78, R165, R78 ;  /* 0x0000004ea54e723e */ /* 0x000fe400000000ff */
[----:B------:R-:W-:Y:S01]  /*d7c0*/  F2FP.F16.F32.PACK_AB R76, R157, R76 ;  /* 0x0000004c9d4c723e */ /* 0x000fe200000000ff */
[----:B------:R0:W-:Y:S01]  /*d7d0*/  STG.E.128 desc[UR4][R138.64], R72 ;  /* 0x000000488a007986 */ /* 0x0001e2000c101d04 */
[----:B------:R-:W-:Y:S02]  /*d7e0*/  F2FP.F16.F32.PACK_AB R82, R181, R82 ;  /* 0x00000052b552723e */ /* 0x000fe400000000ff */
[----:B------:R-:W-:Y:S01]  /*d7f0*/  F2FP.F16.F32.PACK_AB R80, R175, R80 ;  /* 0x00000050af50723e */ /* 0x000fe200000000ff */
[----:B------:R0:W-:Y:S01]  /*d800*/  STG.E.128 desc[UR4][R134.64], R76 ;  /* 0x0000004c86007986 */ /* 0x0001e2000c101d04 */
[----:B------:R-:W-:-:S02]  /*d810*/  F2FP.F16.F32.PACK_AB R86, R197, R86 ;  /* 0x00000056c556723e */ /* 0x000fc400000000ff */
[----:B------:R-:W-:Y:S01]  /*d820*/  F2FP.F16.F32.PACK_AB R85, R142, R85 ;  /* 0x000000558e55723e */ /* 0x000fe200000000ff */
[----:B------:R0:W-:Y:S01]  /*d830*/  STG.E.128 desc[UR4][R136.64], R80 ;  /* 0x0000005088007986 */ /* 0x0001e2000c101d04 */
[----:B------:R-:W-:Y:S02]  /*d840*/  F2FP.F16.F32.PACK_AB R84, R191, R162 ;  /* 0x000000a2bf54723e */ /* 0x000fe400000000ff */
[----:B------:R-:W-:Y:S02]  /*d850*/  LEA.HI.X R141, R147, UR11, RZ, 0x4, P2 ;  /* 0x0000000b938d7c11 */ /* 0x000fe400090f24ff */
[----:B------:R-:W-:-:S03]  /*d860*/  IADD3 R2, R2, UR12, RZ ;  /* 0x0000000c02027c10 */ /* 0x000fc6000fffe0ff */
[----:B------:R0:W-:Y:S01]  /*d870*/  STG.E.128 desc[UR4][R140.64], R84 ;  /* 0x000000548c007986 */ /* 0x0001e2000c101d04 */
[----:B------:R-:W-:-:S13]  /*d880*/  ISETP.GE.AND P1, PT, R2, UR13, PT ;  /* 0x0000000d02007c0c */ /* 0x000fda000bf26270 */
[----:B------:R-:W-:Y:S05]  /*d890*/  @!P1 BRA `(.L_x_5687) ;  /* 0xffffff3400189947 */ /* 0x000fea000383ffff */
[----:B------:R-:W-:Y:S05]  /*d8a0*/  EXIT ;  /* 0x000000000000794d */ /* 0x000fea0003800000 */
.L_x_5686:
[----:B------:R-:W-:Y:S01]  /*d8b0*/  HFMA2.MMA R133, -RZ, RZ, 0, 5.9604644775390625e-08 ;  /* 0x00000001ff857435 */ /* 0x000fe200000001ff */
[----:B------:R-:W-:Y:S01]  /*d8c0*/  MOV R134, 0x1f ;  /* 0x0000001f00867802 */ /* 0x000fe20000000f00 */
[----:B------:R-:W-:-:S09]  /*d8d0*/  IMAD.MOV.U32 R83, RZ, RZ, -0x1 ;  /* 0xffffffffff537424 */ /* 0x000fd200078e00ff */
[----:B------:R-:W-:Y:S05]  /*d8e0*/  WARPSYNC.COLLECTIVE R83, `(.L_x_5688) ;  /* 0x0000000053087348 */ /* 0x000fea0003c00000 */
[----:B------:R0:W1:Y:S02]  /*d8f0*/  SHFL.BFLY P2, R82, R86, R133, R134 ;  /* 0x0c00008556527389 */ /* 0x0000640000040086 */
[----:B01----:R-:W-:Y:S01]  /*d900*/  ENDCOLLECTIVE ;  /* 0x000000000000791b */ /* 0x003fe20003800000 */
.L_x_5688:
[----:B------:R-:W-:Y:S01]  /*d910*/  HFMA2.MMA R133, -RZ, RZ, 0, 1.1920928955078125e-07 ;  /* 0x00000002ff857435 */ /* 0x000fe200000001ff */
[----:B------:R-:W-:-:S05]  /*d920*/  MOV R73, R82 ;  /* 0x0000005200497202 */ /* 0x000fca0000000f00 */
[----:B------:R-:W-:-:S05]  /*d930*/  FADD.FTZ R74, R86, R73 ;  /* 0x00000049564a7221 */ /* 0x000fca0000010000 */
[----:B------:R-:W-:-:S07]  /*d940*/  MOV R86, R74 ;  /* 0x0000004a00567202 */ /* 0x000fce0000000f00 */
[----:B------:R-:W-:Y:S05]  /*d950*/  WARPSYNC.COLLECTIVE R83, `(.L_x_5689) ;  /* 0x0000000053087348 */ /* 0x000fea0003c00000 */
[----:B------:R0:W1:Y:S02]  /*d960*/  SHFL.BFLY P2, R82, R86, R133, R134 ;  /* 0x0c00008556527389 */ /* 0x0000640000040086 */
[----:B01----:R-:W-:Y:S01]  /*d970*/  ENDCOLLECTIVE ;  /* 0x000000000000791b */ /* 0x003fe20003800000 */
.L_x_5689:
[----:B------:R-:W-:Y:S01]  /*d980*/  HFMA2.MMA R133, -RZ, RZ, 0, 2.384185791015625e-07 ;  /* 0x00000004ff857435 */ /* 0x000fe200000001ff */
[----:B------:R-:W-:-:S04]  /*d990*/  IMAD.MOV.U32 R73, RZ, RZ, R82 ;  /* 0x000000ffff497224 */ /* 0x000fc800078e0052 */
[----:B------:R-:W-:-:S05]  /*d9a0*/  FADD.FTZ R75, R74, R73 ;  /* 0x000000494a4b7221 */ /* 0x000fca0000010000 */
[----:B------:R-:W-:-:S07]  /*d9b0*/  MOV R86, R75 ;  /* 0x0000004b00567202 */ /* 0x000fce0000000f00 */
[----:B------:R-:W-:Y:S05]  /*d9c0*/  WARPSYNC.COLLECTIVE R83, `(.L_x_5690) ;  /* 0x0000000053087348 */ /* 0x000fea0003c00000 */
[----:B------:R0:W1:Y:S02]  /*d9d0*/  SHFL.BFLY P2, R82, R86, R133, R134 ;  /* 0x0c00008556527389 */ /* 0x0000640000040086 */
[----:B01----:R-:W-:Y:S01]  /*d9e0*/  ENDCOLLECTIVE ;  /* 0x000000000000791b */ /* 0x003fe20003800000 */
.L_x_5690:
[----:B------:R-:W-:Y:S01]  /*d9f0*/  HFMA2.MMA R133, -RZ, RZ, 0, 4.76837158203125e-07 ;  /* 0x00000008ff857435 */ /* 0x000fe200000001ff */
[----:B------:R-:W-:-:S05]  /*da00*/  MOV R72, R82 ;  /* 0x0000005200487202 */ /* 0x000fca0000000f00 */
[----:B------:R-:W-:-:S04]  /*da10*/  FADD.FTZ R76, R75, R72 ;  /* 0x000000484b4c7221 */ /* 0x000fc80000010000 */
[----:B------:R-:W-:-:S07]  /*da20*/  IMAD.MOV.U32 R86, RZ, RZ, R76 ;  /* 0x000000ffff567224 */ /* 0x000fce00078e004c */
[----:B------:R-:W-:Y:S05]  /*da30*/  WARPSYNC.COLLECTIVE R83, `(.L_x_5691) ;  /* 0x0000000053087348 */ /* 0x000fea0003c00000 */
[----:B------:R0:W1:Y:S02]  /*da40*/  SHFL.BFLY P2, R82, R86, R133, R134 ;  /* 0x0c00008556527389 */ /* 0x0000640000040086 */
[----:B01----:R-:W-:Y:S01]  /*da50*/  ENDCOLLECTIVE ;  /* 0x000000000000791b */ /* 0x003fe20003800000 */
.L_x_5691:
[----:B------:R-:W-:Y:S01]  /*da60*/  IMAD.MOV.U32 R133, RZ, RZ, 0x10 ;  /* 0x00000010ff857424 */ /* 0x000fe200078e00ff */
[----:B------:R-:W-:-:S05]  /*da70*/  MOV R73, R82 ;  /* 0x0000005200497202 */ /* 0x000fca0000000f00 */
[----:B------:R-:W-:-:S05]  /*da80*/  FADD.FTZ R77, R76, R73 ;  /* 0x000000494c4d7221 */ /* 0x000fca0000010000 */
[----:B------:R-:W-:-:S07]  /*da90*/  MOV R86, R77 ;  /* 0x0000004d00567202 */ /* 0x000fce0000000f00 */
[----:B------:R-:W-:Y:S05]  /*daa0*/  WARPSYNC.COLLECTIVE R83, `(.L_x_5692) ;  /* 0x0000000053087348 */ /* 0x000fea0003c00000 */
[----:B------:R0:W1:Y:S02]  /*dab0*/  SHFL.BFLY P2, R82, R86, R133, R134 ;  /* 0x0c00008556527389 */ /* 0x0000640000040086 */
[----:B01----:R-:W-:Y:S01]  /*dac0*/  ENDCOLLECTIVE ;  /* 0x000000000000791b */ /* 0x003fe20003800000 */
.L_x_5692:
[----:B------:R-:W-:Y:S01]  /*dad0*/  HFMA2.MMA R133, -RZ, RZ, 0, 5.9604644775390625e-08 ;  /* 0x00000001ff857435 */ /* 0x000fe200000001ff */
[----:B------:R-:W-:-:S05]  /*dae0*/  MOV R72, R82 ;  /* 0x0000005200487202 */ /* 0x000fca0000000f00 */
        /* <DEDUP_REMOVED lines=70> */
.L_x_5693:
[----:B------:R-:W-:Y:S01]  /*df50*/  HFMA2.MMA R133, -RZ, RZ, 0, 1.1920928955078125e-07 ;  /* 0x00000002ff857435 */ /* 0x000fe200000001ff */
[----:B------:R-:W-:-:S04]  /*df60*/  IMAD.MOV.U32 R74, RZ, RZ, R82 ;  /* 0x000000ffff4a7224 */ /* 0x000fc800078e0052 */
[----:B------:R-:W-:-:S05]  /*df70*/  FADD.FTZ R74, R73, R74 ;  /* 0x0000004a494a7221 */ /* 0x000fca0000010000 */
[----:B------:R-:W-:-:S07]  /*df80*/  MOV R86, R74 ;  /* 0x0000004a00567202 */ /* 0x000fce0000000f00 */
[----:B------:R-:W-:Y:S05]  /*df90*/  WARPSYNC.COLLECTIVE R83, `(.L_x_5694) ;  /* 0x0000000053087348 */ /* 0x000fea0003c00000 */
[----:B------:R0:W1:Y:S02]  /*dfa0*/  SHFL.BFLY P2, R82, R86, R133, R134 ;  /* 0x0c00008556527389 */ /* 0x0000640000040086 */
[----:B01----:R-:W-:Y:S01]  /*dfb0*/  ENDCOLLECTIVE ;  /* 0x000000000000791b */ /* 0x003fe20003800000 */
.L_x_5694:
[----:B------:R-:W-:Y:S01]  /*dfc0*/  HFMA2.MMA R133, -RZ, RZ, 0, 2.384185791015625e-07 ;  /* 0x00000004ff857435 */ /* 0x000fe200000001ff */
[----:B------:R-:W-:-:S05]  /*dfd0*/  MOV R75, R82 ;  /* 0x00000052004b7202 */ /* 0x000fca0000000f00 */
[----:B------:R-:W-:-:S04]  /*dfe0*/  FADD.FTZ R75, R74, R75 ;  /* 0x0000004b4a4b7221 */ /* 0x000fc80000010000 */
[----:B------:R-:W-:-:S07]  /*dff0*/  IMAD.MOV.U32 R86, RZ, RZ, R75 ;  /* 0x000000ffff567224 */ /* 0x000fce00078e004b */
[----:B------:R-:W-:Y:S05]  /*e000*/  WARPSYNC.COLLECTIVE R83, `(.L_x_5695) ;  /* 0x0000000053087348 */ /* 0x000fea0003c00000 */
[----:B------:R0:W1:Y:S02]  /*e010*/  SHFL.BFLY P2, R82, R86, R133, R134 ;  /* 0x0c00008556527389 */ /* 0x0000640000040086 */
[----:B01----:R-:W-:Y:S01]  /*e020*/  ENDCOLLECTIVE ;  /* 0x000000000000791b */ /* 0x003fe20003800000 */
.L_x_5695:
[----:B------:R-:W-:Y:S01]  /*e030*/  IMAD.MOV.U32 R133, RZ, RZ, 0x8 ;  /* 0x00000008ff857424 */ /* 0x000fe200078e00ff */
[----:B------:R-:W-:-:S05]  /*e040*/  MOV R76, R82 ;  /* 0x00000052004c7202 */ /* 0x000fca0000000f00 */
[----:B------:R-:W-:-:S05]  /*e050*/  FADD.FTZ R76, R75, R76 ;  /* 0x0000004c4b4c7221 */ /* 0x000fca0000010000 */
[----:B------:R-:W-:-:S07]  /*e060*/  MOV R86, R76 ;  /* 0x0000004c00567202 */ /* 0x000fce0000000f00 */
[----:B------:R-:W-:Y:S05]  /*e070*/  WARPSYNC.COLLECTIVE R83, `(.L_x_5696) ;  /* 0x0000000053087348 */ /* 0x000fea0003c00000 */
[----:B------:R0:W1:Y:S02]  /*e080*/  SHFL.BFLY P2, R82, R86, R133, R134 ;  /* 0x0c00008556527389 */ /* 0x0000640000040086 */
[----:B01----:R-:W-:Y:S01]  /*e090*/  ENDCOLLECTIVE ;  /* 0x000000000000791b */ /* 0x003fe20003800000 */
.L_x_5696:
[----:B------:R-:W-:Y:S01]  /*e0a0*/  HFMA2.MMA R133, -RZ, RZ, 0, 9.5367431640625e-07 ;  /* 0x00000010ff857435 */ /* 0x000fe200000001ff */
[----:B------:R-:W-:-:S05]  /*e0b0*/  MOV R77, R82 ;  /* 0x00000052004d7202 */ /* 0x000fca0000000f00 */
[----:B------:R-:W-:-:S05]  /*e0c0*/  FADD.FTZ R77, R76, R77 ;  /* 0x0000004d4c4d7221 */ /* 0x000fca0000010000 */
[----:B------:R-:W-:-:S07]  /*e0d0*/  MOV R86, R77 ;  /* 0x0000004d00567202 */ /* 0x000fce0000000f00 */
[----:B------:R-:W-:Y:S05]  /*e0e0*/  WARPSYNC.COLLECTIVE R83, `(.L_x_5697) ;  /* 0x0000000053087348 */ /* 0x000fea0003c00000 */
[----:B------:R0:W1:Y:S02]  /*e0f0*/  SHFL.BFLY P2, R82, R86, R133, R134 ;  /* 0x0c00008556527389 */ /* 0x0000640000040086 */
[----:B01----:R-:W-:Y:S01]  /*e100*/  ENDCOLLECTIVE ;  /* 0x000000000000791b */ /* 0x003fe20003800000 */
.L_x_5697:
[----:B------:R-:W-:Y:S05]  /*e110*/  BRA `(.L_x_5698) ;  /* 0xffffffe800887947 */ /* 0x000fea000383ffff */
.L_x_5699:
        /* <DEDUP_REMOVED lines=14> */
.L_x_30213:


//--------------------- .text._ZN10layer_norm13ln_fwd_kernelINS_13Kernel_traitsI6__halfS2_S2_S2_fjLj8192ELj1ELj1ELj8ELj16ENS_18Kernel_traits_baseILj8192ES2_S2_S2_S2_fjLj256EEEEELb1ELb1ELb1ELb0EEEvNS_9FwdParamsE --------------------------
	.section	.text._ZN10layer_norm13ln_fwd_kernelINS_13Kernel_traitsI6__halfS2_S2_S2_fjLj8192ELj1ELj1ELj8ELj16ENS_18Kernel_traits_baseILj8192ES2_S2_S2_S2_fjLj256EEEEELb1ELb1ELb1ELb0EEEvNS_9FwdParamsE,"ax",@progbits
	.align	128
        .global         _ZN10layer_norm13ln_fwd_kernelINS_13Kernel_traitsI6__halfS2_S2_S2_fjLj8192ELj1ELj1ELj8ELj16ENS_18Kernel_traits_baseILj8192ES2_S2_S2_S2_fjLj256EEEEELb1ELb1ELb1ELb0EEEvNS_9FwdParamsE
        .type           _ZN10layer_norm13ln_fwd_kernelINS_13Kernel_traitsI6__halfS2_S2_S2_fjLj8192ELj1ELj1ELj8ELj16ENS_18Kernel_traits_baseILj8192ES2_S2_S2_S2_fjLj256EEEEELb1ELb1ELb1ELb0EEEvNS_9FwdParamsE,@function
        .size           _ZN10layer_norm13ln_fwd_kernelINS_13Kernel_traitsI6__halfS2_S2_S2_fjLj8192ELj1ELj1ELj8ELj16ENS_18Kernel_traits_baseILj8192ES2_S2_S2_S2_fjLj256EEEEELb1ELb1ELb1ELb0EEEvNS_9FwdParamsE,(.L_x_30214 - _ZN10layer_norm13ln_fwd_kernelINS_13Kernel_traitsI6__halfS2_S2_S2_fjLj8192ELj1ELj1ELj8ELj16ENS_18Kernel_traits_baseILj8192ES2_S2_S2_S2_fjLj256EEEEELb1ELb1ELb1ELb0EEEvNS_9FwdParamsE)
        .other          _ZN10layer_norm13ln_fwd_kernelINS_13Kernel_traitsI6__halfS2_S2_S2_fjLj8192ELj1ELj1ELj8ELj16ENS_18Kernel_traits_baseILj8192ES2_S2_S2_S2_fjLj256EEEEELb1ELb1ELb1ELb0EEEvNS_9FwdParamsE,@"STO_CUDA_ENTRY STV_DEFAULT"
_ZN10layer_norm13ln_fwd_kernelINS_13Kernel_traitsI6__halfS2_S2_S2_fjLj8192ELj1ELj1ELj8ELj16ENS_18Kernel_traits_baseILj8192ES2_S2_S2_S2_fjLj256EEEEELb1ELb1ELb1ELb0EEEvNS_9FwdParamsE:
.text._ZN10layer_norm13ln_fwd_kernelINS_13Kernel_traitsI6__halfS2_S2_S2_fjLj8192ELj1ELj1ELj8ELj16ENS_18Kernel_traits_baseILj8192ES2_S2_S2_S2_fjLj256EEEEELb1ELb1ELb1ELb0EEEvNS_9FwdParamsE:
        /* <DEDUP_REMOVED lines=19> */
[----:B------:R-:W-:-:S05]  /*0130*/  LOP3.LUT R45, R0, 0xff, RZ, 0xc0, !PT ;  /* 0x000000ff002d7812 */ /* 0x000fca00078ec0ff */
[----:B------:R-:W-:Y:S01]  /*0140*/  IMAD.MOV.U32 R31, RZ, RZ, R45 ;  /* 0x000000ffff1f7224 */ /* 0x000fe200078e002d */
[----:B------:R-:W-:Y:S01]  /*0150*/  LEA.HI R44, R0, UR6, RZ, 0x18 ;  /* 0x00000006002c7c11 */ /* 0x000fe2000f8fc0ff */
[----:B------:R-:W-:Y:S01]  /*0160*/  BSSY B0, `(.L_x_5700) ;  /* 0x000004a000007945 */ /* 0x000fe20003800000 */
[----:B---3--:R-:W-:Y:S01]  /*0170*/  @P0 IADD3 R144, P1, R2, R7, RZ ;  /* 0x0000000702900210 */ /* 0x008fe20007f3e0ff */
[----:B------:R-:W-:-:S03]  /*0180*/  IMAD.WIDE.U32 R6, R48, -0x326172a9, RZ ;  /* 0xcd9e8d5730067825 */ /* 0x000fc600078e00ff */
[----:B------:R-:W-:-:S04]  /*0190*/  @P0 IADD3.X R145, RZ, R3, RZ, P1, !PT ;  /* 0x00000003ff910210 */ /* 0x000fc80000ffe4ff */
[--C-:B------:R-:W-:Y:S02]  /*01a0*/  SHF.R.U32.HI R47, RZ, 0x2, R145.reuse ;  /* 0x00000002ff2f7819 */ /* 0x100fe40000011691 */
[----:B------:R-:W-:Y:S02]  /*01b0*/  SHF.R.U64 R46, R144, 0x2, R145 ;  /* 0x00000002902e7819 */ /* 0x000fe40000001291 */
[----:B----4-:R-:W-:-:S03]  /*01c0*/  LOP3.LUT R8, R7, R47, R106, 0x96, !PT ;  /* 0x0000002f07087212 */ /* 0x010fc600078e966a */
[----:B------:R-:W-:-:S04]  /*01d0*/  IMAD.WIDE.U32 R4, R46, -0x2daee0ad, RZ ;  /* 0xd2511f532e047825 */ /* 0x000fc800078e00ff */
[----:B------:R-:W-:Y:S01]  /*01e0*/  IMAD.WIDE.U32 R8, R8, -0x2daee0ad, RZ ;  /* 0xd2511f5308087825 */ /* 0x000fe200078e00ff */
[----:B------:R-:W-:-:S03]  /*01f0*/  LOP3.LUT R10, R5, R107, RZ, 0x3c, !PT ;  /* 0x0000006b050a7212 */ /* 0x000fc600078e3cff */
[----:B------:R-:W-:Y:S01]  /*0200*/  VIADD R2, R107, 0xbb67ae85 ;  /* 0xbb67ae856b027836 */ /* 0x000fe20000000000 */
[----:B------:R-:W-:Y:S01]  /*0210*/  IADD3 R3, R106, -0x61c88647, RZ ;  /* 0x9e3779b96a037810 */ /* 0x000fe20007ffe0ff */
[----:B------:R-:W-:-:S03]  /*0220*/  IMAD.WIDE.U32 R10, R10, -0x326172a9, RZ ;  /* 0xcd9e8d570a0a7825 */ /* 0x000fc600078e00ff */
[----:B------:R-:W-:Y:S01]  /*0230*/  LOP3.LUT R12, R9, R4, R2, 0x96, !PT ;  /* 0x00000004090c7212 */ /* 0x000fe200078e9602 */
[----:B------:R-:W-:Y:S01]  /*0240*/  VIADD R4, R106, 0x3c6ef372 ;  /* 0x3c6ef3726a047836 */ /* 0x000fe20000000000 */
[----:B------:R-:W-:-:S03]  /*0250*/  LOP3.LUT R11, R11, R3, R6, 0x96, !PT ;  /* 0x000000030b0b7212 */ /* 0x000fc600078e9606 */
[----:B------:R-:W-:Y:S01]  /*0260*/  IMAD.WIDE.U32 R12, R12, -0x326172a9, RZ ;  /* 0xcd9e8d570c0c7825 */ /* 0x000fe200078e00ff */
        /* <DEDUP_REMOVED lines=12> */
[----:B------:R-:W-:Y:S01]  /*0330*/  IADD3 R9, R107, -0x126145ec, RZ ;  /* 0xed9eba146b097810 */ /* 0x000fe20007ffe0ff */
[----:B------:R-:W-:-:S03]  /*0340*/  IMAD.WIDE.U32 R12, R12, -0x2daee0ad, RZ ;  /* 0xd2511f530c0c7825 */ /* 0x000fc600078e00ff */
[----:B------:R-:W-:Y:S02]  /*0350*/  LOP3.LUT R18, R17, R10, R8, 0x96, !PT ;  /* 0x0000000a11127212 */ /* 0x000fe400078e9608 */
[----:B0-----:R-:W-:Y:S02]  /*0360*/  SHF.R.S32.HI R10, RZ, 0x1f, R19 ;  /* 0x0000001fff0a7819 */ /* 0x001fe40000011413 */
[----:B------:R-:W-:Y:S02]  /*0370*/  LOP3.LUT R20, R13, R14, R9, 0x96, !PT ;  /* 0x0000000e0d147212 */ /* 0x000fe400078e9609 */
[----:B------:R-:W-:Y:S01]  /*0380*/  LEA.HI R130, R10, R19, RZ, 0x3 ;  /* 0x000000130a827211 */ /* 0x000fe200078f18ff */
[----:B------:R-:W-:Y:S01]  /*0390*/  IMAD.WIDE.U32 R18, R18, -0x2daee0ad, RZ ;  /* 0xd2511f5312127825 */ /* 0x000fe200078e00ff */
[----:B------:R-:W-:Y:S02]  /*03a0*/  IADD3 R10, R107, -0x56f99767, RZ ;  /* 0xa90668996b0a7810 */ /* 0x000fe40007ffe0ff */
[----:B------:R-:W-:-:S02]  /*03b0*/  LOP3.LUT R13, R31, 0xff, RZ, 0x3c, !PT ;  /* 0x000000ff1f0d7812 */ /* 0x000fc400078e3cff */
[----:B------:R-:W-:Y:S02]  /*03c0*/  LOP3.LUT R22, R19, R12, R10, 0x96, !PT ;  /* 0x0000000c13167212 */ /* 0x000fe400078e960a */
[----:B------:R-:W-:Y:S01]  /*03d0*/  LEA.HI.SX32 R12, R130, R13, 0x1d ;  /* 0x0000000d820c7211 */ /* 0x000fe200078feaff */
[----:B------:R-:W-:-:S03]  /*03e0*/  IMAD.WIDE.U32 R20, R20, -0x326172a9, RZ ;  /* 0xcd9e8d5714147825 */ /* 0x000fc600078e00ff */
[----:B------:R-:W-:Y:S01]  /*03f0*/  LOP3.LUT P5, RZ, R12, 0xffffff00, RZ, 0xc0, !PT ;  /* 0xffffff000cff7812 */ /* 0x000fe200078ac0ff */
[C---:B------:R-:W-:Y:S02]  /*0400*/  VIADD R11, R106.reuse, 0x1715609d ;  /* 0x1715609d6a0b7836 */ /* 0x040fe40000000000 */
[----:B------:R-:W-:Y:S02]  /*0410*/  VIADD R14, R106, 0xb54cda56 ;  /* 0xb54cda566a0e7836 */ /* 0x000fe40000000000 */
[----:B------:R-:W-:Y:S01]  /*0420*/  IMAD.WIDE.U32 R22, R22, -0x326172a9, RZ ;  /* 0xcd9e8d5716167825 */ /* 0x000fe200078e00ff */
[----:B------:R-:W-:Y:S02]  /*0430*/  LOP3.LUT R16, R21, R16, R11, 0x96, !PT ;  /* 0x0000001015107212 */ /* 0x000fe400078e960b */
[----:B------:R-:W-:Y:S02]  /*0440*/  IADD3 R13, R107, 0x646e171e, RZ ;  /* 0x646e171e6b0d7810 */ /* 0x000fe40007ffe0ff */
[----:B------:R-:W-:Y:S01]  /*0450*/  LOP3.LUT R20, R23, R20, R14, 0x96, !PT ;  /* 0x0000001417147212 */ /* 0x000fe200078e960e */
[----:B------:R-:W-:Y:S01]  /*0460*/  IMAD.WIDE.U32 R16, R16, -0x2daee0ad, RZ ;  /* 0xd2511f5310107825 */ /* 0x000fe200078e00ff */
[----:B------:R-:W-:-:S02]  /*0470*/  ISETP.GE.U32.AND P3, PT, R12, 0x200, PT ;  /* 0x000002000c00780c */ /* 0x000fc40003f66070 */
[----:B------:R-:W-:Y:S01]  /*0480*/  ISETP.GE.U32.AND P2, PT, R12, 0x300, PT ;  /* 0x000003000c00780c */ /* 0x000fe20003f46070 */
[----:B------:R-:W-:Y:S01]  /*0490*/  IMAD.WIDE.U32 R20, R20, -0x2daee0ad, RZ ;  /* 0xd2511f5314147825 */ /* 0x000fe200078e00ff */
[----:B------:R-:W-:Y:S02]  /*04a0*/  ISETP.GE.U32.AND P4, PT, R12, 0x400, PT ;  /* 0x000004000c00780c */ /* 0x000fe40003f86070 */
[----:B------:R-:W-:Y:S02]  /*04b0*/  P2R R49, PR, RZ, 0x8 ;  /* 0x00000008ff317803 */ /* 0x000fe40000000000 */
[----:B------:R-:W-:Y:S02]  /*04c0*/  P2R R50, PR, RZ, 0x4 ;  /* 0x00000004ff327803 */ /* 0x000fe40000000000 */
[----:B------:R-:W-:Y:S02]  /*04d0*/  LOP3.LUT R30, R17, R18, R13, 0x96, !PT ;  /* 0x00000012111e7212 */ /* 0x000fe400078e960d */
[----:B------:R-:W-:Y:S01]  /*04e0*/  IADD3 R15, R107, 0x1fd5c5a3, RZ ;  /* 0x1fd5c5a36b0f7810 */ /* 0x000fe20007ffe0ff */
        /* <DEDUP_REMOVED lines=17> */
.L_x_5701:
[----:B------:R-:W-:Y:S05]  /*0600*/  BSYNC B0 ;  /* 0x0000000000007941 */ /* 0x000fea0003800000 */
.L_x_5700:
        /* <DEDUP_REMOVED lines=18> */
.L_x_5703:
[----:B------:R-:W-:Y:S05]  /*0730*/  BSYNC B0 ;  /* 0x0000000000007941 */ /* 0x000fea0003800000 */
.L_x_5702:
        /* <DEDUP_REMOVED lines=15> */
[----:B------:R-:W-:-:S02]  /*0830*/  IADD3 R31, R31, 0x100, RZ ;  /* 0x000001001f1f7810 */ /* 0x000fc40007ffe0ff */
[----:B------:R-:W-:Y:S02]  /*0840*/  @!P0 CS2R R68, SRZ ;  /* 0x0000000000448805 */ /* 0x000fe4000001ff00 */
[----:B0-----:R-:W-:-:S07]  /*0850*/  @!P0 CS2R R70, SRZ ;  /* 0x0000000000468805 */ /* 0x001fce000001ff00 */
.L_x_5705:
[----:B------:R-:W-:Y:S05]  /*0860*/  BSYNC B0 ;  /* 0x0000000000007941 */ /* 0x000fea0003800000 */
.L_x_5704:
        /* <DEDUP_REMOVED lines=17> */
.L_x_5707:
[----:B------:R-:W-:Y:S05]  /*0980*/  BSYNC B0 ;  /* 0x0000000000007941 */ /* 0x000fea0003800000 */
.L_x_5706:
[----:B------:R-:W-:Y:S01]  /*0990*/  ULDC UR6, c[0x0][0x214] ;  /* 0x0000850000067ab9 */ /* 0x000fe20000000800 */
[----:B------:R-:W-:Y:S01]  /*09a0*/  LOP3.LUT R133, R21, R16, R15, 0x96, !PT ;  /* 0x0000001015857212 */ /* 0x000fe200078e960f */
[----:B------:R-:W-:Y:S01]  /*09b0*/  IMAD.WIDE.U32 R18, R30, -0x326172a9, RZ ;  /* 0xcd9e8d571e127825 */ /* 0x000fe200078e00ff */
[----:B------:R-:W-:Y:S02]  /*09c0*/  ISETP.GE.AND P0, PT, R44, UR6, PT ;  /* 0x000000062c007c0c */ /* 0x000fe4000bf06270 */
[C---:B------:R-:W-:Y:S01]  /*09d0*/  IADD3 R17, R106.reuse, -0xe443238, RZ ;  /* 0xf1bbcdc86a117810 */ /* 0x040fe20007ffe0ff */
[----:B------:R-:W-:Y:S02]  /*09e0*/  VIADD R16, R106, 0x5384540f ;  /* 0x5384540f6a107836 */ /* 0x000fe40000000000 */
[----:B------:R-:W-:-:S03]  /*09f0*/  IMAD.HI.U32 R23, R133, -0x326172a9, RZ ;  /* 0xcd9e8d5785177827 */ /* 0x000fc600078e00ff */
[----:B------:R-:W-:Y:S02]  /*0a00*/  LOP3.LUT R132, R19, R22, R16, 0x96, !PT ;  /* 0x0000001613847212 */ /* 0x000fe400078e9610 */
[----:B------:R-:W-:Y:S01]  /*0a10*/  LOP3.LUT R146, R23, R18, R17, 0x96, !PT ;  /* 0x0000001217927212 */ /* 0x000fe200078e9611 */
[----:B------:R-:W-:Y:S02]  /*0a20*/  VIADD R18, R107, 0xdb3d7428 ;  /* 0xdb3d74286b127836 */ /* 0x000fe40000000000 */
[----:B------:R-:W-:Y:S01]  /*0a30*/  IMAD.HI.U32 R23, R132, -0x2daee0ad, RZ ;  /* 0xd2511f5384177827 */ /* 0x000fe200078e00ff */
[----:B------:R-:W-:Y:S06]  /*0a40*/  @P0 EXIT ;  /* 0x000000000000094d */ /* 0x000fec0003800000 */
[--C-:B-----5:R-:W-:Y:S01]  /*0a50*/  HADD2.F32 R116, -RZ, R68.reuse.H0_H0 ;  /* 0x20000044ff747230 */ /* 0x120fe20000004100 */
[----:B------:R-:W-:Y:S01]  /*0a60*/  LOP3.LUT R150, R23, R20, R18, 0x96, !PT ;  /* 0x0000001417967212 */ /* 0x000fe200078e9612 */
[----:B------:R-:W-:Y:S01]  /*0a70*/  HADD2.F32 R119, -RZ, R68.H1_H1 ;  /* 0x30000044ff777230 */ /* 0x000fe20000004100 */
[----:B------:R-:W-:Y:S01]  /*0a80*/  ULDC.U8 UR6, c[0x0][0x2a0] ;  /* 0x0000a80000067ab9 */ /* 0x000fe20000000000 */
[--C-:B------:R-:W-:Y:S01]  /*0a90*/  HADD2.F32 R68, -RZ, R70.reuse.H0_H0 ;  /* 0x20000046ff447230 */ /* 0x100fe20000004100 */
[----:B------:R-:W-:Y:S01]  /*0aa0*/  IADD3 R141, R106, -0x700cb87f, RZ ;  /* 0x8ff347816a8d7810 */ /* 0x000fe20007ffe0ff */
[----:B------:R-:W-:Y:S01]  /*0ab0*/  HADD2.F32 R121, -RZ, R70.H1_H1 ;  /* 0x30000046ff797230 */ /* 0x000fe20000004100 */
[----:B------:R-:W-:Y:S01]  /*0ac0*/  ISETP.NE.AND P0, PT, RZ, UR6, PT ;  /* 0x00000006ff007c0c */ /* 0x000fe2000bf05270 */
[--C-:B------:R-:W-:Y:S01]  /*0ad0*/  HADD2.F32 R70, -RZ, R71.reuse.H0_H0 ;  /* 0x20000047ff467230 */ /* 0x100fe20000004100 */
[----:B------:R-:W-:Y:S01]  /*0ae0*/  HFMA2.MMA R172, -RZ, RZ, 0, 5.9604644775390625e-08 ;  /* 0x00000001ffac7435 */ /* 0x000fe200000001ff */
[----:B------:R-:W-:Y:S01]  /*0af0*/  HADD2.F32 R118, -RZ, R71.H1_H1 ;  /* 0x30000047ff767230 */ /* 0x000fe20000004100 */
[----:B------:R-:W-:Y:S01]  /*0b00*/  LOP3.LUT R144, R144, 0x3, RZ, 0xc0, !PT ;  /* 0x0000000390907812 */ /* 0x000fe200078ec0ff */
[--C-:B------:R-:W-:Y:S01]  /*0b10*/  HADD2.F32 R71, -RZ, R56.reuse.H0_H0 ;  /* 0x20000038ff477230 */ /* 0x100fe20000004100 */
[----:B------:R-:W-:Y:S01]  /*0b20*/  P2R R166, PR, RZ, 0x1 ;  /* 0x00000001ffa67803 */ /* 0x000fe20000000000 */
[----:B------:R-:W-:Y:S01]  /*0b30*/  HADD2.F32 R122, -RZ, R56.H1_H1 ;  /* 0x30000038ff7a7230 */ /* 0x000fe20000004100 */
[----:B------:R-:W-:Y:S01]  /*0b40*/  SHF.R.S32.HI R56, RZ, 0x3, R130 ;  /* 0x00000003ff387819 */ /* 0x000fe20000011482 */
[--C-:B------:R-:W-:Y:S01]  /*0b50*/  HADD2.F32 R120, -RZ, R57.reuse.H0_H0 ;  /* 0x20000039ff787230 */ /* 0x100fe20000004100 */
[----:B------:R-:W-:Y:S01]  /*0b60*/  ULDC UR8, c[0x0][0x294] ;  /* 0x0000a50000087ab9 */ /* 0x000fe20000000800 */
        /* <DEDUP_REMOVED lines=25> */
[----:B------:R-:W-:Y:S01]  /*0d00*/  ULDC.64 UR10, c[0x0][0x298] ;  /* 0x0000a600000a7ab9 */ /* 0x000fe20000000a00 */
[----:B------:R-:W-:Y:S01]  /*0d10*/  IMAD.SHL.U32 R58, R58, 0x8, RZ ;  /* 0x000000083a3a7824 */ /* 0x000fe200078e00ff */
[----:B------:R-:W-:Y:S01]  /*0d20*/  ULDC.64 UR6, c[0x0][0x230] ;  /* 0x00008c0000067ab9 */ /* 0x000fe20000000a00 */
[--C-:B------:R-:W-:Y:S01]  /*0d30*/  HADD2.F32 R25, -RZ, R27.reuse.H0_H0 ;  /* 0x2000001bff197230 */ /* 0x100fe20000004100 */
[----:B------:R-:W-:Y:S01]  /*0d40*/  ULDC.64 UR12, c[0x0][0x210] ;  /* 0x00008400000c7ab9 */ /* 0x000fe20000000a00 */
[----:B------:R-:W-:Y:S01]  /*0d50*/  HADD2.F32 R26, -RZ, R27.H1_H1 ;  /* 0x3000001bff1a7230 */ /* 0x000fe20000004100 */
[----:B------:R-:W-:Y:S01]  /*0d60*/  I2FP.F32.U32 R58, R58 ;  /* 0x0000003a003a7245 */ /* 0x000fe20000201000 */
[----:B------:R-:W-:-:S02]  /*0d70*/  HADD2.F32 R27, -RZ, R32.H0_H0 ;  /* 0x20000020ff1b7230 */ /* 0x000fc40000004100 */
[----:B------:R-:W-:Y:S01]  /*0d80*/  HADD2.F32 R28, -RZ, R32.H1_H1 ;  /* 0x30000020ff1c7230 */ /* 0x000fe20000004100 */
[----:B------:R0:W1:Y:S01]  /*0d90*/  MUFU.RCP R145, R58 ;  /* 0x0000003a00917308 */ /* 0x0000620000001000 */
        /* <DEDUP_REMOVED lines=8> */
[----:B------:R-:W-:Y:S02]  /*0e20*/  VIADD R140, R107, 0x96a522ad ;  /* 0x96a522ad6b8c7836 */ /* 0x000fe40000000000 */
[----:B------:R-:W-:Y:S02]  /*0e30*/  IMAD R56, R133, -0x326172a9, RZ ;  /* 0xcd9e8d5785387824 */ /* 0x000fe400078e02ff */
[----:B------:R-:W-:-:S02]  /*0e40*/  IMAD R57, R132, -0x2daee0ad, RZ ;  /* 0xd2511f5384397824 */ /* 0x000fc400078e02ff */
[----:B------:R-:W-:-:S04]  /*0e50*/  IMAD.HI.U32 R142, R146, -0x2daee0ad, RZ ;  /* 0xd2511f53928e7827 */ /* 0x000fc800078e00ff */
[----:B------:R-:W-:Y:S01]  /*0e60*/  IMAD.HI.U32 R143, R150, -0x326172a9, RZ ;  /* 0xcd9e8d57968f7827 */ /* 0x000fe200078e00ff */
[----:B------:R-:W-:-:S03]  /*0e70*/  LOP3.LUT R142, R142, R57, R140, 0x96, !PT ;  /* 0x000000398e8e7212 */ /* 0x000fc600078e968c */
[----:B------:R-:W-:Y:S01]  /*0e80*/  IMAD.IADD R60, R59, 0x1, R60 ;  /* 0x000000013b3c7824 */ /* 0x000fe200078e023c */
[----:B------:R-:W-:Y:S01]  /*0e90*/  LOP3.LUT R143, R143, R56, R141, 0x96, !PT ;  /* 0x000000388f8f7212 */ /* 0x000fe200078e968d */
[--C-:B------:R-:W-:Y:S02]  /*0ea0*/  HADD2.F32 R35, -RZ, R40.reuse.H0_H0 ;  /* 0x20000028ff237230 */ /* 0x100fe40000004100 */
[----:B------:R-:W-:Y:S01]  /*0eb0*/  HADD2.F32 R36, -RZ, R40.H1_H1 ;  /* 0x30000028ff247230 */ /* 0x000fe20000004100 */
[----:B------:R-:W-:Y:S01]  /*0ec0*/  SHF.L.U32 R148, R60, 0x3, RZ ;  /* 0x000000033c947819 */ /* 0x000fe200000006ff */
        /* <DEDUP_REMOVED lines=33> */
[----:B------:R-:W-:Y:S02]  /*10e0*/  HADD2.F32 R104, -RZ, R79.H1_H1 ;  /* 0x3000004fff687230 */ /* 0x000fe40000004100 */
        /* <DEDUP_REMOVED lines=29> */
.L_x_6051:
        /* <DEDUP_REMOVED lines=39> */
.L_x_5711:
        /* <DEDUP_REMOVED lines=12> */
.L_x_5714:
[----:B------:R-:W-:-:S07]  /*15f0*/  MOV R149, R150 ;  /* 0x0000009600957202 */ /* 0x000fce0000000f00 */
.L_x_5715:
[----:B------:R-:W-:Y:S05]  /*1600*/  BSYNC B2 ;  /* 0x0000000000027941 */ /* 0x000fea0003800000 */
.L_x_5713:
        /* <DEDUP_REMOVED lines=16> */
.L_x_5719:
[----:B------:R-:W-:Y:S05]  /*1710*/  BSYNC B3 ;  /* 0x0000000000037941 */ /* 0x000fea0003800000 */
.L_x_5718:
        /* <DEDUP_REMOVED lines=43> */
.L_x_5717:
[----:B------:R-:W-:Y:S05]  /*19d0*/  BSYNC B2 ;  /* 0x0000000000027941 */ /* 0x000fea0003800000 */
.L_x_5716:
        /* <DEDUP_REMOVED lines=10> */
[----:B------:R-:W-:-:S04]  /*1a80*/  FMUL.FTZ R149, R19, R66 ;  /* 0x0000004213957220 */ /* 0x000fc80000410000 */
[----:B------:R-:W-:-:S07]  /*1a90*/  @P1 FADD.FTZ R149, R132, R149 ;  /* 0x0000009584951221 */ /* 0x000fce0000010000 */
.L_x_5712:
[----:B------:R-:W-:Y:S05]  /*1aa0*/  BSYNC B1 ;  /* 0x0000000000017941 */ /* 0x000fea0003800000 */
.L_x_5710:
        /* <DEDUP_REMOVED lines=8> */
.L_x_5721:
        /* <DEDUP_REMOVED lines=12> */
.L_x_5724:
[----:B------:R-:W-:-:S07]  /*1bf0*/  MOV R144, R150 ;  /* 0x0000009600907202 */ /* 0x000fce0000000f00 */
.L_x_5725:
[----:B------:R-:W-:Y:S05]  /*1c00*/  BSYNC B2 ;  /* 0x0000000000027941 */ /* 0x000fea0003800000 */
.L_x_5723:
        /* <DEDUP_REMOVED lines=16> */
.L_x_5729:
[----:B------:R-:W-:Y:S05]  /*1d10*/  BSYNC B3 ;  /* 0x0000000000037941 */ /* 0x000fea0003800000 */
.L_x_5728:
        /* <DEDUP_REMOVED lines=44> */
.L_x_5727:
[----:B------:R-:W-:Y:S05]  /*1fe0*/  BSYNC B2 ;  /* 0x0000000000027941 */ /* 0x000fea0003800000 */
.L_x_5726:
        /* <DEDUP_REMOVED lines=10> */
[----:B------:R-:W-:-:S04]  /*2090*/  FMUL.FTZ R153, R20, R153 ;  /* 0x0000009914997220 */ /* 0x000fc80000410000 */
[----:B------:R-:W-:-:S07]  /*20a0*/  @P1 FADD.FTZ R153, R64, R153 ;  /* 0x0000009940991221 */ /* 0x000fce0000010000 */
.L_x_5722:
[----:B------:R-:W-:Y:S05]  /*20b0*/  BSYNC B1 ;  /* 0x0000000000017941 */ /* 0x000fea0003800000 */
.L_x_5720:
        /* <DEDUP_REMOVED lines=8> */
.L_x_5731:
        /* <DEDUP_REMOVED lines=12> */
.L_x_5734:
[----:B------:R-:W-:-:S07]  /*2200*/  IMAD.MOV.U32 R144, RZ, RZ, R150 ;  /* 0x000000ffff907224 */ /* 0x000fce00078e0096 */
.L_x_5735:
[----:B------:R-:W-:Y:S05]  /*2210*/  BSYNC B2 ;  /* 0x0000000000027941 */ /* 0x000fea0003800000 */
.L_x_5733:
        /* <DEDUP_REMOVED lines=16> */
.L_x_5739:
[----:B------:R-:W-:Y:S05]  /*2320*/  BSYNC B3 ;  /* 0x0000000000037941 */ /* 0x000fea0003800000 */
.L_x_5738:
        /* <DEDUP_REMOVED lines=44> */
.L_x_5737:
[----:B------:R-:W-:Y:S05]  /*25f0*/  BSYNC B2 ;  /* 0x0000000000027941 */ /* 0x000fea0003800000 */
.L_x_5736:
        /* <DEDUP_REMOVED lines=12> */
.L_x_5732:
[----:B------:R-:W-:Y:S05]  /*26c0*/  BSYNC B1 ;  /* 0x0000000000017941 */ /* 0x000fea0003800000 */
.L_x_5730:
        /* <DEDUP_REMOVED lines=8> */
.L_x_5741:
        /* <DEDUP_REMOVED lines=12> */
.L_x_5744:
[----:B------:R-:W-:-:S07]  /*2810*/  MOV R144, R150 ;  /* 0x0000009600907202 */ /* 0x000fce0000000f00 */
.L_x_5745:
[----:B------:R-:W-:Y:S05]  /*2820*/  BSYNC B2 ;  /* 0x0000000000027941 */ /* 0x000fea0003800000 */
.L_x_5743:
        /* <DEDUP_REMOVED lines=16> */
.L_x_5749:
[----:B------:R-:W-:Y:S05]  /*2930*/  BSYNC B3 ;  /* 0x0000000000037941 */ /* 0x000fea0003800000 */
.L_x_5748:
        /* <DEDUP_REMOVED lines=44> */
.L_x_5747:
[----:B------:R-:W-:Y:S05]  /*2c00*/  BSYNC B2 ;  /* 0x0000000000027941 */ /* 0x000fea0003800000 */
.L_x_5746:
        /* <DEDUP_REMOVED lines=10> */
[----:B------:R-:W-:-:S04]  /*2cb0*/  FMUL.FTZ R157, R22, R157 ;  /* 0x0000009d169d7220 */ /* 0x000fc80000410000 */
[----:B------:R-:W-:-:S07]  /*2cc0*/  @P1 FADD.FTZ R157, R64, R157 ;  /* 0x0000009d409d1221 */ /* 0x000fce0000010000 */
.L_x_5742:
[----:B------:R-:W-:Y:S05]  /*2cd0*/  BSYNC B1 ;  /* 0x0000000000017941 */ /* 0x000fea0003800000 */
.L_x_5740:
        /* <DEDUP_REMOVED lines=8> */
.L_x_5751:
        /* <DEDUP_REMOVED lines=12> */
.L_x_5754:
[----:B------:R-:W-:-:S07]  /*2e20*/  IMAD.MOV.U32 R144, RZ, RZ, R150 ;  /* 0x000000ffff907224 */ /* 0x000fce00078e0096 */
.L_x_5755:
[----:B------:R-:W-:Y:S05]  /*2e30*/  BSYNC B2 ;  /* 0x0000000000027941 */ /* 0x000fea0003800000 */
.L_x_5753:
        /* <DEDUP_REMOVED lines=16> */
.L_x_5759:
[----:B------:R-:W-:Y:S05]  /*2f40*/  BSYNC B3 ;  /* 0x0000000000037941 */ /* 0x000fea0003800000 */
.L_x_5758:
        /* <DEDUP_REMOVED lines=44> */
.L_x_5757:
[----:B------:R-:W-:Y:S05]  /*3210*/  BSYNC B2 ;  /* 0x0000000000027941 */ /* 0x000fea0003800000 */
.L_x_5756:
        /* <DEDUP_REMOVED lines=10> */
[----:B------:R-:W-:-:S04]  /*32c0*/  FMUL.FTZ R159, R23, R66 ;  /* 0x00000042179f7220 */ /* 0x000fc80000410000 */
[----:B------:R-:W-:-:S07]  /*32d0*/  @P1 FADD.FTZ R159, R132, R159 ;  /* 0x0000009f849f1221 */ /* 0x000fce0000010000 */
.L_x_5752:
[----:B------:R-:W-:Y:S05]  /*32e0*/  BSYNC B1 ;  /* 0x0000000000017941 */ /* 0x000fea0003800000 */
.L_x_5750:
        /* <DEDUP_REMOVED lines=8> */
.L_x_5761:
        /* <DEDUP_REMOVED lines=12> */
.L_x_5764:
[----:B------:R-:W-:-:S07]  /*3430*/  MOV R144, R150 ;  /* 0x0000009600907202 */ /* 0x000fce0000000f00 */
.L_x_5765:
[----:B------:R-:W-:Y:S05]  /*3440*/  BSYNC B2 ;  /* 0x0000000000027941 */ /* 0x000fea0003800000 */
.L_x_5763:
        /* <DEDUP_REMOVED lines=16> */
.L_x_5769:
[----:B------:R-:W-:Y:S05]  /*3550*/  BSYNC B3 ;  /* 0x0000000000037941 */ /* 0x000fea0003800000 */
.L_x_5768:
        /* <DEDUP_REMOVED lines=44> */
.L_x_5767:
[----:B------:R-:W-:Y:S05]  /*3820*/  BSYNC B2 ;  /* 0x0000000000027941 */ /* 0x000fea0003800000 */
.L_x_5766:
        /* <DEDUP_REMOVED lines=12> */
.L_x_5762:
[----:B------:R-:W-:Y:S05]  /*38f0*/  BSYNC B1 ;  /* 0x0000000000017941 */ /* 0x000fea0003800000 */
.L_x_5760:
        /* <DEDUP_REMOVED lines=8> */
.L_x_5771:
        /* <DEDUP_REMOVED lines=12> */
.L_x_5774:
[----:B------:R-:W-:-:S07]  /*3a40*/  MOV R144, R150 ;  /* 0x0000009600907202 */ /* 0x000fce0000000f00 */
.L_x_5775:
[----:B------:R-:W-:Y:S05]  /*3a50*/  BSYNC B2 ;  /* 0x0000000000027941 */ /* 0x000fea0003800000 */
.L_x_5773:
        /* <DEDUP_REMOVED lines=16> */
.L_x_5779:
[----:B------:R-:W-:Y:S05]  /*3b60*/  BSYNC B3 ;  /* 0x0000000000037941 */ /* 0x000fea0003800000 */
.L_x_5778:
        /* <DEDUP_REMOVED lines=44> */
.L_x_5777:
[----:B------:R-:W-:Y:S05]  /*3e30*/  BSYNC B2 ;  /* 0x0000000000027941 */ /* 0x000fea0003800000 */
.L_x_5776:
        /* <DEDUP_REMOVED lines=12> */
.L_x_5772:
[----:B------:R-:W-:Y:S05]  /*3f00*/  BSYNC B1 ;  /* 0x0000000000017941 */ /* 0x000fea0003800000 */
.L_x_5770:
        /* <DEDUP_REMOVED lines=8> */
.L_x_5781:
        /* <DEDUP_REMOVED lines=12> */
.L_x_5784:
[----:B------:R-:W-:-:S07]  /*4050*/  IMAD.MOV.U32 R164, RZ, RZ, R150 ;  /* 0x000000ffffa47224 */ /* 0x000fce00078e0096 */
.L_x_5785:
[----:B------:R-:W-:Y:S05]  /*4060*/  BSYNC B2 ;  /* 0x0000000000027941 */ /* 0x000fea0003800000 */
.L_x_5783:
        /* <DEDUP_REMOVED lines=16> */
.L_x_5789:
[----:B------:R-:W-:Y:S05]  /*4170*/  BSYNC B3 ;  /* 0x0000000000037941 */ /* 0x000fea0003800000 */
.L_x_5788:
        /* <DEDUP_REMOVED lines=44> */
.L_x_5787:
[----:B------:R-:W-:Y:S05]  /*4440*/  BSYNC B2 ;  /* 0x0000000000027941 */ /* 0x000fea0003800000 */
.L_x_5786:
        /* <DEDUP_REMOVED lines=12> */
.L_x_5782:
[----:B------:R-:W-:Y:S05]  /*4510*/  BSYNC B1 ;  /* 0x0000000000017941 */ /* 0x000fea0003800000 */
.L_x_5780:
        /* <DEDUP_REMOVED lines=29> */
.L_x_5791:
[----:B------:R-:W-:Y:S05]  /*46f0*/  BSYNC B1 ;  /* 0x0000000000017941 */ /* 0x000fea0003800000 */
.L_x_5790:
[----:B------:R-:W-:Y:S02]  /*4700*/  IADD3 R219, R219, 0x100, RZ ;  /* 0x00000100dbdb7810 */ /* 0x000fe40007ffe0ff */
[----:B------:R-:W-:-:S07]  /*4710*/  IADD3 R217, R217, 0x100, RZ ;  /* 0x00000100d9d97810 */ /* 0x000fce0007ffe0ff */
.L_x_5709:
[----:B------:R-:W-:Y:S05]  /*4720*/  BSYNC B0 ;  /* 0x0000000000007941 */ /* 0x000fea0003800000 */
.L_x_5708:
        /* <DEDUP_REMOVED lines=17> */
[----:B------:R-:W-:Y:S01]  /*4840*/  MOV R64, R144 ;  /* 0x0000009000407202 */ /* 0x000fe20000000f00 */
[----:B-----5:R-:W-:Y:S01]  /*4850*/  HADD2.F32 R167, -RZ, R60.H0_H0 ;  /* 0x2000003cffa77230 */ /* 0x020fe20000004100 */
[----:B------:R-:W-:Y:S06]  /*4860*/  BRA `(.L_x_5796) ;  /* 0x00000004005c7947 */ /* 0x000fec0003800000 */
.L_x_5795:
        /* <DEDUP_REMOVED lines=12> */
.L_x_5798:
[----:B------:R-:W-:-:S07]  /*4930*/  MOV R167, R150 ;  /* 0x0000009600a77202 */ /* 0x000fce0000000f00 */
.L_x_5799:
[----:B------:R-:W-:Y:S05]  /*4940*/  BSYNC B2 ;  /* 0x0000000000027941 */ /* 0x000fea0003800000 */
.L_x_5797:
        /* <DEDUP_REMOVED lines=16> */
.L_x_5803:
[----:B------:R-:W-:Y:S05]  /*4a50*/  BSYNC B3 ;  /* 0x0000000000037941 */ /* 0x000fea0003800000 */
.L_x_5802:
        /* <DEDUP_REMOVED lines=43> */
.L_x_5801:
[----:B------:R-:W-:Y:S05]  /*4d10*/  BSYNC B2 ;  /* 0x0000000000027941 */ /* 0x000fea0003800000 */
.L_x_5800:
[----:B------:R-:W-:Y:S01]  /*4d20*/  I2FP.F32.U32 R65, R167 ;  /* 0x000000a700417245 */ /* 0x000fe20000201000 */
[----:B-----5:R-:W-:Y:S01]  /*4d30*/  HADD2.F32 R67, -RZ, R56.H0_H0 ;  /* 0x20000038ff437230 */ /* 0x020fe20000004100 */
[----:B------:R-:W-:Y:S01]  /*4d40*/  MOV R66, 0x2f800000 ;  /* 0x2f80000000427802 */ /* 0x000fe20000000f00 */
[----:B------:R-:W-:-:S03]  /*4d50*/  @P1 HADD2.F32 R132, -RZ, R60.H0_H0 ;  /* 0x2000003cff841230 */ /* 0x000fc60000004100 */
[----:B------:R-:W-:Y:S01]  /*4d60*/  FMUL.FTZ R67, R67, UR11 ;  /* 0x0000000b43437c20 */ /* 0x000fe20008410000 */
[----:B------:R-:W-:-:S03]  /*4d70*/  FFMA.FTZ R65, R65, R66, 1.1641532182693481445e-10 ;  /* 0x2f00000041417423 */ /* 0x000fc60000010042 */
[----:B------:R-:W-:Y:S02]  /*4d80*/  FMUL.FTZ R66, R67, UR10 ;  /* 0x0000000a43427c20 */ /* 0x000fe40008410000 */
[----:B------:R-:W-:-:S04]  /*4d90*/  FSETP.GTU.FTZ.AND P3, PT, R65, UR8, PT ;  /* 0x0000000841007c0b */ /* 0x000fc8000bf7c000 */
[----:B------:R-:W-:Y:S02]  /*4da0*/  FSEL R66, R66, RZ, !P3 ;  /* 0x000000ff42427208 */ /* 0x000fe40005800000 */
[----:B------:R-:W-:-:S03]  /*4db0*/  SEL R151, RZ, 0x1, P3 ;  /* 0x00000001ff977807 */ /* 0x000fc60001800000 */
[----:B------:R-:W-:-:S04]  /*4dc0*/  FMUL.FTZ R167, R27, R66 ;  /* 0x000000421ba77220 */ /* 0x000fc80000410000 */
[----:B------:R-:W-:-:S07]  /*4dd0*/  @P1 FADD.FTZ R167, R132, R167 ;  /* 0x000000a784a71221 */ /* 0x000fce0000010000 */
.L_x_5796:
[----:B------:R-:W-:Y:S05]  /*4de0*/  BSYNC B1 ;  /* 0x0000000000017941 */ /* 0x000fea0003800000 */
.L_x_5794:
        /* <DEDUP_REMOVED lines=8> */
.L_x_5805:
        /* <DEDUP_REMOVED lines=12> */
.L_x_5808:
[----:B------:R-:W-:-:S07]  /*4f30*/  MOV R144, R150 ;  /* 0x0000009600907202 */ /* 0x000fce0000000f00 */
.L_x_5809:
[----:B------:R-:W-:Y:S05]  /*4f40*/  BSYNC B2 ;  /* 0x0000000000027941 */ /* 0x000fea0003800000 */
.L_x_5807:
        /* <DEDUP_REMOVED lines=16> */
.L_x_5813:
[----:B------:R-:W-:Y:S05]  /*5050*/  BSYNC B3 ;  /* 0x0000000000037941 */ /* 0x000fea0003800000 */
.L_x_5812:
        /* <DEDUP_REMOVED lines=44> */
.L_x_5811:
[----:B------:R-:W-:Y:S05]  /*5320*/  BSYNC B2 ;  /* 0x0000000000027941 */ /* 0x000fea0003800000 */
.L_x_5810:
        /* <DEDUP_REMOVED lines=12> */
.L_x_5806:
[----:B------:R-:W-:Y:S05]  /*53f0*/  BSYNC B1 ;  /* 0x0000000000017941 */ /* 0x000fea0003800000 */
.L_x_5804:
        /* <DEDUP_REMOVED lines=8> */
.L_x_5815:
        /* <DEDUP_REMOVED lines=12> */
.L_x_5818:
[----:B------:R-:W-:-:S07]  /*5540*/  MOV R144, R150 ;  /* 0x0000009600907202 */ /* 0x000fce0000000f00 */
.L_x_5819:
[----:B------:R-:W-:Y:S05]  /*5550*/  BSYNC B2 ;  /* 0x0000000000027941 */ /* 0x000fea0003800000 */
.L_x_5817:
        /* <DEDUP_REMOVED lines=16> */
.L_x_5823:
[----:B------:R-:W-:Y:S05]  /*5660*/  BSYNC B3 ;  /* 0x0000000000037941 */ /* 0x000fea0003800000 */
.L_x_5822:
        /* <DEDUP_REMOVED lines=44> */
.L_x_5821:
[----:B------:R-:W-:Y:S05]  /*5930*/  BSYNC B2 ;  /* 0x0000000000027941 */ /* 0x000fea0003800000 */
.L_x_5820:
[----:B------:R-:W-:Y:S01]  /*5940*/  HFMA2.MMA R66, -RZ, RZ, 0.1171875, 0 ;  /* 0x2f800000ff427435 */ /* 0x000fe200000001ff */
[----:B------:R-:W-:Y:S01]  /*5950*/  I2FP.F32.U32 R65, R144 ;  /* 0x0000009000417245 */ /* 0x000fe20000201000 */
[----:B-----5:R-:W-:Y:S02]  /*5960*/  HADD2.F32 R67, -RZ, R57.H0_H0 ;  /* 0x20000039ff437230 */ /* 0x020fe40000004100 */
[----:B------:R-:W-:-:S03]  /*5970*/  @P1 HADD2.F32 R132, -RZ, R61.H0_H0 ;  /* 0x2000003dff841230 */ /* 0x000fc60000004100 */
[----:B------:R-:W-:-:S03]  /*5980*/  FMUL.FTZ R67, R67, UR11 ;  /* 0x0000000b43437c20 */ /* 0x000fc60008410000 */
[----:B------:R-:W-:Y:S01]  /*5990*/  FFMA.FTZ R65, R65, R66, 1.1641532182693481445e-10 ;  /* 0x2f00000041417423 */ /* 0x000fe20000010042 */
[----:B------:R-:W-:-:S04]  /*59a0*/  FMUL.FTZ R66, R67, UR10 ;  /* 0x0000000a43427c20 */ /* 0x000fc80008410000 */
[----:B------:R-:W-:-:S04]  /*59b0*/  FSETP.GTU.FTZ.AND P3, PT, R65, UR8, PT ;  /* 0x0000000841007c0b */ /* 0x000fc8000bf7c000 */
[----:B------:R-:W-:Y:S02]  /*59c0*/  FSEL R66, R66, RZ, !P3 ;  /* 0x000000ff42427208 */ /* 0x000fe40005800000 */
[----:B------:R-:W-:-:S03]  /*59d0*/  SEL R154, RZ, 0x1, P3 ;  /* 0x00000001ff9a7807 */ /* 0x000fc60001800000 */
[----:B------:R-:W-:-:S04]  /*59e0*/  FMUL.FTZ R171, R29, R66 ;  /* 0x000000421dab7220 */ /* 0x000fc80000410000 */
[----:B------:R-:W-:-:S07]  /*59f0*/  @P1 FADD.FTZ R171, R132, R171 ;  /* 0x000000ab84ab1221 */ /* 0x000fce0000010000 */
.L_x_5816:
[----:B------:R-:W-:Y:S05]  /*5a00*/  BSYNC B1 ;  /* 0x0000000000017941 */ /* 0x000fea0003800000 */
.L_x_5814:
        /* <DEDUP_REMOVED lines=8> */
.L_x_5825:
        /* <DEDUP_REMOVED lines=12> */
.L_x_5828:
[----:B------:R-:W-:-:S07]  /*5b50*/  IMAD.MOV.U32 R144, RZ, RZ, R150 ;  /* 0x000000ffff907224 */ /* 0x000fce00078e0096 */
.L_x_5829:
[----:B------:R-:W-:Y:S05]  /*5b60*/  BSYNC B2 ;  /* 0x0000000000027941 */ /* 0x000fea0003800000 */
.L_x_5827:
        /* <DEDUP_REMOVED lines=16> */
.L_x_5833:
[----:B------:R-:W-:Y:S05]  /*5c70*/  BSYNC B3 ;  /* 0x0000000000037941 */ /* 0x000fea0003800000 */
.L_x_5832:
        /* <DEDUP_REMOVED lines=44> */
.L_x_5831:
[----:B------:R-:W-:Y:S05]  /*5f40*/  BSYNC B2 ;  /* 0x0000000000027941 */ /* 0x000fea0003800000 */
.L_x_5830:
        /* <DEDUP_REMOVED lines=12> */
.L_x_5826:
[----:B------:R-:W-:Y:S05]  /*6010*/  BSYNC B1 ;  /* 0x0000000000017941 */ /* 0x000fea0003800000 */
.L_x_5824:
        /* <DEDUP_REMOVED lines=8> */
.L_x_5835:
        /* <DEDUP_REMOVED lines=12> */
.L_x_5838:
[----:B------:R-:W-:-:S07]  /*6160*/  MOV R144, R150 ;  /* 0x0000009600907202 */ /* 0x000fce0000000f00 */
.L_x_5839:
[----:B------:R-:W-:Y:S05]  /*6170*/  BSYNC B2 ;  /* 0x0000000000027941 */ /* 0x000fea0003800000 */
.L_x_5837:
        /* <DEDUP_REMOVED lines=16> */
.L_x_5843:
[----:B------:R-:W-:Y:S05]  /*6280*/  BSYNC B3 ;  /* 0x0000000000037941 */ /* 0x000fea0003800000 */
.L_x_5842:
        /* <DEDUP_REMOVED lines=44> */
.L_x_5841:
[----:B------:R-:W-:Y:S05]  /*6550*/  BSYNC B2 ;  /* 0x0000000000027941 */ /* 0x000fea0003800000 */
.L_x_5840:
[----:B------:R-:W-:Y:S01]  /*6560*/  I2FP.F32.U32 R65, R144 ;  /* 0x0000009000417245 */ /* 0x000fe20000201000 */
[----:B-----5:R-:W-:Y:S02]  /*6570*/  HADD2.F32 R67, -RZ, R58.H0_H0 ;  /* 0x2000003aff437230 */ /* 0x020fe40000004100 */
[----:B------:R-:W-:Y:S02]  /*6580*/  IMAD.MOV.U32 R66, RZ, RZ, 0x2f800000 ;  /* 0x2f800000ff427424 */ /* 0x000fe400078e00ff */
[----:B------:R-:W-:Y:S02]  /*6590*/  @P1 HADD2.F32 R132, -RZ, R62.H0_H0 ;  /* 0x2000003eff841230 */ /* 0x000fe40000004100 */
        /* <DEDUP_REMOVED lines=8> */
.L_x_5836:
[----:B------:R-:W-:Y:S05]  /*6620*/  BSYNC B1 ;  /* 0x0000000000017941 */ /* 0x000fea0003800000 */
.L_x_5834:
        /* <DEDUP_REMOVED lines=8> */
.L_x_5845:
        /* <DEDUP_REMOVED lines=12> */
.L_x_5848:
[----:B------:R-:W-:-:S07]  /*6770*/  MOV R144, R150 ;  /* 0x0000009600907202 */ /* 0x000fce0000000f00 */
.L_x_5849:
[----:B------:R-:W-:Y:S05]  /*6780*/  BSYNC B2 ;  /* 0x0000000000027941 */ /* 0x000fea0003800000 */
.L_x_5847:
        /* <DEDUP_REMOVED lines=16> */
.L_x_5853:
[----:B------:R-:W-:Y:S05]  /*6890*/  BSYNC B3 ;  /* 0x0000000000037941 */ /* 0x000fea0003800000 */
.L_x_5852:
        /* <DEDUP_REMOVED lines=44> */
.L_x_5851:
[----:B------:R-:W-:Y:S05]  /*6b60*/  BSYNC B2 ;  /* 0x0000000000027941 */ /* 0x000fea0003800000 */
.L_x_5850:
        /* <DEDUP_REMOVED lines=12> */
.L_x_5846:
[----:B------:R-:W-:Y:S05]  /*6c30*/  BSYNC B1 ;  /* 0x0000000000017941 */ /* 0x000fea0003800000 */
.L_x_5844:
        /* <DEDUP_REMOVED lines=8> */
.L_x_5855:
        /* <DEDUP_REMOVED lines=12> */
.L_x_5858:
[----:B------:R-:W-:-:S07]  /*6d80*/  IMAD.MOV.U32 R144, RZ, RZ, R150 ;  /* 0x000000ffff907224 */ /* 0x000fce00078e0096 */
.L_x_5859:
[----:B------:R-:W-:Y:S05]  /*6d90*/  BSYNC B2 ;  /* 0x0000000000027941 */ /* 0x000fea0003800000 */
.L_x_5857:
        /* <DEDUP_REMOVED lines=16> */
.L_x_5863:
[----:B------:R-:W-:Y:S05]  /*6ea0*/  BSYNC B3 ;  /* 0x0000000000037941 */ /* 0x000fea0003800000 */
.L_x_5862:
        /* <DEDUP_REMOVED lines=44> */
.L_x_5861:
[----:B------:R-:W-:Y:S05]  /*7170*/  BSYNC B2 ;  /* 0x0000000000027941 */ /* 0x000fea0003800000 */
.L_x_5860:
        /* <DEDUP_REMOVED lines=12> */
.L_x_5856:
[----:B------:R-:W-:Y:S05]  /*7240*/  BSYNC B1 ;  /* 0x0000000000017941 */ /* 0x000fea0003800000 */
.L_x_5854:
        /* <DEDUP_REMOVED lines=8> */
.L_x_5865:
        /* <DEDUP_REMOVED lines=12> */
.L_x_5868:
[----:B------:R-:W-:-:S07]  /*7390*/  MOV R164, R150 ;  /* 0x0000009600a47202 */ /* 0x000fce0000000f00 */
.L_x_5869:
[----:B------:R-:W-:Y:S05]  /*73a0*/  BSYNC B2 ;  /* 0x0000000000027941 */ /* 0x000fea0003800000 */
.L_x_5867:
        /* <DEDUP_REMOVED lines=16> */
.L_x_5873:
[----:B------:R-:W-:Y:S05]  /*74b0*/  BSYNC B3 ;  /* 0x0000000000037941 */ /* 0x000fea0003800000 */
.L_x_5872:
        /* <DEDUP_REMOVED lines=44> */
.L_x_5871:
[----:B------:R-:W-:Y:S05]  /*7780*/  BSYNC B2 ;  /* 0x0000000000027941 */ /* 0x000fea0003800000 */
.L_x_5870:
        /* <DEDUP_REMOVED lines=12> */
.L_x_5866:
[----:B------:R-:W-:Y:S05]  /*7850*/  BSYNC B1 ;  /* 0x0000000000017941 */ /* 0x000fea0003800000 */
.L_x_5864:
        /* <DEDUP_REMOVED lines=29> */
.L_x_5875:
[----:B------:R-:W-:Y:S05]  /*7a30*/  BSYNC B1 ;  /* 0x0000000000017941 */ /* 0x000fea0003800000 */
.L_x_5874:
[----:B------:R-:W-:Y:S01]  /*7a40*/  IADD3 R219, R219, 0x100, RZ ;  /* 0x00000100dbdb7810 */ /* 0x000fe20007ffe0ff */
[----:B------:R-:W-:-:S07]  /*7a50*/  VIADD R217, R217, 0x100 ;  /* 0x00000100d9d97836 */ /* 0x000fce0000000000 */
.L_x_5793:
[----:B------:R-:W-:Y:S05]  /*7a60*/  BSYNC B0 ;  /* 0x0000000000007941 */ /* 0x000fea0003800000 */
.L_x_5792:
        /* <DEDUP_REMOVED lines=20> */
.L_x_5879:
        /* <DEDUP_REMOVED lines=12> */
.L_x_5882:
[----:B------:R-:W-:-:S07]  /*7c70*/  MOV R176, R150 ;  /* 0x0000009600b07202 */ /* 0x000fce0000000f00 */
.L_x_5883:
[----:B------:R-:W-:Y:S05]  /*7c80*/  BSYNC B2 ;  /* 0x0000000000027941 */ /* 0x000fea0003800000 */
.L_x_5881:
        /* <DEDUP_REMOVED lines=16> */
.L_x_5887:
[----:B------:R-:W-:Y:S05]  /*7d90*/  BSYNC B3 ;  /* 0x0000000000037941 */ /* 0x000fea0003800000 */
.L_x_5886:
        /* <DEDUP_REMOVED lines=43> */
.L_x_5885:
[----:B------:R-:W-:Y:S05]  /*8050*/  BSYNC B2 ;  /* 0x0000000000027941 */ /* 0x000fea0003800000 */
.L_x_5884:
        /* <DEDUP_REMOVED lines=12> */
.L_x_5880:
[----:B------:R-:W-:Y:S05]  /*8120*/  BSYNC B1 ;  /* 0x0000000000017941 */ /* 0x000fea0003800000 */
.L_x_5878:
        /* <DEDUP_REMOVED lines=8> */
.L_x_5889:
        /* <DEDUP_REMOVED lines=12> */
.L_x_5892:
[----:B------:R-:W-:-:S07]  /*8270*/  MOV R144, R150 ;  /* 0x0000009600907202 */ /* 0x000fce0000000f00 */
.L_x_5893:
[----:B------:R-:W-:Y:S05]  /*8280*/  BSYNC B2 ;  /* 0x0000000000027941 */ /* 0x000fea0003800000 */
.L_x_5891:
        /* <DEDUP_REMOVED lines=16> */
.L_x_5897:
[----:B------:R-:W-:Y:S05]  /*8390*/  BSYNC B3 ;  /* 0x0000000000037941 */ /* 0x000fea0003800000 */
.L_x_5896:
        /* <DEDUP_REMOVED lines=44> */
.L_x_5895:
[----:B------:R-:W-:Y:S05]  /*8660*/  BSYNC B2 ;  /* 0x0000000000027941 */ /* 0x000fea0003800000 */
.L_x_5894:
        /* <DEDUP_REMOVED lines=12> */
.L_x_5890:
[----:B------:R-:W-:Y:S05]  /*8730*/  BSYNC B1 ;  /* 0x0000000000017941 */ /* 0x000fea0003800000 */
.L_x_5888:
        /* <DEDUP_REMOVED lines=8> */
.L_x_5899:
        /* <DEDUP_REMOVED lines=12> */
.L_x_5902:
[----:B------:R-:W-:-:S07]  /*8880*/  IMAD.MOV.U32 R144, RZ, RZ, R150 ;  /* 0x000000ffff907224 */ /* 0x000fce00078e0096 */
.L_x_5903:
[----:B------:R-:W-:Y:S05]  /*8890*/  BSYNC B2 ;  /* 0x0000000000027941 */ /* 0x000fea0003800000 */
.L_x_5901:
        /* <DEDUP_REMOVED lines=16> */
.L_x_5907:
[----:B------:R-:W-:Y:S05]  /*89a0*/  BSYNC B3 ;  /* 0x0000000000037941 */ /* 0x000fea0003800000 */
.L_x_5906:
        /* <DEDUP_REMOVED lines=44> */
.L_x_5905:
[----:B------:R-:W-:Y:S05]  /*8c70*/  BSYNC B2 ;  /* 0x0000000000027941 */ /* 0x000fea0003800000 */
.L_x_5904:
        /* <DEDUP_REMOVED lines=12> */
.L_x_5900:
[----:B------:R-:W-:Y:S05]  /*8d40*/  BSYNC B1 ;  /* 0x0000000000017941 */ /* 0x000fea0003800000 */
.L_x_5898:
        /* <DEDUP_REMOVED lines=8> */
.L_x_5909:
        /* <DEDUP_REMOVED lines=12> */
.L_x_5912:
[----:B------:R-:W-:-:S07]  /*8e90*/  MOV R144, R150 ;  /* 0x0000009600907202 */ /* 0x000fce0000000f00 */
.L_x_5913:
[----:B------:R-:W-:Y:S05]  /*8ea0*/  BSYNC B2 ;  /* 0x0000000000027941 */ /* 0x000fea0003800000 */
.L_x_5911:
        /* <DEDUP_REMOVED lines=16> */
.L_x_5917:
[----:B------:R-:W-:Y:S05]  /*8fb0*/  BSYNC B3 ;  /* 0x0000000000037941 */ /* 0x000fea0003800000 */
.L_x_5916:
        /* <DEDUP_REMOVED lines=44> */
.L_x_5915:
[----:B------:R-:W-:Y:S05]  /*9280*/  BSYNC B2 ;  /* 0x0000000000027941 */ /* 0x000fea0003800000 */
.L_x_5914:
        /* <DEDUP_REMOVED lines=12> */
.L_x_5910:
[----:B------:R-:W-:Y:S05]  /*9350*/  BSYNC B1 ;  /* 0x0000000000017941 */ /* 0x000fea0003800000 */
.L_x_5908:
        /* <DEDUP_REMOVED lines=8> */
.L_x_5919:
        /* <DEDUP_REMOVED lines=12> */
.L_x_5922:
[----:B------:R-:W-:-:S07]  /*94a0*/  MOV R144, R150 ;  /* 0x0000009600907202 */ /* 0x000fce0000000f00 */
.L_x_5923:
[----:B------:R-:W-:Y:S05]  /*94b0*/  BSYNC B2 ;  /* 0x0000000000027941 */ /* 0x000fea0003800000 */
.L_x_5921:
        /* <DEDUP_REMOVED lines=16> */
.L_x_5927:
[----:B------:R-:W-:Y:S05]  /*95c0*/  BSYNC B3 ;  /* 0x0000000000037941 */ /* 0x000fea0003800000 */
.L_x_5926:
        /* <DEDUP_REMOVED lines=44> */
.L_x_5925:
[----:B------:R-:W-:Y:S05]  /*9890*/  BSYNC B2 ;  /* 0x0000000000027941 */ /* 0x000fea0003800000 */
.L_x_5924:
        /* <DEDUP_REMOVED lines=12> */
.L_x_5920:
[----:B------:R-:W-:Y:S05]  /*9960*/  BSYNC B1 ;  /* 0x0000000000017941 */ /* 0x000fea0003800000 */
.L_x_5918:
        /* <DEDUP_REMOVED lines=8> */
.L_x_5929:
        /* <DEDUP_REMOVED lines=12> */
.L_x_5932:
[----:B------:R-:W-:-:S07]  /*9ab0*/  IMAD.MOV.U32 R144, RZ, RZ, R150 ;  /* 0x000000ffff907224 */ /* 0x000fce00078e0096 */
.L_x_5933:
[----:B------:R-:W-:Y:S05]  /*9ac0*/  BSYNC B2 ;  /* 0x0000000000027941 */ /* 0x000fea0003800000 */
.L_x_5931:
        /* <DEDUP_REMOVED lines=16> */
.L_x_5937:
[----:B------:R-:W-:Y:S05]  /*9bd0*/  BSYNC B3 ;  /* 0x0000000000037941 */ /* 0x000fea0003800000 */
.L_x_5936:
        /* <DEDUP_REMOVED lines=44> */
.L_x_5935:
[----:B------:R-:W-:Y:S05]  /*9ea0*/  BSYNC B2 ;  /* 0x0000000000027941 */ /* 0x000fea0003800000 */
.L_x_5934:
        /* <DEDUP_REMOVED lines=12> */
.L_x_5930:
[----:B------:R-:W-:Y:S05]  /*9f70*/  BSYNC B1 ;  /* 0x0000000000017941 */ /* 0x000fea0003800000 */
.L_x_5928:
        /* <DEDUP_REMOVED lines=8> */
.L_x_5939:
        /* <DEDUP_REMOVED lines=12> */
.L_x_5942:
[----:B------:R-:W-:-:S07]  /*a0c0*/  MOV R144, R150 ;  /* 0x0000009600907202 */ /* 0x000fce0000000f00 */
.L_x_5943:
[----:B------:R-:W-:Y:S05]  /*a0d0*/  BSYNC B2 ;  /* 0x0000000000027941 */ /* 0x000fea0003800000 */
.L_x_5941:
        /* <DEDUP_REMOVED lines=16> */
.L_x_5947:
[----:B------:R-:W-:Y:S05]  /*a1e0*/  BSYNC B3 ;  /* 0x0000000000037941 */ /* 0x000fea0003800000 */
.L_x_5946:
        /* <DEDUP_REMOVED lines=44> */
.L_x_5945:
[----:B------:R-:W-:Y:S05]  /*a4b0*/  BSYNC B2 ;  /* 0x0000000000027941 */ /* 0x000fea0003800000 */
.L_x_5944:
        /* <DEDUP_REMOVED lines=12> */
.L_x_5940:
[----:B------:R-:W-:Y:S05]  /*a580*/  BSYNC B1 ;  /* 0x0000000000017941 */ /* 0x000fea0003800000 */
.L_x_5938:
        /* <DEDUP_REMOVED lines=8> */
.L_x_5949:
        /* <DEDUP_REMOVED lines=12> */
.L_x_5952:
[----:B------:R-:W-:-:S07]  /*a6d0*/  MOV R164, R150 ;  /* 0x0000009600a47202 */ /* 0x000fce0000000f00 */
.L_x_5953:
[----:B------:R-:W-:Y:S05]  /*a6e0*/  BSYNC B2 ;  /* 0x0000000000027941 */ /* 0x000fea0003800000 */
.L_x_5951:
        /* <DEDUP_REMOVED lines=16> */
.L_x_5957:
[----:B------:R-:W-:Y:S05]  /*a7f0*/  BSYNC B3 ;  /* 0x0000000000037941 */ /* 0x000fea0003800000 */
.L_x_5956:
        /* <DEDUP_REMOVED lines=44> */
.L_x_5955:
[----:B------:R-:W-:Y:S05]  /*aac0*/  BSYNC B2 ;  /* 0x0000000000027941 */ /* 0x000fea0003800000 */
.L_x_5954:
        /* <DEDUP_REMOVED lines=12> */
.L_x_5950:
[----:B------:R-:W-:Y:S05]  /*ab90*/  BSYNC B1 ;  /* 0x0000000000017941 */ /* 0x000fea0003800000 */
.L_x_5948:
        /* <DEDUP_REMOVED lines=29> */
.L_x_5959:
[----:B------:R-:W-:Y:S05]  /*ad70*/  BSYNC B1 ;  /* 0x0000000000017941 */ /* 0x000fea0003800000 */
.L_x_5958:
[----:B------:R-:W-:Y:S01]  /*ad80*/  VIADD R219, R219, 0x100 ;  /* 0x00000100dbdb7836 */ /* 0x000fe20000000000 */
[----:B------:R-:W-:-:S07]  /*ad90*/  IADD3 R217, R217, 0x100, RZ ;  /* 0x00000100d9d97810 */ /* 0x000fce0007ffe0ff */
.L_x_5877:
[----:B------:R-:W-:Y:S05]  /*ada0*/  BSYNC B0 ;  /* 0x0000000000007941 */ /* 0x000fea0003800000 */
.L_x_5876:
        /* <DEDUP_REMOVED lines=19> */
.L_x_5963:
        /* <DEDUP_REMOVED lines=12> */
.L_x_5966:
[----:B------:R-:W-:-:S07]  /*afa0*/  IMAD.MOV.U32 R174, RZ, RZ, R150 ;  /* 0x000000ffffae7224 */ /* 0x000fce00078e0096 */
.L_x_5967:
[----:B------:R-:W-:Y:S05]  /*afb0*/  BSYNC B2 ;  /* 0x0000000000027941 */ /* 0x000fea0003800000 */
.L_x_5965:
        /* <DEDUP_REMOVED lines=16> */
.L_x_5971:
[----:B------:R-:W-:Y:S05]  /*b0c0*/  BSYNC B3 ;  /* 0x0000000000037941 */ /* 0x000fea0003800000 */
.L_x_5970:
        /* <DEDUP_REMOVED lines=43> */
.L_x_5969:
[----:B------:R-:W-:Y:S05]  /*b380*/  BSYNC B2 ;  /* 0x0000000000027941 */ /* 0x000fea0003800000 */
.L_x_5968:
        /* <DEDUP_REMOVED lines=12> */
.L_x_5964:
[----:B------:R-:W-:Y:S05]  /*b450*/  BSYNC B1 ;  /* 0x0000000000017941 */ /* 0x000fea0003800000 */
.L_x_5962:
        /* <DEDUP_REMOVED lines=8> */
.L_x_5973:
        /* <DEDUP_REMOVED lines=12> */
.L_x_5976:
[----:B------:R-:W-:-:S07]  /*b5a0*/  IMAD.MOV.U32 R144, RZ, RZ, R150 ;  /* 0x000000ffff907224 */ /* 0x000fce00078e0096 */
.L_x_5977:
[----:B------:R-:W-:Y:S05]  /*b5b0*/  BSYNC B2 ;  /* 0x0000000000027941 */ /* 0x000fea0003800000 */
.L_x_5975:
        /* <DEDUP_REMOVED lines=16> */
.L_x_5981:
[----:B------:R-:W-:Y:S05]  /*b6c0*/  BSYNC B3 ;  /* 0x0000000000037941 */ /* 0x000fea0003800000 */
.L_x_5980:
        /* <DEDUP_REMOVED lines=44> */
.L_x_5979:
[----:B------:R-:W-:Y:S05]  /*b990*/  BSYNC B2 ;  /* 0x0000000000027941 */ /* 0x000fea0003800000 */
.L_x_5978:
        /* <DEDUP_REMOVED lines=12> */
.L_x_5974:
[----:B------:R-:W-:Y:S05]  /*ba60*/  BSYNC B1 ;  /* 0x0000000000017941 */ /* 0x000fea0003800000 */
.L_x_5972:
        /* <DEDUP_REMOVED lines=8> */
.L_x_5983:
        /* <DEDUP_REMOVED lines=12> */
.L_x_5986:
[----:B------:R-:W-:-:S07]  /*bbb0*/  MOV R144, R150 ;  /* 0x0000009600907202 */ /* 0x000fce0000000f00 */
.L_x_5987:
[----:B------:R-:W-:Y:S05]  /*bbc0*/  BSYNC B2 ;  /* 0x0000000000027941 */ /* 0x000fea0003800000 */
.L_x_5985:
        /* <DEDUP_REMOVED lines=16> */
.L_x_5991:
[----:B------:R-:W-:Y:S05]  /*bcd0*/  BSYNC B3 ;  /* 0x0000000000037941 */ /* 0x000fea0003800000 */
.L_x_5990:
        /* <DEDUP_REMOVED lines=44> */
.L_x_5989:
[----:B------:R-:W-:Y:S05]  /*bfa0*/  BSYNC B2 ;  /* 0x0000000000027941 */ /* 0x000fea0003800000 */
.L_x_5988:
        /* <DEDUP_REMOVED lines=12> */
.L_x_5984:
[----:B------:R-:W-:Y:S05]  /*c070*/  BSYNC B1 ;  /* 0x0000000000017941 */ /* 0x000fea0003800000 */
.L_x_5982:
        /* <DEDUP_REMOVED lines=8> */
.L_x_5993:
        /* <DEDUP_REMOVED lines=12> */
.L_x_5996:
[----:B------:R-:W-:-:S07]  /*c1c0*/  MOV R144, R150 ;  /* 0x0000009600907202 */ /* 0x000fce0000000f00 */
.L_x_5997:
[----:B------:R-:W-:Y:S05]  /*c1d0*/  BSYNC B2 ;  /* 0x0000000000027941 */ /* 0x000fea0003800000 */
.L_x_5995:
        /* <DEDUP_REMOVED lines=16> */
.L_x_6001:
[----:B------:R-:W-:Y:S05]  /*c2e0*/  BSYNC B3 ;  /* 0x0000000000037941 */ /* 0x000fea0003800000 */
.L_x_6000:
        /* <DEDUP_REMOVED lines=44> */
.L_x_5999:
[----:B------:R-:W-:Y:S05]  /*c5b0*/  BSYNC B2 ;  /* 0x0000000000027941 */ /* 0x000fea0003800000 */
.L_x_5998:
[----:B------:R-:W-:Y:S01]  /*c5c0*/  HFMA2.MMA R67, -RZ, RZ, 0.1171875, 0 ;  /* 0x2f800000ff437435 */ /* 0x000fe200000001ff */
[----:B------:R-:W-:Y:S01]  /*c5d0*/  I2FP.F32.U32 R64, R144 ;  /* 0x0000009000407245 */ /* 0x000fe20000201000 */
[----:B-----5:R-:W-:-:S05]  /*c5e0*/  HADD2.F32 R66, -RZ, R57.H1_H1 ;  /* 0x30000039ff427230 */ /* 0x020fca0000004100 */
[----:B------:R-:W-:-:S03]  /*c5f0*/  FMUL.FTZ R66, R66, UR11 ;  /* 0x0000000b42427c20 */ /* 0x000fc60008410000 */
[----:B------:R-:W-:Y:S01]  /*c600*/  FFMA.FTZ R64, R64, R67, 1.1641532182693481445e-10 ;  /* 0x2f00000040407423 */ /* 0x000fe20000010043 */
[----:B------:R-:W-:-:S04]  /*c610*/  FMUL.FTZ R66, R66, UR10 ;  /* 0x0000000a42427c20 */ /* 0x000fc80008410000 */
[----:B------:R-:W-:-:S04]  /*c620*/  FSETP.GTU.FTZ.AND P3, PT, R64, UR8, PT ;  /* 0x0000000840007c0b */ /* 0x000fc8000bf7c000 */
[----:B------:R-:W-:Y:S01]  /*c630*/  FSEL R64, R66, RZ, !P3 ;  /* 0x000000ff42407208 */ /* 0x000fe20005800000 */
[----:B------:R-:W-:Y:S01]  /*c640*/  @P1 HADD2.F32 R66, -RZ, R61.H1_H1 ;  /* 0x3000003dff421230 */ /* 0x000fe20000004100 */
[----:B------:R-:W-:-:S03]  /*c650*/  SEL R156, RZ, 0x1, P3 ;  /* 0x00000001ff9c7807 */ /* 0x000fc60001800000 */
[----:B------:R-:W-:-:S04]  /*c660*/  FMUL.FTZ R205, R53, R64 ;  /* 0x0000004035cd7220 */ /* 0x000fc80000410000 */
[----:B------:R-:W-:-:S07]  /*c670*/  @P1 FADD.FTZ R205, R66, R205 ;  /* 0x000000cd42cd1221 */ /* 0x000fce0000010000 */
.L_x_5994:
[----:B------:R-:W-:Y:S05]  /*c680*/  BSYNC B1 ;  /* 0x0000000000017941 */ /* 0x000fea0003800000 */
.L_x_5992:
        /* <DEDUP_REMOVED lines=8> */
.L_x_6003:
        /* <DEDUP_REMOVED lines=12> */
.L_x_6006:
[----:B------:R-:W-:-:S07]  /*c7d0*/  IMAD.MOV.U32 R144, RZ, RZ, R150 ;  /* 0x000000ffff907224 */ /* 0x000fce00078e0096 */
.L_x_6007:
[----:B------:R-:W-:Y:S05]  /*c7e0*/  BSYNC B2 ;  /* 0x0000000000027941 */ /* 0x000fea0003800000 */
.L_x_6005:
        /* <DEDUP_REMOVED lines=16> */
.L_x_6011:
[----:B------:R-:W-:Y:S05]  /*c8f0*/  BSYNC B3 ;  /* 0x0000000000037941 */ /* 0x000fea0003800000 */
.L_x_6010:
        /* <DEDUP_REMOVED lines=44> */
.L_x_6009:
[----:B------:R-:W-:Y:S05]  /*cbc0*/  BSYNC B2 ;  /* 0x0000000000027941 */ /* 0x000fea0003800000 */
.L_x_6008:
        /* <DEDUP_REMOVED lines=12> */
.L_x_6004:
[----:B------:R-:W-:Y:S05]  /*cc90*/  BSYNC B1 ;  /* 0x0000000000017941 */ /* 0x000fea0003800000 */
.L_x_6002:
        /* <DEDUP_REMOVED lines=8> */
.L_x_6013:
        /* <DEDUP_REMOVED lines=12> */
.L_x_6016:
[----:B------:R-:W-:-:S07]  /*cde0*/  MOV R144, R150 ;  /* 0x0000009600907202 */ /* 0x000fce0000000f00 */
.L_x_6017:
[----:B------:R-:W-:Y:S05]  /*cdf0*/  BSYNC B2 ;  /* 0x0000000000027941 */ /* 0x000fea0003800000 */
.L_x_6015:
        /* <DEDUP_REMOVED lines=16> */
.L_x_6021:
[----:B------:R-:W-:Y:S05]  /*cf00*/  BSYNC B3 ;  /* 0x0000000000037941 */ /* 0x000fea0003800000 */
.L_x_6020:
        /* <DEDUP_REMOVED lines=44> */
.L_x_6019:
[----:B------:R-:W-:Y:S05]  /*d1d0*/  BSYNC B2 ;  /* 0x0000000000027941 */ /* 0x000fea0003800000 */
.L_x_6018:
[----:B------:R-:W-:Y:S01]  /*d1e0*/  I2FP.F32.U32 R64, R144 ;  /* 0x0000009000407245 */ /* 0x000fe20000201000 */
[----:B-----5:R-:W-:Y:S02]  /*d1f0*/  HADD2.F32 R66, -RZ, R58.H1_H1 ;  /* 0x3000003aff427230 */ /* 0x020fe40000004100 */
[----:B------:R-:W-:-:S03]  /*d200*/  IMAD.MOV.U32 R67, RZ, RZ, 0x2f800000 ;  /* 0x2f800000ff437424 */ /* 0x000fc600078e00ff */
[----:B------:R-:W-:Y:S01]  /*d210*/  FMUL.FTZ R66, R66, UR11 ;  /* 0x0000000b42427c20 */ /* 0x000fe20008410000 */
[----:B------:R-:W-:-:S03]  /*d220*/  FFMA.FTZ R64, R64, R67, 1.1641532182693481445e-10 ;  /* 0x2f00000040407423 */ /* 0x000fc60000010043 */
[----:B------:R-:W-:Y:S02]  /*d230*/  FMUL.FTZ R66, R66, UR10 ;  /* 0x0000000a42427c20 */ /* 0x000fe40008410000 */
[----:B------:R-:W-:-:S04]  /*d240*/  FSETP.GTU.FTZ.AND P3, PT, R64, UR8, PT ;  /* 0x0000000840007c0b */ /* 0x000fc8000bf7c000 */
[----:B------:R-:W-:Y:S01]  /*d250*/  FSEL R64, R66, RZ, !P3 ;  /* 0x000000ff42407208 */ /* 0x000fe20005800000 */
[----:B------:R-:W-:Y:S01]  /*d260*/  @P1 HADD2.F32 R66, -RZ, R62.H1_H1 ;  /* 0x3000003eff421230 */ /* 0x000fe20000004100 */
[----:B------:R-:W-:-:S03]  /*d270*/  SEL R160, RZ, 0x1, P3 ;  /* 0x00000001ffa07807 */ /* 0x000fc60001800000 */
[----:B------:R-:W-:-:S04]  /*d280*/  FMUL.FTZ R209, R89, R64 ;  /* 0x0000004059d17220 */ /* 0x000fc80000410000 */
[----:B------:R-:W-:-:S07]  /*d290*/  @P1 FADD.FTZ R209, R66, R209 ;  /* 0x000000d142d11221 */ /* 0x000fce0000010000 */
.L_x_6014:
[----:B------:R-:W-:Y:S05]  /*d2a0*/  BSYNC B1 ;  /* 0x0000000000017941 */ /* 0x000fea0003800000 */
.L_x_6012:
        /* <DEDUP_REMOVED lines=8> */
.L_x_6023:
        /* <DEDUP_REMOVED lines=12> */
.L_x_6026:
[----:B------:R-:W-:-:S07]  /*d3f0*/  MOV R144, R150 ;  /* 0x0000009600907202 */ /* 0x000fce0000000f00 */
.L_x_6027:
[----:B------:R-:W-:Y:S05]  /*d400*/  BSYNC B2 ;  /* 0x0000000000027941 */ /* 0x000fea0003800000 */
.L_x_6025:
        /* <DEDUP_REMOVED lines=16> */
.L_x_6031:
[----:B------:R-:W-:Y:S05]  /*d510*/  BSYNC B3 ;  /* 0x0000000000037941 */ /* 0x000fea0003800000 */
.L_x_6030:
        /* <DEDUP_REMOVED lines=44> */
.L_x_6029:
[----:B------:R-:W-:Y:S05]  /*d7e0*/  BSYNC B2 ;  /* 0x0000000000027941 */ /* 0x000fea0003800000 */
.L_x_6028:
        /* <DEDUP_REMOVED lines=12> */
.L_x_6024:
[----:B------:R-:W-:Y:S05]  /*d8b0*/  BSYNC B1 ;  /* 0x0000000000017941 */ /* 0x000fea0003800000 */
.L_x_6022:
        /* <DEDUP_REMOVED lines=8> */
.L_x_6033:
        /* <DEDUP_REMOVED lines=12> */
.L_x_6036:
[----:B------:R-:W-:-:S07]  /*da00*/  IMAD.MOV.U32 R164, RZ, RZ, R150 ;  /* 0x000000ffffa47224 */ /* 0x000fce00078e0096 */
.L_x_6037:
[----:B------:R-:W-:Y:S05]  /*da10*/  BSYNC B2 ;  /* 0x0000000000027941 */ /* 0x000fea0003800000 */
.L_x_6035:
        /* <DEDUP_REMOVED lines=16> */
.L_x_6041:
[----:B------:R-:W-:Y:S05]  /*db20*/  BSYNC B3 ;  /* 0x0000000000037941 */ /* 0x000fea0003800000 */
.L_x_6040:
        /* <DEDUP_REMOVED lines=44> */
.L_x_6039:
[----:B------:R-:W-:Y:S05]  /*ddf0*/  BSYNC B2 ;  /* 0x0000000000027941 */ /* 0x000fea0003800000 */
.L_x_6038:
[----:B------:R-:W-:Y:S01]  /*de00*/  I2FP.F32.U32 R64, R164 ;  /* 0x000000a400407245 */ /* 0x000fe20000201000 */
[----:B-----5:R-:W-:Y:S01]  /*de10*/  HADD2.F32 R66, -RZ, R59.H1_H1 ;  /* 0x3000003bff427230 */ /* 0x020fe20000004100 */
[----:B------:R-:W-:-:S04]  /*de20*/  MOV R65, 0x2f800000 ;  /* 0x2f80000000417802 */ /* 0x000fc80000000f00 */
        /* <DEDUP_REMOVED lines=9> */
.L_x_6034:
[----:B------:R-:W-:Y:S05]  /*dec0*/  BSYNC B1 ;  /* 0x0000000000017941 */ /* 0x000fea0003800000 */
.L_x_6032:
        /* <DEDUP_REMOVED lines=28> */
.L_x_5961:
[----:B------:R-:W-:Y:S05]  /*e090*/  BSYNC B0 ;  /* 0x0000000000007941 */ /* 0x000fea0003800000 */
.L_x_5960:
        /* <DEDUP_REMOVED lines=129> */
.L_x_6062:
[----:B------:R-:W-:Y:S01]  /*e8b0*/  LOP3.LUT P0, RZ, R0, 0x1f, RZ, 0xc0, !PT ;  /* 0x0000001f00ff7812 */ /* 0x000fe2000780c0ff */
[----:B------:R-:W-:Y:S05]  /*e8c0*/  WARPSYNC.ALL ;  /* 0x0000000000007948 */ /* 0x000fea0003800000 */
[----:B------:R-:W-:-:S07]  /*e8d0*/  LOP3.LUT R67, R67, 0x7, RZ, 0xc0, !PT ;  /* 0x0000000743437812 */ /* 0x000fce00078ec0ff */
[----:B------:R-:W2:Y:S01]  /*e8e0*/  @!P0 S2R R132, SR_CgaCtaId ;  /* 0x0000000000848919 */ /* 0x000ea20000008800 */
[----:B------:R-:W-:-:S04]  /*e8f0*/  @!P0 MOV R65, 0x400 ;  /* 0x0000040000418802 */ /* 0x000fc80000000f00 */
[----:B--2---:R-:W-:Y:S01]  /*e900*/  @!P0 LEA R133, R132, R65, 0x18 ;  /* 0x0000004184858211 */ /* 0x004fe200078ec0ff */
[----:B-1----:R-:W-:Y:S01]  /*e910*/  FADD.FTZ R65, R135, R172 ;  /* 0x000000ac87417221 */ /* 0x002fe20000010000 */
[----:B------:R-:W-:Y:S02]  /*e920*/  @!P0 IADD3 R132, R66, R67, RZ ;  /* 0x0000004342848210 */ /* 0x000fe40007ffe0ff */
[----:B0-----:R-:W-:-:S03]  /*e930*/  LOP3.LUT R135, R0, 0x1f, RZ, 0xc0, !PT ;  /* 0x0000001f00877812 */ /* 0x001fc600078ec0ff */
[----:B------:R-:W-:-:S05]  /*e940*/  @!P0 IMAD R132, R132, 0x8, R133 ;  /* 0x0000000884848824 */ /* 0x000fca00078e0285 */
[----:B------:R0:W-:Y:S01]  /*e950*/  @!P0 STS.64 [R132], R64 ;  /* 0x0000004084008388 */ /* 0x0001e20000000a00 */
[----:B------:R-:W-:Y:S01]  /*e960*/  ISETP.GT.U32.AND P0, PT, R135, 0x7, PT ;  /* 0x000000078700780c */ /* 0x000fe20003f04070 */
[----:B------:R-:W-:Y:S01]  /*e970*/  BAR.SYNC.DEFER_BLOCKING 0x0 ;  /* 0x0000000000007b1d */ /* 0x000fe20000010000 */
[----:B------:R-:W-:Y:S01]  /*e980*/  LOP3.LUT P2, RZ, R67, 0x1f, R0, 0xf8, !PT ;  /* 0x0000001f43ff7812 */ /* 0x000fe2000784f800 */
[----:B------:R-:W-:-:S10]  /*e990*/  HFMA2.MMA R134, -RZ, RZ, 0, 0 ;  /* 0x00000000ff867435 */ /* 0x000fd400000001ff */
[----:B------:R-:W-:Y:S02]  /*e9a0*/  @!P0 IADD3 R66, R66, R135, RZ ;  /* 0x0000008742428210 */ /* 0x000fe40007ffe0ff */
[----:B------:R-:W-:Y:S01]  /*e9b0*/  ISETP.NE.AND P6, PT, R166, RZ, PT ;  /* 0x000000ffa600720c */ /* 0x000fe20003fc5270 */
[----:B------:R-:W-:Y:S01]  /*e9c0*/  BSSY B0, `(.L_x_6043) ;  /* 0x00000dd000007945 */ /* 0x000fe20003800000 */
[----:B------:R-:W-:-:S05]  /*e9d0*/  @!P0 MOV R134, R148 ;  /* 0x0000009400868202 */ /* 0x000fca0000000f00 */
[----:B------:R-:W1:Y:S01]  /*e9e0*/  SHFL.DOWN PT, R217, R134, 0x4, 0x1f ;  /* 0x08801f0086d97f89 */ /* 0x000e6200000e0000 */
[----:B0-----:R-:W0:Y:S01]  /*e9f0*/  @!P2 LDC.64 R64, c[0x0][0x250] ;  /* 0x00009400ff40ab82 */ /* 0x001e220000000a00 */
[----:B-1----:R-:W-:Y:S02]  /*ea00*/  IADD3 R172, R217, R134, RZ ;  /* 0x00000086d9ac7210 */ /* 0x002fe40007ffe0ff */
[C---:B0-----:R-:W-:Y:S02]  /*ea10*/  @!P2 LEA R132, P3, R44.reuse, R64, 0x2 ;  /* 0x000000402c84a211 */ /* 0x041fe400078610ff */
[----:B------:R-:W-:Y:S01]  /*ea20*/  @!P0 MOV R64, 0x400 ;  /* 0x0000040000408802 */ /* 0x000fe20000000f00 */
[----:B------:R-:W0:Y:S01]  /*ea30*/  SHFL.DOWN PT, R221, R172, 0x2, 0x1f ;  /* 0x08401f00acdd7f89 */ /* 0x000e2200000e0000 */
[----:B------:R-:W-:Y:S02]  /*ea40*/  @!P2 LEA.HI.X R133, R44, R65, R170, 0x2, P3 ;  /* 0x000000412c85a211 */ /* 0x000fe400018f14aa */
[----:B------:R-:W-:Y:S01]  /*ea50*/  I2FP.F32.S32 R174, R172 ;  /* 0x000000ac00ae7245 */ /* 0x000fe20000201400 */
[----:B------:R-:W1:Y:S01]  /*ea60*/  @!P0 S2R R65, SR_CgaCtaId ;  /* 0x0000000000418919 */ /* 0x000e620000008800 */
[----:B------:R-:W-:-:S02]  /*ea70*/  I2FP.F32.S32 R178, R217 ;  /* 0x000000d900b27245 */ /* 0x000fc40000201400 */
[----:B------:R-:W2:Y:S01]  /*ea80*/  MUFU.RCP R176, R174 ;  /* 0x000000ae00b07308 */ /* 0x000ea20000001000 */
[----:B0-----:R-:W-:Y:S01]  /*ea90*/  IMAD.IADD R172, R172, 0x1, R221 ;  /* 0x00000001acac7824 */ /* 0x001fe200078e02dd */
[----:B------:R-:W-:-:S04]  /*eaa0*/  I2FP.F32.S32 R221, R221 ;  /* 0x000000dd00dd7245 */ /* 0x000fc80000201400 */
[----:B------:R-:W-:Y:S01]  /*eab0*/  SHFL.DOWN PT, R223, R172, 0x1, 0x1f ;  /* 0x08201f00acdf7f89 */ /* 0x000fe200000e0000 */
[----:B-1----:R-:W-:-:S05]  /*eac0*/  @!P0 LEA R65, R65, R64, 0x18 ;  /* 0x0000004041418211 */ /* 0x002fca00078ec0ff */
[----:B------:R-:W-:Y:S01]  /*ead0*/  @!P0 IMAD R135, R66, 0x8, R65 ;  /* 0x0000000842878824 */ /* 0x000fe200078e0241 */
[----:B------:R-:W-:Y:S01]  /*eae0*/  CS2R R64, SRZ ;  /* 0x0000000000407805 */ /* 0x000fe2000001ff00 */
[----:B------:R-:W0:Y:S05]  /*eaf0*/  @!P2 LDC.64 R66, c[0x0][0x258] ;  /* 0x00009600ff42ab82 */ /* 0x000e2a0000000a00 */
[----:B------:R1:W3:Y:S02]  /*eb00*/  @!P0 LDS.64 R64, [R135] ;  /* 0x0000000087408984 */ /* 0x0002e40000000a00 */
[----:B-1----:R-:W-:Y:S02]  /*eb10*/  I2FP.F32.S32 R135, R134 ;  /* 0x0000008600877245 */ /* 0x002fe40000201400 */
        /* <DEDUP_REMOVED lines=12> */
[----:B------:R-:W-:Y:S02]  /*ebe0*/  I2FP.F32.S32 R135, R172 ;  /* 0x000000ac00877245 */ /* 0x000fe40000201400 */
[----:B------:R-:W-:Y:S01]  /*ebf0*/  IADD3 R172, R172, R223, RZ ;  /* 0x000000dfacac7210 */ /* 0x000fe20007ffe0ff */
[----:B------:R-:W0:Y:S01]  /*ec00*/  SHFL.DOWN PT, R64, R217, 0x2, 0x1f ;  /* 0x08401f00d9407f89 */ /* 0x000e2200000e0000 */
[----:B------:R-:W-:Y:S01]  /*ec10*/  FMUL.FTZ R219, R219, R178 ;  /* 0x000000b2dbdb7220 */ /* 0x000fe20000410000 */
[----:B------:R-:W1:Y:S01]  /*ec20*/  MUFU.RCP R170, R135 ;  /* 0x0000008700aa7308 */ /* 0x000e620000001000 */
[----:B------:R-:W-:-:S02]  /*ec30*/  I2FP.F32.S32 R172, R172 ;  /* 0x000000ac00ac7245 */ /* 0x000fc40000201400 */
[----:B------:R-:W-:Y:S01]  /*ec40*/  FFMA.FTZ R65, R176, R219, R65 ;  /* 0x000000dbb0417223 */ /* 0x000fe20000010041 */
[----:B------:R-:W-:-:S04]  /*ec50*/  I2FP.F32.S32 R223, R223 ;  /* 0x000000df00df7245 */ /* 0x000fc80000201400 */
        /* <DEDUP_REMOVED lines=70> */
[----:B------:R-:W-:Y:S01]  /*f0c0*/  F2FP.F16.F32.PACK_AB R66, R217, R66 ;  /* 0x00000042d942723e */ /* 0x000fe200000000ff */
[----:B------:R-:W-:Y:S01]  /*f0d0*/  VIADD R215, R215, 0x100 ;  /* 0x00000100d7d77836 */ /* 0x000fe20000000000 */
[----:B------:R-:W-:-:S05]  /*f0e0*/  F2FP.F16.F32.PACK_AB R67, R219, R176 ;  /* 0x000000b0db43723e */ /* 0x000fca00000000ff */
[----:B------:R0:W-:Y:S02]  /*f0f0*/  STG.E.128 desc[UR4][R132.64], R64 ;  /* 0x0000004084007986 */ /* 0x0001e4000c101d04 */
.L_x_6046:
[----:B------:R-:W-:Y:S05]  /*f100*/  BSYNC B1 ;  /* 0x0000000000017941 */ /* 0x000fea0003800000 */
.L_x_6045:
        /* <DEDUP_REMOVED lines=35> */
.L_x_6048:
[----:B------:R-:W-:Y:S05]  /*f340*/  BSYNC B1 ;  /* 0x0000000000017941 */ /* 0x000fea0003800000 */
.L_x_6047:
        /* <DEDUP_REMOVED lines=35> */
.L_x_6050:
[----:B------:R-:W-:Y:S05]  /*f580*/  BSYNC B1 ;  /* 0x0000000000017941 */ /* 0x000fea0003800000 */
.L_x_6049:
        /* <DEDUP_REMOVED lines=32> */
.L_x_6044:
[----:B------:R-:W-:Y:S05]  /*f790*/  BSYNC B0 ;  /* 0x0000000000007941 */ /* 0x000fea0003800000 */
.L_x_6043:
[----:B------:R-:W-:Y:S01]  /*f7a0*/  VIADD R44, R44, UR12 ;  /* 0x0000000c2c2c7c36 */ /* 0x000fe20008000000 */
[----:B------:R-:W-:-:S04]  /*f7b0*/  SEL R172, RZ, 0x1, P1 ;  /* 0x00000001ffac7807 */ /* 0x000fc80000800000 */
[----:B------:R-:W-:-:S13]  /*f7c0*/  ISETP.GE.AND P0, PT, R44, UR13, PT ;  /* 0x0000000d2c007c0c */ /* 0x000fda000bf06270 */
[----:B------:R-:W-:Y:S05]  /*f7d0*/  @!P0 BRA `(.L_x_6051) ;  /* 0xffffff1800b88947 */ /* 0x000fea000383ffff */
[----:B------:R-:W-:Y:S05]  /*f7e0*/  EXIT ;  /* 0x000000000000794d */ /* 0x000fea0003800000 */
.L_x_6042:
[----:B------:R-:W-:Y:S01]  /*f7f0*/  HFMA2.MMA R178, -RZ, RZ, 0, 5.9604644775390625e-08 ;  /* 0x00000001ffb27435 */ /* 0x000fe200000001ff */
[----:B------:R-:W-:Y:S01]  /*f800*/  MOV R217, R132 ;  /* 0x0000008400d97202 */ /* 0x000fe20000000f00 */
[----:B------:R-:W-:Y:S01]  /*f810*/  IMAD.MOV.U32 R219, RZ, RZ, 0x1f ;  /* 0x0000001fffdb7424 */ /* 0x000fe200078e00ff */
[----:B------:R-:W-:-:S08]  /*f820*/  MOV R174, 0xffffffff ;  /* 0xffffffff00ae7802 */ /* 0x000fd00000000f00 */
[----:B-----5:R-:W-:Y:S05]  /*f830*/  WARPSYNC.COLLECTIVE R174, `(.L_x_6052) ;  /* 0x00000000ae087348 */ /* 0x020fea0003c00000 */
[----:B------:R0:W1:Y:S02]  /*f840*/  SHFL.BFLY P6, R176, R217, R178, R219 ;  /* 0x0c0000b2d9b07389 */ /* 0x00006400000c00db */
[----:B01---5:R-:W-:Y:S01]  /*f850*/  ENDCOLLECTIVE ;  /* 0x000000000000791b */ /* 0x023fe20003800000 */
.L_x_6052:
[----:B------:R-:W-:Y:S01]  /*f860*/  HFMA2.MMA R178, -RZ, RZ, 0, 1.1920928955078125e-07 ;  /* 0x00000002ffb27435 */ /* 0x000fe200000001ff */
[----:B------:R-:W-:-:S05]  /*f870*/  MOV R65, R176 ;  /* 0x000000b000417202 */ /* 0x000fca0000000f00 */
[----:B------:R-:W-:-:S04]  /*f880*/  FADD.FTZ R133, R132, R65 ;  /* 0x0000004184857221 */ /* 0x000fc80000010000 */
[----:B------:R-:W-:-:S07]  /*f890*/  IMAD.MOV.U32 R217, RZ, RZ, R133 ;  /* 0x000000ffffd97224 */ /* 0x000fce00078e0085 */
[----:B------:R-:W-:Y:S05]  /*f8a0*/  WARPSYNC.COLLECTIVE R174, `(.L_x_6053) ;  /* 0x00000000ae087348 */ /* 0x000fea0003c00000 */
[----:B------:R0:W1:Y:S02]  /*f8b0*/  SHFL.BFLY P6, R176, R217, R178, R219 ;  /* 0x0c0000b2d9b07389 */ /* 0x00006400000c00db */
[----:B01----:R-:W-:Y:S01]  /*f8c0*/  ENDCOLLECTIVE ;  /* 0x000000000000791b */ /* 0x003fe20003800000 */
.L_x_6053:
[----:B------:R-:W-:Y:S01]  /*f8d0*/  HFMA2.MMA R178, -RZ, RZ, 0, 2.384185791015625e-07 ;  /* 0x00000004ffb27435 */ /* 0x000fe200000001ff */
[----:B------:R-:W-:-:S05]  /*f8e0*/  MOV R64, R176 ;  /* 0x000000b000407202 */ /* 0x000fca0000000f00 */
[----:B------:R-:W-:-:S04]  /*f8f0*/  FADD.FTZ R134, R133, R64 ;  /* 0x0000004085867221 */ /* 0x000fc80000010000 */
[----:B------:R-:W-:-:S07]  /*f900*/  IMAD.MOV.U32 R217, RZ, RZ, R134 ;  /* 0x000000ffffd97224 */ /* 0x000fce00078e0086 */
[----:B------:R-:W-:Y:S05]  /*f910*/  WARPSYNC.COLLECTIVE R174, `(.L_x_6054) ;  /* 0x00000000ae087348 */ /* 0x000fea0003c00000 */
[----:B------:R0:W1:Y:S02]  /*f920*/  SHFL.BFLY P6, R176, R217, R178, R219 ;  /* 0x0c0000b2d9b07389 */ /* 0x00006400000c00db */
[----:B01----:R-:W-:Y:S01]  /*f930*/  ENDCOLLECTIVE ;  /* 0x000000000000791b */ /* 0x003fe20003800000 */
.L_x_6054:
[----:B------:R-:W-:Y:S01]  /*f940*/  HFMA2.MMA R178, -RZ, RZ, 0, 4.76837158203125e-07 ;  /* 0x00000008ffb27435 */ /* 0x000fe200000001ff */
[----:B------:R-:W-:-:S05]  /*f950*/  MOV R65, R176 ;  /* 0x000000b000417202 */ /* 0x000fca0000000f00 */
[----:B------:R-:W-:-:S04]  /*f960*/  FADD.FTZ R135, R134, R65 ;  /* 0x0000004186877221 */ /* 0x000fc80000010000 */
[----:B------:R-:W-:-:S07]  /*f970*/  IMAD.MOV.U32 R217, RZ, RZ, R135 ;  /* 0x000000ffffd97224 */ /* 0x000fce00078e0087 */
[----:B------:R-:W-:Y:S05]  /*f980*/  WARPSYNC.COLLECTIVE R174, `(.L_x_6055) ;  /* 0x00000000ae087348 */ /* 0x000fea0003c00000 */
[----:B------:R0:W1:Y:S02]  /*f990*/  SHFL.BFLY P6, R176, R217, R178, R219 ;  /* 0x0c0000b2d9b07389 */ /* 0x00006400000c00db */
[----:B01----:R-:W-:Y:S01]  /*f9a0*/  ENDCOLLECTIVE ;  /* 0x000000000000791b */ /* 0x003fe20003800000 */
.L_x_6055:
[----:B------:R-:W-:Y:S01]  /*f9b0*/  HFMA2.MMA R178, -RZ, RZ, 0, 9.5367431640625e-07 ;  /* 0x00000010ffb27435 */ /* 0x000fe200000001ff */
[----:B------:R-:W-:-:S05]  /*f9c0*/  MOV R64, R176 ;  /* 0x000000b000407202 */ /* 0x000fca0000000f00 */
[----:B------:R-:W-:-:S04]  /*f9d0*/  FADD.FTZ R172, R135, R64 ;  /* 0x0000004087ac7221 */ /* 0x000fc80000010000 */
[----:B------:R-:W-:-:S07]  /*f9e0*/  IMAD.MOV.U32 R217, RZ, RZ, R172 ;  /* 0x000000ffffd97224 */ /* 0x000fce00078e00ac */
[----:B------:R-:W-:Y:S05]  /*f9f0*/  WARPSYNC.COLLECTIVE R174, `(.L_x_6056) ;  /* 0x00000000ae087348 */ /* 0x000fea0003c00000 */
[----:B------:R0:W1:Y:S02]  /*fa00*/  SHFL.BFLY P6, R176, R217, R178, R219 ;  /* 0x0c0000b2d9b07389 */ /* 0x00006400000c00db */
[----:B01----:R-:W-:Y:S01]  /*fa10*/  ENDCOLLECTIVE ;  /* 0x000000000000791b */ /* 0x003fe20003800000 */
.L_x_6056:
        /* <DEDUP_REMOVED lines=73> */
.L_x_6057:
[----:B------:R-:W-:Y:S01]  /*feb0*/  HFMA2.MMA R178, -RZ, RZ, 0, 1.1920928955078125e-07 ;  /* 0x00000002ffb27435 */ /* 0x000fe200000001ff */
[----:B------:R-:W-:-:S05]  /*fec0*/  MOV R132, R176 ;  /* 0x000000b000847202 */ /* 0x000fca0000000f00 */
[----:B------:R-:W-:-:S04]  /*fed0*/  FADD.FTZ R132, R65, R132 ;  /* 0x0000008441847221 */ /* 0x000fc80000010000 */
[----:B------:R-:W-:-:S07]  /*fee0*/  IMAD.MOV.U32 R217, RZ, RZ, R132 ;  /* 0x000000ffffd97224 */ /* 0x000fce00078e0084 */
[----:B------:R-:W-:Y:S05]  /*fef0*/  WARPSYNC.COLLECTIVE R174, `(.L_x_6058) ;  /* 0x00000000ae087348 */ /* 0x000fea0003c00000 */
[----:B------:R0:W1:Y:S02]  /*ff00*/  SHFL.BFLY P6, R176, R217, R178, R219 ;  /* 0x0c0000b2d9b07389 */ /* 0x00006400000c00db */
[----:B01----:R-:W-:Y:S01]  /*ff10*/  ENDCOLLECTIVE ;  /* 0x000000000000791b */ /* 0x003fe20003800000 */
.L_x_6058:
[----:B------:R-:W-:Y:S01]  /*ff20*/  HFMA2.MMA R178, -RZ, RZ, 0, 2.384185791015625e-07 ;  /* 0x00000004ffb27435 */ /* 0x000fe200000001ff */
[----:B------:R-:W-:-:S05]  /*ff30*/  MOV R133, R176 ;  /* 0x000000b000857202 */ /* 0x000fca0000000f00 */
[----:B------:R-:W-:-:S04]  /*ff40*/  FADD.FTZ R133, R132, R133 ;  /* 0x0000008584857221 */ /* 0x000fc80000010000 */
[----:B------:R-:W-:-:S07]  /*ff50*/  IMAD.MOV.U32 R217, RZ, RZ, R133 ;  /* 0x000000ffffd97224 */ /* 0x000fce00078e0085 */
[----:B------:R-:W-:Y:S05]  /*ff60*/  WARPSYNC.COLLECTIVE R174, `(.L_x_6059) ;  /* 0x00000000ae087348 */ /* 0x000fea0003c00000 */
[----:B------:R0:W1:Y:S02]  /*ff70*/  SHFL.BFLY P6, R176, R217, R178, R219 ;  /* 0x0c0000b2d9b07389 */ /* 0x00006400000c00db */
[----:B01----:R-:W-:Y:S01]  /*ff80*/  ENDCOLLECTIVE ;  /* 0x000000000000791b */ /* 0x003fe20003800000 */
.L_x_6059:
[----:B------:R-:W-:Y:S01]  /*ff90*/  HFMA2.MMA R178, -RZ, RZ, 0, 4.76837158203125e-07 ;  /* 0x00000008ffb27435 */ /* 0x000fe200000001ff */
[----:B------:R-:W-:-:S05]  /*ffa0*/  MOV R134, R176 ;  /* 0x000000b000867202 */ /* 0x000fca0000000f00 */
[----:B------:R-:W-:-:S04]  /*ffb0*/  FADD.FTZ R134, R133, R134 ;  /* 0x0000008685867221 */ /* 0x000fc80000010000 */
[----:B------:R-:W-:-:S07]  /*ffc0*/  IMAD.MOV.U32 R217, RZ, RZ, R134 ;  /* 0x000000ffffd97224 */ /* 0x000fce00078e0086 */
[----:B------:R-:W-:Y:S05]  /*ffd0*/  WARPSYNC.COLLECTIVE R174, `(.L_x_6060) ;  /* 0x00000000ae087348 */ /* 0x000fea0003c00000 */
[----:B------:R0:W1:Y:S02]  /*ffe0*/  SHFL.BFLY P6, R176, R217, R178, R219 ;  /* 0x0c0000b2d9b07389 */ /* 0x00006400000c00db */
[----:B01----:R-:W-:Y:S01]  /*fff0*/  ENDCOLLECTIVE ;  /* 0x000000000000791b */ /* 0x003fe20003800000 */
.L_x_6060:
[----:B------:R-:W-:Y:S01]  /*10000*/  HFMA2.MMA R178, -RZ, RZ, 0, 9.5367431640625e-07 ;  /* 0x00000010ffb27435 */ /* 0x000fe200000001ff */
[----:B------:R-:W-:-:S05]  /*10010*/  MOV R135, R176 ;  /* 0x000000b000877202 */ /* 0x000fca0000000f00 */
[----:B------:R-:W-:-:S04]  /*10020*/  FADD.FTZ R135, R134, R135 ;  /* 0x0000008786877221 */ /* 0x000fc80000010000 */
[----:B------:R-:W-:-:S07]  /*10030*/  IMAD.MOV.U32 R217, RZ, RZ, R135 ;  /* 0x000000ffffd97224 */ /* 0x000fce00078e0087 */
[----:B------:R-:W-:Y:S05]  /*10040*/  WARPSYNC.COLLECTIVE R174, `(.L_x_6061) ;  /* 0x00000000ae087348 */ /* 0x000fea0003c00000 */
[----:B------:R0:W1:Y:S02]  /*10050*/  SHFL.BFLY P6, R176, R217, R178, R219 ;  /* 0x0c0000b2d9b07389 */ /* 0x00006400000c00db */
[----:B01----:R-:W-:Y:S01]  /*10060*/  ENDCOLLECTIVE ;  /* 0x000000000000791b */ /* 0x003fe20003800000 */
.L_x_6061:
[----:B------:R-:W-:Y:S01]  /*10070*/  MOV R172, R176 ;  /* 0x000000b000ac7202 */ /* 0x000fe20000000f00 */
[----:B------:R-:W-:Y:S06]  /*10080*/  BRA `(.L_x_6062) ;  /* 0xffffffe800087947 */ /* 0x000fec000383ffff */
.L_x_6063:
        /* <DEDUP_REMOVED lines=15> */
.L_x_30214:


//--------------------- .text._ZN10layer_norm13ln_fwd_kernelINS_13Kernel_traitsI6__halfS2_S2_S2_fjLj8192ELj1ELj1ELj8ELj16ENS_18Kernel_traits_baseILj8192ES2_S2_S2_S2_fjLj256EEEEELb1ELb1ELb1ELb1EEEvNS_9FwdParamsE --------------------------
	.section	.text._ZN10layer_norm13ln_fwd_kernelINS_13Kernel_traitsI6__halfS2_S2_S2_fjLj8192ELj1ELj1ELj8ELj16ENS_18Kernel_traits_baseILj8192ES2_S2_S2_S2_fjLj256EEEEELb1ELb1ELb1ELb1EEEvNS_9FwdParamsE,"ax",@progbits
	.align	128
        .global         _ZN10layer_norm13ln_fwd_kernelINS_13Kernel_traitsI6__halfS2_S2_S2_fjLj8192ELj1ELj1ELj8ELj16ENS_18Kernel_traits_baseILj8192ES2_S2_S2_S2_fjLj256EEEEELb1ELb1ELb1ELb1EEEvNS_9FwdParamsE
        .type           _ZN10layer_norm13ln_fwd_kernelINS_13Kernel_traitsI6__halfS2_S2_S2_fjLj8192ELj1ELj1ELj8ELj16ENS_18Kernel_traits_baseILj8192ES2_S2_S2_S2_fjLj256EEEEELb1ELb1ELb1ELb1EEEvNS_9FwdParamsE,@function
        .size           _ZN10layer_norm13ln_fwd_kernelINS_13Kernel_traitsI6__halfS2_S2_S2_fjLj8192ELj1ELj1ELj8ELj16ENS_18Kernel_traits_baseILj8192ES2_S2_S2_S2_fjLj256EEEEELb1ELb1ELb1ELb1EEEvNS_9FwdParamsE,(.L_x_30215 - _ZN10layer_norm13ln_fwd_kernelINS_13Kernel_traitsI6__halfS2_S2_S2_fjLj8192ELj1ELj1ELj8ELj16ENS_18Kernel_traits_baseILj8192ES2_S2_S2_S2_fjLj256EEEEELb1ELb1ELb1ELb1EEEvNS_9FwdParamsE)
        .other          _ZN10layer_norm13ln_fwd_kernelINS_13Kernel_traitsI6__halfS2_S2_S2_fjLj8192ELj1ELj1ELj8ELj16ENS_18Kernel_traits_baseILj8192ES2_S2_S2_S2_fjLj256EEEEELb1ELb1ELb1ELb1EEEvNS_9FwdParamsE,@"STO_CUDA_ENTRY STV_DEFAULT"
_ZN10layer_norm13ln_fwd_kernelINS_13Kernel_traitsI6__halfS2_S2_S2_fjLj8192ELj1ELj1ELj8ELj16ENS_18Kernel_traits_baseILj8192ES2_S2_S2_S2_fjLj256EEEEELb1ELb1ELb1ELb1EEEvNS_9FwdParamsE:
.text._ZN10layer_norm13ln_fwd_kernelINS_13Kernel_traitsI6__halfS2_S2_S2_fjLj8192ELj1ELj1ELj8ELj16ENS_18Kernel_traits_baseILj8192ES2_S2_S2_S2_fjLj256EEEEELb1ELb1ELb1ELb1EEEvNS_9FwdParamsE:
        /* <DEDUP_REMOVED lines=16> */
[----:B0-----:R-:W-:Y:S02]  /*0100*/  SHF.L.U32 R0, R112, 0x4, RZ ;  /* 0x0000000470007819 */ /* 0x001fe400000006ff */
[----:B-1----:R-:W-:Y:S02]  /*0110*/  @P1 MOV R6, R134 ;  /* 0x0000008600061202 */ /* 0x002fe40000000f00 */
[----:B------:R-:W-:-:S04]  /*0120*/  LOP3.LUT R0, R0, 0xff0, RZ, 0xc0, !PT ;  /* 0x00000ff000007812 */ /* 0x000fc800078ec0ff */
[----:B------:R-:W-:Y:S02]  /*0130*/  IADD3 R4, P2, R0, UR6, RZ ;  /* 0x0000000600047c10 */ /* 0x000fe4000ff5e0ff */
[----:B--2---:R-:W-:-:S03]  /*0140*/  @P1 MOV R7, R135 ;  /* 0x0000008700071202 */ /* 0x004fc60000000f00 */
[----:B------:R-:W-:Y:S01]  /*0150*/  IMAD.X R5, RZ, RZ, UR7, P2 ;  /* 0x00000007ff057e24 */ /* 0x000fe200090e06ff */
        /* <DEDUP_REMOVED lines=12> */
[----:B------:R-:W-:Y:S02]  /*0220*/  LEA R48, P4, R56, UR10, 0x4 ;  /* 0x0000000a38307c11 */ /* 0x000fe4000f8820ff */
[----:B------:R-:W-:Y:S02]  /*0230*/  IADD3.X R47, RZ, UR9, RZ, P3, !PT ;  /* 0x00000009ff2f7c10 */ /* 0x000fe40009ffe4ff */
[----:B------:R-:W-:Y:S01]  /*0240*/  IADD3.X R49, RZ, UR11, RZ, P4, !PT ;  /* 0x0000000bff317c10 */ /* 0x000fe2000a7fe4ff */
[----:B-1----:R-:W-:-:S02]  /*0250*/  IMAD R112, R7, UR6, R112 ;  /* 0x0000000607707c24 */ /* 0x002fc4000f8e0270 */
[----:B--2---:R-:W-:Y:S06]  /*0260*/  @P2 EXIT ;  /* 0x000000000000294d */ /* 0x004fec0003800000 */
[----:B------:R-:W0:Y:S01]  /*0270*/  @P1 LDC R51, c[0x0][0x2f0] ;  /* 0x0000bc00ff331b82 */ /* 0x000e220000000800 */
[----:B------:R-:W5:Y:S04]  /*0280*/  LDG.E.128 R96, desc[UR4][R46.64] ;  /* 0x000000042e607981 */ /* 0x000f68000c1e1d00 */
[----:B------:R-:W5:Y:S04]  /*0290*/  LDG.E.128 R28, desc[UR4][R46.64+0x1000] ;  /* 0x001000042e1c7981 */ /* 0x000f68000c1e1d00 */
[----:B------:R-:W5:Y:S04]  /*02a0*/  LDG.E.128 R24, desc[UR4][R46.64+0x2000] ;  /* 0x002000042e187981 */ /* 0x000f68000c1e1d00 */
[----:B------:R1:W5:Y:S02]  /*02b0*/  LDG.E.128 R20, desc[UR4][R46.64+0x3000] ;  /* 0x003000042e147981 */ /* 0x000364000c1e1d00 */
[----:B-----5:R-:W-:-:S02]  /*02c0*/  IADD3 R58, R3, -0x4498517b, RZ ;  /* 0xbb67ae85033a7810 */ /* 0x020fc40007ffe0ff */
[----:B------:R-:W5:Y:S01]  /*02d0*/  LDG.E.128 R16, desc[UR4][R48.64] ;  /* 0x0000000430107981 */ /* 0x000f62000c1e1d00 */
[----:B------:R-:W-:-:S03]  /*02e0*/  IADD3 R59, R2, -0x61c88647, RZ ;  /* 0x9e3779b9023b7810 */ /* 0x000fc60007ffe0ff */
[----:B------:R-:W5:Y:S04]  /*02f0*/  LDG.E.128 R12, desc[UR4][R48.64+0x1000] ;  /* 0x00100004300c7981 */ /* 0x000f68000c1e1d00 */
[----:B------:R-:W5:Y:S01]  /*0300*/  LDG.E.128 R8, desc[UR4][R48.64+0x2000] ;  /* 0x0020000430087981 */ /* 0x000f62000c1e1d00 */
[----:B0-----:R-:W-:-:S03]  /*0310*/  @P1 IADD3 R134, P2, R44, R51, RZ ;  /* 0x000000332c861210 */ /* 0x001fc60007f5e0ff */
[----:B------:R0:W5:Y:S01]  /*0320*/  LDG.E.128 R4, desc[UR4][R48.64+0x3000] ;  /* 0x0030000430047981 */ /* 0x000162000c1e1d00 */
[----:B------:R-:W-:Y:S01]  /*0330*/  IMAD.WIDE.U32 R50, R112, -0x326172a9, RZ ;  /* 0xcd9e8d5770327825 */ /* 0x000fe200078e00ff */
[C---:B------:R-:W-:Y:S02]  /*0340*/  IADD3 R61, R3.reuse, 0x76cf5d0a, RZ ;  /* 0x76cf5d0a033d7810 */ /* 0x040fe40007ffe0ff */
[----:B------:R-:W-:Y:S02]  /*0350*/  @!P0 CS2R R108, SRZ ;  /* 0x00000000006c8805 */ /* 0x000fe4000001ff00 */
[C---:B------:R-:W-:Y:S01]  /*0360*/  IADD3 R62, R3.reuse, 0x32370b8f, RZ ;  /* 0x32370b8f033e7810 */ /* 0x040fe20007ffe0ff */
[----:B------:R-:W-:Y:S01]  /*0370*/  @P1 IMAD.X R135, RZ, RZ, R45, P2 ;  /* 0x000000ffff871224 */ /* 0x000fe200010e062d */
[C---:B------:R-:W-:Y:S01]  /*0380*/  IADD3 R64, R2.reuse, 0x78dde6e4, RZ ;  /* 0x78dde6e402407810 */ /* 0x040fe20007ffe0ff */
[C---:B------:R-:W-:Y:S01]  /*0390*/  VIADD R60, R2.reuse, 0x3c6ef372 ;  /* 0x3c6ef372023c7836 */ /* 0x040fe20000000000 */
[C---:B------:R-:W-:Y:S01]  /*03a0*/  IADD3 R65, R3.reuse, -0x126145ec, RZ ;  /* 0xed9eba1403417810 */ /* 0x040fe20007ffe0ff */
[----:B------:R-:W-:Y:S01]  /*03b0*/  VIADD R63, R2, 0xdaa66d2b ;  /* 0xdaa66d2b023f7836 */ /* 0x000fe20000000000 */
[--C-:B------:R-:W-:Y:S01]  /*03c0*/  SHF.R.U64 R113, R134, 0x2, R135.reuse ;  /* 0x0000000286717819 */ /* 0x100fe20000001287 */
[C---:B------:R-:W-:Y:S01]  /*03d0*/  VIADD R66, R3.reuse, 0xa9066899 ;  /* 0xa906689903427836 */ /* 0x040fe20000000000 */
[----:B------:R-:W-:Y:S01]  /*03e0*/  SHF.R.U32.HI R115, RZ, 0x2, R135 ;  /* 0x00000002ff737819 */ /* 0x000fe20000011687 */
[----:B------:R-:W-:Y:S01]  /*03f0*/  VIADD R69, R3, 0x646e171e ;  /* 0x646e171e03457836 */ /* 0x000fe20000000000 */
[----:B------:R-:W-:Y:S01]  /*0400*/  IADD3 R67, R2, 0x1715609d, RZ ;  /* 0x1715609d02437810 */ /* 0x000fe20007ffe0ff */
[----:B------:R-:W-:Y:S01]  /*0410*/  IMAD.WIDE.U32 R44, R113, -0x2daee0ad, RZ ;  /* 0xd2511f53712c7825 */ /* 0x000fe200078e00ff */
[----:B-1----:R-:W-:-:S02]  /*0420*/  LOP3.LUT R46, R51, R115, R2, 0x96, !PT ;  /* 0x00000073332e7212 */ /* 0x002fc400078e9602 */
[----:B------:R-:W-:Y:S02]  /*0430*/  @!P0 CS2R R32, SRZ ;  /* 0x0000000000208805 */ /* 0x000fe4000001ff00 */
[C---:B------:R-:W-:Y:S01]  /*0440*/  IADD3 R68, R2.reuse, -0x4ab325aa, RZ ;  /* 0xb54cda5602447810 */ /* 0x040fe20007ffe0ff */
[----:B------:R-:W-:Y:S01]  /*0450*/  VIADD R72, R2, 0xf1bbcdc8 ;  /* 0xf1bbcdc802487836 */ /* 0x000fe20000000000 */
[----:B------:R-:W-:Y:S01]  /*0460*/  LOP3.LUT R0, R45, R3, RZ, 0x3c, !PT ;  /* 0x000000032d007212 */ /* 0x000fe200078e3cff */
[----:B------:R-:W-:Y:S01]  /*0470*/  IMAD.WIDE.U32 R46, R46, -0x2daee0ad, RZ ;  /* 0xd2511f532e2e7825 */ /* 0x000fe200078e00ff */
[----:B------:R-:W-:Y:S02]  /*0480*/  IADD3 R71, R2, 0x5384540f, RZ ;  /* 0x5384540f02477810 */ /* 0x000fe40007ffe0ff */
[----:B------:R-:W-:Y:S02]  /*0490*/  @!P0 CS2R R110, SRZ ;  /* 0x00000000006e8805 */ /* 0x000fe4000001ff00 */
[----:B------:R-:W-:Y:S01]  /*04a0*/  IADD3 R70, R3, 0x1fd5c5a3, RZ ;  /* 0x1fd5c5a303467810 */ /* 0x000fe20007ffe0ff */
[----:B0-----:R-:W-:Y:S01]  /*04b0*/  IMAD.WIDE.U32 R48, R0, -0x326172a9, RZ ;  /* 0xcd9e8d5700307825 */ /* 0x001fe200078e00ff */
[----:B------:R-:W-:-:S02]  /*04c0*/  LOP3.LUT R51, R47, R44, R58, 0x96, !PT ;  /* 0x0000002c2f337212 */ /* 0x000fc400078e963a */
[----:B------:R-:W-:Y:S02]  /*04d0*/  @!P0 CS2R R40, SRZ ;  /* 0x0000000000288805 */ /* 0x000fe4000001ff00 */
[----:B------:R-:W-:Y:S01]  /*04e0*/  IADD3 R73, R3, -0x24c28bd8, RZ ;  /* 0xdb3d742803497810 */ /* 0x000fe20007ffe0ff */
[----:B------:R-:W-:Y:S01]  /*04f0*/  HADD2.F32 R104, -RZ, R109.H0_H0 ;  /* 0x2000006dff687230 */ /* 0x000fe20000004100 */
[----:B------:R-:W-:Y:S01]  /*0500*/  LOP3.LUT R44, R49, R59, R50, 0x96, !PT ;  /* 0x0000003b312c7212 */ /* 0x000fe200078e9632 */
[----:B------:R-:W-:Y:S01]  /*0510*/  IMAD.WIDE.U32 R50, R51, -0x326172a9, RZ ;  /* 0xcd9e8d5733327825 */ /* 0x000fe200078e00ff */
[----:B------:R-:W-:Y:S02]  /*0520*/  @!P0 CS2R R42, SRZ ;  /* 0x00000000002a8805 */ /* 0x000fe4000001ff00 */
[----:B------:R-:W-:Y:S02]  /*0530*/  @!P0 CS2R R36, SRZ ;  /* 0x0000000000248805 */ /* 0x000fe4000001ff00 */
[----:B------:R-:W-:Y:S01]  /*0540*/  @!P0 CS2R R38, SRZ ;  /* 0x0000000000268805 */ /* 0x000fe2000001ff00 */
[----:B------:R-:W-:Y:S01]  /*0550*/  IMAD.WIDE.U32 R44, R44, -0x2daee0ad, RZ ;  /* 0xd2511f532c2c7825 */ /* 0x000fe200078e00ff */
[----:B------:R-:W-:-:S02]  /*0560*/  LOP3.LUT R47, R51, R48, R60, 0x96, !PT ;  /* 0x00000030332f7212 */ /* 0x000fc400078e963c */
[----:B------:R-:W-:Y:S02]  /*0570*/  @!P0 CS2R R34, SRZ ;  /* 0x0000000000228805 */ /* 0x000fe4000001ff00 */
[----:B------:R-:W-:Y:S01]  /*0580*/  LOP3.LUT R134, R134, 0x3, RZ, 0xc0, !PT ;  /* 0x0000000386867812 */ /* 0x000fe200078ec0ff */
[----:B------:R-:W-:Y:S01]  /*0590*/  HADD2.F32 R105, -RZ, R109.H1_H1 ;  /* 0x3000006dff697230 */ /* 0x000fe20000004100 */
[----:B------:R-:W-:Y:S01]  /*05a0*/  LOP3.LUT R48, R45, R46, R61, 0x96, !PT ;  /* 0x0000002e2d307212 */ /* 0x000fe200078e963d */
[----:B------:R-:W-:Y:S01]  /*05b0*/  IMAD.WIDE.U32 R46, R47, -0x2daee0ad, RZ ;  /* 0xd2511f532f2e7825 */ /* 0x000fe200078e00ff */
[----:B------:R-:W-:Y:S01]  /*05c0*/  ULDC.U8 UR6, c[0x0][0x2a0] ;  /* 0x0000a80000067ab9 */ /* 0x000fe20000000000 */
[----:B------:R-:W-:Y:S01]  /*05d0*/  MOV R117, RZ ;  /* 0x000000ff00757202 */ /* 0x000fe20000000f00 */
[----:B------:R-:W-:Y:S01]  /*05e0*/  ULDC UR8, c[0x0][0x294] ;  /* 0x0000a50000087ab9 */ /* 0x000fe20000000800 */
[----:B------:R-:W-:Y:S01]  /*05f0*/  IMAD.WIDE.U32 R48, R48, -0x326172a9, RZ ;  /* 0xcd9e8d5730307825 */ /* 0x000fe200078e00ff */
[----:B------:R-:W-:Y:S01]  /*0600*/  LOP3.LUT R51, R47, R44, R62, 0x96, !PT ;  /* 0x0000002c2f337212 */ /* 0x000fe200078e963e */
[----:B------:R-:W-:Y:S01]  /*0610*/  ULDC UR9, c[0x0][0x290] ;  /* 0x0000a40000097ab9 */ /* 0x000fe20000000800 */
[----:B------:R-:W-:Y:S01]  /*0620*/  ISETP.NE.AND P1, PT, RZ, UR6, PT ;  /* 0x00000006ff007c0c */ /* 0x000fe2000bf25270 */
[----:B------:R-:W-:Y:S01]  /*0630*/  VIADD R109, R2, 0x8ff34781 ;  /* 0x8ff34781026d7836 */ /* 0x000fe20000000000 */
[----:B------:R-:W-:Y:S01]  /*0640*/  LOP3.LUT R44, R49, R50, R63, 0x96, !PT ;  /* 0x00000032312c7212 */ /* 0x000fe200078e963f */
[----:B------:R-:W-:Y:S01]  /*0650*/  IMAD.WIDE.U32 R50, R51, -0x326172a9, RZ ;  /* 0xcd9e8d5733327825 */ /* 0x000fe200078e00ff */
[----:B------:R-:W-:Y:S01]  /*0660*/  ULDC.64 UR10, c[0x0][0x298] ;  /* 0x0000a600000a7ab9 */ /* 0x000fe20000000a00 */
[----:B------:R-:W-:Y:S01]  /*0670*/  ULDC.64 UR6, c[0x0][0x230] ;  /* 0x00008c0000067ab9 */ /* 0x000fe20000000a00 */
[----:B------:R-:W-:Y:S01]  /*0680*/  ULDC.64 UR12, c[0x0][0x210] ;  /* 0x00008400000c7ab9 */ /* 0x000fe20000000a00 */
[----:B------:R-:W-:Y:S01]  /*0690*/  IMAD.WIDE.U32 R44, R44, -0x2daee0ad, RZ ;  /* 0xd2511f532c2c7825 */ /* 0x000fe200078e00ff */
[----:B------:R-:W-:-:S03]  /*06a0*/  LOP3.LUT R47, R51, R48, R64, 0x96, !PT ;  /* 0x00000030332f7212 */ /* 0x000fc600078e9640 */
[----:B------:R-:W-:Y:S01]  /*06b0*/  HADD2.F32 R92, -RZ, R33.H0_H0 ;  /* 0x20000021ff5c7230 */ /* 0x000fe20000004100 */
[----:B------:R-:W-:Y:S01]  /*06c0*/  LOP3.LUT R48, R45, R46, R65, 0x96, !PT ;  /* 0x0000002e2d307212 */ /* 0x000fe200078e9641 */
[----:B------:R-:W-:-:S04]  /*06d0*/  IMAD.WIDE.U32 R46, R47, -0x2daee0ad, RZ ;  /* 0xd2511f532f2e7825 */ /* 0x000fc800078e00ff */
[----:B------:R-:W-:Y:S01]  /*06e0*/  IMAD.WIDE.U32 R48, R48, -0x326172a9, RZ ;  /* 0xcd9e8d5730307825 */ /* 0x000fe200078e00ff */
[----:B------:R-:W-:-:S03]  /*06f0*/  LOP3.LUT R51, R47, R44, R66, 0x96, !PT ;  /* 0x0000002c2f337212 */ /* 0x000fc600078e9642 */
[----:B------:R-:W-:Y:S01]  /*0700*/  HADD2.F32 R93, -RZ, R33.H1_H1 ;  /* 0x30000021ff5d7230 */ /* 0x000fe20000004100 */
[----:B------:R-:W-:Y:S01]  /*0710*/  LOP3.LUT R44, R49, R50, R67, 0x96, !PT ;  /* 0x00000032312c7212 */ /* 0x000fe200078e9643 */
[----:B------:R-:W-:-:S04]  /*0720*/  IMAD.WIDE.U32 R50, R51, -0x326172a9, RZ ;  /* 0xcd9e8d5733327825 */ /* 0x000fc800078e00ff */
        /* <DEDUP_REMOVED lines=9> */
[----:B------:R-:W-:Y:S01]  /*07c0*/  IMAD.HI.U32 R45, R44, -0x326172a9, RZ ;  /* 0xcd9e8d572c2d7827 */ /* 0x000fe200078e00ff */
[----:B------:R-:W-:-:S03]  /*07d0*/  IADD3 R108, R3, -0x695add53, RZ ;  /* 0x96a522ad036c7810 */ /* 0x000fc60007ffe0ff */
[----:B------:R-:W-:Y:S01]  /*07e0*/  IMAD.HI.U32 R0, R50, -0x2daee0ad, RZ ;  /* 0xd2511f5332007827 */ /* 0x000fe200078e00ff */
[----:B------:R-:W-:-:S03]  /*07f0*/  LOP3.LUT R45, R45, R48, R72, 0x96, !PT ;  /* 0x000000302d2d7212 */ /* 0x000fc600078e9648 */
[----:B------:R-:W-:Y:S01]  /*0800*/  IMAD R126, R44, -0x326172a9, RZ ;  /* 0xcd9e8d572c7e7824 */ /* 0x000fe200078e02ff */
[----:B------:R-:W-:Y:S01]  /*0810*/  LOP3.LUT R46, R0, R46, R73, 0x96, !PT ;  /* 0x0000002e002e7212 */ /* 0x000fe200078e9649 */
[----:B------:R-:W-:Y:S02]  /*0820*/  IMAD R33, R50, -0x2daee0ad, RZ ;  /* 0xd2511f5332217824 */ /* 0x000fe400078e02ff */
[----:B------:R-:W-:-:S04]  /*0830*/  IMAD.HI.U32 R130, R45, -0x2daee0ad, RZ ;  /* 0xd2511f532d827827 */ /* 0x000fc800078e00ff */
[----:B------:R-:W-:Y:S01]  /*0840*/  IMAD.HI.U32 R0, R46, -0x326172a9, RZ ;  /* 0xcd9e8d572e007827 */ /* 0x000fe200078e00ff */
[----:B------:R-:W-:-:S03]  /*0850*/  LOP3.LUT R130, R130, R33, R108, 0x96, !PT ;  /* 0x0000002182827212 */ /* 0x000fc600078e966c */
[--C-:B------:R-:W-:Y:S01]  /*0860*/  HADD2.F32 R106, -RZ, R110.reuse.H0_H0 ;  /* 0x2000006eff6a7230 */ /* 0x100fe20000004100 */
[----:B------:R-:W-:Y:S01]  /*0870*/  LOP3.LUT R126, R0, R126, R109, 0x96, !PT ;  /* 0x0000007e007e7212 */ /* 0x000fe200078e966d */
[----:B------:R-:W-:Y:S01]  /*0880*/  HADD2.F32 R107, -RZ, R110.H1_H1 ;  /* 0x3000006eff6b7230 */ /* 0x000fe20000004100 */
[----:B------:R-:W-:Y:S01]  /*0890*/  HFMA2.MMA R0, -RZ, RZ, 0, 5.9604644775390625e-08 ;  /* 0x00000001ff007435 */ /* 0x000fe200000001ff */
        /* <DEDUP_REMOVED lines=24> */
[----:B------:R-:W-:Y:S02]  /*0a20*/  IMAD R132, R45, -0x2daee0ad, RZ ;  /* 0xd2511f532d847824 */ /* 0x000fe400078e02ff */
[----:B------:R-:W-:-:S07]  /*0a30*/  IMAD R128, R46, -0x326172a9, RZ ;  /* 0xcd9e8d572e807824 */ /* 0x000fce00078e02ff */
.L_x_6395:
        /* <DEDUP_REMOVED lines=30> */
[----:B------:R-:W-:Y:S01]  /*0c20*/  HFMA2.MMA R53, -RZ, RZ, 0, 0 ;  /* 0x00000000ff357435 */ /* 0x000fe200000001ff */
[----:B------:R-:W-:Y:S01]  /*0c30*/  IMAD.MOV.U32 R40, RZ, RZ, R134 ;  /* 0x000000ffff287224 */ /* 0x000fe200078e0086 */
[----:B------:R-:W-:Y:S09]  /*0c40*/  @!P0 BRA `(.L_x_6066) ;  /* 0x0000000400688947 */ /* 0x000ff20003800000 */
[----:B------:R-:W-:Y:S01]  /*0c50*/  MOV R40, R134 ;  /* 0x0000008600287202 */ /* 0x000fe20000000f00 */
[----:B-----5:R-:W-:Y:S01]  /*0c60*/  HADD2.F32 R53, -RZ, R32.H0_H0 ;  /* 0x20000020ff357230 */ /* 0x020fe20000004100 */
[----:B------:R-:W-:Y:S06]  /*0c70*/  BRA `(.L_x_6066) ;  /* 0x00000004005c7947 */ /* 0x000fec0003800000 */
.L_x_6065:
        /* <DEDUP_REMOVED lines=12> */
.L_x_6068:
[----:B------:R-:W-:-:S07]  /*0d40*/  IMAD.MOV.U32 R48, RZ, RZ, R128 ;  /* 0x000000ffff307224 */ /* 0x000fce00078e0080 */
.L_x_6069:
[----:B------:R-:W-:Y:S05]  /*0d50*/  BSYNC B1 ;  /* 0x0000000000017941 */ /* 0x000fea0003800000 */
.L_x_6067:
        /* <DEDUP_REMOVED lines=16> */
.L_x_6073:
[----:B------:R-:W-:Y:S05]  /*0e60*/  BSYNC B2 ;  /* 0x0000000000027941 */ /* 0x000fea0003800000 */
.L_x_6072:
        /* <DEDUP_REMOVED lines=42> */
.L_x_6071:
[----:B------:R-:W-:Y:S05]  /*1110*/  BSYNC B1 ;  /* 0x0000000000017941 */ /* 0x000fea0003800000 */
.L_x_6070:
[----:B------:R-:W-:Y:S01]  /*1120*/  I2FP.F32.U32 R41, R48 ;  /* 0x0000003000297245 */ /* 0x000fe20000201000 */
[----:B-----5:R-:W-:Y:S02]  /*1130*/  HADD2.F32 R42, -RZ, R36.H0_H0 ;  /* 0x20000024ff2a7230 */ /* 0x020fe40000004100 */
[----:B------:R-:W-:Y:S02]  /*1140*/  IMAD.MOV.U32 R44, RZ, RZ, 0x2f800000 ;  /* 0x2f800000ff2c7424 */ /* 0x000fe400078e00ff */
[----:B------:R-:W-:Y:S02]  /*1150*/  HADD2.F32 R53, -RZ, R16.H0_H0 ;  /* 0x20000010ff357230 */ /* 0x000fe40000004100 */
[----:B------:R-:W-:Y:S01]  /*1160*/  FMUL.FTZ R42, R42, UR11 ;  /* 0x0000000b2a2a7c20 */ /* 0x000fe20008410000 */
[----:B------:R-:W-:Y:S01]  /*1170*/  FFMA.FTZ R41, R41, R44, 1.1641532182693481445e-10 ;  /* 0x2f00000029297423 */ /* 0x000fe2000001002c */
[----:B------:R-:W-:Y:S02]  /*1180*/  @P0 HADD2.F32 R44, -RZ, R32.H0_H0 ;  /* 0x20000020ff2c0230 */ /* 0x000fe40000004100 */
[----:B------:R-:W-:-:S02]  /*1190*/  FMUL.FTZ R42, R42, UR10 ;  /* 0x0000000a2a2a7c20 */ /* 0x000fc40008410000 */
[----:B------:R-:W-:-:S04]  /*11a0*/  FSETP.GTU.FTZ.AND P4, PT, R41, UR8, PT ;  /* 0x0000000829007c0b */ /* 0x000fc8000bf9c000 */
[----:B------:R-:W-:Y:S02]  /*11b0*/  FSEL R42, R42, RZ, !P4 ;  /* 0x000000ff2a2a7208 */ /* 0x000fe40006000000 */
[----:B------:R-:W-:-:S03]  /*11c0*/  SEL R114, RZ, 0x1, P4 ;  /* 0x00000001ff727807 */ /* 0x000fc60002000000 */
[----:B------:R-:W-:-:S04]  /*11d0*/  FMUL.FTZ R53, R42, R53 ;  /* 0x000000352a357220 */ /* 0x000fc80000410000 */
[----:B------:R-:W-:-:S07]  /*11e0*/  @P0 FADD.FTZ R53, R53, R44 ;  /* 0x0000002c35350221 */ /* 0x000fce0000010000 */
.L_x_6066:
[----:B------:R-:W-:Y:S05]  /*11f0*/  BSYNC B0 ;  /* 0x0000000000007941 */ /* 0x000fea0003800000 */
.L_x_6064:
        /* <DEDUP_REMOVED lines=8> */
.L_x_6075:
        /* <DEDUP_REMOVED lines=12> */
.L_x_6078:
[----:B------:R-:W-:-:S07]  /*1340*/  MOV R48, R128 ;  /* 0x0000008000307202 */ /* 0x000fce0000000f00 */
.L_x_6079:
[----:B------:R-:W-:Y:S05]  /*1350*/  BSYNC B1 ;  /* 0x0000000000017941 */ /* 0x000fea0003800000 */
.L_x_6077:
        /* <DEDUP_REMOVED lines=16> */
.L_x_6083:
[----:B------:R-:W-:Y:S05]  /*1460*/  BSYNC B2 ;  /* 0x0000000000027941 */ /* 0x000fea0003800000 */
.L_x_6082:
        /* <DEDUP_REMOVED lines=42> */
.L_x_6081:
[----:B------:R-:W-:Y:S05]  /*1710*/  BSYNC B1 ;  /* 0x0000000000017941 */ /* 0x000fea0003800000 */
.L_x_6080:
[----:B------:R-:W-:Y:S01]  /*1720*/  I2FP.F32.U32 R40, R48 ;  /* 0x0000003000287245 */ /* 0x000fe20000201000 */
[----:B-----5:R-:W-:Y:S01]  /*1730*/  HADD2.F32 R42, -RZ, R36.H1_H1 ;  /* 0x30000024ff2a7230 */ /* 0x020fe20000004100 */
[----:B------:R-:W-:Y:S01]  /*1740*/  MOV R43, 0x2f800000 ;  /* 0x2f800000002b7802 */ /* 0x000fe20000000f00 */
[----:B------:R-:W-:-:S03]  /*1750*/  HADD2.F32 R55, -RZ, R16.H1_H1 ;  /* 0x30000010ff377230 */ /* 0x000fc60000004100 */
        /* <DEDUP_REMOVED lines=9> */
.L_x_6076:
[----:B------:R-:W-:Y:S05]  /*17f0*/  BSYNC B0 ;  /* 0x0000000000007941 */ /* 0x000fea0003800000 */
.L_x_6074:
        /* <DEDUP_REMOVED lines=8> */
.L_x_6085:
        /* <DEDUP_REMOVED lines=12> */
.L_x_6088:
[----:B------:R-:W-:-:S07]  /*1940*/  MOV R48, R128 ;  /* 0x0000008000307202 */ /* 0x000fce0000000f00 */
.L_x_6089:
[----:B------:R-:W-:Y:S05]  /*1950*/  BSYNC B1 ;  /* 0x0000000000017941 */ /* 0x000fea0003800000 */
.L_x_6087:
        /* <DEDUP_REMOVED lines=16> */
.L_x_6093:
[----:B------:R-:W-:Y:S05]  /*1a60*/  BSYNC B2 ;  /* 0x0000000000027941 */ /* 0x000fea0003800000 */
.L_x_6092:
        /* <DEDUP_REMOVED lines=42> */
.L_x_6091:
[----:B------:R-:W-:Y:S05]  /*1d10*/  BSYNC B1 ;  /* 0x0000000000017941 */ /* 0x000fea0003800000 */
.L_x_6090:
[----:B------:R-:W-:Y:S01]  /*1d20*/  HFMA2.MMA R44, -RZ, RZ, 0.1171875, 0 ;  /* 0x2f800000ff2c7435 */ /* 0x000fe200000001ff */
[----:B------:R-:W-:Y:S01]  /*1d30*/  I2FP.F32.U32 R41, R48 ;  /* 0x0000003000297245 */ /* 0x000fe20000201000 */
[----:B-----5:R-:W-:Y:S02]  /*1d40*/  HADD2.F32 R42, -RZ, R37.H0_H0 ;  /* 0x20000025ff2a7230 */ /* 0x020fe40000004100 */
[----:B------:R-:W-:-:S03]  /*1d50*/  HADD2.F32 R123, -RZ, R17.H0_H0 ;  /* 0x20000011ff7b7230 */ /* 0x000fc60000004100 */
        /* <DEDUP_REMOVED lines=9> */
.L_x_6086:
[----:B------:R-:W-:Y:S05]  /*1df0*/  BSYNC B0 ;  /* 0x0000000000007941 */ /* 0x000fea0003800000 */
.L_x_6084:
        /* <DEDUP_REMOVED lines=8> */
.L_x_6095:
        /* <DEDUP_REMOVED lines=12> */
.L_x_6098:
[----:B------:R-:W-:-:S07]  /*1f40*/  IMAD.MOV.U32 R48, RZ, RZ, R128 ;  /* 0x000000ffff307224 */ /* 0x000fce00078e0080 */
.L_x_6099:
[----:B------:R-:W-:Y:S05]  /*1f50*/  BSYNC B1 ;  /* 0x0000000000017941 */ /* 0x000fea0003800000 */
.L_x_6097:
        /* <DEDUP_REMOVED lines=16> */
.L_x_6103:
[----:B------:R-:W-:Y:S05]  /*2060*/  BSYNC B2 ;  /* 0x0000000000027941 */ /* 0x000fea0003800000 */
.L_x_6102:
        /* <DEDUP_REMOVED lines=42> */
.L_x_6101:
[----:B------:R-:W-:Y:S05]  /*2310*/  BSYNC B1 ;  /* 0x0000000000017941 */ /* 0x000fea0003800000 */
.L_x_6100:
[----:B------:R-:W-:Y:S01]  /*2320*/  I2FP.F32.U32 R40, R48 ;  /* 0x0000003000287245 */ /* 0x000fe20000201000 */
[----:B-----5:R-:W-:Y:S02]  /*2330*/  HADD2.F32 R42, -RZ, R37.H1_H1 ;  /* 0x30000025ff2a7230 */ /* 0x020fe40000004100 */
[----:B------:R-:W-:Y:S02]  /*2340*/  IMAD.MOV.U32 R43, RZ, RZ, 0x2f800000 ;  /* 0x2f800000ff2b7424 */ /* 0x000fe400078e00ff */
[----:B------:R-:W-:Y:S02]  /*2350*/  HADD2.F32 R125, -RZ, R17.H1_H1 ;  /* 0x30000011ff7d7230 */ /* 0x000fe40000004100 */
        /* <DEDUP_REMOVED lines=9> */
.L_x_6096:
[----:B------:R-:W-:Y:S05]  /*23f0*/  BSYNC B0 ;  /* 0x0000000000007941 */ /* 0x000fea0003800000 */
.L_x_6094:
        /* <DEDUP_REMOVED lines=8> */
.L_x_6105:
        /* <DEDUP_REMOVED lines=12> */
.L_x_6108:
[----:B------:R-:W-:-:S07]  /*2540*/  MOV R48, R128 ;  /* 0x0000008000307202 */ /* 0x000fce0000000f00 */
.L_x_6109:
[----:B------:R-:W-:Y:S05]  /*2550*/  BSYNC B1 ;  /* 0x0000000000017941 */ /* 0x000fea0003800000 */
.L_x_6107:
        /* <DEDUP_REMOVED lines=16> */
.L_x_6113:
[----:B------:R-:W-:Y:S05]  /*2660*/  BSYNC B2 ;  /* 0x0000000000027941 */ /* 0x000fea0003800000 */
.L_x_6112:
        /* <DEDUP_REMOVED lines=42> */
.L_x_6111:
[----:B------:R-:W-:Y:S05]  /*2910*/  BSYNC B1 ;  /* 0x0000000000017941 */ /* 0x000fea0003800000 */
.L_x_6110:
[----:B------:R-:W-:Y:S01]  /*2920*/  I2FP.F32.U32 R41, R48 ;  /* 0x0000003000297245 */ /* 0x000fe20000201000 */
[----:B-----5:R-:W-:Y:S01]  /*2930*/  HADD2.F32 R42, -RZ, R38.H0_H0 ;  /* 0x20000026ff2a7230 */ /* 0x020fe20000004100 */
[----:B------:R-:W-:Y:S01]  /*2940*/  MOV R44, 0x2f800000 ;  /* 0x2f800000002c7802 */ /* 0x000fe20000000f00 */
[----:B------:R-:W-:-:S03]  /*2950*/  HADD2.F32 R127, -RZ, R18.H0_H0 ;  /* 0x20000012ff7f7230 */ /* 0x000fc60000004100 */
        /* <DEDUP_REMOVED lines=9> */
.L_x_6106:
[----:B------:R-:W-:Y:S05]  /*29f0*/  BSYNC B0 ;  /* 0x0000000000007941 */ /* 0x000fea0003800000 */
.L_x_6104:
        /* <DEDUP_REMOVED lines=8> */
.L_x_6115:
        /* <DEDUP_REMOVED lines=12> */
.L_x_6118:
[----:B------:R-:W-:-:S07]  /*2b40*/  MOV R48, R128 ;  /* 0x0000008000307202 */ /* 0x000fce0000000f00 */
.L_x_6119:
[----:B------:R-:W-:Y:S05]  /*2b50*/  BSYNC B1 ;  /* 0x0000000000017941 */ /* 0x000fea0003800000 */
.L_x_6117:
        /* <DEDUP_REMOVED lines=16> */
.L_x_6123:
[----:B------:R-:W-:Y:S05]  /*2c60*/  BSYNC B2 ;  /* 0x0000000000027941 */ /* 0x000fea0003800000 */
.L_x_6122:
        /* <DEDUP_REMOVED lines=42> */
.L_x_6121:
[----:B------:R-:W-:Y:S05]  /*2f10*/  BSYNC B1 ;  /* 0x0000000000017941 */ /* 0x000fea0003800000 */
.L_x_6120:
[----:B------:R-:W-:Y:S01]  /*2f20*/  HFMA2.MMA R43, -RZ, RZ, 0.1171875, 0 ;  /* 0x2f800000ff2b7435 */ /* 0x000fe200000001ff */
[----:B------:R-:W-:Y:S01]  /*2f30*/  I2FP.F32.U32 R40, R48 ;  /* 0x0000003000287245 */ /* 0x000fe20000201000 */
[----:B-----5:R-:W-:Y:S02]  /*2f40*/  HADD2.F32 R42, -RZ, R38.H1_H1 ;  /* 0x30000026ff2a7230 */ /* 0x020fe40000004100 */
[----:B------:R-:W-:-:S03]  /*2f50*/  HADD2.F32 R129, -RZ, R18.H1_H1 ;  /* 0x30000012ff817230 */ /* 0x000fc60000004100 */
        /* <DEDUP_REMOVED lines=9> */
.L_x_6116:
[----:B------:R-:W-:Y:S05]  /*2ff0*/  BSYNC B0 ;  /* 0x0000000000007941 */ /* 0x000fea0003800000 */
.L_x_6114:
        /* <DEDUP_REMOVED lines=8> */
.L_x_6125:
        /* <DEDUP_REMOVED lines=12> */
.L_x_6128:
[----:B------:R-:W-:-:S07]  /*3140*/  IMAD.MOV.U32 R48, RZ, RZ, R128 ;  /* 0x000000ffff307224 */ /* 0x000fce00078e0080 */
.L_x_6129:
[----:B------:R-:W-:Y:S05]  /*3150*/  BSYNC B1 ;  /* 0x0000000000017941 */ /* 0x000fea0003800000 */
.L_x_6127:
        /* <DEDUP_REMOVED lines=16> */
.L_x_6133:
[----:B------:R-:W-:Y:S05]  /*3260*/  BSYNC B2 ;  /* 0x0000000000027941 */ /* 0x000fea0003800000 */
.L_x_6132:
        /* <DEDUP_REMOVED lines=43> */
.L_x_6131:
[----:B------:R-:W-:Y:S05]  /*3520*/  BSYNC B1 ;  /* 0x0000000000017941 */ /* 0x000fea0003800000 */
.L_x_6130:
        /* <DEDUP_REMOVED lines=13> */
.L_x_6126:
[----:B------:R-:W-:Y:S05]  /*3600*/  BSYNC B0 ;  /* 0x0000000000007941 */ /* 0x000fea0003800000 */
.L_x_6124:
        /* <DEDUP_REMOVED lines=8> */
.L_x_6135:
        /* <DEDUP_REMOVED lines=12> */
.L_x_6138:
[----:B------:R-:W-:-:S07]  /*3750*/  IMAD.MOV.U32 R48, RZ, RZ, R128 ;  /* 0x000000ffff307224 */ /* 0x000fce00078e0080 */
.L_x_6139:
[----:B------:R-:W-:Y:S05]  /*3760*/  BSYNC B1 ;  /* 0x0000000000017941 */ /* 0x000fea0003800000 */
.L_x_6137:
        /* <DEDUP_REMOVED lines=16> */
.L_x_6143:
[----:B------:R-:W-:Y:S05]  /*3870*/  BSYNC B2 ;  /* 0x0000000000027941 */ /* 0x000fea0003800000 */
.L_x_6142:
        /* <DEDUP_REMOVED lines=43> */
.L_x_6141:
[----:B------:R-:W-:Y:S05]  /*3b30*/  BSYNC B1 ;  /* 0x0000000000017941 */ /* 0x000fea0003800000 */
.L_x_6140:
[----:B------:R-:W-:Y:S01]  /*3b40*/  HFMA2.MMA R43, -RZ, RZ, 0.1171875, 0 ;  /* 0x2f800000ff2b7435 */ /* 0x000fe200000001ff */
[----:B------:R-:W-:Y:S01]  /*3b50*/  I2FP.F32.U32 R40, R48 ;  /* 0x0000003000287245 */ /* 0x000fe20000201000 */
[----:B-----5:R-:W-:Y:S02]  /*3b60*/  HADD2.F32 R41, -RZ, R39.H1_H1 ;  /* 0x30000027ff297230 */ /* 0x020fe40000004100 */
[----:B------:R-:W-:-:S03]  /*3b70*/  @P0 HADD2.F32 R42, -RZ, R35.H1_H1 ;  /* 0x30000023ff2a0230 */ /* 0x000fc60000004100 */
[----:B------:R-:W-:-:S03]  /*3b80*/  FMUL.FTZ R41, R41, UR11 ;  /* 0x0000000b29297c20 */ /* 0x000fc60008410000 */
[----:B------:R-:W-:Y:S01]  /*3b90*/  FFMA.FTZ R40, R40, R43, 1.1641532182693481445e-10 ;  /* 0x2f00000028287423 */ /* 0x000fe2000001002b */
[----:B------:R-:W-:-:S04]  /*3ba0*/  FMUL.FTZ R41, R41, UR10 ;  /* 0x0000000a29297c20 */ /* 0x000fc80008410000 */
[----:B------:R-:W-:Y:S01]  /*3bb0*/  FSETP.GTU.FTZ.AND P4, PT, R40, UR8, PT ;  /* 0x0000000828007c0b */ /* 0x000fe2000bf9c000 */
[----:B------:R-:W-:-:S03]  /*3bc0*/  HADD2.F32 R40, -RZ, R19.H1_H1 ;  /* 0x30000013ff287230 */ /* 0x000fc60000004100 */
[----:B------:R-:W-:Y:S02]  /*3bd0*/  FSEL R41, R41, RZ, !P4 ;  /* 0x000000ff29297208 */ /* 0x000fe40006000000 */
[----:B------:R-:W-:-:S03]  /*3be0*/  SEL R122, RZ, 0x1, P4 ;  /* 0x00000001ff7a7807 */ /* 0x000fc60002000000 */
[----:B------:R-:W-:-:S04]  /*3bf0*/  FMUL.FTZ R133, R41, R40 ;  /* 0x0000002829857220 */ /* 0x000fc80000410000 */
[----:B------:R-:W-:-:S07]  /*3c00*/  @P0 FADD.FTZ R133, R133, R42 ;  /* 0x0000002a85850221 */ /* 0x000fce0000010000 */
.L_x_6136:
[----:B------:R-:W-:Y:S05]  /*3c10*/  BSYNC B0 ;  /* 0x0000000000007941 */ /* 0x000fea0003800000 */
.L_x_6134:
        /* <DEDUP_REMOVED lines=35> */
.L_x_6145:
[----:B------:R-:W-:Y:S05]  /*3e50*/  BSYNC B0 ;  /* 0x0000000000007941 */ /* 0x000fea0003800000 */
.L_x_6144:
[----:B-----5:R2:W5:Y:S04]  /*3e60*/  @P2 LDG.E.128 R36, desc[UR4][R48.64] ;  /* 0x0000000430242981 */ /* 0x020568000c1e1d00 */
[----:B------:R2:W5:Y:S01]  /*3e70*/  @P0 LDG.E.128 R32, desc[UR4][R134.64] ;  /* 0x0000000486200981 */ /* 0x000562000c1e1d00 */
[----:B------:R-:W-:Y:S04]  /*3e80*/  BSSY B0, `(.L_x_6146) ;  /* 0x0000061000007945 */ /* 0x000fe80003800000 */
[----:B------:R-:W-:Y:S05]  /*3e90*/  @P3 BRA `(.L_x_6147) ;  /* 0x0000000000183947 */ /* 0x000fea0003800000 */
[----:B--2---:R-:W-:Y:S01]  /*3ea0*/  MOV R135, RZ ;  /* 0x000000ff00877202 */ /* 0x004fe20000000f00 */
[----:B01----:R-:W-:Y:S01]  /*3eb0*/  IMAD.MOV.U32 R40, RZ, RZ, R140 ;  /* 0x000000ffff287224 */ /* 0x003fe200078e008c */
[----:B------:R-:W-:Y:S06]  /*3ec0*/  @!P0 BRA `(.L_x_6148) ;  /* 0x0000000400708947 */ /* 0x000fec0003800000 */
[----:B------:R-:W-:Y:S01]  /*3ed0*/  MOV R40, R140 ;  /* 0x0000008c00287202 */ /* 0x000fe20000000f00 */
[----:B-----5:R-:W-:Y:S01]  /*3ee0*/  HADD2.F32 R135, -RZ, R32.H0_H0 ;  /* 0x20000020ff877230 */ /* 0x020fe20000004100 */
[----:B------:R-:W-:Y:S06]  /*3ef0*/  BRA `(.L_x_6148) ;  /* 0x0000000400647947 */ /* 0x000fec0003800000 */
.L_x_6147:
[C---:B------:R-:W-:Y:S01]  /*3f00*/  ISETP.NE.AND P4, PT, R140.reuse, 0x1, PT ;  /* 0x000000018c00780c */ /* 0x040fe20003f85270 */
[----:B------:R-:W-:Y:S01]  /*3f10*/  BSSY B1, `(.L_x_6149) ;  /* 0x000000c000017945 */ /* 0x000fe20003800000 */
[----:B01----:R-:W-:-:S11]  /*3f20*/  IADD3 R40, R140, 0x1, RZ ;  /* 0x000000018c287810 */ /* 0x003fd60007ffe0ff */
        /* <DEDUP_REMOVED lines=9> */
.L_x_6150:
[----:B------:R-:W-:-:S07]  /*3fc0*/  IMAD.MOV.U32 R114, RZ, RZ, R128 ;  /* 0x000000ffff727224 */ /* 0x000fce00078e0080 */
.L_x_6151:
[----:B------:R-:W-:Y:S05]  /*3fd0*/  BSYNC B1 ;  /* 0x0000000000017941 */ /* 0x000fea0003800000 */
.L_x_6149:
        /* <DEDUP_REMOVED lines=16> */
.L_x_6155:
[----:B------:R-:W-:Y:S05]  /*40e0*/  BSYNC B2 ;  /* 0x0000000000027941 */ /* 0x000fea0003800000 */
.L_x_6154:
        /* <DEDUP_REMOVED lines=44> */
.L_x_6153:
[----:B------:R-:W-:Y:S05]  /*43b0*/  BSYNC B1 ;  /* 0x0000000000017941 */ /* 0x000fea0003800000 */
.L_x_6152:
[----:B------:R-:W-:Y:S01]  /*43c0*/  I2FP.F32.U32 R41, R114 ;  /* 0x0000007200297245 */ /* 0x000fe20000201000 */
[----:B-----5:R-:W-:Y:S01]  /*43d0*/  HADD2.F32 R43, -RZ, R36.H0_H0 ;  /* 0x20000024ff2b7230 */ /* 0x020fe20000004100 */
[----:B------:R-:W-:Y:S01]  /*43e0*/  MOV R42, 0x2f800000 ;  /* 0x2f800000002a7802 */ /* 0x000fe20000000f00 */
[----:B--2---:R-:W-:-:S03]  /*43f0*/  @P0 HADD2.F32 R48, -RZ, R32.H0_H0 ;  /* 0x20000020ff300230 */ /* 0x004fc60000004100 */
[----:B------:R-:W-:Y:S01]  /*4400*/  FMUL.FTZ R43, R43, UR11 ;  /* 0x0000000b2b2b7c20 */ /* 0x000fe20008410000 */
[----:B------:R-:W-:Y:S01]  /*4410*/  FFMA.FTZ R41, R41, R42, 1.1641532182693481445e-10 ;  /* 0x2f00000029297423 */ /* 0x000fe2000001002a */
[----:B------:R-:W-:Y:S02]  /*4420*/  HADD2.F32 R42, -RZ, R12.H0_H0 ;  /* 0x2000000cff2a7230 */ /* 0x000fe40000004100 */
[----:B------:R-:W-:Y:S02]  /*4430*/  FMUL.FTZ R43, R43, UR10 ;  /* 0x0000000a2b2b7c20 */ /* 0x000fe40008410000 */
[----:B------:R-:W-:-:S04]  /*4440*/  FSETP.GTU.FTZ.AND P4, PT, R41, UR8, PT ;  /* 0x0000000829007c0b */ /* 0x000fc8000bf9c000 */
[----:B------:R-:W-:Y:S02]  /*4450*/  FSEL R135, R43, RZ, !P4 ;  /* 0x000000ff2b877208 */ /* 0x000fe40006000000 */
[----:B------:R-:W-:-:S03]  /*4460*/  SEL R114, RZ, 0x1, P4 ;  /* 0x00000001ff727807 */ /* 0x000fc60002000000 */
[----:B------:R-:W-:-:S04]  /*4470*/  FMUL.FTZ R135, R135, R42 ;  /* 0x0000002a87877220 */ /* 0x000fc80000410000 */
[----:B------:R-:W-:-:S07]  /*4480*/  @P0 FADD.FTZ R135, R48, R135 ;  /* 0x0000008730870221 */ /* 0x000fce0000010000 */
.L_x_6148:
[----:B------:R-:W-:Y:S05]  /*4490*/  BSYNC B0 ;  /* 0x0000000000007941 */ /* 0x000fea0003800000 */
.L_x_6146:
        /* <DEDUP_REMOVED lines=8> */
.L_x_6157:
        /* <DEDUP_REMOVED lines=12> */
.L_x_6160:
[----:B------:R-:W-:-:S07]  /*45e0*/  MOV R116, R128 ;  /* 0x0000008000747202 */ /* 0x000fce0000000f00 */
.L_x_6161:
[----:B------:R-:W-:Y:S05]  /*45f0*/  BSYNC B1 ;  /* 0x0000000000017941 */ /* 0x000fea0003800000 */
.L_x_6159:
        /* <DEDUP_REMOVED lines=16> */
.L_x_6165:
[----:B------:R-:W-:Y:S05]  /*4700*/  BSYNC B2 ;  /* 0x0000000000027941 */ /* 0x000fea0003800000 */
.L_x_6164:
        /* <DEDUP_REMOVED lines=44> */
.L_x_6163:
[----:B------:R-:W-:Y:S05]  /*49d0*/  BSYNC B1 ;  /* 0x0000000000017941 */ /* 0x000fea0003800000 */
.L_x_6162:
[----:B------:R-:W-:Y:S01]  /*49e0*/  I2FP.F32.U32 R40, R116 ;  /* 0x0000007400287245 */ /* 0x000fe20000201000 */
[----:B-----5:R-:W-:Y:S02]  /*49f0*/  HADD2.F32 R42, -RZ, R36.H1_H1 ;  /* 0x30000024ff2a7230 */ /* 0x020fe40000004100 */
[----:B------:R-:W-:-:S03]  /*4a00*/  IMAD.MOV.U32 R43, RZ, RZ, 0x2f800000 ;  /* 0x2f800000ff2b7424 */ /* 0x000fc600078e00ff */
[----:B------:R-:W-:Y:S01]  /*4a10*/  FMUL.FTZ R42, R42, UR11 ;  /* 0x0000000b2a2a7c20 */ /* 0x000fe20008410000 */
[----:B------:R-:W-:-:S03]  /*4a20*/  FFMA.FTZ R40, R40, R43, 1.1641532182693481445e-10 ;  /* 0x2f00000028287423 */ /* 0x000fc6000001002b */
[----:B------:R-:W-:Y:S02]  /*4a30*/  FMUL.FTZ R42, R42, UR10 ;  /* 0x0000000a2a2a7c20 */ /* 0x000fe40008410000 */
[----:B------:R-:W-:Y:S01]  /*4a40*/  FSETP.GTU.FTZ.AND P4, PT, R40, UR8, PT ;  /* 0x0000000828007c0b */ /* 0x000fe2000bf9c000 */
[----:B------:R-:W-:-:S03]  /*4a50*/  HADD2.F32 R40, -RZ, R12.H1_H1 ;  /* 0x3000000cff287230 */ /* 0x000fc60000004100 */
[----:B------:R-:W-:Y:S01]  /*4a60*/  FSEL R137, R42, RZ, !P4 ;  /* 0x000000ff2a897208 */ /* 0x000fe20006000000 */
[----:B------:R-:W-:Y:S01]  /*4a70*/  @P0 HADD2.F32 R42, -RZ, R32.H1_H1 ;  /* 0x30000020ff2a0230 */ /* 0x000fe20000004100 */
[----:B------:R-:W-:-:S03]  /*4a80*/  SEL R116, RZ, 0x1, P4 ;  /* 0x00000001ff747807 */ /* 0x000fc60002000000 */
[----:B------:R-:W-:-:S04]  /*4a90*/  FMUL.FTZ R137, R137, R40 ;  /* 0x0000002889897220 */ /* 0x000fc80000410000 */
[----:B------:R-:W-:-:S07]  /*4aa0*/  @P0 FADD.FTZ R137, R42, R137 ;  /* 0x000000892a890221 */ /* 0x000fce0000010000 */
.L_x_6158:
[----:B------:R-:W-:Y:S05]  /*4ab0*/  BSYNC B0 ;  /* 0x0000000000007941 */ /* 0x000fea0003800000 */
.L_x_6156:
        /* <DEDUP_REMOVED lines=8> */
.L_x_6167:
        /* <DEDUP_REMOVED lines=12> */
.L_x_6170:
[----:B------:R-:W-:-:S07]  /*4c00*/  MOV R118, R128 ;  /* 0x0000008000767202 */ /* 0x000fce0000000f00 */
.L_x_6171:
[----:B------:R-:W-:Y:S05]  /*4c10*/  BSYNC B1 ;  /* 0x0000000000017941 */ /* 0x000fea0003800000 */
.L_x_6169:
        /* <DEDUP_REMOVED lines=16> */
.L_x_6175:
[----:B------:R-:W-:Y:S05]  /*4d20*/  BSYNC B2 ;  /* 0x0000000000027941 */ /* 0x000fea0003800000 */
.L_x_6174:
        /* <DEDUP_REMOVED lines=44> */
.L_x_6173:
[----:B------:R-:W-:Y:S05]  /*4ff0*/  BSYNC B1 ;  /* 0x0000000000017941 */ /* 0x000fea0003800000 */
.L_x_6172:
[----:B------:R-:W-:Y:S01]  /*5000*/  HFMA2.MMA R42, -RZ, RZ, 0.1171875, 0 ;  /* 0x2f800000ff2a7435 */ /* 0x000fe200000001ff */
[----:B------:R-:W-:Y:S01]  /*5010*/  I2FP.F32.U32 R41, R118 ;  /* 0x0000007600297245 */ /* 0x000fe20000201000 */
[----:B-----5:R-:W-:Y:S02]  /*5020*/  HADD2.F32 R43, -RZ, R37.H0_H0 ;  /* 0x20000025ff2b7230 */ /* 0x020fe40000004100 */
[----:B------:R-:W-:-:S03]  /*5030*/  @P0 HADD2.F32 R48, -RZ, R33.H0_H0 ;  /* 0x20000021ff300230 */ /* 0x000fc60000004100 */
[----:B------:R-:W-:-:S03]  /*5040*/  FMUL.FTZ R43, R43, UR11 ;  /* 0x0000000b2b2b7c20 */ /* 0x000fc60008410000 */
[----:B------:R-:W-:Y:S01]  /*5050*/  FFMA.FTZ R41, R41, R42, 1.1641532182693481445e-10 ;  /* 0x2f00000029297423 */ /* 0x000fe2000001002a */
[----:B------:R-:W-:Y:S01]  /*5060*/  FMUL.FTZ R43, R43, UR10 ;  /* 0x0000000a2b2b7c20 */ /* 0x000fe20008410000 */
[----:B------:R-:W-:-:S03]  /*5070*/  HADD2.F32 R42, -RZ, R13.H0_H0 ;  /* 0x2000000dff2a7230 */ /* 0x000fc60000004100 */
[----:B------:R-:W-:-:S04]  /*5080*/  FSETP.GTU.FTZ.AND P4, PT, R41, UR8, PT ;  /* 0x0000000829007c0b */ /* 0x000fc8000bf9c000 */
[----:B------:R-:W-:Y:S02]  /*5090*/  FSEL R139, R43, RZ, !P4 ;  /* 0x000000ff2b8b7208 */ /* 0x000fe40006000000 */
[----:B------:R-:W-:-:S03]  /*50a0*/  SEL R118, RZ, 0x1, P4 ;  /* 0x00000001ff767807 */ /* 0x000fc60002000000 */
[----:B------:R-:W-:-:S04]  /*50b0*/  FMUL.FTZ R139, R139, R42 ;  /* 0x0000002a8b8b7220 */ /* 0x000fc80000410000 */
[----:B------:R-:W-:-:S07]  /*50c0*/  @P0 FADD.FTZ R139, R48, R139 ;  /* 0x0000008b308b0221 */ /* 0x000fce0000010000 */
.L_x_6168:
[----:B------:R-:W-:Y:S05]  /*50d0*/  BSYNC B0 ;  /* 0x0000000000007941 */ /* 0x000fea0003800000 */
.L_x_6166:
        /* <DEDUP_REMOVED lines=8> */
.L_x_6177:
        /* <DEDUP_REMOVED lines=12> */
.L_x_6180:
[----:B------:R-:W-:-:S07]  /*5220*/  IMAD.MOV.U32 R119, RZ, RZ, R128 ;  /* 0x000000ffff777224 */ /* 0x000fce00078e0080 */
.L_x_6181:
[----:B------:R-:W-:Y:S05]  /*5230*/  BSYNC B1 ;  /* 0x0000000000017941 */ /* 0x000fea0003800000 */
.L_x_6179:
        /* <DEDUP_REMOVED lines=16> */
.L_x_6185:
[----:B------:R-:W-:Y:S05]  /*5340*/  BSYNC B2 ;  /* 0x0000000000027941 */ /* 0x000fea0003800000 */
.L_x_6184:
        /* <DEDUP_REMOVED lines=44> */
.L_x_6183:
[----:B------:R-:W-:Y:S05]  /*5610*/  BSYNC B1 ;  /* 0x0000000000017941 */ /* 0x000fea0003800000 */
.L_x_6182:
[----:B------:R-:W-:Y:S01]  /*5620*/  I2FP.F32.U32 R40, R119 ;  /* 0x0000007700287245 */ /* 0x000fe20000201000 */
[----:B-----5:R-:W-:Y:S01]  /*5630*/  HADD2.F32 R42, -RZ, R37.H1_H1 ;  /* 0x30000025ff2a7230 */ /* 0x020fe20000004100 */
[----:B------:R-:W-:-:S04]  /*5640*/  MOV R43, 0x2f800000 ;  /* 0x2f800000002b7802 */ /* 0x000fc80000000f00 */
        /* <DEDUP_REMOVED lines=10> */
.L_x_6178:
[----:B------:R-:W-:Y:S05]  /*56f0*/  BSYNC B0 ;  /* 0x0000000000007941 */ /* 0x000fea0003800000 */
.L_x_6176:
        /* <DEDUP_REMOVED lines=8> */
.L_x_6187:
        /* <DEDUP_REMOVED lines=12> */
.L_x_6190:
[----:B------:R-:W-:-:S07]  /*5840*/  MOV R120, R128 ;  /* 0x0000008000787202 */ /* 0x000fce0000000f00 */
.L_x_6191:
[----:B------:R-:W-:Y:S05]  /*5850*/  BSYNC B1 ;  /* 0x0000000000017941 */ /* 0x000fea0003800000 */
.L_x_6189:
        /* <DEDUP_REMOVED lines=16> */
.L_x_6195:
[----:B------:R-:W-:Y:S05]  /*5960*/  BSYNC B2 ;  /* 0x0000000000027941 */ /* 0x000fea0003800000 */
.L_x_6194:
        /* <DEDUP_REMOVED lines=44> */
.L_x_6193:
[----:B------:R-:W-:Y:S05]  /*5c30*/  BSYNC B1 ;  /* 0x0000000000017941 */ /* 0x000fea0003800000 */
.L_x_6192:
[----:B------:R-:W-:Y:S01]  /*5c40*/  I2FP.F32.U32 R41, R120 ;  /* 0x0000007800297245 */ /* 0x000fe20000201000 */
[----:B-----5:R-:W-:Y:S02]  /*5c50*/  HADD2.F32 R43, -RZ, R38.H0_H0 ;  /* 0x20000026ff2b7230 */ /* 0x020fe40000004100 */
[----:B------:R-:W-:Y:S02]  /*5c60*/  IMAD.MOV.U32 R42, RZ, RZ, 0x2f800000 ;  /* 0x2f800000ff2a7424 */ /* 0x000fe400078e00ff */
[----:B------:R-:W-:Y:S02]  /*5c70*/  @P0 HADD2.F32 R48, -RZ, R34.H0_H0 ;  /* 0x20000022ff300230 */ /* 0x000fe40000004100 */
[----:B------:R-:W-:Y:S01]  /*5c80*/  FMUL.FTZ R43, R43, UR11 ;  /* 0x0000000b2b2b7c20 */ /* 0x000fe20008410000 */
[----:B------:R-:W-:Y:S01]  /*5c90*/  FFMA.FTZ R41, R41, R42, 1.1641532182693481445e-10 ;  /* 0x2f00000029297423 */ /* 0x000fe2000001002a */
[----:B------:R-:W-:Y:S02]  /*5ca0*/  HADD2.F32 R42, -RZ, R14.H0_H0 ;  /* 0x2000000eff2a7230 */ /* 0x000fe40000004100 */
[----:B------:R-:W-:-:S02]  /*5cb0*/  FMUL.FTZ R43, R43, UR10 ;  /* 0x0000000a2b2b7c20 */ /* 0x000fc40008410000 */
[----:B------:R-:W-:-:S04]  /*5cc0*/  FSETP.GTU.FTZ.AND P4, PT, R41, UR8, PT ;  /* 0x0000000829007c0b */ /* 0x000fc8000bf9c000 */
[----:B------:R-:W-:Y:S02]  /*5cd0*/  FSEL R143, R43, RZ, !P4 ;  /* 0x000000ff2b8f7208 */ /* 0x000fe40006000000 */
[----:B------:R-:W-:-:S03]  /*5ce0*/  SEL R120, RZ, 0x1, P4 ;  /* 0x00000001ff787807 */ /* 0x000fc60002000000 */
[----:B------:R-:W-:-:S04]  /*5cf0*/  FMUL.FTZ R143, R143, R42 ;  /* 0x0000002a8f8f7220 */ /* 0x000fc80000410000 */
[----:B------:R-:W-:-:S07]  /*5d00*/  @P0 FADD.FTZ R143, R48, R143 ;  /* 0x0000008f308f0221 */ /* 0x000fce0000010000 */
.L_x_6188:
[----:B------:R-:W-:Y:S05]  /*5d10*/  BSYNC B0 ;  /* 0x0000000000007941 */ /* 0x000fea0003800000 */
.L_x_6186:
        /* <DEDUP_REMOVED lines=8> */
.L_x_6197:
        /* <DEDUP_REMOVED lines=12> */
.L_x_6200:
[----:B------:R-:W-:-:S07]  /*5e60*/  MOV R124, R128 ;  /* 0x00000080007c7202 */ /* 0x000fce0000000f00 */
.L_x_6201:
[----:B------:R-:W-:Y:S05]  /*5e70*/  BSYNC B1 ;  /* 0x0000000000017941 */ /* 0x000fea0003800000 */
.L_x_6199:
        /* <DEDUP_REMOVED lines=16> */
.L_x_6205:
[----:B------:R-:W-:Y:S05]  /*5f80*/  BSYNC B2 ;  /* 0x0000000000027941 */ /* 0x000fea0003800000 */
.L_x_6204:
        /* <DEDUP_REMOVED lines=44> */
.L_x_6203:
[----:B------:R-:W-:Y:S05]  /*6250*/  BSYNC B1 ;  /* 0x0000000000017941 */ /* 0x000fea0003800000 */
.L_x_6202:
[----:B------:R-:W-:Y:S01]  /*6260*/  HFMA2.MMA R43, -RZ, RZ, 0.1171875, 0 ;  /* 0x2f800000ff2b7435 */ /* 0x000fe200000001ff */
[----:B------:R-:W-:Y:S01]  /*6270*/  I2FP.F32.U32 R40, R124 ;  /* 0x0000007c00287245 */ /* 0x000fe20000201000 */
[----:B-----5:R-:W-:-:S05]  /*6280*/  HADD2.F32 R42, -RZ, R38.H1_H1 ;  /* 0x30000026ff2a7230 */ /* 0x020fca0000004100 */
[----:B------:R-:W-:-:S03]  /*6290*/  FMUL.FTZ R42, R42, UR11 ;  /* 0x0000000b2a2a7c20 */ /* 0x000fc60008410000 */
[----:B------:R-:W-:Y:S01]  /*62a0*/  FFMA.FTZ R40, R40, R43, 1.1641532182693481445e-10 ;  /* 0x2f00000028287423 */ /* 0x000fe2000001002b */
[----:B------:R-:W-:-:S04]  /*62b0*/  FMUL.FTZ R42, R42, UR10 ;  /* 0x0000000a2a2a7c20 */ /* 0x000fc80008410000 */
[----:B------:R-:W-:Y:S01]  /*62c0*/  FSETP.GTU.FTZ.AND P4, PT, R40, UR8, PT ;  /* 0x0000000828007c0b */ /* 0x000fe2000bf9c000 */
[----:B------:R-:W-:-:S03]  /*62d0*/  HADD2.F32 R40, -RZ, R14.H1_H1 ;  /* 0x3000000eff287230 */ /* 0x000fc60000004100 */
[----:B------:R-:W-:Y:S01]  /*62e0*/  FSEL R145, R42, RZ, !P4 ;  /* 0x000000ff2a917208 */ /* 0x000fe20006000000 */
[----:B------:R-:W-:Y:S01]  /*62f0*/  @P0 HADD2.F32 R42, -RZ, R34.H1_H1 ;  /* 0x30000022ff2a0230 */ /* 0x000fe20000004100 */
[----:B------:R-:W-:-:S03]  /*6300*/  SEL R124, RZ, 0x1, P4 ;  /* 0x00000001ff7c7807 */ /* 0x000fc60002000000 */
[----:B------:R-:W-:-:S04]  /*6310*/  FMUL.FTZ R145, R145, R40 ;  /* 0x0000002891917220 */ /* 0x000fc80000410000 */
[----:B------:R-:W-:-:S07]  /*6320*/  @P0 FADD.FTZ R145, R42, R145 ;  /* 0x000000912a910221 */ /* 0x000fce0000010000 */
.L_x_6198:
[----:B------:R-:W-:Y:S05]  /*6330*/  BSYNC B0 ;  /* 0x0000000000007941 */ /* 0x000fea0003800000 */
.L_x_6196:
        /* <DEDUP_REMOVED lines=8> */
.L_x_6207:
        /* <DEDUP_REMOVED lines=12> */
.L_x_6210:
[----:B------:R-:W-:-:S07]  /*6480*/  IMAD.MOV.U32 R121, RZ, RZ, R128 ;  /* 0x000000ffff797224 */ /* 0x000fce00078e0080 */
.L_x_6211:
[----:B------:R-:W-:Y:S05]  /*6490*/  BSYNC B1 ;  /* 0x0000000000017941 */ /* 0x000fea0003800000 */
.L_x_6209:
        /* <DEDUP_REMOVED lines=16> */
.L_x_6215:
[----:B------:R-:W-:Y:S05]  /*65a0*/  BSYNC B2 ;  /* 0x0000000000027941 */ /* 0x000fea0003800000 */
.L_x_6214:
        /* <DEDUP_REMOVED lines=44> */
.L_x_6213:
[----:B------:R-:W-:Y:S05]  /*6870*/  BSYNC B1 ;  /* 0x0000000000017941 */ /* 0x000fea0003800000 */
.L_x_6212:
[----:B------:R-:W-:Y:S01]  /*6880*/  I2FP.F32.U32 R41, R121 ;  /* 0x0000007900297245 */ /* 0x000fe20000201000 */
[----:B-----5:R-:W-:Y:S01]  /*6890*/  HADD2.F32 R43, -RZ, R39.H0_H0 ;  /* 0x20000027ff2b7230 */ /* 0x020fe20000004100 */
[----:B------:R-:W-:Y:S01]  /*68a0*/  MOV R42, 0x2f800000 ;  /* 0x2f800000002a7802 */ /* 0x000fe20000000f00 */
[----:B------:R-:W-:-:S03]  /*68b0*/  @P0 HADD2.F32 R48, -RZ, R35.H0_H0 ;  /* 0x20000023ff300230 */ /* 0x000fc60000004100 */
        /* <DEDUP_REMOVED lines=9> */
.L_x_6208:
[----:B------:R-:W-:Y:S05]  /*6950*/  BSYNC B0 ;  /* 0x0000000000007941 */ /* 0x000fea0003800000 */
.L_x_6206:
        /* <DEDUP_REMOVED lines=8> */
.L_x_6217:
        /* <DEDUP_REMOVED lines=12> */
.L_x_6220:
[----:B------:R-:W-:-:S07]  /*6aa0*/  MOV R122, R128 ;  /* 0x00000080007a7202 */ /* 0x000fce0000000f00 */
.L_x_6221:
[----:B------:R-:W-:Y:S05]  /*6ab0*/  BSYNC B1 ;  /* 0x0000000000017941 */ /* 0x000fea0003800000 */
.L_x_6219:
        /* <DEDUP_REMOVED lines=16> */
.L_x_6225:
[----:B------:R-:W-:Y:S05]  /*6bc0*/  BSYNC B2 ;  /* 0x0000000000027941 */ /* 0x000fea0003800000 */
.L_x_6224:
        /* <DEDUP_REMOVED lines=44> */
.L_x_6223:
[----:B------:R-:W-:Y:S05]  /*6e90*/  BSYNC B1 ;  /* 0x0000000000017941 */ /* 0x000fea0003800000 */
.L_x_6222:
        /* <DEDUP_REMOVED lines=13> */
.L_x_6218:
[----:B------:R-:W-:Y:S05]  /*6f70*/  BSYNC B0 ;  /* 0x0000000000007941 */ /* 0x000fea0003800000 */
.L_x_6216:
[----:B------:R-:W-:Y:S01]  /*6f80*/  IMAD.WIDE.U32 R152, R47, 0x10, R44 ;  /* 0x000000102f987825 */ /* 0x000fe200078e002c */
[----:B------:R-:W-:Y:S01]  /*6f90*/  F2FP.F16.F32.PACK_AB R43, R149, R147 ;  /* 0x00000093952b723e */ /* 0x000fe200000000ff */
[----:B------:R-:W0:Y:S01]  /*6fa0*/  @P2 LDC.64 R48, c[0x0][0x220] ;  /* 0x00008800ff302b82 */ /* 0x000e220000000a00 */
[----:B------:R-:W-:Y:S01]  /*6fb0*/  F2FP.F16.F32.PACK_AB R42, R145, R143 ;  /* 0x0000008f912a723e */ /* 0x000fe200000000ff */
[----:B------:R-:W-:Y:S01]  /*6fc0*/  BSSY B0, `(.L_x_6226) ;  /* 0x000001e000007945 */ /* 0x000fe20003800000 */
[----:B------:R-:W-:Y:S02]  /*6fd0*/  F2FP.F16.F32.PACK_AB R41, R141, R139 ;  /* 0x0000008b8d29723e */ /* 0x000fe400000000ff */
[----:B------:R-:W-:Y:S02]  /*6fe0*/  F2FP.F16.F32.PACK_AB R40, R137, R135 ;  /* 0x000000878928723e */ /* 0x000fe400000000ff */
[----:B------:R-:W-:Y:S01]  /*6ff0*/  IADD3 R171, R54, 0x200, RZ ;  /* 0x0000020036ab7810 */ /* 0x000fe20007ffe0ff */
[----:B------:R-:W1:Y:S01]  /*7000*/  @P0 LDC.64 R150, c[0x0][0x230] ;  /* 0x00008c00ff960b82 */ /* 0x000e620000000a00 */
[----:B------:R-:W-:Y:S01]  /*7010*/  IADD3 R167, R177, 0x200, RZ ;  /* 0x00000200b1a77810 */ /* 0x000fe20007ffe0ff */
[----:B------:R2:W-:Y:S02]  /*7020*/  STG.E.128 desc[UR4][R152.64], R40 ;  /* 0x0000002898007986 */ /* 0x0005e4000c101d04 */
        /* <DEDUP_REMOVED lines=23> */
.L_x_6227:
[----:B------:R-:W-:Y:S05]  /*71a0*/  BSYNC B0 ;  /* 0x0000000000007941 */ /* 0x000fea0003800000 */
.L_x_6226:
[----:B-----5:R1:W5:Y:S04]  /*71b0*/  @P2 LDG.E.128 R36, desc[UR4][R48.64] ;  /* 0x0000000430242981 */ /* 0x020368000c1e1d00 */
[----:B------:R1:W5:Y:S01]  /*71c0*/  @P0 LDG.E.128 R32, desc[UR4][R150.64] ;  /* 0x0000000496200981 */ /* 0x000362000c1e1d00 */
[----:B------:R-:W-:Y:S04]  /*71d0*/  BSSY B0, `(.L_x_6228) ;  /* 0x0000061000007945 */ /* 0x000fe80003800000 */
[----:B------:R-:W-:Y:S05]  /*71e0*/  @P3 BRA `(.L_x_6229) ;  /* 0x0000000000183947 */ /* 0x000fea0003800000 */
[----:B-1----:R-:W-:Y:S02]  /*71f0*/  MOV R151, RZ ;  /* 0x000000ff00977202 */ /* 0x002fe40000000f00 */
[----:B0-----:R-:W-:Y:S01]  /*7200*/  MOV R40, R134 ;  /* 0x0000008600287202 */ /* 0x001fe20000000f00 */
[----:B------:R-:W-:Y:S06]  /*7210*/  @!P0 BRA `(.L_x_6230) ;  /* 0x0000000400708947 */ /* 0x000fec0003800000 */
[----:B------:R-:W-:Y:S02]  /*7220*/  IMAD.MOV.U32 R40, RZ, RZ, R134 ;  /* 0x000000ffff287224 */ /* 0x000fe400078e0086 */
[----:B-----5:R-:W-:Y:S01]  /*7230*/  HADD2.F32 R151, -RZ, R32.H0_H0 ;  /* 0x20000020ff977230 */ /* 0x020fe20000004100 */
[----:B------:R-:W-:Y:S06]  /*7240*/  BRA `(.L_x_6230) ;  /* 0x0000000400647947 */ /* 0x000fec0003800000 */
.L_x_6229:
        /* <DEDUP_REMOVED lines=12> */
.L_x_6232:
[----:B------:R-:W-:-:S07]  /*7310*/  MOV R114, R128 ;  /* 0x0000008000727202 */ /* 0x000fce0000000f00 */
.L_x_6233:
[----:B------:R-:W-:Y:S05]  /*7320*/  BSYNC B1 ;  /* 0x0000000000017941 */ /* 0x000fea0003800000 */
.L_x_6231:
        /* <DEDUP_REMOVED lines=16> */
.L_x_6237:
[----:B------:R-:W-:Y:S05]  /*7430*/  BSYNC B2 ;  /* 0x0000000000027941 */ /* 0x000fea0003800000 */
.L_x_6236:
        /* <DEDUP_REMOVED lines=44> */
.L_x_6235:
[----:B------:R-:W-:Y:S05]  /*7700*/  BSYNC B1 ;  /* 0x0000000000017941 */ /* 0x000fea0003800000 */
.L_x_6234:
        /* <DEDUP_REMOVED lines=9> */
[----:B-1----:R-:W-:Y:S02]  /*77a0*/  FSEL R151, R43, RZ, !P4 ;  /* 0x000000ff2b977208 */ /* 0x002fe40006000000 */
[----:B------:R-:W-:-:S03]  /*77b0*/  SEL R114, RZ, 0x1, P4 ;  /* 0x00000001ff727807 */ /* 0x000fc60002000000 */
[----:B------:R-:W-:-:S04]  /*77c0*/  FMUL.FTZ R151, R151, R42 ;  /* 0x0000002a97977220 */ /* 0x000fc80000410000 */
[----:B------:R-:W-:-:S07]  /*77d0*/  @P0 FADD.FTZ R151, R46, R151 ;  /* 0x000000972e970221 */ /* 0x000fce0000010000 */
.L_x_6230:
[----:B------:R-:W-:Y:S05]  /*77e0*/  BSYNC B0 ;  /* 0x0000000000007941 */ /* 0x000fea0003800000 */
.L_x_6228:
        /* <DEDUP_REMOVED lines=8> */
.L_x_6239:
        /* <DEDUP_REMOVED lines=12> */
.L_x_6242:
[----:B------:R-:W-:-:S07]  /*7930*/  IMAD.MOV.U32 R116, RZ, RZ, R128 ;  /* 0x000000ffff747224 */ /* 0x000fce00078e0080 */
.L_x_6243:
[----:B------:R-:W-:Y:S05]  /*7940*/  BSYNC B1 ;  /* 0x0000000000017941 */ /* 0x000fea0003800000 */
.L_x_6241:
        /* <DEDUP_REMOVED lines=16> */
.L_x_6247:
[----:B------:R-:W-:Y:S05]  /*7a50*/  BSYNC B2 ;  /* 0x0000000000027941 */ /* 0x000fea0003800000 */
.L_x_6246:
        /* <DEDUP_REMOVED lines=44> */
.L_x_6245:
[----:B------:R-:W-:Y:S05]  /*7d20*/  BSYNC B1 ;  /* 0x0000000000017941 */ /* 0x000fea0003800000 */
.L_x_6244:
        /* <DEDUP_REMOVED lines=13> */
.L_x_6240:
[----:B------:R-:W-:Y:S05]  /*7e00*/  BSYNC B0 ;  /* 0x0000000000007941 */ /* 0x000fea0003800000 */
.L_x_6238:
        /* <DEDUP_REMOVED lines=8> */
.L_x_6249:
        /* <DEDUP_REMOVED lines=12> */
.L_x_6252:
[----:B------:R-:W-:-:S07]  /*7f50*/  MOV R118, R128 ;  /* 0x0000008000767202 */ /* 0x000fce0000000f00 */
.L_x_6253:
[----:B------:R-:W-:Y:S05]  /*7f60*/  BSYNC B1 ;  /* 0x0000000000017941 */ /* 0x000fea0003800000 */
.L_x_6251:
        /* <DEDUP_REMOVED lines=16> */
.L_x_6257:
[----:B------:R-:W-:Y:S05]  /*8070*/  BSYNC B2 ;  /* 0x0000000000027941 */ /* 0x000fea0003800000 */
.L_x_6256:
        /* <DEDUP_REMOVED lines=44> */
.L_x_6255:
[----:B------:R-:W-:Y:S05]  /*8340*/  BSYNC B1 ;  /* 0x0000000000017941 */ /* 0x000fea0003800000 */
.L_x_6254:
        /* <DEDUP_REMOVED lines=13> */
.L_x_6250:
[----:B------:R-:W-:Y:S05]  /*8420*/  BSYNC B0 ;  /* 0x0000000000007941 */ /* 0x000fea0003800000 */
.L_x_6248:
        /* <DEDUP_REMOVED lines=8> */
.L_x_6259:
        /* <DEDUP_REMOVED lines=12> */
.L_x_6262:
[----:B------:R-:W-:-:S07]  /*8570*/  MOV R119, R128 ;  /* 0x0000008000777202 */ /* 0x000fce0000000f00 */
.L_x_6263:
[----:B------:R-:W-:Y:S05]  /*8580*/  BSYNC B1 ;  /* 0x0000000000017941 */ /* 0x000fea0003800000 */
.L_x_6261:
        /* <DEDUP_REMOVED lines=16> */
.L_x_6267:
[----:B------:R-:W-:Y:S05]  /*8690*/  BSYNC B2 ;  /* 0x0000000000027941 */ /* 0x000fea0003800000 */
.L_x_6266:
        /* <DEDUP_REMOVED lines=44> */
.L_x_6265:
[----:B------:R-:W-:Y:S05]  /*8960*/  BSYNC B1 ;  /* 0x0000000000017941 */ /* 0x000fea0003800000 */
.L_x_6264:
        /* <DEDUP_REMOVED lines=13> */
.L_x_6260:
[----:B------:R-:W-:Y:S05]  /*8a40*/  BSYNC B0 ;  /* 0x0000000000007941 */ /* 0x000fea0003800000 */
.L_x_6258:
        /* <DEDUP_REMOVED lines=8> */
.L_x_6269:
        /* <DEDUP_REMOVED lines=12> */
.L_x_6272:
[----:B------:R-:W-:-:S07]  /*8b90*/  IMAD.MOV.U32 R120, RZ, RZ, R128 ;  /* 0x000000ffff787224 */ /* 0x000fce00078e0080 */
.L_x_6273:
[----:B------:R-:W-:Y:S05]  /*8ba0*/  BSYNC B1 ;  /* 0x0000000000017941 */ /* 0x000fea0003800000 */
.L_x_6271:
        /* <DEDUP_REMOVED lines=16> */
.L_x_6277:
[----:B------:R-:W-:Y:S05]  /*8cb0*/  BSYNC B2 ;  /* 0x0000000000027941 */ /* 0x000fea0003800000 */
.L_x_6276:
        /* <DEDUP_REMOVED lines=44> */
.L_x_6275:
[----:B------:R-:W-:Y:S05]  /*8f80*/  BSYNC B1 ;  /* 0x0000000000017941 */ /* 0x000fea0003800000 */
.L_x_6274:
        /* <DEDUP_REMOVED lines=13> */
.L_x_6270:
[----:B------:R-:W-:Y:S05]  /*9060*/  BSYNC B0 ;  /* 0x0000000000007941 */ /* 0x000fea0003800000 */
.L_x_6268:
        /* <DEDUP_REMOVED lines=8> */
.L_x_6279:
        /* <DEDUP_REMOVED lines=12> */
.L_x_6282:
[----:B------:R-:W-:-:S07]  /*91b0*/  MOV R124, R128 ;  /* 0x00000080007c7202 */ /* 0x000fce0000000f00 */
.L_x_6283:
[----:B------:R-:W-:Y:S05]  /*91c0*/  BSYNC B1 ;  /* 0x0000000000017941 */ /* 0x000fea0003800000 */
.L_x_6281:
        /* <DEDUP_REMOVED lines=16> */
.L_x_6287:
[----:B------:R-:W-:Y:S05]  /*92d0*/  BSYNC B2 ;  /* 0x0000000000027941 */ /* 0x000fea0003800000 */
.L_x_6286:
        /* <DEDUP_REMOVED lines=44> */
.L_x_6285:
[----:B------:R-:W-:Y:S05]  /*95a0*/  BSYNC B1 ;  /* 0x0000000000017941 */ /* 0x000fea0003800000 */
.L_x_6284:
        /* <DEDUP_REMOVED lines=13> */
.L_x_6280:
[----:B------:R-:W-:Y:S05]  /*9680*/  BSYNC B0 ;  /* 0x0000000000007941 */ /* 0x000fea0003800000 */
.L_x_6278:
        /* <DEDUP_REMOVED lines=8> */
.L_x_6289:
        /* <DEDUP_REMOVED lines=12> */
.L_x_6292:
[----:B------:R-:W-:-:S07]  /*97d0*/  MOV R121, R128 ;  /* 0x0000008000797202 */ /* 0x000fce0000000f00 */
.L_x_6293:
[----:B------:R-:W-:Y:S05]  /*97e0*/  BSYNC B1 ;  /* 0x0000000000017941 */ /* 0x000fea0003800000 */
.L_x_6291:
        /* <DEDUP_REMOVED lines=16> */
.L_x_6297:
[----:B------:R-:W-:Y:S05]  /*98f0*/  BSYNC B2 ;  /* 0x0000000000027941 */ /* 0x000fea0003800000 */
.L_x_6296:
        /* <DEDUP_REMOVED lines=44> */
.L_x_6295:
[----:B------:R-:W-:Y:S05]  /*9bc0*/  BSYNC B1 ;  /* 0x0000000000017941 */ /* 0x000fea0003800000 */
.L_x_6294:
        /* <DEDUP_REMOVED lines=13> */
.L_x_6290:
[----:B------:R-:W-:Y:S05]  /*9ca0*/  BSYNC B0 ;  /* 0x0000000000007941 */ /* 0x000fea0003800000 */
.L_x_6288:
        /* <DEDUP_REMOVED lines=8> */
.L_x_6299:
        /* <DEDUP_REMOVED lines=12> */
.L_x_6302:
[----:B------:R-:W-:-:S07]  /*9df0*/  MOV R122, R128 ;  /* 0x00000080007a7202 */ /* 0x000fce0000000f00 */
.L_x_6303:
[----:B------:R-:W-:Y:S05]  /*9e00*/  BSYNC B1 ;  /* 0x0000000000017941 */ /* 0x000fea0003800000 */
.L_x_6301:
        /* <DEDUP_REMOVED lines=16> */
.L_x_6307:
[----:B------:R-:W-:Y:S05]  /*9f10*/  BSYNC B2 ;  /* 0x0000000000027941 */ /* 0x000fea0003800000 */
.L_x_6306:
        /* <DEDUP_REMOVED lines=44> */
.L_x_6305:
[----:B------:R-:W-:Y:S05]  /*a1e0*/  BSYNC B1 ;  /* 0x0000000000017941 */ /* 0x000fea0003800000 */
.L_x_6304:
        /* <DEDUP_REMOVED lines=13> */
.L_x_6300:
[----:B------:R-:W-:Y:S05]  /*a2c0*/  BSYNC B0 ;  /* 0x0000000000007941 */ /* 0x000fea0003800000 */
.L_x_6298:
        /* <DEDUP_REMOVED lines=34> */
.L_x_6309:
[----:B------:R-:W-:Y:S05]  /*a4f0*/  BSYNC B0 ;  /* 0x0000000000007941 */ /* 0x000fea0003800000 */
.L_x_6308:
[----:B-----5:R1:W5:Y:S04]  /*a500*/  @P2 LDG.E.128 R36, desc[UR4][R46.64] ;  /* 0x000000042e242981 */ /* 0x020368000c1e1d00 */
[----:B------:R1:W5:Y:S01]  /*a510*/  @P0 LDG.E.128 R32, desc[UR4][R48.64] ;  /* 0x0000000430200981 */ /* 0x000362000c1e1d00 */
[----:B------:R-:W-:Y:S04]  /*a520*/  BSSY B0, `(.L_x_6310) ;  /* 0x0000061000007945 */ /* 0x000fe80003800000 */
[----:B------:R-:W-:Y:S05]  /*a530*/  @P3 BRA `(.L_x_6311) ;  /* 0x0000000000183947 */ /* 0x000fea0003800000 */
[----:B------:R-:W-:Y:S01]  /*a540*/  HFMA2.MMA R167, -RZ, RZ, 0, 0 ;  /* 0x00000000ffa77435 */ /* 0x000fe200000001ff */
[----:B0-----:R-:W-:Y:S01]  /*a550*/  MOV R40, R134 ;  /* 0x0000008600287202 */ /* 0x001fe20000000f00 */
[----:B------:R-:W-:Y:S09]  /*a560*/  @!P0 BRA `(.L_x_6312) ;  /* 0x0000000400708947 */ /* 0x000ff20003800000 */
[----:B------:R-:W-:Y:S02]  /*a570*/  IMAD.MOV.U32 R40, RZ, RZ, R134 ;  /* 0x000000ffff287224 */ /* 0x000fe400078e0086 */
[----:B-----5:R-:W-:Y:S01]  /*a580*/  HADD2.F32 R167, -RZ, R32.H0_H0 ;  /* 0x20000020ffa77230 */ /* 0x020fe20000004100 */
[----:B------:R-:W-:Y:S06]  /*a590*/  BRA `(.L_x_6312) ;  /* 0x0000000400647947 */ /* 0x000fec0003800000 */
.L_x_6311:
[C---:B------:R-:W-:Y:S01]  /*a5a0*/  ISETP.NE.AND P4, PT, R134.reuse, 0x1, PT ;  /* 0x000000018600780c */ /* 0x040fe20003f85270 */
[----:B------:R-:W-:Y:S01]  /*a5b0*/  BSSY B1, `(.L_x_6313) ;  /* 0x000000c000017945 */ /* 0x000fe20003800000 */
[----:B0-----:R-:W-:-:S11]  /*a5c0*/  IADD3 R40, R134, 0x1, RZ ;  /* 0x0000000186287810 */ /* 0x001fd60007ffe0ff */
        /* <DEDUP_REMOVED lines=9> */
.L_x_6314:
[----:B------:R-:W-:-:S07]  /*a660*/  MOV R114, R128 ;  /* 0x0000008000727202 */ /* 0x000fce0000000f00 */
.L_x_6315:
[----:B------:R-:W-:Y:S05]  /*a670*/  BSYNC B1 ;  /* 0x0000000000017941 */ /* 0x000fea0003800000 */
.L_x_6313:
        /* <DEDUP_REMOVED lines=16> */
.L_x_6319:
[----:B------:R-:W-:Y:S05]  /*a780*/  BSYNC B2 ;  /* 0x0000000000027941 */ /* 0x000fea0003800000 */
.L_x_6318:
        /* <DEDUP_REMOVED lines=42> */
[----:B------:R-:W-:Y:S01]  /*aa30*/  HFMA2.MMA R40, -RZ, RZ, 0, 0 ;  /* 0x00000000ff287435 */ /* 0x000fe200000001ff */
[----:B------:R-:W-:-:S10]  /*aa40*/  MOV R132, R46 ;  /* 0x0000002e00847202 */ /* 0x000fd40000000f00 */
.L_x_6317:
[----:B------:R-:W-:Y:S05]  /*aa50*/  BSYNC B1 ;  /* 0x0000000000017941 */ /* 0x000fea0003800000 */
.L_x_6316:
[----:B------:R-:W-:Y:S01]  /*aa60*/  I2FP.F32.U32 R41, R114 ;  /* 0x0000007200297245 */ /* 0x000fe20000201000 */
[----:B-----5:R-:W-:Y:S02]  /*aa70*/  HADD2.F32 R43, -RZ, R36.H0_H0 ;  /* 0x20000024ff2b7230 */ /* 0x020fe40000004100 */
[----:B------:R-:W-:Y:S02]  /*aa80*/  IMAD.MOV.U32 R42, RZ, RZ, 0x2f800000 ;  /* 0x2f800000ff2a7424 */ /* 0x000fe400078e00ff */
[----:B-1----:R-:W-:Y:S02]  /*aa90*/  @P0 HADD2.F32 R46, -RZ, R32.H0_H0 ;  /* 0x20000020ff2e0230 */ /* 0x002fe40000004100 */
        /* <DEDUP_REMOVED lines=9> */
.L_x_6312:
[----:B------:R-:W-:Y:S05]  /*ab30*/  BSYNC B0 ;  /* 0x0000000000007941 */ /* 0x000fea0003800000 */
.L_x_6310:
[----:B------:R-:W-:Y:S04]  /*ab40*/  BSSY B0, `(.L_x_6320) ;  /* 0x0000061000007945 */ /* 0x000fe80003800000 */
[----:B------:R-:W-:Y:S05]  /*ab50*/  @P3 BRA `(.L_x_6321) ;  /* 0x0000000000183947 */ /* 0x000fea0003800000 */
[----:B------:R-:W-:Y:S02]  /*ab60*/  MOV R169, RZ ;  /* 0x000000ff00a97202 */ /* 0x000fe40000000f00 */
[----:B------:R-:W-:Y:S01]  /*ab70*/  MOV R41, R40 ;  /* 0x0000002800297202 */ /* 0x000fe20000000f00 */
[----:B------:R-:W-:Y:S06]  /*ab80*/  @!P0 BRA `(.L_x_6322) ;  /* 0x0000000400708947 */ /* 0x000fec0003800000 */
[----:B------:R-:W-:Y:S01]  /*ab90*/  MOV R41, R40 ;  /* 0x0000002800297202 */ /* 0x000fe20000000f00 */
[----:B-----5:R-:W-:Y:S01]  /*aba0*/  HADD2.F32 R169, -RZ, R32.H1_H1 ;  /* 0x30000020ffa97230 */ /* 0x020fe20000004100 */
[----:B------:R-:W-:Y:S06]  /*abb0*/  BRA `(.L_x_6322) ;  /* 0x0000000400647947 */ /* 0x000fec0003800000 */
.L_x_6321:
        /* <DEDUP_REMOVED lines=12> */
.L_x_6324:
[----:B------:R-:W-:-:S07]  /*ac80*/  IMAD.MOV.U32 R116, RZ, RZ, R128 ;  /* 0x000000ffff747224 */ /* 0x000fce00078e0080 */
.L_x_6325:
[----:B------:R-:W-:Y:S05]  /*ac90*/  BSYNC B1 ;  /* 0x0000000000017941 */ /* 0x000fea0003800000 */
.L_x_6323:
        /* <DEDUP_REMOVED lines=16> */
.L_x_6329:
[----:B------:R-:W-:Y:S05]  /*ada0*/  BSYNC B2 ;  /* 0x0000000000027941 */ /* 0x000fea0003800000 */
.L_x_6328:
        /* <DEDUP_REMOVED lines=44> */
.L_x_6327:
[----:B------:R-:W-:Y:S05]  /*b070*/  BSYNC B1 ;  /* 0x0000000000017941 */ /* 0x000fea0003800000 */
.L_x_6326:
        /* <DEDUP_REMOVED lines=13> */
.L_x_6322:
[----:B------:R-:W-:Y:S05]  /*b150*/  BSYNC B0 ;  /* 0x0000000000007941 */ /* 0x000fea0003800000 */
.L_x_6320:
        /* <DEDUP_REMOVED lines=8> */
.L_x_6331:
        /* <DEDUP_REMOVED lines=12> */
.L_x_6334:
[----:B------:R-:W-:-:S07]  /*b2a0*/  MOV R118, R128 ;  /* 0x0000008000767202 */ /* 0x000fce0000000f00 */
.L_x_6335:
[----:B------:R-:W-:Y:S05]  /*b2b0*/  BSYNC B1 ;  /* 0x0000000000017941 */ /* 0x000fea0003800000 */
.L_x_6333:
        /* <DEDUP_REMOVED lines=16> */
.L_x_6339:
[----:B------:R-:W-:Y:S05]  /*b3c0*/  BSYNC B2 ;  /* 0x0000000000027941 */ /* 0x000fea0003800000 */
.L_x_6338:
        /* <DEDUP_REMOVED lines=44> */
.L_x_6337:
[----:B------:R-:W-:Y:S05]  /*b690*/  BSYNC B1 ;  /* 0x0000000000017941 */ /* 0x000fea0003800000 */
.L_x_6336:
[----:B------:R-:W-:Y:S01]  /*b6a0*/  I2FP.F32.U32 R41, R118 ;  /* 0x0000007600297245 */ /* 0x000fe20000201000 */
[----:B-----5:R-:W-:Y:S01]  /*b6b0*/  HADD2.F32 R43, -RZ, R37.H0_H0 ;  /* 0x20000025ff2b7230 */ /* 0x020fe20000004100 */
[----:B------:R-:W-:Y:S01]  /*b6c0*/  MOV R42, 0x2f800000 ;  /* 0x2f800000002a7802 */ /* 0x000fe20000000f00 */
[----:B-1----:R-:W-:-:S03]  /*b6d0*/  @P0 HADD2.F32 R46, -RZ, R33.H0_H0 ;  /* 0x20000021ff2e0230 */ /* 0x002fc60000004100 */
        /* <DEDUP_REMOVED lines=9> */
.L_x_6332:
[----:B------:R-:W-:Y:S05]  /*b770*/  BSYNC B0 ;  /* 0x0000000000007941 */ /* 0x000fea0003800000 */
.L_x_6330:
[----:B------:R-:W-:Y:S04]  /*b780*/  BSSY B0, `(.L_x_6340) ;  /* 0x0000061000007945 */ /* 0x000fe80003800000 */
[----:B------:R-:W-:Y:S05]  /*b790*/  @P3 BRA `(.L_x_6341) ;  /* 0x0000000000183947 */ /* 0x000fea0003800000 */
[----:B------:R-:W-:Y:S01]  /*b7a0*/  HFMA2.MMA R173, -RZ, RZ, 0, 0 ;  /* 0x00000000ffad7435 */ /* 0x000fe200000001ff */
[----:B------:R-:W-:Y:S01]  /*b7b0*/  IMAD.MOV.U32 R41, RZ, RZ, R40 ;  /* 0x000000ffff297224 */ /* 0x000fe200078e0028 */
[----:B------:R-:W-:Y:S09]  /*b7c0*/  @!P0 BRA `(.L_x_6342) ;  /* 0x0000000400708947 */ /* 0x000ff20003800000 */
[----:B------:R-:W-:Y:S01]  /*b7d0*/  MOV R41, R40 ;  /* 0x0000002800297202 */ /* 0x000fe20000000f00 */
[----:B-----5:R-:W-:Y:S01]  /*b7e0*/  HADD2.F32 R173, -RZ, R33.H1_H1 ;  /* 0x30000021ffad7230 */ /* 0x020fe20000004100 */
[----:B------:R-:W-:Y:S06]  /*b7f0*/  BRA `(.L_x_6342) ;  /* 0x0000000400647947 */ /* 0x000fec0003800000 */
.L_x_6341:
        /* <DEDUP_REMOVED lines=12> */
.L_x_6344:
[----:B------:R-:W-:-:S07]  /*b8c0*/  MOV R119, R128 ;  /* 0x0000008000777202 */ /* 0x000fce0000000f00 */
.L_x_6345:
[----:B------:R-:W-:Y:S05]  /*b8d0*/  BSYNC B1 ;  /* 0x0000000000017941 */ /* 0x000fea0003800000 */
.L_x_6343:
        /* <DEDUP_REMOVED lines=16> */
.L_x_6349:
[----:B------:R-:W-:Y:S05]  /*b9e0*/  BSYNC B2 ;  /* 0x0000000000027941 */ /* 0x000fea0003800000 */
.L_x_6348:
        /* <DEDUP_REMOVED lines=44> */
.L_x_6347:
[----:B------:R-:W-:Y:S05]  /*bcb0*/  BSYNC B1 ;  /* 0x0000000000017941 */ /* 0x000fea0003800000 */
.L_x_6346:
        /* <DEDUP_REMOVED lines=13> */
.L_x_6342:
[----:B------:R-:W-:Y:S05]  /*bd90*/  BSYNC B0 ;  /* 0x0000000000007941 */ /* 0x000fea0003800000 */
.L_x_6340:
        /* <DEDUP_REMOVED lines=8> */
.L_x_6351:
[C---:B------:R-:W-:Y:S01]  /*be20*/  ISETP.NE.AND P4, PT, R41.reuse, 0x1, PT ;  /* 0x000000012900780c */ /* 0x040fe20003f85270 */
[----:B------:R-:W-:Y:S01]  /*be30*/  BSSY B1, `(.L_x_6353) ;  /* 0x000000c000017945 */ /* 0x000fe20003800000 */
[----:B------:R-:W-:-:S11]  /*be40*/  IADD3 R40, R41, 0x1, RZ ;  /* 0x0000000129287810 */ /* 0x000fd60007ffe0ff */
        /* <DEDUP_REMOVED lines=9> */
.L_x_6354:
[----:B------:R-:W-:-:S07]  /*bee0*/  MOV R120, R128 ;  /* 0x0000008000787202 */ /* 0x000fce0000000f00 */
.L_x_6355:
[----:B------:R-:W-:Y:S05]  /*bef0*/  BSYNC B1 ;  /* 0x0000000000017941 */ /* 0x000fea0003800000 */
.L_x_6353:
        /* <DEDUP_REMOVED lines=16> */
.L_x_6359:
[----:B------:R-:W-:Y:S05]  /*c000*/  BSYNC B2 ;  /* 0x0000000000027941 */ /* 0x000fea0003800000 */
.L_x_6358:
        /* <DEDUP_REMOVED lines=44> */
.L_x_6357:
[----:B------:R-:W-:Y:S05]  /*c2d0*/  BSYNC B1 ;  /* 0x0000000000017941 */ /* 0x000fea0003800000 */
.L_x_6356:
        /* <DEDUP_REMOVED lines=13> */
.L_x_6352:
[----:B------:R-:W-:Y:S05]  /*c3b0*/  BSYNC B0 ;  /* 0x0000000000007941 */ /* 0x000fea0003800000 */
.L_x_6350:
        /* <DEDUP_REMOVED lines=8> */
.L_x_6361:
        /* <DEDUP_REMOVED lines=12> */
.L_x_6364:
[----:B------:R-:W-:-:S07]  /*c500*/  IMAD.MOV.U32 R124, RZ, RZ, R128 ;  /* 0x000000ffff7c7224 */ /* 0x000fce00078e0080 */
.L_x_6365:
[----:B------:R-:W-:Y:S05]  /*c510*/  BSYNC B1 ;  /* 0x0000000000017941 */ /* 0x000fea0003800000 */
.L_x_6363:
        /* <DEDUP_REMOVED lines=16> */
.L_x_6369:
[----:B------:R-:W-:Y:S05]  /*c620*/  BSYNC B2 ;  /* 0x0000000000027941 */ /* 0x000fea0003800000 */
.L_x_6368:
        /* <DEDUP_REMOVED lines=44> */
.L_x_6367:
[----:B------:R-:W-:Y:S05]  /*c8f0*/  BSYNC B1 ;  /* 0x0000000000017941 */ /* 0x000fea0003800000 */
.L_x_6366:
        /* <DEDUP_REMOVED lines=13> */
.L_x_6362:
[----:B------:R-:W-:Y:S05]  /*c9d0*/  BSYNC B0 ;  /* 0x0000000000007941 */ /* 0x000fea0003800000 */
.L_x_6360:
        /* <DEDUP_REMOVED lines=8> */
.L_x_6371:
        /* <DEDUP_REMOVED lines=12> */
.L_x_6374:
[----:B------:R-:W-:-:S07]  /*cb20*/  MOV R121, R128 ;  /* 0x0000008000797202 */ /* 0x000fce0000000f00 */
.L_x_6375:
[----:B------:R-:W-:Y:S05]  /*cb30*/  BSYNC B1 ;  /* 0x0000000000017941 */ /* 0x000fea0003800000 */
.L_x_6373:
        /* <DEDUP_REMOVED lines=16> */
.L_x_6379:
[----:B------:R-:W-:Y:S05]  /*cc40*/  BSYNC B2 ;  /* 0x0000000000027941 */ /* 0x000fea0003800000 */
.L_x_6378:
        /* <DEDUP_REMOVED lines=44> */
.L_x_6377:
[----:B------:R-:W-:Y:S05]  /*cf10*/  BSYNC B1 ;  /* 0x0000000000017941 */ /* 0x000fea0003800000 */
.L_x_6376:
[----:B------:R-:W-:Y:S01]  /*cf20*/  I2FP.F32.U32 R41, R121 ;  /* 0x0000007900297245 */ /* 0x000fe20000201000 */
[----:B-----5:R-:W-:Y:S01]  /*cf30*/  HADD2.F32 R43, -RZ, R39.H0_H0 ;  /* 0x20000027ff2b7230 */ /* 0x020fe20000004100 */
[----:B------:R-:W-:-:S04]  /*cf40*/  MOV R42, 0x2f800000 ;  /* 0x2f800000002a7802 */ /* 0x000fc80000000f00 */
[----:B------:R-:W-:Y:S01]  /*cf50*/  FMUL.FTZ R43, R43, UR11 ;  /* 0x0000000b2b2b7c20 */ /* 0x000fe20008410000 */
[----:B------:R-:W-:Y:S01]  /*cf60*/  FFMA.FTZ R41, R41, R42, 1.1641532182693481445e-10 ;  /* 0x2f00000029297423 */ /* 0x000fe2000001002a */
[----:B------:R-:W-:Y:S02]  /*cf70*/  HADD2.F32 R42, -RZ, R7.H0_H0 ;  /* 0x20000007ff2a7230 */ /* 0x000fe40000004100 */
[----:B------:R-:W-:Y:S02]  /*cf80*/  FMUL.FTZ R43, R43, UR10 ;  /* 0x0000000a2b2b7c20 */ /* 0x000fe40008410000 */
[----:B------:R-:W-:-:S04]  /*cf90*/  FSETP.GTU.FTZ.AND P4, PT, R41, UR8, PT ;  /* 0x0000000829007c0b */ /* 0x000fc8000bf9c000 */
[----:B------:R-:W-:Y:S02]  /*cfa0*/  FSEL R181, R43, RZ, !P4 ;  /* 0x000000ff2bb57208 */ /* 0x000fe40006000000 */
[----:B------:R-:W-:-:S03]  /*cfb0*/  SEL R121, RZ, 0x1, P4 ;  /* 0x00000001ff797807 */ /* 0x000fc60002000000 */
[----:B------:R-:W-:Y:S01]  /*cfc0*/  FMUL.FTZ R181, R181, R42 ;  /* 0x0000002ab5b57220 */ /* 0x000fe20000410000 */
[----:B------:R-:W-:-:S05]  /*cfd0*/  @P0 HADD2.F32 R42, -RZ, R35.H0_H0 ;  /* 0x20000023ff2a0230 */ /* 0x000fca0000004100 */
[----:B------:R-:W-:-:S07]  /*cfe0*/  @P0 FADD.FTZ R181, R42, R181 ;  /* 0x000000b52ab50221 */ /* 0x000fce0000010000 */
.L_x_6372:
[----:B------:R-:W-:Y:S05]  /*cff0*/  BSYNC B0 ;  /* 0x0000000000007941 */ /* 0x000fea0003800000 */
.L_x_6370:
[----:B------:R-:W-:Y:S04]  /*d000*/  BSSY B0, `(.L_x_6380) ;  /* 0x0000061000007945 */ /* 0x000fe80003800000 */
[----:B------:R-:W-:Y:S05]  /*d010*/  @P3 BRA `(.L_x_6381) ;  /* 0x0000000000183947 */ /* 0x000fea0003800000 */
[----:B-1----:R-:W-:Y:S01]  /*d020*/  HFMA2.MMA R49, -RZ, RZ, 0, 0 ;  /* 0x00000000ff317435 */ /* 0x002fe200000001ff */
[----:B------:R-:W-:Y:S01]  /*d030*/  IMAD.MOV.U32 R134, RZ, RZ, R40 ;  /* 0x000000ffff867224 */ /* 0x000fe200078e0028 */
[----:B------:R-:W-:Y:S09]  /*d040*/  @!P0 BRA `(.L_x_6382) ;  /* 0x0000000400708947 */ /* 0x000ff20003800000 */
[----:B------:R-:W-:Y:S01]  /*d050*/  MOV R134, R40 ;  /* 0x0000002800867202 */ /* 0x000fe20000000f00 */
[----:B-----5:R-:W-:Y:S01]  /*d060*/  HADD2.F32 R49, -RZ, R35.H1_H1 ;  /* 0x30000023ff317230 */ /* 0x020fe20000004100 */
[----:B------:R-:W-:Y:S06]  /*d070*/  BRA `(.L_x_6382) ;  /* 0x0000000400647947 */ /* 0x000fec0003800000 */
.L_x_6381:
        /* <DEDUP_REMOVED lines=12> */
.L_x_6384:
[----:B------:R-:W-:-:S07]  /*d140*/  MOV R122, R128 ;  /* 0x00000080007a7202 */ /* 0x000fce0000000f00 */
.L_x_6385:
[----:B------:R-:W-:Y:S05]  /*d150*/  BSYNC B1 ;  /* 0x0000000000017941 */ /* 0x000fea0003800000 */
.L_x_6383:
        /* <DEDUP_REMOVED lines=16> */
.L_x_6389:
[----:B------:R-:W-:Y:S05]  /*d260*/  BSYNC B2 ;  /* 0x0000000000027941 */ /* 0x000fea0003800000 */
.L_x_6388:
[----:B------:R-:W-:Y:S01]  /*d270*/  LOP3.LUT R40, R40, R117, R3, 0x96, !PT ;  /* 0x0000007528287212 */ /* 0x000fe200078e9603 */
[----:B------:R-:W-:-:S04]  /*d280*/  IMAD.HI.U32 R42, R112, -0x326172a9, RZ ;  /* 0xcd9e8d57702a7827 */ /* 0x000fc800078e00ff */
[----:B------:R-:W-:Y:S01]  /*d290*/  IMAD R43, R112, -0x326172a9, RZ ;  /* 0xcd9e8d57702b7824 */ /* 0x000fe200078e02ff */
[----:B------:R-:W-:Y:S01]  /*d2a0*/  LOP3.LUT R42, R42, R115, R2, 0x96, !PT ;  /* 0x000000732a2a7212 */ /* 0x000fe200078e9602 */
[----:B------:R-:W-:-:S04]  /*d2b0*/  IMAD.WIDE.U32 R40, R40, -0x326172a9, RZ ;  /* 0xcd9e8d5728287825 */ /* 0x000fc800078e00ff */
[----:B-1----:R-:W-:Y:S01]  /*d2c0*/  IMAD.WIDE.U32 R46, R42, -0x2daee0ad, RZ ;  /* 0xd2511f532a2e7825 */ /* 0x002fe200078e00ff */
        /* <DEDUP_REMOVED lines=35> */
[----:B------:R-:W-:-:S04]  /*d500*/  MOV R128, R46 ;  /* 0x0000002e00807202 */ /* 0x000fc80000000f00 */
[----:B------:R-:W-:Y:S02]  /*d510*/  LOP3.LUT R130, R43, R40, R108, 0x96, !PT ;  /* 0x000000282b827212 */ /* 0x000fe400078e966c */
[----:B------:R-:W-:-:S07]  /*d520*/  MOV R132, R42 ;  /* 0x0000002a00847202 */ /* 0x000fce0000000f00 */
.L_x_6387:
[----:B------:R-:W-:Y:S05]  /*d530*/  BSYNC B1 ;  /* 0x0000000000017941 */ /* 0x000fea0003800000 */
.L_x_6386:
[----:B------:R-:W-:Y:S01]  /*d540*/  HFMA2.MMA R41, -RZ, RZ, 0.1171875, 0 ;  /* 0x2f800000ff297435 */ /* 0x000fe200000001ff */
[----:B------:R-:W-:-:S09]  /*d550*/  I2FP.F32.U32 R40, R122 ;  /* 0x0000007a00287245 */ /* 0x000fd20000201000 */
[----:B------:R-:W-:Y:S01]  /*d560*/  FFMA.FTZ R40, R40, R41, 1.1641532182693481445e-10 ;  /* 0x2f00000028287423 */ /* 0x000fe20000010029 */
[----:B-----5:R-:W-:-:S04]  /*d570*/  HADD2.F32 R41, -RZ, R39.H1_H1 ;  /* 0x30000027ff297230 */ /* 0x020fc80000004100 */
[----:B------:R-:W-:Y:S01]  /*d580*/  FSETP.GTU.FTZ.AND P3, PT, R40, UR8, PT ;  /* 0x0000000828007c0b */ /* 0x000fe2000bf7c000 */
[----:B------:R-:W-:Y:S01]  /*d590*/  FMUL.FTZ R41, R41, UR11 ;  /* 0x0000000b29297c20 */ /* 0x000fe20008410000 */
[----:B------:R-:W-:Y:S02]  /*d5a0*/  HADD2.F32 R40, -RZ, R7.H1_H1 ;  /* 0x30000007ff287230 */ /* 0x000fe40000004100 */
[----:B------:R-:W-:Y:S01]  /*d5b0*/  SEL R122, RZ, 0x1, P3 ;  /* 0x00000001ff7a7807 */ /* 0x000fe20001800000 */
[----:B------:R-:W-:-:S05]  /*d5c0*/  FMUL.FTZ R41, R41, UR10 ;  /* 0x0000000a29297c20 */ /* 0x000fca0008410000 */
[----:B-1----:R-:W-:-:S05]  /*d5d0*/  FSEL R49, R41, RZ, !P3 ;  /* 0x000000ff29317208 */ /* 0x002fca0005800000 */
[----:B------:R-:W-:Y:S01]  /*d5e0*/  FMUL.FTZ R49, R49, R40 ;  /* 0x0000002831317220 */ /* 0x000fe20000410000 */
[----:B------:R-:W-:-:S05]  /*d5f0*/  @P0 HADD2.F32 R40, -RZ, R35.H1_H1 ;  /* 0x30000023ff280230 */ /* 0x000fca0000004100 */
[----:B------:R-:W-:-:S07]  /*d600*/  @P0 FADD.FTZ R49, R40, R49 ;  /* 0x0000003128310221 */ /* 0x000fce0000010000 */
.L_x_6382:
[----:B------:R-:W-:Y:S05]  /*d610*/  BSYNC B0 ;  /* 0x0000000000007941 */ /* 0x000fea0003800000 */
.L_x_6380:
[----:B------:R-:W-:Y:S01]  /*d620*/  FADD.FTZ R46, RZ, R53 ;  /* 0x00000035ff2e7221 */ /* 0x000fe20000010000 */
[----:B------:R-:W-:Y:S01]  /*d630*/  IMAD.WIDE.U32 R44, R177, 0x10, R44 ;  /* 0x00000010b12c7825 */ /* 0x000fe200078e002c */
[----:B------:R-:W-:Y:S01]  /*d640*/  F2FP.F16.F32.PACK_AB R43, R49, R181 ;  /* 0x000000b5312b723e */ /* 0x000fe200000000ff */
[----:B------:R-:W0:Y:S02]  /*d650*/  S2R R48, SR_TID.X ;  /* 0x0000000000307919 */ /* 0x000e240000002100 */
[----:B------:R-:W-:Y:S01]  /*d660*/  FADD.FTZ R46, R46, R55 ;  /* 0x000000372e2e7221 */ /* 0x000fe20000010000 */
[----:B------:R-:W-:Y:S01]  /*d670*/  F2FP.F16.F32.PACK_AB R42, R179, R175 ;  /* 0x000000afb32a723e */ /* 0x000fe200000000ff */
[----:B------:R-:W-:Y:S01]  /*d680*/  BSSY B0, `(.L_x_6390) ;  /* 0x0000035000007945 */ /* 0x000fe20003800000 */
        /* <DEDUP_REMOVED lines=52> */
.L_x_6391:
[----:B------:R-:W-:Y:S05]  /*d9d0*/  BSYNC B0 ;  /* 0x0000000000007941 */ /* 0x000fea0003800000 */
.L_x_6390:
        /* <DEDUP_REMOVED lines=93> */
.L_x_6406:
        /* <DEDUP_REMOVED lines=16> */
[----:B-1----:R-:W-:Y:S01]  /*e0b0*/  @!P2 LEA R41, R41, R0, 0x18 ;  /* 0x000000002929a211 */ /* 0x002fe200078ec0ff */
[----:B------:R-:W-:Y:S01]  /*e0c0*/  IMAD.MOV.U32 R0, RZ, RZ, RZ ;  /* 0x000000ffff007224 */ /* 0x000fe200078e00ff */
[----:B------:R-:W-:Y:S02]  /*e0d0*/  @!P2 MOV R0, 0x400 ;  /* 0x000004000000a802 */ /* 0x000fe40000000f00 */
[----:B------:R-:W-:Y:S02]  /*e0e0*/  @!P2 LEA R42, R42, R41, 0x3 ;  /* 0x000000292a2aa211 */ /* 0x000fe400078e18ff */
[----:B------:R-:W-:-:S02]  /*e0f0*/  CS2R R40, SRZ ;  /* 0x0000000000287805 */ /* 0x000fc4000001ff00 */
[-C--:B------:R-:W-:Y:S01]  /*e100*/  I2FP.F32.S32 R54, R0.reuse ;  /* 0x0000000000367245 */ /* 0x080fe20000201400 */
[----:B------:R-:W1:Y:S04]  /*e110*/  SHFL.DOWN PT, R45, R0, 0x4, 0x1f ;  /* 0x08801f00002d7f89 */ /* 0x000e6800000e0000 */
[----:B------:R-:W2:Y:S01]  /*e120*/  @!P2 LDS.64 R40, [R42] ;  /* 0x000000002a28a984 */ /* 0x000ea20000000a00 */
[----:B------:R-:W-:Y:S02]  /*e130*/  LOP3.LUT P2, RZ, R43, 0x1f, R48, 0xf8, !PT ;  /* 0x0000001f2bff7812 */ /* 0x000fe4000784f830 */
[----:B-1----:R-:W-:Y:S02]  /*e140*/  I2FP.F32.S32 R136, R45 ;  /* 0x0000002d00887245 */ /* 0x002fe40000201400 */
[----:B------:R-:W-:-:S04]  /*e150*/  IADD3 R45, R45, R0, RZ ;  /* 0x000000002d2d7210 */ /* 0x000fc80007ffe0ff */
        /* <DEDUP_REMOVED lines=63> */
[----:B------:R-:W-:Y:S01]  /*e550*/  FSEL R40, R47, RZ, !P1 ;  /* 0x000000ff2f287208 */ /* 0x000fe20004800000 */
[--C-:B------:R-:W-:Y:S01]  /*e560*/  HADD2.F32 R43, -RZ, R99.reuse.H0_H0 ;  /* 0x20000063ff2b7230 */ /* 0x100fe20000004100 */
[----:B------:R-:W-:Y:S01]  /*e570*/  IADD3 R51, R51, -0x1, RZ ;  /* 0xffffffff33337810 */ /* 0x000fe20007ffe0ff */
[----:B------:R-:W-:Y:S02]  /*e580*/  HADD2.F32 R45, -RZ, R99.H1_H1 ;  /* 0x30000063ff2d7230 */ /* 0x000fe40000004100 */
        /* <DEDUP_REMOVED lines=32> */
[----:B------:R-:W-:Y:S01]  /*e790*/  IMAD R51, R51, R50, RZ ;  /* 0x0000003233337224 */ /* 0x000fe200078e02ff */
[----:B------:R-:W0:Y:S01]  /*e7a0*/  LDC.64 R40, c[0x0][0x2b8] ;  /* 0x0000ae00ff287b82 */ /* 0x000e220000000a00 */
[C---:B------:R-:W-:Y:S01]  /*e7b0*/  FMUL.FTZ R47, R160.reuse, R139 ;  /* 0x0000008ba02f7220 */ /* 0x040fe20000410000 */
[C---:B------:R-:W-:Y:S01]  /*e7c0*/  FMUL.FTZ R52, R160.reuse, R141 ;  /* 0x0000008da0347220 */ /* 0x040fe20000410000 */
[C---:B------:R-:W-:Y:S01]  /*e7d0*/  FMUL.FTZ R49, R160.reuse, R143 ;  /* 0x0000008fa0317220 */ /* 0x040fe20000410000 */
[----:B------:R-:W-:Y:S01]  /*e7e0*/  SHF.R.S32.HI R0, RZ, 0x1f, R51 ;  /* 0x0000001fff007819 */ /* 0x000fe20000011433 */
[C---:B------:R-:W-:Y:S01]  /*e7f0*/  FMUL.FTZ R131, R160.reuse, R131 ;  /* 0x00000083a0837220 */ /* 0x040fe20000410000 */
[C---:B------:R-:W-:Y:S01]  /*e800*/  FMUL.FTZ R53, R160.reuse, R53 ;  /* 0x00000035a0357220 */ /* 0x040fe20000410000 */
[----:B------:R-:W-:Y:S01]  /*e810*/  FMUL.FTZ R44, R160, R55 ;  /* 0x00000037a02c7220 */ /* 0x000fe20000410000 */
[----:B------:R-:W-:Y:S01]  /*e820*/  LEA.HI R51, R0, R51, RZ, 0x3 ;  /* 0x0000003300337211 */ /* 0x000fe200078f18ff */
[C---:B------:R-:W-:Y:S01]  /*e830*/  FMUL.FTZ R123, R160.reuse, R123 ;  /* 0x0000007ba07b7220 */ /* 0x040fe20000410000 */
[C---:B------:R-:W-:Y:S01]  /*e840*/  FMUL.FTZ R46, R160.reuse, R125 ;  /* 0x0000007da02e7220 */ /* 0x040fe20000410000 */
[C---:B------:R-:W-:Y:S01]  /*e850*/  FMUL.FTZ R127, R160.reuse, R127 ;  /* 0x0000007fa07f7220 */ /* 0x040fe20000410000 */
[----:B------:R-:W-:Y:S01]  /*e860*/  LEA.HI.SX32 R51, R51, R56, 0x1d ;  /* 0x0000003833337211 */ /* 0x000fe200078feaff */
[C---:B------:R-:W-:Y:S01]  /*e870*/  FMUL.FTZ R42, R160.reuse, R129 ;  /* 0x00000081a02a7220 */ /* 0x040fe20000410000 */
[C---:B------:R-:W-:Y:S01]  /*e880*/  FMUL.FTZ R48, R160.reuse, R133 ;  /* 0x00000085a0307220 */ /* 0x040fe20000410000 */
[C---:B------:R-:W-:Y:S01]  /*e890*/  FMUL.FTZ R135, R160.reuse, R135 ;  /* 0x00000087a0877220 */ /* 0x040fe20000410000 */
[C---:B------:R-:W-:Y:S01]  /*e8a0*/  IADD3 R139, R51.reuse, 0x100, RZ ;  /* 0x00000100338b7810 */ /* 0x040fe20007ffe0ff */
[C---:B------:R-:W-:Y:S01]  /*e8b0*/  VIADD R143, R51.reuse, 0x300 ;  /* 0x00000300338f7836 */ /* 0x040fe20000000000 */
        /* <DEDUP_REMOVED lines=24> */
[----:B------:R-:W-:-:S04]  /*ea40*/  IMAD.WIDE.U32 R138, R139, 0x10, R40 ;  /* 0x000000108b8a7825 */ /* 0x000fc800078e0028 */
[----:B------:R-:W-:-:S04]  /*ea50*/  IMAD.WIDE.U32 R140, R141, 0x10, R40 ;  /* 0x000000108d8c7825 */ /* 0x000fc800078e0028 */
[----:B------:R-:W-:-:S04]  /*ea60*/  IMAD.WIDE.U32 R142, R143, 0x10, R40 ;  /* 0x000000108f8e7825 */ /* 0x000fc800078e0028 */
[--C-:B------:R-:W-:Y:S02]  /*ea70*/  HADD2.F32 R0, -RZ, R98.reuse.H0_H0 ;  /* 0x20000062ff007230 */ /* 0x100fe40000004100 */
[----:B------:R-:W-:Y:S02]  /*ea80*/  HADD2.F32 R43, -RZ, R98.H1_H1 ;  /* 0x30000062ff2b7230 */ /* 0x000fe40000004100 */
[----:B------:R-:W-:Y:S02]  /*ea90*/  HADD2.F32 R40, -RZ, R97.H1_H1 ;  /* 0x30000061ff287230 */ /* 0x000fe40000004100 */
[----:B------:R-:W-:Y:S01]  /*eaa0*/  FFMA.FTZ R0, R127, R0, R78 ;  /* 0x000000007f007223 */ /* 0x000fe2000001004e */
[----:B------:R-:W-:Y:S01]  /*eab0*/  FFMA.FTZ R45, R42, R43, R79 ;  /* 0x0000002b2a2d7223 */ /* 0x000fe2000001004f */
[----:B------:R-:W-:Y:S01]  /*eac0*/  F2FP.F16.F32.PACK_AB R43, R48, R131 ;  /* 0x00000083302b723e */ /* 0x000fe200000000ff */
[----:B------:R-:W-:Y:S01]  /*ead0*/  FFMA.FTZ R46, R46, R40, R77 ;  /* 0x000000282e2e7223 */ /* 0x000fe2000001004d */
[----:B------:R-:W-:-:S02]  /*eae0*/  HADD2.F32 R40, -RZ, R96.H1_H1 ;  /* 0x30000060ff287230 */ /* 0x000fc40000004100 */
[----:B------:R-:W-:Y:S01]  /*eaf0*/  F2FP.F16.F32.PACK_AB R42, R45, R0 ;  /* 0x000000002d2a723e */ /* 0x000fe200000000ff */
[----:B------:R-:W-:Y:S02]  /*eb00*/  HADD2.F32 R0, -RZ, R97.H0_H0 ;  /* 0x20000061ff007230 */ /* 0x000fe40000004100 */
[----:B------:R-:W-:Y:S01]  /*eb10*/  FFMA.FTZ R45, R44, R40, R75 ;  /* 0x000000282c2d7223 */ /* 0x000fe2000001004b */
[--C-:B------:R-:W-:Y:S02]  /*eb20*/  HADD2.F32 R40, -RZ, R31.reuse.H0_H0 ;  /* 0x2000001fff287230 */ /* 0x100fe40000004100 */
[----:B------:R-:W-:Y:S01]  /*eb30*/  FFMA.FTZ R41, R123, R0, R76 ;  /* 0x000000007b297223 */ /* 0x000fe2000001004c */
[----:B------:R-:W-:Y:S02]  /*eb40*/  HADD2.F32 R0, -RZ, R96.H0_H0 ;  /* 0x20000060ff007230 */ /* 0x000fe40000004100 */
[----:B------:R-:W-:Y:S02]  /*eb50*/  HADD2.F32 R44, -RZ, R31.H1_H1 ;  /* 0x3000001fff2c7230 */ /* 0x000fe40000004100 */
[----:B------:R-:W-:Y:S01]  /*eb60*/  FFMA.FTZ R147, R147, R40, R88 ;  /* 0x0000002893937223 */ /* 0x000fe20000010058 */
[----:B------:R-:W-:-:S02]  /*eb70*/  HADD2.F32 R40, -RZ, R30.H0_H0 ;  /* 0x2000001eff287230 */ /* 0x000fc40000004100 */
[----:B------:R-:W-:Y:S01]  /*eb80*/  FFMA.FTZ R0, R53, R0, R74 ;  /* 0x0000000035007223 */ /* 0x000fe2000001004a */
[----:B------:R-:W-:Y:S01]  /*eb90*/  F2FP.F16.F32.PACK_AB R41, R46, R41 ;  /* 0x000000292e29723e */ /* 0x000fe200000000ff */
[----:B------:R-:W-:Y:S01]  /*eba0*/  FFMA.FTZ R144, R144, R44, R89 ;  /* 0x0000002c90907223 */ /* 0x000fe20000010059 */
[----:B------:R-:W-:Y:S02]  /*ebb0*/  HADD2.F32 R44, -RZ, R30.H1_H1 ;  /* 0x3000001eff2c7230 */ /* 0x000fe40000004100 */
[----:B------:R-:W-:Y:S01]  /*ebc0*/  FFMA.FTZ R53, R49, R40, R86 ;  /* 0x0000002831357223 */ /* 0x000fe20000010056 */
[--C-:B------:R-:W-:Y:S02]  /*ebd0*/  HADD2.F32 R40, -RZ, R29.reuse.H0_H0 ;  /* 0x2000001dff287230 */ /* 0x100fe40000004100 */
[----:B------:R-:W-:Y:S01]  /*ebe0*/  FFMA.FTZ R54, R54, R44, R87 ;  /* 0x0000002c36367223 */ /* 0x000fe20000010057 */
[----:B------:R-:W-:Y:S02]  /*ebf0*/  HADD2.F32 R44, -RZ, R29.H1_H1 ;  /* 0x3000001dff2c7230 */ /* 0x000fe40000004100 */
[----:B------:R-:W-:Y:S01]  /*ec00*/  FFMA.FTZ R48, R47, R40, R84 ;  /* 0x000000282f307223 */ /* 0x000fe20000010054 */
[----:B------:R-:W-:-:S02]  /*ec10*/  HADD2.F32 R40, -RZ, R28.H0_H0 ;  /* 0x2000001cff287230 */ /* 0x000fc40000004100 */
[----:B------:R-:W-:Y:S02]  /*ec20*/  HADD2.F32 R47, -RZ, R28.H1_H1 ;  /* 0x3000001cff2f7230 */ /* 0x000fe40000004100 */
[----:B------:R-:W-:Y:S01]  /*ec30*/  FFMA.FTZ R51, R52, R44, R85 ;  /* 0x0000002c34337223 */ /* 0x000fe20000010055 */
[----:B------:R-:W-:Y:S01]  /*ec40*/  F2FP.F16.F32.PACK_AB R46, R54, R53 ;  /* 0x00000035362e723e */ /* 0x000fe200000000ff */
[----:B------:R-:W-:Y:S01]  /*ec50*/  FFMA.FTZ R44, R135, R40, R82 ;  /* 0x00000028872c7223 */ /* 0x000fe20000010052 */
[--C-:B------:R-:W-:Y:S02]  /*ec60*/  HADD2.F32 R40, -RZ, R27.reuse.H0_H0 ;  /* 0x2000001bff287230 */ /* 0x100fe40000004100 */
[----:B------:R-:W-:Y:S01]  /*ec70*/  FFMA.FTZ R49, R50, R47, R83 ;  /* 0x0000002f32317223 */ /* 0x000fe20000010053 */
[----:B------:R-:W-:Y:S02]  /*ec80*/  HADD2.F32 R47, -RZ, R27.H1_H1 ;  /* 0x3000001bff2f7230 */ /* 0x000fe40000004100 */
[----:B------:R-:W-:Y:S01]  /*ec90*/  FFMA.FTZ R163, R163, R40, R100 ;  /* 0x00000028a3a37223 */ /* 0x000fe20000010064 */
[----:B------:R-:W-:-:S02]  /*eca0*/  HADD2.F32 R40, -RZ, R26.H0_H0 ;  /* 0x2000001aff287230 */ /* 0x000fc40000004100 */
[----:B------:R-:W-:Y:S01]  /*ecb0*/  FFMA.FTZ R152, R152, R47, R101 ;  /* 0x0000002f98987223 */ /* 0x000fe20000010065 */
[----:B------:R-:W-:Y:S01]  /*ecc0*/  HADD2.F32 R47, -RZ, R26.H1_H1 ;  /* 0x3000001aff2f7230 */ /* 0x000fe20000004100 */
        /* <DEDUP_REMOVED lines=13> */
[----:B------:R-:W-:Y:S01]  /*eda0*/  HADD2.F32 R47, -RZ, R23.H1_H1 ;  /* 0x30000017ff2f7230 */ /* 0x000fe20000004100 */
[----:B------:R-:W-:Y:S01]  /*edb0*/  F2FP.F16.F32.PACK_AB R49, R148, R155 ;  /* 0x0000009b9431723e */ /* 0x000fe200000000ff */
[----:B------:R-:W-:Y:S01]  /*edc0*/  FFMA.FTZ R181, R181, R40, R110 ;  /* 0x00000028b5b57223 */ /* 0x000fe2000001006e */
[----:B------:R-:W-:-:S02]  /*edd0*/  HADD2.F32 R40, -RZ, R22.H0_H0 ;  /* 0x20000016ff287230 */ /* 0x000fc40000004100 */
[----:B------:R-:W-:Y:S01]  /*ede0*/  FFMA.FTZ R160, R160, R47, R111 ;  /* 0x0000002fa0a07223 */ /* 0x000fe2000001006f */
[----:B------:R-:W-:Y:S02]  /*edf0*/  HADD2.F32 R47, -RZ, R22.H1_H1 ;  /* 0x30000016ff2f7230 */ /* 0x000fe40000004100 */
        /* <DEDUP_REMOVED lines=8> */
[----:B------:R-:W-:Y:S01]  /*ee80*/  HADD2.F32 R47, -RZ, R20.H1_H1 ;  /* 0x30000014ff2f7230 */ /* 0x000fe20000004100 */
[----:B------:R-:W-:Y:S01]  /*ee90*/  F2FP.F16.F32.PACK_AB R54, R158, R175 ;  /* 0x000000af9e36723e */ /* 0x000fe200000000ff */
[----:B------:R-:W-:Y:S01]  /*eea0*/  FFMA.FTZ R52, R167, R40, R102 ;  /* 0x00000028a7347223 */ /* 0x000fe20000010066 */
[----:B------:R-:W-:Y:S02]  /*eeb0*/  F2FP.F16.F32.PACK_AB R40, R45, R0 ;  /* 0x000000002d28723e */ /* 0x000fe400000000ff */
[----:B------:R-:W-:Y:S01]  /*eec0*/  FFMA.FTZ R123, R154, R47, R103 ;  /* 0x0000002f9a7b7223 */ /* 0x000fe20000010067 */
[----:B------:R-:W-:Y:S02]  /*eed0*/  F2FP.F16.F32.PACK_AB R47, R144, R147 ;  /* 0x00000093902f723e */ /* 0x000fe400000000ff */
[----:B------:R-:W-:Y:S01]  /*eee0*/  F2FP.F16.F32.PACK_AB R45, R51, R48 ;  /* 0x00000030332d723e */ /* 0x000fe200000000ff */
[----:B------:R0:W-:Y:S01]  /*eef0*/  STG.E.128 desc[UR4][R136.64], R40 ;  /* 0x0000002888007986 */ /* 0x0001e2000c101d04 */
[----:B------:R-:W-:-:S02]  /*ef00*/  F2FP.F16.F32.PACK_AB R51, R152, R163 ;  /* 0x000000a39833723e */ /* 0x000fc400000000ff */
[----:B------:R-:W-:Y:S01]  /*ef10*/  F2FP.F16.F32.PACK_AB R48, R146, R151 ;  /* 0x000000979230723e */ /* 0x000fe200000000ff */
[----:B------:R0:W-:Y:S01]  /*ef20*/  STG.E.128 desc[UR4][R138.64], R44 ;  /* 0x0000002c8a007986 */ /* 0x0001e2000c101d04 */
[----:B------:R-:W-:Y:S02]  /*ef30*/  F2FP.F16.F32.PACK_AB R53, R156, R171 ;  /* 0x000000ab9c35723e */ /* 0x000fe400000000ff */
[----:B------:R-:W-:Y:S01]  /*ef40*/  F2FP.F16.F32.PACK_AB R52, R123, R52 ;  /* 0x000000347b34723e */ /* 0x000fe200000000ff */
[----:B------:R0:W-:Y:S04]  /*ef50*/  STG.E.128 desc[UR4][R140.64], R48 ;  /* 0x000000308c007986 */ /* 0x0001e8000c101d04 */
[----:B------:R0:W-:Y:S02]  /*ef60*/  STG.E.128 desc[UR4][R142.64], R52 ;  /* 0x000000348e007986 */ /* 0x0001e4000c101d04 */
.L_x_6394:
[----:B------:R-:W-:Y:S05]  /*ef70*/  BSYNC B0 ;  /* 0x0000000000007941 */ /* 0x000fea0003800000 */
.L_x_6393:
[----:B------:R-:W-:Y:S02]  /*ef80*/  IADD3 R57, R57, UR12, RZ ;  /* 0x0000000c39397c10 */ /* 0x000fe4000fffe0ff */
[----:B------:R-:W-:Y:S02]  /*ef90*/  SEL R0, RZ, 0x1, P0 ;  /* 0x00000001ff007807 */ /* 0x000fe40000000000 */
[----:B------:R-:W-:-:S13]  /*efa0*/  ISETP.GE.AND P2, PT, R57, UR13, PT ;  /* 0x0000000d39007c0c */ /* 0x000fda000bf46270 */
[----:B------:R-:W-:Y:S05]  /*efb0*/  @!P2 BRA `(.L_x_6395) ;  /* 0xffffff1800a0a947 */ /* 0x000fea000383ffff */
[----:B------:R-:W-:Y:S05]  /*efc0*/  EXIT ;  /* 0x000000000000794d */ /* 0x000fea0003800000 */
.L_x_6392:
[----:B------:R-:W-:Y:S01]  /*efd0*/  HFMA2.MMA R136, -RZ, RZ, 0, 5.9604644775390625e-08 ;  /* 0x00000001ff887435 */ /* 0x000fe200000001ff */
[----:B------:R-:W-:Y:S01]  /*efe0*/  MOV R177, R0 ;  /* 0x0000000000b17202 */ /* 0x000fe20000000f00 */
[----:B------:R-:W-:Y:S01]  /*eff0*/  IMAD.MOV.U32 R183, RZ, RZ, 0x1f ;  /* 0x0000001fffb77424 */ /* 0x000fe200078e00ff */
[----:B------:R-:W-:-:S08]  /*f000*/  MOV R54, 0xffffffff ;  /* 0xffffffff00367802 */ /* 0x000fd00000000f00 */
[----:B0----5:R-:W-:Y:S05]  /*f010*/  WARPSYNC.COLLECTIVE R54, `(.L_x_6396) ;  /* 0x0000000036087348 */ /* 0x021fea0003c00000 */
[----:B0-----:R0:W1:Y:S02]  /*f020*/  SHFL.BFLY P3, R47, R177, R136, R183 ;  /* 0x0c000088b12f7389 */ /* 0x00106400000600b7 */
[----:B01---5:R-:W-:Y:S01]  /*f030*/  ENDCOLLECTIVE ;  /* 0x000000000000791b */ /* 0x023fe20003800000 */
.L_x_6396:
[----:B------:R-:W-:Y:S01]  /*f040*/  IMAD.MOV.U32 R136, RZ, RZ, 0x2 ;  /* 0x00000002ff887424 */ /* 0x000fe200078e00ff */
[----:B------:R-:W-:-:S05]  /*f050*/  MOV R41, R47 ;  /* 0x0000002f00297202 */ /* 0x000fca0000000f00 */
[----:B------:R-:W-:-:S05]  /*f060*/  FADD.FTZ R41, R0, R41 ;  /* 0x0000002900297221 */ /* 0x000fca0000010000 */
[----:B------:R-:W-:-:S07]  /*f070*/  MOV R177, R41 ;  /* 0x0000002900b17202 */ /* 0x000fce0000000f00 */
[----:B------:R-:W-:Y:S05]  /*f080*/  WARPSYNC.COLLECTIVE R54, `(.L_x_6397) ;  /* 0x0000000036087348 */ /* 0x000fea0003c00000 */
[----:B------:R0:W1:Y:S02]  /*f090*/  SHFL.BFLY P3, R47, R177, R136, R183 ;  /* 0x0c000088b12f7389 */ /* 0x00006400000600b7 */
[----:B01----:R-:W-:Y:S01]  /*f0a0*/  ENDCOLLECTIVE ;  /* 0x000000000000791b */ /* 0x003fe20003800000 */
.L_x_6397:
[----:B------:R-:W-:Y:S01]  /*f0b0*/  HFMA2.MMA R136, -RZ, RZ, 0, 2.384185791015625e-07 ;  /* 0x00000004ff887435 */ /* 0x000fe200000001ff */
[----:B------:R-:W-:-:S05]  /*f0c0*/  MOV R40, R47 ;  /* 0x0000002f00287202 */ /* 0x000fca0000000f00 */
[----:B------:R-:W-:-:S05]  /*f0d0*/  FADD.FTZ R44, R41, R40 ;  /* 0x00000028292c7221 */ /* 0x000fca0000010000 */
[----:B------:R-:W-:-:S07]  /*f0e0*/  MOV R177, R44 ;  /* 0x0000002c00b17202 */ /* 0x000fce0000000f00 */
[----:B------:R-:W-:Y:S05]  /*f0f0*/  WARPSYNC.COLLECTIVE R54, `(.L_x_6398) ;  /* 0x0000000036087348 */ /* 0x000fea0003c00000 */
[----:B------:R0:W1:Y:S02]  /*f100*/  SHFL.BFLY P3, R47, R177, R136, R183 ;  /* 0x0c000088b12f7389 */ /* 0x00006400000600b7 */
[----:B01----:R-:W-:Y:S01]  /*f110*/  ENDCOLLECTIVE ;  /* 0x000000000000791b */ /* 0x003fe20003800000 */
.L_x_6398:
[----:B------:R-:W-:Y:S01]  /*f120*/  HFMA2.MMA R136, -RZ, RZ, 0, 4.76837158203125e-07 ;  /* 0x00000008ff887435 */ /* 0x000fe200000001ff */
[----:B------:R-:W-:-:S04]  /*f130*/  IMAD.MOV.U32 R45, RZ, RZ, R47 ;  /* 0x000000ffff2d7224 */ /* 0x000fc800078e002f */
[----:B------:R-:W-:-:S05]  /*f140*/  FADD.FTZ R45, R44, R45 ;  /* 0x0000002d2c2d7221 */ /* 0x000fca0000010000 */
[----:B------:R-:W-:-:S07]  /*f150*/  MOV R177, R45 ;  /* 0x0000002d00b17202 */ /* 0x000fce0000000f00 */
[----:B------:R-:W-:Y:S05]  /*f160*/  WARPSYNC.COLLECTIVE R54, `(.L_x_6399) ;  /* 0x0000000036087348 */ /* 0x000fea0003c00000 */
[----:B------:R0:W1:Y:S02]  /*f170*/  SHFL.BFLY P3, R47, R177, R136, R183 ;  /* 0x0c000088b12f7389 */ /* 0x00006400000600b7 */
[----:B01----:R-:W-:Y:S01]  /*f180*/  ENDCOLLECTIVE ;  /* 0x000000000000791b */ /* 0x003fe20003800000 */
.L_x_6399:
[----:B------:R-:W-:Y:S01]  /*f190*/  HFMA2.MMA R136, -RZ, RZ, 0, 9.5367431640625e-07 ;  /* 0x00000010ff887435 */ /* 0x000fe200000001ff */
[----:B------:R-:W-:-:S05]  /*f1a0*/  MOV R40, R47 ;  /* 0x0000002f00287202 */ /* 0x000fca0000000f00 */
[----:B------:R-:W-:-:S04]  /*f1b0*/  FADD.FTZ R46, R45, R40 ;  /* 0x000000282d2e7221 */ /* 0x000fc80000010000 */
[----:B------:R-:W-:-:S07]  /*f1c0*/  IMAD.MOV.U32 R177, RZ, RZ, R46 ;  /* 0x000000ffffb17224 */ /* 0x000fce00078e002e */
[----:B------:R-:W-:Y:S05]  /*f1d0*/  WARPSYNC.COLLECTIVE R54, `(.L_x_6400) ;  /* 0x0000000036087348 */ /* 0x000fea0003c00000 */
[----:B------:R0:W1:Y:S02]  /*f1e0*/  SHFL.BFLY P3, R47, R177, R136, R183 ;  /* 0x0c000088b12f7389 */ /* 0x00006400000600b7 */
[----:B01----:R-:W-:Y:S01]  /*f1f0*/  ENDCOLLECTIVE ;  /* 0x000000000000791b */ /* 0x003fe20003800000 */
.L_x_6400:
        /* <DEDUP_REMOVED lines=71> */
.L_x_6401:
[----:B------:R-:W-:Y:S01]  /*f670*/  HFMA2.MMA R136, -RZ, RZ, 0, 1.1920928955078125e-07 ;  /* 0x00000002ff887435 */ /* 0x000fe200000001ff */
[----:B------:R-:W-:-:S04]  /*f680*/  IMAD.MOV.U32 R41, RZ, RZ, R47 ;  /* 0x000000ffff297224 */ /* 0x000fc800078e002f */
[----:B------:R-:W-:-:S05]  /*f690*/  FADD.FTZ R41, R0, R41 ;  /* 0x0000002900297221 */ /* 0x000fca0000010000 */
[----:B------:R-:W-:-:S07]  /*f6a0*/  MOV R177, R41 ;  /* 0x0000002900b17202 */ /* 0x000fce0000000f00 */
[----:B------:R-:W-:Y:S05]  /*f6b0*/  WARPSYNC.COLLECTIVE R54, `(.L_x_6402) ;  /* 0x0000000036087348 */ /* 0x000fea0003c00000 */
[----:B------:R0:W1:Y:S02]  /*f6c0*/  SHFL.BFLY P3, R47, R177, R136, R183 ;  /* 0x0c000088b12f7389 */ /* 0x00006400000600b7 */
[----:B01----:R-:W-:Y:S01]  /*f6d0*/  ENDCOLLECTIVE ;  /* 0x000000000000791b */ /* 0x003fe20003800000 */
.L_x_6402:
[----:B------:R-:W-:Y:S01]  /*f6e0*/  HFMA2.MMA R136, -RZ, RZ, 0, 2.384185791015625e-07 ;  /* 0x00000004ff887435 */ /* 0x000fe200000001ff */
[----:B------:R-:W-:-:S05]  /*f6f0*/  MOV R44, R47 ;  /* 0x0000002f002c7202 */ /* 0x000fca0000000f00 */
[----:B------:R-:W-:-:S04]  /*f700*/  FADD.FTZ R44, R41, R44 ;  /* 0x0000002c292c7221 */ /* 0x000fc80000010000 */
[----:B------:R-:W-:-:S07]  /*f710*/  IMAD.MOV.U32 R177, RZ, RZ, R44 ;  /* 0x000000ffffb17224 */ /* 0x000fce00078e002c */
[----:B------:R-:W-:Y:S05]  /*f720*/  WARPSYNC.COLLECTIVE R54, `(.L_x_6403) ;  /* 0x0000000036087348 */ /* 0x000fea0003c00000 */
[----:B------:R0:W1:Y:S02]  /*f730*/  SHFL.BFLY P3, R47, R177, R136, R183 ;  /* 0x0c000088b12f7389 */ /* 0x00006400000600b7 */
[----:B01----:R-:W-:Y:S01]  /*f740*/  ENDCOLLECTIVE ;  /* 0x000000000000791b */ /* 0x003fe20003800000 */
.L_x_6403:
[----:B------:R-:W-:Y:S01]  /*f750*/  IMAD.MOV.U32 R136, RZ, RZ, 0x8 ;  /* 0x00000008ff887424 */ /* 0x000fe200078e00ff */
[----:B------:R-:W-:-:S05]  /*f760*/  MOV R45, R47 ;  /* 0x0000002f002d7202 */ /* 0x000fca0000000f00 */
[----:B------:R-:W-:-:S05]  /*f770*/  FADD.FTZ R45, R44, R45 ;  /* 0x0000002d2c2d7221 */ /* 0x000fca0000010000 */
[----:B------:R-:W-:-:S07]  /*f780*/  MOV R177, R45 ;  /* 0x0000002d00b17202 */ /* 0x000fce0000000f00 */
[----:B------:R-:W-:Y:S05]  /*f790*/  WARPSYNC.COLLECTIVE R54, `(.L_x_6404) ;  /* 0x0000000036087348 */ /* 0x000fea0003c00000 */
[----:B------:R0:W1:Y:S02]  /*f7a0*/  SHFL.BFLY P3, R47, R177, R136, R183 ;  /* 0x0c000088b12f7389 */ /* 0x00006400000600b7 */
[----:B01----:R-:W-:Y:S01]  /*f7b0*/  ENDCOLLECTIVE ;  /* 0x000000000000791b */ /* 0x003fe20003800000 */
.L_x_6404:
[----:B------:R-:W-:Y:S01]  /*f7c0*/  HFMA2.MMA R136, -RZ, RZ, 0, 9.5367431640625e-07 ;  /* 0x00000010ff887435 */ /* 0x000fe200000001ff */
[----:B------:R-:W-:-:S05]  /*f7d0*/  MOV R46, R47 ;  /* 0x0000002f002e7202 */ /* 0x000fca0000000f00 */
[----:B------:R-:W-:-:S05]  /*f7e0*/  FADD.FTZ R46, R45, R46 ;  /* 0x0000002e2d2e7221 */ /* 0x000fca0000010000 */
[----:B------:R-:W-:-:S07]  /*f7f0*/  MOV R177, R46 ;  /* 0x0000002e00b17202 */ /* 0x000fce0000000f00 */
[----:B------:R-:W-:Y:S05]  /*f800*/  WARPSYNC.COLLECTIVE R54, `(.L_x_6405) ;  /* 0x0000000036087348 */ /* 0x000fea0003c00000 */
[----:B------:R0:W1:Y:S02]  /*f810*/  SHFL.BFLY P3, R47, R177, R136, R183 ;  /* 0x0c000088b12f7389 */ /* 0x00006400000600b7 */
[----:B01----:R-:W-:Y:S01]  /*f820*/  ENDCOLLECTIVE ;  /* 0x000000000000791b */ /* 0x003fe20003800000 */
.L_x_6405:
[----:B------:R-:W-:Y:S05]  /*f830*/  BRA `(.L_x_6406) ;  /* 0xffffffe400dc7947 */ /* 0x000fea000383ffff */
.L_x_6407:
        /* <DEDUP_REMOVED lines=12> */
.L_x_30215:


//--------------------- .text._ZN10layer_norm13ln_fwd_kernelINS_13Kernel_traitsIf13__nv_bfloat16S2_S2_fjLj8192ELj1ELj1ELj8ELj16ENS_18Kernel_traits_baseILj8192EfS2_S2_S2_fjLj256EEEEELb0ELb0ELb0ELb0EEEvNS_9FwdParamsE --------------------------
	.section	.text._ZN10layer_norm13ln_fwd_kernelINS_13Kernel_traitsIf13__nv_bfloat16S2_S2_fjLj8192ELj1ELj1ELj8ELj16ENS_18Kernel_traits_baseILj8192EfS2_S2_S2_fjLj256EEEEELb0ELb0ELb0ELb0EEEvNS_9FwdParamsE,"ax",@progbits
	.align	128
        .global         _ZN10layer_norm13ln_fwd_kernelINS_13Kernel_traitsIf13__nv_bfloat16S2_S2_fjLj8192ELj1ELj1ELj8ELj16ENS_18Kernel_traits_baseILj8192EfS2_S2_S2_fjLj256EEEEELb0ELb0ELb0ELb0EEEvNS_9FwdParamsE
        .type           _ZN10layer_norm13ln_fwd_kernelINS_13Kernel_traitsIf13__nv_bfloat16S2_S2_fjLj8192ELj1ELj1ELj8ELj16ENS_18Kernel_traits_baseILj8192EfS2_S2_S2_fjLj256EEEEELb0ELb0ELb0ELb0EEEvNS_9FwdParamsE,@function
        .size           _ZN10layer_norm13ln_fwd_kernelINS_13Kernel_traitsIf13__nv_bfloat16S2_S2_fjLj8192ELj1ELj1ELj8ELj16ENS_18Kernel_traits_baseILj8192EfS2_S2_S2_fjLj256EEEEELb0ELb0ELb0ELb0EEEvNS_9FwdParamsE,(.L_x_30216 - _ZN10layer_norm13ln_fwd_kernelINS_13Kernel_traitsIf13__nv_bfloat16S2_S2_fjLj8192ELj1ELj1ELj8ELj16ENS_18Kernel_traits_baseILj8192EfS2_S2_S2_fjLj256EEEEELb0ELb0ELb0ELb0EEEvNS_9FwdParamsE)
        .other          _ZN10layer_norm13ln_fwd_kernelINS_13Kernel_traitsIf13__nv_bfloat16S2_S2_fjLj8192ELj1ELj1ELj8ELj16ENS_18Kernel_traits_baseILj8192EfS2_S2_S2_fjLj256EEEEELb0ELb0ELb0ELb0EEEvNS_9FwdParamsE,@"STO_CUDA_ENTRY STV_DEFAULT"
_ZN10layer_norm13ln_fwd_kernelINS_13Kernel_traitsIf13__nv_bfloat16S2_S2_fjLj8192ELj1ELj1ELj8ELj16ENS_18Kernel_traits_baseILj8192EfS2_S2_S2_fjLj256EEEEELb0ELb0ELb0ELb0EEEvNS_9FwdParamsE:
.text._ZN10layer_norm13ln_fwd_kernelINS_13Kernel_traitsIf13__nv_bfloat16S2_S2_fjLj8192ELj1ELj1ELj8ELj16ENS_18Kernel_traits_baseILj8192EfS2_S2_S2_fjLj256EEEEELb0ELb0ELb0ELb0EEEvNS_9FwdParamsE:
        /* <DEDUP_REMOVED lines=20> */
[----:B------:R-:W-:Y:S02]  /*0140*/  CS2R R18, SRZ ;  /* 0x0000000000127805 */ /* 0x000fe4000001ff00 */
[----:B------:R-:W-:Y:S02]  /*0150*/  ISETP.NE.U32.AND P0, PT, RZ, UR6, PT ;  /* 0x00000006ff007c0c */ /* 0x000fe4000bf05070 */
[----:B------:R-:W-:Y:S02]  /*0160*/  CS2R R16, SRZ ;  /* 0x0000000000107805 */ /* 0x000fe4000001ff00 */
[----:B------:R-:W-:Y:S02]  /*0170*/  CS2R R22, SRZ ;  /* 0x0000000000167805 */ /* 0x000fe4000001ff00 */
[----:B------:R-:W-:-:S02]  /*0180*/  CS2R R20, SRZ ;  /* 0x0000000000147805 */ /* 0x000fc4000001ff00 */
[----:B------:R-:W-:-:S13]  /*0190*/  ISETP.NE.AND.EX P0, PT, RZ, UR7, PT, P0 ;  /* 0x00000007ff007c0c */ /* 0x000fda000bf05300 */
[----:B------:R-:W-:-:S04]  /*01a0*/  @P0 LEA R8, P1, R7, UR6, 0x5 ;  /* 0x0000000607080c11 */ /* 0x000fc8000f8228ff */
[C---:B------:R-:W-:Y:S01]  /*01b0*/  @P0 LEA.HI.X R9, R7.reuse, UR7, RZ, 0x5, P1 ;  /* 0x0000000707090c11 */ /* 0x040fe200088f2cff */
[----:B0-----:R-:W-:-:S04]  /*01c0*/  IMAD.WIDE.U32 R2, R7, 0x20, R2 ;  /* 0x0000002007027825 */ /* 0x001fc800078e0002 */
[----:B------:R0:W5:Y:S04]  /*01d0*/  @P0 LDG.E.128 R16, desc[UR4][R8.64] ;  /* 0x0000000408100981 */ /* 0x000168000c1e1d00 */
[----:B------:R0:W5:Y:S04]  /*01e0*/  LDG.E.128 R24, desc[UR4][R2.64] ;  /* 0x0000000402187981 */ /* 0x000168000c1e1d00 */
[----:B------:R0:W5:Y:S04]  /*01f0*/  @P0 LDG.E.128 R20, desc[UR4][R8.64+0x10] ;  /* 0x0000100408140981 */ /* 0x000168000c1e1d00 */
[----:B------:R0:W5:Y:S01]  /*0200*/  LDG.E.128 R28, desc[UR4][R2.64+0x10] ;  /* 0x00001004021c7981 */ /* 0x000162000c1e1d00 */
[----:B------:R-:W-:-:S07]  /*0210*/  LOP3.LUT R7, R7, 0x100, RZ, 0xfc, !PT ;  /* 0x0000010007077812 */ /* 0x000fce00078efcff */
.L_x_6409:
[----:B------:R-:W-:Y:S05]  /*0220*/  BSYNC B0 ;  /* 0x0000000000007941 */ /* 0x000fea0003800000 */
.L_x_6408:
[----:B------:R-:W-:Y:S04]  /*0230*/  BSSY B0, `(.L_x_6410) ;  /* 0x0000012000007945 */ /* 0x000fe80003800000 */
[----:B------:R-:W-:Y:S05]  /*0240*/  @!P4 BRA `(.L_x_6411) ;  /* 0x000000000040c947 */ /* 0x000fea0003800000 */
[----:B0-----:R-:W0:Y:S01]  /*0250*/  LDC.64 R8, c[0x0][0x260] ;  /* 0x00009800ff087b82 */ /* 0x001e220000000a00 */
        /* <DEDUP_REMOVED lines=14> */
[----:B------:R-:W-:-:S07]  /*0340*/  IADD3 R7, R7, 0x100, RZ ;  /* 0x0000010007077810 */ /* 0x000fce0007ffe0ff */
.L_x_6411:
[----:B------:R-:W-:Y:S05]  /*0350*/  BSYNC B0 ;  /* 0x0000000000007941 */ /* 0x000fea0003800000 */
.L_x_6410:
[----:B------:R-:W-:Y:S04]  /*0360*/  BSSY B0, `(.L_x_6412) ;  /* 0x0000012000007945 */ /* 0x000fe80003800000 */
[----:B------:R-:W-:Y:S05]  /*0370*/  @!P3 BRA `(.L_x_6413) ;  /* 0x000000000040b947 */ /* 0x000fea0003800000 */
[----:B01----:R-:W0:Y:S01]  /*0380*/  LDC.64 R8, c[0x0][0x260] ;  /* 0x00009800ff087b82 */ /* 0x003e220000000a00 */
        /* <DEDUP_REMOVED lines=15> */
.L_x_6413:
[----:B------:R-:W-:Y:S05]  /*0480*/  BSYNC B0 ;  /* 0x0000000000007941 */ /* 0x000fea0003800000 */
.L_x_6412:
[----:B------:R-:W-:Y:S04]  /*0490*/  BSSY B0, `(.L_x_6414) ;  /* 0x0000011000007945 */ /* 0x000fe80003800000 */
[----:B------:R-:W-:Y:S05]  /*04a0*/  @!P2 BRA `(.L_x_6415) ;  /* 0x00000000003ca947 */ /* 0x000fea0003800000 */
[----:B012---:R-:W0:Y:S01]  /*04b0*/  LDC.64 R2, c[0x0][0x260] ;  /* 0x00009800ff027b82 */ /* 0x007e220000000a00 */
[----:B------:R-:W-:Y:S01]  /*04c0*/  ULDC.64 UR6, c[0x0][0x2c8] ;  /* 0x0000b20000067ab9 */ /* 0x000fe20000000a00 */
[----:B------:R-:W-:Y:S02]  /*04d0*/  CS2R R66, SRZ ;  /* 0x0000000000427805 */ /* 0x000fe4000001ff00 */
[----:B------:R-:W-:Y:S02]  /*04e0*/  ISETP.NE.U32.AND P0, PT, RZ, UR6, PT ;  /* 0x00000006ff007c0c */ /* 0x000fe4000bf05070 */
[----:B------:R-:W-:Y:S02]  /*04f0*/  CS2R R64, SRZ ;  /* 0x0000000000407805 */ /* 0x000fe4000001ff00 */
[----:B------:R-:W-:Y:S02]  /*0500*/  CS2R R70, SRZ ;  /* 0x0000000000467805 */ /* 0x000fe4000001ff00 */
[----:B------:R-:W-:-:S02]  /*0510*/  CS2R R68, SRZ ;  /* 0x0000000000447805 */ /* 0x000fc4000001ff00 */
[----:B------:R-:W-:-:S13]  /*0520*/  ISETP.NE.AND.EX P0, PT, RZ, UR7, PT, P0 ;  /* 0x00000007ff007c0c */ /* 0x000fda000bf05300 */
[C---:B------:R-:W-:Y:S01]  /*0530*/  @P0 LEA R8, P1, R7.reuse, UR6, 0x5 ;  /* 0x0000000607080c11 */ /* 0x040fe2000f8228ff */
[----:B0-----:R-:W-:-:S03]  /*0540*/  IMAD.WIDE.U32 R2, R7, 0x20, R2 ;  /* 0x0000002007027825 */ /* 0x001fc600078e0002 */
[----:B------:R-:W-:Y:S02]  /*0550*/  @P0 LEA.HI.X R9, R7, UR7, RZ, 0x5, P1 ;  /* 0x0000000707090c11 */ /* 0x000fe400088f2cff */
[----:B------:R3:W5:Y:S04]  /*0560*/  LDG.E.128 R72, desc[UR4][R2.64] ;  /* 0x0000000402487981 */ /* 0x000768000c1e1d00 */
[----:B------:R3:W5:Y:S04]  /*0570*/  @P0 LDG.E.128 R64, desc[UR4][R8.64] ;  /* 0x0000000408400981 */ /* 0x000768000c1e1d00 */
[----:B------:R3:W5:Y:S04]  /*0580*/  @P0 LDG.E.128 R68, desc[UR4][R8.64+0x10] ;  /* 0x0000100408440981 */ /* 0x000768000c1e1d00 */
[----:B------:R3:W5:Y:S02]  /*0590*/  LDG.E.128 R76, desc[UR4][R2.64+0x10] ;  /* 0x00001004024c7981 */ /* 0x000764000c1e1d00 */
.L_x_6415:
[----:B------:R-:W-:Y:S05]  /*05a0*/  BSYNC B0 ;  /* 0x0000000000007941 */ /* 0x000fea0003800000 */
.L_x_6414:
[----:B------:R-:W0:Y:S08]  /*05b0*/  S2UR UR6, SR_CTAID.X ;  /* 0x00000000000679c3 */ /* 0x000e300000002500 */
[----:B------:R-:W4:Y:S01]  /*05c0*/  LDC.64 R10, c[0x0][0x270] ;  /* 0x00009c00ff0a7b82 */ /* 0x000f220000000a00 */
[----:B0123--:R-:W-:Y:S01]  /*05d0*/  LEA.HI R3, R6, UR6, RZ, 0x18 ;  /* 0x0000000606037c11 */ /* 0x00ffe2000f8fc0ff */
[----:B------:R-:W-:-:S03]  /*05e0*/  ULDC UR6, c[0x0][0x214] ;  /* 0x0000850000067ab9 */ /* 0x000fc60000000800 */
[----:B------:R-:W-:Y:S01]  /*05f0*/  ISETP.GE.AND P0, PT, R3, UR6, PT ;  /* 0x0000000603007c0c */ /* 0x000fe2000bf06270 */
[----:B------:R-:W-:Y:S02]  /*0600*/  ULDC.64 UR6, c[0x0][0x230] ;  /* 0x00008c0000067ab9 */ /* 0x000fe40000000a00 */
[----:B----4-:R-:W-:-:S04]  /*0610*/  LOP3.LUT P4, RZ, R10, UR6, RZ, 0xfc, !PT ;  /* 0x000000060aff7c12 */ /* 0x010fc8000f88fcff */
[----:B------:R-:W-:-:S06]  /*0620*/  LOP3.LUT P4, RZ, R11, UR7, RZ, 0xfc, P4 ;  /* 0x000000070bff7c12 */ /* 0x000fcc000a08fcff */
[----:B------:R-:W-:Y:S07]  /*0630*/  @P0 EXIT ;  /* 0x000000000000094d */ /* 0x000fee0003800000 */
[----:B------:R-:W-:Y:S01]  /*0640*/  SHF.R.S32.HI R0, RZ, 0x3, R0 ;  /* 0x00000003ff007819 */ /* 0x000fe20000011400 */
[----:B------:R-:W-:Y:S01]  /*0650*/  HFMA2.MMA R115, -RZ, RZ, 0, 5.9604644775390625e-08 ;  /* 0x00000001ff737435 */ /* 0x000fe200000001ff */
[----:B------:R-:W-:Y:S01]  /*0660*/  LOP3.LUT R7, R6, 0xe0, RZ, 0xc0, !PT ;  /* 0x000000e006077812 */ /* 0x000fe200078ec0ff */
[----:B------:R-:W-:Y:S01]  /*0670*/  ULDC.U8 UR6, c[0x0][0x2a0] ;  /* 0x0000a80000067ab9 */ /* 0x000fe20000000000 */
[----:B------:R-:W-:Y:S01]  /*0680*/  LOP3.LUT R2, R0, 0xff, RZ, 0xc0, !PT ;  /* 0x000000ff00027812 */ /* 0x000fe200078ec0ff */
[----:B------:R-:W-:Y:S01]  /*0690*/  UISETP.NE.AND UP0, UPT, UR6, URZ, UPT ;  /* 0x0000003f0600728c */ /* 0x000fe2000bf05270 */
[----:B------:R-:W-:Y:S01]  /*06a0*/  SHF.R.U32.HI R0, RZ, 0x3, R0 ;  /* 0x00000003ff007819 */ /* 0x000fe20000011600 */
[----:B------:R-:W-:Y:S01]  /*06b0*/  ULDC UR7, c[0x0][0x218] ;  /* 0x0000860000077ab9 */ /* 0x000fe20000000800 */
[----:B------:R-:W-:Y:S01]  /*06c0*/  VIADDMNMX R7, R2, -R7, RZ, !PT ;  /* 0x8000000702077246 */ /* 0x000fe200078001ff */
[----:B------:R-:W-:Y:S01]  /*06d0*/  ULDC UR6, c[0x0][0x290] ;  /* 0x0000a40000067ab9 */ /* 0x000fe20000000800 */
[----:B------:R-:W-:Y:S01]  /*06e0*/  LOP3.LUT R0, R0, 0x1fffffe0, RZ, 0xc0, !PT ;  /* 0x1fffffe000007812 */ /* 0x000fe200078ec0ff */
[----:B------:R-:W-:Y:S01]  /*06f0*/  ULDC.64 UR10, c[0x0][0x230] ;  /* 0x00008c00000a7ab9 */ /* 0x000fe20000000a00 */
[----:B------:R-:W-:Y:S01]  /*0700*/  VIMNMX R7, R7, 0x20, PT ;  /* 0x0000002007077848 */ /* 0x000fe20003fe0100 */
[----:B------:R-:W-:Y:S01]  /*0710*/  ULDC.64 UR8, c[0x0][0x210] ;  /* 0x0000840000087ab9 */ /* 0x000fe20000000a00 */
[----:B------:R-:W-:-:S02]  /*0720*/  SHF.L.U32 R4, R6, 0x5, RZ ;  /* 0x0000000506047819 */ /* 0x000fc400000006ff */
[----:B------:R-:W-:Y:S02]  /*0730*/  IADD3 R7, R7, R0, RZ ;  /* 0x0000000007077210 */ /* 0x000fe40007ffe0ff */
[----:B------:R-:W-:Y:S02]  /*0740*/  LOP3.LUT R9, R4, 0x3e0, RZ, 0xc0, !PT ;  /* 0x000003e004097812 */ /* 0x000fe400078ec0ff */
[----:B------:R-:W-:Y:S02]  /*0750*/  SHF.L.U32 R7, R7, 0x3, RZ ;  /* 0x0000000307077819 */ /* 0x000fe400000006ff */
[----:B------:R-:W-:Y:S02]  /*0760*/  VIADDMNMX R9, R2, -R9, RZ, !PT ;  /* 0x8000000902097246 */ /* 0x000fe400078001ff */
[----:B------:R-:W-:Y:S02]  /*0770*/  I2FP.F32.U32 R4, R7 ;  /* 0x0000000700047245 */ /* 0x000fe40000201000 */
[----:B------:R-:W-:-:S02]  /*0780*/  VIMNMX R9, R9, 0x20, PT ;  /* 0x0000002009097848 */ /* 0x000fc40003fe0100 */
[----:B------:R-:W-:Y:S02]  /*0790*/  ISETP.NE.U32.AND P3, PT, R10, RZ, PT ;  /* 0x000000ff0a00720c */ /* 0x000fe40003f65070 */
[----:B------:R-:W0:Y:S01]  /*07a0*/  MUFU.RCP R4, R4 ;  /* 0x0000000400047308 */ /* 0x000e220000001000 */
[----:B------:R-:W-:Y:S02]  /*07b0*/  IADD3 R2, R0, R9, RZ ;  /* 0x0000000900027210 */ /* 0x000fe40007ffe0ff */
[----:B------:R-:W-:Y:S02]  /*07c0*/  ISETP.NE.AND.EX P3, PT, R11, RZ, PT, P3 ;  /* 0x000000ff0b00720c */ /* 0x000fe40003f65330 */
[----:B------:R-:W-:-:S11]  /*07d0*/  SHF.L.U32 R2, R2, 0x3, RZ ;  /* 0x0000000302027819 */ /* 0x000fd600000006ff */
.L_x_6529:
[----:B01234-:R-:W1:Y:S02]  /*07e0*/  @P3 LDC.64 R84, c[0x0][0x270] ;  /* 0x00009c00ff543b82 */ /* 0x01fe640000000a00 */
[----:B-1----:R-:W-:-:S06]  /*07f0*/  @P3 IMAD.WIDE R84, R3, 0x2, R84 ;  /* 0x0000000203543825 */ /* 0x002fcc00078e0254 */
        /* <DEDUP_REMOVED lines=8> */
[----:B------:R-:W-:Y:S02]  /*0880*/  MOV R117, R0 ;  /* 0x0000000000757202 */ /* 0x000fe40000000f00 */
[----:B--2---:R-:W-:Y:S01]  /*0890*/  @P3 SHF.L.U32 R116, R84, 0x10, RZ ;  /* 0x0000001054743819 */ /* 0x004fe200000006ff */
[----:B-----5:R-:W-:Y:S06]  /*08a0*/  @!P5 BRA `(.L_x_6417) ;  /* 0x00000004007cd947 */ /* 0x020fec0003800000 */
[----:B------:R-:W1:Y:S01]  /*08b0*/  LDC.64 R84, c[0x0][0x220] ;  /* 0x00008800ff547b82 */ /* 0x000e620000000a00 */
[----:B------:R-:W-:-:S04]  /*08c0*/  ISETP.NE.U32.AND P0, PT, RZ, UR10, PT ;  /* 0x0000000aff007c0c */ /* 0x000fc8000bf05070 */
[----:B------:R-:W-:-:S13]  /*08d0*/  ISETP.NE.AND.EX P0, PT, RZ, UR11, PT, P0 ;  /* 0x0000000bff007c0c */ /* 0x000fda000bf05300 */
[----:B------:R-:W-:-:S04]  /*08e0*/  @P0 LEA R118, P1, R0, UR10, 0x4 ;  /* 0x0000000a00760c11 */ /* 0x000fc8000f8220ff */
[C---:B------:R-:W-:Y:S01]  /*08f0*/  @P0 LEA.HI.X R119, R0.reuse, UR11, RZ, 0x4, P1 ;  /* 0x0000000b00770c11 */ /* 0x040fe200088f24ff */
[----:B-1----:R-:W-:-:S04]  /*0900*/  IMAD.WIDE.U32 R84, R0, 0x10, R84 ;  /* 0x0000001000547825 */ /* 0x002fc800078e0054 */
[----:B------:R1:W5:Y:S04]  /*0910*/  @P0 LDG.E.128 R12, desc[UR4][R118.64] ;  /* 0x00000004760c0981 */ /* 0x000368000c1e1d00 */
[----:B------:R-:W2:Y:S01]  /*0920*/  LDG.E.128 R84, desc[UR4][R84.64] ;  /* 0x0000000454547981 */ /* 0x000ea2000c1e1d00 */
[----:B------:R-:W-:-:S04]  /*0930*/  ISETP.NE.U32.AND P0, PT, RZ, UR10, PT ;  /* 0x0000000aff007c0c */ /* 0x000fc8000bf05070 */
[----:B------:R-:W-:Y:S02]  /*0940*/  ISETP.NE.AND.EX P0, PT, RZ, UR11, PT, P0 ;  /* 0x0000000bff007c0c */ /* 0x000fe4000bf05300 */
[C---:B--2---:R-:W-:Y:S02]  /*0950*/  SHF.L.U32 R7, R84.reuse, 0x10, RZ ;  /* 0x0000001054077819 */ /* 0x044fe400000006ff */
[----:B------:R-:W-:-:S03]  /*0960*/  PRMT R91, R84, 0x7632, R91 ;  /* 0x00007632545b7816 */ /* 0x000fc6000000005b */
[----:B------:R-:W-:-:S06]  /*0970*/  FMUL.FTZ R8, R7, R116 ;  /* 0x0000007407087220 */ /* 0x000fcc0000410000 */
[----:B-1----:R-:W-:Y:S05]  /*0980*/  @P0 BRA `(.L_x_6418) ;  /* 0x0000000000080947 */ /* 0x002fea0003800000 */
[----:B------:R-:W-:Y:S05]  /*0990*/  @P4 BRA `(.L_x_6419) ;  /* 0x00000000000c4947 */ /* 0x000fea0003800000 */
[----:B------:R-:W-:Y:S05]  /*09a0*/  BRA `(.L_x_6420) ;  /* 0x0000000000107947 */ /* 0x000fea0003800000 */
.L_x_6418:
[----:B-----5:R-:W-:-:S05]  /*09b0*/  SHF.L.U32 R7, R12, 0x10, RZ ;  /* 0x000000100c077819 */ /* 0x020fca00000006ff */
[----:B------:R-:W-:-:S07]  /*09c0*/  FADD.FTZ R8, R7, R8 ;  /* 0x0000000807087221 */ /* 0x000fce0000010000 */
.L_x_6419:
[----:B------:R-:W-:-:S04]  /*09d0*/  F2FP.BF16.F32.PACK_AB R7, RZ, R8 ;  /* 0x00000008ff07723e */ /* 0x000fc800000010ff */
[----:B------:R-:W-:-:S07]  /*09e0*/  PRMT R80, R7, 0x7610, R80 ;  /* 0x0000761007507816 */ /* 0x000fce0000000050 */
.L_x_6420:
[----:B------:R-:W-:-:S05]  /*09f0*/  SHF.L.U32 R91, R91, 0x10, RZ ;  /* 0x000000105b5b7819 */ /* 0x000fca00000006ff */
[----:B------:R-:W-:Y:S01]  /*0a00*/  FMUL.FTZ R7, R91, R116 ;  /* 0x000000745b077220 */ /* 0x000fe20000410000 */
[----:B------:R-:W-:Y:S06]  /*0a10*/  @P0 BRA `(.L_x_6421) ;  /* 0x0000000000080947 */ /* 0x000fec0003800000 */
[----:B------:R-:W-:Y:S05]  /*0a20*/  @P4 BRA `(.L_x_6422) ;  /* 0x0000000000104947 */ /* 0x000fea0003800000 */
[----:B------:R-:W-:Y:S05]  /*0a30*/  BRA `(.L_x_6423) ;  /* 0x0000000000147947 */ /* 0x000fea0003800000 */
.L_x_6421:
[----:B-----5:R-:W-:-:S04]  /*0a40*/  PRMT R84, R12, 0x7632, R84 ;  /* 0x000076320c547816 */ /* 0x020fc80000000054 */
[----:B------:R-:W-:-:S05]  /*0a50*/  SHF.L.U32 R84, R84, 0x10, RZ ;  /* 0x0000001054547819 */ /* 0x000fca00000006ff */
[----:B------:R-:W-:-:S07]  /*0a60*/  FADD.FTZ R7, R84, R7 ;  /* 0x0000000754077221 */ /* 0x000fce0000010000 */
.L_x_6422:
[----:B------:R-:W-:-:S04]  /*0a70*/  F2FP.BF16.F32.PACK_AB R84, RZ, R7 ;  /* 0x00000007ff54723e */ /* 0x000fc800000010ff */
[----:B------:R-:W-:-:S07]  /*0a80*/  PRMT R80, R80, 0x5410, R84 ;  /* 0x0000541050507816 */ /* 0x000fce0000000054 */
.L_x_6423:
[C---:B------:R-:W-:Y:S02]  /*0a90*/  SHF.L.U32 R91, R85.reuse, 0x10, RZ ;  /* 0x00000010555b7819 */ /* 0x040fe400000006ff */
[----:B------:R-:W-:-:S03]  /*0aa0*/  PRMT R85, R85, 0x7632, R85 ;  /* 0x0000763255557816 */ /* 0x000fc60000000055 */
[----:B------:R-:W-:Y:S01]  /*0ab0*/  FMUL.FTZ R92, R91, R116 ;  /* 0x000000745b5c7220 */ /* 0x000fe20000410000 */
[----:B------:R-:W-:Y:S06]  /*0ac0*/  @P0 BRA `(.L_x_6424) ;  /* 0x0000000000080947 */ /* 0x000fec0003800000 */
[----:B------:R-:W-:Y:S05]  /*0ad0*/  @P4 BRA `(.L_x_6425) ;  /* 0x00000000000c4947 */ /* 0x000fea0003800000 */
[----:B------:R-:W-:Y:S05]  /*0ae0*/  BRA `(.L_x_6426) ;  /* 0x0000000000107947 */ /* 0x000fea0003800000 */
.L_x_6424:
[----:B-----5:R-:W-:-:S05]  /*0af0*/  SHF.L.U32 R91, R13, 0x10, RZ ;  /* 0x000000100d5b7819 */ /* 0x020fca00000006ff */
[----:B------:R-:W-:-:S07]  /*0b00*/  FADD.FTZ R92, R91, R92 ;  /* 0x0000005c5b5c7221 */ /* 0x000fce0000010000 */
.L_x_6425:
[----:B------:R-:W-:-:S04]  /*0b10*/  F2FP.BF16.F32.PACK_AB R84, RZ, R92 ;  /* 0x0000005cff54723e */ /* 0x000fc800000010ff */
[----:B------:R-:W-:-:S07]  /*0b20*/  PRMT R81, R84, 0x7610, R81 ;  /* 0x0000761054517816 */ /* 0x000fce0000000051 */
.L_x_6426:
[----:B------:R-:W-:-:S05]  /*0b30*/  SHF.L.U32 R85, R85, 0x10, RZ ;  /* 0x0000001055557819 */ /* 0x000fca00000006ff */
[----:B------:R-:W-:Y:S01]  /*0b40*/  FMUL.FTZ R91, R85, R116 ;  /* 0x00000074555b7220 */ /* 0x000fe20000410000 */
[----:B------:R-:W-:Y:S06]  /*0b50*/  @P0 BRA `(.L_x_6427) ;  /* 0x0000000000080947 */ /* 0x000fec0003800000 */
[----:B------:R-:W-:Y:S05]  /*0b60*/  @P4 BRA `(.L_x_6428) ;  /* 0x0000000000104947 */ /* 0x000fea0003800000 */
[----:B------:R-:W-:Y:S05]  /*0b70*/  BRA `(.L_x_6429) ;  /* 0x0000000000147947 */ /* 0x000fea0003800000 */
.L_x_6427:
[----:B-----5:R-:W-:-:S04]  /*0b80*/  PRMT R84, R13, 0x7632, R84 ;  /* 0x000076320d547816 */ /* 0x020fc80000000054 */
[----:B------:R-:W-:-:S05]  /*0b90*/  SHF.L.U32 R84, R84, 0x10, RZ ;  /* 0x0000001054547819 */ /* 0x000fca00000006ff */
[----:B------:R-:W-:-:S07]  /*0ba0*/  FADD.FTZ R91, R84, R91 ;  /* 0x0000005b545b7221 */ /* 0x000fce0000010000 */
.L_x_6428:
[----:B------:R-:W-:-:S04]  /*0bb0*/  F2FP.BF16.F32.PACK_AB R84, RZ, R91 ;  /* 0x0000005bff54723e */ /* 0x000fc800000010ff */
[----:B------:R-:W-:-:S07]  /*0bc0*/  PRMT R81, R81, 0x5410, R84 ;  /* 0x0000541051517816 */ /* 0x000fce0000000054 */
.L_x_6429:
[C---:B------:R-:W-:Y:S02]  /*0bd0*/  SHF.L.U32 R85, R86.reuse, 0x10, RZ ;  /* 0x0000001056557819 */ /* 0x040fe400000006ff */
[----:B------:R-:W-:-:S03]  /*0be0*/  PRMT R86, R86, 0x7632, R86 ;  /* 0x0000763256567816 */ /* 0x000fc60000000056 */
[----:B------:R-:W-:Y:S01]  /*0bf0*/  FMUL.FTZ R100, R85, R116 ;  /* 0x0000007455647220 */ /* 0x000fe20000410000 */
[----:B------:R-:W-:Y:S06]  /*0c00*/  @P0 BRA `(.L_x_6430) ;  /* 0x0000000000080947 */ /* 0x000fec0003800000 */
[----:B------:R-:W-:Y:S05]  /*0c10*/  @P4 BRA `(.L_x_6431) ;  /* 0x00000000000c4947 */ /* 0x000fea0003800000 */
[----:B------:R-:W-:Y:S05]  /*0c20*/  BRA `(.L_x_6432) ;  /* 0x0000000000107947 */ /* 0x000fea0003800000 */
.L_x_6430:
[----:B-----5:R-:W-:-:S05]  /*0c30*/  SHF.L.U32 R85, R14, 0x10, RZ ;  /* 0x000000100e557819 */ /* 0x020fca00000006ff */
[----:B------:R-:W-:-:S07]  /*0c40*/  FADD.FTZ R100, R85, R100 ;  /* 0x0000006455647221 */ /* 0x000fce0000010000 */
.L_x_6431:
[----:B------:R-:W-:-:S04]  /*0c50*/  F2FP.BF16.F32.PACK_AB R84, RZ, R100 ;  /* 0x00000064ff54723e */ /* 0x000fc800000010ff */
[----:B------:R-:W-:-:S07]  /*0c60*/  PRMT R82, R84, 0x7610, R82 ;  /* 0x0000761054527816 */ /* 0x000fce0000000052 */
.L_x_6432:
[----:B------:R-:W-:-:S05]  /*0c70*/  SHF.L.U32 R99, R86, 0x10, RZ ;  /* 0x0000001056637819 */ /* 0x000fca00000006ff */
[----:B------:R-:W-:Y:S01]  /*0c80*/  FMUL.FTZ R99, R99, R116 ;  /* 0x0000007463637220 */ /* 0x000fe20000410000 */
[----:B------:R-:W-:Y:S06]  /*0c90*/  @P0 BRA `(.L_x_6433) ;  /* 0x0000000000080947 */ /* 0x000fec0003800000 */
[----:B------:R-:W-:Y:S05]  /*0ca0*/  @P4 BRA `(.L_x_6434) ;  /* 0x0000000000104947 */ /* 0x000fea0003800000 */
[----:B------:R-:W-:Y:S05]  /*0cb0*/  BRA `(.L_x_6435) ;  /* 0x0000000000147947 */ /* 0x000fea0003800000 */
.L_x_6433:
[----:B-----5:R-:W-:-:S04]  /*0cc0*/  PRMT R84, R14, 0x7632, R84 ;  /* 0x000076320e547816 */ /* 0x020fc80000000054 */
[----:B------:R-:W-:-:S05]  /*0cd0*/  SHF.L.U32 R84, R84, 0x10, RZ ;  /* 0x0000001054547819 */ /* 0x000fca00000006ff */
[----:B------:R-:W-:-:S07]  /*0ce0*/  FADD.FTZ R99, R84, R99 ;  /* 0x0000006354637221 */ /* 0x000fce0000010000 */
.L_x_6434:
[----:B------:R-:W-:-:S04]  /*0cf0*/  F2FP.BF16.F32.PACK_AB R84, RZ, R99 ;  /* 0x00000063ff54723e */ /* 0x000fc800000010ff */
[----:B------:R-:W-:-:S07]  /*0d00*/  PRMT R82, R82, 0x5410, R84 ;  /* 0x0000541052527816 */ /* 0x000fce0000000054 */
.L_x_6435:
[C---:B------:R-:W-:Y:S02]  /*0d10*/  SHF.L.U32 R107, R87.reuse, 0x10, RZ ;  /* 0x00000010576b7819 */ /* 0x040fe400000006ff */
[----:B------:R-:W-:-:S03]  /*0d20*/  PRMT R87, R87, 0x7632, R87 ;  /* 0x0000763257577816 */ /* 0x000fc60000000057 */
[----:B------:R-:W-:Y:S01]  /*0d30*/  FMUL.FTZ R107, R107, R116 ;  /* 0x000000746b6b7220 */ /* 0x000fe20000410000 */
[----:B------:R-:W-:Y:S06]  /*0d40*/  @P0 BRA `(.L_x_6436) ;  /* 0x0000000000080947 */ /* 0x000fec0003800000 */
[----:B------:R-:W-:Y:S05]  /*0d50*/  @P4 BRA `(.L_x_6437) ;  /* 0x00000000000c4947 */ /* 0x000fea0003800000 */
[----:B------:R-:W-:Y:S05]  /*0d60*/  BRA `(.L_x_6438) ;  /* 0x0000000000107947 */ /* 0x000fea0003800000 */
.L_x_6436:
[----:B-----5:R-:W-:-:S05]  /*0d70*/  SHF.L.U32 R84, R15, 0x10, RZ ;  /* 0x000000100f547819 */ /* 0x020fca00000006ff */
[----:B------:R-:W-:-:S07]  /*0d80*/  FADD.FTZ R107, R84, R107 ;  /* 0x0000006b546b7221 */ /* 0x000fce0000010000 */
.L_x_6437:
[----:B------:R-:W-:-:S04]  /*0d90*/  F2FP.BF16.F32.PACK_AB R84, RZ, R107 ;  /* 0x0000006bff54723e */ /* 0x000fc800000010ff */
[----:B------:R-:W-:-:S07]  /*0da0*/  PRMT R83, R84, 0x7610, R83 ;  /* 0x0000761054537816 */ /* 0x000fce0000000053 */
.L_x_6438:
[----:B------:R-:W-:-:S05]  /*0db0*/  SHF.L.U32 R87, R87, 0x10, RZ ;  /* 0x0000001057577819 */ /* 0x000fca00000006ff */
[----:B------:R-:W-:Y:S01]  /*0dc0*/  FMUL.FTZ R108, R87, R116 ;  /* 0x00000074576c7220 */ /* 0x000fe20000410000 */
[----:B------:R-:W-:Y:S06]  /*0dd0*/  @P0 BRA `(.L_x_6439) ;  /* 0x0000000000080947 */ /* 0x000fec0003800000 */
[----:B------:R-:W-:Y:S05]  /*0de0*/  @P4 BRA `(.L_x_6440) ;  /* 0x0000000000104947 */ /* 0x000fea0003800000 */
[----:B------:R-:W-:Y:S05]  /*0df0*/  BRA `(.L_x_6441) ;  /* 0x0000000000147947 */ /* 0x000fea0003800000 */
.L_x_6439:
[----:B-----5:R-:W-:-:S04]  /*0e00*/  PRMT R84, R15, 0x7632, R84 ;  /* 0x000076320f547816 */ /* 0x020fc80000000054 */
[----:B------:R-:W-:-:S05]  /*0e10*/  SHF.L.U32 R85, R84, 0x10, RZ ;  /* 0x0000001054557819 */ /* 0x000fca00000006ff */
[----:B------:R-:W-:-:S07]  /*0e20*/  FADD.FTZ R108, R85, R108 ;  /* 0x0000006c556c7221 */ /* 0x000fce0000010000 */
.L_x_6440:
[----:B------:R-:W-:-:S04]  /*0e30*/  F2FP.BF16.F32.PACK_AB R84, RZ, R108 ;  /* 0x0000006cff54723e */ /* 0x000fc800000010ff */
[----:B------:R-:W-:-:S07]  /*0e40*/  PRMT R83, R83, 0x5410, R84 ;  /* 0x0000541053537816 */ /* 0x000fce0000000054 */
.L_x_6441:
[----:B------:R-:W1:Y:S01]  /*0e50*/  @P4 LDC.64 R84, c[0x0][0x238] ;  /* 0x00008e00ff544b82 */ /* 0x000e620000000a00 */
[C---:B------:R-:W-:Y:S02]  /*0e60*/  IADD3 R117, R0.reuse, 0x100, RZ ;  /* 0x0000010000757810 */ /* 0x040fe40007ffe0ff */
[----:B-1----:R-:W-:-:S04]  /*0e70*/  @P4 LEA R84, P0, R0, R84, 0x4 ;  /* 0x0000005400544211 */ /* 0x002fc800078020ff */
[----:B------:R-:W-:-:S05]  /*0e80*/  @P4 LEA.HI.X R85, R0, R85, RZ, 0x4, P0 ;  /* 0x0000005500554211 */ /* 0x000fca00000f24ff */
[----:B------:R1:W-:Y:S04]  /*0e90*/  @P4 STG.E.128 desc[UR4][R84.64], R80 ;  /* 0x0000005054004986 */ /* 0x0003e8000c101d04 */
.L_x_6417:
[----:B------:R-:W-:Y:S05]  /*0ea0*/  BSYNC B0 ;  /* 0x0000000000007941 */ /* 0x000fea0003800000 */
.L_x_6416:
[----:B------:R-:W-:Y:S01]  /*0eb0*/  ISETP.GE.U32.AND P0, PT, R5, 0x200, PT ;  /* 0x000002000500780c */ /* 0x000fe20003f06070 */
[----:B------:R-:W-:-:S12]  /*0ec0*/  BSSY B0, `(.L_x_6442) ;  /* 0x0000061000007945 */ /* 0x000fd80003800000 */
[----:B------:R-:W-:Y:S05]  /*0ed0*/  @!P0 BRA `(.L_x_6443) ;  /* 0x00000004007c8947 */ /* 0x000fea0003800000 */
[----:B-1----:R-:W1:Y:S01]  /*0ee0*/  LDC.64 R84, c[0x0][0x220] ;  /* 0x00008800ff547b82 */ /* 0x002e620000000a00 */
[----:B------:R-:W-:-:S04]  /*0ef0*/  ISETP.NE.U32.AND P0, PT, RZ, UR10, PT ;  /* 0x0000000aff007c0c */ /* 0x000fc8000bf05070 */
[----:B------:R-:W-:-:S13]  /*0f00*/  ISETP.NE.AND.EX P0, PT, RZ, UR11, PT, P0 ;  /* 0x0000000bff007c0c */ /* 0x000fda000bf05300 */
[----:B------:R-:W-:-:S04]  /*0f10*/  @P0 LEA R118, P1, R117, UR10, 0x4 ;  /* 0x0000000a75760c11 */ /* 0x000fc8000f8220ff */
[C---:B------:R-:W-:Y:S01]  /*0f20*/  @P0 LEA.HI.X R119, R117.reuse, UR11, RZ, 0x4, P1 ;  /* 0x0000000b75770c11 */ /* 0x040fe200088f24ff */
[----:B-1----:R-:W-:-:S04]  /*0f30*/  IMAD.WIDE.U32 R84, R117, 0x10, R84 ;  /* 0x0000001075547825 */ /* 0x002fc800078e0054 */
[----:B-----5:R1:W5:Y:S04]  /*0f40*/  @P0 LDG.E.128 R12, desc[UR4][R118.64] ;  /* 0x00000004760c0981 */ /* 0x020368000c1e1d00 */
        /* <DEDUP_REMOVED lines=9> */
.L_x_6444:
[----:B-----5:R-:W-:-:S05]  /*0fe0*/  SHF.L.U32 R84, R12, 0x10, RZ ;  /* 0x000000100c547819 */ /* 0x020fca00000006ff */
[----:B------:R-:W-:-:S07]  /*0ff0*/  FADD.FTZ R9, R84, R9 ;  /* 0x0000000954097221 */ /* 0x000fce0000010000 */
.L_x_6445:
[----:B------:R-:W-:-:S04]  /*1000*/  F2FP.BF16.F32.PACK_AB R84, RZ, R9 ;  /* 0x00000009ff54723e */ /* 0x000fc800000010ff */
[----:B------:R-:W-:-:S07]  /*1010*/  PRMT R80, R84, 0x7610, R80 ;  /* 0x0000761054507816 */ /* 0x000fce0000000050 */
.L_x_6446:
[----:B------:R-:W-:-:S05]  /*1020*/  SHF.L.U32 R93, R10, 0x10, RZ ;  /* 0x000000100a5d7819 */ /* 0x000fca00000006ff */
[----:B------:R-:W-:Y:S01]  /*1030*/  FMUL.FTZ R10, R93, R116 ;  /* 0x000000745d0a7220 */ /* 0x000fe20000410000 */
[----:B------:R-:W-:Y:S06]  /*1040*/  @P0 BRA `(.L_x_6447) ;  /* 0x0000000000080947 */ /* 0x000fec0003800000 */
[----:B------:R-:W-:Y:S05]  /*1050*/  @P4 BRA `(.L_x_6448) ;  /* 0x0000000000104947 */ /* 0x000fea0003800000 */
[----:B------:R-:W-:Y:S05]  /*1060*/  BRA `(.L_x_6449) ;  /* 0x0000000000147947 */ /* 0x000fea0003800000 */
.L_x_6447:
[----:B-----5:R-:W-:-:S04]  /*1070*/  PRMT R84, R12, 0x7632, R84 ;  /* 0x000076320c547816 */ /* 0x020fc80000000054 */
[----:B------:R-:W-:-:S05]  /*1080*/  SHF.L.U32 R93, R84, 0x10, RZ ;  /* 0x00000010545d7819 */ /* 0x000fca00000006ff */
[----:B------:R-:W-:-:S07]  /*1090*/  FADD.FTZ R10, R93, R10 ;  /* 0x0000000a5d0a7221 */ /* 0x000fce0000010000 */
.L_x_6448:
[----:B------:R-:W-:-:S04]  /*10a0*/  F2FP.BF16.F32.PACK_AB R84, RZ, R10 ;  /* 0x0000000aff54723e */ /* 0x000fc800000010ff */
[----:B------:R-:W-:-:S07]  /*10b0*/  PRMT R80, R80, 0x5410, R84 ;  /* 0x0000541050507816 */ /* 0x000fce0000000054 */
.L_x_6449:
[C---:B------:R-:W-:Y:S02]  /*10c0*/  SHF.L.U32 R93, R85.reuse, 0x10, RZ ;  /* 0x00000010555d7819 */ /* 0x040fe400000006ff */
[----:B------:R-:W-:-:S03]  /*10d0*/  PRMT R85, R85, 0x7632, R85 ;  /* 0x0000763255557816 */ /* 0x000fc60000000055 */
[----:B------:R-:W-:Y:S01]  /*10e0*/  FMUL.FTZ R93, R93, R116 ;  /* 0x000000745d5d7220 */ /* 0x000fe20000410000 */
[----:B------:R-:W-:Y:S06]  /*10f0*/  @P0 BRA `(.L_x_6450) ;  /* 0x0000000000080947 */ /* 0x000fec0003800000 */
[----:B------:R-:W-:Y:S05]  /*1100*/  @P4 BRA `(.L_x_6451) ;  /* 0x00000000000c4947 */ /* 0x000fea0003800000 */
[----:B------:R-:W-:Y:S05]  /*1110*/  BRA `(.L_x_6452) ;  /* 0x0000000000107947 */ /* 0x000fea0003800000 */
.L_x_6450:
[----:B-----5:R-:W-:-:S05]  /*1120*/  SHF.L.U32 R84, R13, 0x10, RZ ;  /* 0x000000100d547819 */ /* 0x020fca00000006ff */
[----:B------:R-:W-:-:S07]  /*1130*/  FADD.FTZ R93, R84, R93 ;  /* 0x0000005d545d7221 */ /* 0x000fce0000010000 */
.L_x_6451:
[----:B------:R-:W-:-:S04]  /*1140*/  F2FP.BF16.F32.PACK_AB R84, RZ, R93 ;  /* 0x0000005dff54723e */ /* 0x000fc800000010ff */
[----:B------:R-:W-:-:S07]  /*1150*/  PRMT R81, R84, 0x7610, R81 ;  /* 0x0000761054517816 */ /* 0x000fce0000000051 */
.L_x_6452:
[----:B------:R-:W-:-:S05]  /*1160*/  SHF.L.U32 R85, R85, 0x10, RZ ;  /* 0x0000001055557819 */ /* 0x000fca00000006ff */
[----:B------:R-:W-:Y:S01]  /*1170*/  FMUL.FTZ R94, R85, R116 ;  /* 0x00000074555e7220 */ /* 0x000fe20000410000 */
[----:B------:R-:W-:Y:S06]  /*1180*/  @P0 BRA `(.L_x_6453) ;  /* 0x0000000000080947 */ /* 0x000fec0003800000 */
[----:B------:R-:W-:Y:S05]  /*1190*/  @P4 BRA `(.L_x_6454) ;  /* 0x0000000000104947 */ /* 0x000fea0003800000 */
[----:B------:R-:W-:Y:S05]  /*11a0*/  BRA `(.L_x_6455) ;  /* 0x0000000000147947 */ /* 0x000fea0003800000 */
.L_x_6453:
[----:B-----5:R-:W-:-:S04]  /*11b0*/  PRMT R84, R13, 0x7632, R84 ;  /* 0x000076320d547816 */ /* 0x020fc80000000054 */
[----:B------:R-:W-:-:S05]  /*11c0*/  SHF.L.U32 R85, R84, 0x10, RZ ;  /* 0x0000001054557819 */ /* 0x000fca00000006ff */
[----:B------:R-:W-:-:S07]  /*11d0*/  FADD.FTZ R94, R85, R94 ;  /* 0x0000005e555e7221 */ /* 0x000fce0000010000 */
.L_x_6454:
[----:B------:R-:W-:-:S04]  /*11e0*/  F2FP.BF16.F32.PACK_AB R84, RZ, R94 ;  /* 0x0000005eff54723e */ /* 0x000fc800000010ff */
[----:B------:R-:W-:-:S07]  /*11f0*/  PRMT R81, R81, 0x5410, R84 ;  /* 0x0000541051517816 */ /* 0x000fce0000000054 */
.L_x_6455:
[C---:B------:R-:W-:Y:S02]  /*1200*/  SHF.L.U32 R101, R86.reuse, 0x10, RZ ;  /* 0x0000001056657819 */ /* 0x040fe400000006ff */
[----:B------:R-:W-:-:S03]  /*1210*/  PRMT R86, R86, 0x7632, R86 ;  /* 0x0000763256567816 */ /* 0x000fc60000000056 */
[----:B------:R-:W-:Y:S01]  /*1220*/  FMUL.FTZ R101, R101, R116 ;  /* 0x0000007465657220 */ /* 0x000fe20000410000 */
[----:B------:R-:W-:Y:S06]  /*1230*/  @P0 BRA `(.L_x_6456) ;  /* 0x0000000000080947 */ /* 0x000fec0003800000 */
[----:B------:R-:W-:Y:S05]  /*1240*/  @P4 BRA `(.L_x_6457) ;  /* 0x00000000000c4947 */ /* 0x000fea0003800000 */
[----:B------:R-:W-:Y:S05]  /*1250*/  BRA `(.L_x_6458) ;  /* 0x0000000000107947 */ /* 0x000fea0003800000 */
.L_x_6456:
[----:B-----5:R-:W-:-:S05]  /*1260*/  SHF.L.U32 R84, R14, 0x10, RZ ;  /* 0x000000100e547819 */ /* 0x020fca00000006ff */
[----:B------:R-:W-:-:S07]  /*1270*/  FADD.FTZ R101, R84, R101 ;  /* 0x0000006554657221 */ /* 0x000fce0000010000 */
.L_x_6457:
[----:B------:R-:W-:-:S04]  /*1280*/  F2FP.BF16.F32.PACK_AB R84, RZ, R101 ;  /* 0x00000065ff54723e */ /* 0x000fc800000010ff */
[----:B------:R-:W-:-:S07]  /*1290*/  PRMT R82, R84, 0x7610, R82 ;  /* 0x0000761054527816 */ /* 0x000fce0000000052 */
.L_x_6458:
[----:B------:R-:W-:-:S05]  /*12a0*/  SHF.L.U32 R85, R86, 0x10, RZ ;  /* 0x0000001056557819 */ /* 0x000fca00000006ff */
[----:B------:R-:W-:Y:S01]  /*12b0*/  FMUL.FTZ R102, R85, R116 ;  /* 0x0000007455667220 */ /* 0x000fe20000410000 */
[----:B------:R-:W-:Y:S06]  /*12c0*/  @P0 BRA `(.L_x_6459) ;  /* 0x0000000000080947 */ /* 0x000fec0003800000 */
[----:B------:R-:W-:Y:S05]  /*12d0*/  @P4 BRA `(.L_x_6460) ;  /* 0x0000000000104947 */ /* 0x000fea0003800000 */
[----:B------:R-:W-:Y:S05]  /*12e0*/  BRA `(.L_x_6461) ;  /* 0x0000000000147947 */ /* 0x000fea0003800000 */
.L_x_6459:
[----:B-----5:R-:W-:-:S04]  /*12f0*/  PRMT R84, R14, 0x7632, R84 ;  /* 0x000076320e547816 */ /* 0x020fc80000000054 */
[----:B------:R-:W-:-:S05]  /*1300*/  SHF.L.U32 R85, R84, 0x10, RZ ;  /* 0x0000001054557819 */ /* 0x000fca00000006ff */
[----:B------:R-:W-:-:S07]  /*1310*/  FADD.FTZ R102, R85, R102 ;  /* 0x0000006655667221 */ /* 0x000fce0000010000 */
.L_x_6460:
[----:B------:R-:W-:-:S04]  /*1320*/  F2FP.BF16.F32.PACK_AB R84, RZ, R102 ;  /* 0x00000066ff54723e */ /* 0x000fc800000010ff */
[----:B------:R-:W-:-:S07]  /*1330*/  PRMT R82, R82, 0x5410, R84 ;  /* 0x0000541052527816 */ /* 0x000fce0000000054 */
.L_x_6461:
[C---:B------:R-:W-:Y:S02]  /*1340*/  SHF.L.U32 R109, R87.reuse, 0x10, RZ ;  /* 0x00000010576d7819 */ /* 0x040fe400000006ff */
[----:B------:R-:W-:-:S03]  /*1350*/  PRMT R87, R87, 0x7632, R87 ;  /* 0x0000763257577816 */ /* 0x000fc60000000057 */
[----:B------:R-:W-:Y:S01]  /*1360*/  FMUL.FTZ R109, R109, R116 ;  /* 0x000000746d6d7220 */ /* 0x000fe20000410000 */
[----:B------:R-:W-:Y:S06]  /*1370*/  @P0 BRA `(.L_x_6462) ;  /* 0x0000000000080947 */ /* 0x000fec0003800000 */
[----:B------:R-:W-:Y:S05]  /*1380*/  @P4 BRA `(.L_x_6463) ;  /* 0x00000000000c4947 */ /* 0x000fea0003800000 */
[----:B------:R-:W-:Y:S05]  /*1390*/  BRA `(.L_x_6464) ;  /* 0x0000000000107947 */ /* 0x000fea0003800000 */
.L_x_6462:
[----:B-----5:R-:W-:-:S05]  /*13a0*/  SHF.L.U32 R84, R15, 0x10, RZ ;  /* 0x000000100f547819 */ /* 0x020fca00000006ff */
[----:B------:R-:W-:-:S07]  /*13b0*/  FADD.FTZ R109, R84, R109 ;  /* 0x0000006d546d7221 */ /* 0x000fce0000010000 */
.L_x_6463:
[----:B------:R-:W-:-:S04]  /*13c0*/  F2FP.BF16.F32.PACK_AB R84, RZ, R109 ;  /* 0x0000006dff54723e */ /* 0x000fc800000010ff */
[----:B------:R-:W-:-:S07]  /*13d0*/  PRMT R83, R84, 0x7610, R83 ;  /* 0x0000761054537816 */ /* 0x000fce0000000053 */
.L_x_6464:
[----:B------:R-:W-:-:S05]  /*13e0*/  SHF.L.U32 R87, R87, 0x10, RZ ;  /* 0x0000001057577819 */ /* 0x000fca00000006ff */
[----:B------:R-:W-:Y:S01]  /*13f0*/  FMUL.FTZ R110, R87, R116 ;  /* 0x00000074576e7220 */ /* 0x000fe20000410000 */
[----:B------:R-:W-:Y:S06]  /*1400*/  @P0 BRA `(.L_x_6465) ;  /* 0x0000000000080947 */ /* 0x000fec0003800000 */
[----:B------:R-:W-:Y:S05]  /*1410*/  @P4 BRA `(.L_x_6466) ;  /* 0x0000000000104947 */ /* 0x000fea0003800000 */
[----:B------:R-:W-:Y:S05]  /*1420*/  BRA `(.L_x_6467) ;  /* 0x0000000000147947 */ /* 0x000fea0003800000 */
.L_x_6465:
[----:B-----5:R-:W-:-:S04]  /*1430*/  PRMT R84, R15, 0x7632, R84 ;  /* 0x000076320f547816 */ /* 0x020fc80000000054 */
[----:B------:R-:W-:-:S05]  /*1440*/  SHF.L.U32 R85, R84, 0x10, RZ ;  /* 0x0000001054557819 */ /* 0x000fca00000006ff */
[----:B------:R-:W-:-:S07]  /*1450*/  FADD.FTZ R110, R85, R110 ;  /* 0x0000006e556e7221 */ /* 0x000fce0000010000 */
.L_x_6466:
[----:B------:R-:W-:-:S04]  /*1460*/  F2FP.BF16.F32.PACK_AB R84, RZ, R110 ;  /* 0x0000006eff54723e */ /* 0x000fc800000010ff */
[----:B------:R-:W-:-:S07]  /*1470*/  PRMT R83, R83, 0x5410, R84 ;  /* 0x0000541053537816 */ /* 0x000fce0000000054 */
.L_x_6467:
[----:B------:R-:W1:Y:S02]  /*1480*/  @P4 LDC.64 R84, c[0x0][0x238] ;  /* 0x00008e00ff544b82 */ /* 0x000e640000000a00 */
[----:B-1----:R-:W-:-:S04]  /*1490*/  @P4 LEA R84, P0, R117, R84, 0x4 ;  /* 0x0000005475544211 */ /* 0x002fc800078020ff */
[C---:B------:R-:W-:Y:S02]  /*14a0*/  @P4 LEA.HI.X R85, R117.reuse, R85, RZ, 0x4, P0 ;  /* 0x0000005575554211 */ /* 0x040fe400000f24ff */
[----:B------:R-:W-:-:S03]  /*14b0*/  IADD3 R117, R117, 0x100, RZ ;  /* 0x0000010075757810 */ /* 0x000fc60007ffe0ff */
[----:B------:R2:W-:Y:S04]  /*14c0*/  @P4 STG.E.128 desc[UR4][R84.64], R80 ;  /* 0x0000005054004986 */ /* 0x0005e8000c101d04 */
.L_x_6443:
[----:B------:R-:W-:Y:S05]  /*14d0*/  BSYNC B0 ;  /* 0x0000000000007941 */ /* 0x000fea0003800000 */
.L_x_6442:
[----:B------:R-:W-:Y:S01]  /*14e0*/  ISETP.GE.U32.AND P0, PT, R5, 0x300, PT ;  /* 0x000003000500780c */ /* 0x000fe20003f06070 */
[----:B------:R-:W-:-:S12]  /*14f0*/  BSSY B0, `(.L_x_6468) ;  /* 0x0000061000007945 */ /* 0x000fd80003800000 */
[----:B------:R-:W-:Y:S05]  /*1500*/  @!P0 BRA `(.L_x_6469) ;  /* 0x00000004007c8947 */ /* 0x000fea0003800000 */
[----:B-12---:R-:W1:Y:S01]  /*1510*/  LDC.64 R84, c[0x0][0x220] ;  /* 0x00008800ff547b82 */ /* 0x006e620000000a00 */
        /* <DEDUP_REMOVED lines=15> */
.L_x_6470:
[----:B-----5:R-:W-:-:S05]  /*1610*/  SHF.L.U32 R84, R12, 0x10, RZ ;  /* 0x000000100c547819 */ /* 0x020fca00000006ff */
[----:B------:R-:W-:-:S07]  /*1620*/  FADD.FTZ R11, R84, R11 ;  /* 0x0000000b540b7221 */ /* 0x000fce0000010000 */
.L_x_6471:
[----:B------:R-:W-:-:S04]  /*1630*/  F2FP.BF16.F32.PACK_AB R84, RZ, R11 ;  /* 0x0000000bff54723e */ /* 0x000fc800000010ff */
[----:B------:R-:W-:-:S07]  /*1640*/  PRMT R80, R84, 0x7610, R80 ;  /* 0x0000761054507816 */ /* 0x000fce0000000050 */
.L_x_6472:
[----:B------:R-:W-:-:S05]  /*1650*/  SHF.L.U32 R95, R88, 0x10, RZ ;  /* 0x00000010585f7819 */ /* 0x000fca00000006ff */
[----:B------:R-:W-:Y:S01]  /*1660*/  FMUL.FTZ R88, R95, R116 ;  /* 0x000000745f587220 */ /* 0x000fe20000410000 */
[----:B------:R-:W-:Y:S06]  /*1670*/  @P0 BRA `(.L_x_6473) ;  /* 0x0000000000080947 */ /* 0x000fec0003800000 */
[----:B------:R-:W-:Y:S05]  /*1680*/  @P4 BRA `(.L_x_6474) ;  /* 0x0000000000104947 */ /* 0x000fea0003800000 */
[----:B------:R-:W-:Y:S05]  /*1690*/  BRA `(.L_x_6475) ;  /* 0x0000000000147947 */ /* 0x000fea0003800000 */
.L_x_6473:
[----:B-----5:R-:W-:-:S04]  /*16a0*/  PRMT R84, R12, 0x7632, R84 ;  /* 0x000076320c547816 */ /* 0x020fc80000000054 */
[----:B------:R-:W-:-:S05]  /*16b0*/  SHF.L.U32 R95, R84, 0x10, RZ ;  /* 0x00000010545f7819 */ /* 0x000fca00000006ff */
[----:B------:R-:W-:-:S07]  /*16c0*/  FADD.FTZ R88, R95, R88 ;  /* 0x000000585f587221 */ /* 0x000fce0000010000 */
.L_x_6474:
[----:B------:R-:W-:-:S04]  /*16d0*/  F2FP.BF16.F32.PACK_AB R84, RZ, R88 ;  /* 0x00000058ff54723e */ /* 0x000fc800000010ff */
[----:B------:R-:W-:-:S07]  /*16e0*/  PRMT R80, R80, 0x5410, R84 ;  /* 0x0000541050507816 */ /* 0x000fce0000000054 */
.L_x_6475:
[C---:B------:R-:W-:Y:S02]  /*16f0*/  SHF.L.U32 R95, R85.reuse, 0x10, RZ ;  /* 0x00000010555f7819 */ /* 0x040fe400000006ff */
[----:B------:R-:W-:-:S03]  /*1700*/  PRMT R85, R85, 0x7632, R85 ;  /* 0x0000763255557816 */ /* 0x000fc60000000055 */
[----:B------:R-:W-:Y:S01]  /*1710*/  FMUL.FTZ R95, R95, R116 ;  /* 0x000000745f5f7220 */ /* 0x000fe20000410000 */
[----:B------:R-:W-:Y:S06]  /*1720*/  @P0 BRA `(.L_x_6476) ;  /* 0x0000000000080947 */ /* 0x000fec0003800000 */
[----:B------:R-:W-:Y:S05]  /*1730*/  @P4 BRA `(.L_x_6477) ;  /* 0x00000000000c4947 */ /* 0x000fea0003800000 */
[----:B------:R-:W-:Y:S05]  /*1740*/  BRA `(.L_x_6478) ;  /* 0x0000000000107947 */ /* 0x000fea0003800000 */
.L_x_6476:
[----:B-----5:R-:W-:-:S05]  /*1750*/  SHF.L.U32 R84, R13, 0x10, RZ ;  /* 0x000000100d547819 */ /* 0x020fca00000006ff */
[----:B------:R-:W-:-:S07]  /*1760*/  FADD.FTZ R95, R84, R95 ;  /* 0x0000005f545f7221 */ /* 0x000fce0000010000 */
.L_x_6477:
[----:B------:R-:W-:-:S04]  /*1770*/  F2FP.BF16.F32.PACK_AB R84, RZ, R95 ;  /* 0x0000005fff54723e */ /* 0x000fc800000010ff */
[----:B------:R-:W-:-:S07]  /*1780*/  PRMT R81, R84, 0x7610, R81 ;  /* 0x0000761054517816 */ /* 0x000fce0000000051 */
.L_x_6478:
[----:B------:R-:W-:-:S05]  /*1790*/  SHF.L.U32 R85, R85, 0x10, RZ ;  /* 0x0000001055557819 */ /* 0x000fca00000006ff */
[----:B------:R-:W-:Y:S01]  /*17a0*/  FMUL.FTZ R96, R85, R116 ;  /* 0x0000007455607220 */ /* 0x000fe20000410000 */
[----:B------:R-:W-:Y:S06]  /*17b0*/  @P0 BRA `(.L_x_6479) ;  /* 0x0000000000080947 */ /* 0x000fec0003800000 */
[----:B------:R-:W-:Y:S05]  /*17c0*/  @P4 BRA `(.L_x_6480) ;  /* 0x0000000000104947 */ /* 0x000fea0003800000 */
[----:B------:R-:W-:Y:S05]  /*17d0*/  BRA `(.L_x_6481) ;  /* 0x0000000000147947 */ /* 0x000fea0003800000 */
.L_x_6479:
[----:B-----5:R-:W-:-:S04]  /*17e0*/  PRMT R84, R13, 0x7632, R84 ;  /* 0x000076320d547816 */ /* 0x020fc80000000054 */
[----:B------:R-:W-:-:S05]  /*17f0*/  SHF.L.U32 R85, R84, 0x10, RZ ;  /* 0x0000001054557819 */ /* 0x000fca00000006ff */
[----:B------:R-:W-:-:S07]  /*1800*/  FADD.FTZ R96, R85, R96 ;  /* 0x0000006055607221 */ /* 0x000fce0000010000 */
.L_x_6480:
[----:B------:R-:W-:-:S04]  /*1810*/  F2FP.BF16.F32.PACK_AB R84, RZ, R96 ;  /* 0x00000060ff54723e */ /* 0x000fc800000010ff */
[----:B------:R-:W-:-:S07]  /*1820*/  PRMT R81, R81, 0x5410, R84 ;  /* 0x0000541051517816 */ /* 0x000fce0000000054 */
.L_x_6481:
[C---:B------:R-:W-:Y:S02]  /*1830*/  SHF.L.U32 R103, R86.reuse, 0x10, RZ ;  /* 0x0000001056677819 */ /* 0x040fe400000006ff */
[----:B------:R-:W-:-:S03]  /*1840*/  PRMT R86, R86, 0x7632, R86 ;  /* 0x0000763256567816 */ /* 0x000fc60000000056 */
[----:B------:R-:W-:Y:S01]  /*1850*/  FMUL.FTZ R103, R103, R116 ;  /* 0x0000007467677220 */ /* 0x000fe20000410000 */
[----:B------:R-:W-:Y:S06]  /*1860*/  @P0 BRA `(.L_x_6482) ;  /* 0x0000000000080947 */ /* 0x000fec0003800000 */
[----:B------:R-:W-:Y:S05]  /*1870*/  @P4 BRA `(.L_x_6483) ;  /* 0x00000000000c4947 */ /* 0x000fea0003800000 */
[----:B------:R-:W-:Y:S05]  /*1880*/  BRA `(.L_x_6484) ;  /* 0x0000000000107947 */ /* 0x000fea0003800000 */
.L_x_6482:
[----:B-----5:R-:W-:-:S05]  /*1890*/  SHF.L.U32 R84, R14, 0x10, RZ ;  /* 0x000000100e547819 */ /* 0x020fca00000006ff */
[----:B------:R-:W-:-:S07]  /*18a0*/  FADD.FTZ R103, R84, R103 ;  /* 0x0000006754677221 */ /* 0x000fce0000010000 */
.L_x_6483:
[----:B------:R-:W-:-:S04]  /*18b0*/  F2FP.BF16.F32.PACK_AB R84, RZ, R103 ;  /* 0x00000067ff54723e */ /* 0x000fc800000010ff */
[----:B------:R-:W-:-:S07]  /*18c0*/  PRMT R82, R84, 0x7610, R82 ;  /* 0x0000761054527816 */ /* 0x000fce0000000052 */
.L_x_6484:
[----:B------:R-:W-:-:S05]  /*18d0*/  SHF.L.U32 R85, R86, 0x10, RZ ;  /* 0x0000001056557819 */ /* 0x000fca00000006ff */
[----:B------:R-:W-:Y:S01]  /*18e0*/  FMUL.FTZ R104, R85, R116 ;  /* 0x0000007455687220 */ /* 0x000fe20000410000 */
[----:B------:R-:W-:Y:S06]  /*18f0*/  @P0 BRA `(.L_x_6485) ;  /* 0x0000000000080947 */ /* 0x000fec0003800000 */
[----:B------:R-:W-:Y:S05]  /*1900*/  @P4 BRA `(.L_x_6486) ;  /* 0x0000000000104947 */ /* 0x000fea0003800000 */
[----:B------:R-:W-:Y:S05]  /*1910*/  BRA `(.L_x_6487) ;  /* 0x0000000000147947 */ /* 0x000fea0003800000 */
.L_x_6485:
[----:B-----5:R-:W-:-:S04]  /*1920*/  PRMT R84, R14, 0x7632, R84 ;  /* 0x000076320e547816 */ /* 0x020fc80000000054 */
[----:B------:R-:W-:-:S05]  /*1930*/  SHF.L.U32 R85, R84, 0x10, RZ ;  /* 0x0000001054557819 */ /* 0x000fca00000006ff */
[----:B------:R-:W-:-:S07]  /*1940*/  FADD.FTZ R104, R85, R104 ;  /* 0x0000006855687221 */ /* 0x000fce0000010000 */
.L_x_6486:
[----:B------:R-:W-:-:S04]  /*1950*/  F2FP.BF16.F32.PACK_AB R84, RZ, R104 ;  /* 0x00000068ff54723e */ /* 0x000fc800000010ff */
[----:B------:R-:W-:-:S07]  /*1960*/  PRMT R82, R82, 0x5410, R84 ;  /* 0x0000541052527816 */ /* 0x000fce0000000054 */
.L_x_6487:
[C---:B------:R-:W-:Y:S02]  /*1970*/  SHF.L.U32 R111, R87.reuse, 0x10, RZ ;  /* 0x00000010576f7819 */ /* 0x040fe400000006ff */
[----:B------:R-:W-:-:S03]  /*1980*/  PRMT R87, R87, 0x7632, R87 ;  /* 0x0000763257577816 */ /* 0x000fc60000000057 */
[----:B------:R-:W-:Y:S01]  /*1990*/  FMUL.FTZ R111, R111, R116 ;  /* 0x000000746f6f7220 */ /* 0x000fe20000410000 */
[----:B------:R-:W-:Y:S06]  /*19a0*/  @P0 BRA `(.L_x_6488) ;  /* 0x0000000000080947 */ /* 0x000fec0003800000 */
[----:B------:R-:W-:Y:S05]  /*19b0*/  @P4 BRA `(.L_x_6489) ;  /* 0x00000000000c4947 */ /* 0x000fea0003800000 */
[----:B------:R-:W-:Y:S05]  /*19c0*/  BRA `(.L_x_6490) ;  /* 0x0000000000107947 */ /* 0x000fea0003800000 */
.L_x_6488:
[----:B-----5:R-:W-:-:S05]  /*19d0*/  SHF.L.U32 R84, R15, 0x10, RZ ;  /* 0x000000100f547819 */ /* 0x020fca00000006ff */
[----:B------:R-:W-:-:S07]  /*19e0*/  FADD.FTZ R111, R84, R111 ;  /* 0x0000006f546f7221 */ /* 0x000fce0000010000 */
.L_x_6489:
[----:B------:R-:W-:-:S04]  /*19f0*/  F2FP.BF16.F32.PACK_AB R84, RZ, R111 ;  /* 0x0000006fff54723e */ /* 0x000fc800000010ff */
[----:B------:R-:W-:-:S07]  /*1a00*/  PRMT R83, R84, 0x7610, R83 ;  /* 0x0000761054537816 */ /* 0x000fce0000000053 */
.L_x_6490:
[----:B------:R-:W-:-:S05]  /*1a10*/  SHF.L.U32 R87, R87, 0x10, RZ ;  /* 0x0000001057577819 */ /* 0x000fca00000006ff */
[----:B------:R-:W-:Y:S01]  /*1a20*/  FMUL.FTZ R112, R87, R116 ;  /* 0x0000007457707220 */ /* 0x000fe20000410000 */
[----:B------:R-:W-:Y:S06]  /*1a30*/  @P0 BRA `(.L_x_6491) ;  /* 0x0000000000080947 */ /* 0x000fec0003800000 */
[----:B------:R-:W-:Y:S05]  /*1a40*/  @P4 BRA `(.L_x_6492) ;  /* 0x0000000000104947 */ /* 0x000fea0003800000 */
[----:B------:R-:W-:Y:S05]  /*1a50*/  BRA `(.L_x_6493) ;  /* 0x0000000000147947 */ /* 0x000fea0003800000 */
.L_x_6491:
[----:B-----5:R-:W-:-:S04]  /*1a60*/  PRMT R84, R15, 0x7632, R84 ;  /* 0x000076320f547816 */ /* 0x020fc80000000054 */
[----:B------:R-:W-:-:S05]  /*1a70*/  SHF.L.U32 R85, R84, 0x10, RZ ;  /* 0x0000001054557819 */ /* 0x000fca00000006ff */
[----:B------:R-:W-:-:S07]  /*1a80*/  FADD.FTZ R112, R85, R112 ;  /* 0x0000007055707221 */ /* 0x000fce0000010000 */
.L_x_6492:
[----:B------:R-:W-:-:S04]  /*1a90*/  F2FP.BF16.F32.PACK_AB R84, RZ, R112 ;  /* 0x00000070ff54723e */ /* 0x000fc800000010ff */
[----:B------:R-:W-:-:S07]  /*1aa0*/  PRMT R83, R83, 0x5410, R84 ;  /* 0x0000541053537816 */ /* 0x000fce0000000054 */
.L_x_6493:
[----:B------:R-:W1:Y:S02]  /*1ab0*/  @P4 LDC.64 R84, c[0x0][0x238] ;  /* 0x00008e00ff544b82 */ /* 0x000e640000000a00 */
[----:B-1----:R-:W-:-:S04]  /*1ac0*/  @P4 LEA R84, P0, R117, R84, 0x4 ;  /* 0x0000005475544211 */ /* 0x002fc800078020ff */
[C---:B------:R-:W-:Y:S02]  /*1ad0*/  @P4 LEA.HI.X R85, R117.reuse, R85, RZ, 0x4, P0 ;  /* 0x0000005575554211 */ /* 0x040fe400000f24ff */
[----:B------:R-:W-:-:S03]  /*1ae0*/  IADD3 R117, R117, 0x100, RZ ;  /* 0x0000010075757810 */ /* 0x000fc60007ffe0ff */
[----:B------:R3:W-:Y:S04]  /*1af0*/  @P4 STG.E.128 desc[UR4][R84.64], R80 ;  /* 0x0000005054004986 */ /* 0x0007e8000c101d04 */
.L_x_6469:
[----:B------:R-:W-:Y:S05]  /*1b00*/  BSYNC B0 ;  /* 0x0000000000007941 */ /* 0x000fea0003800000 */
.L_x_6468:
[----:B------:R-:W-:Y:S01]  /*1b10*/  ISETP.GE.U32.AND P0, PT, R5, 0x400, PT ;  /* 0x000004000500780c */ /* 0x000fe20003f06070 */
[----:B------:R-:W-:-:S12]  /*1b20*/  BSSY B0, `(.L_x_6494) ;  /* 0x0000060000007945 */ /* 0x000fd80003800000 */
[----:B------:R-:W-:Y:S05]  /*1b30*/  @!P0 BRA `(.L_x_6495) ;  /* 0x0000000400788947 */ /* 0x000fea0003800000 */
[----:B-123--:R-:W1:Y:S01]  /*1b40*/  LDC.64 R84, c[0x0][0x220] ;  /* 0x00008800ff547b82 */ /* 0x00ee620000000a00 */
        /* <DEDUP_REMOVED lines=15> */
.L_x_6496:
[----:B-----5:R-:W-:-:S05]  /*1c40*/  SHF.L.U32 R84, R12, 0x10, RZ ;  /* 0x000000100c547819 */ /* 0x020fca00000006ff */
[----:B------:R-:W-:-:S07]  /*1c50*/  FADD.FTZ R89, R84, R89 ;  /* 0x0000005954597221 */ /* 0x000fce0000010000 */
.L_x_6497:
[----:B------:R-:W-:-:S04]  /*1c60*/  F2FP.BF16.F32.PACK_AB R84, RZ, R89 ;  /* 0x00000059ff54723e */ /* 0x000fc800000010ff */
[----:B------:R-:W-:-:S07]  /*1c70*/  PRMT R80, R84, 0x7610, R80 ;  /* 0x0000761054507816 */ /* 0x000fce0000000050 */
.L_x_6498:
[----:B------:R-:W-:-:S05]  /*1c80*/  SHF.L.U32 R97, R90, 0x10, RZ ;  /* 0x000000105a617819 */ /* 0x000fca00000006ff */
[----:B------:R-:W-:Y:S01]  /*1c90*/  FMUL.FTZ R90, R97, R116 ;  /* 0x00000074615a7220 */ /* 0x000fe20000410000 */
[----:B------:R-:W-:Y:S06]  /*1ca0*/  @P0 BRA `(.L_x_6499) ;  /* 0x0000000000080947 */ /* 0x000fec0003800000 */
[----:B------:R-:W-:Y:S05]  /*1cb0*/  @P4 BRA `(.L_x_6500) ;  /* 0x0000000000104947 */ /* 0x000fea0003800000 */
[----:B------:R-:W-:Y:S05]  /*1cc0*/  BRA `(.L_x_6501) ;  /* 0x0000000000147947 */ /* 0x000fea0003800000 */
.L_x_6499:
[----:B-----5:R-:W-:-:S04]  /*1cd0*/  PRMT R84, R12, 0x7632, R84 ;  /* 0x000076320c547816 */ /* 0x020fc80000000054 */
[----:B------:R-:W-:-:S05]  /*1ce0*/  SHF.L.U32 R97, R84, 0x10, RZ ;  /* 0x0000001054617819 */ /* 0x000fca00000006ff */
[----:B------:R-:W-:-:S07]  /*1cf0*/  FADD.FTZ R90, R97, R90 ;  /* 0x0000005a615a7221 */ /* 0x000fce0000010000 */
.L_x_6500:
[----:B------:R-:W-:-:S04]  /*1d00*/  F2FP.BF16.F32.PACK_AB R84, RZ, R90 ;  /* 0x0000005aff54723e */ /* 0x000fc800000010ff */
[----:B------:R-:W-:-:S07]  /*1d10*/  PRMT R80, R80, 0x5410, R84 ;  /* 0x0000541050507816 */ /* 0x000fce0000000054 */
.L_x_6501:
[C---:B------:R-:W-:Y:S02]  /*1d20*/  SHF.L.U32 R97, R85.reuse, 0x10, RZ ;  /* 0x0000001055617819 */ /* 0x040fe400000006ff */
[----:B------:R-:W-:-:S03]  /*1d30*/  PRMT R85, R85, 0x7632, R85 ;  /* 0x0000763255557816 */ /* 0x000fc60000000055 */
[----:B------:R-:W-:Y:S01]  /*1d40*/  FMUL.FTZ R97, R97, R116 ;  /* 0x0000007461617220 */ /* 0x000fe20000410000 */
[----:B------:R-:W-:Y:S06]  /*1d50*/  @P0 BRA `(.L_x_6502) ;  /* 0x0000000000080947 */ /* 0x000fec0003800000 */
[----:B------:R-:W-:Y:S05]  /*1d60*/  @P4 BRA `(.L_x_6503) ;  /* 0x00000000000c4947 */ /* 0x000fea0003800000 */
[----:B------:R-:W-:Y:S05]  /*1d70*/  BRA `(.L_x_6504) ;  /* 0x0000000000107947 */ /* 0x000fea0003800000 */
.L_x_6502:
[----:B-----5:R-:W-:-:S05]  /*1d80*/  SHF.L.U32 R84, R13, 0x10, RZ ;  /* 0x000000100d547819 */ /* 0x020fca00000006ff */
[----:B------:R-:W-:-:S07]  /*1d90*/  FADD.FTZ R97, R84, R97 ;  /* 0x0000006154617221 */ /* 0x000fce0000010000 */
.L_x_6503:
[----:B------:R-:W-:-:S04]  /*1da0*/  F2FP.BF16.F32.PACK_AB R84, RZ, R97 ;  /* 0x00000061ff54723e */ /* 0x000fc800000010ff */
[----:B------:R-:W-:-:S07]  /*1db0*/  PRMT R81, R84, 0x7610, R81 ;  /* 0x0000761054517816 */ /* 0x000fce0000000051 */
.L_x_6504:
[----:B------:R-:W-:-:S05]  /*1dc0*/  SHF.L.U32 R85, R85, 0x10, RZ ;  /* 0x0000001055557819 */ /* 0x000fca00000006ff */
[----:B------:R-:W-:Y:S01]  /*1dd0*/  FMUL.FTZ R98, R85, R116 ;  /* 0x0000007455627220 */ /* 0x000fe20000410000 */
[----:B------:R-:W-:Y:S06]  /*1de0*/  @P0 BRA `(.L_x_6505) ;  /* 0x0000000000080947 */ /* 0x000fec0003800000 */
[----:B------:R-:W-:Y:S05]  /*1df0*/  @P4 BRA `(.L_x_6506) ;  /* 0x0000000000104947 */ /* 0x000fea0003800000 */
[----:B------:R-:W-:Y:S05]  /*1e00*/  BRA `(.L_x_6507) ;  /* 0x0000000000147947 */ /* 0x000fea0003800000 */
.L_x_6505:
[----:B-----5:R-:W-:-:S04]  /*1e10*/  PRMT R84, R13, 0x7632, R84 ;  /* 0x000076320d547816 */ /* 0x020fc80000000054 */
[----:B------:R-:W-:-:S05]  /*1e20*/  SHF.L.U32 R85, R84, 0x10, RZ ;  /* 0x0000001054557819 */ /* 0x000fca00000006ff */
[----:B------:R-:W-:-:S07]  /*1e30*/  FADD.FTZ R98, R85, R98 ;  /* 0x0000006255627221 */ /* 0x000fce0000010000 */
.L_x_6506:
[----:B------:R-:W-:-:S04]  /*1e40*/  F2FP.BF16.F32.PACK_AB R84, RZ, R98 ;  /* 0x00000062ff54723e */ /* 0x000fc800000010ff */
[----:B------:R-:W-:-:S07]  /*1e50*/  PRMT R81, R81, 0x5410, R84 ;  /* 0x0000541051517816 */ /* 0x000fce0000000054 */
.L_x_6507:
[C---:B------:R-:W-:Y:S02]  /*1e60*/  SHF.L.U32 R105, R86.reuse, 0x10, RZ ;  /* 0x0000001056697819 */ /* 0x040fe400000006ff */
[----:B------:R-:W-:-:S03]  /*1e70*/  PRMT R86, R86, 0x7632, R86 ;  /* 0x0000763256567816 */ /* 0x000fc60000000056 */
[----:B------:R-:W-:Y:S01]  /*1e80*/  FMUL.FTZ R105, R105, R116 ;  /* 0x0000007469697220 */ /* 0x000fe20000410000 */
[----:B------:R-:W-:Y:S06]  /*1e90*/  @P0 BRA `(.L_x_6508) ;  /* 0x0000000000080947 */ /* 0x000fec0003800000 */
[----:B------:R-:W-:Y:S05]  /*1ea0*/  @P4 BRA `(.L_x_6509) ;  /* 0x00000000000c4947 */ /* 0x000fea0003800000 */
[----:B------:R-:W-:Y:S05]  /*1eb0*/  BRA `(.L_x_6510) ;  /* 0x0000000000107947 */ /* 0x000fea0003800000 */
.L_x_6508:
[----:B-----5:R-:W-:-:S05]  /*1ec0*/  SHF.L.U32 R84, R14, 0x10, RZ ;  /* 0x000000100e547819 */ /* 0x020fca00000006ff */
[----:B------:R-:W-:-:S07]  /*1ed0*/  FADD.FTZ R105, R84, R105 ;  /* 0x0000006954697221 */ /* 0x000fce0000010000 */
.L_x_6509:
[----:B------:R-:W-:-:S04]  /*1ee0*/  F2FP.BF16.F32.PACK_AB R84, RZ, R105 ;  /* 0x00000069ff54723e */ /* 0x000fc800000010ff */
[----:B------:R-:W-:-:S07]  /*1ef0*/  PRMT R82, R84, 0x7610, R82 ;  /* 0x0000761054527816 */ /* 0x000fce0000000052 */
.L_x_6510:
[----:B------:R-:W-:-:S05]  /*1f00*/  SHF.L.U32 R85, R86, 0x10, RZ ;  /* 0x0000001056557819 */ /* 0x000fca00000006ff */
[----:B------:R-:W-:Y:S01]  /*1f10*/  FMUL.FTZ R106, R85, R116 ;  /* 0x00000074556a7220 */ /* 0x000fe20000410000 */
[----:B------:R-:W-:Y:S06]  /*1f20*/  @P0 BRA `(.L_x_6511) ;  /* 0x0000000000080947 */ /* 0x000fec0003800000 */
[----:B------:R-:W-:Y:S05]  /*1f30*/  @P4 BRA `(.L_x_6512) ;  /* 0x0000000000104947 */ /* 0x000fea0003800000 */
[----:B------:R-:W-:Y:S05]  /*1f40*/  BRA `(.L_x_6513) ;  /* 0x0000000000147947 */ /* 0x000fea0003800000 */
.L_x_6511:
[----:B-----5:R-:W-:-:S04]  /*1f50*/  PRMT R84, R14, 0x7632, R84 ;  /* 0x000076320e547816 */ /* 0x020fc80000000054 */
[----:B------:R-:W-:-:S05]  /*1f60*/  SHF.L.U32 R85, R84, 0x10, RZ ;  /* 0x0000001054557819 */ /* 0x000fca00000006ff */
[----:B------:R-:W-:-:S07]  /*1f70*/  FADD.FTZ R106, R85, R106 ;  /* 0x0000006a556a7221 */ /* 0x000fce0000010000 */
.L_x_6512:
[----:B------:R-:W-:-:S04]  /*1f80*/  F2FP.BF16.F32.PACK_AB R84, RZ, R106 ;  /* 0x0000006aff54723e */ /* 0x000fc800000010ff */
[----:B------:R-:W-:-:S07]  /*1f90*/  PRMT R82, R82, 0x5410, R84 ;  /* 0x0000541052527816 */ /* 0x000fce0000000054 */
.L_x_6513:
[C---:B------:R-:W-:Y:S02]  /*1fa0*/  SHF.L.U32 R113, R87.reuse, 0x10, RZ ;  /* 0x0000001057717819 */ /* 0x040fe400000006ff */
[----:B------:R-:W-:-:S03]  /*1fb0*/  PRMT R87, R87, 0x7632, R87 ;  /* 0x0000763257577816 */ /* 0x000fc60000000057 */
[----:B------:R-:W-:Y:S01]  /*1fc0*/  FMUL.FTZ R113, R113, R116 ;  /* 0x0000007471717220 */ /* 0x000fe20000410000 */
[----:B------:R-:W-:Y:S06]  /*1fd0*/  @P0 BRA `(.L_x_6514) ;  /* 0x0000000000080947 */ /* 0x000fec0003800000 */
[----:B------:R-:W-:Y:S05]  /*1fe0*/  @P4 BRA `(.L_x_6515) ;  /* 0x00000000000c4947 */ /* 0x000fea0003800000 */
[----:B------:R-:W-:Y:S05]  /*1ff0*/  BRA `(.L_x_6516) ;  /* 0x0000000000107947 */ /* 0x000fea0003800000 */
.L_x_6514:
[----:B-----5:R-:W-:-:S05]  /*2000*/  SHF.L.U32 R84, R15, 0x10, RZ ;  /* 0x000000100f547819 */ /* 0x020fca00000006ff */
[----:B------:R-:W-:-:S07]  /*2010*/  FADD.FTZ R113, R84, R113 ;  /* 0x0000007154717221 */ /* 0x000fce0000010000 */
.L_x_6515:
[----:B------:R-:W-:-:S04]  /*2020*/  F2FP.BF16.F32.PACK_AB R84, RZ, R113 ;  /* 0x00000071ff54723e */ /* 0x000fc800000010ff */
[----:B------:R-:W-:-:S07]  /*2030*/  PRMT R83, R84, 0x7610, R83 ;  /* 0x0000761054537816 */ /* 0x000fce0000000053 */
.L_x_6516:
[----:B------:R-:W-:-:S05]  /*2040*/  SHF.L.U32 R87, R87, 0x10, RZ ;  /* 0x0000001057577819 */ /* 0x000fca00000006ff */
[----:B------:R-:W-:Y:S01]  /*2050*/  FMUL.FTZ R114, R87, R116 ;  /* 0x0000007457727220 */ /* 0x000fe20000410000 */
[----:B------:R-:W-:Y:S06]  /*2060*/  @P0 BRA `(.L_x_6517) ;  /* 0x0000000000080947 */ /* 0x000fec0003800000 */
[----:B------:R-:W-:Y:S05]  /*2070*/  @P4 BRA `(.L_x_6518) ;  /* 0x0000000000104947 */ /* 0x000fea0003800000 */
[----:B------:R-:W-:Y:S05]  /*2080*/  BRA `(.L_x_6519) ;  /* 0x0000000000147947 */ /* 0x000fea0003800000 */
.L_x_6517:
[----:B-----5:R-:W-:-:S04]  /*2090*/  PRMT R84, R15, 0x7632, R84 ;  /* 0x000076320f547816 */ /* 0x020fc80000000054 */
[----:B------:R-:W-:-:S05]  /*20a0*/  SHF.L.U32 R85, R84, 0x10, RZ ;  /* 0x0000001054557819 */ /* 0x000fca00000006ff */
[----:B------:R-:W-:-:S07]  /*20b0*/  FADD.FTZ R114, R85, R114 ;  /* 0x0000007255727221 */ /* 0x000fce0000010000 */
.L_x_6518:
[----:B------:R-:W-:-:S04]  /*20c0*/  F2FP.BF16.F32.PACK_AB R84, RZ, R114 ;  /* 0x00000072ff54723e */ /* 0x000fc800000010ff */
[----:B------:R-:W-:-:S07]  /*20d0*/  PRMT R83, R83, 0x5410, R84 ;  /* 0x0000541053537816 */ /* 0x000fce0000000054 */
.L_x_6519:
[----:B------:R-:W1:Y:S02]  /*20e0*/  @P4 LDC.64 R84, c[0x0][0x238] ;  /* 0x00008e00ff544b82 */ /* 0x000e640000000a00 */
[----:B-1----:R-:W-:-:S04]  /*20f0*/  @P4 LEA R84, P0, R117, R84, 0x4 ;  /* 0x0000005475544211 */ /* 0x002fc800078020ff */
[----:B------:R-:W-:-:S05]  /*2100*/  @P4 LEA.HI.X R85, R117, R85, RZ, 0x4, P0 ;  /* 0x0000005575554211 */ /* 0x000fca00000f24ff */
[----:B------:R4:W-:Y:S04]  /*2110*/  @P4 STG.E.128 desc[UR4][R84.64], R80 ;  /* 0x0000005054004986 */ /* 0x0009e8000c101d04 */
.L_x_6495:
[----:B------:R-:W-:Y:S05]  /*2120*/  BSYNC B0 ;  /* 0x0000000000007941 */ /* 0x000fea0003800000 */
.L_x_6494:
[----:B-1234-:R-:W-:Y:S01]  /*2130*/  FADD.FTZ R84, RZ, R8 ;  /* 0x00000008ff547221 */ /* 0x01efe20000010000 */
        /* <DEDUP_REMOVED lines=44> */
[----:B------:R-:W1:Y:S02]  /*2400*/  SHFL.BFLY PT, R85, R86, 0x1, 0x1f ;  /* 0x0c201f0056557f89 */ /* 0x000e6400000e0000 */
[----:B-1----:R-:W-:-:S05]  /*2410*/  FADD.FTZ R120, R86, R85 ;  /* 0x0000005556787221 */ /* 0x002fca0000010000 */
[----:B------:R-:W1:Y:S02]  /*2420*/  SHFL.BFLY PT, R85, R120, 0x2, 0x1f ;  /* 0x0c401f0078557f89 */ /* 0x000e6400000e0000 */
[----:B-1----:R-:W-:-:S05]  /*2430*/  FADD.FTZ R121, R120, R85 ;  /* 0x0000005578797221 */ /* 0x002fca0000010000 */
[----:B------:R-:W1:Y:S02]  /*2440*/  SHFL.BFLY PT, R84, R121, 0x4, 0x1f ;  /* 0x0c801f0079547f89 */ /* 0x000e6400000e0000 */
[----:B-1----:R-:W-:-:S05]  /*2450*/  FADD.FTZ R122, R121, R84 ;  /* 0x00000054797a7221 */ /* 0x002fca0000010000 */
[----:B------:R-:W1:Y:S02]  /*2460*/  SHFL.BFLY PT, R85, R122, 0x8, 0x1f ;  /* 0x0d001f007a557f89 */ /* 0x000e6400000e0000 */
[----:B-1----:R-:W-:-:S05]  /*2470*/  FADD.FTZ R123, R122, R85 ;  /* 0x000000557a7b7221 */ /* 0x002fca0000010000 */
[----:B------:R-:W1:Y:S02]  /*2480*/  SHFL.BFLY PT, R84, R123, 0x10, 0x1f ;  /* 0x0e001f007b547f89 */ /* 0x000e6400000e0000 */
[----:B-1----:R-:W-:-:S04]  /*2490*/  FADD.FTZ R85, R123, R84 ;  /* 0x000000547b557221 */ /* 0x002fc80000010000 */
[----:B0-----:R-:W-:-:S04]  /*24a0*/  FMUL.FTZ R84, R4, R85 ;  /* 0x0000005504547220 */ /* 0x001fc80000410000 */
        /* <DEDUP_REMOVED lines=74> */
.L_x_6540:
        /* <DEDUP_REMOVED lines=99> */
[----:B-----5:R-:W-:Y:S01]  /*2f80*/  FFMA.FTZ R84, R24, R85, R16 ;  /* 0x0000005518547223 */ /* 0x020fe20000010010 */
[----:B------:R-:W-:Y:S01]  /*2f90*/  FFMA.FTZ R85, R25, R86, R17 ;  /* 0x0000005619557223 */ /* 0x000fe20000010011 */
[----:B------:R-:W-:Y:S01]  /*2fa0*/  FADD.FTZ R125, R108, -R117 ;  /* 0x800000756c7d7221 */ /* 0x000fe20000010000 */
[C---:B------:R-:W-:Y:S01]  /*2fb0*/  FMUL.FTZ R87, R116.reuse, R87 ;  /* 0x0000005774577220 */ /* 0x040fe20000410000 */
[----:B------:R-:W-:-:S02]  /*2fc0*/  FMUL.FTZ R121, R116, R121 ;  /* 0x0000007974797220 */ /* 0x000fc40000410000 */
[----:B------:R-:W-:Y:S01]  /*2fd0*/  F2FP.BF16.F32.PACK_AB R84, R85, R84 ;  /* 0x000000545554723e */ /* 0x000fe200000010ff */
[--C-:B------:R-:W-:Y:S01]  /*2fe0*/  FADD.FTZ R85, R91, -R117.reuse ;  /* 0x800000755b557221 */ /* 0x100fe20000010000 */
[----:B------:R-:W-:Y:S01]  /*2ff0*/  FMUL.FTZ R86, R116, R125 ;  /* 0x0000007d74567220 */ /* 0x000fe20000410000 */
[----:B------:R-:W-:Y:S01]  /*3000*/  FFMA.FTZ R87, R28, R87, R20 ;  /* 0x000000571c577223 */ /* 0x000fe20000010014 */
[----:B------:R-:W-:Y:S01]  /*3010*/  FFMA.FTZ R121, R26, R121, R18 ;  /* 0x000000791a797223 */ /* 0x000fe20000010012 */
[C---:B------:R-:W-:Y:S01]  /*3020*/  FMUL.FTZ R120, R116.reuse, R85 ;  /* 0x0000005574787220 */ /* 0x040fe20000410000 */
[----:B------:R-:W-:Y:S01]  /*3030*/  FADD.FTZ R85, R99, -R117 ;  /* 0x8000007563557221 */ /* 0x000fe20000010000 */
[----:B------:R-:W-:Y:S02]  /*3040*/  FFMA.FTZ R124, R31, R86, R23 ;  /* 0x000000561f7c7223 */ /* 0x000fe40000010017 */
[----:B------:R-:W-:Y:S01]  /*3050*/  FFMA.FTZ R120, R27, R120, R19 ;  /* 0x000000781b787223 */ /* 0x000fe20000010013 */
[C---:B------:R-:W-:Y:S01]  /*3060*/  FMUL.FTZ R122, R116.reuse, R85 ;  /* 0x00000055747a7220 */ /* 0x040fe20000410000 */
[----:B------:R-:W-:Y:S01]  /*3070*/  FMUL.FTZ R85, R116, R123 ;  /* 0x0000007b74557220 */ /* 0x000fe20000410000 */
[C---:B0-----:R-:W-:Y:S01]  /*3080*/  IMAD.WIDE.U32 R118, R0.reuse, 0x10, R118 ;  /* 0x0000001000767825 */ /* 0x041fe200078e0076 */
[----:B------:R-:W-:-:S03]  /*3090*/  IADD3 R0, R0, 0x100, RZ ;  /* 0x0000010000007810 */ /* 0x000fc60007ffe0ff */
[----:B------:R-:W-:Y:S01]  /*30a0*/  FFMA.FTZ R122, R29, R122, R21 ;  /* 0x0000007a1d7a7223 */ /* 0x000fe20000010015 */
[----:B------:R-:W-:Y:S01]  /*30b0*/  FFMA.FTZ R123, R30, R85, R22 ;  /* 0x000000551e7b7223 */ /* 0x000fe20000010016 */
[----:B------:R-:W-:-:S03]  /*30c0*/  F2FP.BF16.F32.PACK_AB R85, R120, R121 ;  /* 0x000000797855723e */ /* 0x000fc600000010ff */
[----:B------:R-:W-:Y:S02]  /*30d0*/  F2FP.BF16.F32.PACK_AB R86, R122, R87 ;  /* 0x000000577a56723e */ /* 0x000fe400000010ff */
[----:B------:R-:W-:-:S05]  /*30e0*/  F2FP.BF16.F32.PACK_AB R87, R124, R123 ;  /* 0x0000007b7c57723e */ /* 0x000fca00000010ff */
[----:B------:R0:W-:Y:S02]  /*30f0*/  STG.E.128 desc[UR4][R118.64], R84 ;  /* 0x0000005476007986 */ /* 0x0001e4000c101d04 */
.L_x_6522:
[----:B------:R-:W-:Y:S05]  /*3100*/  BSYNC B0 ;  /* 0x0000000000007941 */ /* 0x000fea0003800000 */
.L_x_6521:
        /* <DEDUP_REMOVED lines=21> */
[----:B------:R-:W-:Y:S01]  /*3260*/  FMUL.FTZ R120, R116, R85 ;  /* 0x0000005574787220 */ /* 0x000fe20000410000 */
        /* <DEDUP_REMOVED lines=13> */
.L_x_6524:
[----:B------:R-:W-:Y:S05]  /*3340*/  BSYNC B0 ;  /* 0x0000000000007941 */ /* 0x000fea0003800000 */
.L_x_6523:
        /* <DEDUP_REMOVED lines=35> */
.L_x_6526:
[----:B------:R-:W-:Y:S05]  /*3580*/  BSYNC B0 ;  /* 0x0000000000007941 */ /* 0x000fea0003800000 */
.L_x_6525:
        /* <DEDUP_REMOVED lines=14> */
[C---:B------:R-:W-:Y:S01]  /*3670*/  FMUL.FTZ R117, R116.reuse, R84 ;  /* 0x0000005474757220 */ /* 0x040fe20000410000 */
[----:B------:R-:W-:Y:S01]  /*3680*/  FMUL.FTZ R84, R116, R125 ;  /* 0x0000007d74547220 */ /* 0x000fe20000410000 */
[----:B-----5:R-:W-:Y:S01]  /*3690*/  FFMA.FTZ R125, R79, R86, R71 ;  /* 0x000000564f7d7223 */ /* 0x020fe20000010047 */
[----:B------:R-:W-:Y:S01]  /*36a0*/  FFMA.FTZ R120, R78, R120, R70 ;  /* 0x000000784e787223 */ /* 0x000fe20000010046 */
        /* <DEDUP_REMOVED lines=16> */
.L_x_6528:
[----:B------:R-:W-:Y:S05]  /*37b0*/  BSYNC B0 ;  /* 0x0000000000007941 */ /* 0x000fea0003800000 */
.L_x_6527:
[----:B------:R-:W-:Y:S02]  /*37c0*/  ISETP.NE.AND P0, PT, R115, RZ, PT ;  /* 0x000000ff7300720c */ /* 0x000fe40003f05270 */
[----:B------:R-:W-:Y:S02]  /*37d0*/  IADD3 R3, R3, UR8, RZ ;  /* 0x0000000803037c10 */ /* 0x000fe4000fffe0ff */
[----:B------:R-:W-:Y:S02]  /*37e0*/  SEL R115, RZ, 0x1, P0 ;  /* 0x00000001ff737807 */ /* 0x000fe40000000000 */
[----:B------:R-:W-:-:S13]  /*37f0*/  ISETP.GE.AND P0, PT, R3, UR9, PT ;  /* 0x0000000903007c0c */ /* 0x000fda000bf06270 */
[----:B------:R-:W-:Y:S05]  /*3800*/  @!P0 BRA `(.L_x_6529) ;  /* 0xffffffcc00f48947 */ /* 0x000fea000383ffff */
[----:B------:R-:W-:Y:S05]  /*3810*/  EXIT ;  /* 0x000000000000794d */ /* 0x000fea0003800000 */
.L_x_6520:
[----:B------:R-:W-:Y:S01]  /*3820*/  HFMA2.MMA R117, -RZ, RZ, 0, 5.9604644775390625e-08 ;  /* 0x00000001ff757435 */ /* 0x000fe200000001ff */
[----:B------:R-:W-:Y:S02]  /*3830*/  MOV R125, R86 ;  /* 0x00000056007d7202 */ /* 0x000fe40000000f00 */
[----:B------:R-:W-:Y:S02]  /*3840*/  MOV R118, 0x1f ;  /* 0x0000001f00767802 */ /* 0x000fe40000000f00 */
[----:B------:R-:W-:-:S07]  /*3850*/  MOV R119, 0xffffffff ;  /* 0xffffffff00777802 */ /* 0x000fce0000000f00 */
[----:B0----5:R-:W-:Y:S05]  /*3860*/  WARPSYNC.COLLECTIVE R119, `(.L_x_6530) ;  /* 0x0000000077087348 */ /* 0x021fea0003c00000 */
[----:B------:R1:W2:Y:S02]  /*3870*/  SHFL.BFLY P6, R124, R125, R117, R118 ;  /* 0x0c0000757d7c7389 */ /* 0x0002a400000c0076 */
[----:B012--5:R-:W-:Y:S01]  /*3880*/  ENDCOLLECTIVE ;  /* 0x000000000000791b */ /* 0x027fe20003800000 */
.L_x_6530:
[----:B------:R-:W-:Y:S01]  /*3890*/  HFMA2.MMA R117, -RZ, RZ, 0, 1.1920928955078125e-07 ;  /* 0x00000002ff757435 */ /* 0x000fe200000001ff */
[----:B------:R-:W-:-:S05]  /*38a0*/  MOV R85, R124 ;  /* 0x0000007c00557202 */ /* 0x000fca0000000f00 */
[----:B------:R-:W-:-:S05]  /*38b0*/  FADD.FTZ R120, R86, R85 ;  /* 0x0000005556787221 */ /* 0x000fca0000010000 */
[----:B------:R-:W-:-:S07]  /*38c0*/  MOV R125, R120 ;  /* 0x00000078007d7202 */ /* 0x000fce0000000f00 */
[----:B------:R-:W-:Y:S05]  /*38d0*/  WARPSYNC.COLLECTIVE R119, `(.L_x_6531) ;  /* 0x0000000077087348 */ /* 0x000fea0003c00000 */
[----:B------:R0:W1:Y:S02]  /*38e0*/  SHFL.BFLY P6, R124, R125, R117, R118 ;  /* 0x0c0000757d7c7389 */ /* 0x00006400000c0076 */
[----:B01----:R-:W-:Y:S01]  /*38f0*/  ENDCOLLECTIVE ;  /* 0x000000000000791b */ /* 0x003fe20003800000 */
.L_x_6531:
[----:B------:R-:W-:Y:S01]  /*3900*/  HFMA2.MMA R117, -RZ, RZ, 0, 2.384185791015625e-07 ;  /* 0x00000004ff757435 */ /* 0x000fe200000001ff */
[----:B------:R-:W-:-:S05]  /*3910*/  MOV R85, R124 ;  /* 0x0000007c00557202 */ /* 0x000fca0000000f00 */
[----:B------:R-:W-:-:S05]  /*3920*/  FADD.FTZ R121, R120, R85 ;  /* 0x0000005578797221 */ /* 0x000fca0000010000 */
[----:B------:R-:W-:-:S07]  /*3930*/  MOV R125, R121 ;  /* 0x00000079007d7202 */ /* 0x000fce0000000f00 */
[----:B------:R-:W-:Y:S05]  /*3940*/  WARPSYNC.COLLECTIVE R119, `(.L_x_6532) ;  /* 0x0000000077087348 */ /* 0x000fea0003c00000 */
[----:B------:R0:W1:Y:S02]  /*3950*/  SHFL.BFLY P6, R124, R125, R117, R118 ;  /* 0x0c0000757d7c7389 */ /* 0x00006400000c0076 */
[----:B01----:R-:W-:Y:S01]  /*3960*/  ENDCOLLECTIVE ;  /* 0x000000000000791b */ /* 0x003fe20003800000 */
.L_x_6532:
[----:B------:R-:W-:Y:S01]  /*3970*/  HFMA2.MMA R117, -RZ, RZ, 0, 4.76837158203125e-07 ;  /* 0x00000008ff757435 */ /* 0x000fe200000001ff */
[----:B------:R-:W-:-:S05]  /*3980*/  MOV R84, R124 ;  /* 0x0000007c00547202 */ /* 0x000fca0000000f00 */
[----:B------:R-:W-:-:S05]  /*3990*/  FADD.FTZ R122, R121, R84 ;  /* 0x00000054797a7221 */ /* 0x000fca0000010000 */
[----:B------:R-:W-:-:S07]  /*39a0*/  MOV R125, R122 ;  /* 0x0000007a007d7202 */ /* 0x000fce0000000f00 */
[----:B------:R-:W-:Y:S05]  /*39b0*/  WARPSYNC.COLLECTIVE R119, `(.L_x_6533) ;  /* 0x0000000077087348 */ /* 0x000fea0003c00000 */
[----:B------:R0:W1:Y:S02]  /*39c0*/  SHFL.BFLY P6, R124, R125, R117, R118 ;  /* 0x0c0000757d7c7389 */ /* 0x00006400000c0076 */
[----:B01----:R-:W-:Y:S01]  /*39d0*/  ENDCOLLECTIVE ;  /* 0x000000000000791b */ /* 0x003fe20003800000 */
.L_x_6533:
[----:B------:R-:W-:Y:S01]  /*39e0*/  HFMA2.MMA R117, -RZ, RZ, 0, 9.5367431640625e-07 ;  /* 0x00000010ff757435 */ /* 0x000fe200000001ff */
[----:B------:R-:W-:-:S05]  /*39f0*/  MOV R85, R124 ;  /* 0x0000007c00557202 */ /* 0x000fca0000000f00 */
[----:B------:R-:W-:-:S05]  /*3a00*/  FADD.FTZ R123, R122, R85 ;  /* 0x000000557a7b7221 */ /* 0x000fca0000010000 */
[----:B------:R-:W-:-:S07]  /*3a10*/  MOV R125, R123 ;  /* 0x0000007b007d7202 */ /* 0x000fce0000000f00 */
[----:B------:R-:W-:Y:S05]  /*3a20*/  WARPSYNC.COLLECTIVE R119, `(.L_x_6534) ;  /* 0x0000000077087348 */ /* 0x000fea0003c00000 */
[----:B------:R0:W1:Y:S02]  /*3a30*/  SHFL.BFLY P6, R124, R125, R117, R118 ;  /* 0x0c0000757d7c7389 */ /* 0x00006400000c0076 */
[----:B01----:R-:W-:Y:S01]  /*3a40*/  ENDCOLLECTIVE ;  /* 0x000000000000791b */ /* 0x003fe20003800000 */
.L_x_6534:
        /* <DEDUP_REMOVED lines=73> */
.L_x_6535:
[----:B------:R-:W-:Y:S01]  /*3ee0*/  HFMA2.MMA R117, -RZ, RZ, 0, 1.1920928955078125e-07 ;  /* 0x00000002ff757435 */ /* 0x000fe200000001ff */
[----:B------:R-:W-:-:S05]  /*3ef0*/  MOV R86, R124 ;  /* 0x0000007c00567202 */ /* 0x000fca0000000f00 */
[----:B------:R-:W-:-:S05]  /*3f00*/  FADD.FTZ R86, R85, R86 ;  /* 0x0000005655567221 */ /* 0x000fca0000010000 */
[----:B------:R-:W-:-:S07]  /*3f10*/  MOV R125, R86 ;  /* 0x00000056007d7202 */ /* 0x000fce0000000f00 */
[----:B------:R-:W-:Y:S05]  /*3f20*/  WARPSYNC.COLLECTIVE R119, `(.L_x_6536) ;  /* 0x0000000077087348 */ /* 0x000fea0003c00000 */
[----:B------:R0:W1:Y:S02]  /*3f30*/  SHFL.BFLY P6, R124, R125, R117, R118 ;  /* 0x0c0000757d7c7389 */ /* 0x00006400000c0076 */
[----:B01----:R-:W-:Y:S01]  /*3f40*/  ENDCOLLECTIVE ;  /* 0x000000000000791b */ /* 0x003fe20003800000 */
.L_x_6536:
[----:B------:R-:W-:Y:S01]  /*3f50*/  HFMA2.MMA R117, -RZ, RZ, 0, 2.384185791015625e-07 ;  /* 0x00000004ff757435 */ /* 0x000fe200000001ff */
[----:B------:R-:W-:-:S05]  /*3f60*/  MOV R121, R124 ;  /* 0x0000007c00797202 */ /* 0x000fca0000000f00 */
[----:B------:R-:W-:-:S05]  /*3f70*/  FADD.FTZ R121, R86, R121 ;  /* 0x0000007956797221 */ /* 0x000fca0000010000 */
[----:B------:R-:W-:-:S07]  /*3f80*/  MOV R125, R121 ;  /* 0x00000079007d7202 */ /* 0x000fce0000000f00 */
[----:B------:R-:W-:Y:S05]  /*3f90*/  WARPSYNC.COLLECTIVE R119, `(.L_x_6537) ;  /* 0x0000000077087348 */ /* 0x000fea0003c00000 */
[----:B------:R0:W1:Y:S02]  /*3fa0*/  SHFL.BFLY P6, R124, R125, R117, R118 ;  /* 0x0c0000757d7c7389 */ /* 0x00006400000c0076 */
[----:B01----:R-:W-:Y:S01]  /*3fb0*/  ENDCOLLECTIVE ;  /* 0x000000000000791b */ /* 0x003fe20003800000 */
.L_x_6537:
[----:B------:R-:W-:Y:S01]  /*3fc0*/  HFMA2.MMA R117, -RZ, RZ, 0, 4.76837158203125e-07 ;  /* 0x00000008ff757435 */ /* 0x000fe200000001ff */
[----:B------:R-:W-:-:S05]  /*3fd0*/  MOV R120, R124 ;  /* 0x0000007c00787202 */ /* 0x000fca0000000f00 */
[----:B------:R-:W-:-:S05]  /*3fe0*/  FADD.FTZ R120, R121, R120 ;  /* 0x0000007879787221 */ /* 0x000fca0000010000 */
[----:B------:R-:W-:-:S07]  /*3ff0*/  MOV R125, R120 ;  /* 0x00000078007d7202 */ /* 0x000fce0000000f00 */
[----:B------:R-:W-:Y:S05]  /*4000*/  WARPSYNC.COLLECTIVE R119, `(.L_x_6538) ;  /* 0x0000000077087348 */ /* 0x000fea0003c00000 */
[----:B------:R0:W1:Y:S02]  /*4010*/  SHFL.BFLY P6, R124, R125, R117, R118 ;  /* 0x0c0000757d7c7389 */ /* 0x00006400000c0076 */
[----:B01----:R-:W-:Y:S01]  /*4020*/  ENDCOLLECTIVE ;  /* 0x000000000000791b */ /* 0x003fe20003800000 */
.L_x_6538:
[----:B------:R-:W-:Y:S01]  /*4030*/  HFMA2.MMA R117, -RZ, RZ, 0, 9.5367431640625e-07 ;  /* 0x00000010ff757435 */ /* 0x000fe200000001ff */
[----:B------:R-:W-:-:S05]  /*4040*/  MOV R123, R124 ;  /* 0x0000007c007b7202 */ /* 0x000fca0000000f00 */
[----:B------:R-:W-:-:S05]  /*4050*/  FADD.FTZ R123, R120, R123 ;  /* 0x0000007b787b7221 */ /* 0x000fca0000010000 */
[----:B------:R-:W-:-:S07]  /*4060*/  MOV R125, R123 ;  /* 0x0000007b007d7202 */ /* 0x000fce0000000f00 */
[----:B------:R-:W-:Y:S05]  /*4070*/  WARPSYNC.COLLECTIVE R119, `(.L_x_6539) ;  /* 0x0000000077087348 */ /* 0x000fea0003c00000 */
[----:B------:R0:W1:Y:S02]  /*4080*/  SHFL.BFLY P6, R124, R125, R117, R118 ;  /* 0x0c0000757d7c7389 */ /* 0x00006400000c0076 */
[----:B01----:R-:W-:Y:S01]  /*4090*/  ENDCOLLECTIVE ;  /* 0x000000000000791b */ /* 0x003fe20003800000 */
.L_x_6539:
[----:B------:R-:W-:Y:S01]  /*40a0*/  MOV R122, R124 ;  /* 0x0000007c007a7202 */ /* 0x000fe20000000f00 */
[----:B------:R-:W-:Y:S06]  /*40b0*/  BRA `(.L_x_6540) ;  /* 0xffffffe800247947 */ /* 0x000fec000383ffff */
.L_x_6541:
        /* <DEDUP_REMOVED lines=12> */
.L_x_30216:


//--------------------- .text._ZN10layer_norm13ln_fwd_kernelINS_13Kernel_traitsIf13__nv_bfloat16S2_S2_fjLj8192ELj1ELj1ELj8ELj16ENS_18Kernel_traits_baseILj8192EfS2_S2_S2_fjLj256EEEEELb0ELb0ELb0ELb1EEEvNS_9FwdParamsE --------------------------
	.section	.text._ZN10layer_norm13ln_fwd_kernelINS_13Kernel_traitsIf13__nv_bfloat16S2_S2_fjLj8192ELj1ELj1ELj8ELj16ENS_18Kernel_traits_baseILj8192EfS2_S2_S2_fjLj256EEEEELb0ELb0ELb0ELb1EEEvNS_9FwdParamsE,"ax",@progbits
	.align	128
        .global         _ZN10layer_norm13ln_fwd_kernelINS_13Kernel_traitsIf13__nv_bfloat16S2_S2_fjLj8192ELj1ELj1ELj8ELj16ENS_18Kernel_traits_baseILj8192EfS2_S2_S2_fjLj256EEEEELb0ELb0ELb0ELb1EEEvNS_9FwdParamsE
        .type           _ZN10layer_norm13ln_fwd_kernelINS_13Kernel_traitsIf13__nv_bfloat16S2_S2_fjLj8192ELj1ELj1ELj8ELj16ENS_18Kernel_traits_baseILj8192EfS2_S2_S2_fjLj256EEEEELb0ELb0ELb0ELb1EEEvNS_9FwdParamsE,@function
        .size           _ZN10layer_norm13ln_fwd_kernelINS_13Kernel_traitsIf13__nv_bfloat16S2_S2_fjLj8192ELj1ELj1ELj8ELj16ENS_18Kernel_traits_baseILj8192EfS2_S2_S2_fjLj256EEEEELb0ELb0ELb0ELb1EEEvNS_9FwdParamsE,(.L_x_30217 - _ZN10layer_norm13ln_fwd_kernelINS_13Kernel_traitsIf13__nv_bfloat16S2_S2_fjLj8192ELj1ELj1ELj8ELj16ENS_18Kernel_traits_baseILj8192EfS2_S2_S2_fjLj256EEEEELb0ELb0ELb0ELb1EEEvNS_9FwdParamsE)
        .other          _ZN10layer_norm13ln_fwd_kernelINS_13Kernel_traitsIf13__nv_bfloat16S2_S2_fjLj8192ELj1ELj1ELj8ELj16ENS_18Kernel_traits_baseILj8192EfS2_S2_S2_fjLj256EEEEELb0ELb0ELb0ELb1EEEvNS_9FwdParamsE,@"STO_CUDA_ENTRY STV_DEFAULT"
_ZN10layer_norm13ln_fwd_kernelINS_13Kernel_traitsIf13__nv_bfloat16S2_S2_fjLj8192ELj1ELj1ELj8ELj16ENS_18Kernel_traits_baseILj8192EfS2_S2_S2_fjLj256EEEEELb0ELb0ELb0ELb1EEEvNS_9FwdParamsE:
.text._ZN10layer_norm13ln_fwd_kernelINS_13Kernel_traitsIf13__nv_bfloat16S2_S2_fjLj8192ELj1ELj1ELj8ELj16ENS_18Kernel_traits_baseILj8192EfS2_S2_S2_fjLj256EEEEELb0ELb0ELb0ELb1EEEvNS_9FwdParamsE:
[----:B------:R-:W-:Y:S01]  /*0000*/  LDC R1, c[0x0][0x28] ;  /* 0x00000a00ff017b82 */ /* 0x000fe20000000800 */
[----:B------:R-:W0:Y:S01]  /*0010*/  S2R R9, SR_TID.X ;  /* 0x0000000000097919 */ /* 0x000e220000002100 */
[----:B------:R-:W-:Y:S01]  /*0020*/  ULDC.64 UR4, c[0x0][0x2c8] ;  /* 0x0000b20000047ab9 */ /* 0x000fe20000000a00 */
[----:B------:R-:W-:Y:S02]  /*0030*/  CS2R R80, SRZ ;  /* 0x0000000000507805 */ /* 0x000fe4000001ff00 */
[----:B------:R-:W-:Y:S02]  /*0040*/  ISETP.NE.U32.AND P1, PT, RZ, UR4, PT ;  /* 0x00000004ff007c0c */ /* 0x000fe4000bf25070 */
[----:B------:R-:W-:Y:S02]  /*0050*/  CS2R R82, SRZ ;  /* 0x0000000000527805 */ /* 0x000fe4000001ff00 */
[----:B------:R-:W-:Y:S02]  /*0060*/  CS2R R76, SRZ ;  /* 0x00000000004c7805 */ /* 0x000fe4000001ff00 */
[----:B------:R-:W-:-:S02]  /*0070*/  CS2R R78, SRZ ;  /* 0x00000000004e7805 */ /* 0x000fc4000001ff00 */
[----:B------:R-:W-:Y:S02]  /*0080*/  ISETP.NE.AND.EX P1, PT, RZ, UR5, PT, P1 ;  /* 0x00000005ff007c0c */ /* 0x000fe4000bf25310 */
[----:B------:R-:W-:Y:S02]  /*0090*/  CS2R R72, SRZ ;  /* 0x0000000000487805 */ /* 0x000fe4000001ff00 */
[----:B------:R-:W-:Y:S02]  /*00a0*/  CS2R R74, SRZ ;  /* 0x00000000004a7805 */ /* 0x000fe4000001ff00 */
[----:B------:R-:W-:Y:S02]  /*00b0*/  CS2R R68, SRZ ;  /* 0x0000000000447805 */ /* 0x000fe4000001ff00 */
[----:B------:R-:W-:Y:S02]  /*00c0*/  CS2R R70, SRZ ;  /* 0x0000000000467805 */ /* 0x000fe4000001ff00 */
[----:B------:R-:W-:-:S02]  /*00d0*/  CS2R R64, SRZ ;  /* 0x0000000000407805 */ /* 0x000fc4000001ff00 */
[----:B------:R-:W-:Y:S02]  /*00e0*/  CS2R R66, SRZ ;  /* 0x0000000000427805 */ /* 0x000fe4000001ff00 */
[----:B------:R-:W-:Y:S02]  /*00f0*/  CS2R R60, SRZ ;  /* 0x00000000003c7805 */ /* 0x000fe4000001ff00 */
[----:B------:R-:W-:Y:S02]  /*0100*/  CS2R R62, SRZ ;  /* 0x00000000003e7805 */ /* 0x000fe4000001ff00 */
[----:B------:R-:W-:Y:S02]  /*0110*/  CS2R R56, SRZ ;  /* 0x0000000000387805 */ /* 0x000fe4000001ff00 */
[----:B------:R-:W-:Y:S02]  /*0120*/  CS2R R58, SRZ ;  /* 0x00000000003a7805 */ /* 0x000fe4000001ff00 */
[----:B------:R-:W-:-:S02]  /*0130*/  CS2R R52, SRZ ;  /* 0x0000000000347805 */ /* 0x000fc4000001ff00 */
[----:B------:R-:W-:Y:S01]  /*0140*/  CS2R R54, SRZ ;  /* 0x0000000000367805 */ /* 0x000fe2000001ff00 */
[----:B------:R-:W-:Y:S01]  /*0150*/  ULDC.64 UR6, c[0x0][0x260] ;  /* 0x0000980000067ab9 */ /* 0x000fe20000000a00 */
[----:B------:R-:W1:Y:S01]  /*0160*/  LDC.64 R10, c[0x0][0x270] ;  /* 0x00009c00ff0a7b82 */ /* 0x000e620000000a00 */
[----:B------:R-:W-:Y:S01]  /*0170*/  ULDC.64 UR8, c[0x0][0x230] ;  /* 0x00008c0000087ab9 */ /* 0x000fe20000000a00 */
[----:B0-----:R-:W-:Y:S02]  /*0180*/  SHF.L.U32 R0, R9, 0x5, RZ ;  /* 0x0000000509007819 */ /* 0x001fe400000006ff */
[----:B------:R-:W-:Y:S02]  /*0190*/  SHF.R.U32.HI R7, RZ, 0x8, R9 ;  /* 0x00000008ff077819 */ /* 0x000fe40000011609 */
[----:B------:R-:W-:-:S04]  /*01a0*/  LOP3.LUT R0, R0, 0x1fe0, RZ, 0xc0, !PT ;  /* 0x00001fe000007812 */ /* 0x000fc800078ec0ff */
[C---:B------:R-:W-:Y:S02]  /*01b0*/  IADD3 R4, P3, R0.reuse, UR4, RZ ;  /* 0x0000000400047c10 */ /* 0x040fe4000ff7e0ff */
[----:B------:R-:W-:Y:S01]  /*01c0*/  IADD3 R2, P2, R0, UR6, RZ ;  /* 0x0000000600027c10 */ /* 0x000fe2000ff5e0ff */
[----:B------:R-:W0:Y:S01]  /*01d0*/  S2UR UR6, SR_CTAID.X ;  /* 0x00000000000679c3 */ /* 0x000e220000002500 */
[----:B------:R-:W-:Y:S01]  /*01e0*/  IADD3.X R5, RZ, UR5, RZ, P3, !PT ;  /* 0x00000005ff057c10 */ /* 0x000fe20009ffe4ff */
[----:B------:R-:W-:Y:S01]  /*01f0*/  ULDC.64 UR4, c[0x0][0x208] ;  /* 0x0000820000047ab9 */ /* 0x000fe20000000a00 */
[----:B------:R-:W-:Y:S01]  /*0200*/  IADD3.X R3, RZ, UR7, RZ, P2, !PT ;  /* 0x00000007ff037c10 */ /* 0x000fe200097fe4ff */
[----:B------:R-:W-:Y:S01]  /*0210*/  ULDC UR7, c[0x0][0x214] ;  /* 0x0000850000077ab9 */ /* 0x000fe20000000800 */
[----:B-1----:R-:W-:Y:S01]  /*0220*/  LOP3.LUT P0, RZ, R10, UR8, RZ, 0xfc, !PT ;  /* 0x000000080aff7c12 */ /* 0x002fe2000f80fcff */
[----:B------:R1:W5:Y:S03]  /*0230*/  @P1 LDG.E.128 R80, desc[UR4][R4.64] ;  /* 0x0000000404501981 */ /* 0x000366000c1e1d00 */
[----:B------:R-:W-:Y:S01]  /*0240*/  LOP3.LUT P0, RZ, R11, UR9, RZ, 0xfc, P0 ;  /* 0x000000090bff7c12 */ /* 0x000fe2000800fcff */
[----:B------:R1:W5:Y:S04]  /*0250*/  @P1 LDG.E.128 R76, desc[UR4][R4.64+0x10] ;  /* 0x00001004044c1981 */ /* 0x000368000c1e1d00 */
[----:B------:R1:W5:Y:S04]  /*0260*/  @P1 LDG.E.128 R72, desc[UR4][R4.64+0x2000] ;  /* 0x0020000404481981 */ /* 0x000368000c1e1d00 */
[----:B------:R1:W5:Y:S04]  /*0270*/  @P1 LDG.E.128 R68, desc[UR4][R4.64+0x2010] ;  /* 0x0020100404441981 */ /* 0x000368000c1e1d00 */
[----:B------:R1:W5:Y:S01]  /*0280*/  @P1 LDG.E.128 R64, desc[UR4][R4.64+0x4000] ;  /* 0x0040000404401981 */ /* 0x000362000c1e1d00 */
[----:B0-----:R-:W-:-:S03]  /*0290*/  IADD3 R0, R7, UR6, RZ ;  /* 0x0000000607007c10 */ /* 0x001fc6000fffe0ff */
[----:B------:R1:W5:Y:S01]  /*02a0*/  @P1 LDG.E.128 R60, desc[UR4][R4.64+0x4010] ;  /* 0x00401004043c1981 */ /* 0x000362000c1e1d00 */
[----:B------:R-:W-:-:S03]  /*02b0*/  ISETP.GE.AND P2, PT, R0, UR7, PT ;  /* 0x0000000700007c0c */ /* 0x000fc6000bf46270 */
[----:B------:R1:W5:Y:S04]  /*02c0*/  @P1 LDG.E.128 R56, desc[UR4][R4.64+0x6000] ;  /* 0x0060000404381981 */ /* 0x000368000c1e1d00 */
[----:B------:R1:W5:Y:S06]  /*02d0*/  @P1 LDG.E.128 R52, desc[UR4][R4.64+0x6010] ;  /* 0x0060100404341981 */ /* 0x00036c000c1e1d00 */
[----:B------:R-:W-:Y:S05]  /*02e0*/  @P2 EXIT ;  /* 0x000000000000294d */ /* 0x000fea0003800000 */
[----:B-1----:R-:W-:Y:S01]  /*02f0*/  MOV R5, R0 ;  /* 0x0000000000057202 */ /* 0x002fe20000000f00 */
[----:B------:R-:W5:Y:S01]  /*0300*/  LDG.E.128 R48, desc[UR4][R2.64] ;  /* 0x0000000402307981 */ /* 0x000f62000c1e1d00 */
[----:B------:R-:W-:Y:S01]  /*0310*/  SHF.R.U32.HI R0, RZ, 0x5, R9 ;  /* 0x00000005ff007819 */ /* 0x000fe20000011609 */
[----:B------:R-:W-:Y:S01]  /*0320*/  ULDC.U8 UR6, c[0x0][0x2a0] ;  /* 0x0000a80000067ab9 */ /* 0x000fe20000000000 */
[----:B------:R-:W-:Y:S01]  /*0330*/  ISETP.NE.U32.AND P1, PT, R10, RZ, PT ;  /* 0x000000ff0a00720c */ /* 0x000fe20003f25070 */
[----:B------:R-:W5:Y:S01]  /*0340*/  LDG.E.128 R44, desc[UR4][R2.64+0x10] ;  /* 0x00001004022c7981 */ /* 0x000f62000c1e1d00 */
[----:B------:R-:W-:Y:S01]  /*0350*/  SHF.L.U32 R7, R7, 0x3, RZ ;  /* 0x0000000307077819 */ /* 0x000fe200000006ff */
[----:B------:R-:W-:Y:S02]  /*0360*/  HFMA2.MMA R96, -RZ, RZ, 0, 5.9604644775390625e-08 ;  /* 0x00000001ff607435 */ /* 0x000fe400000001ff */
[----:B------:R-:W5:Y:S01]  /*0370*/  LDG.E.128 R40, desc[UR4][R2.64+0x2000] ;  /* 0x0020000402287981 */ /* 0x000f62000c1e1d00 */
[----:B------:R-:W-:Y:S01]  /*0380*/  ISETP.NE.AND.EX P1, PT, R11, RZ, PT, P1 ;  /* 0x000000ff0b00720c */ /* 0x000fe20003f25310 */
[----:B------:R-:W-:-:S02]  /*0390*/  ULDC UR7, c[0x0][0x218] ;  /* 0x0000860000077ab9 */ /* 0x000fc40000000800 */
[----:B------:R-:W5:Y:S01]  /*03a0*/  LDG.E.128 R36, desc[UR4][R2.64+0x2010] ;  /* 0x0020100402247981 */ /* 0x000f62000c1e1d00 */
[----:B------:R-:W-:Y:S01]  /*03b0*/  ISETP.NE.AND P4, PT, RZ, UR6, PT ;  /* 0x00000006ff007c0c */ /* 0x000fe2000bf85270 */
[----:B------:R-:W-:Y:S02]  /*03c0*/  ULDC UR8, c[0x0][0x290] ;  /* 0x0000a40000087ab9 */ /* 0x000fe40000000800 */
[----:B------:R-:W5:Y:S01]  /*03d0*/  LDG.E.128 R32, desc[UR4][R2.64+0x4000] ;  /* 0x0040000402207981 */ /* 0x000f62000c1e1d00 */
[----:B------:R-:W-:Y:S01]  /*03e0*/  LOP3.LUT R4, R9, 0x1f, RZ, 0xc0, !PT ;  /* 0x0000001f09047812 */ /* 0x000fe200078ec0ff */
[----:B------:R-:W-:Y:S01]  /*03f0*/  ULDC.64 UR14, c[0x0][0x230] ;  /* 0x00008c00000e7ab9 */ /* 0x000fe20000000a00 */
[----:B------:R-:W-:Y:S01]  /*0400*/  ULDC.64 UR10, c[0x0][0x2b8] ;  /* 0x0000ae00000a7ab9 */ /* 0x000fe20000000a00 */
[----:B------:R-:W5:Y:S01]  /*0410*/  LDG.E.128 R28, desc[UR4][R2.64+0x4010] ;  /* 0x00401004021c7981 */ /* 0x000f62000c1e1d00 */
[----:B------:R-:W-:-:S03]  /*0420*/  ULDC.64 UR12, c[0x0][0x210] ;  /* 0x00008400000c7ab9 */ /* 0x000fc60000000a00 */
[----:B------:R-:W5:Y:S04]  /*0430*/  LDG.E.128 R24, desc[UR4][R2.64+0x6000] ;  /* 0x0060000402187981 */ /* 0x000f68000c1e1d00 */
[----:B------:R0:W5:Y:S02]  /*0440*/  LDG.E.128 R20, desc[UR4][R2.64+0x6010] ;  /* 0x0060100402147981 */ /* 0x000164000c1e1d00 */
[----:B0-----:R-:W-:Y:S02]  /*0450*/  LOP3.LUT R2, R0, 0x7, RZ, 0xc0, !PT ;  /* 0x0000000700027812 */ /* 0x001fe400078ec0ff */
[----:B------:R-:W-:Y:S02]  /*0460*/  LOP3.LUT R3, R9, 0xff, RZ, 0xc0, !PT ;  /* 0x000000ff09037812 */ /* 0x000fe400078ec0ff */
[----:B------:R-:W-:-:S07]  /*0470*/  IADD3 R0, R7, 0x8, RZ ;  /* 0x0000000807007810 */ /* 0x000fce0007ffe0ff */
.L_x_6639:
        /* <DEDUP_REMOVED lines=25> */
.L_x_6542:
[----:B-----5:R-:W-:-:S05]  /*0610*/  SHF.L.U32 R8, R16, 0x10, RZ ;  /* 0x0000001010087819 */ /* 0x020fca00000006ff */
[----:B------:R-:W-:-:S07]  /*0620*/  FADD.FTZ R91, R91, R8 ;  /* 0x000000085b5b7221 */ /* 0x000fce0000010000 */
.L_x_6543:
[----:B------:R-:W-:-:S04]  /*0630*/  F2FP.BF16.F32.PACK_AB R8, RZ, R91 ;  /* 0x0000005bff08723e */ /* 0x000fc800000010ff */
[----:B------:R-:W-:-:S07]  /*0640*/  PRMT R12, R8, 0x7610, R12 ;  /* 0x00007610080c7816 */ /* 0x000fce000000000c */
.L_x_6544:
[----:B------:R-:W-:-:S05]  /*0650*/  SHF.L.U32 R89, R6, 0x10, RZ ;  /* 0x0000001006597819 */ /* 0x000fca00000006ff */
[----:B------:R-:W-:Y:S01]  /*0660*/  FMUL.FTZ R89, R89, R88 ;  /* 0x0000005859597220 */ /* 0x000fe20000410000 */
[----:B------:R-:W-:Y:S06]  /*0670*/  @P3 BRA `(.L_x_6545) ;  /* 0x0000000000083947 */ /* 0x000fec0003800000 */
[----:B------:R-:W-:Y:S05]  /*0680*/  @P0 BRA `(.L_x_6546) ;  /* 0x0000000000100947 */ /* 0x000fea0003800000 */
[----:B------:R-:W-:Y:S05]  /*0690*/  BRA `(.L_x_6547) ;  /* 0x0000000000147947 */ /* 0x000fea0003800000 */
.L_x_6545:
[----:B-----5:R-:W-:-:S04]  /*06a0*/  PRMT R6, R16, 0x7632, R6 ;  /* 0x0000763210067816 */ /* 0x020fc80000000006 */
[----:B------:R-:W-:-:S05]  /*06b0*/  SHF.L.U32 R6, R6, 0x10, RZ ;  /* 0x0000001006067819 */ /* 0x000fca00000006ff */
[----:B------:R-:W-:-:S07]  /*06c0*/  FADD.FTZ R89, R89, R6 ;  /* 0x0000000659597221 */ /* 0x000fce0000010000 */
.L_x_6546:
[----:B------:R-:W-:-:S04]  /*06d0*/  F2FP.BF16.F32.PACK_AB R6, RZ, R89 ;  /* 0x00000059ff06723e */ /* 0x000fc800000010ff */
[----:B------:R-:W-:-:S07]  /*06e0*/  PRMT R12, R12, 0x5410, R6 ;  /* 0x000054100c0c7816 */ /* 0x000fce0000000006 */
.L_x_6547:
[C---:B------:R-:W-:Y:S02]  /*06f0*/  SHF.L.U32 R93, R85.reuse, 0x10, RZ ;  /* 0x00000010555d7819 */ /* 0x040fe400000006ff */
[----:B------:R-:W-:-:S03]  /*0700*/  PRMT R85, R85, 0x7632, R85 ;  /* 0x0000763255557816 */ /* 0x000fc60000000055 */
[----:B------:R-:W-:Y:S01]  /*0710*/  FMUL.FTZ R93, R93, R88 ;  /* 0x000000585d5d7220 */ /* 0x000fe20000410000 */
[----:B------:R-:W-:Y:S06]  /*0720*/  @P3 BRA `(.L_x_6548) ;  /* 0x0000000000083947 */ /* 0x000fec0003800000 */
[----:B------:R-:W-:Y:S05]  /*0730*/  @P0 BRA `(.L_x_6549) ;  /* 0x00000000000c0947 */ /* 0x000fea0003800000 */
[----:B------:R-:W-:Y:S05]  /*0740*/  BRA `(.L_x_6550) ;  /* 0x0000000000107947 */ /* 0x000fea0003800000 */
.L_x_6548:
[----:B-----5:R-:W-:-:S05]  /*0750*/  SHF.L.U32 R6, R17, 0x10, RZ ;  /* 0x0000001011067819 */ /* 0x020fca00000006ff */
[----:B------:R-:W-:-:S07]  /*0760*/  FADD.FTZ R93, R93, R6 ;  /* 0x000000065d5d7221 */ /* 0x000fce0000010000 */
.L_x_6549:
[----:B------:R-:W-:-:S04]  /*0770*/  F2FP.BF16.F32.PACK_AB R6, RZ, R93 ;  /* 0x0000005dff06723e */ /* 0x000fc800000010ff */
[----:B------:R-:W-:-:S07]  /*0780*/  PRMT R13, R6, 0x7610, R13 ;  /* 0x00007610060d7816 */ /* 0x000fce000000000d */
.L_x_6550:
[----:B------:R-:W-:-:S05]  /*0790*/  SHF.L.U32 R85, R85, 0x10, RZ ;  /* 0x0000001055557819 */ /* 0x000fca00000006ff */
[----:B------:R-:W-:Y:S01]  /*07a0*/  FMUL.FTZ R95, R85, R88 ;  /* 0x00000058555f7220 */ /* 0x000fe20000410000 */
[----:B------:R-:W-:Y:S06]  /*07b0*/  @P3 BRA `(.L_x_6551) ;  /* 0x0000000000083947 */ /* 0x000fec0003800000 */
[----:B------:R-:W-:Y:S05]  /*07c0*/  @P0 BRA `(.L_x_6552) ;  /* 0x0000000000100947 */ /* 0x000fea0003800000 */
[----:B------:R-:W-:Y:S05]  /*07d0*/  BRA `(.L_x_6553) ;  /* 0x0000000000147947 */ /* 0x000fea0003800000 */
.L_x_6551:
[----:B-----5:R-:W-:-:S04]  /*07e0*/  PRMT R6, R17, 0x7632, R6 ;  /* 0x0000763211067816 */ /* 0x020fc80000000006 */
[----:B------:R-:W-:-:S05]  /*07f0*/  SHF.L.U32 R6, R6, 0x10, RZ ;  /* 0x0000001006067819 */ /* 0x000fca00000006ff */
[----:B------:R-:W-:-:S07]  /*0800*/  FADD.FTZ R95, R95, R6 ;  /* 0x000000065f5f7221 */ /* 0x000fce0000010000 */
.L_x_6552:
[----:B------:R-:W-:-:S04]  /*0810*/  F2FP.BF16.F32.PACK_AB R6, RZ, R95 ;  /* 0x0000005fff06723e */ /* 0x000fc800000010ff */
[----:B------:R-:W-:-:S07]  /*0820*/  PRMT R13, R13, 0x5410, R6 ;  /* 0x000054100d0d7816 */ /* 0x000fce0000000006 */
.L_x_6553:
[C---:B------:R-:W-:Y:S02]  /*0830*/  SHF.L.U32 R99, R86.reuse, 0x10, RZ ;  /* 0x0000001056637819 */ /* 0x040fe400000006ff */
[----:B------:R-:W-:-:S03]  /*0840*/  PRMT R86, R86, 0x7632, R86 ;  /* 0x0000763256567816 */ /* 0x000fc60000000056 */
[----:B------:R-:W-:Y:S01]  /*0850*/  FMUL.FTZ R99, R99, R88 ;  /* 0x0000005863637220 */ /* 0x000fe20000410000 */
[----:B------:R-:W-:Y:S06]  /*0860*/  @P3 BRA `(.L_x_6554) ;  /* 0x0000000000083947 */ /* 0x000fec0003800000 */
[----:B------:R-:W-:Y:S05]  /*0870*/  @P0 BRA `(.L_x_6555) ;  /* 0x00000000000c0947 */ /* 0x000fea0003800000 */
[----:B------:R-:W-:Y:S05]  /*0880*/  BRA `(.L_x_6556) ;  /* 0x0000000000107947 */ /* 0x000fea0003800000 */
.L_x_6554:
[----:B-----5:R-:W-:-:S05]  /*0890*/  SHF.L.U32 R6, R18, 0x10, RZ ;  /* 0x0000001012067819 */ /* 0x020fca00000006ff */
[----:B------:R-:W-:-:S07]  /*08a0*/  FADD.FTZ R99, R99, R6 ;  /* 0x0000000663637221 */ /* 0x000fce0000010000 */
.L_x_6555:
[----:B------:R-:W-:-:S04]  /*08b0*/  F2FP.BF16.F32.PACK_AB R6, RZ, R99 ;  /* 0x00000063ff06723e */ /* 0x000fc800000010ff */
[----:B------:R-:W-:-:S07]  /*08c0*/  PRMT R14, R6, 0x7610, R14 ;  /* 0x00007610060e7816 */ /* 0x000fce000000000e */
.L_x_6556:
[----:B------:R-:W-:-:S05]  /*08d0*/  SHF.L.U32 R97, R86, 0x10, RZ ;  /* 0x0000001056617819 */ /* 0x000fca00000006ff */
[----:B------:R-:W-:Y:S01]  /*08e0*/  FMUL.FTZ R97, R97, R88 ;  /* 0x0000005861617220 */ /* 0x000fe20000410000 */
[----:B------:R-:W-:Y:S06]  /*08f0*/  @P3 BRA `(.L_x_6557) ;  /* 0x0000000000083947 */ /* 0x000fec0003800000 */
[----:B------:R-:W-:Y:S05]  /*0900*/  @P0 BRA `(.L_x_6558) ;  /* 0x0000000000100947 */ /* 0x000fea0003800000 */
[----:B------:R-:W-:Y:S05]  /*0910*/  BRA `(.L_x_6559) ;  /* 0x0000000000147947 */ /* 0x000fea0003800000 */
.L_x_6557:
[----:B-----5:R-:W-:-:S04]  /*0920*/  PRMT R6, R18, 0x7632, R6 ;  /* 0x0000763212067816 */ /* 0x020fc80000000006 */
[----:B------:R-:W-:-:S05]  /*0930*/  SHF.L.U32 R6, R6, 0x10, RZ ;  /* 0x0000001006067819 */ /* 0x000fca00000006ff */
[----:B------:R-:W-:-:S07]  /*0940*/  FADD.FTZ R97, R97, R6 ;  /* 0x0000000661617221 */ /* 0x000fce0000010000 */
.L_x_6558:
[----:B------:R-:W-:-:S04]  /*0950*/  F2FP.BF16.F32.PACK_AB R6, RZ, R97 ;  /* 0x00000061ff06723e */ /* 0x000fc800000010ff */
[----:B------:R-:W-:-:S07]  /*0960*/  PRMT R14, R14, 0x5410, R6 ;  /* 0x000054100e0e7816 */ /* 0x000fce0000000006 */
.L_x_6559:
[C---:B------:R-:W-:Y:S02]  /*0970*/  SHF.L.U32 R105, R87.reuse, 0x10, RZ ;  /* 0x0000001057697819 */ /* 0x040fe400000006ff */
[----:B------:R-:W-:-:S03]  /*0980*/  PRMT R87, R87, 0x7632, R87 ;  /* 0x0000763257577816 */ /* 0x000fc60000000057 */
[----:B------:R-:W-:Y:S01]  /*0990*/  FMUL.FTZ R105, R105, R88 ;  /* 0x0000005869697220 */ /* 0x000fe20000410000 */
[----:B------:R-:W-:Y:S06]  /*09a0*/  @P3 BRA `(.L_x_6560) ;  /* 0x0000000000083947 */ /* 0x000fec0003800000 */
[----:B------:R-:W-:Y:S05]  /*09b0*/  @P0 BRA `(.L_x_6561) ;  /* 0x00000000000c0947 */ /* 0x000fea0003800000 */
[----:B------:R-:W-:Y:S05]  /*09c0*/  BRA `(.L_x_6562) ;  /* 0x0000000000107947 */ /* 0x000fea0003800000 */
.L_x_6560:
[----:B-----5:R-:W-:-:S05]  /*09d0*/  SHF.L.U32 R6, R19, 0x10, RZ ;  /* 0x0000001013067819 */ /* 0x020fca00000006ff */
[----:B------:R-:W-:-:S07]  /*09e0*/  FADD.FTZ R105, R105, R6 ;  /* 0x0000000669697221 */ /* 0x000fce0000010000 */
.L_x_6561:
[----:B------:R-:W-:-:S04]  /*09f0*/  F2FP.BF16.F32.PACK_AB R6, RZ, R105 ;  /* 0x00000069ff06723e */ /* 0x000fc800000010ff */
[----:B------:R-:W-:-:S07]  /*0a00*/  PRMT R15, R6, 0x7610, R15 ;  /* 0x00007610060f7816 */ /* 0x000fce000000000f */
.L_x_6562:
[----:B------:R-:W-:-:S05]  /*0a10*/  SHF.L.U32 R87, R87, 0x10, RZ ;  /* 0x0000001057577819 */ /* 0x000fca00000006ff */
[----:B------:R-:W-:Y:S01]  /*0a20*/  FMUL.FTZ R101, R87, R88 ;  /* 0x0000005857657220 */ /* 0x000fe20000410000 */
[----:B------:R-:W-:Y:S06]  /*0a30*/  @P3 BRA `(.L_x_6563) ;  /* 0x0000000000083947 */ /* 0x000fec0003800000 */
[----:B------:R-:W-:Y:S05]  /*0a40*/  @P0 BRA `(.L_x_6564) ;  /* 0x0000000000100947 */ /* 0x000fea0003800000 */
[----:B------:R-:W-:Y:S05]  /*0a50*/  BRA `(.L_x_6565) ;  /* 0x0000000000147947 */ /* 0x000fea0003800000 */
.L_x_6563:
[----:B-----5:R-:W-:-:S04]  /*0a60*/  PRMT R6, R19, 0x7632, R6 ;  /* 0x0000763213067816 */ /* 0x020fc80000000006 */
[----:B------:R-:W-:-:S05]  /*0a70*/  SHF.L.U32 R6, R6, 0x10, RZ ;  /* 0x0000001006067819 */ /* 0x000fca00000006ff */
[----:B------:R-:W-:-:S07]  /*0a80*/  FADD.FTZ R101, R101, R6 ;  /* 0x0000000665657221 */ /* 0x000fce0000010000 */
.L_x_6564:
[----:B------:R-:W-:-:S04]  /*0a90*/  F2FP.BF16.F32.PACK_AB R6, RZ, R101 ;  /* 0x00000065ff06723e */ /* 0x000fc800000010ff */
[----:B------:R-:W-:-:S07]  /*0aa0*/  PRMT R15, R15, 0x5410, R6 ;  /* 0x000054100f0f7816 */ /* 0x000fce0000000006 */
.L_x_6565:
[----:B------:R-:W0:Y:S01]  /*0ab0*/  @P0 LDC.64 R108, c[0x0][0x238] ;  /* 0x00008e00ff6c0b82 */ /* 0x000e220000000a00 */
[----:B------:R-:W-:-:S05]  /*0ac0*/  IADD3 R10, R11, 0x100, RZ ;  /* 0x000001000b0a7810 */ /* 0x000fca0007ffe0ff */
[----:B------:R-:W-:Y:S01]  /*0ad0*/  IMAD.WIDE.U32 R84, R10, 0x10, R102 ;  /* 0x000000100a547825 */ /* 0x000fe200078e0066 */
[----:B0-----:R-:W-:-:S04]  /*0ae0*/  @P0 LEA R108, P5, R11, R108, 0x4 ;  /* 0x0000006c0b6c0211 */ /* 0x001fc800078a20ff */
[----:B------:R-:W-:Y:S02]  /*0af0*/  @P0 LEA.HI.X R109, R11, R109, RZ, 0x4, P5 ;  /* 0x0000006d0b6d0211 */ /* 0x000fe400028f24ff */
        /* <DEDUP_REMOVED lines=11> */
.L_x_6566:
[----:B-----5:R-:W-:-:S05]  /*0bb0*/  SHF.L.U32 R8, R16, 0x10, RZ ;  /* 0x0000001010087819 */ /* 0x020fca00000006ff */
[----:B------:R-:W-:-:S07]  /*0bc0*/  FADD.FTZ R107, R8, R107 ;  /* 0x0000006b086b7221 */ /* 0x000fce0000010000 */
.L_x_6567:
[----:B------:R-:W-:-:S04]  /*0bd0*/  F2FP.BF16.F32.PACK_AB R8, RZ, R107 ;  /* 0x0000006bff08723e */ /* 0x000fc800000010ff */
[----:B------:R-:W-:-:S07]  /*0be0*/  PRMT R12, R8, 0x7610, R12 ;  /* 0x00007610080c7816 */ /* 0x000fce000000000c */
.L_x_6568:
[----:B------:R-:W-:-:S05]  /*0bf0*/  SHF.L.U32 R109, R6, 0x10, RZ ;  /* 0x00000010066d7819 */ /* 0x000fca00000006ff */
[----:B------:R-:W-:Y:S01]  /*0c00*/  FMUL.FTZ R109, R109, R88 ;  /* 0x000000586d6d7220 */ /* 0x000fe20000410000 */
[----:B------:R-:W-:Y:S06]  /*0c10*/  @P3 BRA `(.L_x_6569) ;  /* 0x0000000000083947 */ /* 0x000fec0003800000 */
[----:B------:R-:W-:Y:S05]  /*0c20*/  @P0 BRA `(.L_x_6570) ;  /* 0x0000000000100947 */ /* 0x000fea0003800000 */
[----:B------:R-:W-:Y:S05]  /*0c30*/  BRA `(.L_x_6571) ;  /* 0x0000000000147947 */ /* 0x000fea0003800000 */
.L_x_6569:
[----:B-----5:R-:W-:-:S04]  /*0c40*/  PRMT R6, R16, 0x7632, R6 ;  /* 0x0000763210067816 */ /* 0x020fc80000000006 */
[----:B------:R-:W-:-:S05]  /*0c50*/  SHF.L.U32 R6, R6, 0x10, RZ ;  /* 0x0000001006067819 */ /* 0x000fca00000006ff */
[----:B------:R-:W-:-:S07]  /*0c60*/  FADD.FTZ R109, R109, R6 ;  /* 0x000000066d6d7221 */ /* 0x000fce0000010000 */
.L_x_6570:
[----:B------:R-:W-:-:S04]  /*0c70*/  F2FP.BF16.F32.PACK_AB R6, RZ, R109 ;  /* 0x0000006dff06723e */ /* 0x000fc800000010ff */
[----:B------:R-:W-:-:S07]  /*0c80*/  PRMT R12, R12, 0x5410, R6 ;  /* 0x000054100c0c7816 */ /* 0x000fce0000000006 */
.L_x_6571:
[C---:B------:R-:W-:Y:S02]  /*0c90*/  SHF.L.U32 R113, R85.reuse, 0x10, RZ ;  /* 0x0000001055717819 */ /* 0x040fe400000006ff */
[----:B------:R-:W-:-:S03]  /*0ca0*/  PRMT R85, R85, 0x7632, R85 ;  /* 0x0000763255557816 */ /* 0x000fc60000000055 */
[----:B------:R-:W-:Y:S01]  /*0cb0*/  FMUL.FTZ R113, R113, R88 ;  /* 0x0000005871717220 */ /* 0x000fe20000410000 */
[----:B------:R-:W-:Y:S06]  /*0cc0*/  @P3 BRA `(.L_x_6572) ;  /* 0x0000000000083947 */ /* 0x000fec0003800000 */
[----:B------:R-:W-:Y:S05]  /*0cd0*/  @P0 BRA `(.L_x_6573) ;  /* 0x00000000000c0947 */ /* 0x000fea0003800000 */
[----:B------:R-:W-:Y:S05]  /*0ce0*/  BRA `(.L_x_6574) ;  /* 0x0000000000107947 */ /* 0x000fea0003800000 */
.L_x_6572:
[----:B-----5:R-:W-:-:S05]  /*0cf0*/  SHF.L.U32 R6, R17, 0x10, RZ ;  /* 0x0000001011067819 */ /* 0x020fca00000006ff */
[----:B------:R-:W-:-:S07]  /*0d00*/  FADD.FTZ R113, R6, R113 ;  /* 0x0000007106717221 */ /* 0x000fce0000010000 */
.L_x_6573:
[----:B------:R-:W-:-:S04]  /*0d10*/  F2FP.BF16.F32.PACK_AB R6, RZ, R113 ;  /* 0x00000071ff06723e */ /* 0x000fc800000010ff */
[----:B------:R-:W-:-:S07]  /*0d20*/  PRMT R13, R6, 0x7610, R13 ;  /* 0x00007610060d7816 */ /* 0x000fce000000000d */
.L_x_6574:
[----:B------:R-:W-:-:S05]  /*0d30*/  SHF.L.U32 R85, R85, 0x10, RZ ;  /* 0x0000001055557819 */ /* 0x000fca00000006ff */
[----:B------:R-:W-:Y:S01]  /*0d40*/  FMUL.FTZ R111, R85, R88 ;  /* 0x00000058556f7220 */ /* 0x000fe20000410000 */
[----:B------:R-:W-:Y:S06]  /*0d50*/  @P3 BRA `(.L_x_6575) ;  /* 0x0000000000083947 */ /* 0x000fec0003800000 */
[----:B------:R-:W-:Y:S05]  /*0d60*/  @P0 BRA `(.L_x_6576) ;  /* 0x0000000000100947 */ /* 0x000fea0003800000 */
[----:B------:R-:W-:Y:S05]  /*0d70*/  BRA `(.L_x_6577) ;  /* 0x0000000000147947 */ /* 0x000fea0003800000 */
.L_x_6575:
[----:B-----5:R-:W-:-:S04]  /*0d80*/  PRMT R6, R17, 0x7632, R6 ;  /* 0x0000763211067816 */ /* 0x020fc80000000006 */
[----:B------:R-:W-:-:S05]  /*0d90*/  SHF.L.U32 R6, R6, 0x10, RZ ;  /* 0x0000001006067819 */ /* 0x000fca00000006ff */
[----:B------:R-:W-:-:S07]  /*0da0*/  FADD.FTZ R111, R111, R6 ;  /* 0x000000066f6f7221 */ /* 0x000fce0000010000 */
.L_x_6576:
[----:B------:R-:W-:-:S04]  /*0db0*/  F2FP.BF16.F32.PACK_AB R6, RZ, R111 ;  /* 0x0000006fff06723e */ /* 0x000fc800000010ff */
[----:B------:R-:W-:-:S07]  /*0dc0*/  PRMT R13, R13, 0x5410, R6 ;  /* 0x000054100d0d7816 */ /* 0x000fce0000000006 */
.L_x_6577:
[C---:B------:R-:W-:Y:S02]  /*0dd0*/  SHF.L.U32 R117, R86.reuse, 0x10, RZ ;  /* 0x0000001056757819 */ /* 0x040fe400000006ff */
[----:B------:R-:W-:-:S03]  /*0de0*/  PRMT R86, R86, 0x7632, R86 ;  /* 0x0000763256567816 */ /* 0x000fc60000000056 */
[----:B------:R-:W-:Y:S01]  /*0df0*/  FMUL.FTZ R117, R117, R88 ;  /* 0x0000005875757220 */ /* 0x000fe20000410000 */
[----:B------:R-:W-:Y:S06]  /*0e00*/  @P3 BRA `(.L_x_6578) ;  /* 0x0000000000083947 */ /* 0x000fec0003800000 */
[----:B------:R-:W-:Y:S05]  /*0e10*/  @P0 BRA `(.L_x_6579) ;  /* 0x00000000000c0947 */ /* 0x000fea0003800000 */
[----:B------:R-:W-:Y:S05]  /*0e20*/  BRA `(.L_x_6580) ;  /* 0x0000000000107947 */ /* 0x000fea0003800000 */
.L_x_6578:
[----:B-----5:R-:W-:-:S05]  /*0e30*/  SHF.L.U32 R6, R18, 0x10, RZ ;  /* 0x0000001012067819 */ /* 0x020fca00000006ff */
[----:B------:R-:W-:-:S07]  /*0e40*/  FADD.FTZ R117, R6, R117 ;  /* 0x0000007506757221 */ /* 0x000fce0000010000 */
.L_x_6579:
[----:B------:R-:W-:-:S04]  /*0e50*/  F2FP.BF16.F32.PACK_AB R6, RZ, R117 ;  /* 0x00000075ff06723e */ /* 0x000fc800000010ff */
[----:B------:R-:W-:-:S07]  /*0e60*/  PRMT R14, R6, 0x7610, R14 ;  /* 0x00007610060e7816 */ /* 0x000fce000000000e */
.L_x_6580:
[----:B------:R-:W-:-:S05]  /*0e70*/  SHF.L.U32 R115, R86, 0x10, RZ ;  /* 0x0000001056737819 */ /* 0x000fca00000006ff */
[----:B------:R-:W-:Y:S01]  /*0e80*/  FMUL.FTZ R115, R115, R88 ;  /* 0x0000005873737220 */ /* 0x000fe20000410000 */
[----:B------:R-:W-:Y:S06]  /*0e90*/  @P3 BRA `(.L_x_6581) ;  /* 0x0000000000083947 */ /* 0x000fec0003800000 */
[----:B------:R-:W-:Y:S05]  /*0ea0*/  @P0 BRA `(.L_x_6582) ;  /* 0x0000000000100947 */ /* 0x000fea0003800000 */
[----:B------:R-:W-:Y:S05]  /*0eb0*/  BRA `(.L_x_6583) ;  /* 0x0000000000147947 */ /* 0x000fea0003800000 */
.L_x_6581:
[----:B-----5:R-:W-:-:S04]  /*0ec0*/  PRMT R6, R18, 0x7632, R6 ;  /* 0x0000763212067816 */ /* 0x020fc80000000006 */
[----:B------:R-:W-:-:S05]  /*0ed0*/  SHF.L.U32 R6, R6, 0x10, RZ ;  /* 0x0000001006067819 */ /* 0x000fca00000006ff */
[----:B------:R-:W-:-:S07]  /*0ee0*/  FADD.FTZ R115, R115, R6 ;  /* 0x0000000673737221 */ /* 0x000fce0000010000 */
.L_x_6582:
[----:B------:R-:W-:-:S04]  /*0ef0*/  F2FP.BF16.F32.PACK_AB R6, RZ, R115 ;  /* 0x00000073ff06723e */ /* 0x000fc800000010ff */
[----:B------:R-:W-:-:S07]  /*0f00*/  PRMT R14, R14, 0x5410, R6 ;  /* 0x000054100e0e7816 */ /* 0x000fce0000000006 */
.L_x_6583:
[C---:B------:R-:W-:Y:S02]  /*0f10*/  SHF.L.U32 R121, R87.reuse, 0x10, RZ ;  /* 0x0000001057797819 */ /* 0x040fe400000006ff */
[----:B------:R-:W-:-:S03]  /*0f20*/  PRMT R87, R87, 0x7632, R87 ;  /* 0x0000763257577816 */ /* 0x000fc60000000057 */
[----:B------:R-:W-:Y:S01]  /*0f30*/  FMUL.FTZ R121, R121, R88 ;  /* 0x0000005879797220 */ /* 0x000fe20000410000 */
[----:B------:R-:W-:Y:S06]  /*0f40*/  @P3 BRA `(.L_x_6584) ;  /* 0x0000000000083947 */ /* 0x000fec0003800000 */
[----:B------:R-:W-:Y:S05]  /*0f50*/  @P0 BRA `(.L_x_6585) ;  /* 0x00000000000c0947 */ /* 0x000fea0003800000 */
[----:B------:R-:W-:Y:S05]  /*0f60*/  BRA `(.L_x_6586) ;  /* 0x0000000000107947 */ /* 0x000fea0003800000 */
.L_x_6584:
[----:B-----5:R-:W-:-:S05]  /*0f70*/  SHF.L.U32 R6, R19, 0x10, RZ ;  /* 0x0000001013067819 */ /* 0x020fca00000006ff */
[----:B------:R-:W-:-:S07]  /*0f80*/  FADD.FTZ R121, R6, R121 ;  /* 0x0000007906797221 */ /* 0x000fce0000010000 */
.L_x_6585:
[----:B------:R-:W-:-:S04]  /*0f90*/  F2FP.BF16.F32.PACK_AB R6, RZ, R121 ;  /* 0x00000079ff06723e */ /* 0x000fc800000010ff */
[----:B------:R-:W-:-:S07]  /*0fa0*/  PRMT R15, R6, 0x7610, R15 ;  /* 0x00007610060f7816 */ /* 0x000fce000000000f */
.L_x_6586:
[----:B------:R-:W-:-:S05]  /*0fb0*/  SHF.L.U32 R87, R87, 0x10, RZ ;  /* 0x0000001057577819 */ /* 0x000fca00000006ff */
[----:B------:R-:W-:Y:S01]  /*0fc0*/  FMUL.FTZ R119, R87, R88 ;  /* 0x0000005857777220 */ /* 0x000fe20000410000 */
[----:B------:R-:W-:Y:S06]  /*0fd0*/  @P3 BRA `(.L_x_6587) ;  /* 0x0000000000083947 */ /* 0x000fec0003800000 */
[----:B------:R-:W-:Y:S05]  /*0fe0*/  @P0 BRA `(.L_x_6588) ;  /* 0x0000000000100947 */ /* 0x000fea0003800000 */
[----:B------:R-:W-:Y:S05]  /*0ff0*/  BRA `(.L_x_6589) ;  /* 0x0000000000147947 */ /* 0x000fea0003800000 */
.L_x_6587:
[----:B-----5:R-:W-:-:S04]  /*1000*/  PRMT R6, R19, 0x7632, R6 ;  /* 0x0000763213067816 */ /* 0x020fc80000000006 */
[----:B------:R-:W-:-:S05]  /*1010*/  SHF.L.U32 R6, R6, 0x10, RZ ;  /* 0x0000001006067819 */ /* 0x000fca00000006ff */
[----:B------:R-:W-:-:S07]  /*1020*/  FADD.FTZ R119, R119, R6 ;  /* 0x0000000677777221 */ /* 0x000fce0000010000 */
.L_x_6588:
[----:B------:R-:W-:-:S04]  /*1030*/  F2FP.BF16.F32.PACK_AB R6, RZ, R119 ;  /* 0x00000077ff06723e */ /* 0x000fc800000010ff */
[----:B------:R-:W-:-:S07]  /*1040*/  PRMT R15, R15, 0x5410, R6 ;  /* 0x000054100f0f7816 */ /* 0x000fce0000000006 */
.L_x_6589:
[----:B------:R-:W0:Y:S01]  /*1050*/  @P0 LDC.64 R84, c[0x0][0x238] ;  /* 0x00008e00ff540b82 */ /* 0x000e220000000a00 */
[----:B------:R-:W-:Y:S02]  /*1060*/  IADD3 R6, R11, 0x200, RZ ;  /* 0x000002000b067810 */ /* 0x000fe40007ffe0ff */
        /* <DEDUP_REMOVED lines=10> */
[----:B0-----:R-:W-:Y:S01]  /*1110*/  FMUL.FTZ R125, R8, R88 ;  /* 0x00000058087d7220 */ /* 0x001fe20000410000 */
[----:B-1----:R-:W-:Y:S06]  /*1120*/  @P3 BRA `(.L_x_6590) ;  /* 0x0000000000083947 */ /* 0x002fec0003800000 */
[----:B------:R-:W-:Y:S05]  /*1130*/  @P0 BRA `(.L_x_6591) ;  /* 0x00000000000c0947 */ /* 0x000fea0003800000 */
[----:B------:R-:W-:Y:S05]  /*1140*/  BRA `(.L_x_6592) ;  /* 0x0000000000107947 */ /* 0x000fea0003800000 */
.L_x_6590:
[----:B-----5:R-:W-:-:S05]  /*1150*/  SHF.L.U32 R8, R16, 0x10, RZ ;  /* 0x0000001010087819 */ /* 0x020fca00000006ff */
[----:B------:R-:W-:-:S07]  /*1160*/  FADD.FTZ R125, R8, R125 ;  /* 0x0000007d087d7221 */ /* 0x000fce0000010000 */
.L_x_6591:
[----:B------:R-:W-:-:S04]  /*1170*/  F2FP.BF16.F32.PACK_AB R8, RZ, R125 ;  /* 0x0000007dff08723e */ /* 0x000fc800000010ff */
[----:B------:R-:W-:-:S07]  /*1180*/  PRMT R12, R8, 0x7610, R12 ;  /* 0x00007610080c7816 */ /* 0x000fce000000000c */
.L_x_6592:
[----:B------:R-:W-:-:S05]  /*1190*/  SHF.L.U32 R123, R90, 0x10, RZ ;  /* 0x000000105a7b7819 */ /* 0x000fca00000006ff */
[----:B------:R-:W-:Y:S01]  /*11a0*/  FMUL.FTZ R123, R123, R88 ;  /* 0x000000587b7b7220 */ /* 0x000fe20000410000 */
[----:B------:R-:W-:Y:S06]  /*11b0*/  @P3 BRA `(.L_x_6593) ;  /* 0x0000000000083947 */ /* 0x000fec0003800000 */
[----:B------:R-:W-:Y:S05]  /*11c0*/  @P0 BRA `(.L_x_6594) ;  /* 0x0000000000100947 */ /* 0x000fea0003800000 */
[----:B------:R-:W-:Y:S05]  /*11d0*/  BRA `(.L_x_6595) ;  /* 0x0000000000147947 */ /* 0x000fea0003800000 */
.L_x_6593:
[----:B-----5:R-:W-:-:S04]  /*11e0*/  PRMT R8, R16, 0x7632, R8 ;  /* 0x0000763210087816 */ /* 0x020fc80000000008 */
[----:B------:R-:W-:-:S05]  /*11f0*/  SHF.L.U32 R8, R8, 0x10, RZ ;  /* 0x0000001008087819 */ /* 0x000fca00000006ff */
[----:B------:R-:W-:-:S07]  /*1200*/  FADD.FTZ R123, R123, R8 ;  /* 0x000000087b7b7221 */ /* 0x000fce0000010000 */
.L_x_6594:
[----:B------:R-:W-:-:S04]  /*1210*/  F2FP.BF16.F32.PACK_AB R8, RZ, R123 ;  /* 0x0000007bff08723e */ /* 0x000fc800000010ff */
[----:B------:R-:W-:-:S07]  /*1220*/  PRMT R12, R12, 0x5410, R8 ;  /* 0x000054100c0c7816 */ /* 0x000fce0000000008 */
.L_x_6595:
[C---:B------:R-:W-:Y:S02]  /*1230*/  SHF.L.U32 R92, R85.reuse, 0x10, RZ ;  /* 0x00000010555c7819 */ /* 0x040fe400000006ff */
[----:B------:R-:W-:-:S03]  /*1240*/  PRMT R85, R85, 0x7632, R85 ;  /* 0x0000763255557816 */ /* 0x000fc60000000055 */
[----:B------:R-:W-:Y:S01]  /*1250*/  FMUL.FTZ R92, R92, R88 ;  /* 0x000000585c5c7220 */ /* 0x000fe20000410000 */
[----:B------:R-:W-:Y:S06]  /*1260*/  @P3 BRA `(.L_x_6596) ;  /* 0x0000000000083947 */ /* 0x000fec0003800000 */
[----:B------:R-:W-:Y:S05]  /*1270*/  @P0 BRA `(.L_x_6597) ;  /* 0x00000000000c0947 */ /* 0x000fea0003800000 */
[----:B------:R-:W-:Y:S05]  /*1280*/  BRA `(.L_x_6598) ;  /* 0x0000000000107947 */ /* 0x000fea0003800000 */
.L_x_6596:
[----:B-----5:R-:W-:-:S05]  /*1290*/  SHF.L.U32 R8, R17, 0x10, RZ ;  /* 0x0000001011087819 */ /* 0x020fca00000006ff */
[----:B------:R-:W-:-:S07]  /*12a0*/  FADD.FTZ R92, R8, R92 ;  /* 0x0000005c085c7221 */ /* 0x000fce0000010000 */
.L_x_6597:
[----:B------:R-:W-:-:S04]  /*12b0*/  F2FP.BF16.F32.PACK_AB R8, RZ, R92 ;  /* 0x0000005cff08723e */ /* 0x000fc800000010ff */
[----:B------:R-:W-:-:S07]  /*12c0*/  PRMT R13, R8, 0x7610, R13 ;  /* 0x00007610080d7816 */ /* 0x000fce000000000d */
.L_x_6598:
[----:B------:R-:W-:-:S05]  /*12d0*/  SHF.L.U32 R85, R85, 0x10, RZ ;  /* 0x0000001055557819 */ /* 0x000fca00000006ff */
[----:B------:R-:W-:Y:S01]  /*12e0*/  FMUL.FTZ R90, R85, R88 ;  /* 0x00000058555a7220 */ /* 0x000fe20000410000 */
[----:B------:R-:W-:Y:S06]  /*12f0*/  @P3 BRA `(.L_x_6599) ;  /* 0x0000000000083947 */ /* 0x000fec0003800000 */
[----:B------:R-:W-:Y:S05]  /*1300*/  @P0 BRA `(.L_x_6600) ;  /* 0x0000000000100947 */ /* 0x000fea0003800000 */
[----:B------:R-:W-:Y:S05]  /*1310*/  BRA `(.L_x_6601) ;  /* 0x0000000000147947 */ /* 0x000fea0003800000 */
.L_x_6599:
[----:B-----5:R-:W-:-:S04]  /*1320*/  PRMT R8, R17, 0x7632, R8 ;  /* 0x0000763211087816 */ /* 0x020fc80000000008 */
[----:B------:R-:W-:-:S05]  /*1330*/  SHF.L.U32 R85, R8, 0x10, RZ ;  /* 0x0000001008557819 */ /* 0x000fca00000006ff */
[----:B------:R-:W-:-:S07]  /*1340*/  FADD.FTZ R90, R90, R85 ;  /* 0x000000555a5a7221 */ /* 0x000fce0000010000 */
.L_x_6600:
[----:B------:R-:W-:-:S04]  /*1350*/  F2FP.BF16.F32.PACK_AB R8, RZ, R90 ;  /* 0x0000005aff08723e */ /* 0x000fc800000010ff */
[----:B------:R-:W-:-:S07]  /*1360*/  PRMT R13, R13, 0x5410, R8 ;  /* 0x000054100d0d7816 */ /* 0x000fce0000000008 */
.L_x_6601:
[C---:B------:R-:W-:Y:S02]  /*1370*/  SHF.L.U32 R85, R86.reuse, 0x10, RZ ;  /* 0x0000001056557819 */ /* 0x040fe400000006ff */
[----:B------:R-:W-:-:S03]  /*1380*/  PRMT R86, R86, 0x7632, R86 ;  /* 0x0000763256567816 */ /* 0x000fc60000000056 */
[----:B------:R-:W-:Y:S01]  /*1390*/  FMUL.FTZ R98, R85, R88 ;  /* 0x0000005855627220 */ /* 0x000fe20000410000 */
[----:B------:R-:W-:Y:S06]  /*13a0*/  @P3 BRA `(.L_x_6602) ;  /* 0x0000000000083947 */ /* 0x000fec0003800000 */
[----:B------:R-:W-:Y:S05]  /*13b0*/  @P0 BRA `(.L_x_6603) ;  /* 0x00000000000c0947 */ /* 0x000fea0003800000 */
[----:B------:R-:W-:Y:S05]  /*13c0*/  BRA `(.L_x_6604) ;  /* 0x0000000000107947 */ /* 0x000fea0003800000 */
.L_x_6602:
[----:B-----5:R-:W-:-:S05]  /*13d0*/  SHF.L.U32 R85, R18, 0x10, RZ ;  /* 0x0000001012557819 */ /* 0x020fca00000006ff */
[----:B------:R-:W-:-:S07]  /*13e0*/  FADD.FTZ R98, R85, R98 ;  /* 0x0000006255627221 */ /* 0x000fce0000010000 */
.L_x_6603:
[----:B------:R-:W-:-:S04]  /*13f0*/  F2FP.BF16.F32.PACK_AB R8, RZ, R98 ;  /* 0x00000062ff08723e */ /* 0x000fc800000010ff */
[----:B------:R-:W-:-:S07]  /*1400*/  PRMT R14, R8, 0x7610, R14 ;  /* 0x00007610080e7816 */ /* 0x000fce000000000e */
.L_x_6604:
[----:B------:R-:W-:-:S05]  /*1410*/  SHF.L.U32 R85, R86, 0x10, RZ ;  /* 0x0000001056557819 */ /* 0x000fca00000006ff */
[----:B------:R-:W-:Y:S01]  /*1420*/  FMUL.FTZ R94, R85, R88 ;  /* 0x00000058555e7220 */ /* 0x000fe20000410000 */
[----:B------:R-:W-:Y:S06]  /*1430*/  @P3 BRA `(.L_x_6605) ;  /* 0x0000000000083947 */ /* 0x000fec0003800000 */
[----:B------:R-:W-:Y:S05]  /*1440*/  @P0 BRA `(.L_x_6606) ;  /* 0x0000000000100947 */ /* 0x000fea0003800000 */
[----:B------:R-:W-:Y:S05]  /*1450*/  BRA `(.L_x_6607) ;  /* 0x0000000000147947 */ /* 0x000fea0003800000 */
.L_x_6605:
[----:B-----5:R-:W-:-:S04]  /*1460*/  PRMT R8, R18, 0x7632, R8 ;  /* 0x0000763212087816 */ /* 0x020fc80000000008 */
[----:B------:R-:W-:-:S05]  /*1470*/  SHF.L.U32 R85, R8, 0x10, RZ ;  /* 0x0000001008557819 */ /* 0x000fca00000006ff */
[----:B------:R-:W-:-:S07]  /*1480*/  FADD.FTZ R94, R94, R85 ;  /* 0x000000555e5e7221 */ /* 0x000fce0000010000 */
.L_x_6606:
[----:B------:R-:W-:-:S04]  /*1490*/  F2FP.BF16.F32.PACK_AB R8, RZ, R94 ;  /* 0x0000005eff08723e */ /* 0x000fc800000010ff */
[----:B------:R-:W-:-:S07]  /*14a0*/  PRMT R14, R14, 0x5410, R8 ;  /* 0x000054100e0e7816 */ /* 0x000fce0000000008 */
.L_x_6607:
[C---:B------:R-:W-:Y:S02]  /*14b0*/  SHF.L.U32 R85, R87.reuse, 0x10, RZ ;  /* 0x0000001057557819 */ /* 0x040fe400000006ff */
[----:B------:R-:W-:-:S03]  /*14c0*/  PRMT R87, R87, 0x7632, R87 ;  /* 0x0000763257577816 */ /* 0x000fc60000000057 */
[----:B------:R-:W-:Y:S01]  /*14d0*/  FMUL.FTZ R104, R85, R88 ;  /* 0x0000005855687220 */ /* 0x000fe20000410000 */
[----:B------:R-:W-:Y:S06]  /*14e0*/  @P3 BRA `(.L_x_6608) ;  /* 0x0000000000083947 */ /* 0x000fec0003800000 */
[----:B------:R-:W-:Y:S05]  /*14f0*/  @P0 BRA `(.L_x_6609) ;  /* 0x00000000000c0947 */ /* 0x000fea0003800000 */
[----:B------:R-:W-:Y:S05]  /*1500*/  BRA `(.L_x_6610) ;  /* 0x0000000000107947 */ /* 0x000fea0003800000 */
.L_x_6608:
[----:B-----5:R-:W-:-:S05]  /*1510*/  SHF.L.U32 R85, R19, 0x10, RZ ;  /* 0x0000001013557819 */ /* 0x020fca00000006ff */
[----:B------:R-:W-:-:S07]  /*1520*/  FADD.FTZ R104, R85, R104 ;  /* 0x0000006855687221 */ /* 0x000fce0000010000 */
.L_x_6609:
[----:B------:R-:W-:-:S04]  /*1530*/  F2FP.BF16.F32.PACK_AB R8, RZ, R104 ;  /* 0x00000068ff08723e */ /* 0x000fc800000010ff */
[----:B------:R-:W-:-:S07]  /*1540*/  PRMT R15, R8, 0x7610, R15 ;  /* 0x00007610080f7816 */ /* 0x000fce000000000f */
.L_x_6610:
[----:B------:R-:W-:-:S05]  /*1550*/  SHF.L.U32 R87, R87, 0x10, RZ ;  /* 0x0000001057577819 */ /* 0x000fca00000006ff */
[----:B------:R-:W-:Y:S01]  /*1560*/  FMUL.FTZ R100, R87, R88 ;  /* 0x0000005857647220 */ /* 0x000fe20000410000 */
[----:B------:R-:W-:Y:S06]  /*1570*/  @P3 BRA `(.L_x_6611) ;  /* 0x0000000000083947 */ /* 0x000fec0003800000 */
[----:B------:R-:W-:Y:S05]  /*1580*/  @P0 BRA `(.L_x_6612) ;  /* 0x0000000000100947 */ /* 0x000fea0003800000 */
[----:B------:R-:W-:Y:S05]  /*1590*/  BRA `(.L_x_6613) ;  /* 0x0000000000147947 */ /* 0x000fea0003800000 */
.L_x_6611:
[----:B-----5:R-:W-:-:S04]  /*15a0*/  PRMT R8, R19, 0x7632, R8 ;  /* 0x0000763213087816 */ /* 0x020fc80000000008 */
[----:B------:R-:W-:-:S05]  /*15b0*/  SHF.L.U32 R85, R8, 0x10, RZ ;  /* 0x0000001008557819 */ /* 0x000fca00000006ff */
[----:B------:R-:W-:-:S07]  /*15c0*/  FADD.FTZ R100, R100, R85 ;  /* 0x0000005564647221 */ /* 0x000fce0000010000 */
.L_x_6612:
[----:B------:R-:W-:-:S04]  /*15d0*/  F2FP.BF16.F32.PACK_AB R8, RZ, R100 ;  /* 0x00000064ff08723e */ /* 0x000fc800000010ff */
[----:B------:R-:W-:-:S07]  /*15e0*/  PRMT R15, R15, 0x5410, R8 ;  /* 0x000054100f0f7816 */ /* 0x000fce0000000008 */
.L_x_6613:
        /* <DEDUP_REMOVED lines=16> */
.L_x_6614:
[----:B-----5:R-:W-:-:S05]  /*16f0*/  SHF.L.U32 R103, R16, 0x10, RZ ;  /* 0x0000001010677819 */ /* 0x020fca00000006ff */
[----:B------:R-:W-:-:S07]  /*1700*/  FADD.FTZ R102, R103, R102 ;  /* 0x0000006667667221 */ /* 0x000fce0000010000 */
.L_x_6615:
[----:B------:R-:W-:-:S04]  /*1710*/  F2FP.BF16.F32.PACK_AB R84, RZ, R102 ;  /* 0x00000066ff54723e */ /* 0x000fc800000010ff */
[----:B------:R-:W-:-:S07]  /*1720*/  PRMT R12, R84, 0x7610, R12 ;  /* 0x00007610540c7816 */ /* 0x000fce000000000c */
.L_x_6616:
[----:B------:R-:W-:-:S05]  /*1730*/  SHF.L.U32 R103, R108, 0x10, RZ ;  /* 0x000000106c677819 */ /* 0x000fca00000006ff */
[----:B------:R-:W-:Y:S01]  /*1740*/  FMUL.FTZ R103, R103, R88 ;  /* 0x0000005867677220 */ /* 0x000fe20000410000 */
[----:B------:R-:W-:Y:S06]  /*1750*/  @P3 BRA `(.L_x_6617) ;  /* 0x0000000000083947 */ /* 0x000fec0003800000 */
[----:B------:R-:W-:Y:S05]  /*1760*/  @P0 BRA `(.L_x_6618) ;  /* 0x0000000000100947 */ /* 0x000fea0003800000 */
[----:B------:R-:W-:Y:S05]  /*1770*/  BRA `(.L_x_6619) ;  /* 0x0000000000147947 */ /* 0x000fea0003800000 */
.L_x_6617:
[----:B-----5:R-:W-:-:S04]  /*1780*/  PRMT R84, R16, 0x7632, R84 ;  /* 0x0000763210547816 */ /* 0x020fc80000000054 */
[----:B------:R-:W-:-:S05]  /*1790*/  SHF.L.U32 R84, R84, 0x10, RZ ;  /* 0x0000001054547819 */ /* 0x000fca00000006ff */
[----:B------:R-:W-:-:S07]  /*17a0*/  FADD.FTZ R103, R103, R84 ;  /* 0x0000005467677221 */ /* 0x000fce0000010000 */
.L_x_6618:
[----:B------:R-:W-:-:S04]  /*17b0*/  F2FP.BF16.F32.PACK_AB R84, RZ, R103 ;  /* 0x00000067ff54723e */ /* 0x000fc800000010ff */
[----:B------:R-:W-:-:S07]  /*17c0*/  PRMT R12, R12, 0x5410, R84 ;  /* 0x000054100c0c7816 */ /* 0x000fce0000000054 */
.L_x_6619:
[C---:B------:R-:W-:Y:S02]  /*17d0*/  SHF.L.U32 R108, R85.reuse, 0x10, RZ ;  /* 0x00000010556c7819 */ /* 0x040fe400000006ff */
[----:B------:R-:W-:-:S03]  /*17e0*/  PRMT R85, R85, 0x7632, R85 ;  /* 0x0000763255557816 */ /* 0x000fc60000000055 */
[----:B------:R-:W-:Y:S01]  /*17f0*/  FMUL.FTZ R108, R108, R88 ;  /* 0x000000586c6c7220 */ /* 0x000fe20000410000 */
[----:B------:R-:W-:Y:S06]  /*1800*/  @P3 BRA `(.L_x_6620) ;  /* 0x0000000000083947 */ /* 0x000fec0003800000 */
[----:B------:R-:W-:Y:S05]  /*1810*/  @P0 BRA `(.L_x_6621) ;  /* 0x00000000000c0947 */ /* 0x000fea0003800000 */
[----:B------:R-:W-:Y:S05]  /*1820*/  BRA `(.L_x_6622) ;  /* 0x0000000000107947 */ /* 0x000fea0003800000 */
.L_x_6620:
[----:B-----5:R-:W-:-:S05]  /*1830*/  SHF.L.U32 R84, R17, 0x10, RZ ;  /* 0x0000001011547819 */ /* 0x020fca00000006ff */
[----:B------:R-:W-:-:S07]  /*1840*/  FADD.FTZ R108, R84, R108 ;  /* 0x0000006c546c7221 */ /* 0x000fce0000010000 */
.L_x_6621:
[----:B------:R-:W-:-:S04]  /*1850*/  F2FP.BF16.F32.PACK_AB R84, RZ, R108 ;  /* 0x0000006cff54723e */ /* 0x000fc800000010ff */
[----:B------:R-:W-:-:S07]  /*1860*/  PRMT R13, R84, 0x7610, R13 ;  /* 0x00007610540d7816 */ /* 0x000fce000000000d */
.L_x_6622:
[----:B------:R-:W-:-:S05]  /*1870*/  SHF.L.U32 R85, R85, 0x10, RZ ;  /* 0x0000001055557819 */ /* 0x000fca00000006ff */
[----:B------:R-:W-:Y:S01]  /*1880*/  FMUL.FTZ R106, R85, R88 ;  /* 0x00000058556a7220 */ /* 0x000fe20000410000 */
[----:B------:R-:W-:Y:S06]  /*1890*/  @P3 BRA `(.L_x_6623) ;  /* 0x0000000000083947 */ /* 0x000fec0003800000 */
[----:B------:R-:W-:Y:S05]  /*18a0*/  @P0 BRA `(.L_x_6624) ;  /* 0x0000000000100947 */ /* 0x000fea0003800000 */
[----:B------:R-:W-:Y:S05]  /*18b0*/  BRA `(.L_x_6625) ;  /* 0x0000000000147947 */ /* 0x000fea0003800000 */
.L_x_6623:
[----:B-----5:R-:W-:-:S04]  /*18c0*/  PRMT R84, R17, 0x7632, R84 ;  /* 0x0000763211547816 */ /* 0x020fc80000000054 */
[----:B------:R-:W-:-:S05]  /*18d0*/  SHF.L.U32 R85, R84, 0x10, RZ ;  /* 0x0000001054557819 */ /* 0x000fca00000006ff */
[----:B------:R-:W-:-:S07]  /*18e0*/  FADD.FTZ R106, R106, R85 ;  /* 0x000000556a6a7221 */ /* 0x000fce0000010000 */
.L_x_6624:
[----:B------:R-:W-:-:S04]  /*18f0*/  F2FP.BF16.F32.PACK_AB R84, RZ, R106 ;  /* 0x0000006aff54723e */ /* 0x000fc800000010ff */
[----:B------:R-:W-:-:S07]  /*1900*/  PRMT R13, R13, 0x5410, R84 ;  /* 0x000054100d0d7816 */ /* 0x000fce0000000054 */
.L_x_6625:
[C---:B------:R-:W-:Y:S02]  /*1910*/  SHF.L.U32 R85, R86.reuse, 0x10, RZ ;  /* 0x0000001056557819 */ /* 0x040fe400000006ff */
[----:B------:R-:W-:-:S03]  /*1920*/  PRMT R86, R86, 0x7632, R86 ;  /* 0x0000763256567816 */ /* 0x000fc60000000056 */
[----:B------:R-:W-:Y:S01]  /*1930*/  FMUL.FTZ R112, R85, R88 ;  /* 0x0000005855707220 */ /* 0x000fe20000410000 */
[----:B------:R-:W-:Y:S06]  /*1940*/  @P3 BRA `(.L_x_6626) ;  /* 0x0000000000083947 */ /* 0x000fec0003800000 */
[----:B------:R-:W-:Y:S05]  /*1950*/  @P0 BRA `(.L_x_6627) ;  /* 0x00000000000c0947 */ /* 0x000fea0003800000 */
[----:B------:R-:W-:Y:S05]  /*1960*/  BRA `(.L_x_6628) ;  /* 0x0000000000107947 */ /* 0x000fea0003800000 */
.L_x_6626:
[----:B-----5:R-:W-:-:S05]  /*1970*/  SHF.L.U32 R85, R18, 0x10, RZ ;  /* 0x0000001012557819 */ /* 0x020fca00000006ff */
[----:B------:R-:W-:-:S07]  /*1980*/  FADD.FTZ R112, R85, R112 ;  /* 0x0000007055707221 */ /* 0x000fce0000010000 */
.L_x_6627:
[----:B------:R-:W-:-:S04]  /*1990*/  F2FP.BF16.F32.PACK_AB R84, RZ, R112 ;  /* 0x00000070ff54723e */ /* 0x000fc800000010ff */
[----:B------:R-:W-:-:S07]  /*19a0*/  PRMT R14, R84, 0x7610, R14 ;  /* 0x00007610540e7816 */ /* 0x000fce000000000e */
.L_x_6628:
[----:B------:R-:W-:-:S05]  /*19b0*/  SHF.L.U32 R85, R86, 0x10, RZ ;  /* 0x0000001056557819 */ /* 0x000fca00000006ff */
[----:B------:R-:W-:Y:S01]  /*19c0*/  FMUL.FTZ R110, R85, R88 ;  /* 0x00000058556e7220 */ /* 0x000fe20000410000 */
[----:B------:R-:W-:Y:S06]  /*19d0*/  @P3 BRA `(.L_x_6629) ;  /* 0x0000000000083947 */ /* 0x000fec0003800000 */
[----:B------:R-:W-:Y:S05]  /*19e0*/  @P0 BRA `(.L_x_6630) ;  /* 0x0000000000100947 */ /* 0x000fea0003800000 */
[----:B------:R-:W-:Y:S05]  /*19f0*/  BRA `(.L_x_6631) ;  /* 0x0000000000147947 */ /* 0x000fea0003800000 */
.L_x_6629:
[----:B-----5:R-:W-:-:S04]  /*1a00*/  PRMT R84, R18, 0x7632, R84 ;  /* 0x0000763212547816 */ /* 0x020fc80000000054 */
[----:B------:R-:W-:-:S05]  /*1a10*/  SHF.L.U32 R85, R84, 0x10, RZ ;  /* 0x0000001054557819 */ /* 0x000fca00000006ff */
[----:B------:R-:W-:-:S07]  /*1a20*/  FADD.FTZ R110, R110, R85 ;  /* 0x000000556e6e7221 */ /* 0x000fce0000010000 */
.L_x_6630:
[----:B------:R-:W-:-:S04]  /*1a30*/  F2FP.BF16.F32.PACK_AB R84, RZ, R110 ;  /* 0x0000006eff54723e */ /* 0x000fc800000010ff */
[----:B------:R-:W-:-:S07]  /*1a40*/  PRMT R14, R14, 0x5410, R84 ;  /* 0x000054100e0e7816 */ /* 0x000fce0000000054 */
.L_x_6631:
[C---:B------:R-:W-:Y:S02]  /*1a50*/  SHF.L.U32 R85, R87.reuse, 0x10, RZ ;  /* 0x0000001057557819 */ /* 0x040fe400000006ff */
[----:B------:R-:W-:-:S03]  /*1a60*/  PRMT R87, R87, 0x7632, R87 ;  /* 0x0000763257577816 */ /* 0x000fc60000000057 */
[----:B------:R-:W-:Y:S01]  /*1a70*/  FMUL.FTZ R114, R85, R88 ;  /* 0x0000005855727220 */ /* 0x000fe20000410000 */
[----:B------:R-:W-:Y:S06]  /*1a80*/  @P3 BRA `(.L_x_6632) ;  /* 0x0000000000083947 */ /* 0x000fec0003800000 */
[----:B------:R-:W-:Y:S05]  /*1a90*/  @P0 BRA `(.L_x_6633) ;  /* 0x00000000000c0947 */ /* 0x000fea0003800000 */
[----:B------:R-:W-:Y:S05]  /*1aa0*/  BRA `(.L_x_6634) ;  /* 0x0000000000107947 */ /* 0x000fea0003800000 */
.L_x_6632:
[----:B-----5:R-:W-:-:S05]  /*1ab0*/  SHF.L.U32 R85, R19, 0x10, RZ ;  /* 0x0000001013557819 */ /* 0x020fca00000006ff */
[----:B------:R-:W-:-:S07]  /*1ac0*/  FADD.FTZ R114, R85, R114 ;  /* 0x0000007255727221 */ /* 0x000fce0000010000 */
.L_x_6633:
[----:B------:R-:W-:-:S04]  /*1ad0*/  F2FP.BF16.F32.PACK_AB R84, RZ, R114 ;  /* 0x00000072ff54723e */ /* 0x000fc800000010ff */
[----:B------:R-:W-:-:S07]  /*1ae0*/  PRMT R15, R84, 0x7610, R15 ;  /* 0x00007610540f7816 */ /* 0x000fce000000000f */
.L_x_6634:
[----:B------:R-:W-:-:S05]  /*1af0*/  SHF.L.U32 R87, R87, 0x10, RZ ;  /* 0x0000001057577819 */ /* 0x000fca00000006ff */
[----:B------:R-:W-:Y:S01]  /*1b00*/  FMUL.FTZ R88, R87, R88 ;  /* 0x0000005857587220 */ /* 0x000fe20000410000 */
[----:B------:R-:W-:Y:S06]  /*1b10*/  @P3 BRA `(.L_x_6635) ;  /* 0x0000000000083947 */ /* 0x000fec0003800000 */
[----:B------:R-:W-:Y:S05]  /*1b20*/  @P0 BRA `(.L_x_6636) ;  /* 0x0000000000100947 */ /* 0x000fea0003800000 */
[----:B------:R-:W-:Y:S05]  /*1b30*/  BRA `(.L_x_6637) ;  /* 0x0000000000147947 */ /* 0x000fea0003800000 */
.L_x_6635:
[----:B-----5:R-:W-:-:S04]  /*1b40*/  PRMT R84, R19, 0x7632, R84 ;  /* 0x0000763213547816 */ /* 0x020fc80000000054 */
[----:B------:R-:W-:-:S05]  /*1b50*/  SHF.L.U32 R85, R84, 0x10, RZ ;  /* 0x0000001054557819 */ /* 0x000fca00000006ff */
[----:B------:R-:W-:-:S07]  /*1b60*/  FADD.FTZ R88, R88, R85 ;  /* 0x0000005558587221 */ /* 0x000fce0000010000 */
.L_x_6636:
[----:B------:R-:W-:-:S04]  /*1b70*/  F2FP.BF16.F32.PACK_AB R84, RZ, R88 ;  /* 0x00000058ff54723e */ /* 0x000fc800000010ff */
[----:B------:R-:W-:-:S07]  /*1b80*/  PRMT R15, R15, 0x5410, R84 ;  /* 0x000054100f0f7816 */ /* 0x000fce0000000054 */
.L_x_6637:
        /* <DEDUP_REMOVED lines=15> */
[----:B------:R0:W-:Y:S01]  /*1c80*/  @P0 STG.E.128 desc[UR4][R84.64], R12 ;  /* 0x0000000c54000986 */ /* 0x0001e2000c101d04 */
[----:B------:R-:W-:Y:S01]  /*1c90*/  SEL R87, R0, R7, !P2 ;  /* 0x0000000700577207 */ /* 0x000fe20005000000 */
        /* <DEDUP_REMOVED lines=108> */
.L_x_6650:
[----:B------:R-:W2:Y:S01]  /*2360*/  @!P3 S2R R118, SR_CgaCtaId ;  /* 0x000000000076b919 */ /* 0x000ea20000008800 */
[----:B------:R-:W-:Y:S01]  /*2370*/  ISETP.GT.U32.AND P5, PT, R4, 0x7, PT ;  /* 0x000000070400780c */ /* 0x000fe20003fa4070 */
[----:B-1----:R-:W-:Y:S01]  /*2380*/  FADD.FTZ R85, R124, R116 ;  /* 0x000000747c557221 */ /* 0x002fe20000010000 */
[----:B------:R-:W-:Y:S01]  /*2390*/  @!P3 MOV R96, 0x400 ;  /* 0x000004000060b802 */ /* 0x000fe20000000f00 */
[----:B------:R-:W-:Y:S10]  /*23a0*/  WARPSYNC.ALL ;  /* 0x0000000000007948 */ /* 0x000ff40003800000 */
[----:B------:R-:W1:Y:S01]  /*23b0*/  @!P5 S2R R86, SR_CgaCtaId ;  /* 0x000000000056d919 */ /* 0x000e620000008800 */
[----:B--2---:R-:W-:Y:S01]  /*23c0*/  @!P3 LEA R116, R118, R96, 0x18 ;  /* 0x000000607674b211 */ /* 0x004fe200078ec0ff */
[----:B------:R-:W-:Y:S01]  /*23d0*/  HFMA2.MMA R118, -RZ, RZ, 0, 0 ;  /* 0x00000000ff767435 */ /* 0x000fe200000001ff */
[----:B------:R-:W-:-:S02]  /*23e0*/  @!P3 IADD3 R96, R2, R87, RZ ;  /* 0x000000570260b210 */ /* 0x000fc40007ffe0ff */
[----:B------:R-:W-:Y:S02]  /*23f0*/  @!P5 IADD3 R87, R4, R87, RZ ;  /* 0x000000570457d210 */ /* 0x000fe40007ffe0ff */
[----:B------:R-:W-:Y:S02]  /*2400*/  @!P3 LEA R96, R96, R116, 0x3 ;  /* 0x000000746060b211 */ /* 0x000fe400078e18ff */
[----:B------:R-:W-:Y:S02]  /*2410*/  @!P5 MOV R116, 0x400 ;  /* 0x000004000074d802 */ /* 0x000fe40000000f00 */
[----:B------:R-:W-:Y:S01]  /*2420*/  @!P5 MOV R118, 0x400 ;  /* 0x000004000076d802 */ /* 0x000fe20000000f00 */
[----:B------:R-:W-:Y:S01]  /*2430*/  @!P3 STS.64 [R96], R84 ;  /* 0x000000546000b388 */ /* 0x000fe20000000a00 */
[----:B------:R-:W-:Y:S01]  /*2440*/  BAR.SYNC.DEFER_BLOCKING 0x0 ;  /* 0x0000000000007b1d */ /* 0x000fe20000010000 */
[----:B-1----:R-:W-:Y:S02]  /*2450*/  @!P5 LEA R86, R86, R116, 0x18 ;  /* 0x000000745656d211 */ /* 0x002fe400078ec0ff */
[----:B------:R-:W-:-:S02]  /*2460*/  I2FP.F32.S32 R116, R118 ;  /* 0x0000007600747245 */ /* 0x000fc40000201400 */
        /* <DEDUP_REMOVED lines=84> */
[C---:B--2---:R-:W-:Y:S01]  /*29b0*/  FMUL.FTZ R99, R96.reuse, R99 ;  /* 0x0000006360637220 */ /* 0x044fe20000410000 */
[C---:B------:R-:W-:Y:S01]  /*29c0*/  FMUL.FTZ R93, R96.reuse, R93 ;  /* 0x0000005d605d7220 */ /* 0x040fe20000410000 */
[----:B0-----:R-:W-:Y:S01]  /*29d0*/  FMUL.FTZ R118, R96, R101 ;  /* 0x0000006560767220 */ /* 0x001fe20000410000 */
[----:B-1----:R-:W-:-:S04]  /*29e0*/  @!P3 IMAD.WIDE R84, R5, 0x4, R84 ;  /* 0x000000040554b825 */ /* 0x002fc800078e0254 */
[----:B------:R-:W-:Y:S01]  /*29f0*/  FFMA.FTZ R86, R44, R99, R76 ;  /* 0x000000632c567223 */ /* 0x000fe2000001004c */
[----:B------:R-:W-:Y:S01]  /*2a00*/  FADD.FTZ R101, -R116, R88 ;  /* 0x0000005874657221 */ /* 0x000fe20000010100 */
[C---:B------:R-:W-:Y:S01]  /*2a10*/  FMUL.FTZ R91, R96.reuse, R91 ;  /* 0x0000005b605b7220 */ /* 0x040fe20000410000 */
[C---:B------:R-:W-:Y:S01]  /*2a20*/  FMUL.FTZ R88, R96.reuse, R89 ;  /* 0x0000005960587220 */ /* 0x040fe20000410000 */
[----:B------:R0:W-:Y:S01]  /*2a30*/  @!P3 STG.E desc[UR4][R84.64], R96 ;  /* 0x000000605400b986 */ /* 0x0001e2000c101904 */
[C---:B------:R-:W-:Y:S01]  /*2a40*/  FMUL.FTZ R105, R96.reuse, R105 ;  /* 0x0000006960697220 */ /* 0x040fe20000410000 */
[----:B------:R-:W-:Y:S01]  /*2a50*/  FFMA.FTZ R118, R47, R118, R79 ;  /* 0x000000762f767223 */ /* 0x000fe2000001004f */
[----:B------:R-:W-:Y:S01]  /*2a60*/  FFMA.FTZ R89, R49, R88, R81 ;  /* 0x0000005831597223 */ /* 0x000fe20000010051 */
[----:B------:R-:W-:Y:S01]  /*2a70*/  FMUL.FTZ R100, R96, R100 ;  /* 0x0000006460647220 */ /* 0x000fe20000410000 */
[----:B------:R-:W-:Y:S01]  /*2a80*/  FFMA.FTZ R87, R46, R105, R78 ;  /* 0x000000692e577223 */ /* 0x000fe2000001004e */
[----:B------:R-:W-:Y:S01]  /*2a90*/  LEA R88, P3, R11, UR10, 0x4 ;  /* 0x0000000a0b587c11 */ /* 0x000fe2000f8620ff */
[----:B------:R-:W-:Y:S01]  /*2aa0*/  FADD.FTZ R99, -R116, R114 ;  /* 0x0000007274637221 */ /* 0x000fe20000010100 */
[----:B------:R-:W-:Y:S01]  /*2ab0*/  FFMA.FTZ R100, R31, R100, R63 ;  /* 0x000000641f647223 */ /* 0x000fe2000001003f */
[----:B------:R-:W-:Y:S01]  /*2ac0*/  FMUL.FTZ R90, R96, R90 ;  /* 0x0000005a605a7220 */ /* 0x000fe20000410000 */
[----:B------:R-:W-:Y:S01]  /*2ad0*/  F2FP.BF16.F32.PACK_AB R87, R118, R87 ;  /* 0x000000577657723e */ /* 0x000fe200000010ff */
[C---:B------:R-:W-:Y:S01]  /*2ae0*/  FMUL.FTZ R94, R96.reuse, R94 ;  /* 0x0000005e605e7220 */ /* 0x040fe20000410000 */
[----:B0-----:R-:W-:Y:S01]  /*2af0*/  FMUL.FTZ R84, R96, R97 ;  /* 0x0000006160547220 */ /* 0x001fe20000410000 */
[C---:B------:R-:W-:Y:S01]  /*2b00*/  FADD.FTZ R97, -R116.reuse, R110 ;  /* 0x0000006e74617221 */ /* 0x040fe20000010100 */
[C---:B------:R-:W-:Y:S01]  /*2b10*/  FADD.FTZ R117, -R116.reuse, R117 ;  /* 0x0000007574757221 */ /* 0x040fe20000010100 */
[----:B------:R-:W-:Y:S01]  /*2b20*/  FADD.FTZ R115, -R116, R115 ;  /* 0x0000007374737221 */ /* 0x000fe20000010100 */
[----:B------:R-:W-:Y:S01]  /*2b30*/  FFMA.FTZ R85, R45, R84, R77 ;  /* 0x000000542d557223 */ /* 0x000fe2000001004d */
[C---:B------:R-:W-:Y:S01]  /*2b40*/  FMUL.FTZ R84, R96.reuse, R95 ;  /* 0x0000005f60547220 */ /* 0x040fe20000410000 */
[----:B------:R-:W-:Y:S01]  /*2b50*/  FMUL.FTZ R95, R96, R98 ;  /* 0x00000062605f7220 */ /* 0x000fe20000410000 */
[C---:B------:R-:W-:Y:S01]  /*2b60*/  FADD.FTZ R121, -R116.reuse, R121 ;  /* 0x0000007974797221 */ /* 0x040fe20000010100 */
[----:B------:R-:W-:Y:S01]  /*2b70*/  FADD.FTZ R119, -R116, R119 ;  /* 0x0000007774777221 */ /* 0x000fe20000010100 */
[----:B------:R-:W-:Y:S01]  /*2b80*/  F2FP.BF16.F32.PACK_AB R86, R85, R86 ;  /* 0x000000565556723e */ /* 0x000fe200000010ff */
[----:B------:R-:W-:Y:S01]  /*2b90*/  FFMA.FTZ R85, R50, R93, R82 ;  /* 0x0000005d32557223 */ /* 0x000fe20000010052 */
[----:B------:R-:W-:Y:S01]  /*2ba0*/  FFMA.FTZ R84, R51, R84, R83 ;  /* 0x0000005433547223 */ /* 0x000fe20000010053 */
[C---:B------:R-:W-:Y:S01]  /*2bb0*/  FADD.FTZ R103, -R116.reuse, R103 ;  /* 0x0000006774677221 */ /* 0x040fe20000010100 */
[C---:B------:R-:W-:Y:S01]  /*2bc0*/  FADD.FTZ R125, -R116.reuse, R125 ;  /* 0x0000007d747d7221 */ /* 0x040fe20000010100 */
[C---:B------:R-:W-:Y:S01]  /*2bd0*/  FADD.FTZ R123, -R116.reuse, R123 ;  /* 0x0000007b747b7221 */ /* 0x040fe20000010100 */
[----:B------:R-:W-:Y:S01]  /*2be0*/  FADD.FTZ R102, -R116, R102 ;  /* 0x0000006674667221 */ /* 0x000fe20000010100 */
[----:B------:R-:W-:Y:S01]  /*2bf0*/  F2FP.BF16.F32.PACK_AB R85, R84, R85 ;  /* 0x000000555455723e */ /* 0x000fe200000010ff */
[----:B------:R-:W-:Y:S01]  /*2c00*/  FFMA.FTZ R84, R48, R91, R80 ;  /* 0x0000005b30547223 */ /* 0x000fe20000010050 */
[----:B------:R-:W-:Y:S01]  /*2c10*/  FMUL.FTZ R91, R96, R104 ;  /* 0x00000068605b7220 */ /* 0x000fe20000410000 */
[C---:B------:R-:W-:Y:S01]  /*2c20*/  FADD.FTZ R108, -R116.reuse, R108 ;  /* 0x0000006c746c7221 */ /* 0x040fe20000010100 */
[----:B------:R-:W-:Y:S01]  /*2c30*/  FADD.FTZ R106, -R116, R106 ;  /* 0x0000006a746a7221 */ /* 0x000fe20000010100 */
[----:B------:R-:W-:Y:S01]  /*2c40*/  FMUL.FTZ R99, R96, R99 ;  /* 0x0000006360637220 */ /* 0x000fe20000410000 */
[----:B------:R-:W-:Y:S01]  /*2c50*/  F2FP.BF16.F32.PACK_AB R84, R89, R84 ;  /* 0x000000545954723e */ /* 0x000fe200000010ff */
[----:B------:R-:W-:Y:S01]  /*2c60*/  FFMA.FTZ R91, R30, R91, R62 ;  /* 0x0000005b1e5b7223 */ /* 0x000fe2000001003e */
[----:B------:R-:W-:Y:S01]  /*2c70*/  LEA.HI.X R89, R11, UR11, RZ, 0x4, P3 ;  /* 0x0000000b0b597c11 */ /* 0x000fe200098f24ff */
[C---:B------:R-:W-:Y:S01]  /*2c80*/  FMUL.FTZ R11, R96.reuse, R92 ;  /* 0x0000005c600b7220 */ /* 0x040fe20000410000 */
[C---:B------:R-:W-:Y:S01]  /*2c90*/  FMUL.FTZ R105, R96.reuse, R112 ;  /* 0x0000007060697220 */ /* 0x040fe20000410000 */
[----:B------:R-:W-:Y:S01]  /*2ca0*/  FMUL.FTZ R98, R96, R97 ;  /* 0x0000006160627220 */ /* 0x000fe20000410000 */
[----:B------:R-:W-:Y:S01]  /*2cb0*/  F2FP.BF16.F32.PACK_AB R91, R100, R91 ;  /* 0x0000005b645b723e */ /* 0x000fe200000010ff */
[----:B------:R0:W-:Y:S01]  /*2cc0*/  STG.E.128 desc[UR4][R88.64], R84 ;  /* 0x0000005458007986 */ /* 0x0001e2000c101d04 */
        /* <DEDUP_REMOVED lines=16> */
[C---:B------:R-:W-:Y:S01]  /*2dd0*/  FMUL.FTZ R106, R96.reuse, R106 ;  /* 0x0000006a606a7220 */ /* 0x040fe20000410000 */
[----:B0-----:R-:W-:Y:S01]  /*2de0*/  FFMA.FTZ R89, R29, R94, R61 ;  /* 0x0000005e1d597223 */ /* 0x001fe2000001003d */
        /* <DEDUP_REMOVED lines=13> */
[----:B------:R-:W-:Y:S01]  /*2ec0*/  FFMA.FTZ R88, R32, R125, R64 ;  /* 0x0000007d20587223 */ /* 0x000fe20000010040 */
[----:B------:R-:W-:Y:S01]  /*2ed0*/  FFMA.FTZ R97, R33, R116, R65 ;  /* 0x0000007421617223 */ /* 0x000fe20000010041 */
[----:B------:R-:W-:Y:S01]  /*2ee0*/  F2FP.BF16.F32.PACK_AB R89, R100, R11 ;  /* 0x0000000b6459723e */ /* 0x000fe200000010ff */
[----:B------:R-:W-:Y:S01]  /*2ef0*/  FFMA.FTZ R103, R26, R103, R58 ;  /* 0x000000671a677223 */ /* 0x000fe2000001003a */
[----:B------:R-:W-:Y:S01]  /*2f00*/  LEA R98, P3, R10, UR10, 0x4 ;  /* 0x0000000a0a627c11 */ /* 0x000fe2000f8620ff */
[----:B------:R-:W-:Y:S01]  /*2f10*/  FFMA.FTZ R106, R27, R106, R59 ;  /* 0x0000006a1b6a7223 */ /* 0x000fe2000001003b */
[----:B------:R-:W-:Y:S01]  /*2f20*/  FFMA.FTZ R96, R23, R96, R55 ;  /* 0x0000006017607223 */ /* 0x000fe20000010037 */
[----:B------:R-:W-:Y:S01]  /*2f30*/  LEA R100, P5, R6, UR10, 0x4 ;  /* 0x0000000a06647c11 */ /* 0x000fe2000f8a20ff */
[----:B------:R-:W-:Y:S01]  /*2f40*/  FFMA.FTZ R11, R24, R93, R56 ;  /* 0x0000005d180b7223 */ /* 0x000fe20000010038 */
[----:B------:R-:W-:Y:S01]  /*2f50*/  FFMA.FTZ R92, R25, R92, R57 ;  /* 0x0000005c195c7223 */ /* 0x000fe20000010039 */
[----:B------:R-:W-:-:S02]  /*2f60*/  LEA R102, P6, R8, UR10, 0x4 ;  /* 0x0000000a08667c11 */ /* 0x000fc4000f8c20ff */
[----:B------:R-:W-:Y:S02]  /*2f70*/  F2FP.BF16.F32.PACK_AB R94, R99, R94 ;  /* 0x0000005e635e723e */ /* 0x000fe400000010ff */
[----:B------:R-:W-:Y:S02]  /*2f80*/  F2FP.BF16.F32.PACK_AB R87, R120, R121 ;  /* 0x000000797857723e */ /* 0x000fe400000010ff */
[----:B------:R-:W-:Y:S02]  /*2f90*/  F2FP.BF16.F32.PACK_AB R86, R118, R117 ;  /* 0x000000757656723e */ /* 0x000fe400000010ff */
[----:B------:R-:W-:Y:S02]  /*2fa0*/  F2FP.BF16.F32.PACK_AB R85, R114, R113 ;  /* 0x000000717255723e */ /* 0x000fe400000010ff */
[----:B------:R-:W-:Y:S02]  /*2fb0*/  F2FP.BF16.F32.PACK_AB R84, R110, R107 ;  /* 0x0000006b6e54723e */ /* 0x000fe400000010ff */
[----:B------:R-:W-:-:S02]  /*2fc0*/  LEA.HI.X R99, R10, UR11, RZ, 0x4, P3 ;  /* 0x0000000b0a637c11 */ /* 0x000fc400098f24ff */
[----:B------:R-:W-:Y:S02]  /*2fd0*/  F2FP.BF16.F32.PACK_AB R88, R97, R88 ;  /* 0x000000586158723e */ /* 0x000fe400000010ff */
[----:B------:R-:W-:Y:S01]  /*2fe0*/  F2FP.BF16.F32.PACK_AB R93, R106, R103 ;  /* 0x000000676a5d723e */ /* 0x000fe200000010ff */
[----:B------:R0:W-:Y:S01]  /*2ff0*/  STG.E.128 desc[UR4][R98.64], R84 ;  /* 0x0000005462007986 */ /* 0x0001e2000c101d04 */
[----:B------:R-:W-:Y:S02]  /*3000*/  LEA.HI.X R101, R6, UR11, RZ, 0x4, P5 ;  /* 0x0000000b06657c11 */ /* 0x000fe4000a8f24ff */
[----:B------:R-:W-:Y:S02]  /*3010*/  F2FP.BF16.F32.PACK_AB R95, R96, R95 ;  /* 0x0000005f605f723e */ /* 0x000fe400000010ff */
[----:B------:R-:W-:Y:S01]  /*3020*/  F2FP.BF16.F32.PACK_AB R92, R92, R11 ;  /* 0x0000000b5c5c723e */ /* 0x000fe200000010ff */
[----:B------:R0:W-:Y:S01]  /*3030*/  STG.E.128 desc[UR4][R100.64], R88 ;  /* 0x0000005864007986 */ /* 0x0001e2000c101d04 */
[----:B------:R-:W-:-:S02]  /*3040*/  LEA.HI.X R103, R8, UR11, RZ, 0x4, P6 ;  /* 0x0000000b08677c11 */ /* 0x000fc4000b0f24ff */
[----:B------:R-:W-:Y:S02]  /*3050*/  IADD3 R5, R5, UR12, RZ ;  /* 0x0000000c05057c10 */ /* 0x000fe4000fffe0ff */
[----:B------:R-:W-:Y:S01]  /*3060*/  SEL R96, RZ, 0x1, P2 ;  /* 0x00000001ff607807 */ /* 0x000fe20001000000 */
[----:B------:R0:W-:Y:S01]  /*3070*/  STG.E.128 desc[UR4][R102.64], R92 ;  /* 0x0000005c66007986 */ /* 0x0001e2000c101d04 */
[----:B------:R-:W-:-:S13]  /*3080*/  ISETP.GE.AND P3, PT, R5, UR13, PT ;  /* 0x0000000d05007c0c */ /* 0x000fda000bf66270 */
[----:B------:R-:W-:Y:S05]  /*3090*/  @!P3 BRA `(.L_x_6639) ;  /* 0xffffffd000f8b947 */ /* 0x000fea000383ffff */
[----:B------:R-:W-:Y:S05]  /*30a0*/  EXIT ;  /* 0x000000000000794d */ /* 0x000fea0003800000 */
.L_x_6638:
[----:B------:R-:W-:Y:S01]  /*30b0*/  HFMA2.MMA R96, -RZ, RZ, 0, 5.9604644775390625e-08 ;  /* 0x00000001ff607435 */ /* 0x000fe200000001ff */
[----:B------:R-:W-:Y:S02]  /*30c0*/  MOV R120, R118 ;  /* 0x0000007600787202 */ /* 0x000fe40000000f00 */
[----:B------:R-:W-:Y:S02]  /*30d0*/  MOV R85, 0x1f ;  /* 0x0000001f00557802 */ /* 0x000fe40000000f00 */
[----:B------:R-:W-:-:S07]  /*30e0*/  MOV R86, 0xffffffff ;  /* 0xffffffff00567802 */ /* 0x000fce0000000f00 */
[----:B-----5:R-:W-:Y:S05]  /*30f0*/  WARPSYNC.COLLECTIVE R86, `(.L_x_6640) ;  /* 0x0000000056087348 */ /* 0x020fea0003c00000 */
[----:B------:R0:W1:Y:S02]  /*3100*/  SHFL.BFLY P5, R116, R120, R96, R85 ;  /* 0x0c00006078747389 */ /* 0x00006400000a0055 */
[----:B01---5:R-:W-:Y:S01]  /*3110*/  ENDCOLLECTIVE ;  /* 0x000000000000791b */ /* 0x023fe20003800000 */
.L_x_6640:
[----:B------:R-:W-:Y:S01]  /*3120*/  HFMA2.MMA R96, -RZ, RZ, 0, 1.1920928955078125e-07 ;  /* 0x00000002ff607435 */ /* 0x000fe200000001ff */
[----:B------:R-:W-:-:S10]  /*3130*/  FADD.FTZ R120, R118, R116 ;  /* 0x0000007476787221 */ /* 0x000fd40000010000 */
[----:B------:R-:W-:Y:S05]  /*3140*/  WARPSYNC.COLLECTIVE R86, `(.L_x_6641) ;  /* 0x0000000056087348 */ /* 0x000fea0003c00000 */
[----:B------:R0:W1:Y:S02]  /*3150*/  SHFL.BFLY P5, R116, R120, R96, R85 ;  /* 0x0c00006078747389 */ /* 0x00006400000a0055 */
[----:B01----:R-:W-:Y:S01]  /*3160*/  ENDCOLLECTIVE ;  /* 0x000000000000791b */ /* 0x003fe20003800000 */
.L_x_6641:
[----:B------:R-:W-:Y:S01]  /*3170*/  HFMA2.MMA R96, -RZ, RZ, 0, 2.384185791015625e-07 ;  /* 0x00000004ff607435 */ /* 0x000fe200000001ff */
[----:B------:R-:W-:-:S05]  /*3180*/  FADD.FTZ R122, R120, R116 ;  /* 0x00000074787a7221 */ /* 0x000fca0000010000 */
[----:B------:R-:W-:-:S07]  /*3190*/  MOV R120, R122 ;  /* 0x0000007a00787202 */ /* 0x000fce0000000f00 */
[----:B------:R-:W-:Y:S05]  /*31a0*/  WARPSYNC.COLLECTIVE R86, `(.L_x_6642) ;  /* 0x0000000056087348 */ /* 0x000fea0003c00000 */
[----:B------:R0:W1:Y:S02]  /*31b0*/  SHFL.BFLY P5, R116, R120, R96, R85 ;  /* 0x0c00006078747389 */ /* 0x00006400000a0055 */
[----:B01----:R-:W-:Y:S01]  /*31c0*/  ENDCOLLECTIVE ;  /* 0x000000000000791b */ /* 0x003fe20003800000 */
.L_x_6642:
[----:B------:R-:W-:Y:S01]  /*31d0*/  HFMA2.MMA R96, -RZ, RZ, 0, 4.76837158203125e-07 ;  /* 0x00000008ff607435 */ /* 0x000fe200000001ff */
[----:B------:R-:W-:-:S05]  /*31e0*/  FADD.FTZ R124, R122, R116 ;  /* 0x000000747a7c7221 */ /* 0x000fca0000010000 */
[----:B------:R-:W-:-:S07]  /*31f0*/  MOV R120, R124 ;  /* 0x0000007c00787202 */ /* 0x000fce0000000f00 */
[----:B------:R-:W-:Y:S05]  /*3200*/  WARPSYNC.COLLECTIVE R86, `(.L_x_6643) ;  /* 0x0000000056087348 */ /* 0x000fea0003c00000 */
[----:B------:R0:W1:Y:S02]  /*3210*/  SHFL.BFLY P5, R116, R120, R96, R85 ;  /* 0x0c00006078747389 */ /* 0x00006400000a0055 */
[----:B01----:R-:W-:Y:S01]  /*3220*/  ENDCOLLECTIVE ;  /* 0x000000000000791b */ /* 0x003fe20003800000 */
.L_x_6643:
[----:B------:R-:W-:Y:S01]  /*3230*/  HFMA2.MMA R96, -RZ, RZ, 0, 9.5367431640625e-07 ;  /* 0x00000010ff607435 */ /* 0x000fe200000001ff */
[----:B------:R-:W-:-:S05]  /*3240*/  FADD.FTZ R124, R124, R116 ;  /* 0x000000747c7c7221 */ /* 0x000fca0000010000 */
[----:B------:R-:W-:-:S07]  /*3250*/  MOV R120, R124 ;  /* 0x0000007c00787202 */ /* 0x000fce0000000f00 */
[----:B------:R-:W-:Y:S05]  /*3260*/  WARPSYNC.COLLECTIVE R86, `(.L_x_6644) ;  /* 0x0000000056087348 */ /* 0x000fea0003c00000 */
[----:B------:R0:W1:Y:S02]  /*3270*/  SHFL.BFLY P5, R116, R120, R96, R85 ;  /* 0x0c00006078747389 */ /* 0x00006400000a0055 */
[----:B01----:R-:W-:Y:S01]  /*3280*/  ENDCOLLECTIVE ;  /* 0x000000000000791b */ /* 0x003fe20003800000 */
.L_x_6644:
[----:B------:R-:W-:Y:S01]  /*3290*/  HFMA2.MMA R96, -RZ, RZ, 0, 5.9604644775390625e-08 ;  /* 0x00000001ff607435 */ /* 0x000fe200000001ff */
[----:B------:R-:W-:-:S04]  /*32a0*/  FADD.FTZ R84, R124, R116 ;  /* 0x000000747c547221 */ /* 0x000fc80000010000 */
[----:B------:R-:W-:-:S04]  /*32b0*/  FMUL.FTZ R84, R84, 0.0009765625 ;  /* 0x3a80000054547820 */ /* 0x000fc80000410000 */
[C---:B------:R-:W-:Y:S01]  /*32c0*/  FADD.FTZ R85, -R84.reuse, R91 ;  /* 0x0000005b54557221 */ /* 0x040fe20000010100 */
[----:B------:R-:W-:-:S03]  /*32d0*/  FADD.FTZ R118, -R84, R89 ;  /* 0x0000005954767221 */ /* 0x000fc60000010100 */
[----:B------:R-:W-:Y:S01]  /*32e0*/  FFMA.FTZ R116, R85, R85, RZ ;  /* 0x0000005555747223 */ /* 0x000fe200000100ff */
[----:B------:R-:W-:-:S03]  /*32f0*/  FADD.FTZ R85, -R84, R99 ;  /* 0x0000006354557221 */ /* 0x000fc60000010100 */
        /* <DEDUP_REMOVED lines=65> */
.L_x_6645:
[----:B------:R-:W-:Y:S01]  /*3710*/  HFMA2.MMA R96, -RZ, RZ, 0, 1.1920928955078125e-07 ;  /* 0x00000002ff607435 */ /* 0x000fe200000001ff */
[----:B------:R-:W-:-:S10]  /*3720*/  FADD.FTZ R120, R118, R116 ;  /* 0x0000007476787221 */ /* 0x000fd40000010000 */
[----:B------:R-:W-:Y:S05]  /*3730*/  WARPSYNC.COLLECTIVE R86, `(.L_x_6646) ;  /* 0x0000000056087348 */ /* 0x000fea0003c00000 */
[----:B------:R0:W1:Y:S02]  /*3740*/  SHFL.BFLY P5, R116, R120, R96, R85 ;  /* 0x0c00006078747389 */ /* 0x00006400000a0055 */
[----:B01----:R-:W-:Y:S01]  /*3750*/  ENDCOLLECTIVE ;  /* 0x000000000000791b */ /* 0x003fe20003800000 */
.L_x_6646:
[----:B------:R-:W-:Y:S01]  /*3760*/  HFMA2.MMA R96, -RZ, RZ, 0, 2.384185791015625e-07 ;  /* 0x00000004ff607435 */ /* 0x000fe200000001ff */
[----:B------:R-:W-:-:S05]  /*3770*/  FADD.FTZ R122, R120, R116 ;  /* 0x00000074787a7221 */ /* 0x000fca0000010000 */
[----:B------:R-:W-:-:S07]  /*3780*/  MOV R120, R122 ;  /* 0x0000007a00787202 */ /* 0x000fce0000000f00 */
[----:B------:R-:W-:Y:S05]  /*3790*/  WARPSYNC.COLLECTIVE R86, `(.L_x_6647) ;  /* 0x0000000056087348 */ /* 0x000fea0003c00000 */
[----:B------:R0:W1:Y:S02]  /*37a0*/  SHFL.BFLY P5, R116, R120, R96, R85 ;  /* 0x0c00006078747389 */ /* 0x00006400000a0055 */
[----:B01----:R-:W-:Y:S01]  /*37b0*/  ENDCOLLECTIVE ;  /* 0x000000000000791b */ /* 0x003fe20003800000 */
.L_x_6647:
[----:B------:R-:W-:Y:S01]  /*37c0*/  HFMA2.MMA R96, -RZ, RZ, 0, 4.76837158203125e-07 ;  /* 0x00000008ff607435 */ /* 0x000fe200000001ff */
[----:B------:R-:W-:-:S05]  /*37d0*/  FADD.FTZ R124, R122, R116 ;  /* 0x000000747a7c7221 */ /* 0x000fca0000010000 */
[----:B------:R-:W-:-:S07]  /*37e0*/  MOV R120, R124 ;  /* 0x0000007c00787202 */ /* 0x000fce0000000f00 */
[----:B------:R-:W-:Y:S05]  /*37f0*/  WARPSYNC.COLLECTIVE R86, `(.L_x_6648) ;  /* 0x0000000056087348 */ /* 0x000fea0003c00000 */
[----:B------:R0:W1:Y:S02]  /*3800*/  SHFL.BFLY P5, R116, R120, R96, R85 ;  /* 0x0c00006078747389 */ /* 0x00006400000a0055 */
[----:B01----:R-:W-:Y:S01]  /*3810*/  ENDCOLLECTIVE ;  /* 0x000000000000791b */ /* 0x003fe20003800000 */
.L_x_6648:
[----:B------:R-:W-:Y:S01]  /*3820*/  HFMA2.MMA R96, -RZ, RZ, 0, 9.5367431640625e-07 ;  /* 0x00000010ff607435 */ /* 0x000fe200000001ff */
[----:B------:R-:W-:-:S05]  /*3830*/  FADD.FTZ R124, R124, R116 ;  /* 0x000000747c7c7221 */ /* 0x000fca0000010000 */
[----:B------:R-:W-:-:S07]  /*3840*/  MOV R120, R124 ;  /* 0x0000007c00787202 */ /* 0x000fce0000000f00 */
[----:B------:R-:W-:Y:S05]  /*3850*/  WARPSYNC.COLLECTIVE R86, `(.L_x_6649) ;  /* 0x0000000056087348 */ /* 0x000fea0003c00000 */
[----:B------:R0:W1:Y:S02]  /*3860*/  SHFL.BFLY P5, R116, R120, R96, R85 ;  /* 0x0c00006078747389 */ /* 0x00006400000a0055 */
[----:B01----:R-:W-:Y:S01]  /*3870*/  ENDCOLLECTIVE ;  /* 0x000000000000791b */ /* 0x003fe20003800000 */
.L_x_6649:
[----:B------:R-:W-:Y:S05]  /*3880*/  BRA `(.L_x_6650) ;  /* 0xffffffe800b47947 */ /* 0x000fea000383ffff */
.L_x_6651:
        /* <DEDUP_REMOVED lines=15> */
.L_x_30217:


//--------------------- .text._ZN10layer_norm13ln_fwd_kernelINS_13Kernel_traitsIf13__nv_bfloat16S2_S2_fjLj8192ELj1ELj1ELj8ELj16ENS_18Kernel_traits_baseILj8192EfS2_S2_S2_fjLj256EEEEELb0ELb0ELb1ELb0EEEvNS_9FwdParamsE --------------------------
	.section	.text._ZN10layer_norm13ln_fwd_kernelINS_13Kernel_traitsIf13__nv_bfloat16S2_S2_fjLj8192ELj1ELj1ELj8ELj16ENS_18Kernel_traits_baseILj8192EfS2_S2_S2_fjLj256EEEEELb0ELb0ELb1ELb0EEEvNS_9FwdParamsE,"ax",@progbits
	.align	128
        .global         _ZN10layer_norm13ln_fwd_kernelINS_13Kernel_traitsIf13__nv_bfloat16S2_S2_fjLj8192ELj1ELj1ELj8ELj16ENS_18Kernel_traits_baseILj8192EfS2_S2_S2_fjLj256EEEEELb0ELb0ELb1ELb0EEEvNS_9FwdParamsE
        .type           _ZN10layer_norm13ln_fwd_kernelINS_13Kernel_traitsIf13__nv_bfloat16S2_S2_fjLj8192ELj1ELj1ELj8ELj16ENS_18Kernel_traits_baseILj8192EfS2_S2_S2_fjLj256EEEEELb0ELb0ELb1ELb0EEEvNS_9FwdParamsE,@function
        .size           _ZN10layer_norm13ln_fwd_kernelINS_13Kernel_traitsIf13__nv_bfloat16S2_S2_fjLj8192ELj1ELj1ELj8ELj16ENS_18Kernel_traits_baseILj8192EfS2_S2_S2_fjLj256EEEEELb0ELb0ELb1ELb0EEEvNS_9FwdParamsE,(.L_x_30218 - _ZN10layer_norm13ln_fwd_kernelINS_13Kernel_traitsIf13__nv_bfloat16S2_S2_fjLj8192ELj1ELj1ELj8ELj16ENS_18Kernel_traits_baseILj8192EfS2_S2_S2_fjLj256EEEEELb0ELb0ELb1ELb0EEEvNS_9FwdParamsE)
        .other          _ZN10layer_norm13ln_fwd_kernelINS_13Kernel_traitsIf13__nv_bfloat16S2_S2_fjLj8192ELj1ELj1ELj8ELj16ENS_18Kernel_traits_baseILj8192EfS2_S2_S2_fjLj256EEEEELb0ELb0ELb1ELb0EEEvNS_9FwdParamsE,@"STO_CUDA_ENTRY STV_DEFAULT"
_ZN10layer_norm13ln_fwd_kernelINS_13Kernel_traitsIf13__nv_bfloat16S2_S2_fjLj8192ELj1ELj1ELj8ELj16ENS_18Kernel_traits_baseILj8192EfS2_S2_S2_fjLj256EEEEELb0ELb0ELb1ELb0EEEvNS_9FwdParamsE:
.text._ZN10layer_norm13ln_fwd_kernelINS_13Kernel_traitsIf13__nv_bfloat16S2_S2_fjLj8192ELj1ELj1ELj8ELj16ENS_18Kernel_traits_baseILj8192EfS2_S2_S2_fjLj256EEEEELb0ELb0ELb1ELb0EEEvNS_9FwdParamsE:
        /* <DEDUP_REMOVED lines=34> */
.L_x_6653:
[----:B------:R-:W-:Y:S05]  /*0220*/  BSYNC B0 ;  /* 0x0000000000007941 */ /* 0x000fea0003800000 */
.L_x_6652:
        /* <DEDUP_REMOVED lines=18> */
.L_x_6655:
[----:B------:R-:W-:Y:S05]  /*0350*/  BSYNC B0 ;  /* 0x0000000000007941 */ /* 0x000fea0003800000 */
.L_x_6654:
        /* <DEDUP_REMOVED lines=18> */
.L_x_6657:
[----:B------:R-:W-:Y:S05]  /*0480*/  BSYNC B0 ;  /* 0x0000000000007941 */ /* 0x000fea0003800000 */
.L_x_6656:
        /* <DEDUP_REMOVED lines=17> */
.L_x_6659:
[----:B------:R-:W-:Y:S05]  /*05a0*/  BSYNC B0 ;  /* 0x0000000000007941 */ /* 0x000fea0003800000 */
.L_x_6658:
[----:B------:R-:W4:Y:S02]  /*05b0*/  S2UR UR6, SR_CTAID.X ;  /* 0x00000000000679c3 */ /* 0x000f240000002500 */
[----:B----4-:R-:W-:Y:S01]  /*05c0*/  LEA.HI R112, R109, UR6, RZ, 0x18 ;  /* 0x000000066d707c11 */ /* 0x010fe2000f8fc0ff */
[----:B------:R-:W-:-:S03]  /*05d0*/  ULDC UR6, c[0x0][0x214] ;  /* 0x0000850000067ab9 */ /* 0x000fc60000000800 */
[----:B------:R-:W-:-:S13]  /*05e0*/  ISETP.GE.AND P2, PT, R112, UR6, PT ;  /* 0x0000000670007c0c */ /* 0x000fda000bf46270 */
[----:B------:R-:W-:Y:S05]  /*05f0*/  @P2 EXIT ;  /* 0x000000000000294d */ /* 0x000fea0003800000 */
[----:B------:R-:W-:Y:S01]  /*0600*/  SHF.R.S32.HI R0, RZ, 0x3, R0 ;  /* 0x00000003ff007819 */ /* 0x000fe20000011400 */
[----:B------:R-:W-:Y:S01]  /*0610*/  HFMA2.MMA R120, -RZ, RZ, 0, 5.9604644775390625e-08 ;  /* 0x00000001ff787435 */ /* 0x000fe200000001ff */
[----:B0123--:R-:W-:Y:S01]  /*0620*/  LOP3.LUT R3, R109, 0xe0, RZ, 0xc0, !PT ;  /* 0x000000e06d037812 */ /* 0x00ffe200078ec0ff */
        /* <DEDUP_REMOVED lines=18> */
[----:B------:R0:W1:Y:S02]  /*0750*/  MUFU.RCP R111, R3 ;  /* 0x00000003006f7308 */ /* 0x0000640000001000 */
[----:B------:R-:W-:-:S04]  /*0760*/  IADD3 R5, R0, R5, RZ ;  /* 0x0000000500057210 */ /* 0x000fc80007ffe0ff */
[----:B------:R-:W-:-:S07]  /*0770*/  SHF.L.U32 R110, R5, 0x3, RZ ;  /* 0x00000003056e7819 */ /* 0x000fce00000006ff */
.L_x_6773:
[----:B-1234-:R-:W2:Y:S08]  /*0780*/  LDC.64 R84, c[0x0][0x280] ;  /* 0x0000a000ff547b82 */ /* 0x01eeb00000000a00 */
[----:B------:R-:W3:Y:S01]  /*0790*/  LDC R117, c[0x0][0x218] ;  /* 0x00008600ff757b82 */ /* 0x000ee20000000800 */
[----:B--2---:R-:W-:-:S05]  /*07a0*/  IMAD.WIDE R84, R112, 0x4, R84 ;  /* 0x0000000470547825 */ /* 0x004fca00078e0254 */
[----:B------:R2:W4:Y:S02]  /*07b0*/  LDG.E R121, desc[UR4][R84.64] ;  /* 0x0000000454797981 */ /* 0x000524000c1e1900 */
[----:B--2---:R-:W2:Y:S02]  /*07c0*/  LDC.64 R84, c[0x0][0x288] ;  /* 0x0000a200ff547b82 */ /* 0x004ea40000000a00 */
[----:B--2---:R-:W-:-:S05]  /*07d0*/  IMAD.WIDE R84, R112, 0x4, R84 ;  /* 0x0000000470547825 */ /* 0x004fca00078e0254 */
[----:B-----5:R2:W5:Y:S01]  /*07e0*/  LDG.E R118, desc[UR4][R84.64] ;  /* 0x0000000454767981 */ /* 0x020562000c1e1900 */
[----:B---3--:R-:W-:Y:S01]  /*07f0*/  IMAD R86, R112, R117, RZ ;  /* 0x0000007570567224 */ /* 0x008fe200078e02ff */
[----:B------:R-:W-:Y:S01]  /*0800*/  BSSY B0, `(.L_x_6660) ;  /* 0x0000083000007945 */ /* 0x000fe20003800000 */
[----:B------:R-:W-:-:S03]  /*0810*/  MOV R123, RZ ;  /* 0x000000ff007b7202 */ /* 0x000fc60000000f00 */
[----:B------:R-:W-:-:S04]  /*0820*/  SHF.R.S32.HI R87, RZ, 0x1f, R86 ;  /* 0x0000001fff577819 */ /* 0x000fc80000011456 */
[----:B------:R-:W-:Y:S02]  /*0830*/  LEA.HI R87, R87, R86, RZ, 0x3 ;  /* 0x0000005657577211 */ /* 0x000fe400078f18ff */
[----:B----4-:R-:W-:-:S13]  /*0840*/  ISETP.GE.AND P3, PT, R121, 0x1, PT ;  /* 0x000000017900780c */ /* 0x010fda0003f66270 */
[----:B------:R-:W-:-:S05]  /*0850*/  @P3 IADD3 R122, R121, -0x1, RZ ;  /* 0xffffffff797a3810 */ /* 0x000fca0007ffe0ff */
[----:B------:R-:W-:-:S05]  /*0860*/  @P3 IMAD R122, R122, R117, RZ ;  /* 0x000000757a7a3224 */ /* 0x000fca00078e02ff */
[----:B------:R-:W-:-:S04]  /*0870*/  @P3 SHF.R.S32.HI R119, RZ, 0x1f, R122 ;  /* 0x0000001fff773819 */ /* 0x000fc8000001147a */
[----:B------:R-:W-:Y:S02]  /*0880*/  @P3 LEA.HI R119, R119, R122, RZ, 0x3 ;  /* 0x0000007a77773211 */ /* 0x000fe400078f18ff */
[-C--:B------:R-:W-:Y:S02]  /*0890*/  LEA.HI.SX32 R122, R87, R114.reuse, 0x1d ;  /* 0x00000072577a7211 */ /* 0x080fe400078feaff */
[----:B------:R-:W-:Y:S02]  /*08a0*/  @P3 LEA.HI.SX32 R123, R119, R114, 0x1d ;  /* 0x00000072777b3211 */ /* 0x000fe400078feaff */
[----:B------:R-:W-:Y:S01]  /*08b0*/  SHF.R.S32.HI R119, RZ, 0x1f, R112 ;  /* 0x0000001fff777819 */ /* 0x000fe20000011470 */
[----:B--2---:R-:W-:Y:S06]  /*08c0*/  @!P0 BRA `(.L_x_6661) ;  /* 0x0000000400d88947 */ /* 0x004fec0003800000 */
[----:B------:R-:W-:Y:S01]  /*08d0*/  ISETP.NE.U32.AND P2, PT, RZ, UR6, PT ;  /* 0x00000006ff007c0c */ /* 0x000fe2000bf45070 */
[----:B------:R-:W2:Y:S03]  /*08e0*/  @P3 LDC.64 R86, c[0x0][0x220] ;  /* 0x00008800ff563b82 */ /* 0x000ea60000000a00 */
[----:B------:R-:W-:-:S13]  /*08f0*/  ISETP.NE.AND.EX P2, PT, RZ, UR7, PT, P2 ;  /* 0x00000007ff007c0c */ /* 0x000fda000bf45320 */
[----:B------:R-:W3:Y:S01]  /*0900*/  @P2 LDC.64 R84, c[0x0][0x230] ;  /* 0x00008c00ff542b82 */ /* 0x000ee20000000a00 */
[----:B--2---:R-:W-:-:S05]  /*0910*/  @P3 IMAD.WIDE.U32 R86, R123, 0x10, R86 ;  /* 0x000000107b563825 */ /* 0x004fca00078e0056 */
[----:B------:R2:W5:Y:S01]  /*0920*/  @P3 LDG.E.128 R76, desc[UR4][R86.64] ;  /* 0x00000004564c3981 */ /* 0x000562000c1e1d00 */
[----:B---3--:R-:W-:-:S05]  /*0930*/  @P2 IMAD.WIDE.U32 R84, R122, 0x10, R84 ;  /* 0x000000107a542825 */ /* 0x008fca00078e0054 */
[----:B------:R2:W5:Y:S01]  /*0940*/  @P2 LDG.E.128 R80, desc[UR4][R84.64] ;  /* 0x0000000454502981 */ /* 0x000562000c1e1d00 */
[----:B------:R-:W-:Y:S01]  /*0950*/  ISETP.GT.AND P4, PT, R121, RZ, PT ;  /* 0x000000ff7900720c */ /* 0x000fe20003f84270 */
[----:B------:R-:W-:-:S12]  /*0960*/  BSSY B1, `(.L_x_6662) ;  /* 0x000000a000017945 */ /* 0x000fd80003800000 */
[----:B--2---:R-:W-:Y:S05]  /*0970*/  @P4 BRA `(.L_x_6663) ;  /* 0x0000000000104947 */ /* 0x004fea0003800000 */
[----:B------:R-:W-:Y:S01]  /*0980*/  MOV R97, RZ ;  /* 0x000000ff00617202 */ /* 0x000fe20000000f00 */
[----:B------:R-:W-:Y:S06]  /*0990*/  @!P2 BRA `(.L_x_6664) ;  /* 0x000000000018a947 */ /* 0x000fec0003800000 */
[----:B-----5:R-:W-:Y:S01]  /*09a0*/  SHF.L.U32 R97, R80, 0x10, RZ ;  /* 0x0000001050617819 */ /* 0x020fe200000006ff */
[----:B------:R-:W-:Y:S06]  /*09b0*/  BRA `(.L_x_6664) ;  /* 0x0000000000107947 */ /* 0x000fec0003800000 */
.L_x_6663:
[----:B-----5:R-:W-:Y:S02]  /*09c0*/  SHF.L.U32 R97, R76, 0x10, RZ ;  /* 0x000000104c617819 */ /* 0x020fe400000006ff */
[----:B------:R-:W-:-:S03]  /*09d0*/  @P2 SHF.L.U32 R84, R80, 0x10, RZ ;  /* 0x0000001050542819 */ /* 0x000fc600000006ff */
[----:B------:R-:W-:-:S04]  /*09e0*/  FMUL.FTZ R97, R97, UR8 ;  /* 0x0000000861617c20 */ /* 0x000fc80008410000 */
[----:B------:R-:W-:-:S07]  /*09f0*/  @P2 FADD.FTZ R97, R84, R97 ;  /* 0x0000006154612221 */ /* 0x000fce0000010000 */
.L_x_6664:
[----:B------:R-:W-:Y:S05]  /*0a00*/  BSYNC B1 ;  /* 0x0000000000017941 */ /* 0x000fea0003800000 */
.L_x_6662:
[----:B------:R-:W-:Y:S04]  /*0a10*/  BSSY B1, `(.L_x_6665) ;  /* 0x000000d000017945 */ /* 0x000fe80003800000 */
[----:B------:R-:W-:Y:S05]  /*0a20*/  @P4 BRA `(.L_x_6666) ;  /* 0x0000000000144947 */ /* 0x000fea0003800000 */
[----:B------:R-:W-:Y:S01]  /*0a30*/  HFMA2.MMA R96, -RZ, RZ, 0, 0 ;  /* 0x00000000ff607435 */ /* 0x000fe200000001ff */
[----:B------:R-:W-:Y:S10]  /*0a40*/  @!P2 BRA `(.L_x_6667) ;  /* 0x000000000024a947 */ /* 0x000ff40003800000 */
[----:B-----5:R-:W-:-:S04]  /*0a50*/  PRMT R96, R80, 0x7632, R96 ;  /* 0x0000763250607816 */ /* 0x020fc80000000060 */
[----:B------:R-:W-:Y:S01]  /*0a60*/  SHF.L.U32 R96, R96, 0x10, RZ ;  /* 0x0000001060607819 */ /* 0x000fe200000006ff */
[----:B------:R-:W-:Y:S06]  /*0a70*/  BRA `(.L_x_6667) ;  /* 0x0000000000187947 */ /* 0x000fec0003800000 */
.L_x_6666:
[----:B-----5:R-:W-:Y:S02]  /*0a80*/  PRMT R84, R76, 0x7632, R84 ;  /* 0x000076324c547816 */ /* 0x020fe40000000054 */
[----:B------:R-:W-:Y:S02]  /*0a90*/  @P2 PRMT R85, R80, 0x7632, R85 ;  /* 0x0000763250552816 */ /* 0x000fe40000000055 */
[----:B------:R-:W-:Y:S02]  /*0aa0*/  SHF.L.U32 R84, R84, 0x10, RZ ;  /* 0x0000001054547819 */ /* 0x000fe400000006ff */
[----:B------:R-:W-:-:S03]  /*0ab0*/  @P2 SHF.L.U32 R85, R85, 0x10, RZ ;  /* 0x0000001055552819 */ /* 0x000fc600000006ff */
[----:B------:R-:W-:-:S04]  /*0ac0*/  FMUL.FTZ R96, R84, UR8 ;  /* 0x0000000854607c20 */ /* 0x000fc80008410000 */
[----:B------:R-:W-:-:S07]  /*0ad0*/  @P2 FADD.FTZ R96, R85, R96 ;  /* 0x0000006055602221 */ /* 0x000fce0000010000 */
.L_x_6667:
[----:B------:R-:W-:Y:S05]  /*0ae0*/  BSYNC B1 ;  /* 0x0000000000017941 */ /* 0x000fea0003800000 */
.L_x_6665:
[----:B------:R-:W-:Y:S04]  /*0af0*/  BSSY B1, `(.L_x_6668) ;  /* 0x000000a000017945 */ /* 0x000fe80003800000 */
[----:B------:R-:W-:Y:S05]  /*0b00*/  @P4 BRA `(.L_x_6669) ;  /* 0x0000000000104947 */ /* 0x000fea0003800000 */
[----:B------:R-:W-:Y:S01]  /*0b10*/  MOV R95, RZ ;  /* 0x000000ff005f7202 */ /* 0x000fe20000000f00 */
[----:B------:R-:W-:Y:S06]  /*0b20*/  @!P2 BRA `(.L_x_6670) ;  /* 0x000000000018a947 */ /* 0x000fec0003800000 */
[----:B-----5:R-:W-:Y:S01]  /*0b30*/  SHF.L.U32 R95, R81, 0x10, RZ ;  /* 0x00000010515f7819 */ /* 0x020fe200000006ff */
[----:B------:R-:W-:Y:S06]  /*0b40*/  BRA `(.L_x_6670) ;  /* 0x0000000000107947 */ /* 0x000fec0003800000 */
.L_x_6669:
[----:B-----5:R-:W-:Y:S02]  /*0b50*/  SHF.L.U32 R95, R77, 0x10, RZ ;  /* 0x000000104d5f7819 */ /* 0x020fe400000006ff */
[----:B------:R-:W-:-:S03]  /*0b60*/  @P2 SHF.L.U32 R84, R81, 0x10, RZ ;  /* 0x0000001051542819 */ /* 0x000fc600000006ff */
[----:B------:R-:W-:-:S04]  /*0b70*/  FMUL.FTZ R95, R95, UR8 ;  /* 0x000000085f5f7c20 */ /* 0x000fc80008410000 */
[----:B------:R-:W-:-:S07]  /*0b80*/  @P2 FADD.FTZ R95, R84, R95 ;  /* 0x0000005f545f2221 */ /* 0x000fce0000010000 */
.L_x_6670:
[----:B------:R-:W-:Y:S05]  /*0b90*/  BSYNC B1 ;  /* 0x0000000000017941 */ /* 0x000fea0003800000 */
.L_x_6668:
[----:B------:R-:W-:Y:S04]  /*0ba0*/  BSSY B1, `(.L_x_6671) ;  /* 0x000000d000017945 */ /* 0x000fe80003800000 */
[----:B------:R-:W-:Y:S05]  /*0bb0*/  @P4 BRA `(.L_x_6672) ;  /* 0x0000000000144947 */ /* 0x000fea0003800000 */
[----:B------:R-:W-:Y:S01]  /*0bc0*/  HFMA2.MMA R94, -RZ, RZ, 0, 0 ;  /* 0x00000000ff5e7435 */ /* 0x000fe200000001ff */
[----:B------:R-:W-:Y:S10]  /*0bd0*/  @!P2 BRA `(.L_x_6673) ;  /* 0x000000000024a947 */ /* 0x000ff40003800000 */
[----:B-----5:R-:W-:-:S04]  /*0be0*/  PRMT R94, R81, 0x7632, R94 ;  /* 0x00007632515e7816 */ /* 0x020fc8000000005e */
[----:B------:R-:W-:Y:S01]  /*0bf0*/  SHF.L.U32 R94, R94, 0x10, RZ ;  /* 0x000000105e5e7819 */ /* 0x000fe200000006ff */
[----:B------:R-:W-:Y:S06]  /*0c00*/  BRA `(.L_x_6673) ;  /* 0x0000000000187947 */ /* 0x000fec0003800000 */
.L_x_6672:
[----:B-----5:R-:W-:Y:S02]  /*0c10*/  PRMT R84, R77, 0x7632, R84 ;  /* 0x000076324d547816 */ /* 0x020fe40000000054 */
[----:B------:R-:W-:Y:S02]  /*0c20*/  @P2 PRMT R85, R81, 0x7632, R85 ;  /* 0x0000763251552816 */ /* 0x000fe40000000055 */
[----:B------:R-:W-:Y:S02]  /*0c30*/  SHF.L.U32 R84, R84, 0x10, RZ ;  /* 0x0000001054547819 */ /* 0x000fe400000006ff */
[----:B------:R-:W-:-:S03]  /*0c40*/  @P2 SHF.L.U32 R85, R85, 0x10, RZ ;  /* 0x0000001055552819 */ /* 0x000fc600000006ff */
[----:B------:R-:W-:-:S04]  /*0c50*/  FMUL.FTZ R94, R84, UR8 ;  /* 0x00000008545e7c20 */ /* 0x000fc80008410000 */
[----:B------:R-:W-:-:S07]  /*0c60*/  @P2 FADD.FTZ R94, R85, R94 ;  /* 0x0000005e555e2221 */ /* 0x000fce0000010000 */
.L_x_6673:
[----:B------:R-:W-:Y:S05]  /*0c70*/  BSYNC B1 ;  /* 0x0000000000017941 */ /* 0x000fea0003800000 */
.L_x_6671:
[----:B------:R-:W-:Y:S04]  /*0c80*/  BSSY B1, `(.L_x_6674) ;  /* 0x000000a000017945 */ /* 0x000fe80003800000 */
[----:B------:R-:W-:Y:S05]  /*0c90*/  @P4 BRA `(.L_x_6675) ;  /* 0x0000000000104947 */ /* 0x000fea0003800000 */
[----:B------:R-:W-:Y:S01]  /*0ca0*/  MOV R93, RZ ;  /* 0x000000ff005d7202 */ /* 0x000fe20000000f00 */
[----:B------:R-:W-:Y:S06]  /*0cb0*/  @!P2 BRA `(.L_x_6676) ;  /* 0x000000000018a947 */ /* 0x000fec0003800000 */
[----:B-----5:R-:W-:Y:S01]  /*0cc0*/  SHF.L.U32 R93, R82, 0x10, RZ ;  /* 0x00000010525d7819 */ /* 0x020fe200000006ff */
[----:B------:R-:W-:Y:S06]  /*0cd0*/  BRA `(.L_x_6676) ;  /* 0x0000000000107947 */ /* 0x000fec0003800000 */
.L_x_6675:
[----:B-----5:R-:W-:Y:S02]  /*0ce0*/  SHF.L.U32 R93, R78, 0x10, RZ ;  /* 0x000000104e5d7819 */ /* 0x020fe400000006ff */
[----:B------:R-:W-:-:S03]  /*0cf0*/  @P2 SHF.L.U32 R84, R82, 0x10, RZ ;  /* 0x0000001052542819 */ /* 0x000fc600000006ff */
[----:B------:R-:W-:-:S04]  /*0d00*/  FMUL.FTZ R93, R93, UR8 ;  /* 0x000000085d5d7c20 */ /* 0x000fc80008410000 */
[----:B------:R-:W-:-:S07]  /*0d10*/  @P2 FADD.FTZ R93, R84, R93 ;  /* 0x0000005d545d2221 */ /* 0x000fce0000010000 */
.L_x_6676:
[----:B------:R-:W-:Y:S05]  /*0d20*/  BSYNC B1 ;  /* 0x0000000000017941 */ /* 0x000fea0003800000 */
.L_x_6674:
[----:B------:R-:W-:Y:S04]  /*0d30*/  BSSY B1, `(.L_x_6677) ;  /* 0x000000d000017945 */ /* 0x000fe80003800000 */
[----:B------:R-:W-:Y:S05]  /*0d40*/  @P4 BRA `(.L_x_6678) ;  /* 0x0000000000144947 */ /* 0x000fea0003800000 */
[----:B------:R-:W-:Y:S01]  /*0d50*/  HFMA2.MMA R92, -RZ, RZ, 0, 0 ;  /* 0x00000000ff5c7435 */ /* 0x000fe200000001ff */
[----:B------:R-:W-:Y:S10]  /*0d60*/  @!P2 BRA `(.L_x_6679) ;  /* 0x000000000024a947 */ /* 0x000ff40003800000 */
[----:B-----5:R-:W-:-:S04]  /*0d70*/  PRMT R92, R82, 0x7632, R92 ;  /* 0x00007632525c7816 */ /* 0x020fc8000000005c */
[----:B------:R-:W-:Y:S01]  /*0d80*/  SHF.L.U32 R92, R92, 0x10, RZ ;  /* 0x000000105c5c7819 */ /* 0x000fe200000006ff */
[----:B------:R-:W-:Y:S06]  /*0d90*/  BRA `(.L_x_6679) ;  /* 0x0000000000187947 */ /* 0x000fec0003800000 */
.L_x_6678:
[----:B-----5:R-:W-:Y:S02]  /*0da0*/  PRMT R84, R78, 0x7632, R84 ;  /* 0x000076324e547816 */ /* 0x020fe40000000054 */
[----:B------:R-:W-:Y:S02]  /*0db0*/  @P2 PRMT R85, R82, 0x7632, R85 ;  /* 0x0000763252552816 */ /* 0x000fe40000000055 */
[----:B------:R-:W-:Y:S02]  /*0dc0*/  SHF.L.U32 R84, R84, 0x10, RZ ;  /* 0x0000001054547819 */ /* 0x000fe400000006ff */
[----:B------:R-:W-:-:S03]  /*0dd0*/  @P2 SHF.L.U32 R85, R85, 0x10, RZ ;  /* 0x0000001055552819 */ /* 0x000fc600000006ff */
[----:B------:R-:W-:-:S04]  /*0de0*/  FMUL.FTZ R92, R84, UR8 ;  /* 0x00000008545c7c20 */ /* 0x000fc80008410000 */
[----:B------:R-:W-:-:S07]  /*0df0*/  @P2 FADD.FTZ R92, R85, R92 ;  /* 0x0000005c555c2221 */ /* 0x000fce0000010000 */
.L_x_6679:
[----:B------:R-:W-:Y:S05]  /*0e00*/  BSYNC B1 ;  /* 0x0000000000017941 */ /* 0x000fea0003800000 */
.L_x_6677:
[----:B------:R-:W-:Y:S04]  /*0e10*/  BSSY B1, `(.L_x_6680) ;  /* 0x000000a000017945 */ /* 0x000fe80003800000 */
[----:B------:R-:W-:Y:S05]  /*0e20*/  @P4 BRA `(.L_x_6681) ;  /* 0x0000000000104947 */ /* 0x000fea0003800000 */
[----:B------:R-:W-:Y:S01]  /*0e30*/  MOV R91, RZ ;  /* 0x000000ff005b7202 */ /* 0x000fe20000000f00 */
[----:B------:R-:W-:Y:S06]  /*0e40*/  @!P2 BRA `(.L_x_6682) ;  /* 0x000000000018a947 */ /* 0x000fec0003800000 */
[----:B-----5:R-:W-:Y:S01]  /*0e50*/  SHF.L.U32 R91, R83, 0x10, RZ ;  /* 0x00000010535b7819 */ /* 0x020fe200000006ff */
[----:B------:R-:W-:Y:S06]  /*0e60*/  BRA `(.L_x_6682) ;  /* 0x0000000000107947 */ /* 0x000fec0003800000 */
.L_x_6681:
[----:B-----5:R-:W-:Y:S02]  /*0e70*/  SHF.L.U32 R91, R79, 0x10, RZ ;  /* 0x000000104f5b7819 */ /* 0x020fe400000006ff */
[----:B------:R-:W-:-:S03]  /*0e80*/  @P2 SHF.L.U32 R84, R83, 0x10, RZ ;  /* 0x0000001053542819 */ /* 0x000fc600000006ff */
[----:B------:R-:W-:-:S04]  /*0e90*/  FMUL.FTZ R91, R91, UR8 ;  /* 0x000000085b5b7c20 */ /* 0x000fc80008410000 */
[----:B------:R-:W-:-:S07]  /*0ea0*/  @P2 FADD.FTZ R91, R84, R91 ;  /* 0x0000005b545b2221 */ /* 0x000fce0000010000 */
.L_x_6682:
[----:B------:R-:W-:Y:S05]  /*0eb0*/  BSYNC B1 ;  /* 0x0000000000017941 */ /* 0x000fea0003800000 */
.L_x_6680:
[----:B------:R-:W-:Y:S04]  /*0ec0*/  BSSY B1, `(.L_x_6683) ;  /* 0x000000d000017945 */ /* 0x000fe80003800000 */
[----:B------:R-:W-:Y:S05]  /*0ed0*/  @P4 BRA `(.L_x_6684) ;  /* 0x0000000000144947 */ /* 0x000fea0003800000 */
[----:B------:R-:W-:Y:S01]  /*0ee0*/  HFMA2.MMA R90, -RZ, RZ, 0, 0 ;  /* 0x00000000ff5a7435 */ /* 0x000fe200000001ff */
[----:B------:R-:W-:Y:S10]  /*0ef0*/  @!P2 BRA `(.L_x_6685) ;  /* 0x000000000024a947 */ /* 0x000ff40003800000 */
[----:B-----5:R-:W-:-:S04]  /*0f00*/  PRMT R90, R83, 0x7632, R90 ;  /* 0x00007632535a7816 */ /* 0x020fc8000000005a */
[----:B------:R-:W-:Y:S01]  /*0f10*/  SHF.L.U32 R90, R90, 0x10, RZ ;  /* 0x000000105a5a7819 */ /* 0x000fe200000006ff */
[----:B------:R-:W-:Y:S06]  /*0f20*/  BRA `(.L_x_6685) ;  /* 0x0000000000187947 */ /* 0x000fec0003800000 */
.L_x_6684:
[----:B-----5:R-:W-:Y:S02]  /*0f30*/  PRMT R84, R79, 0x7632, R84 ;  /* 0x000076324f547816 */ /* 0x020fe40000000054 */
[----:B------:R-:W-:Y:S02]  /*0f40*/  @P2 PRMT R85, R83, 0x7632, R85 ;  /* 0x0000763253552816 */ /* 0x000fe40000000055 */
[----:B------:R-:W-:Y:S02]  /*0f50*/  SHF.L.U32 R84, R84, 0x10, RZ ;  /* 0x0000001054547819 */ /* 0x000fe400000006ff */
[----:B------:R-:W-:-:S03]  /*0f60*/  @P2 SHF.L.U32 R85, R85, 0x10, RZ ;  /* 0x0000001055552819 */ /* 0x000fc600000006ff */
[----:B------:R-:W-:-:S04]  /*0f70*/  FMUL.FTZ R90, R84, UR8 ;  /* 0x00000008545a7c20 */ /* 0x000fc80008410000 */
[----:B------:R-:W-:-:S07]  /*0f80*/  @P2 FADD.FTZ R90, R85, R90 ;  /* 0x0000005a555a2221 */ /* 0x000fce0000010000 */
.L_x_6685:
[----:B------:R-:W-:Y:S05]  /*0f90*/  BSYNC B1 ;  /* 0x0000000000017941 */ /* 0x000fea0003800000 */
.L_x_6683:
[----:B------:R-:W2:Y:S01]  /*0fa0*/  LDC.64 R124, c[0x0][0x238] ;  /* 0x00008e00ff7c7b82 */ /* 0x000ea20000000a00 */
[----:B------:R-:W-:Y:S02]  /*0fb0*/  F2FP.BF16.F32.PACK_AB R87, R90, R91 ;  /* 0x0000005b5a57723e */ /* 0x000fe400000010ff */
[----:B------:R-:W-:Y:S02]  /*0fc0*/  F2FP.BF16.F32.PACK_AB R86, R92, R93 ;  /* 0x0000005d5c56723e */ /* 0x000fe400000010ff */
[----:B------:R-:W-:Y:S02]  /*0fd0*/  F2FP.BF16.F32.PACK_AB R85, R94, R95 ;  /* 0x0000005f5e55723e */ /* 0x000fe400000010ff */
[----:B------:R-:W-:Y:S02]  /*0fe0*/  F2FP.BF16.F32.PACK_AB R84, R96, R97 ;  /* 0x000000616054723e */ /* 0x000fe400000010ff */
[----:B------:R-:W-:Y:S01]  /*0ff0*/  IADD3 R123, R123, 0x100, RZ ;  /* 0x000001007b7b7810 */ /* 0x000fe20007ffe0ff */
[C---:B--2---:R-:W-:Y:S01]  /*1000*/  IMAD.WIDE.U32 R124, R122.reuse, 0x10, R124 ;  /* 0x000000107a7c7825 */ /* 0x044fe200078e007c */
[----:B------:R-:W-:-:S04]  /*1010*/  IADD3 R122, R122, 0x100, RZ ;  /* 0x000001007a7a7810 */ /* 0x000fc80007ffe0ff */
[----:B------:R2:W-:Y:S03]  /*1020*/  STG.E.128 desc[UR4][R124.64], R84 ;  /* 0x000000547c007986 */ /* 0x0005e6000c101d04 */
.L_x_6661:
[----:B------:R-:W-:Y:S05]  /*1030*/  BSYNC B0 ;  /* 0x0000000000007941 */ /* 0x000fea0003800000 */
.L_x_6660:
[----:B------:R-:W-:Y:S01]  /*1040*/  ISETP.NE.AND P2, PT, R116, RZ, PT ;  /* 0x000000ff7400720c */ /* 0x000fe20003f45270 */
[----:B------:R-:W-:-:S12]  /*1050*/  BSSY B0, `(.L_x_6686) ;  /* 0x0000078000007945 */ /* 0x000fd80003800000 */
        /* <DEDUP_REMOVED lines=12> */
[----:B------:R-:W-:Y:S01]  /*1120*/  MOV R89, RZ ;  /* 0x000000ff00597202 */ /* 0x000fe20000000f00 */
[----:B------:R-:W-:Y:S06]  /*1130*/  @!P2 BRA `(.L_x_6690) ;  /* 0x000000000018a947 */ /* 0x000fec0003800000 */
[----:B-----5:R-:W-:Y:S01]  /*1140*/  SHF.L.U32 R89, R80, 0x10, RZ ;  /* 0x0000001050597819 */ /* 0x020fe200000006ff */
[----:B------:R-:W-:Y:S06]  /*1150*/  BRA `(.L_x_6690) ;  /* 0x0000000000107947 */ /* 0x000fec0003800000 */
.L_x_6689:
[----:B-----5:R-:W-:Y:S02]  /*1160*/  SHF.L.U32 R89, R76, 0x10, RZ ;  /* 0x000000104c597819 */ /* 0x020fe400000006ff */
[----:B------:R-:W-:-:S03]  /*1170*/  @P2 SHF.L.U32 R6, R80, 0x10, RZ ;  /* 0x0000001050062819 */ /* 0x000fc600000006ff */
[----:B------:R-:W-:-:S04]  /*1180*/  FMUL.FTZ R89, R89, UR8 ;  /* 0x0000000859597c20 */ /* 0x000fc80008410000 */
[----:B------:R-:W-:-:S07]  /*1190*/  @P2 FADD.FTZ R89, R6, R89 ;  /* 0x0000005906592221 */ /* 0x000fce0000010000 */
.L_x_6690:
[----:B------:R-:W-:Y:S05]  /*11a0*/  BSYNC B1 ;  /* 0x0000000000017941 */ /* 0x000fea0003800000 */
.L_x_6688:
[----:B------:R-:W-:Y:S04]  /*11b0*/  BSSY B1, `(.L_x_6691) ;  /* 0x000000d000017945 */ /* 0x000fe80003800000 */
[----:B------:R-:W-:Y:S05]  /*11c0*/  @P4 BRA `(.L_x_6692) ;  /* 0x0000000000144947 */ /* 0x000fea0003800000 */
[----:B------:R-:W-:Y:S01]  /*11d0*/  HFMA2.MMA R88, -RZ, RZ, 0, 0 ;  /* 0x00000000ff587435 */ /* 0x000fe200000001ff */
[----:B------:R-:W-:Y:S10]  /*11e0*/  @!P2 BRA `(.L_x_6693) ;  /* 0x000000000024a947 */ /* 0x000ff40003800000 */
[----:B-----5:R-:W-:-:S04]  /*11f0*/  PRMT R88, R80, 0x7632, R88 ;  /* 0x0000763250587816 */ /* 0x020fc80000000058 */
[----:B------:R-:W-:Y:S01]  /*1200*/  SHF.L.U32 R88, R88, 0x10, RZ ;  /* 0x0000001058587819 */ /* 0x000fe200000006ff */
[----:B------:R-:W-:Y:S06]  /*1210*/  BRA `(.L_x_6693) ;  /* 0x0000000000187947 */ /* 0x000fec0003800000 */
.L_x_6692:
[----:B-----5:R-:W-:Y:S02]  /*1220*/  PRMT R6, R76, 0x7632, R6 ;  /* 0x000076324c067816 */ /* 0x020fe40000000006 */
[----:B------:R-:W-:Y:S02]  /*1230*/  @P2 PRMT R7, R80, 0x7632, R7 ;  /* 0x0000763250072816 */ /* 0x000fe40000000007 */
[----:B------:R-:W-:Y:S02]  /*1240*/  SHF.L.U32 R6, R6, 0x10, RZ ;  /* 0x0000001006067819 */ /* 0x000fe400000006ff */
[----:B------:R-:W-:-:S03]  /*1250*/  @P2 SHF.L.U32 R7, R7, 0x10, RZ ;  /* 0x0000001007072819 */ /* 0x000fc600000006ff */
[----:B------:R-:W-:-:S04]  /*1260*/  FMUL.FTZ R88, R6, UR8 ;  /* 0x0000000806587c20 */ /* 0x000fc80008410000 */
[----:B------:R-:W-:-:S07]  /*1270*/  @P2 FADD.FTZ R88, R7, R88 ;  /* 0x0000005807582221 */ /* 0x000fce0000010000 */
.L_x_6693:
[----:B------:R-:W-:Y:S05]  /*1280*/  BSYNC B1 ;  /* 0x0000000000017941 */ /* 0x000fea0003800000 */
.L_x_6691:
[----:B------:R-:W-:Y:S04]  /*1290*/  BSSY B1, `(.L_x_6694) ;  /* 0x000000a000017945 */ /* 0x000fe80003800000 */
[----:B------:R-:W-:Y:S05]  /*12a0*/  @P4 BRA `(.L_x_6695) ;  /* 0x0000000000104947 */ /* 0x000fea0003800000 */
[----:B------:R-:W-:Y:S01]  /*12b0*/  MOV R11, RZ ;  /* 0x000000ff000b7202 */ /* 0x000fe20000000f00 */
[----:B------:R-:W-:Y:S06]  /*12c0*/  @!P2 BRA `(.L_x_6696) ;  /* 0x000000000018a947 */ /* 0x000fec0003800000 */
[----:B-----5:R-:W-:Y:S01]  /*12d0*/  SHF.L.U32 R11, R81, 0x10, RZ ;  /* 0x00000010510b7819 */ /* 0x020fe200000006ff */
[----:B------:R-:W-:Y:S06]  /*12e0*/  BRA `(.L_x_6696) ;  /* 0x0000000000107947 */ /* 0x000fec0003800000 */
.L_x_6695:
[----:B-----5:R-:W-:Y:S02]  /*12f0*/  SHF.L.U32 R11, R77, 0x10, RZ ;  /* 0x000000104d0b7819 */ /* 0x020fe400000006ff */
[----:B------:R-:W-:-:S03]  /*1300*/  @P2 SHF.L.U32 R6, R81, 0x10, RZ ;  /* 0x0000001051062819 */ /* 0x000fc600000006ff */
[----:B------:R-:W-:-:S04]  /*1310*/  FMUL.FTZ R11, R11, UR8 ;  /* 0x000000080b0b7c20 */ /* 0x000fc80008410000 */
[----:B------:R-:W-:-:S07]  /*1320*/  @P2 FADD.FTZ R11, R6, R11 ;  /* 0x0000000b060b2221 */ /* 0x000fce0000010000 */
.L_x_6696:
[----:B------:R-:W-:Y:S05]  /*1330*/  BSYNC B1 ;  /* 0x0000000000017941 */ /* 0x000fea0003800000 */
.L_x_6694:
[----:B------:R-:W-:Y:S04]  /*1340*/  BSSY B1, `(.L_x_6697) ;  /* 0x000000d000017945 */ /* 0x000fe80003800000 */
[----:B------:R-:W-:Y:S05]  /*1350*/  @P4 BRA `(.L_x_6698) ;  /* 0x0000000000144947 */ /* 0x000fea0003800000 */
[----:B------:R-:W-:Y:S01]  /*1360*/  HFMA2.MMA R10, -RZ, RZ, 0, 0 ;  /* 0x00000000ff0a7435 */ /* 0x000fe200000001ff */
[----:B------:R-:W-:Y:S10]  /*1370*/  @!P2 BRA `(.L_x_6699) ;  /* 0x000000000024a947 */ /* 0x000ff40003800000 */
[----:B-----5:R-:W-:-:S04]  /*1380*/  PRMT R10, R81, 0x7632, R10 ;  /* 0x00007632510a7816 */ /* 0x020fc8000000000a */
[----:B------:R-:W-:Y:S01]  /*1390*/  SHF.L.U32 R10, R10, 0x10, RZ ;  /* 0x000000100a0a7819 */ /* 0x000fe200000006ff */
[----:B------:R-:W-:Y:S06]  /*13a0*/  BRA `(.L_x_6699) ;  /* 0x0000000000187947 */ /* 0x000fec0003800000 */
.L_x_6698:
[----:B-----5:R-:W-:Y:S02]  /*13b0*/  PRMT R6, R77, 0x7632, R6 ;  /* 0x000076324d067816 */ /* 0x020fe40000000006 */
[----:B------:R-:W-:Y:S02]  /*13c0*/  @P2 PRMT R7, R81, 0x7632, R7 ;  /* 0x0000763251072816 */ /* 0x000fe40000000007 */
[----:B------:R-:W-:Y:S02]  /*13d0*/  SHF.L.U32 R6, R6, 0x10, RZ ;  /* 0x0000001006067819 */ /* 0x000fe400000006ff */
[----:B------:R-:W-:-:S03]  /*13e0*/  @P2 SHF.L.U32 R7, R7, 0x10, RZ ;  /* 0x0000001007072819 */ /* 0x000fc600000006ff */
[----:B------:R-:W-:-:S04]  /*13f0*/  FMUL.FTZ R10, R6, UR8 ;  /* 0x00000008060a7c20 */ /* 0x000fc80008410000 */
[----:B------:R-:W-:-:S07]  /*1400*/  @P2 FADD.FTZ R10, R7, R10 ;  /* 0x0000000a070a2221 */ /* 0x000fce0000010000 */
.L_x_6699:
[----:B------:R-:W-:Y:S05]  /*1410*/  BSYNC B1 ;  /* 0x0000000000017941 */ /* 0x000fea0003800000 */
.L_x_6697:
[----:B------:R-:W-:Y:S04]  /*1420*/  BSSY B1, `(.L_x_6700) ;  /* 0x000000a000017945 */ /* 0x000fe80003800000 */
[----:B------:R-:W-:Y:S05]  /*1430*/  @P4 BRA `(.L_x_6701) ;  /* 0x0000000000104947 */ /* 0x000fea0003800000 */
[----:B------:R-:W-:Y:S01]  /*1440*/  MOV R9, RZ ;  /* 0x000000ff00097202 */ /* 0x000fe20000000f00 */
[----:B------:R-:W-:Y:S06]  /*1450*/  @!P2 BRA `(.L_x_6702) ;  /* 0x000000000018a947 */ /* 0x000fec0003800000 */
[----:B-----5:R-:W-:Y:S01]  /*1460*/  SHF.L.U32 R9, R82, 0x10, RZ ;  /* 0x0000001052097819 */ /* 0x020fe200000006ff */
[----:B------:R-:W-:Y:S06]  /*1470*/  BRA `(.L_x_6702) ;  /* 0x0000000000107947 */ /* 0x000fec0003800000 */
.L_x_6701:
[----:B-----5:R-:W-:Y:S02]  /*1480*/  SHF.L.U32 R9, R78, 0x10, RZ ;  /* 0x000000104e097819 */ /* 0x020fe400000006ff */
[----:B------:R-:W-:-:S03]  /*1490*/  @P2 SHF.L.U32 R6, R82, 0x10, RZ ;  /* 0x0000001052062819 */ /* 0x000fc600000006ff */
[----:B------:R-:W-:-:S04]  /*14a0*/  FMUL.FTZ R9, R9, UR8 ;  /* 0x0000000809097c20 */ /* 0x000fc80008410000 */
[----:B------:R-:W-:-:S07]  /*14b0*/  @P2 FADD.FTZ R9, R6, R9 ;  /* 0x0000000906092221 */ /* 0x000fce0000010000 */
.L_x_6702:
[----:B------:R-:W-:Y:S05]  /*14c0*/  BSYNC B1 ;  /* 0x0000000000017941 */ /* 0x000fea0003800000 */
.L_x_6700:
[----:B------:R-:W-:Y:S04]  /*14d0*/  BSSY B1, `(.L_x_6703) ;  /* 0x000000d000017945 */ /* 0x000fe80003800000 */
[----:B------:R-:W-:Y:S05]  /*14e0*/  @P4 BRA `(.L_x_6704) ;  /* 0x0000000000144947 */ /* 0x000fea0003800000 */
[----:B------:R-:W-:Y:S01]  /*14f0*/  HFMA2.MMA R8, -RZ, RZ, 0, 0 ;  /* 0x00000000ff087435 */ /* 0x000fe200000001ff */
[----:B------:R-:W-:Y:S10]  /*1500*/  @!P2 BRA `(.L_x_6705) ;  /* 0x000000000024a947 */ /* 0x000ff40003800000 */
[----:B-----5:R-:W-:-:S04]  /*1510*/  PRMT R8, R82, 0x7632, R8 ;  /* 0x0000763252087816 */ /* 0x020fc80000000008 */
[----:B------:R-:W-:Y:S01]  /*1520*/  SHF.L.U32 R8, R8, 0x10, RZ ;  /* 0x0000001008087819 */ /* 0x000fe200000006ff */
[----:B------:R-:W-:Y:S06]  /*1530*/  BRA `(.L_x_6705) ;  /* 0x0000000000187947 */ /* 0x000fec0003800000 */
.L_x_6704:
[----:B-----5:R-:W-:Y:S02]  /*1540*/  PRMT R6, R78, 0x7632, R6 ;  /* 0x000076324e067816 */ /* 0x020fe40000000006 */
[----:B------:R-:W-:Y:S02]  /*1550*/  @P2 PRMT R7, R82, 0x7632, R7 ;  /* 0x0000763252072816 */ /* 0x000fe40000000007 */
[----:B------:R-:W-:Y:S02]  /*1560*/  SHF.L.U32 R6, R6, 0x10, RZ ;  /* 0x0000001006067819 */ /* 0x000fe400000006ff */
[----:B------:R-:W-:-:S03]  /*1570*/  @P2 SHF.L.U32 R7, R7, 0x10, RZ ;  /* 0x0000001007072819 */ /* 0x000fc600000006ff */
[----:B------:R-:W-:-:S04]  /*1580*/  FMUL.FTZ R8, R6, UR8 ;  /* 0x0000000806087c20 */ /* 0x000fc80008410000 */
[----:B------:R-:W-:-:S07]  /*1590*/  @P2 FADD.FTZ R8, R7, R8 ;  /* 0x0000000807082221 */ /* 0x000fce0000010000 */
.L_x_6705:
[----:B------:R-:W-:Y:S05]  /*15a0*/  BSYNC B1 ;  /* 0x0000000000017941 */ /* 0x000fea0003800000 */
.L_x_6703:
[----:B------:R-:W-:Y:S04]  /*15b0*/  BSSY B1, `(.L_x_6706) ;  /* 0x000000a000017945 */ /* 0x000fe80003800000 */
[----:B------:R-:W-:Y:S05]  /*15c0*/  @P4 BRA `(.L_x_6707) ;  /* 0x0000000000104947 */ /* 0x000fea0003800000 */
[----:B------:R-:W-:Y:S01]  /*15d0*/  MOV R7, RZ ;  /* 0x000000ff00077202 */ /* 0x000fe20000000f00 */
[----:B------:R-:W-:Y:S06]  /*15e0*/  @!P2 BRA `(.L_x_6708) ;  /* 0x000000000018a947 */ /* 0x000fec0003800000 */
[----:B-----5:R-:W-:Y:S01]  /*15f0*/  SHF.L.U32 R7, R83, 0x10, RZ ;  /* 0x0000001053077819 */ /* 0x020fe200000006ff */
[----:B------:R-:W-:Y:S06]  /*1600*/  BRA `(.L_x_6708) ;  /* 0x0000000000107947 */ /* 0x000fec0003800000 */
.L_x_6707:
[----:B-----5:R-:W-:Y:S02]  /*1610*/  SHF.L.U32 R7, R79, 0x10, RZ ;  /* 0x000000104f077819 */ /* 0x020fe400000006ff */
[----:B------:R-:W-:-:S03]  /*1620*/  @P2 SHF.L.U32 R6, R83, 0x10, RZ ;  /* 0x0000001053062819 */ /* 0x000fc600000006ff */
[----:B------:R-:W-:-:S04]  /*1630*/  FMUL.FTZ R7, R7, UR8 ;  /* 0x0000000807077c20 */ /* 0x000fc80008410000 */
[----:B------:R-:W-:-:S07]  /*1640*/  @P2 FADD.FTZ R7, R6, R7 ;  /* 0x0000000706072221 */ /* 0x000fce0000010000 */
.L_x_6708:
[----:B------:R-:W-:Y:S05]  /*1650*/  BSYNC B1 ;  /* 0x0000000000017941 */ /* 0x000fea0003800000 */
.L_x_6706:
[----:B------:R-:W-:Y:S04]  /*1660*/  BSSY B1, `(.L_x_6709) ;  /* 0x000000d000017945 */ /* 0x000fe80003800000 */
[----:B------:R-:W-:Y:S05]  /*1670*/  @P4 BRA `(.L_x_6710) ;  /* 0x0000000000144947 */ /* 0x000fea0003800000 */
[----:B------:R-:W-:Y:S01]  /*1680*/  HFMA2.MMA R6, -RZ, RZ, 0, 0 ;  /* 0x00000000ff067435 */ /* 0x000fe200000001ff */
[----:B------:R-:W-:Y:S10]  /*1690*/  @!P2 BRA `(.L_x_6711) ;  /* 0x000000000024a947 */ /* 0x000ff40003800000 */
[----:B-----5:R-:W-:-:S04]  /*16a0*/  PRMT R6, R83, 0x7632, R6 ;  /* 0x0000763253067816 */ /* 0x020fc80000000006 */
[----:B------:R-:W-:Y:S01]  /*16b0*/  SHF.L.U32 R6, R6, 0x10, RZ ;  /* 0x0000001006067819 */ /* 0x000fe200000006ff */
[----:B------:R-:W-:Y:S06]  /*16c0*/  BRA `(.L_x_6711) ;  /* 0x0000000000187947 */ /* 0x000fec0003800000 */
.L_x_6710:
[----:B-----5:R-:W-:Y:S02]  /*16d0*/  PRMT R6, R79, 0x7632, R6 ;  /* 0x000076324f067816 */ /* 0x020fe40000000006 */
[----:B--2---:R-:W-:Y:S02]  /*16e0*/  @P2 PRMT R84, R83, 0x7632, R84 ;  /* 0x0000763253542816 */ /* 0x004fe40000000054 */
[----:B------:R-:W-:Y:S02]  /*16f0*/  SHF.L.U32 R6, R6, 0x10, RZ ;  /* 0x0000001006067819 */ /* 0x000fe400000006ff */
[----:B------:R-:W-:-:S03]  /*1700*/  @P2 SHF.L.U32 R85, R84, 0x10, RZ ;  /* 0x0000001054552819 */ /* 0x000fc600000006ff */
[----:B------:R-:W-:-:S04]  /*1710*/  FMUL.FTZ R6, R6, UR8 ;  /* 0x0000000806067c20 */ /* 0x000fc80008410000 */
[----:B------:R-:W-:-:S07]  /*1720*/  @P2 FADD.FTZ R6, R85, R6 ;  /* 0x0000000655062221 */ /* 0x000fce0000010000 */
.L_x_6711:
[----:B------:R-:W-:Y:S05]  /*1730*/  BSYNC B1 ;  /* 0x0000000000017941 */ /* 0x000fea0003800000 */
.L_x_6709:
[----:B--2---:R-:W2:Y:S01]  /*1740*/  LDC.64 R124, c[0x0][0x238] ;  /* 0x00008e00ff7c7b82 */ /* 0x004ea20000000a00 */
        /* <DEDUP_REMOVED lines=8> */
.L_x_6687:
[----:B------:R-:W-:Y:S05]  /*17d0*/  BSYNC B0 ;  /* 0x0000000000007941 */ /* 0x000fea0003800000 */
.L_x_6686:
[----:B------:R-:W-:Y:S01]  /*17e0*/  ISETP.NE.AND P2, PT, R115, RZ, PT ;  /* 0x000000ff7300720c */ /* 0x000fe20003f45270 */
[----:B------:R-:W-:-:S12]  /*17f0*/  BSSY B0, `(.L_x_6712) ;  /* 0x0000078000007945 */ /* 0x000fd80003800000 */
[----:B------:R-:W-:Y:S05]  /*1800*/  @!P2 BRA `(.L_x_6713) ;  /* 0x0000000400d8a947 */ /* 0x000fea0003800000 */
[----:B------:R-:W-:Y:S01]  /*1810*/  ISETP.NE.U32.AND P2, PT, RZ, UR6, PT ;  /* 0x00000006ff007c0c */ /* 0x000fe2000bf45070 */
[----:B------:R-:W4:Y:S03]  /*1820*/  @P3 LDC.64 R4, c[0x0][0x220] ;  /* 0x00008800ff043b82 */ /* 0x000f260000000a00 */
[----:B------:R-:W-:-:S13]  /*1830*/  ISETP.NE.AND.EX P2, PT, RZ, UR7, PT, P2 ;  /* 0x00000007ff007c0c */ /* 0x000fda000bf45320 */
[----:B0-----:R-:W0:Y:S01]  /*1840*/  @P2 LDC.64 R2, c[0x0][0x230] ;  /* 0x00008c00ff022b82 */ /* 0x001e220000000a00 */
[----:B----4-:R-:W-:-:S05]  /*1850*/  @P3 IMAD.WIDE.U32 R4, R123, 0x10, R4 ;  /* 0x000000107b043825 */ /* 0x010fca00078e0004 */
[----:B-----5:R4:W5:Y:S01]  /*1860*/  @P3 LDG.E.128 R76, desc[UR4][R4.64] ;  /* 0x00000004044c3981 */ /* 0x020962000c1e1d00 */
[----:B0-----:R-:W-:-:S05]  /*1870*/  @P2 IMAD.WIDE.U32 R2, R122, 0x10, R2 ;  /* 0x000000107a022825 */ /* 0x001fca00078e0002 */
[----:B------:R4:W5:Y:S01]  /*1880*/  @P2 LDG.E.128 R80, desc[UR4][R2.64] ;  /* 0x0000000402502981 */ /* 0x000962000c1e1d00 */
[----:B------:R-:W-:Y:S01]  /*1890*/  ISETP.GT.AND P4, PT, R121, RZ, PT ;  /* 0x000000ff7900720c */ /* 0x000fe20003f84270 */
[----:B------:R-:W-:-:S12]  /*18a0*/  BSSY B1, `(.L_x_6714) ;  /* 0x000000a000017945 */ /* 0x000fd80003800000 */
[----:B----4-:R-:W-:Y:S05]  /*18b0*/  @P4 BRA `(.L_x_6715) ;  /* 0x0000000000104947 */ /* 0x010fea0003800000 */
[----:B------:R-:W-:Y:S01]  /*18c0*/  MOV R5, RZ ;  /* 0x000000ff00057202 */ /* 0x000fe20000000f00 */
[----:B------:R-:W-:Y:S06]  /*18d0*/  @!P2 BRA `(.L_x_6716) ;  /* 0x000000000018a947 */ /* 0x000fec0003800000 */
[----:B-----5:R-:W-:Y:S01]  /*18e0*/  SHF.L.U32 R5, R80, 0x10, RZ ;  /* 0x0000001050057819 */ /* 0x020fe200000006ff */
[----:B------:R-:W-:Y:S06]  /*18f0*/  BRA `(.L_x_6716) ;  /* 0x0000000000107947 */ /* 0x000fec0003800000 */
.L_x_6715:
[----:B-----5:R-:W-:Y:S02]  /*1900*/  SHF.L.U32 R5, R76, 0x10, RZ ;  /* 0x000000104c057819 */ /* 0x020fe400000006ff */
[----:B------:R-:W-:-:S03]  /*1910*/  @P2 SHF.L.U32 R0, R80, 0x10, RZ ;  /* 0x0000001050002819 */ /* 0x000fc600000006ff */
[----:B------:R-:W-:-:S04]  /*1920*/  FMUL.FTZ R5, R5, UR8 ;  /* 0x0000000805057c20 */ /* 0x000fc80008410000 */
[----:B------:R-:W-:-:S07]  /*1930*/  @P2 FADD.FTZ R5, R0, R5 ;  /* 0x0000000500052221 */ /* 0x000fce0000010000 */
.L_x_6716:
[----:B------:R-:W-:Y:S05]  /*1940*/  BSYNC B1 ;  /* 0x0000000000017941 */ /* 0x000fea0003800000 */
.L_x_6714:
[----:B------:R-:W-:Y:S04]  /*1950*/  BSSY B1, `(.L_x_6717) ;  /* 0x000000d000017945 */ /* 0x000fe80003800000 */
[----:B------:R-:W-:Y:S05]  /*1960*/  @P4 BRA `(.L_x_6718) ;  /* 0x0000000000144947 */ /* 0x000fea0003800000 */
[----:B------:R-:W-:Y:S01]  /*1970*/  HFMA2.MMA R4, -RZ, RZ, 0, 0 ;  /* 0x00000000ff047435 */ /* 0x000fe200000001ff */
[----:B------:R-:W-:Y:S10]  /*1980*/  @!P2 BRA `(.L_x_6719) ;  /* 0x000000000024a947 */ /* 0x000ff40003800000 */
[----:B-----5:R-:W-:-:S04]  /*1990*/  PRMT R4, R80, 0x7632, R4 ;  /* 0x0000763250047816 */ /* 0x020fc80000000004 */
[----:B------:R-:W-:Y:S01]  /*19a0*/  SHF.L.U32 R4, R4, 0x10, RZ ;  /* 0x0000001004047819 */ /* 0x000fe200000006ff */
[----:B------:R-:W-:Y:S06]  /*19b0*/  BRA `(.L_x_6719) ;  /* 0x0000000000187947 */ /* 0x000fec0003800000 */
.L_x_6718:
[----:B-----5:R-:W-:Y:S02]  /*19c0*/  PRMT R0, R76, 0x7632, R0 ;  /* 0x000076324c007816 */ /* 0x020fe40000000000 */
[----:B------:R-:W-:Y:S02]  /*19d0*/  @P2 PRMT R2, R80, 0x7632, R2 ;  /* 0x0000763250022816 */ /* 0x000fe40000000002 */
[----:B------:R-:W-:Y:S02]  /*19e0*/  SHF.L.U32 R0, R0, 0x10, RZ ;  /* 0x0000001000007819 */ /* 0x000fe400000006ff */
[----:B------:R-:W-:-:S03]  /*19f0*/  @P2 SHF.L.U32 R3, R2, 0x10, RZ ;  /* 0x0000001002032819 */ /* 0x000fc600000006ff */
[----:B------:R-:W-:-:S04]  /*1a00*/  FMUL.FTZ R4, R0, UR8 ;  /* 0x0000000800047c20 */ /* 0x000fc80008410000 */
[----:B------:R-:W-:-:S07]  /*1a10*/  @P2 FADD.FTZ R4, R3, R4 ;  /* 0x0000000403042221 */ /* 0x000fce0000010000 */
.L_x_6719:
[----:B------:R-:W-:Y:S05]  /*1a20*/  BSYNC B1 ;  /* 0x0000000000017941 */ /* 0x000fea0003800000 */
.L_x_6717:
[----:B------:R-:W-:Y:S04]  /*1a30*/  BSSY B1, `(.L_x_6720) ;  /* 0x000000a000017945 */ /* 0x000fe80003800000 */
[----:B------:R-:W-:Y:S05]  /*1a40*/  @P4 BRA `(.L_x_6721) ;  /* 0x0000000000104947 */ /* 0x000fea0003800000 */
[----:B------:R-:W-:Y:S01]  /*1a50*/  MOV R3, RZ ;  /* 0x000000ff00037202 */ /* 0x000fe20000000f00 */
[----:B------:R-:W-:Y:S06]  /*1a60*/  @!P2 BRA `(.L_x_6722) ;  /* 0x000000000018a947 */ /* 0x000fec0003800000 */
[----:B-----5:R-:W-:Y:S01]  /*1a70*/  SHF.L.U32 R3, R81, 0x10, RZ ;  /* 0x0000001051037819 */ /* 0x020fe200000006ff */
[----:B------:R-:W-:Y:S06]  /*1a80*/  BRA `(.L_x_6722) ;  /* 0x0000000000107947 */ /* 0x000fec0003800000 */
.L_x_6721:
[----:B-----5:R-:W-:Y:S02]  /*1a90*/  SHF.L.U32 R3, R77, 0x10, RZ ;  /* 0x000000104d037819 */ /* 0x020fe400000006ff */
[----:B------:R-:W-:-:S03]  /*1aa0*/  @P2 SHF.L.U32 R0, R81, 0x10, RZ ;  /* 0x0000001051002819 */ /* 0x000fc600000006ff */
[----:B------:R-:W-:-:S04]  /*1ab0*/  FMUL.FTZ R3, R3, UR8 ;  /* 0x0000000803037c20 */ /* 0x000fc80008410000 */
[----:B------:R-:W-:-:S07]  /*1ac0*/  @P2 FADD.FTZ R3, R0, R3 ;  /* 0x0000000300032221 */ /* 0x000fce0000010000 */
.L_x_6722:
[----:B------:R-:W-:Y:S05]  /*1ad0*/  BSYNC B1 ;  /* 0x0000000000017941 */ /* 0x000fea0003800000 */
.L_x_6720:
[----:B------:R-:W-:Y:S04]  /*1ae0*/  BSSY B1, `(.L_x_6723) ;  /* 0x000000d000017945 */ /* 0x000fe80003800000 */
[----:B------:R-:W-:Y:S05]  /*1af0*/  @P4 BRA `(.L_x_6724) ;  /* 0x0000000000144947 */ /* 0x000fea0003800000 */
[----:B------:R-:W-:Y:S01]  /*1b00*/  HFMA2.MMA R2, -RZ, RZ, 0, 0 ;  /* 0x00000000ff027435 */ /* 0x000fe200000001ff */
[----:B------:R-:W-:Y:S10]  /*1b10*/  @!P2 BRA `(.L_x_6725) ;  /* 0x000000000024a947 */ /* 0x000ff40003800000 */
[----:B-----5:R-:W-:-:S04]  /*1b20*/  PRMT R2, R81, 0x7632, R2 ;  /* 0x0000763251027816 */ /* 0x020fc80000000002 */
[----:B------:R-:W-:Y:S01]  /*1b30*/  SHF.L.U32 R2, R2, 0x10, RZ ;  /* 0x0000001002027819 */ /* 0x000fe200000006ff */
[----:B------:R-:W-:Y:S06]  /*1b40*/  BRA `(.L_x_6725) ;  /* 0x0000000000187947 */ /* 0x000fec0003800000 */
.L_x_6724:
[----:B-----5:R-:W-:Y:S02]  /*1b50*/  PRMT R0, R77, 0x7632, R0 ;  /* 0x000076324d007816 */ /* 0x020fe40000000000 */
[----:B------:R-:W-:Y:S02]  /*1b60*/  @P2 PRMT R2, R81, 0x7632, R2 ;  /* 0x0000763251022816 */ /* 0x000fe40000000002 */
[----:B------:R-:W-:Y:S02]  /*1b70*/  SHF.L.U32 R0, R0, 0x10, RZ ;  /* 0x0000001000007819 */ /* 0x000fe400000006ff */
[----:B--23--:R-:W-:-:S03]  /*1b80*/  @P2 SHF.L.U32 R85, R2, 0x10, RZ ;  /* 0x0000001002552819 */ /* 0x00cfc600000006ff */
[----:B------:R-:W-:-:S04]  /*1b90*/  FMUL.FTZ R2, R0, UR8 ;  /* 0x0000000800027c20 */ /* 0x000fc80008410000 */
[----:B------:R-:W-:-:S07]  /*1ba0*/  @P2 FADD.FTZ R2, R85, R2 ;  /* 0x0000000255022221 */ /* 0x000fce0000010000 */
.L_x_6725:
[----:B------:R-:W-:Y:S05]  /*1bb0*/  BSYNC B1 ;  /* 0x0000000000017941 */ /* 0x000fea0003800000 */
.L_x_6723:
[----:B------:R-:W-:Y:S04]  /*1bc0*/  BSSY B1, `(.L_x_6726) ;  /* 0x000000a000017945 */ /* 0x000fe80003800000 */
[----:B------:R-:W-:Y:S05]  /*1bd0*/  @P4 BRA `(.L_x_6727) ;  /* 0x0000000000104947 */ /* 0x000fea0003800000 */
[----:B------:R-:W-:Y:S01]  /*1be0*/  MOV R0, RZ ;  /* 0x000000ff00007202 */ /* 0x000fe20000000f00 */
[----:B------:R-:W-:Y:S06]  /*1bf0*/  @!P2 BRA `(.L_x_6728) ;  /* 0x000000000018a947 */ /* 0x000fec0003800000 */
[----:B-----5:R-:W-:Y:S01]  /*1c00*/  SHF.L.U32 R0, R82, 0x10, RZ ;  /* 0x0000001052007819 */ /* 0x020fe200000006ff */
[----:B------:R-:W-:Y:S06]  /*1c10*/  BRA `(.L_x_6728) ;  /* 0x0000000000107947 */ /* 0x000fec0003800000 */
.L_x_6727:
[----:B-----5:R-:W-:Y:S02]  /*1c20*/  SHF.L.U32 R0, R78, 0x10, RZ ;  /* 0x000000104e007819 */ /* 0x020fe400000006ff */
[----:B--23--:R-:W-:-:S03]  /*1c30*/  @P2 SHF.L.U32 R85, R82, 0x10, RZ ;  /* 0x0000001052552819 */ /* 0x00cfc600000006ff */
[----:B------:R-:W-:-:S04]  /*1c40*/  FMUL.FTZ R0, R0, UR8 ;  /* 0x0000000800007c20 */ /* 0x000fc80008410000 */
[----:B------:R-:W-:-:S07]  /*1c50*/  @P2 FADD.FTZ R0, R85, R0 ;  /* 0x0000000055002221 */ /* 0x000fce0000010000 */
.L_x_6728:
[----:B------:R-:W-:Y:S05]  /*1c60*/  BSYNC B1 ;  /* 0x0000000000017941 */ /* 0x000fea0003800000 */
.L_x_6726:
[----:B------:R-:W-:Y:S04]  /*1c70*/  BSSY B1, `(.L_x_6729) ;  /* 0x000000d000017945 */ /* 0x000fe80003800000 */
[----:B------:R-:W-:Y:S05]  /*1c80*/  @P4 BRA `(.L_x_6730) ;  /* 0x0000000000144947 */ /* 0x000fea0003800000 */
[----:B------:R-:W-:Y:S01]  /*1c90*/  HFMA2.MMA R98, -RZ, RZ, 0, 0 ;  /* 0x00000000ff627435 */ /* 0x000fe200000001ff */
[----:B------:R-:W-:Y:S10]  /*1ca0*/  @!P2 BRA `(.L_x_6731) ;  /* 0x000000000024a947 */ /* 0x000ff40003800000 */
[----:B-----5:R-:W-:-:S04]  /*1cb0*/  PRMT R98, R82, 0x7632, R98 ;  /* 0x0000763252627816 */ /* 0x020fc80000000062 */
[----:B------:R-:W-:Y:S01]  /*1cc0*/  SHF.L.U32 R98, R98, 0x10, RZ ;  /* 0x0000001062627819 */ /* 0x000fe200000006ff */
[----:B------:R-:W-:Y:S06]  /*1cd0*/  BRA `(.L_x_6731) ;  /* 0x0000000000187947 */ /* 0x000fec0003800000 */
.L_x_6730:
[----:B--23-5:R-:W-:Y:S02]  /*1ce0*/  PRMT R84, R78, 0x7632, R84 ;  /* 0x000076324e547816 */ /* 0x02cfe40000000054 */
[----:B------:R-:W-:Y:S02]  /*1cf0*/  @P2 PRMT R85, R82, 0x7632, R85 ;  /* 0x0000763252552816 */ /* 0x000fe40000000055 */
[----:B------:R-:W-:Y:S02]  /*1d00*/  SHF.L.U32 R84, R84, 0x10, RZ ;  /* 0x0000001054547819 */ /* 0x000fe400000006ff */
[----:B------:R-:W-:-:S03]  /*1d10*/  @P2 SHF.L.U32 R85, R85, 0x10, RZ ;  /* 0x0000001055552819 */ /* 0x000fc600000006ff */
[----:B------:R-:W-:-:S04]  /*1d20*/  FMUL.FTZ R98, R84, UR8 ;  /* 0x0000000854627c20 */ /* 0x000fc80008410000 */
[----:B------:R-:W-:-:S07]  /*1d30*/  @P2 FADD.FTZ R98, R85, R98 ;  /* 0x0000006255622221 */ /* 0x000fce0000010000 */
.L_x_6731:
[----:B------:R-:W-:Y:S05]  /*1d40*/  BSYNC B1 ;  /* 0x0000000000017941 */ /* 0x000fea0003800000 */
.L_x_6729:
[----:B------:R-:W-:Y:S04]  /*1d50*/  BSSY B1, `(.L_x_6732) ;  /* 0x000000a000017945 */ /* 0x000fe80003800000 */
[----:B------:R-:W-:Y:S05]  /*1d60*/  @P4 BRA `(.L_x_6733) ;  /* 0x0000000000104947 */ /* 0x000fea0003800000 */
[----:B------:R-:W-:Y:S01]  /*1d70*/  MOV R99, RZ ;  /* 0x000000ff00637202 */ /* 0x000fe20000000f00 */
[----:B------:R-:W-:Y:S06]  /*1d80*/  @!P2 BRA `(.L_x_6734) ;  /* 0x000000000018a947 */ /* 0x000fec0003800000 */
[----:B-----5:R-:W-:Y:S01]  /*1d90*/  SHF.L.U32 R99, R83, 0x10, RZ ;  /* 0x0000001053637819 */ /* 0x020fe200000006ff */
[----:B------:R-:W-:Y:S06]  /*1da0*/  BRA `(.L_x_6734) ;  /* 0x0000000000107947 */ /* 0x000fec0003800000 */
.L_x_6733:
[----:B-----5:R-:W-:Y:S02]  /*1db0*/  SHF.L.U32 R99, R79, 0x10, RZ ;  /* 0x000000104f637819 */ /* 0x020fe400000006ff */
[----:B--23--:R-:W-:-:S03]  /*1dc0*/  @P2 SHF.L.U32 R84, R83, 0x10, RZ ;  /* 0x0000001053542819 */ /* 0x00cfc600000006ff */
[----:B------:R-:W-:-:S04]  /*1dd0*/  FMUL.FTZ R99, R99, UR8 ;  /* 0x0000000863637c20 */ /* 0x000fc80008410000 */
[----:B------:R-:W-:-:S07]  /*1de0*/  @P2 FADD.FTZ R99, R84, R99 ;  /* 0x0000006354632221 */ /* 0x000fce0000010000 */
.L_x_6734:
[----:B------:R-:W-:Y:S05]  /*1df0*/  BSYNC B1 ;  /* 0x0000000000017941 */ /* 0x000fea0003800000 */
.L_x_6732:
[----:B------:R-:W-:Y:S04]  /*1e00*/  BSSY B1, `(.L_x_6735) ;  /* 0x000000d000017945 */ /* 0x000fe80003800000 */
[----:B------:R-:W-:Y:S05]  /*1e10*/  @P4 BRA `(.L_x_6736) ;  /* 0x0000000000144947 */ /* 0x000fea0003800000 */
[----:B------:R-:W-:Y:S01]  /*1e20*/  HFMA2.MMA R100, -RZ, RZ, 0, 0 ;  /* 0x00000000ff647435 */ /* 0x000fe200000001ff */
[----:B------:R-:W-:Y:S10]  /*1e30*/  @!P2 BRA `(.L_x_6737) ;  /* 0x000000000024a947 */ /* 0x000ff40003800000 */
[----:B-----5:R-:W-:-:S04]  /*1e40*/  PRMT R100, R83, 0x7632, R100 ;  /* 0x0000763253647816 */ /* 0x020fc80000000064 */
[----:B------:R-:W-:Y:S01]  /*1e50*/  SHF.L.U32 R100, R100, 0x10, RZ ;  /* 0x0000001064647819 */ /* 0x000fe200000006ff */
[----:B------:R-:W-:Y:S06]  /*1e60*/  BRA `(.L_x_6737) ;  /* 0x0000000000187947 */ /* 0x000fec0003800000 */
.L_x_6736:
[----:B--23-5:R-:W-:Y:S02]  /*1e70*/  PRMT R84, R79, 0x7632, R84 ;  /* 0x000076324f547816 */ /* 0x02cfe40000000054 */
[----:B------:R-:W-:Y:S02]  /*1e80*/  @P2 PRMT R85, R83, 0x7632, R85 ;  /* 0x0000763253552816 */ /* 0x000fe40000000055 */
[----:B------:R-:W-:Y:S02]  /*1e90*/  SHF.L.U32 R84, R84, 0x10, RZ ;  /* 0x0000001054547819 */ /* 0x000fe400000006ff */
[----:B------:R-:W-:-:S03]  /*1ea0*/  @P2 SHF.L.U32 R85, R85, 0x10, RZ ;  /* 0x0000001055552819 */ /* 0x000fc600000006ff */
[----:B------:R-:W-:-:S04]  /*1eb0*/  FMUL.FTZ R100, R84, UR8 ;  /* 0x0000000854647c20 */ /* 0x000fc80008410000 */
[----:B------:R-:W-:-:S07]  /*1ec0*/  @P2 FADD.FTZ R100, R85, R100 ;  /* 0x0000006455642221 */ /* 0x000fce0000010000 */
.L_x_6737:
[----:B------:R-:W-:Y:S05]  /*1ed0*/  BSYNC B1 ;  /* 0x0000000000017941 */ /* 0x000fea0003800000 */
.L_x_6735:
[----:B--23--:R-:W0:Y:S01]  /*1ee0*/  LDC.64 R124, c[0x0][0x238] ;  /* 0x00008e00ff7c7b82 */ /* 0x00ce220000000a00 */
        /* <DEDUP_REMOVED lines=8> */
.L_x_6713:
[----:B------:R-:W-:Y:S05]  /*1f70*/  BSYNC B0 ;  /* 0x0000000000007941 */ /* 0x000fea0003800000 */
.L_x_6712:
[----:B------:R-:W-:Y:S04]  /*1f80*/  BSSY B0, `(.L_x_6738) ;  /* 0x0000076000007945 */ /* 0x000fe80003800000 */
[----:B------:R-:W-:Y:S05]  /*1f90*/  @!P1 BRA `(.L_x_6739) ;  /* 0x0000000400d09947 */ /* 0x000fea0003800000 */
[----:B------:R-:W-:Y:S01]  /*1fa0*/  ISETP.NE.U32.AND P2, PT, RZ, UR6, PT ;  /* 0x00000006ff007c0c */ /* 0x000fe2000bf45070 */
[----:B--234-:R-:W2:Y:S03]  /*1fb0*/  @P3 LDC.64 R86, c[0x0][0x220] ;  /* 0x00008800ff563b82 */ /* 0x01cea60000000a00 */
        /* <DEDUP_REMOVED lines=13> */
.L_x_6741:
[----:B-----5:R-:W-:Y:S02]  /*2090*/  SHF.L.U32 R101, R76, 0x10, RZ ;  /* 0x000000104c657819 */ /* 0x020fe400000006ff */
[----:B------:R-:W-:-:S03]  /*20a0*/  @P2 SHF.L.U32 R84, R80, 0x10, RZ ;  /* 0x0000001050542819 */ /* 0x000fc600000006ff */
[----:B------:R-:W-:-:S04]  /*20b0*/  FMUL.FTZ R101, R101, UR8 ;  /* 0x0000000865657c20 */ /* 0x000fc80008410000 */
[----:B------:R-:W-:-:S07]  /*20c0*/  @P2 FADD.FTZ R101, R84, R101 ;  /* 0x0000006554652221 */ /* 0x000fce0000010000 */
.L_x_6742:
[----:B------:R-:W-:Y:S05]  /*20d0*/  BSYNC B1 ;  /* 0x0000000000017941 */ /* 0x000fea0003800000 */
.L_x_6740:
[----:B------:R-:W-:Y:S04]  /*20e0*/  BSSY B1, `(.L_x_6743) ;  /* 0x000000d000017945 */ /* 0x000fe80003800000 */
[----:B------:R-:W-:Y:S05]  /*20f0*/  @P3 BRA `(.L_x_6744) ;  /* 0x0000000000143947 */ /* 0x000fea0003800000 */
[----:B------:R-:W-:Y:S01]  /*2100*/  HFMA2.MMA R102, -RZ, RZ, 0, 0 ;  /* 0x00000000ff667435 */ /* 0x000fe200000001ff */
[----:B------:R-:W-:Y:S10]  /*2110*/  @!P2 BRA `(.L_x_6745) ;  /* 0x000000000024a947 */ /* 0x000ff40003800000 */
[----:B-----5:R-:W-:-:S04]  /*2120*/  PRMT R102, R80, 0x7632, R102 ;  /* 0x0000763250667816 */ /* 0x020fc80000000066 */
[----:B------:R-:W-:Y:S01]  /*2130*/  SHF.L.U32 R102, R102, 0x10, RZ ;  /* 0x0000001066667819 */ /* 0x000fe200000006ff */
[----:B------:R-:W-:Y:S06]  /*2140*/  BRA `(.L_x_6745) ;  /* 0x0000000000187947 */ /* 0x000fec0003800000 */
.L_x_6744:
[----:B-----5:R-:W-:Y:S02]  /*2150*/  PRMT R84, R76, 0x7632, R84 ;  /* 0x000076324c547816 */ /* 0x020fe40000000054 */
[----:B------:R-:W-:Y:S02]  /*2160*/  @P2 PRMT R85, R80, 0x7632, R85 ;  /* 0x0000763250552816 */ /* 0x000fe40000000055 */
[----:B------:R-:W-:Y:S02]  /*2170*/  SHF.L.U32 R84, R84, 0x10, RZ ;  /* 0x0000001054547819 */ /* 0x000fe400000006ff */
[----:B------:R-:W-:-:S03]  /*2180*/  @P2 SHF.L.U32 R85, R85, 0x10, RZ ;  /* 0x0000001055552819 */ /* 0x000fc600000006ff */
[----:B------:R-:W-:-:S04]  /*2190*/  FMUL.FTZ R102, R84, UR8 ;  /* 0x0000000854667c20 */ /* 0x000fc80008410000 */
[----:B------:R-:W-:-:S07]  /*21a0*/  @P2 FADD.FTZ R102, R85, R102 ;  /* 0x0000006655662221 */ /* 0x000fce0000010000 */
.L_x_6745:
[----:B------:R-:W-:Y:S05]  /*21b0*/  BSYNC B1 ;  /* 0x0000000000017941 */ /* 0x000fea0003800000 */
.L_x_6743:
[----:B------:R-:W-:Y:S04]  /*21c0*/  BSSY B1, `(.L_x_6746) ;  /* 0x000000a000017945 */ /* 0x000fe80003800000 */
[----:B------:R-:W-:Y:S05]  /*21d0*/  @P3 BRA `(.L_x_6747) ;  /* 0x0000000000103947 */ /* 0x000fea0003800000 */
[----:B------:R-:W-:Y:S01]  /*21e0*/  MOV R103, RZ ;  /* 0x000000ff00677202 */ /* 0x000fe20000000f00 */
[----:B------:R-:W-:Y:S06]  /*21f0*/  @!P2 BRA `(.L_x_6748) ;  /* 0x000000000018a947 */ /* 0x000fec0003800000 */
[----:B-----5:R-:W-:Y:S01]  /*2200*/  SHF.L.U32 R103, R81, 0x10, RZ ;  /* 0x0000001051677819 */ /* 0x020fe200000006ff */
[----:B------:R-:W-:Y:S06]  /*2210*/  BRA `(.L_x_6748) ;  /* 0x0000000000107947 */ /* 0x000fec0003800000 */
.L_x_6747:
[----:B-----5:R-:W-:Y:S02]  /*2220*/  SHF.L.U32 R103, R77, 0x10, RZ ;  /* 0x000000104d677819 */ /* 0x020fe400000006ff */
[----:B------:R-:W-:-:S03]  /*2230*/  @P2 SHF.L.U32 R84, R81, 0x10, RZ ;  /* 0x0000001051542819 */ /* 0x000fc600000006ff */
[----:B------:R-:W-:-:S04]  /*2240*/  FMUL.FTZ R103, R103, UR8 ;  /* 0x0000000867677c20 */ /* 0x000fc80008410000 */
[----:B------:R-:W-:-:S07]  /*2250*/  @P2 FADD.FTZ R103, R84, R103 ;  /* 0x0000006754672221 */ /* 0x000fce0000010000 */
.L_x_6748:
[----:B------:R-:W-:Y:S05]  /*2260*/  BSYNC B1 ;  /* 0x0000000000017941 */ /* 0x000fea0003800000 */
.L_x_6746:
[----:B------:R-:W-:Y:S04]  /*2270*/  BSSY B1, `(.L_x_6749) ;  /* 0x000000d000017945 */ /* 0x000fe80003800000 */
[----:B------:R-:W-:Y:S05]  /*2280*/  @P3 BRA `(.L_x_6750) ;  /* 0x0000000000143947 */ /* 0x000fea0003800000 */
[----:B------:R-:W-:Y:S01]  /*2290*/  HFMA2.MMA R104, -RZ, RZ, 0, 0 ;  /* 0x00000000ff687435 */ /* 0x000fe200000001ff */
[----:B------:R-:W-:Y:S10]  /*22a0*/  @!P2 BRA `(.L_x_6751) ;  /* 0x000000000024a947 */ /* 0x000ff40003800000 */
[----:B-----5:R-:W-:-:S04]  /*22b0*/  PRMT R104, R81, 0x7632, R104 ;  /* 0x0000763251687816 */ /* 0x020fc80000000068 */
[----:B------:R-:W-:Y:S01]  /*22c0*/  SHF.L.U32 R104, R104, 0x10, RZ ;  /* 0x0000001068687819 */ /* 0x000fe200000006ff */
[----:B------:R-:W-:Y:S06]  /*22d0*/  BRA `(.L_x_6751) ;  /* 0x0000000000187947 */ /* 0x000fec0003800000 */
.L_x_6750:
[----:B-----5:R-:W-:Y:S02]  /*22e0*/  PRMT R84, R77, 0x7632, R84 ;  /* 0x000076324d547816 */ /* 0x020fe40000000054 */
[----:B------:R-:W-:Y:S02]  /*22f0*/  @P2 PRMT R85, R81, 0x7632, R85 ;  /* 0x0000763251552816 */ /* 0x000fe40000000055 */
[----:B------:R-:W-:Y:S02]  /*2300*/  SHF.L.U32 R84, R84, 0x10, RZ ;  /* 0x0000001054547819 */ /* 0x000fe400000006ff */
[----:B------:R-:W-:-:S03]  /*2310*/  @P2 SHF.L.U32 R85, R85, 0x10, RZ ;  /* 0x0000001055552819 */ /* 0x000fc600000006ff */
[----:B------:R-:W-:-:S04]  /*2320*/  FMUL.FTZ R104, R84, UR8 ;  /* 0x0000000854687c20 */ /* 0x000fc80008410000 */
[----:B------:R-:W-:-:S07]  /*2330*/  @P2 FADD.FTZ R104, R85, R104 ;  /* 0x0000006855682221 */ /* 0x000fce0000010000 */
.L_x_6751:
[----:B------:R-:W-:Y:S05]  /*2340*/  BSYNC B1 ;  /* 0x0000000000017941 */ /* 0x000fea0003800000 */
.L_x_6749:
[----:B------:R-:W-:Y:S04]  /*2350*/  BSSY B1, `(.L_x_6752) ;  /* 0x000000a000017945 */ /* 0x000fe80003800000 */
[----:B------:R-:W-:Y:S05]  /*2360*/  @P3 BRA `(.L_x_6753) ;  /* 0x0000000000103947 */ /* 0x000fea0003800000 */
[----:B------:R-:W-:Y:S01]  /*2370*/  MOV R105, RZ ;  /* 0x000000ff00697202 */ /* 0x000fe20000000f00 */
[----:B------:R-:W-:Y:S06]  /*2380*/  @!P2 BRA `(.L_x_6754) ;  /* 0x000000000018a947 */ /* 0x000fec0003800000 */
[----:B-----5:R-:W-:Y:S01]  /*2390*/  SHF.L.U32 R105, R82, 0x10, RZ ;  /* 0x0000001052697819 */ /* 0x020fe200000006ff */
[----:B------:R-:W-:Y:S06]  /*23a0*/  BRA `(.L_x_6754) ;  /* 0x0000000000107947 */ /* 0x000fec0003800000 */
.L_x_6753:
[----:B-----5:R-:W-:Y:S02]  /*23b0*/  SHF.L.U32 R105, R78, 0x10, RZ ;  /* 0x000000104e697819 */ /* 0x020fe400000006ff */
[----:B------:R-:W-:-:S03]  /*23c0*/  @P2 SHF.L.U32 R84, R82, 0x10, RZ ;  /* 0x0000001052542819 */ /* 0x000fc600000006ff */
[----:B------:R-:W-:-:S04]  /*23d0*/  FMUL.FTZ R105, R105, UR8 ;  /* 0x0000000869697c20 */ /* 0x000fc80008410000 */
[----:B------:R-:W-:-:S07]  /*23e0*/  @P2 FADD.FTZ R105, R84, R105 ;  /* 0x0000006954692221 */ /* 0x000fce0000010000 */
.L_x_6754:
[----:B------:R-:W-:Y:S05]  /*23f0*/  BSYNC B1 ;  /* 0x0000000000017941 */ /* 0x000fea0003800000 */
.L_x_6752:
[----:B------:R-:W-:Y:S04]  /*2400*/  BSSY B1, `(.L_x_6755) ;  /* 0x000000d000017945 */ /* 0x000fe80003800000 */
[----:B------:R-:W-:Y:S05]  /*2410*/  @P3 BRA `(.L_x_6756) ;  /* 0x0000000000143947 */ /* 0x000fea0003800000 */
[----:B------:R-:W-:Y:S01]  /*2420*/  HFMA2.MMA R106, -RZ, RZ, 0, 0 ;  /* 0x00000000ff6a7435 */ /* 0x000fe200000001ff */
[----:B------:R-:W-:Y:S10]  /*2430*/  @!P2 BRA `(.L_x_6757) ;  /* 0x000000000024a947 */ /* 0x000ff40003800000 */
[----:B-----5:R-:W-:-:S04]  /*2440*/  PRMT R106, R82, 0x7632, R106 ;  /* 0x00007632526a7816 */ /* 0x020fc8000000006a */
[----:B------:R-:W-:Y:S01]  /*2450*/  SHF.L.U32 R106, R106, 0x10, RZ ;  /* 0x000000106a6a7819 */ /* 0x000fe200000006ff */
[----:B------:R-:W-:Y:S06]  /*2460*/  BRA `(.L_x_6757) ;  /* 0x0000000000187947 */ /* 0x000fec0003800000 */
.L_x_6756:
[----:B-----5:R-:W-:Y:S02]  /*2470*/  PRMT R84, R78, 0x7632, R84 ;  /* 0x000076324e547816 */ /* 0x020fe40000000054 */
[----:B------:R-:W-:Y:S02]  /*2480*/  @P2 PRMT R85, R82, 0x7632, R85 ;  /* 0x0000763252552816 */ /* 0x000fe40000000055 */
[----:B------:R-:W-:Y:S02]  /*2490*/  SHF.L.U32 R84, R84, 0x10, RZ ;  /* 0x0000001054547819 */ /* 0x000fe400000006ff */
[----:B------:R-:W-:-:S03]  /*24a0*/  @P2 SHF.L.U32 R85, R85, 0x10, RZ ;  /* 0x0000001055552819 */ /* 0x000fc600000006ff */
[----:B------:R-:W-:-:S04]  /*24b0*/  FMUL.FTZ R106, R84, UR8 ;  /* 0x00000008546a7c20 */ /* 0x000fc80008410000 */
[----:B------:R-:W-:-:S07]  /*24c0*/  @P2 FADD.FTZ R106, R85, R106 ;  /* 0x0000006a556a2221 */ /* 0x000fce0000010000 */
.L_x_6757:
[----:B------:R-:W-:Y:S05]  /*24d0*/  BSYNC B1 ;  /* 0x0000000000017941 */ /* 0x000fea0003800000 */
.L_x_6755:
[----:B------:R-:W-:Y:S04]  /*24e0*/  BSSY B1, `(.L_x_6758) ;  /* 0x000000a000017945 */ /* 0x000fe80003800000 */
[----:B------:R-:W-:Y:S05]  /*24f0*/  @P3 BRA `(.L_x_6759) ;  /* 0x0000000000103947 */ /* 0x000fea0003800000 */
[----:B------:R-:W-:Y:S01]  /*2500*/  MOV R107, RZ ;  /* 0x000000ff006b7202 */ /* 0x000fe20000000f00 */
[----:B------:R-:W-:Y:S06]  /*2510*/  @!P2 BRA `(.L_x_6760) ;  /* 0x000000000018a947 */ /* 0x000fec0003800000 */
[----:B-----5:R-:W-:Y:S01]  /*2520*/  SHF.L.U32 R107, R83, 0x10, RZ ;  /* 0x00000010536b7819 */ /* 0x020fe200000006ff */
[----:B------:R-:W-:Y:S06]  /*2530*/  BRA `(.L_x_6760) ;  /* 0x0000000000107947 */ /* 0x000fec0003800000 */
.L_x_6759:
[----:B-----5:R-:W-:Y:S02]  /*2540*/  SHF.L.U32 R107, R79, 0x10, RZ ;  /* 0x000000104f6b7819 */ /* 0x020fe400000006ff */
[----:B------:R-:W-:-:S03]  /*2550*/  @P2 SHF.L.U32 R84, R83, 0x10, RZ ;  /* 0x0000001053542819 */ /* 0x000fc600000006ff */
[----:B------:R-:W-:-:S04]  /*2560*/  FMUL.FTZ R107, R107, UR8 ;  /* 0x000000086b6b7c20 */ /* 0x000fc80008410000 */
[----:B------:R-:W-:-:S07]  /*2570*/  @P2 FADD.FTZ R107, R84, R107 ;  /* 0x0000006b546b2221 */ /* 0x000fce0000010000 */
.L_x_6760:
[----:B------:R-:W-:Y:S05]  /*2580*/  BSYNC B1 ;  /* 0x0000000000017941 */ /* 0x000fea0003800000 */
.L_x_6758:
[----:B------:R-:W-:Y:S04]  /*2590*/  BSSY B1, `(.L_x_6761) ;  /* 0x000000d000017945 */ /* 0x000fe80003800000 */
[----:B------:R-:W-:Y:S05]  /*25a0*/  @P3 BRA `(.L_x_6762) ;  /* 0x0000000000143947 */ /* 0x000fea0003800000 */
[----:B------:R-:W-:Y:S01]  /*25b0*/  HFMA2.MMA R108, -RZ, RZ, 0, 0 ;  /* 0x00000000ff6c7435 */ /* 0x000fe200000001ff */
[----:B------:R-:W-:Y:S10]  /*25c0*/  @!P2 BRA `(.L_x_6763) ;  /* 0x000000000024a947 */ /* 0x000ff40003800000 */
[----:B-----5:R-:W-:-:S04]  /*25d0*/  PRMT R108, R83, 0x7632, R108 ;  /* 0x00007632536c7816 */ /* 0x020fc8000000006c */
[----:B------:R-:W-:Y:S01]  /*25e0*/  SHF.L.U32 R108, R108, 0x10, RZ ;  /* 0x000000106c6c7819 */ /* 0x000fe200000006ff */
[----:B------:R-:W-:Y:S06]  /*25f0*/  BRA `(.L_x_6763) ;  /* 0x0000000000187947 */ /* 0x000fec0003800000 */
.L_x_6762:
[----:B-----5:R-:W-:Y:S02]  /*2600*/  PRMT R84, R79, 0x7632, R84 ;  /* 0x000076324f547816 */ /* 0x020fe40000000054 */
[----:B------:R-:W-:Y:S02]  /*2610*/  @P2 PRMT R85, R83, 0x7632, R85 ;  /* 0x0000763253552816 */ /* 0x000fe40000000055 */
[----:B------:R-:W-:Y:S02]  /*2620*/  SHF.L.U32 R84, R84, 0x10, RZ ;  /* 0x0000001054547819 */ /* 0x000fe400000006ff */
[----:B------:R-:W-:-:S03]  /*2630*/  @P2 SHF.L.U32 R85, R85, 0x10, RZ ;  /* 0x0000001055552819 */ /* 0x000fc600000006ff */
[----:B------:R-:W-:-:S04]  /*2640*/  FMUL.FTZ R108, R84, UR8 ;  /* 0x00000008546c7c20 */ /* 0x000fc80008410000 */
[----:B------:R-:W-:-:S07]  /*2650*/  @P2 FADD.FTZ R108, R85, R108 ;  /* 0x0000006c556c2221 */ /* 0x000fce0000010000 */
.L_x_6763:
[----:B------:R-:W-:Y:S05]  /*2660*/  BSYNC B1 ;  /* 0x0000000000017941 */ /* 0x000fea0003800000 */
.L_x_6761:
[----:B------:R-:W2:Y:S01]  /*2670*/  LDC.64 R84, c[0x0][0x238] ;  /* 0x00008e00ff547b82 */ /* 0x000ea20000000a00 */
[----:B------:R-:W-:Y:S02]  /*2680*/  F2FP.BF16.F32.PACK_AB R87, R108, R107 ;  /* 0x0000006b6c57723e */ /* 0x000fe400000010ff */
[----:B------:R-:W-:Y:S01]  /*2690*/  F2FP.BF16.F32.PACK_AB R86, R106, R105 ;  /* 0x000000696a56723e */ /* 0x000fe200000010ff */
[----:B--2---:R-:W-:Y:S01]  /*26a0*/  IMAD.WIDE.U32 R122, R122, 0x10, R84 ;  /* 0x000000107a7a7825 */ /* 0x004fe200078e0054 */
[----:B------:R-:W-:Y:S02]  /*26b0*/  F2FP.BF16.F32.PACK_AB R85, R104, R103 ;  /* 0x000000676855723e */ /* 0x000fe400000010ff */
[----:B------:R-:W-:-:S05]  /*26c0*/  F2FP.BF16.F32.PACK_AB R84, R102, R101 ;  /* 0x000000656654723e */ /* 0x000fca00000010ff */
[----:B------:R2:W-:Y:S02]  /*26d0*/  STG.E.128 desc[UR4][R122.64], R84 ;  /* 0x000000547a007986 */ /* 0x0005e4000c101d04 */
.L_x_6739:
[----:B------:R-:W-:Y:S05]  /*26e0*/  BSYNC B0 ;  /* 0x0000000000007941 */ /* 0x000fea0003800000 */
.L_x_6738:
[----:B--234-:R-:W-:Y:S01]  /*26f0*/  FADD.FTZ R85, RZ, R97 ;  /* 0x00000061ff557221 */ /* 0x01cfe20000010000 */
        /* <DEDUP_REMOVED lines=43> */
[----:B------:R-:W2:Y:S02]  /*29b0*/  SHFL.BFLY PT, R124, R122, 0x1, 0x1f ;  /* 0x0c201f007a7c7f89 */ /* 0x000ea400000e0000 */
[----:B--2---:R-:W-:-:S05]  /*29c0*/  FADD.FTZ R125, R122, R124 ;  /* 0x0000007c7a7d7221 */ /* 0x004fca0000010000 */
[----:B------:R-:W2:Y:S02]  /*29d0*/  SHFL.BFLY PT, R124, R125, 0x2, 0x1f ;  /* 0x0c401f007d7c7f89 */ /* 0x000ea400000e0000 */
[----:B--2---:R-:W-:-:S05]  /*29e0*/  FADD.FTZ R125, R125, R124 ;  /* 0x0000007c7d7d7221 */ /* 0x004fca0000010000 */
[----:B------:R-:W2:Y:S02]  /*29f0*/  SHFL.BFLY PT, R124, R125, 0x4, 0x1f ;  /* 0x0c801f007d7c7f89 */ /* 0x000ea400000e0000 */
[----:B--2---:R-:W-:-:S05]  /*2a00*/  FADD.FTZ R84, R125, R124 ;  /* 0x0000007c7d547221 */ /* 0x004fca0000010000 */
[----:B------:R-:W2:Y:S02]  /*2a10*/  SHFL.BFLY PT, R124, R84, 0x8, 0x1f ;  /* 0x0d001f00547c7f89 */ /* 0x000ea400000e0000 */
[----:B--2---:R-:W-:-:S05]  /*2a20*/  FADD.FTZ R85, R84, R124 ;  /* 0x0000007c54557221 */ /* 0x004fca0000010000 */
[----:B------:R-:W2:Y:S02]  /*2a30*/  SHFL.BFLY PT, R124, R85, 0x10, 0x1f ;  /* 0x0e001f00557c7f89 */ /* 0x000ea400000e0000 */
[----:B--2---:R-:W-:-:S04]  /*2a40*/  FADD.FTZ R124, R85, R124 ;  /* 0x0000007c557c7221 */ /* 0x004fc80000010000 */
[----:B-1----:R-:W-:-:S04]  /*2a50*/  FMUL.FTZ R84, R111, R124 ;  /* 0x0000007c6f547220 */ /* 0x002fc80000410000 */
        /* <DEDUP_REMOVED lines=73> */
[----:B------:R1:W2:Y:S02]  /*2ef0*/  SHFL.BFLY PT, R124, R85, 0x10, 0x1f ;  /* 0x0e001f00557c7f89 */ /* 0x0002a400000e0000 */
.L_x_6784:
[----:B------:R-:W-:Y:S01]  /*2f00*/  LOP3.LUT P2, RZ, R109, 0x1f, RZ, 0xc0, !PT ;  /* 0x0000001f6dff7812 */ /* 0x000fe2000784c0ff */
[----:B-12---:R-:W-:Y:S01]  /*2f10*/  FADD.FTZ R85, R85, R124 ;  /* 0x0000007c55557221 */ /* 0x006fe20000010000 */
        /* <DEDUP_REMOVED lines=19> */
[----:B------:R-:W2:Y:S01]  /*3050*/  SHFL.DOWN PT, R120, R123, 0x4, 0x1f ;  /* 0x08801f007b787f89 */ /* 0x000ea200000e0000 */
[----:B-1----:R-:W-:-:S04]  /*3060*/  @!P2 LEA R85, R85, R84, 0x18 ;  /* 0x000000545555a211 */ /* 0x002fc800078ec0ff */
[----:B------:R-:W-:Y:S02]  /*3070*/  @!P2 LEA R122, R86, R85, 0x3 ;  /* 0x00000055567aa211 */ /* 0x000fe400078e18ff */
[----:B------:R-:W-:Y:S02]  /*3080*/  CS2R R84, SRZ ;  /* 0x0000000000547805 */ /* 0x000fe4000001ff00 */
[----:B--2---:R-:W-:Y:S02]  /*3090*/  I2FP.F32.S32 R86, R120 ;  /* 0x0000007800567245 */ /* 0x004fe40000201400 */
[----:B------:R-:W-:Y:S02]  /*30a0*/  IADD3 R120, R120, R123, RZ ;  /* 0x0000007b78787210 */ /* 0x000fe40007ffe0ff */
[----:B------:R-:W1:Y:S01]  /*30b0*/  @!P2 LDS.64 R84, [R122] ;  /* 0x000000007a54a984 */ /* 0x000e620000000a00 */
[----:B------:R-:W-:-:S03]  /*30c0*/  LOP3.LUT P2, RZ, R87, 0x1f, R109, 0xf8, !PT ;  /* 0x0000001f57ff7812 */ /* 0x000fc6000784f86d */
[----:B------:R-:W-:Y:S04]  /*30d0*/  SHFL.DOWN PT, R123, R120, 0x2, 0x1f ;  /* 0x08401f00787b7f89 */ /* 0x000fe800000e0000 */
[----:B-1----:R-:W1:Y:S02]  /*30e0*/  SHFL.DOWN PT, R125, R84, 0x4, 0x1f ;  /* 0x08801f00547d7f89 */ /* 0x002e6400000e0000 */
[C---:B-1----:R-:W-:Y:S01]  /*30f0*/  FADD.FTZ R124, -R125.reuse, R84 ;  /* 0x000000547d7c7221 */ /* 0x042fe20000010100 */
[----:B------:R-:W-:-:S03]  /*3100*/  FMUL.FTZ R125, R125, R86 ;  /* 0x000000567d7d7220 */ /* 0x000fc60000410000 */
[----:B------:R-:W-:Y:S01]  /*3110*/  FMUL.FTZ R124, R124, R124 ;  /* 0x0000007c7c7c7220 */ /* 0x000fe20000410000 */
[----:B------:R-:W-:Y:S01]  /*3120*/  FFMA.FTZ R122, R121, R84, R125 ;  /* 0x00000054797a7223 */ /* 0x000fe2000001007d */
[----:B------:R-:W-:Y:S02]  /*3130*/  I2FP.F32.S32 R84, R120 ;  /* 0x0000007800547245 */ /* 0x000fe40000201400 */
[----:B------:R-:W-:Y:S02]  /*3140*/  FMUL.FTZ R121, R124, R121 ;  /* 0x000000797c797220 */ /* 0x000fe40000410000 */
[----:B------:R-:W1:Y:S01]  /*3150*/  SHFL.DOWN PT, R124, R85, 0x4, 0x1f ;  /* 0x08801f00557c7f89 */ /* 0x000e6200000e0000 */
[----:B------:R-:W2:Y:S01]  /*3160*/  MUFU.RCP R125, R84 ;  /* 0x00000054007d7308 */ /* 0x000ea20000001000 */
[----:B------:R-:W-:Y:S01]  /*3170*/  FMUL.FTZ R121, R121, R86 ;  /* 0x0000005679797220 */ /* 0x000fe20000410000 */
[-C--:B------:R-:W-:Y:S02]  /*3180*/  IADD3 R86, R120, R123.reuse, RZ ;  /* 0x0000007b78567210 */ /* 0x080fe40007ffe0ff */
[----:B------:R-:W-:Y:S01]  /*3190*/  I2FP.F32.S32 R123, R123 ;  /* 0x0000007b007b7245 */ /* 0x000fe20000201400 */
[----:B-1----:R-:W-:-:S04]  /*31a0*/  FADD.FTZ R124, R124, R85 ;  /* 0x000000557c7c7221 */ /* 0x002fc80000010000 */
[C---:B--2---:R-:W-:Y:S01]  /*31b0*/  FFMA.FTZ R121, R125.reuse, R121, R124 ;  /* 0x000000797d797223 */ /* 0x044fe2000001007c */
[----:B------:R-:W-:-:S04]  /*31c0*/  FMUL.FTZ R125, R125, R122 ;  /* 0x0000007a7d7d7220 */ /* 0x000fc80000410000 */
[----:B------:R-:W1:Y:S04]  /*31d0*/  SHFL.DOWN PT, R124, R121, 0x2, 0x1f ;  /* 0x08401f00797c7f89 */ /* 0x000e6800000e0000 */
[----:B------:R-:W2:Y:S01]  /*31e0*/  SHFL.DOWN PT, R122, R125, 0x2, 0x1f ;  /* 0x08401f007d7a7f89 */ /* 0x000ea200000e0000 */
[----:B-1----:R-:W-:Y:S01]  /*31f0*/  FADD.FTZ R124, R121, R124 ;  /* 0x0000007c797c7221 */ /* 0x002fe20000010000 */
[----:B--2---:R-:W-:Y:S01]  /*3200*/  FADD.FTZ R85, R125, -R122 ;  /* 0x8000007a7d557221 */ /* 0x004fe20000010000 */
[----:B------:R-:W-:-:S03]  /*3210*/  FMUL.FTZ R122, R122, R123 ;  /* 0x0000007b7a7a7220 */ /* 0x000fc60000410000 */
[----:B------:R-:W-:Y:S01]  /*3220*/  FMUL.FTZ R85, R85, R85 ;  /* 0x0000005555557220 */ /* 0x000fe20000410000 */
[----:B------:R-:W-:-:S03]  /*3230*/  FFMA.FTZ R122, R84, R125, R122 ;  /* 0x0000007d547a7223 */ /* 0x000fc6000001007a */
[----:B------:R-:W-:-:S04]  /*3240*/  FMUL.FTZ R84, R84, R85 ;  /* 0x0000005554547220 */ /* 0x000fc80000410000 */
[----:B------:R-:W-:Y:S01]  /*3250*/  FMUL.FTZ R85, R84, R123 ;  /* 0x0000007b54557220 */ /* 0x000fe20000410000 */
[----:B------:R-:W-:Y:S01]  /*3260*/  I2FP.F32.S32 R84, R86 ;  /* 0x0000005600547245 */ /* 0x000fe20000201400 */
[----:B------:R-:W1:Y:S03]  /*3270*/  SHFL.DOWN PT, R123, R86, 0x1, 0x1f ;  /* 0x08201f00567b7f89 */ /* 0x000e6600000e0000 */
[----:B------:R-:W2:Y:S02]  /*3280*/  MUFU.RCP R125, R84 ;  /* 0x00000054007d7308 */ /* 0x000ea40000001000 */
[C---:B--2---:R-:W-:Y:S01]  /*3290*/  FFMA.FTZ R85, R125.reuse, R85, R124 ;  /* 0x000000557d557223 */ /* 0x044fe2000001007c */
[----:B------:R-:W-:Y:S01]  /*32a0*/  FMUL.FTZ R125, R125, R122 ;  /* 0x0000007a7d7d7220 */ /* 0x000fe20000410000 */
[----:B-1----:R-:W-:-:S04]  /*32b0*/  I2FP.F32.S32 R120, R123 ;  /* 0x0000007b00787245 */ /* 0x002fc80000201400 */
[----:B------:R-:W1:Y:S01]  /*32c0*/  SHFL.DOWN PT, R122, R125, 0x1, 0x1f ;  /* 0x08201f007d7a7f89 */ /* 0x000e6200000e0000 */
[----:B------:R-:W-:Y:S02]  /*32d0*/  IADD3 R123, R86, R123, RZ ;  /* 0x0000007b567b7210 */ /* 0x000fe40007ffe0ff */
[----:B------:R-:W2:Y:S02]  /*32e0*/  @!P2 LDC.64 R86, c[0x0][0x258] ;  /* 0x00009600ff56ab82 */ /* 0x000ea40000000a00 */
[----:B------:R-:W-:-:S06]  /*32f0*/  I2FP.F32.S32 R123, R123 ;  /* 0x0000007b007b7245 */ /* 0x000fcc0000201400 */
[----:B------:R-:W3:Y:S01]  /*3300*/  MUFU.RCP R123, R123 ;  /* 0x0000007b007b7308 */ /* 0x000ee20000001000 */
[----:B-1----:R-:W-:Y:S01]  /*3310*/  FMUL.FTZ R124, R122, R120 ;  /* 0x000000787a7c7220 */ /* 0x002fe20000410000 */
[----:B------:R-:W-:-:S03]  /*3320*/  FADD.FTZ R121, R125, -R122 ;  /* 0x8000007a7d797221 */ /* 0x000fc60000010000 */
[C---:B------:R-:W-:Y:S01]  /*3330*/  FFMA.FTZ R122, R84.reuse, R125, R124 ;  /* 0x0000007d547a7223 */ /* 0x040fe2000001007c */
[----:B------:R-:W-:Y:S01]  /*3340*/  FMUL.FTZ R121, R121, R121 ;  /* 0x0000007979797220 */ /* 0x000fe20000410000 */
[----:B------:R-:W1:Y:S02]  /*3350*/  SHFL.DOWN PT, R124, R85, 0x1, 0x1f ;  /* 0x08201f00557c7f89 */ /* 0x000e6400000e0000 */
[----:B---3--:R-:W-:Y:S01]  /*3360*/  FMUL.FTZ R122, R123, R122 ;  /* 0x0000007a7b7a7220 */ /* 0x008fe20000410000 */
[----:B------:R-:W-:-:S04]  /*3370*/  FMUL.FTZ R121, R84, R121 ;  /* 0x0000007954797220 */ /* 0x000fc80000410000 */
[----:B------:R-:W-:Y:S02]  /*3380*/  FMUL.FTZ R121, R121, R120 ;  /* 0x0000007879797220 */ /* 0x000fe40000410000 */
[----:B------:R-:W3:Y:S01]  /*3390*/  LDC R120, c[0x0][0x2d8] ;  /* 0x0000b600ff787b82 */ /* 0x000ee20000000800 */
[----:B-1----:R-:W-:-:S07]  /*33a0*/  FADD.FTZ R124, R85, R124 ;  /* 0x0000007c557c7221 */ /* 0x002fce0000010000 */
[----:B------:R-:W1:Y:S01]  /*33b0*/  @!P2 LDC.64 R84, c[0x0][0x250] ;  /* 0x00009400ff54ab82 */ /* 0x000e620000000a00 */
[----:B------:R-:W-:Y:S02]  /*33c0*/  FFMA.FTZ R124, R123, R121, R124 ;  /* 0x000000797b7c7223 */ /* 0x000fe4000001007c */
[----:B------:R-:W4:Y:S04]  /*33d0*/  SHFL.IDX PT, R121, R122, RZ, 0x1f ;  /* 0x00001fff7a797589 */ /* 0x000f2800000e0000 */
[----:B------:R-:W3:Y:S01]  /*33e0*/  SHFL.IDX PT, R125, R124, RZ, 0x1f ;  /* 0x00001fff7c7d7589 */ /* 0x000ee200000e0000 */
[----:B----4-:R-:W-:Y:S01]  /*33f0*/  FMUL.FTZ R123, R121, R121 ;  /* 0x00000079797b7220 */ /* 0x010fe20000410000 */
[----:B---3--:R-:W-:-:S04]  /*3400*/  FFMA.FTZ R120, R125, UR9, R120 ;  /* 0x000000097d787c23 */ /* 0x008fc80008010078 */
[----:B------:R-:W-:Y:S02]  /*3410*/  FSEL R123, R123, RZ, !P3 ;  /* 0x000000ff7b7b7208 */ /* 0x000fe40005800000 */
[----:B-1----:R-:W-:-:S03]  /*3420*/  @!P2 LEA R84, P3, R112, R84, 0x2 ;  /* 0x000000547054a211 */ /* 0x002fc600078610ff */
[----:B------:R-:W-:Y:S01]  /*3430*/  FADD.FTZ R120, R120, R123 ;  /* 0x0000007b78787221 */ /* 0x000fe20000010000 */
[C---:B------:R-:W-:Y:S02]  /*3440*/  @!P2 LEA.HI.X R85, R112.reuse, R85, R119, 0x2, P3 ;  /* 0x000000557055a211 */ /* 0x040fe400018f1477 */
[----:B--2---:R-:W-:-:S03]  /*3450*/  @!P2 LEA R86, P3, R112, R86, 0x2 ;  /* 0x000000567056a211 */ /* 0x004fc600078610ff */
[----:B------:R-:W1:Y:S01]  /*3460*/  MUFU.RSQ R120, R120 ;  /* 0x0000007800787308 */ /* 0x000e620000001400 */
[----:B------:R-:W-:Y:S01]  /*3470*/  @!P2 LEA.HI.X R87, R112, R87, R119, 0x2, P3 ;  /* 0x000000577057a211 */ /* 0x000fe200018f1477 */
[----:B------:R2:W-:Y:S04]  /*3480*/  @!P2 STG.E desc[UR4][R84.64], R121 ;  /* 0x000000795400a986 */ /* 0x0005e8000c101904 */
[----:B-1----:R2:W-:Y:S01]  /*3490*/  @!P2 STG.E desc[UR4][R86.64], R120 ;  /* 0x000000785600a986 */ /* 0x0025e2000c101904 */
[----:B-----5:R-:W-:-:S13]  /*34a0*/  ISETP.GE.AND P2, PT, R118, 0x1, PT ;  /* 0x000000017600780c */ /* 0x020fda0003f46270 */
[----:B--2---:R-:W-:Y:S05]  /*34b0*/  @!P2 BRA `(.L_x_6766) ;  /* 0x00000008004ca947 */ /* 0x004fea0003800000 */
        /* <DEDUP_REMOVED lines=24> */
[----:B------:R-:W-:Y:S01]  /*3640*/  F2FP.BF16.F32.PACK_AB R84, R85, R84 ;  /* 0x000000545554723e */ /* 0x000fe200000010ff */
[--C-:B------:R-:W-:Y:S01]  /*3650*/  FADD.FTZ R125, R90, -R118.reuse ;  /* 0x800000765a7d7221 */ /* 0x100fe20000010000 */
[----:B------:R-:W-:Y:S01]  /*3660*/  F2FP.BF16.F32.PACK_AB R85, R122, R119 ;  /* 0x000000777a55723e */ /* 0x000fe200000010ff */
[----:B------:R-:W-:Y:S01]  /*3670*/  FADD.FTZ R119, R92, -R118 ;  /* 0x800000765c777221 */ /* 0x000fe20000010000 */
[----:B------:R-:W1:Y:S01]  /*3680*/  LDC.64 R122, c[0x0][0x2b8] ;  /* 0x0000ae00ff7a7b82 */ /* 0x000e620000000a00 */
        /* <DEDUP_REMOVED lines=8> */
[----:B------:R-:W-:Y:S02]  /*3710*/  F2FP.BF16.F32.PACK_AB R86, R124, R87 ;  /* 0x000000577c56723e */ /* 0x000fe400000010ff */
[----:B------:R-:W-:Y:S01]  /*3720*/  F2FP.BF16.F32.PACK_AB R87, R121, R119 ;  /* 0x000000777957723e */ /* 0x000fe200000010ff */
[C---:B-1----:R-:W-:Y:S01]  /*3730*/  IMAD.WIDE.U32 R122, R117.reuse, 0x10, R122 ;  /* 0x00000010757a7825 */ /* 0x042fe200078e007a */
[----:B------:R-:W-:-:S04]  /*3740*/  IADD3 R117, R117, 0x100, RZ ;  /* 0x0000010075757810 */ /* 0x000fc80007ffe0ff */
[----:B------:R1:W-:Y:S03]  /*3750*/  STG.E.128 desc[UR4][R122.64], R84 ;  /* 0x000000547a007986 */ /* 0x0003e6000c101d04 */
.L_x_6768:
[----:B------:R-:W-:Y:S05]  /*3760*/  BSYNC B1 ;  /* 0x0000000000017941 */ /* 0x000fea0003800000 */
.L_x_6767:
[----:B------:R-:W-:Y:S01]  /*3770*/  ISETP.NE.AND P2, PT, R116, RZ, PT ;  /* 0x000000ff7400720c */ /* 0x000fe20003f45270 */
[----:B------:R-:W-:-:S12]  /*3780*/  BSSY B1, `(.L_x_6769) ;  /* 0x0000022000017945 */ /* 0x000fd80003800000 */
[----:B------:R-:W-:Y:S05]  /*3790*/  @!P2 BRA `(.L_x_6770) ;  /* 0x000000000080a947 */ /* 0x000fea0003800000 */
[--C-:B-1----:R-:W-:Y:S01]  /*37a0*/  FADD.FTZ R85, R89, -R118.reuse ;  /* 0x8000007659557221 */ /* 0x102fe20000010000 */
        /* <DEDUP_REMOVED lines=31> */
.L_x_6770:
[----:B------:R-:W-:Y:S05]  /*39a0*/  BSYNC B1 ;  /* 0x0000000000017941 */ /* 0x000fea0003800000 */
.L_x_6769:
[----:B------:R-:W-:Y:S01]  /*39b0*/  ISETP.NE.AND P2, PT, R115, RZ, PT ;  /* 0x000000ff7300720c */ /* 0x000fe20003f45270 */
[----:B------:R-:W-:-:S12]  /*39c0*/  BSSY B1, `(.L_x_6771) ;  /* 0x0000022000017945 */ /* 0x000fd80003800000 */
[----:B------:R-:W-:Y:S05]  /*39d0*/  @!P2 BRA `(.L_x_6772) ;  /* 0x000000000080a947 */ /* 0x000fea0003800000 */
[--C-:B-12---:R-:W-:Y:S01]  /*39e0*/  FADD.FTZ R85, R5, -R118.reuse ;  /* 0x8000007605557221 */ /* 0x106fe20000010000 */
        /* <DEDUP_REMOVED lines=31> */
.L_x_6772:
[----:B------:R-:W-:Y:S05]  /*3be0*/  BSYNC B1 ;  /* 0x0000000000017941 */ /* 0x000fea0003800000 */
.L_x_6771:
[----:B------:R-:W-:Y:S05]  /*3bf0*/  @!P1 BRA `(.L_x_6766) ;  /* 0x00000000007c9947 */ /* 0x000fea0003800000 */
[--C-:B------:R-:W-:Y:S01]  /*3c00*/  FADD.FTZ R121, R102, -R118.reuse ;  /* 0x8000007666797221 */ /* 0x100fe20000010000 */
[--C-:B-123--:R-:W-:Y:S01]  /*3c10*/  FADD.FTZ R122, R103, -R118.reuse ;  /* 0x80000076677a7221 */ /* 0x10efe20000010000 */
        /* <DEDUP_REMOVED lines=8> */
[C---:B------:R-:W-:Y:S01]  /*3ca0*/  FMUL.FTZ R122, R120.reuse, R119 ;  /* 0x00000077787a7220 */ /* 0x040fe20000410000 */
[C---:B------:R-:W-:Y:S01]  /*3cb0*/  FMUL.FTZ R85, R120.reuse, R85 ;  /* 0x0000005578557220 */ /* 0x040fe20000410000 */
        /* <DEDUP_REMOVED lines=9> */
[----:B------:R-:W-:-:S02]  /*3d50*/  FFMA.FTZ R122, R71, R86, R63 ;  /* 0x00000056477a7223 */ /* 0x000fc4000001003f */
[----:B------:R-:W-:Y:S02]  /*3d60*/  F2FP.BF16.F32.PACK_AB R86, R124, R123 ;  /* 0x0000007b7c56723e */ /* 0x000fe400000010ff */
[----:B------:R-:W-:Y:S01]  /*3d70*/  F2FP.BF16.F32.PACK_AB R87, R120, R87 ;  /* 0x000000577857723e */ /* 0x000fe200000010ff */
[----:B------:R-:W-:Y:S01]  /*3d80*/  FFMA.FTZ R120, R68, R85, R60 ;  /* 0x0000005544787223 */ /* 0x000fe2000001003c */
[----:B------:R-:W-:Y:S01]  /*3d90*/  FFMA.FTZ R85, R70, R121, R62 ;  /* 0x0000007946557223 */ /* 0x000fe2000001003e */
[----:B------:R-:W-:-:S04]  /*3da0*/  FFMA.FTZ R121, R69, R84, R61 ;  /* 0x0000005445797223 */ /* 0x000fc8000001003d */
[----:B------:R-:W-:Y:S02]  /*3db0*/  F2FP.BF16.F32.PACK_AB R85, R122, R85 ;  /* 0x000000557a55723e */ /* 0x000fe400000010ff */
[----:B------:R-:W-:Y:S01]  /*3dc0*/  F2FP.BF16.F32.PACK_AB R84, R121, R120 ;  /* 0x000000787954723e */ /* 0x000fe200000010ff */
[----:B-1----:R-:W-:-:S05]  /*3dd0*/  IMAD.WIDE.U32 R118, R117, 0x10, R118 ;  /* 0x0000001075767825 */ /* 0x002fca00078e0076 */
[----:B------:R4:W-:Y:S02]  /*3de0*/  STG.E.128 desc[UR4][R118.64], R84 ;  /* 0x0000005476007986 */ /* 0x0009e4000c101d04 */
.L_x_6766:
[----:B------:R-:W-:Y:S05]  /*3df0*/  BSYNC B0 ;  /* 0x0000000000007941 */ /* 0x000fea0003800000 */
.L_x_6765:
[----:B------:R-:W-:Y:S02]  /*3e00*/  IADD3 R112, R112, UR10, RZ ;  /* 0x0000000a70707c10 */ /* 0x000fe4000fffe0ff */
[----:B------:R-:W-:Y:S02]  /*3e10*/  SEL R120, RZ, 0x1, P5 ;  /* 0x00000001ff787807 */ /* 0x000fe40002800000 */
[----:B------:R-:W-:-:S13]  /*3e20*/  ISETP.GE.AND P2, PT, R112, UR11, PT ;  /* 0x0000000b70007c0c */ /* 0x000fda000bf46270 */
[----:B------:R-:W-:Y:S05]  /*3e30*/  @!P2 BRA `(.L_x_6773) ;  /* 0xffffffc80050a947 */ /* 0x000fea000383ffff */
[----:B------:R-:W-:Y:S05]  /*3e40*/  EXIT ;  /* 0x000000000000794d */ /* 0x000fea0003800000 */
.L_x_6764:
[----:B------:R-:W-:Y:S01]  /*3e50*/  HFMA2.MMA R120, -RZ, RZ, 0, 5.9604644775390625e-08 ;  /* 0x00000001ff787435 */ /* 0x000fe200000001ff */
[----:B------:R-:W-:Y:S02]  /*3e60*/  MOV R121, 0x1f ;  /* 0x0000001f00797802 */ /* 0x000fe40000000f00 */
[----:B------:R-:W-:-:S08]  /*3e70*/  MOV R123, 0xffffffff ;  /* 0xffffffff007b7802 */ /* 0x000fd00000000f00 */
[----:B01---5:R-:W-:Y:S05]  /*3e80*/  WARPSYNC.COLLECTIVE R123, `(.L_x_6774) ;  /* 0x000000007b087348 */ /* 0x023fea0003c00000 */
[----:B------:R2:W3:Y:S02]  /*3e90*/  SHFL.BFLY P6, R124, R122, R120, R121 ;  /* 0x0c0000787a7c7389 */ /* 0x0004e400000c0079 */
[----:B0123-5:R-:W-:Y:S01]  /*3ea0*/  ENDCOLLECTIVE ;  /* 0x000000000000791b */ /* 0x02ffe20003800000 */
.L_x_6774:
[----:B------:R-:W-:Y:S01]  /*3eb0*/  HFMA2.MMA R120, -RZ, RZ, 0, 1.1920928955078125e-07 ;  /* 0x00000002ff787435 */ /* 0x000fe200000001ff */
[----:B------:R-:W-:-:S05]  /*3ec0*/  FADD.FTZ R125, R122, R124 ;  /* 0x0000007c7a7d7221 */ /* 0x000fca0000010000 */
[----:B------:R-:W-:-:S07]  /*3ed0*/  MOV R122, R125 ;  /* 0x0000007d007a7202 */ /* 0x000fce0000000f00 */
[----:B------:R-:W-:Y:S05]  /*3ee0*/  WARPSYNC.COLLECTIVE R123, `(.L_x_6775) ;  /* 0x000000007b087348 */ /* 0x000fea0003c00000 */
[----:B------:R0:W1:Y:S02]  /*3ef0*/  SHFL.BFLY P6, R124, R122, R120, R121 ;  /* 0x0c0000787a7c7389 */ /* 0x00006400000c0079 */
[----:B01----:R-:W-:Y:S01]  /*3f00*/  ENDCOLLECTIVE ;  /* 0x000000000000791b */ /* 0x003fe20003800000 */
.L_x_6775:
[----:B------:R-:W-:Y:S01]  /*3f10*/  HFMA2.MMA R120, -RZ, RZ, 0, 2.384185791015625e-07 ;  /* 0x00000004ff787435 */ /* 0x000fe200000001ff */
[----:B------:R-:W-:-:S05]  /*3f20*/  FADD.FTZ R125, R125, R124 ;  /* 0x0000007c7d7d7221 */ /* 0x000fca0000010000 */
[----:B------:R-:W-:-:S07]  /*3f30*/  MOV R122, R125 ;  /* 0x0000007d007a7202 */ /* 0x000fce0000000f00 */
[----:B------:R-:W-:Y:S05]  /*3f40*/  WARPSYNC.COLLECTIVE R123, `(.L_x_6776) ;  /* 0x000000007b087348 */ /* 0x000fea0003c00000 */
[----:B------:R0:W1:Y:S02]  /*3f50*/  SHFL.BFLY P6, R124, R122, R120, R121 ;  /* 0x0c0000787a7c7389 */ /* 0x00006400000c0079 */
[----:B01----:R-:W-:Y:S01]  /*3f60*/  ENDCOLLECTIVE ;  /* 0x000000000000791b */ /* 0x003fe20003800000 */
.L_x_6776:
[----:B------:R-:W-:Y:S01]  /*3f70*/  HFMA2.MMA R120, -RZ, RZ, 0, 4.76837158203125e-07 ;  /* 0x00000008ff787435 */ /* 0x000fe200000001ff */
[----:B------:R-:W-:-:S05]  /*3f80*/  FADD.FTZ R84, R125, R124 ;  /* 0x0000007c7d547221 */ /* 0x000fca0000010000 */
[----:B------:R-:W-:-:S07]  /*3f90*/  MOV R122, R84 ;  /* 0x00000054007a7202 */ /* 0x000fce0000000f00 */
[----:B------:R-:W-:Y:S05]  /*3fa0*/  WARPSYNC.COLLECTIVE R123, `(.L_x_6777) ;  /* 0x000000007b087348 */ /* 0x000fea0003c00000 */
[----:B------:R0:W1:Y:S02]  /*3fb0*/  SHFL.BFLY P6, R124, R122, R120, R121 ;  /* 0x0c0000787a7c7389 */ /* 0x00006400000c0079 */
[----:B01----:R-:W-:Y:S01]  /*3fc0*/  ENDCOLLECTIVE ;  /* 0x000000000000791b */ /* 0x003fe20003800000 */
.L_x_6777:
[----:B------:R-:W-:Y:S01]  /*3fd0*/  HFMA2.MMA R120, -RZ, RZ, 0, 9.5367431640625e-07 ;  /* 0x00000010ff787435 */ /* 0x000fe200000001ff */
[----:B------:R-:W-:-:S05]  /*3fe0*/  FADD.FTZ R85, R84, R124 ;  /* 0x0000007c54557221 */ /* 0x000fca0000010000 */
[----:B------:R-:W-:-:S07]  /*3ff0*/  MOV R122, R85 ;  /* 0x00000055007a7202 */ /* 0x000fce0000000f00 */
[----:B------:R-:W-:Y:S05]  /*4000*/  WARPSYNC.COLLECTIVE R123, `(.L_x_6778) ;  /* 0x000000007b087348 */ /* 0x000fea0003c00000 */
[----:B------:R0:W1:Y:S02]  /*4010*/  SHFL.BFLY P6, R124, R122, R120, R121 ;  /* 0x0c0000787a7c7389 */ /* 0x00006400000c0079 */
[----:B01----:R-:W-:Y:S01]  /*4020*/  ENDCOLLECTIVE ;  /* 0x000000000000791b */ /* 0x003fe20003800000 */
.L_x_6778:
        /* <DEDUP_REMOVED lines=73> */
.L_x_6779:
[----:B------:R-:W-:Y:S01]  /*44c0*/  HFMA2.MMA R120, -RZ, RZ, 0, 1.1920928955078125e-07 ;  /* 0x00000002ff787435 */ /* 0x000fe200000001ff */
[----:B------:R-:W-:-:S10]  /*44d0*/  FADD.FTZ R122, R85, R124 ;  /* 0x0000007c557a7221 */ /* 0x000fd40000010000 */
[----:B------:R-:W-:Y:S05]  /*44e0*/  WARPSYNC.COLLECTIVE R123, `(.L_x_6780) ;  /* 0x000000007b087348 */ /* 0x000fea0003c00000 */
[----:B------:R0:W1:Y:S02]  /*44f0*/  SHFL.BFLY P6, R124, R122, R120, R121 ;  /* 0x0c0000787a7c7389 */ /* 0x00006400000c0079 */
[----:B01----:R-:W-:Y:S01]  /*4500*/  ENDCOLLECTIVE ;  /* 0x000000000000791b */ /* 0x003fe20003800000 */
.L_x_6780:
[----:B------:R-:W-:Y:S01]  /*4510*/  HFMA2.MMA R120, -RZ, RZ, 0, 2.384185791015625e-07 ;  /* 0x00000004ff787435 */ /* 0x000fe200000001ff */
[----:B------:R-:W-:-:S05]  /*4520*/  FADD.FTZ R125, R122, R124 ;  /* 0x0000007c7a7d7221 */ /* 0x000fca0000010000 */
[----:B------:R-:W-:-:S07]  /*4530*/  MOV R122, R125 ;  /* 0x0000007d007a7202 */ /* 0x000fce0000000f00 */
[----:B------:R-:W-:Y:S05]  /*4540*/  WARPSYNC.COLLECTIVE R123, `(.L_x_6781) ;  /* 0x000000007b087348 */ /* 0x000fea0003c00000 */
[----:B------:R0:W1:Y:S02]  /*4550*/  SHFL.BFLY P6, R124, R122, R120, R121 ;  /* 0x0c0000787a7c7389 */ /* 0x00006400000c0079 */
[----:B01----:R-:W-:Y:S01]  /*4560*/  ENDCOLLECTIVE ;  /* 0x000000000000791b */ /* 0x003fe20003800000 */
.L_x_6781:
[----:B------:R-:W-:Y:S01]  /*4570*/  HFMA2.MMA R120, -RZ, RZ, 0, 4.76837158203125e-07 ;  /* 0x00000008ff787435 */ /* 0x000fe200000001ff */
[----:B------:R-:W-:-:S05]  /*4580*/  FADD.FTZ R125, R125, R124 ;  /* 0x0000007c7d7d7221 */ /* 0x000fca0000010000 */
[----:B------:R-:W-:-:S07]  /*4590*/  MOV R122, R125 ;  /* 0x0000007d007a7202 */ /* 0x000fce0000000f00 */
[----:B------:R-:W-:Y:S05]  /*45a0*/  WARPSYNC.COLLECTIVE R123, `(.L_x_6782) ;  /* 0x000000007b087348 */ /* 0x000fea0003c00000 */
[----:B------:R0:W1:Y:S02]  /*45b0*/  SHFL.BFLY P6, R124, R122, R120, R121 ;  /* 0x0c0000787a7c7389 */ /* 0x00006400000c0079 */
[----:B01----:R-:W-:Y:S01]  /*45c0*/  ENDCOLLECTIVE ;  /* 0x000000000000791b */ /* 0x003fe20003800000 */
.L_x_6782:
[----:B------:R-:W-:Y:S01]  /*45d0*/  HFMA2.MMA R120, -RZ, RZ, 0, 9.5367431640625e-07 ;  /* 0x00000010ff787435 */ /* 0x000fe200000001ff */
[----:B------:R-:W-:-:S05]  /*45e0*/  FADD.FTZ R85, R125, R124 ;  /* 0x0000007c7d557221 */ /* 0x000fca0000010000 */
[----:B------:R-:W-:-:S07]  /*45f0*/  MOV R122, R85 ;  /* 0x00000055007a7202 */ /* 0x000fce0000000f00 */
[----:B------:R-:W-:Y:S05]  /*4600*/  WARPSYNC.COLLECTIVE R123, `(.L_x_6783) ;  /* 0x000000007b087348 */ /* 0x000fea0003c00000 */
[----:B------:R0:W1:Y:S02]  /*4610*/  SHFL.BFLY P6, R124, R122, R120, R121 ;  /* 0x0c0000787a7c7389 */ /* 0x00006400000c0079 */
[----:B01----:R-:W-:Y:S01]  /*4620*/  ENDCOLLECTIVE ;  /* 0x000000000000791b */ /* 0x003fe20003800000 */
.L_x_6783:
[----:B------:R-:W-:Y:S05]  /*4630*/  BRA `(.L_x_6784) ;  /* 0xffffffe800307947 */ /* 0x000fea000383ffff */
.L_x_6785:
        /* <DEDUP_REMOVED lines=12> */
.L_x_30218:


//--------------------- .text._ZN10layer_norm13ln_fwd_kernelINS_13Kernel_traitsIf13__nv_bfloat16S2_S2_fjLj8192ELj1ELj1ELj8ELj16ENS_18Kernel_traits_baseILj8192EfS2_S2_S2_fjLj256EEEEELb0ELb0ELb1ELb1EEEvNS_9FwdParamsE --------------------------
	.section	.text._ZN10layer_norm13ln_fwd_kernelINS_13Kernel_traitsIf13__nv_bfloat16S2_S2_fjLj8192ELj1ELj1ELj8ELj16ENS_18Kernel_traits_baseILj8192EfS2_S2_S2_fjLj256EEEEELb0ELb0ELb1ELb1EEEvNS_9FwdParamsE,"ax",@progbits
	.align	128
        .global         _ZN10layer_norm13ln_fwd_kernelINS_13Kernel_traitsIf13__nv_bfloat16S2_S2_fjLj8192ELj1ELj1ELj8ELj16ENS_18Kernel_traits_baseILj8192EfS2_S2_S2_fjLj256EEEEELb0ELb0ELb1ELb1EEEvNS_9FwdParamsE
        .type           _ZN10layer_norm13ln_fwd_kernelINS_13Kernel_traitsIf13__nv_bfloat16S2_S2_fjLj8192ELj1ELj1ELj8ELj16ENS_18Kernel_traits_baseILj8192EfS2_S2_S2_fjLj256EEEEELb0ELb0ELb1ELb1EEEvNS_9FwdParamsE,@function
        .size           _ZN10layer_norm13ln_fwd_kernelINS_13Kernel_traitsIf13__nv_bfloat16S2_S2_fjLj8192ELj1ELj1ELj8ELj16ENS_18Kernel_traits_baseILj8192EfS2_S2_S2_fjLj256EEEEELb0ELb0ELb1ELb1EEEvNS_9FwdParamsE,(.L_x_30219 - _ZN10layer_norm13ln_fwd_kernelINS_13Kernel_traitsIf13__nv_bfloat16S2_S2_fjLj8192ELj1ELj1ELj8ELj16ENS_18Kernel_traits_baseILj8192EfS2_S2_S2_fjLj256EEEEELb0ELb0ELb1ELb1EEEvNS_9FwdParamsE)
        .other          _ZN10layer_norm13ln_fwd_kernelINS_13Kernel_traitsIf13__nv_bfloat16S2_S2_fjLj8192ELj1ELj1ELj8ELj16ENS_18Kernel_traits_baseILj8192EfS2_S2_S2_fjLj256EEEEELb0ELb0ELb1ELb1EEEvNS_9FwdParamsE,@"STO_CUDA_ENTRY STV_DEFAULT"
_ZN10layer_norm13ln_fwd_kernelINS_13Kernel_traitsIf13__nv_bfloat16S2_S2_fjLj8192ELj1ELj1ELj8ELj16ENS_18Kernel_traits_baseILj8192EfS2_S2_S2_fjLj256EEEEELb0ELb0ELb1ELb1EEEvNS_9FwdParamsE:
.text._ZN10layer_norm13ln_fwd_kernelINS_13Kernel_traitsIf13__nv_bfloat16S2_S2_fjLj8192ELj1ELj1ELj8ELj16ENS_18Kernel_traits_baseILj8192EfS2_S2_S2_fjLj256EEEEELb0ELb0ELb1ELb1EEEvNS_9FwdParamsE:
        /* <DEDUP_REMOVED lines=22> */
[----:B0-----:R-:W-:-:S04]  /*0160*/  SHF.L.U32 R0, R90, 0x5, RZ ;  /* 0x000000055a007819 */ /* 0x001fc800000006ff */
[----:B------:R-:W-:-:S04]  /*0170*/  LOP3.LUT R0, R0, 0x1fe0, RZ, 0xc0, !PT ;  /* 0x00001fe000007812 */ /* 0x000fc800078ec0ff */
[C---:B------:R-:W-:Y:S02]  /*0180*/  IADD3 R4, P2, R0.reuse, UR4, RZ ;  /* 0x0000000400047c10 */ /* 0x040fe4000ff5e0ff */
[----:B------:R-:W-:Y:S01]  /*0190*/  IADD3 R2, P1, R0, UR6, RZ ;  /* 0x0000000600027c10 */ /* 0x000fe2000ff3e0ff */
[----:B------:R-:W0:Y:S01]  /*01a0*/  S2UR UR6, SR_CTAID.X ;  /* 0x00000000000679c3 */ /* 0x000e220000002500 */
[----:B------:R-:W-:Y:S01]  /*01b0*/  IADD3.X R5, RZ, UR5, RZ, P2, !PT ;  /* 0x00000005ff057c10 */ /* 0x000fe200097fe4ff */
[----:B------:R-:W-:Y:S01]  /*01c0*/  ULDC.64 UR4, c[0x0][0x208] ;  /* 0x0000820000047ab9 */ /* 0x000fe20000000a00 */
[----:B------:R-:W-:Y:S01]  /*01d0*/  IADD3.X R3, RZ, UR7, RZ, P1, !PT ;  /* 0x00000007ff037c10 */ /* 0x000fe20008ffe4ff */
[----:B------:R-:W-:Y:S02]  /*01e0*/  ULDC UR7, c[0x0][0x214] ;  /* 0x0000850000077ab9 */ /* 0x000fe40000000800 */
[----:B------:R1:W5:Y:S04]  /*01f0*/  @P0 LDG.E.128 R12, desc[UR4][R4.64] ;  /* 0x00000004040c0981 */ /* 0x000368000c1e1d00 */
[----:B------:R1:W5:Y:S04]  /*0200*/  @P0 LDG.E.128 R16, desc[UR4][R4.64+0x10] ;  /* 0x0000100404100981 */ /* 0x000368000c1e1d00 */
[----:B------:R1:W5:Y:S04]  /*0210*/  @P0 LDG.E.128 R20, desc[UR4][R4.64+0x2000] ;  /* 0x0020000404140981 */ /* 0x000368000c1e1d00 */
[----:B------:R1:W5:Y:S04]  /*0220*/  @P0 LDG.E.128 R24, desc[UR4][R4.64+0x2010] ;  /* 0x0020100404180981 */ /* 0x000368000c1e1d00 */
[----:B------:R1:W5:Y:S01]  /*0230*/  @P0 LDG.E.128 R28, desc[UR4][R4.64+0x4000] ;  /* 0x00400004041c0981 */ /* 0x000362000c1e1d00 */
[----:B0-----:R-:W-:-:S03]  /*0240*/  LEA.HI R89, R90, UR6, RZ, 0x18 ;  /* 0x000000065a597c11 */ /* 0x001fc6000f8fc0ff */
[----:B------:R1:W5:Y:S01]  /*0250*/  @P0 LDG.E.128 R32, desc[UR4][R4.64+0x4010] ;  /* 0x0040100404200981 */ /* 0x000362000c1e1d00 */
[----:B------:R-:W-:-:S03]  /*0260*/  ISETP.GE.AND P1, PT, R89, UR7, PT ;  /* 0x0000000759007c0c */ /* 0x000fc6000bf26270 */
[----:B------:R1:W5:Y:S04]  /*0270*/  @P0 LDG.E.128 R36, desc[UR4][R4.64+0x6000] ;  /* 0x0060000404240981 */ /* 0x000368000c1e1d00 */
[----:B------:R1:W5:Y:S06]  /*0280*/  @P0 LDG.E.128 R40, desc[UR4][R4.64+0x6010] ;  /* 0x0060100404280981 */ /* 0x00036c000c1e1d00 */
[----:B------:R-:W-:Y:S05]  /*0290*/  @P1 EXIT ;  /* 0x000000000000194d */ /* 0x000fea0003800000 */
[----:B------:R0:W5:Y:S04]  /*02a0*/  LDG.E.128 R44, desc[UR4][R2.64] ;  /* 0x00000004022c7981 */ /* 0x000168000c1e1d00 */
[----:B------:R0:W5:Y:S04]  /*02b0*/  LDG.E.128 R48, desc[UR4][R2.64+0x10] ;  /* 0x0000100402307981 */ /* 0x000168000c1e1d00 */
[----:B------:R0:W5:Y:S04]  /*02c0*/  LDG.E.128 R52, desc[UR4][R2.64+0x2000] ;  /* 0x0020000402347981 */ /* 0x000168000c1e1d00 */
[----:B------:R0:W5:Y:S04]  /*02d0*/  LDG.E.128 R56, desc[UR4][R2.64+0x2010] ;  /* 0x0020100402387981 */ /* 0x000168000c1e1d00 */
[----:B------:R0:W5:Y:S04]  /*02e0*/  LDG.E.128 R60, desc[UR4][R2.64+0x4000] ;  /* 0x00400004023c7981 */ /* 0x000168000c1e1d00 */
[----:B------:R0:W5:Y:S04]  /*02f0*/  LDG.E.128 R64, desc[UR4][R2.64+0x4010] ;  /* 0x0040100402407981 */ /* 0x000168000c1e1d00 */
[----:B------:R0:W5:Y:S04]  /*0300*/  LDG.E.128 R68, desc[UR4][R2.64+0x6000] ;  /* 0x0060000402447981 */ /* 0x000168000c1e1d00 */
[----:B------:R0:W5:Y:S01]  /*0310*/  LDG.E.128 R72, desc[UR4][R2.64+0x6010] ;  /* 0x0060100402487981 */ /* 0x000162000c1e1d00 */
[----:B------:R-:W-:Y:S01]  /*0320*/  HFMA2.MMA R109, -RZ, RZ, 0, 5.9604644775390625e-08 ;  /* 0x00000001ff6d7435 */ /* 0x000fe200000001ff */
[----:B------:R-:W-:Y:S01]  /*0330*/  ULDC.U8 UR6, c[0x0][0x2a0] ;  /* 0x0000a80000067ab9 */ /* 0x000fe20000000000 */
[----:B------:R-:W-:Y:S01]  /*0340*/  LOP3.LUT R88, R90, 0xff, RZ, 0xc0, !PT ;  /* 0x000000ff5a587812 */ /* 0x000fe200078ec0ff */
[----:B------:R-:W-:Y:S01]  /*0350*/  ULDC UR8, c[0x0][0x29c] ;  /* 0x0000a70000087ab9 */ /* 0x000fe20000000800 */
[----:B------:R-:W-:Y:S01]  /*0360*/  ISETP.NE.AND P1, PT, RZ, UR6, PT ;  /* 0x00000006ff007c0c */ /* 0x000fe2000bf25270 */
[----:B------:R-:W-:Y:S01]  /*0370*/  ULDC UR9, c[0x0][0x290] ;  /* 0x0000a40000097ab9 */ /* 0x000fe20000000800 */
[----:B------:R-:W-:Y:S01]  /*0380*/  ULDC.64 UR6, c[0x0][0x230] ;  /* 0x00008c0000067ab9 */ /* 0x000fe20000000a00 */
[----:B------:R-:W-:-:S10]  /*0390*/  ULDC.64 UR10, c[0x0][0x210] ;  /* 0x00008400000a7ab9 */ /* 0x000fd40000000a00 */
.L_x_6885:
[----:B0-----:R-:W0:Y:S01]  /*03a0*/  LDC.64 R2, c[0x0][0x280] ;  /* 0x0000a000ff027b82 */ /* 0x001e220000000a00 */
[----:B------:R-:W-:-:S07]  /*03b0*/  ISETP.NE.U32.AND P0, PT, RZ, UR6, PT ;  /* 0x00000006ff007c0c */ /* 0x000fce000bf05070 */
[----:B------:R-:W2:Y:S08]  /*03c0*/  LDC R11, c[0x0][0x218] ;  /* 0x00008600ff0b7b82 */ /* 0x000eb00000000800 */
[----:B-1----:R-:W1:Y:S01]  /*03d0*/  LDC.64 R4, c[0x0][0x288] ;  /* 0x0000a200ff047b82 */ /* 0x002e620000000a00 */
[----:B0-----:R-:W-:-:S05]  /*03e0*/  IMAD.WIDE R2, R89, 0x4, R2 ;  /* 0x0000000459027825 */ /* 0x001fca00078e0202 */
[----:B------:R0:W3:Y:S01]  /*03f0*/  LDG.E R84, desc[UR4][R2.64] ;  /* 0x0000000402547981 */ /* 0x0000e2000c1e1900 */
[----:B------:R-:W-:Y:S01]  /*0400*/  ISETP.NE.AND.EX P0, PT, RZ, UR7, PT, P0 ;  /* 0x00000007ff007c0c */ /* 0x000fe2000bf05300 */
[----:B--2---:R-:W-:Y:S01]  /*0410*/  IMAD R0, R89, R11, RZ ;  /* 0x0000000b59007224 */ /* 0x004fe200078e02ff */
[----:B------:R-:W-:-:S04]  /*0420*/  MOV R116, RZ ;  /* 0x000000ff00747202 */ /* 0x000fc80000000f00 */
[----:B0-----:R-:W-:-:S07]  /*0430*/  SHF.R.S32.HI R3, RZ, 0x1f, R0 ;  /* 0x0000001fff037819 */ /* 0x001fce0000011400 */
[----:B------:R-:W0:Y:S01]  /*0440*/  @P0 LDC.64 R6, c[0x0][0x230] ;  /* 0x00008c00ff060b82 */ /* 0x000e220000000a00 */
[----:B------:R-:W-:-:S04]  /*0450*/  LEA.HI R3, R3, R0, RZ, 0x3 ;  /* 0x0000000003037211 */ /* 0x000fc800078f18ff */
[----:B------:R-:W-:Y:S01]  /*0460*/  LEA.HI.SX32 R117, R3, R88, 0x1d ;  /* 0x0000005803757211 */ /* 0x000fe200078feaff */
[----:B-1----:R-:W-:-:S04]  /*0470*/  IMAD.WIDE R2, R89, 0x4, R4 ;  /* 0x0000000459027825 */ /* 0x002fc800078e0204 */
[----:B0-----:R-:W-:-:S05]  /*0480*/  @P0 IMAD.WIDE.U32 R6, R117, 0x10, R6 ;  /* 0x0000001075060825 */ /* 0x001fca00078e0006 */
[----:B-----5:R0:W5:Y:S01]  /*0490*/  @P0 LDG.E.128 R76, desc[UR4][R6.64] ;  /* 0x00000004064c0981 */ /* 0x020162000c1e1d00 */
[----:B---3--:R-:W-:-:S13]  /*04a0*/  ISETP.GE.AND P2, PT, R84, 0x1, PT ;  /* 0x000000015400780c */ /* 0x008fda0003f46270 */
[----:B------:R-:W1:Y:S01]  /*04b0*/  @P2 LDC.64 R8, c[0x0][0x220] ;  /* 0x00008800ff082b82 */ /* 0x000e620000000a00 */
[----:B------:R-:W-:Y:S02]  /*04c0*/  @P2 IADD3 R10, R84, -0x1, RZ ;  /* 0xffffffff540a2810 */ /* 0x000fe40007ffe0ff */
[----:B------:R-:W-:-:S03]  /*04d0*/  @P2 LOP3.LUT R88, R90, 0xff, RZ, 0xc0, !PT ;  /* 0x000000ff5a582812 */ /* 0x000fc600078ec0ff */
[----:B------:R-:W-:-:S05]  /*04e0*/  @P2 IMAD R10, R10, R11, RZ ;  /* 0x0000000b0a0a2224 */ /* 0x000fca00078e02ff */
[----:B------:R-:W-:-:S04]  /*04f0*/  @P2 SHF.R.S32.HI R85, RZ, 0x1f, R10 ;  /* 0x0000001fff552819 */ /* 0x000fc8000001140a */
[----:B------:R-:W-:Y:S02]  /*0500*/  @P2 LEA.HI R85, R85, R10, RZ, 0x3 ;  /* 0x0000000a55552211 */ /* 0x000fe400078f18ff */
[----:B------:R0:W5:Y:S02]  /*0510*/  LDG.E R10, desc[UR4][R2.64] ;  /* 0x00000004020a7981 */ /* 0x000164000c1e1900 */
[----:B------:R-:W-:-:S05]  /*0520*/  @P2 LEA.HI.SX32 R116, R85, R88, 0x1d ;  /* 0x0000005855742211 */ /* 0x000fca00078feaff */
        /* <DEDUP_REMOVED lines=10> */
.L_x_6787:
[----:B-----5:R-:W-:Y:S02]  /*05d0*/  SHF.L.U32 R8, R80, 0x10, RZ ;  /* 0x0000001050087819 */ /* 0x020fe400000006ff */
[----:B------:R-:W-:-:S03]  /*05e0*/  @P0 SHF.L.U32 R3, R76, 0x10, RZ ;  /* 0x000000104c030819 */ /* 0x000fc600000006ff */
[----:B------:R-:W-:-:S04]  /*05f0*/  FMUL.FTZ R8, R8, UR8 ;  /* 0x0000000808087c20 */ /* 0x000fc80008410000 */
[----:B------:R-:W-:-:S07]  /*0600*/  @P0 FADD.FTZ R8, R8, R3 ;  /* 0x0000000308080221 */ /* 0x000fce0000010000 */
.L_x_6788:
[----:B------:R-:W-:Y:S05]  /*0610*/  BSYNC B0 ;  /* 0x0000000000007941 */ /* 0x000fea0003800000 */
.L_x_6786:
[----:B------:R-:W-:Y:S04]  /*0620*/  BSSY B0, `(.L_x_6789) ;  /* 0x000000d000007945 */ /* 0x000fe80003800000 */
[----:B------:R-:W-:Y:S05]  /*0630*/  @P3 BRA `(.L_x_6790) ;  /* 0x0000000000143947 */ /* 0x000fea0003800000 */
[----:B------:R-:W-:Y:S01]  /*0640*/  HFMA2.MMA R7, -RZ, RZ, 0, 0 ;  /* 0x00000000ff077435 */ /* 0x000fe200000001ff */
[----:B------:R-:W-:Y:S10]  /*0650*/  @!P0 BRA `(.L_x_6791) ;  /* 0x0000000000248947 */ /* 0x000ff40003800000 */
[----:B-----5:R-:W-:-:S04]  /*0660*/  PRMT R7, R76, 0x7632, R7 ;  /* 0x000076324c077816 */ /* 0x020fc80000000007 */
[----:B------:R-:W-:Y:S01]  /*0670*/  SHF.L.U32 R7, R7, 0x10, RZ ;  /* 0x0000001007077819 */ /* 0x000fe200000006ff */
[----:B------:R-:W-:Y:S06]  /*0680*/  BRA `(.L_x_6791) ;  /* 0x0000000000187947 */ /* 0x000fec0003800000 */
.L_x_6790:
[----:B-----5:R-:W-:Y:S02]  /*0690*/  PRMT R0, R80, 0x7632, R0 ;  /* 0x0000763250007816 */ /* 0x020fe40000000000 */
[----:B------:R-:W-:Y:S02]  /*06a0*/  @P0 PRMT R2, R76, 0x7632, R2 ;  /* 0x000076324c020816 */ /* 0x000fe40000000002 */
[----:B------:R-:W-:Y:S02]  /*06b0*/  SHF.L.U32 R0, R0, 0x10, RZ ;  /* 0x0000001000007819 */ /* 0x000fe400000006ff */
[----:B------:R-:W-:-:S03]  /*06c0*/  @P0 SHF.L.U32 R2, R2, 0x10, RZ ;  /* 0x0000001002020819 */ /* 0x000fc600000006ff */
[----:B------:R-:W-:-:S04]  /*06d0*/  FMUL.FTZ R7, R0, UR8 ;  /* 0x0000000800077c20 */ /* 0x000fc80008410000 */
[----:B------:R-:W-:-:S07]  /*06e0*/  @P0 FADD.FTZ R7, R7, R2 ;  /* 0x0000000207070221 */ /* 0x000fce0000010000 */
.L_x_6791:
[----:B------:R-:W-:Y:S05]  /*06f0*/  BSYNC B0 ;  /* 0x0000000000007941 */ /* 0x000fea0003800000 */
.L_x_6789:
[----:B------:R-:W-:Y:S04]  /*0700*/  BSSY B0, `(.L_x_6792) ;  /* 0x000000a000007945 */ /* 0x000fe80003800000 */
[----:B------:R-:W-:Y:S05]  /*0710*/  @P3 BRA `(.L_x_6793) ;  /* 0x0000000000103947 */ /* 0x000fea0003800000 */
[----:B------:R-:W-:Y:S01]  /*0720*/  MOV R6, RZ ;  /* 0x000000ff00067202 */ /* 0x000fe20000000f00 */
[----:B------:R-:W-:Y:S06]  /*0730*/  @!P0 BRA `(.L_x_6794) ;  /* 0x0000000000188947 */ /* 0x000fec0003800000 */
[----:B-----5:R-:W-:Y:S01]  /*0740*/  SHF.L.U32 R6, R77, 0x10, RZ ;  /* 0x000000104d067819 */ /* 0x020fe200000006ff */
[----:B------:R-:W-:Y:S06]  /*0750*/  BRA `(.L_x_6794) ;  /* 0x0000000000107947 */ /* 0x000fec0003800000 */
.L_x_6793:
[----:B-----5:R-:W-:Y:S02]  /*0760*/  SHF.L.U32 R6, R81, 0x10, RZ ;  /* 0x0000001051067819 */ /* 0x020fe400000006ff */
[----:B------:R-:W-:-:S03]  /*0770*/  @P0 SHF.L.U32 R3, R77, 0x10, RZ ;  /* 0x000000104d030819 */ /* 0x000fc600000006ff */
[----:B------:R-:W-:-:S04]  /*0780*/  FMUL.FTZ R6, R6, UR8 ;  /* 0x0000000806067c20 */ /* 0x000fc80008410000 */
[----:B------:R-:W-:-:S07]  /*0790*/  @P0 FADD.FTZ R6, R6, R3 ;  /* 0x0000000306060221 */ /* 0x000fce0000010000 */
.L_x_6794:
[----:B------:R-:W-:Y:S05]  /*07a0*/  BSYNC B0 ;  /* 0x0000000000007941 */ /* 0x000fea0003800000 */
.L_x_6792:
[----:B------:R-:W-:Y:S04]  /*07b0*/  BSSY B0, `(.L_x_6795) ;  /* 0x000000d000007945 */ /* 0x000fe80003800000 */
[----:B------:R-:W-:Y:S05]  /*07c0*/  @P3 BRA `(.L_x_6796) ;  /* 0x0000000000143947 */ /* 0x000fea0003800000 */
[----:B------:R-:W-:Y:S01]  /*07d0*/  HFMA2.MMA R5, -RZ, RZ, 0, 0 ;  /* 0x00000000ff057435 */ /* 0x000fe200000001ff */
[----:B------:R-:W-:Y:S10]  /*07e0*/  @!P0 BRA `(.L_x_6797) ;  /* 0x0000000000248947 */ /* 0x000ff40003800000 */
[----:B-----5:R-:W-:-:S04]  /*07f0*/  PRMT R5, R77, 0x7632, R5 ;  /* 0x000076324d057816 */ /* 0x020fc80000000005 */
[----:B------:R-:W-:Y:S01]  /*0800*/  SHF.L.U32 R5, R5, 0x10, RZ ;  /* 0x0000001005057819 */ /* 0x000fe200000006ff */
[----:B------:R-:W-:Y:S06]  /*0810*/  BRA `(.L_x_6797) ;  /* 0x0000000000187947 */ /* 0x000fec0003800000 */
.L_x_6796:
[----:B-----5:R-:W-:Y:S02]  /*0820*/  PRMT R0, R81, 0x7632, R0 ;  /* 0x0000763251007816 */ /* 0x020fe40000000000 */
[----:B------:R-:W-:Y:S02]  /*0830*/  @P0 PRMT R2, R77, 0x7632, R2 ;  /* 0x000076324d020816 */ /* 0x000fe40000000002 */
[----:B------:R-:W-:Y:S02]  /*0840*/  SHF.L.U32 R0, R0, 0x10, RZ ;  /* 0x0000001000007819 */ /* 0x000fe400000006ff */
[----:B------:R-:W-:-:S03]  /*0850*/  @P0 SHF.L.U32 R2, R2, 0x10, RZ ;  /* 0x0000001002020819 */ /* 0x000fc600000006ff */
[----:B------:R-:W-:-:S04]  /*0860*/  FMUL.FTZ R5, R0, UR8 ;  /* 0x0000000800057c20 */ /* 0x000fc80008410000 */
[----:B------:R-:W-:-:S07]  /*0870*/  @P0 FADD.FTZ R5, R5, R2 ;  /* 0x0000000205050221 */ /* 0x000fce0000010000 */
.L_x_6797:
[----:B------:R-:W-:Y:S05]  /*0880*/  BSYNC B0 ;  /* 0x0000000000007941 */ /* 0x000fea0003800000 */
.L_x_6795:
[----:B------:R-:W-:Y:S04]  /*0890*/  BSSY B0, `(.L_x_6798) ;  /* 0x000000a000007945 */ /* 0x000fe80003800000 */
[----:B------:R-:W-:Y:S05]  /*08a0*/  @P3 BRA `(.L_x_6799) ;  /* 0x0000000000103947 */ /* 0x000fea0003800000 */
[----:B------:R-:W-:Y:S01]  /*08b0*/  MOV R4, RZ ;  /* 0x000000ff00047202 */ /* 0x000fe20000000f00 */
[----:B------:R-:W-:Y:S06]  /*08c0*/  @!P0 BRA `(.L_x_6800) ;  /* 0x0000000000188947 */ /* 0x000fec0003800000 */
[----:B-----5:R-:W-:Y:S01]  /*08d0*/  SHF.L.U32 R4, R78, 0x10, RZ ;  /* 0x000000104e047819 */ /* 0x020fe200000006ff */
[----:B------:R-:W-:Y:S06]  /*08e0*/  BRA `(.L_x_6800) ;  /* 0x0000000000107947 */ /* 0x000fec0003800000 */
.L_x_6799:
[----:B-----5:R-:W-:Y:S02]  /*08f0*/  SHF.L.U32 R4, R82, 0x10, RZ ;  /* 0x0000001052047819 */ /* 0x020fe400000006ff */
[----:B------:R-:W-:-:S03]  /*0900*/  @P0 SHF.L.U32 R3, R78, 0x10, RZ ;  /* 0x000000104e030819 */ /* 0x000fc600000006ff */
[----:B------:R-:W-:-:S04]  /*0910*/  FMUL.FTZ R4, R4, UR8 ;  /* 0x0000000804047c20 */ /* 0x000fc80008410000 */
[----:B------:R-:W-:-:S07]  /*0920*/  @P0 FADD.FTZ R4, R4, R3 ;  /* 0x0000000304040221 */ /* 0x000fce0000010000 */
.L_x_6800:
[----:B------:R-:W-:Y:S05]  /*0930*/  BSYNC B0 ;  /* 0x0000000000007941 */ /* 0x000fea0003800000 */
.L_x_6798:
[----:B------:R-:W-:Y:S04]  /*0940*/  BSSY B0, `(.L_x_6801) ;  /* 0x000000d000007945 */ /* 0x000fe80003800000 */
[----:B------:R-:W-:Y:S05]  /*0950*/  @P3 BRA `(.L_x_6802) ;  /* 0x0000000000143947 */ /* 0x000fea0003800000 */
[----:B------:R-:W-:Y:S01]  /*0960*/  HFMA2.MMA R3, -RZ, RZ, 0, 0 ;  /* 0x00000000ff037435 */ /* 0x000fe200000001ff */
[----:B------:R-:W-:Y:S10]  /*0970*/  @!P0 BRA `(.L_x_6803) ;  /* 0x0000000000248947 */ /* 0x000ff40003800000 */
[----:B-----5:R-:W-:-:S04]  /*0980*/  PRMT R3, R78, 0x7632, R3 ;  /* 0x000076324e037816 */ /* 0x020fc80000000003 */
[----:B------:R-:W-:Y:S01]  /*0990*/  SHF.L.U32 R3, R3, 0x10, RZ ;  /* 0x0000001003037819 */ /* 0x000fe200000006ff */
[----:B------:R-:W-:Y:S06]  /*09a0*/  BRA `(.L_x_6803) ;  /* 0x0000000000187947 */ /* 0x000fec0003800000 */
.L_x_6802:
[----:B-----5:R-:W-:Y:S02]  /*09b0*/  PRMT R0, R82, 0x7632, R0 ;  /* 0x0000763252007816 */ /* 0x020fe40000000000 */
[----:B------:R-:W-:Y:S02]  /*09c0*/  @P0 PRMT R2, R78, 0x7632, R2 ;  /* 0x000076324e020816 */ /* 0x000fe40000000002 */
[----:B------:R-:W-:Y:S02]  /*09d0*/  SHF.L.U32 R0, R0, 0x10, RZ ;  /* 0x0000001000007819 */ /* 0x000fe400000006ff */
[----:B------:R-:W-:-:S03]  /*09e0*/  @P0 SHF.L.U32 R2, R2, 0x10, RZ ;  /* 0x0000001002020819 */ /* 0x000fc600000006ff */
[----:B------:R-:W-:-:S04]  /*09f0*/  FMUL.FTZ R3, R0, UR8 ;  /* 0x0000000800037c20 */ /* 0x000fc80008410000 */
[----:B------:R-:W-:-:S07]  /*0a00*/  @P0 FADD.FTZ R3, R3, R2 ;  /* 0x0000000203030221 */ /* 0x000fce0000010000 */
.L_x_6803:
[----:B------:R-:W-:Y:S05]  /*0a10*/  BSYNC B0 ;  /* 0x0000000000007941 */ /* 0x000fea0003800000 */
.L_x_6801:
[----:B------:R-:W-:Y:S04]  /*0a20*/  BSSY B0, `(.L_x_6804) ;  /* 0x000000a000007945 */ /* 0x000fe80003800000 */
[----:B------:R-:W-:Y:S05]  /*0a30*/  @P3 BRA `(.L_x_6805) ;  /* 0x0000000000103947 */ /* 0x000fea0003800000 */
[----:B------:R-:W-:Y:S01]  /*0a40*/  MOV R2, RZ ;  /* 0x000000ff00027202 */ /* 0x000fe20000000f00 */
[----:B------:R-:W-:Y:S06]  /*0a50*/  @!P0 BRA `(.L_x_6806) ;  /* 0x0000000000188947 */ /* 0x000fec0003800000 */
[----:B-----5:R-:W-:Y:S01]  /*0a60*/  SHF.L.U32 R2, R79, 0x10, RZ ;  /* 0x000000104f027819 */ /* 0x020fe200000006ff */
[----:B------:R-:W-:Y:S06]  /*0a70*/  BRA `(.L_x_6806) ;  /* 0x0000000000107947 */ /* 0x000fec0003800000 */
.L_x_6805:
[----:B-----5:R-:W-:Y:S02]  /*0a80*/  SHF.L.U32 R2, R83, 0x10, RZ ;  /* 0x0000001053027819 */ /* 0x020fe400000006ff */
[----:B------:R-:W-:-:S03]  /*0a90*/  @P0 SHF.L.U32 R85, R79, 0x10, RZ ;  /* 0x000000104f550819 */ /* 0x000fc600000006ff */
[----:B------:R-:W-:-:S04]  /*0aa0*/  FMUL.FTZ R2, R2, UR8 ;  /* 0x0000000802027c20 */ /* 0x000fc80008410000 */
[----:B------:R-:W-:-:S07]  /*0ab0*/  @P0 FADD.FTZ R2, R2, R85 ;  /* 0x0000005502020221 */ /* 0x000fce0000010000 */
.L_x_6806:
[----:B------:R-:W-:Y:S05]  /*0ac0*/  BSYNC B0 ;  /* 0x0000000000007941 */ /* 0x000fea0003800000 */
.L_x_6804:
[----:B------:R-:W-:Y:S04]  /*0ad0*/  BSSY B0, `(.L_x_6807) ;  /* 0x000000d000007945 */ /* 0x000fe80003800000 */
[----:B------:R-:W-:Y:S05]  /*0ae0*/  @P3 BRA `(.L_x_6808) ;  /* 0x0000000000143947 */ /* 0x000fea0003800000 */
[----:B------:R-:W-:Y:S01]  /*0af0*/  HFMA2.MMA R0, -RZ, RZ, 0, 0 ;  /* 0x00000000ff007435 */ /* 0x000fe200000001ff */
[----:B------:R-:W-:Y:S10]  /*0b00*/  @!P0 BRA `(.L_x_6809) ;  /* 0x0000000000248947 */ /* 0x000ff40003800000 */
[----:B-----5:R-:W-:-:S04]  /*0b10*/  PRMT R0, R79, 0x7632, R0 ;  /* 0x000076324f007816 */ /* 0x020fc80000000000 */
[----:B------:R-:W-:Y:S01]  /*0b20*/  SHF.L.U32 R0, R0, 0x10, RZ ;  /* 0x0000001000007819 */ /* 0x000fe200000006ff */
[----:B------:R-:W-:Y:S06]  /*0b30*/  BRA `(.L_x_6809) ;  /* 0x0000000000187947 */ /* 0x000fec0003800000 */
.L_x_6808:
[----:B-----5:R-:W-:Y:S02]  /*0b40*/  PRMT R0, R83, 0x7632, R0 ;  /* 0x0000763253007816 */ /* 0x020fe40000000000 */
[----:B------:R-:W-:Y:S02]  /*0b50*/  @P0 PRMT R84, R79, 0x7632, R84 ;  /* 0x000076324f540816 */ /* 0x000fe40000000054 */
[----:B------:R-:W-:Y:S02]  /*0b60*/  SHF.L.U32 R0, R0, 0x10, RZ ;  /* 0x0000001000007819 */ /* 0x000fe400000006ff */
[----:B------:R-:W-:-:S03]  /*0b70*/  @P0 SHF.L.U32 R85, R84, 0x10, RZ ;  /* 0x0000001054550819 */ /* 0x000fc600000006ff */
[----:B------:R-:W-:-:S04]  /*0b80*/  FMUL.FTZ R0, R0, UR8 ;  /* 0x0000000800007c20 */ /* 0x000fc80008410000 */
[----:B------:R-:W-:-:S07]  /*0b90*/  @P0 FADD.FTZ R0, R0, R85 ;  /* 0x0000005500000221 */ /* 0x000fce0000010000 */
.L_x_6809:
[----:B------:R-:W-:Y:S05]  /*0ba0*/  BSYNC B0 ;  /* 0x0000000000007941 */ /* 0x000fea0003800000 */
.L_x_6807:
        /* <DEDUP_REMOVED lines=19> */
[----:B-----5:R-:W-:Y:S01]  /*0ce0*/  SHF.L.U32 R100, R76, 0x10, RZ ;  /* 0x000000104c647819 */ /* 0x020fe200000006ff */
[----:B------:R-:W-:Y:S06]  /*0cf0*/  BRA `(.L_x_6812) ;  /* 0x0000000000107947 */ /* 0x000fec0003800000 */
.L_x_6811:
[----:B-----5:R-:W-:Y:S02]  /*0d00*/  SHF.L.U32 R100, R80, 0x10, RZ ;  /* 0x0000001050647819 */ /* 0x020fe400000006ff */
[----:B0-----:R-:W-:-:S03]  /*0d10*/  @P0 SHF.L.U32 R85, R76, 0x10, RZ ;  /* 0x000000104c550819 */ /* 0x001fc600000006ff */
[----:B------:R-:W-:-:S04]  /*0d20*/  FMUL.FTZ R100, R100, UR8 ;  /* 0x0000000864647c20 */ /* 0x000fc80008410000 */
[----:B------:R-:W-:-:S07]  /*0d30*/  @P0 FADD.FTZ R100, R85, R100 ;  /* 0x0000006455640221 */ /* 0x000fce0000010000 */
.L_x_6812:
[----:B------:R-:W-:Y:S05]  /*0d40*/  BSYNC B0 ;  /* 0x0000000000007941 */ /* 0x000fea0003800000 */
.L_x_6810:
[----:B------:R-:W-:Y:S04]  /*0d50*/  BSSY B0, `(.L_x_6813) ;  /* 0x000000d000007945 */ /* 0x000fe80003800000 */
[----:B------:R-:W-:Y:S05]  /*0d60*/  @P3 BRA `(.L_x_6814) ;  /* 0x0000000000143947 */ /* 0x000fea0003800000 */
[----:B0-----:R-:W-:Y:S01]  /*0d70*/  HFMA2.MMA R99, -RZ, RZ, 0, 0 ;  /* 0x00000000ff637435 */ /* 0x001fe200000001ff */
[----:B------:R-:W-:Y:S10]  /*0d80*/  @!P0 BRA `(.L_x_6815) ;  /* 0x0000000000248947 */ /* 0x000ff40003800000 */
[----:B-----5:R-:W-:-:S04]  /*0d90*/  PRMT R99, R76, 0x7632, R99 ;  /* 0x000076324c637816 */ /* 0x020fc80000000063 */
[----:B------:R-:W-:Y:S01]  /*0da0*/  SHF.L.U32 R99, R99, 0x10, RZ ;  /* 0x0000001063637819 */ /* 0x000fe200000006ff */
[----:B------:R-:W-:Y:S06]  /*0db0*/  BRA `(.L_x_6815) ;  /* 0x0000000000187947 */ /* 0x000fec0003800000 */
.L_x_6814:
[----:B0----5:R-:W-:Y:S02]  /*0dc0*/  PRMT R84, R80, 0x7632, R84 ;  /* 0x0000763250547816 */ /* 0x021fe40000000054 */
[----:B------:R-:W-:Y:S02]  /*0dd0*/  @P0 PRMT R85, R76, 0x7632, R85 ;  /* 0x000076324c550816 */ /* 0x000fe40000000055 */
[----:B------:R-:W-:Y:S02]  /*0de0*/  SHF.L.U32 R84, R84, 0x10, RZ ;  /* 0x0000001054547819 */ /* 0x000fe400000006ff */
[----:B------:R-:W-:-:S03]  /*0df0*/  @P0 SHF.L.U32 R86, R85, 0x10, RZ ;  /* 0x0000001055560819 */ /* 0x000fc600000006ff */
[----:B------:R-:W-:-:S04]  /*0e00*/  FMUL.FTZ R99, R84, UR8 ;  /* 0x0000000854637c20 */ /* 0x000fc80008410000 */
[----:B------:R-:W-:-:S07]  /*0e10*/  @P0 FADD.FTZ R99, R99, R86 ;  /* 0x0000005663630221 */ /* 0x000fce0000010000 */
.L_x_6815:
[----:B------:R-:W-:Y:S05]  /*0e20*/  BSYNC B0 ;  /* 0x0000000000007941 */ /* 0x000fea0003800000 */
.L_x_6813:
[----:B------:R-:W-:Y:S04]  /*0e30*/  BSSY B0, `(.L_x_6816) ;  /* 0x000000a000007945 */ /* 0x000fe80003800000 */
[----:B------:R-:W-:Y:S05]  /*0e40*/  @P3 BRA `(.L_x_6817) ;  /* 0x0000000000103947 */ /* 0x000fea0003800000 */
[----:B------:R-:W-:Y:S01]  /*0e50*/  MOV R98, RZ ;  /* 0x000000ff00627202 */ /* 0x000fe20000000f00 */
[----:B------:R-:W-:Y:S06]  /*0e60*/  @!P0 BRA `(.L_x_6818) ;  /* 0x0000000000188947 */ /* 0x000fec0003800000 */
[----:B-----5:R-:W-:Y:S01]  /*0e70*/  SHF.L.U32 R98, R77, 0x10, RZ ;  /* 0x000000104d627819 */ /* 0x020fe200000006ff */
[----:B------:R-:W-:Y:S06]  /*0e80*/  BRA `(.L_x_6818) ;  /* 0x0000000000107947 */ /* 0x000fec0003800000 */
.L_x_6817:
[----:B-----5:R-:W-:Y:S02]  /*0e90*/  SHF.L.U32 R98, R81, 0x10, RZ ;  /* 0x0000001051627819 */ /* 0x020fe400000006ff */
[----:B------:R-:W-:-:S03]  /*0ea0*/  @P0 SHF.L.U32 R85, R77, 0x10, RZ ;  /* 0x000000104d550819 */ /* 0x000fc600000006ff */
[----:B------:R-:W-:-:S04]  /*0eb0*/  FMUL.FTZ R98, R98, UR8 ;  /* 0x0000000862627c20 */ /* 0x000fc80008410000 */
[----:B------:R-:W-:-:S07]  /*0ec0*/  @P0 FADD.FTZ R98, R85, R98 ;  /* 0x0000006255620221 */ /* 0x000fce0000010000 */
.L_x_6818:
[----:B------:R-:W-:Y:S05]  /*0ed0*/  BSYNC B0 ;  /* 0x0000000000007941 */ /* 0x000fea0003800000 */
.L_x_6816:
[----:B------:R-:W-:Y:S04]  /*0ee0*/  BSSY B0, `(.L_x_6819) ;  /* 0x000000d000007945 */ /* 0x000fe80003800000 */
[----:B------:R-:W-:Y:S05]  /*0ef0*/  @P3 BRA `(.L_x_6820) ;  /* 0x0000000000143947 */ /* 0x000fea0003800000 */
[----:B------:R-:W-:Y:S01]  /*0f00*/  HFMA2.MMA R95, -RZ, RZ, 0, 0 ;  /* 0x00000000ff5f7435 */ /* 0x000fe200000001ff */
[----:B------:R-:W-:Y:S10]  /*0f10*/  @!P0 BRA `(.L_x_6821) ;  /* 0x0000000000248947 */ /* 0x000ff40003800000 */
[----:B-----5:R-:W-:-:S04]  /*0f20*/  PRMT R95, R77, 0x7632, R95 ;  /* 0x000076324d5f7816 */ /* 0x020fc8000000005f */
[----:B------:R-:W-:Y:S01]  /*0f30*/  SHF.L.U32 R95, R95, 0x10, RZ ;  /* 0x000000105f5f7819 */ /* 0x000fe200000006ff */
[----:B------:R-:W-:Y:S06]  /*0f40*/  BRA `(.L_x_6821) ;  /* 0x0000000000187947 */ /* 0x000fec0003800000 */
.L_x_6820:
[----:B-----5:R-:W-:Y:S02]  /*0f50*/  PRMT R84, R81, 0x7632, R84 ;  /* 0x0000763251547816 */ /* 0x020fe40000000054 */
[----:B------:R-:W-:Y:S02]  /*0f60*/  @P0 PRMT R85, R77, 0x7632, R85 ;  /* 0x000076324d550816 */ /* 0x000fe40000000055 */
[----:B------:R-:W-:Y:S02]  /*0f70*/  SHF.L.U32 R84, R84, 0x10, RZ ;  /* 0x0000001054547819 */ /* 0x000fe400000006ff */
[----:B------:R-:W-:-:S03]  /*0f80*/  @P0 SHF.L.U32 R86, R85, 0x10, RZ ;  /* 0x0000001055560819 */ /* 0x000fc600000006ff */
[----:B------:R-:W-:-:S04]  /*0f90*/  FMUL.FTZ R95, R84, UR8 ;  /* 0x00000008545f7c20 */ /* 0x000fc80008410000 */
[----:B------:R-:W-:-:S07]  /*0fa0*/  @P0 FADD.FTZ R95, R95, R86 ;  /* 0x000000565f5f0221 */ /* 0x000fce0000010000 */
.L_x_6821:
[----:B------:R-:W-:Y:S05]  /*0fb0*/  BSYNC B0 ;  /* 0x0000000000007941 */ /* 0x000fea0003800000 */
.L_x_6819:
[----:B------:R-:W-:Y:S04]  /*0fc0*/  BSSY B0, `(.L_x_6822) ;  /* 0x000000a000007945 */ /* 0x000fe80003800000 */
[----:B------:R-:W-:Y:S05]  /*0fd0*/  @P3 BRA `(.L_x_6823) ;  /* 0x0000000000103947 */ /* 0x000fea0003800000 */
[----:B------:R-:W-:Y:S01]  /*0fe0*/  MOV R94, RZ ;  /* 0x000000ff005e7202 */ /* 0x000fe20000000f00 */
[----:B------:R-:W-:Y:S06]  /*0ff0*/  @!P0 BRA `(.L_x_6824) ;  /* 0x0000000000188947 */ /* 0x000fec0003800000 */
[----:B-----5:R-:W-:Y:S01]  /*1000*/  SHF.L.U32 R94, R78, 0x10, RZ ;  /* 0x000000104e5e7819 */ /* 0x020fe200000006ff */
[----:B------:R-:W-:Y:S06]  /*1010*/  BRA `(.L_x_6824) ;  /* 0x0000000000107947 */ /* 0x000fec0003800000 */
.L_x_6823:
[----:B-----5:R-:W-:Y:S02]  /*1020*/  SHF.L.U32 R94, R82, 0x10, RZ ;  /* 0x00000010525e7819 */ /* 0x020fe400000006ff */
[----:B------:R-:W-:-:S03]  /*1030*/  @P0 SHF.L.U32 R85, R78, 0x10, RZ ;  /* 0x000000104e550819 */ /* 0x000fc600000006ff */
[----:B------:R-:W-:-:S04]  /*1040*/  FMUL.FTZ R94, R94, UR8 ;  /* 0x000000085e5e7c20 */ /* 0x000fc80008410000 */
[----:B------:R-:W-:-:S07]  /*1050*/  @P0 FADD.FTZ R94, R85, R94 ;  /* 0x0000005e555e0221 */ /* 0x000fce0000010000 */
.L_x_6824:
[----:B------:R-:W-:Y:S05]  /*1060*/  BSYNC B0 ;  /* 0x0000000000007941 */ /* 0x000fea0003800000 */
.L_x_6822:
[----:B------:R-:W-:Y:S04]  /*1070*/  BSSY B0, `(.L_x_6825) ;  /* 0x000000d000007945 */ /* 0x000fe80003800000 */
[----:B------:R-:W-:Y:S05]  /*1080*/  @P3 BRA `(.L_x_6826) ;  /* 0x0000000000143947 */ /* 0x000fea0003800000 */
[----:B------:R-:W-:Y:S01]  /*1090*/  HFMA2.MMA R93, -RZ, RZ, 0, 0 ;  /* 0x00000000ff5d7435 */ /* 0x000fe200000001ff */
[----:B------:R-:W-:Y:S10]  /*10a0*/  @!P0 BRA `(.L_x_6827) ;  /* 0x0000000000248947 */ /* 0x000ff40003800000 */
[----:B-----5:R-:W-:-:S04]  /*10b0*/  PRMT R93, R78, 0x7632, R93 ;  /* 0x000076324e5d7816 */ /* 0x020fc8000000005d */
[----:B------:R-:W-:Y:S01]  /*10c0*/  SHF.L.U32 R93, R93, 0x10, RZ ;  /* 0x000000105d5d7819 */ /* 0x000fe200000006ff */
[----:B------:R-:W-:Y:S06]  /*10d0*/  BRA `(.L_x_6827) ;  /* 0x0000000000187947 */ /* 0x000fec0003800000 */
.L_x_6826:
[----:B-----5:R-:W-:Y:S02]  /*10e0*/  PRMT R84, R82, 0x7632, R84 ;  /* 0x0000763252547816 */ /* 0x020fe40000000054 */
[----:B------:R-:W-:Y:S02]  /*10f0*/  @P0 PRMT R85, R78, 0x7632, R85 ;  /* 0x000076324e550816 */ /* 0x000fe40000000055 */
[----:B------:R-:W-:Y:S02]  /*1100*/  SHF.L.U32 R84, R84, 0x10, RZ ;  /* 0x0000001054547819 */ /* 0x000fe400000006ff */
[----:B------:R-:W-:-:S03]  /*1110*/  @P0 SHF.L.U32 R86, R85, 0x10, RZ ;  /* 0x0000001055560819 */ /* 0x000fc600000006ff */
[----:B------:R-:W-:-:S04]  /*1120*/  FMUL.FTZ R93, R84, UR8 ;  /* 0x00000008545d7c20 */ /* 0x000fc80008410000 */
[----:B------:R-:W-:-:S07]  /*1130*/  @P0 FADD.FTZ R93, R93, R86 ;  /* 0x000000565d5d0221 */ /* 0x000fce0000010000 */
.L_x_6827:
[----:B------:R-:W-:Y:S05]  /*1140*/  BSYNC B0 ;  /* 0x0000000000007941 */ /* 0x000fea0003800000 */
.L_x_6825:
[----:B------:R-:W-:Y:S04]  /*1150*/  BSSY B0, `(.L_x_6828) ;  /* 0x000000a000007945 */ /* 0x000fe80003800000 */
[----:B------:R-:W-:Y:S05]  /*1160*/  @P3 BRA `(.L_x_6829) ;  /* 0x0000000000103947 */ /* 0x000fea0003800000 */
[----:B------:R-:W-:Y:S01]  /*1170*/  MOV R92, RZ ;  /* 0x000000ff005c7202 */ /* 0x000fe20000000f00 */
[----:B------:R-:W-:Y:S06]  /*1180*/  @!P0 BRA `(.L_x_6830) ;  /* 0x0000000000188947 */ /* 0x000fec0003800000 */
[----:B-----5:R-:W-:Y:S01]  /*1190*/  SHF.L.U32 R92, R79, 0x10, RZ ;  /* 0x000000104f5c7819 */ /* 0x020fe200000006ff */
[----:B------:R-:W-:Y:S06]  /*11a0*/  BRA `(.L_x_6830) ;  /* 0x0000000000107947 */ /* 0x000fec0003800000 */
.L_x_6829:
[----:B-----5:R-:W-:Y:S02]  /*11b0*/  SHF.L.U32 R92, R83, 0x10, RZ ;  /* 0x00000010535c7819 */ /* 0x020fe400000006ff */
[----:B------:R-:W-:-:S03]  /*11c0*/  @P0 SHF.L.U32 R85, R79, 0x10, RZ ;  /* 0x000000104f550819 */ /* 0x000fc600000006ff */
[----:B------:R-:W-:-:S04]  /*11d0*/  FMUL.FTZ R92, R92, UR8 ;  /* 0x000000085c5c7c20 */ /* 0x000fc80008410000 */
[----:B------:R-:W-:-:S07]  /*11e0*/  @P0 FADD.FTZ R92, R85, R92 ;  /* 0x0000005c555c0221 */ /* 0x000fce0000010000 */
.L_x_6830:
[----:B------:R-:W-:Y:S05]  /*11f0*/  BSYNC B0 ;  /* 0x0000000000007941 */ /* 0x000fea0003800000 */
.L_x_6828:
[----:B------:R-:W-:Y:S04]  /*1200*/  BSSY B0, `(.L_x_6831) ;  /* 0x000000d000007945 */ /* 0x000fe80003800000 */
[----:B------:R-:W-:Y:S05]  /*1210*/  @P3 BRA `(.L_x_6832) ;  /* 0x0000000000143947 */ /* 0x000fea0003800000 */
[----:B------:R-:W-:Y:S01]  /*1220*/  HFMA2.MMA R91, -RZ, RZ, 0, 0 ;  /* 0x00000000ff5b7435 */ /* 0x000fe200000001ff */
[----:B------:R-:W-:Y:S10]  /*1230*/  @!P0 BRA `(.L_x_6833) ;  /* 0x0000000000248947 */ /* 0x000ff40003800000 */
[----:B-----5:R-:W-:-:S04]  /*1240*/  PRMT R91, R79, 0x7632, R91 ;  /* 0x000076324f5b7816 */ /* 0x020fc8000000005b */
[----:B------:R-:W-:Y:S01]  /*1250*/  SHF.L.U32 R91, R91, 0x10, RZ ;  /* 0x000000105b5b7819 */ /* 0x000fe200000006ff */
[----:B------:R-:W-:Y:S06]  /*1260*/  BRA `(.L_x_6833) ;  /* 0x0000000000187947 */ /* 0x000fec0003800000 */
.L_x_6832:
[----:B-----5:R-:W-:Y:S02]  /*1270*/  PRMT R84, R83, 0x7632, R84 ;  /* 0x0000763253547816 */ /* 0x020fe40000000054 */
[----:B------:R-:W-:Y:S02]  /*1280*/  @P0 PRMT R85, R79, 0x7632, R85 ;  /* 0x000076324f550816 */ /* 0x000fe40000000055 */
[----:B------:R-:W-:Y:S02]  /*1290*/  SHF.L.U32 R84, R84, 0x10, RZ ;  /* 0x0000001054547819 */ /* 0x000fe400000006ff */
[----:B------:R-:W-:-:S03]  /*12a0*/  @P0 SHF.L.U32 R86, R85, 0x10, RZ ;  /* 0x0000001055560819 */ /* 0x000fc600000006ff */
[----:B------:R-:W-:-:S04]  /*12b0*/  FMUL.FTZ R91, R84, UR8 ;  /* 0x00000008545b7c20 */ /* 0x000fc80008410000 */
[----:B------:R-:W-:-:S07]  /*12c0*/  @P0 FADD.FTZ R91, R91, R86 ;  /* 0x000000565b5b0221 */ /* 0x000fce0000010000 */
.L_x_6833:
[----:B------:R-:W-:Y:S05]  /*12d0*/  BSYNC B0 ;  /* 0x0000000000007941 */ /* 0x000fea0003800000 */
.L_x_6831:
[----:B------:R-:W0:Y:S01]  /*12e0*/  @P2 LDC.64 R104, c[0x0][0x220] ;  /* 0x00008800ff682b82 */ /* 0x000e220000000a00 */
[----:B------:R-:W-:Y:S01]  /*12f0*/  @P2 IADD3 R101, R116, 0x200, RZ ;  /* 0x0000020074652810 */ /* 0x000fe20007ffe0ff */
[----:B------:R-:W-:Y:S01]  /*1300*/  IMAD.WIDE.U32 R106, R107, 0x10, R96 ;  /* 0x000000106b6a7825 */ /* 0x000fe200078e0060 */
[----:B------:R-:W-:Y:S02]  /*1310*/  IADD3 R114, R117, 0x200, RZ ;  /* 0x0000020075727810 */ /* 0x000fe40007ffe0ff */
[----:B------:R-:W-:Y:S02]  /*1320*/  F2FP.BF16.F32.PACK_AB R87, R91, R92 ;  /* 0x0000005c5b57723e */ /* 0x000fe400000010ff */
[----:B------:R-:W-:Y:S01]  /*1330*/  F2FP.BF16.F32.PACK_AB R86, R93, R94 ;  /* 0x0000005e5d56723e */ /* 0x000fe200000010ff */
        /* <DEDUP_REMOVED lines=14> */
.L_x_6835:
[----:B-----5:R-:W-:Y:S02]  /*1420*/  SHF.L.U32 R108, R80, 0x10, RZ ;  /* 0x00000010506c7819 */ /* 0x020fe400000006ff */
[----:B--2---:R-:W-:-:S03]  /*1430*/  @P0 SHF.L.U32 R85, R76, 0x10, RZ ;  /* 0x000000104c550819 */ /* 0x004fc600000006ff */
[----:B------:R-:W-:-:S04]  /*1440*/  FMUL.FTZ R108, R108, UR8 ;  /* 0x000000086c6c7c20 */ /* 0x000fc80008410000 */
[----:B------:R-:W-:-:S07]  /*1450*/  @P0 FADD.FTZ R108, R85, R108 ;  /* 0x0000006c556c0221 */ /* 0x000fce0000010000 */
.L_x_6836:
[----:B------:R-:W-:Y:S05]  /*1460*/  BSYNC B0 ;  /* 0x0000000000007941 */ /* 0x000fea0003800000 */
.L_x_6834:
[----:B------:R-:W-:Y:S04]  /*1470*/  BSSY B0, `(.L_x_6837) ;  /* 0x000000d000007945 */ /* 0x000fe80003800000 */
[----:B------:R-:W-:Y:S05]  /*1480*/  @P3 BRA `(.L_x_6838) ;  /* 0x0000000000143947 */ /* 0x000fea0003800000 */
[----:B--2---:R-:W-:Y:S01]  /*1490*/  HFMA2.MMA R107, -RZ, RZ, 0, 0 ;  /* 0x00000000ff6b7435 */ /* 0x004fe200000001ff */
[----:B------:R-:W-:Y:S10]  /*14a0*/  @!P0 BRA `(.L_x_6839) ;  /* 0x0000000000248947 */ /* 0x000ff40003800000 */
[----:B-----5:R-:W-:-:S04]  /*14b0*/  PRMT R107, R76, 0x7632, R107 ;  /* 0x000076324c6b7816 */ /* 0x020fc8000000006b */
[----:B------:R-:W-:Y:S01]  /*14c0*/  SHF.L.U32 R107, R107, 0x10, RZ ;  /* 0x000000106b6b7819 */ /* 0x000fe200000006ff */
[----:B------:R-:W-:Y:S06]  /*14d0*/  BRA `(.L_x_6839) ;  /* 0x0000000000187947 */ /* 0x000fec0003800000 */
.L_x_6838:
[----:B--2--5:R-:W-:Y:S02]  /*14e0*/  PRMT R84, R80, 0x7632, R84 ;  /* 0x0000763250547816 */ /* 0x024fe40000000054 */
[----:B------:R-:W-:Y:S02]  /*14f0*/  @P0 PRMT R85, R76, 0x7632, R85 ;  /* 0x000076324c550816 */ /* 0x000fe40000000055 */
[----:B------:R-:W-:Y:S02]  /*1500*/  SHF.L.U32 R84, R84, 0x10, RZ ;  /* 0x0000001054547819 */ /* 0x000fe400000006ff */
[----:B------:R-:W-:-:S03]  /*1510*/  @P0 SHF.L.U32 R86, R85, 0x10, RZ ;  /* 0x0000001055560819 */ /* 0x000fc600000006ff */
[----:B------:R-:W-:-:S04]  /*1520*/  FMUL.FTZ R107, R84, UR8 ;  /* 0x00000008546b7c20 */ /* 0x000fc80008410000 */
[----:B------:R-:W-:-:S07]  /*1530*/  @P0 FADD.FTZ R107, R107, R86 ;  /* 0x000000566b6b0221 */ /* 0x000fce0000010000 */
.L_x_6839:
[----:B------:R-:W-:Y:S05]  /*1540*/  BSYNC B0 ;  /* 0x0000000000007941 */ /* 0x000fea0003800000 */
.L_x_6837:
[----:B------:R-:W-:Y:S04]  /*1550*/  BSSY B0, `(.L_x_6840) ;  /* 0x000000a000007945 */ /* 0x000fe80003800000 */
[----:B------:R-:W-:Y:S05]  /*1560*/  @P3 BRA `(.L_x_6841) ;  /* 0x0000000000103947 */ /* 0x000fea0003800000 */
[----:B------:R-:W-:Y:S01]  /*1570*/  MOV R106, RZ ;  /* 0x000000ff006a7202 */ /* 0x000fe20000000f00 */
[----:B------:R-:W-:Y:S06]  /*1580*/  @!P0 BRA `(.L_x_6842) ;  /* 0x0000000000188947 */ /* 0x000fec0003800000 */
[----:B-----5:R-:W-:Y:S01]  /*1590*/  SHF.L.U32 R106, R77, 0x10, RZ ;  /* 0x000000104d6a7819 */ /* 0x020fe200000006ff */
[----:B------:R-:W-:Y:S06]  /*15a0*/  BRA `(.L_x_6842) ;  /* 0x0000000000107947 */ /* 0x000fec0003800000 */
.L_x_6841:
[----:B-----5:R-:W-:Y:S02]  /*15b0*/  SHF.L.U32 R106, R81, 0x10, RZ ;  /* 0x00000010516a7819 */ /* 0x020fe400000006ff */
[----:B------:R-:W-:-:S03]  /*15c0*/  @P0 SHF.L.U32 R85, R77, 0x10, RZ ;  /* 0x000000104d550819 */ /* 0x000fc600000006ff */
[----:B------:R-:W-:-:S04]  /*15d0*/  FMUL.FTZ R106, R106, UR8 ;  /* 0x000000086a6a7c20 */ /* 0x000fc80008410000 */
[----:B------:R-:W-:-:S07]  /*15e0*/  @P0 FADD.FTZ R106, R85, R106 ;  /* 0x0000006a556a0221 */ /* 0x000fce0000010000 */
.L_x_6842:
[----:B------:R-:W-:Y:S05]  /*15f0*/  BSYNC B0 ;  /* 0x0000000000007941 */ /* 0x000fea0003800000 */
.L_x_6840:
[----:B------:R-:W-:Y:S04]  /*1600*/  BSSY B0, `(.L_x_6843) ;  /* 0x000000d000007945 */ /* 0x000fe80003800000 */
[----:B------:R-:W-:Y:S05]  /*1610*/  @P3 BRA `(.L_x_6844) ;  /* 0x0000000000143947 */ /* 0x000fea0003800000 */
[----:B------:R-:W-:Y:S01]  /*1620*/  HFMA2.MMA R105, -RZ, RZ, 0, 0 ;  /* 0x00000000ff697435 */ /* 0x000fe200000001ff */
[----:B------:R-:W-:Y:S10]  /*1630*/  @!P0 BRA `(.L_x_6845) ;  /* 0x0000000000248947 */ /* 0x000ff40003800000 */
[----:B-----5:R-:W-:-:S04]  /*1640*/  PRMT R105, R77, 0x7632, R105 ;  /* 0x000076324d697816 */ /* 0x020fc80000000069 */
[----:B------:R-:W-:Y:S01]  /*1650*/  SHF.L.U32 R105, R105, 0x10, RZ ;  /* 0x0000001069697819 */ /* 0x000fe200000006ff */
[----:B------:R-:W-:Y:S06]  /*1660*/  BRA `(.L_x_6845) ;  /* 0x0000000000187947 */ /* 0x000fec0003800000 */
.L_x_6844:
[----:B-----5:R-:W-:Y:S02]  /*1670*/  PRMT R84, R81, 0x7632, R84 ;  /* 0x0000763251547816 */ /* 0x020fe40000000054 */
[----:B------:R-:W-:Y:S02]  /*1680*/  @P0 PRMT R85, R77, 0x7632, R85 ;  /* 0x000076324d550816 */ /* 0x000fe40000000055 */
[----:B------:R-:W-:Y:S02]  /*1690*/  SHF.L.U32 R84, R84, 0x10, RZ ;  /* 0x0000001054547819 */ /* 0x000fe400000006ff */
[----:B------:R-:W-:-:S03]  /*16a0*/  @P0 SHF.L.U32 R86, R85, 0x10, RZ ;  /* 0x0000001055560819 */ /* 0x000fc600000006ff */
[----:B------:R-:W-:-:S04]  /*16b0*/  FMUL.FTZ R105, R84, UR8 ;  /* 0x0000000854697c20 */ /* 0x000fc80008410000 */
[----:B------:R-:W-:-:S07]  /*16c0*/  @P0 FADD.FTZ R105, R105, R86 ;  /* 0x0000005669690221 */ /* 0x000fce0000010000 */
.L_x_6845:
[----:B------:R-:W-:Y:S05]  /*16d0*/  BSYNC B0 ;  /* 0x0000000000007941 */ /* 0x000fea0003800000 */
.L_x_6843:
[----:B------:R-:W-:Y:S04]  /*16e0*/  BSSY B0, `(.L_x_6846) ;  /* 0x000000a000007945 */ /* 0x000fe80003800000 */
[----:B------:R-:W-:Y:S05]  /*16f0*/  @P3 BRA `(.L_x_6847) ;  /* 0x0000000000103947 */ /* 0x000fea0003800000 */
[----:B------:R-:W-:Y:S01]  /*1700*/  MOV R104, RZ ;  /* 0x000000ff00687202 */ /* 0x000fe20000000f00 */
[----:B------:R-:W-:Y:S06]  /*1710*/  @!P0 BRA `(.L_x_6848) ;  /* 0x0000000000188947 */ /* 0x000fec0003800000 */
[----:B-----5:R-:W-:Y:S01]  /*1720*/  SHF.L.U32 R104, R78, 0x10, RZ ;  /* 0x000000104e687819 */ /* 0x020fe200000006ff */
[----:B------:R-:W-:Y:S06]  /*1730*/  BRA `(.L_x_6848) ;  /* 0x0000000000107947 */ /* 0x000fec0003800000 */
.L_x_6847:
[----:B-----5:R-:W-:Y:S02]  /*1740*/  SHF.L.U32 R104, R82, 0x10, RZ ;  /* 0x0000001052687819 */ /* 0x020fe400000006ff */
[----:B------:R-:W-:-:S03]  /*1750*/  @P0 SHF.L.U32 R85, R78, 0x10, RZ ;  /* 0x000000104e550819 */ /* 0x000fc600000006ff */
[----:B------:R-:W-:-:S04]  /*1760*/  FMUL.FTZ R104, R104, UR8 ;  /* 0x0000000868687c20 */ /* 0x000fc80008410000 */
[----:B------:R-:W-:-:S07]  /*1770*/  @P0 FADD.FTZ R104, R85, R104 ;  /* 0x0000006855680221 */ /* 0x000fce0000010000 */
.L_x_6848:
[----:B------:R-:W-:Y:S05]  /*1780*/  BSYNC B0 ;  /* 0x0000000000007941 */ /* 0x000fea0003800000 */
.L_x_6846:
[----:B------:R-:W-:Y:S04]  /*1790*/  BSSY B0, `(.L_x_6849) ;  /* 0x000000d000007945 */ /* 0x000fe80003800000 */
[----:B------:R-:W-:Y:S05]  /*17a0*/  @P3 BRA `(.L_x_6850) ;  /* 0x0000000000143947 */ /* 0x000fea0003800000 */
[----:B------:R-:W-:Y:S01]  /*17b0*/  HFMA2.MMA R103, -RZ, RZ, 0, 0 ;  /* 0x00000000ff677435 */ /* 0x000fe200000001ff */
[----:B------:R-:W-:Y:S10]  /*17c0*/  @!P0 BRA `(.L_x_6851) ;  /* 0x0000000000248947 */ /* 0x000ff40003800000 */
[----:B-----5:R-:W-:-:S04]  /*17d0*/  PRMT R103, R78, 0x7632, R103 ;  /* 0x000076324e677816 */ /* 0x020fc80000000067 */
[----:B------:R-:W-:Y:S01]  /*17e0*/  SHF.L.U32 R103, R103, 0x10, RZ ;  /* 0x0000001067677819 */ /* 0x000fe200000006ff */
[----:B------:R-:W-:Y:S06]  /*17f0*/  BRA `(.L_x_6851) ;  /* 0x0000000000187947 */ /* 0x000fec0003800000 */
.L_x_6850:
[----:B-----5:R-:W-:Y:S02]  /*1800*/  PRMT R84, R82, 0x7632, R84 ;  /* 0x0000763252547816 */ /* 0x020fe40000000054 */
[----:B------:R-:W-:Y:S02]  /*1810*/  @P0 PRMT R85, R78, 0x7632, R85 ;  /* 0x000076324e550816 */ /* 0x000fe40000000055 */
[----:B------:R-:W-:Y:S02]  /*1820*/  SHF.L.U32 R84, R84, 0x10, RZ ;  /* 0x0000001054547819 */ /* 0x000fe400000006ff */
[----:B------:R-:W-:-:S03]  /*1830*/  @P0 SHF.L.U32 R86, R85, 0x10, RZ ;  /* 0x0000001055560819 */ /* 0x000fc600000006ff */
[----:B------:R-:W-:-:S04]  /*1840*/  FMUL.FTZ R103, R84, UR8 ;  /* 0x0000000854677c20 */ /* 0x000fc80008410000 */
[----:B------:R-:W-:-:S07]  /*1850*/  @P0 FADD.FTZ R103, R103, R86 ;  /* 0x0000005667670221 */ /* 0x000fce0000010000 */
.L_x_6851:
[----:B------:R-:W-:Y:S05]  /*1860*/  BSYNC B0 ;  /* 0x0000000000007941 */ /* 0x000fea0003800000 */
.L_x_6849:
[----:B------:R-:W-:Y:S04]  /*1870*/  BSSY B0, `(.L_x_6852) ;  /* 0x000000a000007945 */ /* 0x000fe80003800000 */
[----:B------:R-:W-:Y:S05]  /*1880*/  @P3 BRA `(.L_x_6853) ;  /* 0x0000000000103947 */ /* 0x000fea0003800000 */
[----:B------:R-:W-:Y:S01]  /*1890*/  MOV R102, RZ ;  /* 0x000000ff00667202 */ /* 0x000fe20000000f00 */
[----:B------:R-:W-:Y:S06]  /*18a0*/  @!P0 BRA `(.L_x_6854) ;  /* 0x0000000000188947 */ /* 0x000fec0003800000 */
[----:B-----5:R-:W-:Y:S01]  /*18b0*/  SHF.L.U32 R102, R79, 0x10, RZ ;  /* 0x000000104f667819 */ /* 0x020fe200000006ff */
[----:B------:R-:W-:Y:S06]  /*18c0*/  BRA `(.L_x_6854) ;  /* 0x0000000000107947 */ /* 0x000fec0003800000 */
.L_x_6853:
[----:B-----5:R-:W-:Y:S02]  /*18d0*/  SHF.L.U32 R102, R83, 0x10, RZ ;  /* 0x0000001053667819 */ /* 0x020fe400000006ff */
[----:B------:R-:W-:-:S03]  /*18e0*/  @P0 SHF.L.U32 R85, R79, 0x10, RZ ;  /* 0x000000104f550819 */ /* 0x000fc600000006ff */
[----:B------:R-:W-:-:S04]  /*18f0*/  FMUL.FTZ R102, R102, UR8 ;  /* 0x0000000866667c20 */ /* 0x000fc80008410000 */
[----:B------:R-:W-:-:S07]  /*1900*/  @P0 FADD.FTZ R102, R85, R102 ;  /* 0x0000006655660221 */ /* 0x000fce0000010000 */
.L_x_6854:
[----:B------:R-:W-:Y:S05]  /*1910*/  BSYNC B0 ;  /* 0x0000000000007941 */ /* 0x000fea0003800000 */
.L_x_6852:
[----:B------:R-:W-:Y:S04]  /*1920*/  BSSY B0, `(.L_x_6855) ;  /* 0x000000d000007945 */ /* 0x000fe80003800000 */
[----:B------:R-:W-:Y:S05]  /*1930*/  @P3 BRA `(.L_x_6856) ;  /* 0x0000000000143947 */ /* 0x000fea0003800000 */
[----:B------:R-:W-:Y:S01]  /*1940*/  HFMA2.MMA R101, -RZ, RZ, 0, 0 ;  /* 0x00000000ff657435 */ /* 0x000fe200000001ff */
[----:B------:R-:W-:Y:S10]  /*1950*/  @!P0 BRA `(.L_x_6857) ;  /* 0x0000000000248947 */ /* 0x000ff40003800000 */
[----:B-----5:R-:W-:-:S04]  /*1960*/  PRMT R101, R79, 0x7632, R101 ;  /* 0x000076324f657816 */ /* 0x020fc80000000065 */
[----:B------:R-:W-:Y:S01]  /*1970*/  SHF.L.U32 R101, R101, 0x10, RZ ;  /* 0x0000001065657819 */ /* 0x000fe200000006ff */
[----:B------:R-:W-:Y:S06]  /*1980*/  BRA `(.L_x_6857) ;  /* 0x0000000000187947 */ /* 0x000fec0003800000 */
.L_x_6856:
[----:B-----5:R-:W-:Y:S02]  /*1990*/  PRMT R84, R83, 0x7632, R84 ;  /* 0x0000763253547816 */ /* 0x020fe40000000054 */
[----:B------:R-:W-:Y:S02]  /*19a0*/  @P0 PRMT R85, R79, 0x7632, R85 ;  /* 0x000076324f550816 */ /* 0x000fe40000000055 */
[----:B------:R-:W-:Y:S02]  /*19b0*/  SHF.L.U32 R84, R84, 0x10, RZ ;  /* 0x0000001054547819 */ /* 0x000fe400000006ff */
[----:B------:R-:W-:-:S03]  /*19c0*/  @P0 SHF.L.U32 R86, R85, 0x10, RZ ;  /* 0x0000001055560819 */ /* 0x000fc600000006ff */
[----:B------:R-:W-:-:S04]  /*19d0*/  FMUL.FTZ R101, R84, UR8 ;  /* 0x0000000854657c20 */ /* 0x000fc80008410000 */
[----:B------:R-:W-:-:S07]  /*19e0*/  @P0 FADD.FTZ R101, R101, R86 ;  /* 0x0000005665650221 */ /* 0x000fce0000010000 */
.L_x_6857:
[----:B------:R-:W-:Y:S05]  /*19f0*/  BSYNC B0 ;  /* 0x0000000000007941 */ /* 0x000fea0003800000 */
.L_x_6855:
        /* <DEDUP_REMOVED lines=20> */
.L_x_6859:
[----:B--2--5:R-:W-:Y:S02]  /*1b40*/  SHF.L.U32 R110, R80, 0x10, RZ ;  /* 0x00000010506e7819 */ /* 0x024fe400000006ff */
[----:B------:R-:W-:-:S03]  /*1b50*/  @P0 SHF.L.U32 R85, R76, 0x10, RZ ;  /* 0x000000104c550819 */ /* 0x000fc600000006ff */
[----:B------:R-:W-:-:S04]  /*1b60*/  FMUL.FTZ R110, R110, UR8 ;  /* 0x000000086e6e7c20 */ /* 0x000fc80008410000 */
[----:B------:R-:W-:-:S07]  /*1b70*/  @P0 FADD.FTZ R110, R85, R110 ;  /* 0x0000006e556e0221 */ /* 0x000fce0000010000 */
.L_x_6860:
[----:B------:R-:W-:Y:S05]  /*1b80*/  BSYNC B0 ;  /* 0x0000000000007941 */ /* 0x000fea0003800000 */
.L_x_6858:
[----:B------:R-:W-:Y:S04]  /*1b90*/  BSSY B0, `(.L_x_6861) ;  /* 0x000000d000007945 */ /* 0x000fe80003800000 */
[----:B------:R-:W-:Y:S05]  /*1ba0*/  @P3 BRA `(.L_x_6862) ;  /* 0x0000000000143947 */ /* 0x000fea0003800000 */
[----:B------:R-:W-:Y:S01]  /*1bb0*/  HFMA2.MMA R111, -RZ, RZ, 0, 0 ;  /* 0x00000000ff6f7435 */ /* 0x000fe200000001ff */
[----:B------:R-:W-:Y:S10]  /*1bc0*/  @!P0 BRA `(.L_x_6863) ;  /* 0x0000000000248947 */ /* 0x000ff40003800000 */
[----:B-----5:R-:W-:-:S04]  /*1bd0*/  PRMT R111, R76, 0x7632, R111 ;  /* 0x000076324c6f7816 */ /* 0x020fc8000000006f */
[----:B------:R-:W-:Y:S01]  /*1be0*/  SHF.L.U32 R111, R111, 0x10, RZ ;  /* 0x000000106f6f7819 */ /* 0x000fe200000006ff */
[----:B------:R-:W-:Y:S06]  /*1bf0*/  BRA `(.L_x_6863) ;  /* 0x0000000000187947 */ /* 0x000fec0003800000 */
.L_x_6862:
[----:B-----5:R-:W-:Y:S02]  /*1c00*/  PRMT R84, R80, 0x7632, R84 ;  /* 0x0000763250547816 */ /* 0x020fe40000000054 */
[----:B------:R-:W-:Y:S02]  /*1c10*/  @P0 PRMT R85, R76, 0x7632, R85 ;  /* 0x000076324c550816 */ /* 0x000fe40000000055 */
[----:B------:R-:W-:Y:S02]  /*1c20*/  SHF.L.U32 R84, R84, 0x10, RZ ;  /* 0x0000001054547819 */ /* 0x000fe400000006ff */
[----:B------:R-:W-:-:S03]  /*1c30*/  @P0 SHF.L.U32 R86, R85, 0x10, RZ ;  /* 0x0000001055560819 */ /* 0x000fc600000006ff */
[----:B------:R-:W-:-:S04]  /*1c40*/  FMUL.FTZ R111, R84, UR8 ;  /* 0x00000008546f7c20 */ /* 0x000fc80008410000 */
[----:B------:R-:W-:-:S07]  /*1c50*/  @P0 FADD.FTZ R111, R111, R86 ;  /* 0x000000566f6f0221 */ /* 0x000fce0000010000 */
.L_x_6863:
[----:B------:R-:W-:Y:S05]  /*1c60*/  BSYNC B0 ;  /* 0x0000000000007941 */ /* 0x000fea0003800000 */
.L_x_6861:
[----:B------:R-:W-:Y:S04]  /*1c70*/  BSSY B0, `(.L_x_6864) ;  /* 0x000000a000007945 */ /* 0x000fe80003800000 */
[----:B------:R-:W-:Y:S05]  /*1c80*/  @P3 BRA `(.L_x_6865) ;  /* 0x0000000000103947 */ /* 0x000fea0003800000 */
[----:B------:R-:W-:Y:S01]  /*1c90*/  MOV R112, RZ ;  /* 0x000000ff00707202 */ /* 0x000fe20000000f00 */
[----:B------:R-:W-:Y:S06]  /*1ca0*/  @!P0 BRA `(.L_x_6866) ;  /* 0x0000000000188947 */ /* 0x000fec0003800000 */
[----:B-----5:R-:W-:Y:S01]  /*1cb0*/  SHF.L.U32 R112, R77, 0x10, RZ ;  /* 0x000000104d707819 */ /* 0x020fe200000006ff */
[----:B------:R-:W-:Y:S06]  /*1cc0*/  BRA `(.L_x_6866) ;  /* 0x0000000000107947 */ /* 0x000fec0003800000 */
.L_x_6865:
[----:B-----5:R-:W-:Y:S02]  /*1cd0*/  SHF.L.U32 R112, R81, 0x10, RZ ;  /* 0x0000001051707819 */ /* 0x020fe400000006ff */
[----:B------:R-:W-:-:S03]  /*1ce0*/  @P0 SHF.L.U32 R85, R77, 0x10, RZ ;  /* 0x000000104d550819 */ /* 0x000fc600000006ff */
[----:B------:R-:W-:-:S04]  /*1cf0*/  FMUL.FTZ R112, R112, UR8 ;  /* 0x0000000870707c20 */ /* 0x000fc80008410000 */
[----:B------:R-:W-:-:S07]  /*1d00*/  @P0 FADD.FTZ R112, R85, R112 ;  /* 0x0000007055700221 */ /* 0x000fce0000010000 */
.L_x_6866:
[----:B------:R-:W-:Y:S05]  /*1d10*/  BSYNC B0 ;  /* 0x0000000000007941 */ /* 0x000fea0003800000 */
.L_x_6864:
[----:B------:R-:W-:Y:S04]  /*1d20*/  BSSY B0, `(.L_x_6867) ;  /* 0x000000d000007945 */ /* 0x000fe80003800000 */
[----:B------:R-:W-:Y:S05]  /*1d30*/  @P3 BRA `(.L_x_6868) ;  /* 0x0000000000143947 */ /* 0x000fea0003800000 */
[----:B------:R-:W-:Y:S01]  /*1d40*/  HFMA2.MMA R113, -RZ, RZ, 0, 0 ;  /* 0x00000000ff717435 */ /* 0x000fe200000001ff */
[----:B------:R-:W-:Y:S10]  /*1d50*/  @!P0 BRA `(.L_x_6869) ;  /* 0x0000000000248947 */ /* 0x000ff40003800000 */
[----:B-----5:R-:W-:-:S04]  /*1d60*/  PRMT R113, R77, 0x7632, R113 ;  /* 0x000076324d717816 */ /* 0x020fc80000000071 */
[----:B------:R-:W-:Y:S01]  /*1d70*/  SHF.L.U32 R113, R113, 0x10, RZ ;  /* 0x0000001071717819 */ /* 0x000fe200000006ff */
[----:B------:R-:W-:Y:S06]  /*1d80*/  BRA `(.L_x_6869) ;  /* 0x0000000000187947 */ /* 0x000fec0003800000 */
.L_x_6868:
[----:B-----5:R-:W-:Y:S02]  /*1d90*/  PRMT R84, R81, 0x7632, R84 ;  /* 0x0000763251547816 */ /* 0x020fe40000000054 */
[----:B------:R-:W-:Y:S02]  /*1da0*/  @P0 PRMT R85, R77, 0x7632, R85 ;  /* 0x000076324d550816 */ /* 0x000fe40000000055 */
[----:B------:R-:W-:Y:S02]  /*1db0*/  SHF.L.U32 R84, R84, 0x10, RZ ;  /* 0x0000001054547819 */ /* 0x000fe400000006ff */
[----:B------:R-:W-:-:S03]  /*1dc0*/  @P0 SHF.L.U32 R86, R85, 0x10, RZ ;  /* 0x0000001055560819 */ /* 0x000fc600000006ff */
[----:B------:R-:W-:-:S04]  /*1dd0*/  FMUL.FTZ R113, R84, UR8 ;  /* 0x0000000854717c20 */ /* 0x000fc80008410000 */
[----:B------:R-:W-:-:S07]  /*1de0*/  @P0 FADD.FTZ R113, R113, R86 ;  /* 0x0000005671710221 */ /* 0x000fce0000010000 */
.L_x_6869:
[----:B------:R-:W-:Y:S05]  /*1df0*/  BSYNC B0 ;  /* 0x0000000000007941 */ /* 0x000fea0003800000 */
.L_x_6867:
[----:B------:R-:W-:Y:S04]  /*1e00*/  BSSY B0, `(.L_x_6870) ;  /* 0x000000a000007945 */ /* 0x000fe80003800000 */
[----:B------:R-:W-:Y:S05]  /*1e10*/  @P3 BRA `(.L_x_6871) ;  /* 0x0000000000103947 */ /* 0x000fea0003800000 */
[----:B------:R-:W-:Y:S01]  /*1e20*/  MOV R114, RZ ;  /* 0x000000ff00727202 */ /* 0x000fe20000000f00 */
[----:B------:R-:W-:Y:S06]  /*1e30*/  @!P0 BRA `(.L_x_6872) ;  /* 0x0000000000188947 */ /* 0x000fec0003800000 */
[----:B-----5:R-:W-:Y:S01]  /*1e40*/  SHF.L.U32 R114, R78, 0x10, RZ ;  /* 0x000000104e727819 */ /* 0x020fe200000006ff */
[----:B------:R-:W-:Y:S06]  /*1e50*/  BRA `(.L_x_6872) ;  /* 0x0000000000107947 */ /* 0x000fec0003800000 */
.L_x_6871:
[----:B-----5:R-:W-:Y:S02]  /*1e60*/  SHF.L.U32 R114, R82, 0x10, RZ ;  /* 0x0000001052727819 */ /* 0x020fe400000006ff */
[----:B------:R-:W-:-:S03]  /*1e70*/  @P0 SHF.L.U32 R85, R78, 0x10, RZ ;  /* 0x000000104e550819 */ /* 0x000fc600000006ff */
[----:B------:R-:W-:-:S04]  /*1e80*/  FMUL.FTZ R114, R114, UR8 ;  /* 0x0000000872727c20 */ /* 0x000fc80008410000 */
[----:B------:R-:W-:-:S07]  /*1e90*/  @P0 FADD.FTZ R114, R85, R114 ;  /* 0x0000007255720221 */ /* 0x000fce0000010000 */
.L_x_6872:
[----:B------:R-:W-:Y:S05]  /*1ea0*/  BSYNC B0 ;  /* 0x0000000000007941 */ /* 0x000fea0003800000 */
.L_x_6870:
[----:B------:R-:W-:Y:S04]  /*1eb0*/  BSSY B0, `(.L_x_6873) ;  /* 0x000000d000007945 */ /* 0x000fe80003800000 */
[----:B------:R-:W-:Y:S05]  /*1ec0*/  @P3 BRA `(.L_x_6874) ;  /* 0x0000000000143947 */ /* 0x000fea0003800000 */
[----:B------:R-:W-:Y:S01]  /*1ed0*/  HFMA2.MMA R115, -RZ, RZ, 0, 0 ;  /* 0x00000000ff737435 */ /* 0x000fe200000001ff */
[----:B------:R-:W-:Y:S10]  /*1ee0*/  @!P0 BRA `(.L_x_6875) ;  /* 0x0000000000248947 */ /* 0x000ff40003800000 */
[----:B-----5:R-:W-:-:S04]  /*1ef0*/  PRMT R115, R78, 0x7632, R115 ;  /* 0x000076324e737816 */ /* 0x020fc80000000073 */
[----:B------:R-:W-:Y:S01]  /*1f00*/  SHF.L.U32 R115, R115, 0x10, RZ ;  /* 0x0000001073737819 */ /* 0x000fe200000006ff */
[----:B------:R-:W-:Y:S06]  /*1f10*/  BRA `(.L_x_6875) ;  /* 0x0000000000187947 */ /* 0x000fec0003800000 */
.L_x_6874:
[----:B-----5:R-:W-:Y:S02]  /*1f20*/  PRMT R84, R82, 0x7632, R84 ;  /* 0x0000763252547816 */ /* 0x020fe40000000054 */
[----:B------:R-:W-:Y:S02]  /*1f30*/  @P0 PRMT R85, R78, 0x7632, R85 ;  /* 0x000076324e550816 */ /* 0x000fe40000000055 */
[----:B------:R-:W-:Y:S02]  /*1f40*/  SHF.L.U32 R84, R84, 0x10, RZ ;  /* 0x0000001054547819 */ /* 0x000fe400000006ff */
[----:B------:R-:W-:-:S03]  /*1f50*/  @P0 SHF.L.U32 R86, R85, 0x10, RZ ;  /* 0x0000001055560819 */ /* 0x000fc600000006ff */
[----:B------:R-:W-:-:S04]  /*1f60*/  FMUL.FTZ R115, R84, UR8 ;  /* 0x0000000854737c20 */ /* 0x000fc80008410000 */
[----:B------:R-:W-:-:S07]  /*1f70*/  @P0 FADD.FTZ R115, R115, R86 ;  /* 0x0000005673730221 */ /* 0x000fce0000010000 */
.L_x_6875:
[----:B------:R-:W-:Y:S05]  /*1f80*/  BSYNC B0 ;  /* 0x0000000000007941 */ /* 0x000fea0003800000 */
.L_x_6873:
[----:B------:R-:W-:Y:S04]  /*1f90*/  BSSY B0, `(.L_x_6876) ;  /* 0x000000a000007945 */ /* 0x000fe80003800000 */
[----:B------:R-:W-:Y:S05]  /*1fa0*/  @P3 BRA `(.L_x_6877) ;  /* 0x0000000000103947 */ /* 0x000fea0003800000 */
[----:B------:R-:W-:Y:S01]  /*1fb0*/  MOV R116, RZ ;  /* 0x000000ff00747202 */ /* 0x000fe20000000f00 */
[----:B------:R-:W-:Y:S06]  /*1fc0*/  @!P0 BRA `(.L_x_6878) ;  /* 0x0000000000188947 */ /* 0x000fec0003800000 */
[----:B-----5:R-:W-:Y:S01]  /*1fd0*/  SHF.L.U32 R116, R79, 0x10, RZ ;  /* 0x000000104f747819 */ /* 0x020fe200000006ff */
[----:B------:R-:W-:Y:S06]  /*1fe0*/  BRA `(.L_x_6878) ;  /* 0x0000000000107947 */ /* 0x000fec0003800000 */
.L_x_6877:
[----:B-----5:R-:W-:Y:S02]  /*1ff0*/  SHF.L.U32 R116, R83, 0x10, RZ ;  /* 0x0000001053747819 */ /* 0x020fe400000006ff */
[----:B------:R-:W-:-:S03]  /*2000*/  @P0 SHF.L.U32 R85, R79, 0x10, RZ ;  /* 0x000000104f550819 */ /* 0x000fc600000006ff */
[----:B------:R-:W-:-:S04]  /*2010*/  FMUL.FTZ R116, R116, UR8 ;  /* 0x0000000874747c20 */ /* 0x000fc80008410000 */
[----:B------:R-:W-:-:S07]  /*2020*/  @P0 FADD.FTZ R116, R85, R116 ;  /* 0x0000007455740221 */ /* 0x000fce0000010000 */
.L_x_6878:
[----:B------:R-:W-:Y:S05]  /*2030*/  BSYNC B0 ;  /* 0x0000000000007941 */ /* 0x000fea0003800000 */
.L_x_6876:
[----:B------:R-:W-:Y:S04]  /*2040*/  BSSY B0, `(.L_x_6879) ;  /* 0x000000d000007945 */ /* 0x000fe80003800000 */
[----:B------:R-:W-:Y:S05]  /*2050*/  @P3 BRA `(.L_x_6880) ;  /* 0x0000000000143947 */ /* 0x000fea0003800000 */
[----:B------:R-:W-:Y:S01]  /*2060*/  HFMA2.MMA R117, -RZ, RZ, 0, 0 ;  /* 0x00000000ff757435 */ /* 0x000fe200000001ff */
[----:B------:R-:W-:Y:S10]  /*2070*/  @!P0 BRA `(.L_x_6881) ;  /* 0x0000000000248947 */ /* 0x000ff40003800000 */
[----:B-----5:R-:W-:-:S04]  /*2080*/  PRMT R117, R79, 0x7632, R117 ;  /* 0x000076324f757816 */ /* 0x020fc80000000075 */
[----:B------:R-:W-:Y:S01]  /*2090*/  SHF.L.U32 R117, R117, 0x10, RZ ;  /* 0x0000001075757819 */ /* 0x000fe200000006ff */
[----:B------:R-:W-:Y:S06]  /*20a0*/  BRA `(.L_x_6881) ;  /* 0x0000000000187947 */ /* 0x000fec0003800000 */
.L_x_6880:
[----:B-----5:R-:W-:Y:S02]  /*20b0*/  PRMT R84, R83, 0x7632, R84 ;  /* 0x0000763253547816 */ /* 0x020fe40000000054 */
[----:B------:R-:W-:Y:S02]  /*20c0*/  @P0 PRMT R85, R79, 0x7632, R85 ;  /* 0x000076324f550816 */ /* 0x000fe40000000055 */
[----:B------:R-:W-:Y:S02]  /*20d0*/  SHF.L.U32 R84, R84, 0x10, RZ ;  /* 0x0000001054547819 */ /* 0x000fe400000006ff */
[----:B------:R-:W-:-:S03]  /*20e0*/  @P0 SHF.L.U32 R86, R85, 0x10, RZ ;  /* 0x0000001055560819 */ /* 0x000fc600000006ff */
[----:B------:R-:W-:-:S04]  /*20f0*/  FMUL.FTZ R117, R84, UR8 ;  /* 0x0000000854757c20 */ /* 0x000fc80008410000 */
[----:B------:R-:W-:-:S07]  /*2100*/  @P0 FADD.FTZ R117, R117, R86 ;  /* 0x0000005675750221 */ /* 0x000fce0000010000 */
.L_x_6881:
[----:B------:R-:W-:Y:S05]  /*2110*/  BSYNC B0 ;  /* 0x0000000000007941 */ /* 0x000fea0003800000 */
.L_x_6879:
        /* <DEDUP_REMOVED lines=10> */
[----:B------:R-:W-:Y:S01]  /*21c0*/  FADD.FTZ R119, R118, R5 ;  /* 0x0000000576777221 */ /* 0x000fe20000010000 */
[----:B------:R-:W-:Y:S01]  /*21d0*/  LOP3.LUT P2, RZ, R90, 0x1f, RZ, 0xc0, !PT ;  /* 0x0000001f5aff7812 */ /* 0x000fe2000784c0ff */
[----:B------:R0:W-:Y:S02]  /*21e0*/  STG.E.128 desc[UR4][R96.64], R84 ;  /* 0x0000005460007986 */ /* 0x0001e4000c101d04 */
[----:B------:R-:W-:-:S04]  /*21f0*/  FADD.FTZ R118, R119, R4 ;  /* 0x0000000477767221 */ /* 0x000fc80000010000 */
[----:B------:R-:W-:-:S04]  /*2200*/  FADD.FTZ R119, R118, R3 ;  /* 0x0000000376777221 */ /* 0x000fc80000010000 */
[----:B------:R-:W-:-:S04]  /*2210*/  FADD.FTZ R119, R119, R2 ;  /* 0x0000000277777221 */ /* 0x000fc80000010000 */
[----:B------:R-:W-:-:S04]  /*2220*/  FADD.FTZ R119, R119, R0 ;  /* 0x0000000077777221 */ /* 0x000fc80000010000 */
[----:B------:R-:W-:Y:S01]  /*2230*/  FADD.FTZ R118, R119, R100 ;  /* 0x0000006477767221 */ /* 0x000fe20000010000 */
[----:B0-----:R-:W-:-:S03]  /*2240*/  SHF.R.U32.HI R87, RZ, 0x5, R90 ;  /* 0x00000005ff577819 */ /* 0x001fc6000001165a */
[----:B------:R-:W-:Y:S01]  /*2250*/  FADD.FTZ R119, R118, R99 ;  /* 0x0000006376777221 */ /* 0x000fe20000010000 */
[----:B------:R-:W-:-:S03]  /*2260*/  LOP3.LUT R86, R87, 0x7fffff8, RZ, 0xc0, !PT ;  /* 0x07fffff857567812 */ /* 0x000fc600078ec0ff */
[----:B------:R-:W-:Y:S01]  /*2270*/  FADD.FTZ R84, R119, R98 ;  /* 0x0000006277547221 */ /* 0x000fe20000010000 */
[----:B------:R-:W-:-:S03]  /*2280*/  @!P0 IADD3 R86, R86, 0x8, RZ ;  /* 0x0000000856568810 */ /* 0x000fc60007ffe0ff */
        /* <DEDUP_REMOVED lines=106> */
.L_x_6896:
[----:B------:R-:W2:Y:S01]  /*2930*/  @!P2 S2R R97, SR_CgaCtaId ;  /* 0x000000000061a919 */ /* 0x000ea20000008800 */
[----:B------:R-:W-:Y:S01]  /*2940*/  @!P2 MOV R96, 0x400 ;  /* 0x000004000060a802 */ /* 0x000fe20000000f00 */
[----:B-1----:R-:W-:Y:S01]  /*2950*/  FADD.FTZ R85, R121, R122 ;  /* 0x0000007a79557221 */ /* 0x002fe20000010000 */
[----:B------:R-:W-:Y:S01]  /*2960*/  LOP3.LUT R87, R87, 0x7, RZ, 0xc0, !PT ;  /* 0x0000000757577812 */ /* 0x000fe200078ec0ff */
[----:B------:R-:W-:Y:S05]  /*2970*/  WARPSYNC.ALL ;  /* 0x0000000000007948 */ /* 0x000fea0003800000 */
[----:B--2---:R-:W-:Y:S02]  /*2980*/  @!P2 LEA R97, R97, R96, 0x18 ;  /* 0x000000606161a211 */ /* 0x004fe400078ec0ff */
        /* <DEDUP_REMOVED lines=11> */
[----:B------:R-:W-:-:S04]  /*2a40*/  @!P2 MOV R97, 0x400 ;  /* 0x000004000061a802 */ /* 0x000fc80000000f00 */
[----:B0-----:R-:W-:Y:S01]  /*2a50*/  I2FP.F32.S32 R121, R97 ;  /* 0x0000006100797245 */ /* 0x001fe20000201400 */
[----:B------:R-:W0:Y:S01]  /*2a60*/  SHFL.DOWN PT, R118, R97, 0x4, 0x1f ;  /* 0x08801f0061767f89 */ /* 0x000e2200000e0000 */
[----:B-1----:R-:W-:-:S04]  /*2a70*/  @!P2 LEA R85, R85, R84, 0x18 ;  /* 0x000000545555a211 */ /* 0x002fc800078ec0ff */
[----:B------:R-:W-:Y:S02]  /*2a80*/  @!P2 LEA R86, R86, R85, 0x3 ;  /* 0x000000555656a211 */ /* 0x000fe400078e18ff */
[----:B------:R-:W-:Y:S02]  /*2a90*/  CS2R R84, SRZ ;  /* 0x0000000000547805 */ /* 0x000fe4000001ff00 */
[----:B0-----:R-:W-:Y:S02]  /*2aa0*/  IADD3 R109, R118, R97, RZ ;  /* 0x00000061766d7210 */ /* 0x001fe40007ffe0ff */
[----:B------:R-:W-:Y:S02]  /*2ab0*/  I2FP.F32.S32 R96, R118 ;  /* 0x0000007600607245 */ /* 0x000fe40000201400 */
[----:B------:R0:W1:Y:S01]  /*2ac0*/  @!P2 LDS.64 R84, [R86] ;  /* 0x000000005654a984 */ /* 0x0000620000000a00 */
[----:B------:R-:W-:Y:S02]  /*2ad0*/  LOP3.LUT P2, RZ, R87, 0x1f, R90, 0xf8, !PT ;  /* 0x0000001f57ff7812 */ /* 0x000fe4000784f85a */
[----:B0-----:R-:W-:Y:S01]  /*2ae0*/  I2FP.F32.S32 R86, R109 ;  /* 0x0000006d00567245 */ /* 0x001fe20000201400 */
[----:B-1----:R-:W0:Y:S04]  /*2af0*/  SHFL.DOWN PT, R119, R84, 0x4, 0x1f ;  /* 0x08801f0054777f89 */ /* 0x002e2800000e0000 */
[----:B------:R-:W1:Y:S01]  /*2b00*/  SHFL.DOWN PT, R120, R85, 0x4, 0x1f ;  /* 0x08801f0055787f89 */ /* 0x000e6200000e0000 */
[C---:B0-----:R-:W-:Y:S01]  /*2b10*/  FMUL.FTZ R118, R119.reuse, R96 ;  /* 0x0000006077767220 */ /* 0x041fe20000410000 */
[----:B------:R-:W-:-:S02]  /*2b20*/  FADD.FTZ R122, -R119, R84 ;  /* 0x00000054777a7221 */ /* 0x000fc40000010100 */
[----:B------:R-:W0:Y:S01]  /*2b30*/  MUFU.RCP R119, R86 ;  /* 0x0000005600777308 */ /* 0x000e220000001000 */
[----:B------:R-:W-:Y:S01]  /*2b40*/  FFMA.FTZ R124, R121, R84, R118 ;  /* 0x00000054797c7223 */ /* 0x000fe20000010076 */
[----:B------:R-:W-:Y:S01]  /*2b50*/  FMUL.FTZ R122, R122, R122 ;  /* 0x0000007a7a7a7220 */ /* 0x000fe20000410000 */
[----:B------:R-:W2:Y:S01]  /*2b60*/  SHFL.DOWN PT, R118, R109, 0x2, 0x1f ;  /* 0x08401f006d767f89 */ /* 0x000ea200000e0000 */
[----:B-1----:R-:W-:Y:S02]  /*2b70*/  FADD.FTZ R120, R120, R85 ;  /* 0x0000005578787221 */ /* 0x002fe40000010000 */
[----:B------:R-:W-:-:S04]  /*2b80*/  FMUL.FTZ R121, R122, R121 ;  /* 0x000000797a797220 */ /* 0x000fc80000410000 */
[----:B------:R-:W-:Y:S01]  /*2b90*/  FMUL.FTZ R121, R121, R96 ;  /* 0x0000006079797220 */ /* 0x000fe20000410000 */
[----:B0-----:R-:W-:-:S03]  /*2ba0*/  FMUL.FTZ R97, R119, R124 ;  /* 0x0000007c77617220 */ /* 0x001fc60000410000 */
[----:B------:R-:W-:Y:S02]  /*2bb0*/  FFMA.FTZ R120, R119, R121, R120 ;  /* 0x0000007977787223 */ /* 0x000fe40000010078 */
[----:B------:R-:W0:Y:S01]  /*2bc0*/  SHFL.DOWN PT, R84, R97, 0x2, 0x1f ;  /* 0x08401f0061547f89 */ /* 0x000e2200000e0000 */
[-C--:B--2---:R-:W-:Y:S02]  /*2bd0*/  IADD3 R119, R109, R118.reuse, RZ ;  /* 0x000000766d777210 */ /* 0x084fe40007ffe0ff */
[----:B------:R-:W-:Y:S01]  /*2be0*/  I2FP.F32.S32 R121, R118 ;  /* 0x0000007600797245 */ /* 0x000fe20000201400 */
[----:B------:R-:W1:Y:S01]  /*2bf0*/  SHFL.DOWN PT, R109, R120, 0x2, 0x1f ;  /* 0x08401f00786d7f89 */ /* 0x000e6200000e0000 */
[----:B------:R-:W-:-:S04]  /*2c00*/  I2FP.F32.S32 R96, R119 ;  /* 0x0000007700607245 */ /* 0x000fc80000201400 */
[----:B------:R-:W2:Y:S01]  /*2c10*/  MUFU.RCP R85, R96 ;  /* 0x0000006000557308 */ /* 0x000ea20000001000 */
[----:B0-----:R-:W-:Y:S01]  /*2c20*/  FMUL.FTZ R123, R84, R121 ;  /* 0x00000079547b7220 */ /* 0x001fe20000410000 */
[----:B------:R-:W-:Y:S02]  /*2c30*/  FADD.FTZ R118, R97, -R84 ;  /* 0x8000005461767221 */ /* 0x000fe40000010000 */
[----:B------:R-:W0:Y:S01]  /*2c40*/  SHFL.DOWN PT, R84, R119, 0x1, 0x1f ;  /* 0x08201f0077547f89 */ /* 0x000e2200000e0000 */
[----:B------:R-:W-:Y:S01]  /*2c50*/  FFMA.FTZ R122, R86, R97, R123 ;  /* 0x00000061567a7223 */ /* 0x000fe2000001007b */
[----:B------:R-:W-:Y:S01]  /*2c60*/  FMUL.FTZ R97, R118, R118 ;  /* 0x0000007676617220 */ /* 0x000fe20000410000 */
[----:B-1----:R-:W-:-:S03]  /*2c70*/  FADD.FTZ R118, R120, R109 ;  /* 0x0000006d78767221 */ /* 0x002fc60000010000 */
[----:B------:R-:W-:Y:S01]  /*2c80*/  FMUL.FTZ R86, R86, R97 ;  /* 0x0000006156567220 */ /* 0x000fe20000410000 */
[----:B--2---:R-:W-:-:S03]  /*2c90*/  FMUL.FTZ R97, R85, R122 ;  /* 0x0000007a55617220 */ /* 0x004fc60000410000 */
[----:B------:R-:W-:Y:S02]  /*2ca0*/  FMUL.FTZ R121, R86, R121 ;  /* 0x0000007956797220 */ /* 0x000fe40000410000 */
[----:B------:R-:W1:Y:S02]  /*2cb0*/  SHFL.DOWN PT, R86, R97, 0x1, 0x1f ;  /* 0x08201f0061567f89 */ /* 0x000e6400000e0000 */
[----:B------:R-:W-:-:S05]  /*2cc0*/  FFMA.FTZ R85, R85, R121, R118 ;  /* 0x0000007955557223 */ /* 0x000fca0000010076 */
[----:B------:R-:W2:Y:S01]  /*2cd0*/  SHFL.DOWN PT, R118, R85, 0x1, 0x1f ;  /* 0x08201f0055767f89 */ /* 0x000ea200000e0000 */
[-C--:B0-----:R-:W-:Y:S02]  /*2ce0*/  IADD3 R109, R119, R84.reuse, RZ ;  /* 0x00000054776d7210 */ /* 0x081fe40007ffe0ff */
[----:B------:R-:W-:Y:S02]  /*2cf0*/  I2FP.F32.S32 R120, R84 ;  /* 0x0000005400787245 */ /* 0x000fe40000201400 */
[----:B------:R-:W-:-:S06]  /*2d00*/  I2FP.F32.S32 R109, R109 ;  /* 0x0000006d006d7245 */ /* 0x000fcc0000201400 */
[----:B------:R-:W0:Y:S01]  /*2d10*/  MUFU.RCP R109, R109 ;  /* 0x0000006d006d7308 */ /* 0x000e220000001000 */
[----:B-1----:R-:W-:Y:S01]  /*2d20*/  FADD.FTZ R84, R97, -R86 ;  /* 0x8000005661547221 */ /* 0x002fe20000010000 */
[----:B------:R-:W-:Y:S02]  /*2d30*/  FMUL.FTZ R121, R86, R120 ;  /* 0x0000007856797220 */ /* 0x000fe40000410000 */
[----:B------:R-:W1:Y:S01]  /*2d40*/  @!P2 LDC.64 R86, c[0x0][0x258] ;  /* 0x00009600ff56ab82 */ /* 0x000e620000000a00 */
[----:B------:R-:W-:Y:S01]  /*2d50*/  FMUL.FTZ R119, R84, R84 ;  /* 0x0000005454777220 */ /* 0x000fe20000410000 */
[----:B--2---:R-:W-:-:S03]  /*2d60*/  FADD.FTZ R118, R85, R118 ;  /* 0x0000007655767221 */ /* 0x004fc60000010000 */
[C---:B------:R-:W-:Y:S01]  /*2d70*/  FMUL.FTZ R119, R96.reuse, R119 ;  /* 0x0000007760777220 */ /* 0x040fe20000410000 */
[----:B------:R-:W-:Y:S02]  /*2d80*/  FFMA.FTZ R96, R96, R97, R121 ;  /* 0x0000006160607223 */ /* 0x000fe40000010079 */
[----:B------:R-:W2:Y:S01]  /*2d90*/  @!P2 LDC.64 R84, c[0x0][0x250] ;  /* 0x00009400ff54ab82 */ /* 0x000ea20000000a00 */
[----:B------:R-:W-:Y:S01]  /*2da0*/  FMUL.FTZ R119, R119, R120 ;  /* 0x0000007877777220 */ /* 0x000fe20000410000 */
[----:B0-----:R-:W-:-:S03]  /*2db0*/  FMUL.FTZ R97, R109, R96 ;  /* 0x000000606d617220 */ /* 0x001fc60000410000 */
[----:B------:R-:W-:-:S03]  /*2dc0*/  FFMA.FTZ R118, R109, R119, R118 ;  /* 0x000000776d767223 */ /* 0x000fc60000010076 */
[----:B------:R-:W0:Y:S01]  /*2dd0*/  LDC R96, c[0x0][0x2d8] ;  /* 0x0000b600ff607b82 */ /* 0x000e220000000800 */
[----:B------:R-:W3:Y:S04]  /*2de0*/  SHFL.IDX PT, R97, R97, RZ, 0x1f ;  /* 0x00001fff61617589 */ /* 0x000ee800000e0000 */
[----:B------:R-:W0:Y:S01]  /*2df0*/  SHFL.IDX PT, R119, R118, RZ, 0x1f ;  /* 0x00001fff76777589 */ /* 0x000e2200000e0000 */
[----:B-1----:R-:W-:-:S04]  /*2e00*/  @!P2 LEA R86, P4, R89, R86, 0x2 ;  /* 0x000000565956a211 */ /* 0x002fc800078810ff */
[C---:B------:R-:W-:Y:S02]  /*2e10*/  @!P2 LEA.HI.X R87, R89.reuse, R87, R9, 0x2, P4 ;  /* 0x000000575957a211 */ /* 0x040fe400020f1409 */
[----:B--2---:R-:W-:-:S04]  /*2e20*/  @!P2 LEA R84, P3, R89, R84, 0x2 ;  /* 0x000000545954a211 */ /* 0x004fc800078610ff */
[----:B------:R-:W-:Y:S01]  /*2e30*/  @!P2 LEA.HI.X R85, R89, R85, R9, 0x2, P3 ;  /* 0x000000555955a211 */ /* 0x000fe200018f1409 */
[----:B---3--:R-:W-:-:S04]  /*2e40*/  FMUL.FTZ R109, R97, R97 ;  /* 0x00000061616d7220 */ /* 0x008fc80000410000 */
[----:B------:R1:W-:Y:S01]  /*2e50*/  @!P2 STG.E desc[UR4][R84.64], R97 ;  /* 0x000000615400a986 */ /* 0x0003e2000c101904 */
[----:B0-----:R-:W-:Y:S01]  /*2e60*/  FFMA.FTZ R96, R119, UR9, R96 ;  /* 0x0000000977607c23 */ /* 0x001fe20008010060 */
[----:B------:R-:W-:-:S05]  /*2e70*/  FSEL R109, R109, RZ, P1 ;  /* 0x000000ff6d6d7208 */ /* 0x000fca0000800000 */
[----:B------:R-:W-:-:S06]  /*2e80*/  FADD.FTZ R96, R96, R109 ;  /* 0x0000006d60607221 */ /* 0x000fcc0000010000 */
[----:B------:R-:W0:Y:S02]  /*2e90*/  MUFU.RSQ R96, R96 ;  /* 0x0000006000607308 */ /* 0x000e240000001400 */
[----:B0-----:R1:W-:Y:S01]  /*2ea0*/  @!P2 STG.E desc[UR4][R86.64], R96 ;  /* 0x000000605600a986 */ /* 0x0013e2000c101904 */
[----:B------:R-:W-:-:S13]  /*2eb0*/  ISETP.GE.AND P2, PT, R10, 0x1, PT ;  /* 0x000000010a00780c */ /* 0x000fda0003f46270 */
[----:B-1----:R-:W-:Y:S05]  /*2ec0*/  @!P2 BRA `(.L_x_6884) ;  /* 0x00000008000ca947 */ /* 0x002fea0003800000 */
[----:B------:R-:W-:Y:S02]  /*2ed0*/  IADD3 R10, R10, -0x1, RZ ;  /* 0xffffffff0a0a7810 */ /* 0x000fe40007ffe0ff */
[----:B------:R-:W-:Y:S02]  /*2ee0*/  FSEL R9, R97, RZ, !P1 ;  /* 0x000000ff61097208 */ /* 0x000fe40004800000 */
[----:B------:R-:W-:Y:S01]  /*2ef0*/  LOP3.LUT R88, R90, 0xff, RZ, 0xc0, !PT ;  /* 0x000000ff5a587812 */ /* 0x000fe200078ec0ff */
[----:B------:R-:W-:Y:S02]  /*2f00*/  IMAD R11, R10, R11, RZ ;  /* 0x0000000b0a0b7224 */ /* 0x000fe400078e02ff */
[C---:B------:R-:W-:Y:S01]  /*2f10*/  FADD.FTZ R3, -R9.reuse, R3 ;  /* 0x0000000309037221 */ /* 0x040fe20000010100 */
[C---:B------:R-:W-:Y:S01]  /*2f20*/  FADD.FTZ R8, -R9.reuse, R8 ;  /* 0x0000000809087221 */ /* 0x040fe20000010100 */
[C---:B------:R-:W-:Y:S01]  /*2f30*/  FADD.FTZ R7, -R9.reuse, R7 ;  /* 0x0000000709077221 */ /* 0x040fe20000010100 */
[----:B------:R-:W-:Y:S01]  /*2f40*/  SHF.R.S32.HI R84, RZ, 0x1f, R11 ;  /* 0x0000001fff547819 */ /* 0x000fe2000001140b */
[C---:B------:R-:W-:Y:S01]  /*2f50*/  FADD.FTZ R6, -R9.reuse, R6 ;  /* 0x0000000609067221 */ /* 0x040fe20000010100 */
[C---:B------:R-:W-:Y:S01]  /*2f60*/  FADD.FTZ R5, -R9.reuse, R5 ;  /* 0x0000000509057221 */ /* 0x040fe20000010100 */
[C---:B------:R-:W-:Y:S01]  /*2f70*/  FADD.FTZ R4, -R9.reuse, R4 ;  /* 0x0000000409047221 */ /* 0x040fe20000010100 */
[----:B------:R-:W-:Y:S01]  /*2f80*/  LEA.HI R84, R84, R11, RZ, 0x3 ;  /* 0x0000000b54547211 */ /* 0x000fe200078f18ff */
[C---:B------:R-:W-:Y:S01]  /*2f90*/  FADD.FTZ R2, -R9.reuse, R2 ;  /* 0x0000000209027221 */ /* 0x040fe20000010100 */
[----:B------:R-:W0:Y:S01]  /*2fa0*/  LDC.64 R10, c[0x0][0x2b8] ;  /* 0x0000ae00ff0a7b82 */ /* 0x000e220000000a00 */
        /* <DEDUP_REMOVED lines=38> */
[C---:B------:R-:W-:Y:S01]  /*3210*/  IADD3 R97, R119.reuse, 0x100, RZ ;  /* 0x0000010077617810 */ /* 0x040fe20007ffe0ff */
[----:B------:R-:W-:Y:S01]  /*3220*/  FFMA.FTZ R4, R48, R4, R16 ;  /* 0x0000000430047223 */ /* 0x000fe20000010010 */
[C---:B------:R-:W-:Y:S01]  /*3230*/  IADD3 R3, R119.reuse, 0x200, RZ ;  /* 0x0000020077037810 */ /* 0x040fe20007ffe0ff */
[----:B------:R-:W-:Y:S01]  /*3240*/  FFMA.FTZ R84, R50, R2, R18 ;  /* 0x0000000232547223 */ /* 0x000fe20000010012 */
[----:B------:R-:W-:Y:S01]  /*3250*/  IADD3 R121, R119, 0x300, RZ ;  /* 0x0000030077797810 */ /* 0x000fe20007ffe0ff */
        /* <DEDUP_REMOVED lines=28> */
[----:B0-----:R-:W-:Y:S01]  /*3420*/  IMAD.WIDE.U32 R118, R119, 0x10, R10 ;  /* 0x0000001077767825 */ /* 0x001fe200078e000a */
[----:B------:R-:W-:-:S03]  /*3430*/  F2FP.BF16.F32.PACK_AB R8, R7, R8 ;  /* 0x000000080708723e */ /* 0x000fc600000010ff */
[----:B------:R-:W-:Y:S01]  /*3440*/  FFMA.FTZ R94, R56, R94, R24 ;  /* 0x0000005e385e7223 */ /* 0x000fe20000010018 */
[----:B------:R-:W-:Y:S01]  /*3450*/  F2FP.BF16.F32.PACK_AB R7, R91, R92 ;  /* 0x0000005c5b07723e */ /* 0x000fe200000010ff */
        /* <DEDUP_REMOVED lines=8> */
[----:B------:R-:W-:Y:S01]  /*34e0*/  IMAD.WIDE.U32 R120, R121, 0x10, R10 ;  /* 0x0000001079787825 */ /* 0x000fe200078e000a */
[----:B------:R-:W-:-:S03]  /*34f0*/  F2FP.BF16.F32.PACK_AB R11, R85, R84 ;  /* 0x00000054550b723e */ /* 0x000fc600000010ff */
        /* <DEDUP_REMOVED lines=22> */
[----:B------:R0:W-:Y:S01]  /*3660*/  STG.E.128 desc[UR4][R118.64], R8 ;  /* 0x0000000876007986 */ /* 0x0001e2000c101d04 */
[----:B------:R-:W-:-:S02]  /*3670*/  F2FP.BF16.F32.PACK_AB R86, R103, R86 ;  /* 0x000000566756723e */ /* 0x000fc400000010ff */
[----:B------:R-:W-:Y:S01]  /*3680*/  F2FP.BF16.F32.PACK_AB R84, R107, R84 ;  /* 0x000000546b54723e */ /* 0x000fe200000010ff */
[----:B------:R0:W-:Y:S01]  /*3690*/  STG.E.128 desc[UR4][R96.64], R4 ;  /* 0x0000000460007986 */ /* 0x0001e2000c101d04 */
[----:B------:R-:W-:Y:S02]  /*36a0*/  F2FP.BF16.F32.PACK_AB R95, R98, R95 ;  /* 0x0000005f625f723e */ /* 0x000fe400000010ff */
[----:B------:R-:W-:Y:S01]  /*36b0*/  F2FP.BF16.F32.PACK_AB R94, R115, R94 ;  /* 0x0000005e735e723e */ /* 0x000fe200000010ff */
[----:B------:R0:W-:Y:S01]  /*36c0*/  STG.E.128 desc[UR4][R2.64], R84 ;  /* 0x0000005402007986 */ /* 0x0001e2000c101d04 */
[----:B------:R-:W-:Y:S02]  /*36d0*/  F2FP.BF16.F32.PACK_AB R93, R0, R93 ;  /* 0x0000005d005d723e */ /* 0x000fe400000010ff */
[----:B------:R-:W-:-:S05]  /*36e0*/  F2FP.BF16.F32.PACK_AB R92, R111, R92 ;  /* 0x0000005c6f5c723e */ /* 0x000fca00000010ff */
[----:B------:R0:W-:Y:S02]  /*36f0*/  STG.E.128 desc[UR4][R120.64], R92 ;  /* 0x0000005c78007986 */ /* 0x0001e4000c101d04 */
.L_x_6884:
[----:B------:R-:W-:Y:S05]  /*3700*/  BSYNC B0 ;  /* 0x0000000000007941 */ /* 0x000fea0003800000 */
.L_x_6883:
[----:B------:R-:W-:Y:S02]  /*3710*/  IADD3 R89, R89, UR10, RZ ;  /* 0x0000000a59597c10 */ /* 0x000fe4000fffe0ff */
[----:B------:R-:W-:Y:S02]  /*3720*/  SEL R109, RZ, 0x1, P0 ;  /* 0x00000001ff6d7807 */ /* 0x000fe40000000000 */
[----:B------:R-:W-:-:S13]  /*3730*/  ISETP.GE.AND P2, PT, R89, UR11, PT ;  /* 0x0000000b59007c0c */ /* 0x000fda000bf46270 */
[----:B------:R-:W-:Y:S05]  /*3740*/  @!P2 BRA `(.L_x_6885) ;  /* 0xffffffcc0014a947 */ /* 0x000fea000383ffff */
[----:B------:R-:W-:Y:S05]  /*3750*/  EXIT ;  /* 0x000000000000794d */ /* 0x000fea0003800000 */
.L_x_6882:
[----:B------:R-:W-:Y:S01]  /*3760*/  HFMA2.MMA R109, -RZ, RZ, 0, 5.9604644775390625e-08 ;  /* 0x00000001ff6d7435 */ /* 0x000fe200000001ff */
[----:B------:R-:W-:Y:S02]  /*3770*/  MOV R124, R85 ;  /* 0x00000055007c7202 */ /* 0x000fe40000000f00 */
[----:B------:R-:W-:Y:S02]  /*3780*/  MOV R97, 0x1f ;  /* 0x0000001f00617802 */ /* 0x000fe40000000f00 */
[----:B------:R-:W-:-:S07]  /*3790*/  MOV R96, 0xffffffff ;  /* 0xffffffff00607802 */ /* 0x000fce0000000f00 */
[----:B-----5:R-:W-:Y:S05]  /*37a0*/  WARPSYNC.COLLECTIVE R96, `(.L_x_6886) ;  /* 0x0000000060087348 */ /* 0x020fea0003c00000 */
[----:B------:R0:W1:Y:S02]  /*37b0*/  SHFL.BFLY P3, R122, R124, R109, R97 ;  /* 0x0c00006d7c7a7389 */ /* 0x0000640000060061 */
[----:B01---5:R-:W-:Y:S01]  /*37c0*/  ENDCOLLECTIVE ;  /* 0x000000000000791b */ /* 0x023fe20003800000 */
.L_x_6886:
[----:B------:R-:W-:Y:S01]  /*37d0*/  HFMA2.MMA R109, -RZ, RZ, 0, 1.1920928955078125e-07 ;  /* 0x00000002ff6d7435 */ /* 0x000fe200000001ff */
[----:B------:R-:W-:-:S05]  /*37e0*/  MOV R84, R122 ;  /* 0x0000007a00547202 */ /* 0x000fca0000000f00 */
[----:B------:R-:W-:-:S05]  /*37f0*/  FADD.FTZ R118, R85, R84 ;  /* 0x0000005455767221 */ /* 0x000fca0000010000 */
[----:B------:R-:W-:-:S07]  /*3800*/  MOV R124, R118 ;  /* 0x00000076007c7202 */ /* 0x000fce0000000f00 */
[----:B------:R-:W-:Y:S05]  /*3810*/  WARPSYNC.COLLECTIVE R96, `(.L_x_6887) ;  /* 0x0000000060087348 */ /* 0x000fea0003c00000 */
[----:B------:R0:W1:Y:S02]  /*3820*/  SHFL.BFLY P3, R122, R124, R109, R97 ;  /* 0x0c00006d7c7a7389 */ /* 0x0000640000060061 */
[----:B01----:R-:W-:Y:S01]  /*3830*/  ENDCOLLECTIVE ;  /* 0x000000000000791b */ /* 0x003fe20003800000 */
.L_x_6887:
[----:B------:R-:W-:Y:S01]  /*3840*/  HFMA2.MMA R109, -RZ, RZ, 0, 2.384185791015625e-07 ;  /* 0x00000004ff6d7435 */ /* 0x000fe200000001ff */
[----:B------:R-:W-:-:S05]  /*3850*/  MOV R119, R122 ;  /* 0x0000007a00777202 */ /* 0x000fca0000000f00 */
[----:B------:R-:W-:-:S05]  /*3860*/  FADD.FTZ R119, R118, R119 ;  /* 0x0000007776777221 */ /* 0x000fca0000010000 */
[----:B------:R-:W-:-:S07]  /*3870*/  MOV R124, R119 ;  /* 0x00000077007c7202 */ /* 0x000fce0000000f00 */
[----:B------:R-:W-:Y:S05]  /*3880*/  WARPSYNC.COLLECTIVE R96, `(.L_x_6888) ;  /* 0x0000000060087348 */ /* 0x000fea0003c00000 */
[----:B------:R0:W1:Y:S02]  /*3890*/  SHFL.BFLY P3, R122, R124, R109, R97 ;  /* 0x0c00006d7c7a7389 */ /* 0x0000640000060061 */
[----:B01----:R-:W-:Y:S01]  /*38a0*/  ENDCOLLECTIVE ;  /* 0x000000000000791b */ /* 0x003fe20003800000 */
.L_x_6888:
[----:B------:R-:W-:Y:S01]  /*38b0*/  HFMA2.MMA R109, -RZ, RZ, 0, 4.76837158203125e-07 ;  /* 0x00000008ff6d7435 */ /* 0x000fe200000001ff */
[----:B------:R-:W-:-:S05]  /*38c0*/  MOV R84, R122 ;  /* 0x0000007a00547202 */ /* 0x000fca0000000f00 */
[----:B------:R-:W-:-:S05]  /*38d0*/  FADD.FTZ R120, R119, R84 ;  /* 0x0000005477787221 */ /* 0x000fca0000010000 */
[----:B------:R-:W-:-:S07]  /*38e0*/  MOV R124, R120 ;  /* 0x00000078007c7202 */ /* 0x000fce0000000f00 */
[----:B------:R-:W-:Y:S05]  /*38f0*/  WARPSYNC.COLLECTIVE R96, `(.L_x_6889) ;  /* 0x0000000060087348 */ /* 0x000fea0003c00000 */
[----:B------:R0:W1:Y:S02]  /*3900*/  SHFL.BFLY P3, R122, R124, R109, R97 ;  /* 0x0c00006d7c7a7389 */ /* 0x0000640000060061 */
[----:B01----:R-:W-:Y:S01]  /*3910*/  ENDCOLLECTIVE ;  /* 0x000000000000791b */ /* 0x003fe20003800000 */
.L_x_6889:
[----:B------:R-:W-:Y:S01]  /*3920*/  HFMA2.MMA R109, -RZ, RZ, 0, 9.5367431640625e-07 ;  /* 0x00000010ff6d7435 */ /* 0x000fe200000001ff */
[----:B------:R-:W-:-:S05]  /*3930*/  MOV R121, R122 ;  /* 0x0000007a00797202 */ /* 0x000fca0000000f00 */
[----:B------:R-:W-:-:S05]  /*3940*/  FADD.FTZ R121, R120, R121 ;  /* 0x0000007978797221 */ /* 0x000fca0000010000 */
[----:B------:R-:W-:-:S07]  /*3950*/  MOV R124, R121 ;  /* 0x00000079007c7202 */ /* 0x000fce0000000f00 */
[----:B------:R-:W-:Y:S05]  /*3960*/  WARPSYNC.COLLECTIVE R96, `(.L_x_6890) ;  /* 0x0000000060087348 */ /* 0x000fea0003c00000 */
[----:B------:R0:W1:Y:S02]  /*3970*/  SHFL.BFLY P3, R122, R124, R109, R97 ;  /* 0x0c00006d7c7a7389 */ /* 0x0000640000060061 */
[----:B01----:R-:W-:Y:S01]  /*3980*/  ENDCOLLECTIVE ;  /* 0x000000000000791b */ /* 0x003fe20003800000 */
.L_x_6890:
        /* <DEDUP_REMOVED lines=73> */
.L_x_6891:
[----:B------:R-:W-:Y:S01]  /*3e20*/  HFMA2.MMA R109, -RZ, RZ, 0, 1.1920928955078125e-07 ;  /* 0x00000002ff6d7435 */ /* 0x000fe200000001ff */
[----:B------:R-:W-:-:S05]  /*3e30*/  MOV R118, R122 ;  /* 0x0000007a00767202 */ /* 0x000fca0000000f00 */
[----:B------:R-:W-:-:S05]  /*3e40*/  FADD.FTZ R118, R85, R118 ;  /* 0x0000007655767221 */ /* 0x000fca0000010000 */
[----:B------:R-:W-:-:S07]  /*3e50*/  MOV R124, R118 ;  /* 0x00000076007c7202 */ /* 0x000fce0000000f00 */
[----:B------:R-:W-:Y:S05]  /*3e60*/  WARPSYNC.COLLECTIVE R96, `(.L_x_6892) ;  /* 0x0000000060087348 */ /* 0x000fea0003c00000 */
[----:B------:R0:W1:Y:S02]  /*3e70*/  SHFL.BFLY P3, R122, R124, R109, R97 ;  /* 0x0c00006d7c7a7389 */ /* 0x0000640000060061 */
[----:B01----:R-:W-:Y:S01]  /*3e80*/  ENDCOLLECTIVE ;  /* 0x000000000000791b */ /* 0x003fe20003800000 */
.L_x_6892:
[----:B------:R-:W-:Y:S01]  /*3e90*/  HFMA2.MMA R109, -RZ, RZ, 0, 2.384185791015625e-07 ;  /* 0x00000004ff6d7435 */ /* 0x000fe200000001ff */
[----:B------:R-:W-:-:S05]  /*3ea0*/  MOV R119, R122 ;  /* 0x0000007a00777202 */ /* 0x000fca0000000f00 */
[----:B------:R-:W-:-:S05]  /*3eb0*/  FADD.FTZ R119, R118, R119 ;  /* 0x0000007776777221 */ /* 0x000fca0000010000 */
[----:B------:R-:W-:-:S07]  /*3ec0*/  MOV R124, R119 ;  /* 0x00000077007c7202 */ /* 0x000fce0000000f00 */
[----:B------:R-:W-:Y:S05]  /*3ed0*/  WARPSYNC.COLLECTIVE R96, `(.L_x_6893) ;  /* 0x0000000060087348 */ /* 0x000fea0003c00000 */
[----:B------:R0:W1:Y:S02]  /*3ee0*/  SHFL.BFLY P3, R122, R124, R109, R97 ;  /* 0x0c00006d7c7a7389 */ /* 0x0000640000060061 */
[----:B01----:R-:W-:Y:S01]  /*3ef0*/  ENDCOLLECTIVE ;  /* 0x000000000000791b */ /* 0x003fe20003800000 */
.L_x_6893:
[----:B------:R-:W-:Y:S01]  /*3f00*/  HFMA2.MMA R109, -RZ, RZ, 0, 4.76837158203125e-07 ;  /* 0x00000008ff6d7435 */ /* 0x000fe200000001ff */
[----:B------:R-:W-:-:S05]  /*3f10*/  MOV R120, R122 ;  /* 0x0000007a00787202 */ /* 0x000fca0000000f00 */
[----:B------:R-:W-:-:S05]  /*3f20*/  FADD.FTZ R120, R119, R120 ;  /* 0x0000007877787221 */ /* 0x000fca0000010000 */
[----:B------:R-:W-:-:S07]  /*3f30*/  MOV R124, R120 ;  /* 0x00000078007c7202 */ /* 0x000fce0000000f00 */
[----:B------:R-:W-:Y:S05]  /*3f40*/  WARPSYNC.COLLECTIVE R96, `(.L_x_6894) ;  /* 0x0000000060087348 */ /* 0x000fea0003c00000 */
[----:B------:R0:W1:Y:S02]  /*3f50*/  SHFL.BFLY P3, R122, R124, R109, R97 ;  /* 0x0c00006d7c7a7389 */ /* 0x0000640000060061 */
[----:B01----:R-:W-:Y:S01]  /*3f60*/  ENDCOLLECTIVE ;  /* 0x000000000000791b */ /* 0x003fe20003800000 */
.L_x_6894:
[----:B------:R-:W-:Y:S01]  /*3f70*/  HFMA2.MMA R109, -RZ, RZ, 0, 9.5367431640625e-07 ;  /* 0x00000010ff6d7435 */ /* 0x000fe200000001ff */
[----:B------:R-:W-:-:S05]  /*3f80*/  MOV R121, R122 ;  /* 0x0000007a00797202 */ /* 0x000fca0000000f00 */
[----:B------:R-:W-:-:S05]  /*3f90*/  FADD.FTZ R121, R120, R121 ;  /* 0x0000007978797221 */ /* 0x000fca0000010000 */
[----:B------:R-:W-:-:S07]  /*3fa0*/  MOV R124, R121 ;  /* 0x00000079007c7202 */ /* 0x000fce0000000f00 */
[----:B------:R-:W-:Y:S05]  /*3fb0*/  WARPSYNC.COLLECTIVE R96, `(.L_x_6895) ;  /* 0x0000000060087348 */ /* 0x000fea0003c00000 */
[----:B------:R0:W1:Y:S02]  /*3fc0*/  SHFL.BFLY P3, R122, R124, R109, R97 ;  /* 0x0c00006d7c7a7389 */ /* 0x0000640000060061 */
[----:B01----:R-:W-:Y:S01]  /*3fd0*/  ENDCOLLECTIVE ;  /* 0x000000000000791b */ /* 0x003fe20003800000 */
.L_x_6895:
[----:B------:R-:W-:Y:S05]  /*3fe0*/  BRA `(.L_x_6896) ;  /* 0xffffffe800507947 */ /* 0x000fea000383ffff */
.L_x_6897:
        /* <DEDUP_REMOVED lines=9> */
.L_x_30219:


//--------------------- .text._ZN10layer_norm13ln_fwd_kernelINS_13Kernel_traitsIf13__nv_bfloat16S2_S2_fjLj8192ELj1ELj1ELj8ELj16ENS_18Kernel_traits_baseILj8192EfS2_S2_S2_fjLj256EEEEELb0ELb1ELb0ELb0EEEvNS_9FwdParamsE --------------------------
	.section	.text._ZN10layer_norm13ln_fwd_kernelINS_13Kernel_traitsIf13__nv_bfloat16S2_S2_fjLj8192ELj1ELj1ELj8ELj16ENS_18Kernel_traits_baseILj8192EfS2_S2_S2_fjLj256EEEEELb0ELb1ELb0ELb0EEEvNS_9FwdParamsE,"ax",@progbits
	.align	128
        .global         _ZN10layer_norm13ln_fwd_kernelINS_13Kernel_traitsIf13__nv_bfloat16S2_S2_fjLj8192ELj1ELj1ELj8ELj16ENS_18Kernel_traits_baseILj8192EfS2_S2_S2_fjLj256EEEEELb0ELb1ELb0ELb0EEEvNS_9FwdParamsE
        .type           _ZN10layer_norm13ln_fwd_kernelINS_13Kernel_traitsIf13__nv_bfloat16S2_S2_fjLj8192ELj1ELj1ELj8ELj16ENS_18Kernel_traits_baseILj8192EfS2_S2_S2_fjLj256EEEEELb0ELb1ELb0ELb0EEEvNS_9FwdParamsE,@function
        .size           _ZN10layer_norm13ln_fwd_kernelINS_13Kernel_traitsIf13__nv_bfloat16S2_S2_fjLj8192ELj1ELj1ELj8ELj16ENS_18Kernel_traits_baseILj8192EfS2_S2_S2_fjLj256EEEEELb0ELb1ELb0ELb0EEEvNS_9FwdParamsE,(.L_x_30220 - _ZN10layer_norm13ln_fwd_kernelINS_13Kernel_traitsIf13__nv_bfloat16S2_S2_fjLj8192ELj1ELj1ELj8ELj16ENS_18Kernel_traits_baseILj8192EfS2_S2_S2_fjLj256EEEEELb0ELb1ELb0ELb0EEEvNS_9FwdParamsE)
        .other          _ZN10layer_norm13ln_fwd_kernelINS_13Kernel_traitsIf13__nv_bfloat16S2_S2_fjLj8192ELj1ELj1ELj8ELj16ENS_18Kernel_traits_baseILj8192EfS2_S2_S2_fjLj256EEEEELb0ELb1ELb0ELb0EEEvNS_9FwdParamsE,@"STO_CUDA_ENTRY STV_DEFAULT"
_ZN10layer_norm13ln_fwd_kernelINS_13Kernel_traitsIf13__nv_bfloat16S2_S2_fjLj8192ELj1ELj1ELj8ELj16ENS_18Kernel_traits_baseILj8192EfS2_S2_S2_fjLj256EEEEELb0ELb1ELb0ELb0EEEvNS_9FwdParamsE:
.text._ZN10layer_norm13ln_fwd_kernelINS_13Kernel_traitsIf13__nv_bfloat16S2_S2_fjLj8192ELj1ELj1ELj8ELj16ENS_18Kernel_traits_baseILj8192EfS2_S2_S2_fjLj256EEEEELb0ELb1ELb0ELb0EEEvNS_9FwdParamsE:
        /* <DEDUP_REMOVED lines=20> */
[----:B------:R-:W-:Y:S01]  /*0140*/  ISETP.NE.U32.AND P1, PT, RZ, UR6, PT ;  /* 0x00000006ff007c0c */ /* 0x000fe2000bf25070 */
[----:B------:R-:W-:Y:S01]  /*0150*/  ULDC.64 UR8, c[0x0][0x278] ;  /* 0x00009e0000087ab9 */ /* 0x000fe20000000a00 */
[----:B------:R-:W-:Y:S02]  /*0160*/  CS2R R102, SRZ ;  /* 0x0000000000667805 */ /* 0x000fe4000001ff00 */
[----:B------:R-:W-:Y:S02]  /*0170*/  CS2R R100, SRZ ;  /* 0x0000000000647805 */ /* 0x000fe4000001ff00 */
[----:B------:R-:W-:Y:S02]  /*0180*/  ISETP.NE.AND.EX P1, PT, RZ, UR7, PT, P1 ;  /* 0x00000007ff007c0c */ /* 0x000fe4000bf25310 */
[----:B------:R-:W-:-:S02]  /*0190*/  CS2R R98, SRZ ;  /* 0x0000000000627805 */ /* 0x000fc4000001ff00 */
[----:B------:R-:W-:-:S09]  /*01a0*/  CS2R R96, SRZ ;  /* 0x0000000000607805 */ /* 0x000fd2000001ff00 */
[----:B------:R-:W-:-:S04]  /*01b0*/  @P1 LEA R6, P2, R11, UR6, 0x5 ;  /* 0x000000060b061c11 */ /* 0x000fc8000f8428ff */
[C---:B------:R-:W-:Y:S02]  /*01c0*/  @P1 LEA.HI.X R7, R11.reuse, UR7, RZ, 0x5, P2 ;  /* 0x000000070b071c11 */ /* 0x040fe400090f2cff */
[C---:B------:R-:W-:Y:S01]  /*01d0*/  LEA R8, P2, R11.reuse, UR8, 0x5 ;  /* 0x000000080b087c11 */ /* 0x040fe2000f8428ff */
[C---:B0-----:R-:W-:Y:S02]  /*01e0*/  IMAD.WIDE.U32 R4, R11.reuse, 0x20, R4 ;  /* 0x000000200b047825 */ /* 0x041fe400078e0004 */
[----:B------:R0:W5:Y:S01]  /*01f0*/  @P1 LDG.E.128 R100, desc[UR4][R6.64] ;  /* 0x0000000406641981 */ /* 0x000162000c1e1d00 */
[----:B------:R-:W-:-:S03]  /*0200*/  LEA.HI.X R9, R11, UR9, RZ, 0x5, P2 ;  /* 0x000000090b097c11 */ /* 0x000fc600090f2cff */
[----:B------:R0:W5:Y:S04]  /*0210*/  @P1 LDG.E.128 R96, desc[UR4][R6.64+0x10] ;  /* 0x0000100406601981 */ /* 0x000168000c1e1d00 */
[----:B------:R0:W5:Y:S04]  /*0220*/  LDG.E.128 R92, desc[UR4][R4.64] ;  /* 0x00000004045c7981 */ /* 0x000168000c1e1d00 */
[----:B------:R0:W5:Y:S04]  /*0230*/  LDG.E.128 R88, desc[UR4][R4.64+0x10] ;  /* 0x0000100404587981 */ /* 0x000168000c1e1d00 */
[----:B------:R0:W5:Y:S04]  /*0240*/  LDG.E.128 R84, desc[UR4][R8.64] ;  /* 0x0000000408547981 */ /* 0x000168000c1e1d00 */
[----:B------:R0:W5:Y:S01]  /*0250*/  LDG.E.128 R80, desc[UR4][R8.64+0x10] ;  /* 0x0000100408507981 */ /* 0x000162000c1e1d00 */
[----:B------:R-:W-:-:S07]  /*0260*/  LOP3.LUT R11, R11, 0x100, RZ, 0xfc, !PT ;  /* 0x000001000b0b7812 */ /* 0x000fce00078efcff */
.L_x_6899:
[----:B------:R-:W-:Y:S05]  /*0270*/  BSYNC B0 ;  /* 0x0000000000007941 */ /* 0x000fea0003800000 */
.L_x_6898:
[----:B------:R-:W-:Y:S04]  /*0280*/  BSSY B0, `(.L_x_6900) ;  /* 0x0000017000007945 */ /* 0x000fe80003800000 */
[----:B------:R-:W-:Y:S05]  /*0290*/  @!P5 BRA `(.L_x_6901) ;  /* 0x000000000054d947 */ /* 0x000fea0003800000 */
[----:B------:R-:W-:Y:S01]  /*02a0*/  ULDC.64 UR6, c[0x0][0x2c8] ;  /* 0x0000b20000067ab9 */ /* 0x000fe20000000a00 */
[----:B0-----:R-:W0:Y:S01]  /*02b0*/  LDC.64 R8, c[0x0][0x260] ;  /* 0x00009800ff087b82 */ /* 0x001e220000000a00 */
        /* <DEDUP_REMOVED lines=18> */
[----:B------:R-:W-:-:S07]  /*03e0*/  IADD3 R11, R11, 0x100, RZ ;  /* 0x000001000b0b7810 */ /* 0x000fce0007ffe0ff */
.L_x_6901:
[----:B------:R-:W-:Y:S05]  /*03f0*/  BSYNC B0 ;  /* 0x0000000000007941 */ /* 0x000fea0003800000 */
.L_x_6900:
[----:B------:R-:W-:Y:S04]  /*0400*/  BSSY B0, `(.L_x_6902) ;  /* 0x0000017000007945 */ /* 0x000fe80003800000 */
[----:B------:R-:W-:Y:S05]  /*0410*/  @!P4 BRA `(.L_x_6903) ;  /* 0x000000000054c947 */ /* 0x000fea0003800000 */
[----:B------:R-:W-:Y:S01]  /*0420*/  ULDC.64 UR6, c[0x0][0x2c8] ;  /* 0x0000b20000067ab9 */ /* 0x000fe20000000a00 */
[----:B01----:R-:W0:Y:S01]  /*0430*/  LDC.64 R8, c[0x0][0x260] ;  /* 0x00009800ff087b82 */ /* 0x003e220000000a00 */
        /* <DEDUP_REMOVED lines=19> */
.L_x_6903:
[----:B------:R-:W-:Y:S05]  /*0570*/  BSYNC B0 ;  /* 0x0000000000007941 */ /* 0x000fea0003800000 */
.L_x_6902:
[----:B------:R-:W-:Y:S04]  /*0580*/  BSSY B0, `(.L_x_6904) ;  /* 0x0000016000007945 */ /* 0x000fe80003800000 */
[----:B------:R-:W-:Y:S05]  /*0590*/  @!P3 BRA `(.L_x_6905) ;  /* 0x000000000050b947 */ /* 0x000fea0003800000 */
[----:B------:R-:W-:Y:S01]  /*05a0*/  ULDC.64 UR6, c[0x0][0x2c8] ;  /* 0x0000b20000067ab9 */ /* 0x000fe20000000a00 */
[----:B012---:R-:W0:Y:S01]  /*05b0*/  LDC.64 R4, c[0x0][0x260] ;  /* 0x00009800ff047b82 */ /* 0x007e220000000a00 */
        /* <DEDUP_REMOVED lines=17> */
[----:B------:R3:W5:Y:S02]  /*06d0*/  LDG.E.128 R8, desc[UR4][R104.64+0x10] ;  /* 0x0000100468087981 */ /* 0x000764000c1e1d00 */
.L_x_6905:
[----:B------:R-:W-:Y:S05]  /*06e0*/  BSYNC B0 ;  /* 0x0000000000007941 */ /* 0x000fea0003800000 */
.L_x_6904:
[----:B------:R-:W4:Y:S02]  /*06f0*/  S2UR UR6, SR_CTAID.X ;  /* 0x00000000000679c3 */ /* 0x000f240000002500 */
[----:B----4-:R-:W-:Y:S01]  /*0700*/  LEA.HI R109, R2, UR6, RZ, 0x18 ;  /* 0x00000006026d7c11 */ /* 0x010fe2000f8fc0ff */
[----:B------:R-:W-:-:S03]  /*0710*/  ULDC UR6, c[0x0][0x214] ;  /* 0x0000850000067ab9 */ /* 0x000fc60000000800 */
[----:B------:R-:W-:-:S13]  /*0720*/  ISETP.GE.AND P1, PT, R109, UR6, PT ;  /* 0x000000066d007c0c */ /* 0x000fda000bf26270 */
[----:B------:R-:W-:Y:S05]  /*0730*/  @P1 EXIT ;  /* 0x000000000000194d */ /* 0x000fea0003800000 */
[----:B------:R-:W-:Y:S01]  /*0740*/  SHF.R.S32.HI R0, RZ, 0x3, R0 ;  /* 0x00000003ff007819 */ /* 0x000fe20000011400 */
[----:B------:R-:W-:Y:S01]  /*0750*/  ULDC.64 UR6, c[0x0][0x270] ;  /* 0x00009c0000067ab9 */ /* 0x000fe20000000a00 */
[----:B0123--:R-:W-:Y:S01]  /*0760*/  LOP3.LUT R5, R2, 0xe0, RZ, 0xc0, !PT ;  /* 0x000000e002057812 */ /* 0x00ffe200078ec0ff */
[----:B------:R-:W-:Y:S01]  /*0770*/  ULDC UR11, c[0x0][0x218] ;  /* 0x00008600000b7ab9 */ /* 0x000fe20000000800 */
[----:B------:R-:W-:Y:S01]  /*0780*/  LOP3.LUT R4, R0, 0xff, RZ, 0xc0, !PT ;  /* 0x000000ff00047812 */ /* 0x000fe200078ec0ff */
[----:B------:R-:W-:Y:S01]  /*0790*/  ULDC UR10, c[0x0][0x290] ;  /* 0x0000a400000a7ab9 */ /* 0x000fe20000000800 */
[----:B------:R-:W-:Y:S01]  /*07a0*/  SHF.R.U32.HI R0, RZ, 0x3, R0 ;  /* 0x00000003ff007819 */ /* 0x000fe20000011600 */
[----:B------:R-:W-:Y:S01]  /*07b0*/  ULDC.64 UR8, c[0x0][0x238] ;  /* 0x00008e0000087ab9 */ /* 0x000fe20000000a00 */
[----:B------:R-:W-:Y:S01]  /*07c0*/  VIADDMNMX R5, R4, -R5, RZ, !PT ;  /* 0x8000000504057246 */ /* 0x000fe200078001ff */
[----:B------:R-:W-:Y:S01]  /*07d0*/  ULDC.64 UR12, c[0x0][0x210] ;  /* 0x00008400000c7ab9 */ /* 0x000fe20000000a00 */
[----:B------:R-:W-:-:S02]  /*07e0*/  LOP3.LUT R0, R0, 0x1fffffe0, RZ, 0xc0, !PT ;  /* 0x1fffffe000007812 */ /* 0x000fc400078ec0ff */
[----:B------:R-:W-:Y:S02]  /*07f0*/  VIMNMX R5, R5, 0x20, PT ;  /* 0x0000002005057848 */ /* 0x000fe40003fe0100 */
[----:B------:R-:W-:Y:S02]  /*0800*/  SHF.L.U32 R6, R2, 0x5, RZ ;  /* 0x0000000502067819 */ /* 0x000fe400000006ff */
[----:B------:R-:W-:Y:S02]  /*0810*/  IADD3 R5, R5, R0, RZ ;  /* 0x0000000005057210 */ /* 0x000fe40007ffe0ff */
[----:B------:R-:W-:Y:S02]  /*0820*/  LOP3.LUT R7, R6, 0x3e0, RZ, 0xc0, !PT ;  /* 0x000003e006077812 */ /* 0x000fe400078ec0ff */
[----:B------:R-:W-:Y:S02]  /*0830*/  SHF.L.U32 R5, R5, 0x3, RZ ;  /* 0x0000000305057819 */ /* 0x000fe400000006ff */
[----:B------:R-:W-:-:S02]  /*0840*/  VIADDMNMX R7, R4, -R7, RZ, !PT ;  /* 0x8000000704077246 */ /* 0x000fc400078001ff */
[----:B------:R-:W-:Y:S02]  /*0850*/  I2FP.F32.U32 R5, R5 ;  /* 0x0000000500057245 */ /* 0x000fe40000201000 */
[----:B------:R-:W-:Y:S02]  /*0860*/  VIMNMX R7, R7, 0x20, PT ;  /* 0x0000002007077848 */ /* 0x000fe40003fe0100 */
[----:B------:R0:W1:Y:S01]  /*0870*/  MUFU.RCP R108, R5 ;  /* 0x00000005006c7308 */ /* 0x0000620000001000 */
[----:B------:R-:W-:Y:S01]  /*0880*/  ISETP.NE.U32.AND P1, PT, RZ, UR6, PT ;  /* 0x00000006ff007c0c */ /* 0x000fe2000bf25070 */
[----:B------:R-:W-:Y:S01]  /*0890*/  ULDC.U8 UR6, c[0x0][0x2a0] ;  /* 0x0000a80000067ab9 */ /* 0x000fe20000000000 */
[----:B------:R-:W-:Y:S01]  /*08a0*/  IADD3 R7, R0, R7, RZ ;  /* 0x0000000700077210 */ /* 0x000fe20007ffe0ff */
[----:B------:R-:W-:Y:S01]  /*08b0*/  HFMA2.MMA R0, -RZ, RZ, 0, 5.9604644775390625e-08 ;  /* 0x00000001ff007435 */ /* 0x000fe200000001ff */
[----:B------:R-:W-:Y:S02]  /*08c0*/  ISETP.NE.AND P2, PT, RZ, UR6, PT ;  /* 0x00000006ff007c0c */ /* 0x000fe4000bf45270 */
[----:B------:R-:W-:-:S02]  /*08d0*/  SHF.L.U32 R110, R7, 0x3, RZ ;  /* 0x00000003076e7819 */ /* 0x000fc400000006ff */
[----:B------:R-:W-:Y:S02]  /*08e0*/  P2R R120, PR, RZ, 0x4 ;  /* 0x00000004ff787803 */ /* 0x000fe40000000000 */
[----:B------:R-:W-:Y:S01]  /*08f0*/  ISETP.NE.AND.EX P1, PT, RZ, UR7, PT, P1 ;  /* 0x00000007ff007c0c */ /* 0x000fe2000bf25310 */
[----:B0-----:R-:W-:-:S12]  /*0900*/  ULDC.64 UR6, c[0x0][0x230] ;  /* 0x00008c0000067ab9 */ /* 0x001fd80000000a00 */
.L_x_6923:
[----:B0-234-:R-:W0:Y:S02]  /*0910*/  @P1 LDC.64 R104, c[0x0][0x270] ;  /* 0x00009c00ff681b82 */ /* 0x01de240000000a00 */
        /* <DEDUP_REMOVED lines=19> */
[----:B------:R-:W3:Y:S02]  /*0a50*/  LDG.E.128 R104, desc[UR4][R104.64] ;  /* 0x0000000468687981 */ /* 0x000ee4000c1e1d00 */
[----:B---3--:R-:W-:Y:S02]  /*0a60*/  SHF.L.U32 R161, R104, 0x10, RZ ;  /* 0x0000001068a17819 */ /* 0x008fe400000006ff */
[----:B------:R-:W-:Y:S02]  /*0a70*/  SHF.L.U32 R163, R105, 0x10, RZ ;  /* 0x0000001069a37819 */ /* 0x000fe400000006ff */
[----:B------:R-:W-:Y:S01]  /*0a80*/  SHF.L.U32 R165, R106, 0x10, RZ ;  /* 0x000000106aa57819 */ /* 0x000fe200000006ff */
[----:B------:R-:W-:Y:S01]  /*0a90*/  FMUL.FTZ R161, R161, R114 ;  /* 0x00000072a1a17220 */ /* 0x000fe20000410000 */
[----:B------:R-:W-:-:S02]  /*0aa0*/  SHF.L.U32 R167, R107, 0x10, RZ ;  /* 0x000000106ba77819 */ /* 0x000fc400000006ff */
[----:B------:R-:W-:Y:S02]  /*0ab0*/  PRMT R116, R104, 0x7632, R116 ;  /* 0x0000763268747816 */ /* 0x000fe40000000074 */
[----:B------:R-:W-:Y:S01]  /*0ac0*/  PRMT R118, R105, 0x7632, R118 ;  /* 0x0000763269767816 */ /* 0x000fe20000000076 */
[-C--:B------:R-:W-:Y:S01]  /*0ad0*/  FMUL.FTZ R105, R163, R114.reuse ;  /* 0x00000072a3697220 */ /* 0x080fe20000410000 */
[----:B--2---:R-:W-:Y:S01]  /*0ae0*/  @P2 SHF.L.U32 R104, R4, 0x10, RZ ;  /* 0x0000001004682819 */ /* 0x004fe200000006ff */
[----:B-----5:R-:W-:Y:S01]  /*0af0*/  FMUL.FTZ R163, R84, R161 ;  /* 0x000000a154a37220 */ /* 0x020fe20000410000 */
[-C--:B------:R-:W-:Y:S01]  /*0b00*/  FMUL.FTZ R165, R165, R114.reuse ;  /* 0x00000072a5a57220 */ /* 0x080fe20000410000 */
[----:B------:R-:W-:Y:S01]  /*0b10*/  FMUL.FTZ R167, R167, R114 ;  /* 0x00000072a7a77220 */ /* 0x000fe20000410000 */
[----:B------:R-:W-:Y:S01]  /*0b20*/  PRMT R122, R106, 0x7632, R122 ;  /* 0x000076326a7a7816 */ /* 0x000fe2000000007a */
[----:B------:R-:W-:Y:S01]  /*0b30*/  @P2 FADD.FTZ R163, R104, R163 ;  /* 0x000000a368a32221 */ /* 0x000fe20000010000 */
[----:B------:R-:W-:Y:S01]  /*0b40*/  PRMT R126, R107, 0x7632, R126 ;  /* 0x000076326b7e7816 */ /* 0x000fe2000000007e */
[----:B------:R-:W-:Y:S01]  /*0b50*/  FMUL.FTZ R161, R86, R105 ;  /* 0x0000006956a17220 */ /* 0x000fe20000410000 */
[----:B------:R-:W-:Y:S01]  /*0b60*/  @P2 SHF.L.U32 R106, R5, 0x10, RZ ;  /* 0x00000010056a2819 */ /* 0x000fe200000006ff */
[----:B------:R-:W-:Y:S01]  /*0b70*/  FMUL.FTZ R159, R80, R165 ;  /* 0x000000a5509f7220 */ /* 0x000fe20000410000 */
        /* <DEDUP_REMOVED lines=19> */
[----:B------:R-:W-:Y:S01]  /*0cb0*/  FMUL.FTZ R169, R87, R106 ;  /* 0x0000006a57a97220 */ /* 0x000fe20000410000 */
[----:B------:R-:W-:Y:S01]  /*0cc0*/  @P2 SHF.L.U32 R104, R105, 0x10, RZ ;  /* 0x0000001069682819 */ /* 0x000fe200000006ff */
[----:B------:R-:W-:Y:S01]  /*0cd0*/  FMUL.FTZ R171, R81, R116 ;  /* 0x0000007451ab7220 */ /* 0x000fe20000410000 */
[----:B------:R-:W-:Y:S01]  /*0ce0*/  @P2 SHF.L.U32 R106, R107, 0x10, RZ ;  /* 0x000000106b6a2819 */ /* 0x000fe200000006ff */
[----:B------:R-:W-:Y:S01]  /*0cf0*/  FMUL.FTZ R173, R83, R122 ;  /* 0x0000007a53ad7220 */ /* 0x000fe20000410000 */
[----:B------:R-:W-:Y:S02]  /*0d00*/  @P2 SHF.L.U32 R118, R118, 0x10, RZ ;  /* 0x0000001076762819 */ /* 0x000fe400000006ff */
[----:B------:R-:W-:Y:S01]  /*0d10*/  @P2 SHF.L.U32 R124, R124, 0x10, RZ ;  /* 0x000000107c7c2819 */ /* 0x000fe200000006ff */
[----:B------:R-:W-:Y:S01]  /*0d20*/  @P2 FADD.FTZ R167, R104, R167 ;  /* 0x000000a768a72221 */ /* 0x000fe20000010000 */
[----:B------:R-:W-:Y:S01]  /*0d30*/  @P2 FADD.FTZ R169, R106, R169 ;  /* 0x000000a96aa92221 */ /* 0x000fe20000010000 */
[----:B------:R-:W-:-:S02]  /*0d40*/  @P2 FADD.FTZ R171, R118, R171 ;  /* 0x000000ab76ab2221 */ /* 0x000fc40000010000 */
[----:B------:R-:W-:Y:S01]  /*0d50*/  @P2 FADD.FTZ R173, R124, R173 ;  /* 0x000000ad7cad2221 */ /* 0x000fe20000010000 */
[C---:B------:R-:W-:Y:S02]  /*0d60*/  LEA R174, P2, R112.reuse, UR8, 0x4 ;  /* 0x0000000870ae7c11 */ /* 0x040fe4000f8420ff */
[----:B------:R-:W-:Y:S02]  /*0d70*/  F2FP.BF16.F32.PACK_AB R106, R171, R159 ;  /* 0x0000009fab6a723e */ /* 0x000fe400000010ff */
[----:B------:R-:W-:Y:S02]  /*0d80*/  LEA.HI.X R175, R112, UR9, RZ, 0x4, P2 ;  /* 0x0000000970af7c11 */ /* 0x000fe400090f24ff */
[----:B------:R-:W-:Y:S02]  /*0d90*/  F2FP.BF16.F32.PACK_AB R105, R169, R161 ;  /* 0x000000a1a969723e */ /* 0x000fe400000010ff */
[----:B------:R-:W-:Y:S02]  /*0da0*/  F2FP.BF16.F32.PACK_AB R104, R167, R163 ;  /* 0x000000a3a768723e */ /* 0x000fe400000010ff */
[----:B------:R-:W-:-:S05]  /*0db0*/  F2FP.BF16.F32.PACK_AB R107, R173, R165 ;  /* 0x000000a5ad6b723e */ /* 0x000fca00000010ff */
[----:B------:R0:W-:Y:S01]  /*0dc0*/  STG.E.128 desc[UR4][R174.64], R104 ;  /* 0x00000068ae007986 */ /* 0x0001e2000c101d04 */
[----:B------:R-:W-:-:S07]  /*0dd0*/  IADD3 R116, R112, 0x100, RZ ;  /* 0x0000010070747810 */ /* 0x000fce0007ffe0ff */
.L_x_6907:
[----:B------:R-:W-:Y:S05]  /*0de0*/  BSYNC B0 ;  /* 0x0000000000007941 */ /* 0x000fea0003800000 */
.L_x_6906:
        /* <DEDUP_REMOVED lines=13> */
[----:B------:R-:W-:Y:S01]  /*0ec0*/  SHF.L.U32 R123, R107, 0x10, RZ ;  /* 0x000000106b7b7819 */ /* 0x000fe200000006ff */
[----:B------:R-:W-:Y:S01]  /*0ed0*/  FMUL.FTZ R113, R113, R114 ;  /* 0x0000007271717220 */ /* 0x000fe20000410000 */
[----:B------:R-:W-:-:S02]  /*0ee0*/  PRMT R121, R104, 0x7632, R121 ;  /* 0x0000763268797816 */ /* 0x000fc40000000079 */
[----:B------:R-:W-:Y:S01]  /*0ef0*/  SHF.L.U32 R117, R106, 0x10, RZ ;  /* 0x000000106a757819 */ /* 0x000fe200000006ff */
[----:B-----5:R-:W-:Y:S01]  /*0f00*/  FMUL.FTZ R113, R60, R113 ;  /* 0x000000713c717220 */ /* 0x020fe20000410000 */
[----:B--2---:R-:W-:Y:S01]  /*0f10*/  @P2 SHF.L.U32 R104, R4, 0x10, RZ ;  /* 0x0000001004682819 */ /* 0x004fe200000006ff */
[-C--:B------:R-:W-:Y:S01]  /*0f20*/  FMUL.FTZ R115, R115, R114.reuse ;  /* 0x0000007273737220 */ /* 0x080fe20000410000 */
[----:B------:R-:W-:Y:S01]  /*0f30*/  PRMT R122, R105, 0x7632, R122 ;  /* 0x00007632697a7816 */ /* 0x000fe2000000007a */
[-C--:B------:R-:W-:Y:S01]  /*0f40*/  FMUL.FTZ R123, R123, R114.reuse ;  /* 0x000000727b7b7220 */ /* 0x080fe20000410000 */
[----:B------:R-:W-:Y:S01]  /*0f50*/  PRMT R106, R106, 0x7632, R106 ;  /* 0x000076326a6a7816 */ /* 0x000fe2000000006a */
[----:B------:R-:W-:Y:S01]  /*0f60*/  FMUL.FTZ R117, R117, R114 ;  /* 0x0000007275757220 */ /* 0x000fe20000410000 */
[----:B------:R-:W-:Y:S01]  /*0f70*/  PRMT R124, R107, 0x7632, R124 ;  /* 0x000076326b7c7816 */ /* 0x000fe2000000007c */
[----:B------:R-:W-:Y:S01]  /*0f80*/  @P2 FADD.FTZ R113, R104, R113 ;  /* 0x0000007168712221 */ /* 0x000fe20000010000 */
[----:B------:R-:W-:Y:S01]  /*0f90*/  @P2 SHF.L.U32 R118, R5, 0x10, RZ ;  /* 0x0000001005762819 */ /* 0x000fe200000006ff */
[----:B------:R-:W-:Y:S01]  /*0fa0*/  FMUL.FTZ R115, R62, R115 ;  /* 0x000000733e737220 */ /* 0x000fe20000410000 */
[----:B------:R-:W-:Y:S01]  /*0fb0*/  @P2 SHF.L.U32 R104, R7, 0x10, RZ ;  /* 0x0000001007682819 */ /* 0x000fe200000006ff */
[----:B------:R-:W-:Y:S01]  /*0fc0*/  FMUL.FTZ R119, R58, R123 ;  /* 0x0000007b3a777220 */ /* 0x000fe20000410000 */
[----:B------:R-:W-:Y:S01]  /*0fd0*/  @P2 SHF.L.U32 R126, R6, 0x10, RZ ;  /* 0x00000010067e2819 */ /* 0x000fe200000006ff */
[----:B------:R-:W-:Y:S01]  /*0fe0*/  FMUL.FTZ R117, R56, R117 ;  /* 0x0000007538757220 */ /* 0x000fe20000410000 */
[----:B------:R-:W-:-:S02]  /*0ff0*/  SHF.L.U32 R121, R121, 0x10, RZ ;  /* 0x0000001079797819 */ /* 0x000fc400000006ff */
        /* <DEDUP_REMOVED lines=8> */
[-C--:B------:R-:W-:Y:S01]  /*1080*/  FMUL.FTZ R118, R107, R114.reuse ;  /* 0x000000726b767220 */ /* 0x080fe20000410000 */
[----:B------:R-:W-:Y:S01]  /*1090*/  @P2 PRMT R105, R4, 0x7632, R105 ;  /* 0x0000763204692816 */ /* 0x000fe20000000069 */
[----:B------:R-:W-:Y:S01]  /*10a0*/  FMUL.FTZ R124, R123, R114 ;  /* 0x000000727b7c7220 */ /* 0x000fe20000410000 */
[----:B------:R-:W-:-:S02]  /*10b0*/  @P2 PRMT R107, R5, 0x7632, R107 ;  /* 0x00007632056b2816 */ /* 0x000fc4000000006b */
[----:B------:R-:W-:Y:S02]  /*10c0*/  @P2 PRMT R122, R6, 0x7632, R122 ;  /* 0x00007632067a2816 */ /* 0x000fe4000000007a */
        /* <DEDUP_REMOVED lines=21> */
.L_x_6909:
[----:B------:R-:W-:Y:S05]  /*1220*/  BSYNC B0 ;  /* 0x0000000000007941 */ /* 0x000fea0003800000 */
.L_x_6908:
[----:B------:R-:W-:Y:S01]  /*1230*/  ISETP.GE.U32.AND P2, PT, R3, 0x300, PT ;  /* 0x000003000300780c */ /* 0x000fe20003f46070 */
[----:B------:R-:W-:-:S12]  /*1240*/  BSSY B0, `(.L_x_6910) ;  /* 0x0000042000007945 */ /* 0x000fd80003800000 */
[----:B------:R-:W-:Y:S05]  /*1250*/  @!P2 BRA `(.L_x_6911) ;  /* 0x000000040000a947 */ /* 0x000fea0003800000 */
[----:B0-2---:R-:W0:Y:S01]  /*1260*/  LDC.64 R104, c[0x0][0x220] ;  /* 0x00008800ff687b82 */ /* 0x005e220000000a00 */
        /* <DEDUP_REMOVED lines=12> */
[----:B------:R-:W-:Y:S01]  /*1330*/  PRMT R118, R104, 0x7632, R118 ;  /* 0x0000763268767816 */ /* 0x000fe20000000076 */
[-C--:B------:R-:W-:Y:S01]  /*1340*/  FMUL.FTZ R133, R133, R114.reuse ;  /* 0x0000007285857220 */ /* 0x080fe20000410000 */
[----:B--2---:R-:W-:Y:S01]  /*1350*/  @P2 SHF.L.U32 R104, R4, 0x10, RZ ;  /* 0x0000001004682819 */ /* 0x004fe200000006ff */
[----:B-----5:R-:W-:Y:S01]  /*1360*/  FMUL.FTZ R129, R36, R131 ;  /* 0x0000008324817220 */ /* 0x020fe20000410000 */
[-C--:B------:R-:W-:Y:S01]  /*1370*/  FMUL.FTZ R135, R135, R114.reuse ;  /* 0x0000007287877220 */ /* 0x080fe20000410000 */
[----:B------:R-:W-:Y:S01]  /*1380*/  PRMT R122, R105, 0x7632, R122 ;  /* 0x00007632697a7816 */ /* 0x000fe2000000007a */
[----:B------:R-:W-:Y:S01]  /*1390*/  FMUL.FTZ R137, R137, R114 ;  /* 0x0000007289897220 */ /* 0x000fe20000410000 */
[----:B------:R-:W-:Y:S01]  /*13a0*/  PRMT R106, R106, 0x7632, R106 ;  /* 0x000076326a6a7816 */ /* 0x000fe2000000006a */
[----:B------:R-:W-:Y:S01]  /*13b0*/  FMUL.FTZ R131, R38, R133 ;  /* 0x0000008526837220 */ /* 0x000fe20000410000 */
[----:B------:R-:W-:Y:S01]  /*13c0*/  PRMT R124, R107, 0x7632, R124 ;  /* 0x000076326b7c7816 */ /* 0x000fe2000000007c */
[----:B------:R-:W-:Y:S01]  /*13d0*/  @P2 FADD.FTZ R129, R104, R129 ;  /* 0x0000008168812221 */ /* 0x000fe20000010000 */
        /* <DEDUP_REMOVED lines=25> */
[----:B------:R-:W-:Y:S02]  /*1570*/  @P2 SHF.L.U32 R122, R122, 0x10, RZ ;  /* 0x000000107a7a2819 */ /* 0x000fe400000006ff */
[----:B------:R-:W-:Y:S01]  /*1580*/  @P2 SHF.L.U32 R126, R126, 0x10, RZ ;  /* 0x000000107e7e2819 */ /* 0x000fe200000006ff */
        /* <DEDUP_REMOVED lines=11> */
[----:B------:R3:W-:Y:S01]  /*1640*/  STG.E.128 desc[UR4][R174.64], R104 ;  /* 0x00000068ae007986 */ /* 0x0007e2000c101d04 */
[----:B------:R-:W-:-:S07]  /*1650*/  IADD3 R116, R116, 0x100, RZ ;  /* 0x0000010074747810 */ /* 0x000fce0007ffe0ff */
.L_x_6911:
[----:B------:R-:W-:Y:S05]  /*1660*/  BSYNC B0 ;  /* 0x0000000000007941 */ /* 0x000fea0003800000 */
.L_x_6910:
[----:B------:R-:W-:Y:S01]  /*1670*/  ISETP.GE.U32.AND P2, PT, R3, 0x400, PT ;  /* 0x000004000300780c */ /* 0x000fe20003f46070 */
[----:B------:R-:W-:-:S12]  /*1680*/  BSSY B0, `(.L_x_6912) ;  /* 0x0000041000007945 */ /* 0x000fd80003800000 */
[----:B------:R-:W-:Y:S05]  /*1690*/  @!P2 BRA `(.L_x_6913) ;  /* 0x0000000000fca947 */ /* 0x000fea0003800000 */
[----:B0-23--:R-:W0:Y:S01]  /*16a0*/  LDC.64 R104, c[0x0][0x220] ;  /* 0x00008800ff687b82 */ /* 0x00de220000000a00 */
[----:B------:R-:W-:-:S04]  /*16b0*/  ISETP.NE.U32.AND P2, PT, RZ, UR6, PT ;  /* 0x00000006ff007c0c */ /* 0x000fc8000bf45070 */
[----:B------:R-:W-:-:S13]  /*16c0*/  ISETP.NE.AND.EX P2, PT, RZ, UR7, PT, P2 ;  /* 0x00000007ff007c0c */ /* 0x000fda000bf45320 */
[----:B------:R-:W-:-:S04]  /*16d0*/  @P2 LEA R144, P3, R116, UR6, 0x4 ;  /* 0x0000000674902c11 */ /* 0x000fc8000f8620ff */
[C---:B------:R-:W-:Y:S01]  /*16e0*/  @P2 LEA.HI.X R145, R116.reuse, UR7, RZ, 0x4, P3 ;  /* 0x0000000774912c11 */ /* 0x040fe200098f24ff */
[----:B0-----:R-:W-:-:S04]  /*16f0*/  IMAD.WIDE.U32 R104, R116, 0x10, R104 ;  /* 0x0000001074687825 */ /* 0x001fc800078e0068 */
[----:B------:R0:W2:Y:S04]  /*1700*/  @P2 LDG.E.128 R4, desc[UR4][R144.64] ;  /* 0x0000000490042981 */ /* 0x0000a8000c1e1d00 */
[----:B------:R-:W3:Y:S02]  /*1710*/  LDG.E.128 R104, desc[UR4][R104.64] ;  /* 0x0000000468687981 */ /* 0x000ee4000c1e1d00 */
[----:B---3--:R-:W-:Y:S02]  /*1720*/  SHF.L.U32 R147, R105, 0x10, RZ ;  /* 0x0000001069937819 */ /* 0x008fe400000006ff */
[----:B------:R-:W-:Y:S02]  /*1730*/  SHF.L.U32 R149, R106, 0x10, RZ ;  /* 0x000000106a957819 */ /* 0x000fe400000006ff */
[----:B------:R-:W-:-:S02]  /*1740*/  PRMT R118, R104, 0x7632, R118 ;  /* 0x0000763268767816 */ /* 0x000fc40000000076 */
[----:B------:R-:W-:Y:S02]  /*1750*/  PRMT R122, R105, 0x7632, R122 ;  /* 0x00007632697a7816 */ /* 0x000fe4000000007a */
[----:B------:R-:W-:Y:S02]  /*1760*/  PRMT R106, R106, 0x7632, R106 ;  /* 0x000076326a6a7816 */ /* 0x000fe4000000006a */
[----:B------:R-:W-:Y:S01]  /*1770*/  PRMT R124, R107, 0x7632, R124 ;  /* 0x000076326b7c7816 */ /* 0x000fe2000000007c */
[----:B------:R-:W-:Y:S01]  /*1780*/  FMUL.FTZ R147, R147, R114 ;  /* 0x0000007293937220 */ /* 0x000fe20000410000 */
[----:B------:R-:W-:Y:S02]  /*1790*/  SHF.L.U32 R111, R104, 0x10, RZ ;  /* 0x00000010686f7819 */ /* 0x000fe400000006ff */
[----:B------:R-:W-:Y:S02]  /*17a0*/  SHF.L.U32 R151, R107, 0x10, RZ ;  /* 0x000000106b977819 */ /* 0x000fe400000006ff */
[----:B------:R-:W-:-:S02]  /*17b0*/  SHF.L.U32 R105, R118, 0x10, RZ ;  /* 0x0000001076697819 */ /* 0x000fc400000006ff */
[----:B------:R-:W-:Y:S02]  /*17c0*/  SHF.L.U32 R107, R122, 0x10, RZ ;  /* 0x000000107a6b7819 */ /* 0x000fe400000006ff */
[----:B0-----:R-:W-:Y:S02]  /*17d0*/  SHF.L.U32 R145, R106, 0x10, RZ ;  /* 0x000000106a917819 */ /* 0x001fe400000006ff */
[----:B------:R-:W-:Y:S01]  /*17e0*/  SHF.L.U32 R153, R124, 0x10, RZ ;  /* 0x000000107c997819 */ /* 0x000fe200000006ff */
[-C--:B------:R-:W-:Y:S01]  /*17f0*/  FMUL.FTZ R111, R111, R114.reuse ;  /* 0x000000726f6f7220 */ /* 0x080fe20000410000 */
[----:B--2---:R-:W-:Y:S01]  /*1800*/  @P2 SHF.L.U32 R124, R5, 0x10, RZ ;  /* 0x00000010057c2819 */ /* 0x004fe200000006ff */
[----:B-----5:R-:W-:Y:S01]  /*1810*/  FMUL.FTZ R147, R14, R147 ;  /* 0x000000930e937220 */ /* 0x020fe20000410000 */
[-C--:B------:R-:W-:Y:S01]  /*1820*/  FMUL.FTZ R149, R149, R114.reuse ;  /* 0x0000007295957220 */ /* 0x080fe20000410000 */
[-C--:B------:R-:W-:Y:S01]  /*1830*/  FMUL.FTZ R151, R151, R114.reuse ;  /* 0x0000007297977220 */ /* 0x080fe20000410000 */
[-C--:B------:R-:W-:Y:S01]  /*1840*/  FMUL.FTZ R104, R105, R114.reuse ;  /* 0x0000007269687220 */ /* 0x080fe20000410000 */
[-C--:B------:R-:W-:Y:S01]  /*1850*/  FMUL.FTZ R106, R107, R114.reuse ;  /* 0x000000726b6a7220 */ /* 0x080fe20000410000 */
[-C--:B------:R-:W-:Y:S01]  /*1860*/  FMUL.FTZ R118, R145, R114.reuse ;  /* 0x0000007291767220 */ /* 0x080fe20000410000 */
[----:B------:R-:W-:Y:S01]  /*1870*/  FMUL.FTZ R122, R153, R114 ;  /* 0x00000072997a7220 */ /* 0x000fe20000410000 */
[----:B------:R-:W-:Y:S01]  /*1880*/  @P2 SHF.L.U32 R114, R4, 0x10, RZ ;  /* 0x0000001004722819 */ /* 0x000fe200000006ff */
[----:B------:R-:W-:Y:S01]  /*1890*/  FMUL.FTZ R145, R12, R111 ;  /* 0x0000006f0c917220 */ /* 0x000fe20000410000 */
[----:B------:R-:W-:Y:S01]  /*18a0*/  @P2 FADD.FTZ R147, R124, R147 ;  /* 0x000000937c932221 */ /* 0x000fe20000010000 */
[----:B------:R-:W-:-:S02]  /*18b0*/  @P2 PRMT R105, R4, 0x7632, R105 ;  /* 0x0000763204692816 */ /* 0x000fc40000000069 */
[----:B------:R-:W-:Y:S02]  /*18c0*/  @P2 PRMT R107, R5, 0x7632, R107 ;  /* 0x00007632056b2816 */ /* 0x000fe4000000006b */
[----:B------:R-:W-:Y:S02]  /*18d0*/  @P2 PRMT R111, R6, 0x7632, R111 ;  /* 0x00007632066f2816 */ /* 0x000fe4000000006f */
[----:B------:R-:W-:Y:S01]  /*18e0*/  @P2 PRMT R124, R7, 0x7632, R124 ;  /* 0x00007632077c2816 */ /* 0x000fe2000000007c */
[----:B------:R-:W-:Y:S01]  /*18f0*/  @P2 FADD.FTZ R145, R114, R145 ;  /* 0x0000009172912221 */ /* 0x000fe20000010000 */
        /* <DEDUP_REMOVED lines=10> */
[----:B------:R-:W-:Y:S01]  /*19a0*/  FMUL.FTZ R111, R11, R122 ;  /* 0x0000007a0b6f7220 */ /* 0x000fe20000410000 */
        /* <DEDUP_REMOVED lines=8> */
[----:B------:R-:W-:-:S02]  /*1a30*/  F2FP.BF16.F32.PACK_AB R105, R155, R147 ;  /* 0x000000939b69723e */ /* 0x000fc400000010ff */
[----:B------:R-:W-:Y:S02]  /*1a40*/  LEA.HI.X R175, R116, UR9, RZ, 0x4, P2 ;  /* 0x0000000974af7c11 */ /* 0x000fe400090f24ff */
[----:B------:R-:W-:Y:S02]  /*1a50*/  F2FP.BF16.F32.PACK_AB R106, R157, R149 ;  /* 0x000000959d6a723e */ /* 0x000fe400000010ff */
[----:B------:R-:W-:Y:S02]  /*1a60*/  F2FP.BF16.F32.PACK_AB R104, R153, R145 ;  /* 0x000000919968723e */ /* 0x000fe400000010ff */
[----:B------:R-:W-:-:S05]  /*1a70*/  F2FP.BF16.F32.PACK_AB R107, R111, R151 ;  /* 0x000000976f6b723e */ /* 0x000fca00000010ff */
[----:B------:R4:W-:Y:S02]  /*1a80*/  STG.E.128 desc[UR4][R174.64], R104 ;  /* 0x00000068ae007986 */ /* 0x0009e4000c101d04 */
.L_x_6913:
[----:B------:R-:W-:Y:S05]  /*1a90*/  BSYNC B0 ;  /* 0x0000000000007941 */ /* 0x000fea0003800000 */
.L_x_6912:
[----:B0-234-:R-:W-:Y:S01]  /*1aa0*/  FADD.FTZ R104, RZ, R163 ;  /* 0x000000a3ff687221 */ /* 0x01dfe20000010000 */
        /* <DEDUP_REMOVED lines=53> */
[----:B-1----:R-:W-:-:S04]  /*1e00*/  FMUL.FTZ R104, R108, R177 ;  /* 0x000000b16c687220 */ /* 0x002fc80000410000 */
[--C-:B------:R-:W-:Y:S01]  /*1e10*/  FADD.FTZ R0, R163, -R104.reuse ;  /* 0x80000068a3007221 */ /* 0x100fe20000010000 */
[--C-:B------:R-:W-:Y:S01]  /*1e20*/  FADD.FTZ R177, R167, -R104.reuse ;  /* 0x80000068a7b17221 */ /* 0x100fe20000010000 */
[--C-:B------:R-:W-:Y:S01]  /*1e30*/  FADD.FTZ R107, R161, -R104.reuse ;  /* 0x80000068a16b7221 */ /* 0x100fe20000010000 */
[--C-:B------:R-:W-:Y:S01]  /*1e40*/  FADD.FTZ R175, R171, -R104.reuse ;  /* 0x80000068abaf7221 */ /* 0x100fe20000010000 */
[----:B------:R-:W-:Y:S01]  /*1e50*/  FFMA.FTZ R0, R0, R0, RZ ;  /* 0x0000000000007223 */ /* 0x000fe200000100ff */
[--C-:B------:R-:W-:Y:S01]  /*1e60*/  FADD.FTZ R114, R121, -R104.reuse ;  /* 0x8000006879727221 */ /* 0x100fe20000010000 */
[----:B------:R-:W-:Y:S02]  /*1e70*/  FADD.FTZ R116, R115, -R104 ;  /* 0x8000006873747221 */ /* 0x000fe40000010000 */
[----:B------:R-:W-:Y:S01]  /*1e80*/  FFMA.FTZ R0, R177, R177, R0 ;  /* 0x000000b1b1007223 */ /* 0x000fe20000010000 */
[----:B------:R-:W-:-:S03]  /*1e90*/  FADD.FTZ R177, R169, -R104 ;  /* 0x80000068a9b17221 */ /* 0x000fc60000010000 */
        /* <DEDUP_REMOVED lines=65> */
.L_x_6934:
        /* <DEDUP_REMOVED lines=63> */
[----:B------:R-:W-:-:S05]  /*26a0*/  FFMA.FTZ R105, R106, R175, R105 ;  /* 0x000000af6a697223 */ /* 0x000fca0000010069 */
[----:B------:R-:W2:Y:S01]  /*26b0*/  SHFL.DOWN PT, R0, R105, 0x1, 0x1f ;  /* 0x08201f0069007f89 */ /* 0x000ea200000e0000 */
[----:B0-----:R-:W-:Y:S01]  /*26c0*/  FMUL.FTZ R175, R118, R183 ;  /* 0x000000b776af7220 */ /* 0x001fe20000410000 */
[----:B------:R-:W-:-:S03]  /*26d0*/  FADD.FTZ R118, R177, -R118 ;  /* 0x80000076b1767221 */ /* 0x000fc60000010000 */
[----:B------:R-:W-:-:S04]  /*26e0*/  FFMA.FTZ R175, R114, R177, R175 ;  /* 0x000000b172af7223 */ /* 0x000fc800000100af */
[----:B-1----:R-:W-:Y:S01]  /*26f0*/  FMUL.FTZ R106, R116, R175 ;  /* 0x000000af746a7220 */ /* 0x002fe20000410000 */
[----:B------:R-:W-:-:S04]  /*2700*/  FMUL.FTZ R175, R118, R118 ;  /* 0x0000007676af7220 */ /* 0x000fc80000410000 */
[----:B------:R-:W-:Y:S01]  /*2710*/  FMUL.FTZ R114, R114, R175 ;  /* 0x000000af72727220 */ /* 0x000fe20000410000 */
[----:B--2---:R-:W-:Y:S01]  /*2720*/  FADD.FTZ R175, R105, R0 ;  /* 0x0000000069af7221 */ /* 0x004fe20000010000 */
[----:B------:R0:W1:Y:S01]  /*2730*/  SHFL.IDX PT, R177, R106, RZ, 0x1f ;  /* 0x00001fff6ab17589 */ /* 0x00006200000e0000 */
[----:B------:R-:W2:Y:S01]  /*2740*/  @!P2 LDC.64 R104, c[0x0][0x250] ;  /* 0x00009400ff68ab82 */ /* 0x000ea20000000a00 */
[----:B------:R-:W-:-:S04]  /*2750*/  FMUL.FTZ R114, R114, R183 ;  /* 0x000000b772727220 */ /* 0x000fc80000410000 */
[----:B------:R-:W-:-:S03]  /*2760*/  FFMA.FTZ R114, R116, R114, R175 ;  /* 0x0000007274727223 */ /* 0x000fc600000100af */
[----:B------:R-:W3:Y:S02]  /*2770*/  LDC R116, c[0x0][0x2d8] ;  /* 0x0000b600ff747b82 */ /* 0x000ee40000000800 */
[----:B------:R-:W3:Y:S06]  /*2780*/  SHFL.IDX PT, R179, R114, RZ, 0x1f ;  /* 0x00001fff72b37589 */ /* 0x000eec00000e0000 */
[----:B0-----:R-:W0:Y:S01]  /*2790*/  @!P2 LDC.64 R106, c[0x0][0x258] ;  /* 0x00009600ff6aab82 */ /* 0x001e220000000a00 */
[----:B-1----:R-:W-:Y:S01]  /*27a0*/  FMUL.FTZ R0, R177, R177 ;  /* 0x000000b1b1007220 */ /* 0x002fe20000410000 */
[----:B--2---:R-:W-:Y:S01]  /*27b0*/  @!P2 IMAD.WIDE R104, R109, 0x4, R104 ;  /* 0x000000046d68a825 */ /* 0x004fe200078e0268 */
[----:B------:R-:W-:-:S03]  /*27c0*/  FSEL R122, R177, RZ, !P3 ;  /* 0x000000ffb17a7208 */ /* 0x000fc60005800000 */
[----:B------:R-:W-:Y:S01]  /*27d0*/  FSEL R175, R0, RZ, P3 ;  /* 0x000000ff00af7208 */ /* 0x000fe20001800000 */
[----:B------:R1:W-:Y:S01]  /*27e0*/  @!P2 STG.E desc[UR4][R104.64], R177 ;  /* 0x000000b16800a986 */ /* 0x0003e2000c101904 */
[----:B---3--:R-:W-:-:S04]  /*27f0*/  FFMA.FTZ R0, R179, UR10, R116 ;  /* 0x0000000ab3007c23 */ /* 0x008fc80008010074 */
[----:B------:R-:W-:Y:S01]  /*2800*/  FADD.FTZ R0, R0, R175 ;  /* 0x000000af00007221 */ /* 0x000fe20000010000 */
[----:B0-----:R-:W-:-:S05]  /*2810*/  @!P2 IMAD.WIDE R106, R109, 0x4, R106 ;  /* 0x000000046d6aa825 */ /* 0x001fca00078e026a */
[----:B------:R-:W0:Y:S02]  /*2820*/  MUFU.RSQ R0, R0 ;  /* 0x0000000000007308 */ /* 0x000e240000001400 */
[----:B0-----:R1:W-:Y:S01]  /*2830*/  @!P2 STG.E desc[UR4][R106.64], R0 ;  /* 0x000000006a00a986 */ /* 0x0013e2000c101904 */
[----:B------:R-:W-:Y:S05]  /*2840*/  @!P0 BRA `(.L_x_6916) ;  /* 0x0000000000808947 */ /* 0x000fea0003800000 */
[----:B------:R-:W0:Y:S01]  /*2850*/  LDC.64 R174, c[0x0][0x2b8] ;  /* 0x0000ae00ffae7b82 */ /* 0x000e220000000a00 */
[--C-:B-1----:R-:W-:Y:S01]  /*2860*/  FADD.FTZ R107, R167, -R122.reuse ;  /* 0x8000007aa76b7221 */ /* 0x102fe20000010000 */
[--C-:B------:R-:W-:Y:S01]  /*2870*/  FADD.FTZ R105, R163, -R122.reuse ;  /* 0x8000007aa3697221 */ /* 0x100fe20000010000 */
[--C-:B------:R-:W-:Y:S01]  /*2880*/  FADD.FTZ R181, R159, -R122.reuse ;  /* 0x8000007a9fb57221 */ /* 0x100fe20000010000 */
[--C-:B------:R-:W-:Y:S01]  /*2890*/  FADD.FTZ R183, R171, -R122.reuse ;  /* 0x8000007aabb77221 */ /* 0x100fe20000010000 */
[C---:B------:R-:W-:Y:S01]  /*28a0*/  FMUL.FTZ R106, R0.reuse, R107 ;  /* 0x0000006b006a7220 */ /* 0x040fe20000410000 */
        /* <DEDUP_REMOVED lines=10> */
[----:B------:R-:W-:Y:S01]  /*2950*/  FMUL.FTZ R118, R0, R107 ;  /* 0x0000006b00767220 */ /* 0x000fe20000410000 */
[----:B-----5:R-:W-:Y:S01]  /*2960*/  FFMA.FTZ R104, R92, R105, R100 ;  /* 0x000000695c687223 */ /* 0x020fe20000010064 */
        /* <DEDUP_REMOVED lines=14> */
.L_x_6916:
[----:B------:R-:W-:Y:S05]  /*2a50*/  BSYNC B0 ;  /* 0x0000000000007941 */ /* 0x000fea0003800000 */
.L_x_6915:
[----:B------:R-:W-:Y:S01]  /*2a60*/  ISETP.GE.U32.AND P2, PT, R3, 0x200, PT ;  /* 0x000002000300780c */ /* 0x000fe20003f46070 */
[----:B------:R-:W-:-:S12]  /*2a70*/  BSSY B0, `(.L_x_6917) ;  /* 0x0000022000007945 */ /* 0x000fd80003800000 */
[----:B------:R-:W-:Y:S05]  /*2a80*/  @!P2 BRA `(.L_x_6918) ;  /* 0x000000000080a947 */ /* 0x000fea0003800000 */
[----:B0-----:R-:W0:Y:S01]  /*2a90*/  LDC.64 R174, c[0x0][0x2b8] ;  /* 0x0000ae00ffae7b82 */ /* 0x001e220000000a00 */
        /* <DEDUP_REMOVED lines=31> */
.L_x_6918:
[----:B------:R-:W-:Y:S05]  /*2c90*/  BSYNC B0 ;  /* 0x0000000000007941 */ /* 0x000fea0003800000 */
.L_x_6917:
[----:B------:R-:W-:Y:S01]  /*2ca0*/  ISETP.GE.U32.AND P2, PT, R3, 0x300, PT ;  /* 0x000003000300780c */ /* 0x000fe20003f46070 */
[----:B------:R-:W-:-:S12]  /*2cb0*/  BSSY B0, `(.L_x_6919) ;  /* 0x0000022000007945 */ /* 0x000fd80003800000 */
[----:B------:R-:W-:Y:S05]  /*2cc0*/  @!P2 BRA `(.L_x_6920) ;  /* 0x000000000080a947 */ /* 0x000fea0003800000 */
[----:B0-2---:R-:W0:Y:S01]  /*2cd0*/  LDC.64 R174, c[0x0][0x2b8] ;  /* 0x0000ae00ffae7b82 */ /* 0x005e220000000a00 */
        /* <DEDUP_REMOVED lines=31> */
.L_x_6920:
[----:B------:R-:W-:Y:S05]  /*2ed0*/  BSYNC B0 ;  /* 0x0000000000007941 */ /* 0x000fea0003800000 */
.L_x_6919:
        /* <DEDUP_REMOVED lines=34> */
.L_x_6922:
[----:B------:R-:W-:Y:S05]  /*3100*/  BSYNC B0 ;  /* 0x0000000000007941 */ /* 0x000fea0003800000 */
.L_x_6921:
[----:B------:R-:W-:Y:S02]  /*3110*/  IADD3 R109, R109, UR12, RZ ;  /* 0x0000000c6d6d7c10 */ /* 0x000fe4000fffe0ff */
[----:B-1----:R-:W-:Y:S02]  /*3120*/  SEL R0, RZ, 0x1, P4 ;  /* 0x00000001ff007807 */ /* 0x002fe40002000000 */
[----:B------:R-:W-:-:S13]  /*3130*/  ISETP.GE.AND P2, PT, R109, UR13, PT ;  /* 0x0000000d6d007c0c */ /* 0x000fda000bf46270 */
[----:B------:R-:W-:Y:S05]  /*3140*/  @!P2 BRA `(.L_x_6923) ;  /* 0xffffffd400f0a947 */ /* 0x000fea000383ffff */
[----:B------:R-:W-:Y:S05]  /*3150*/  EXIT ;  /* 0x000000000000794d */ /* 0x000fea0003800000 */
.L_x_6914:
[----:B------:R-:W-:Y:S01]  /*3160*/  HFMA2.MMA R124, -RZ, RZ, 0, 5.9604644775390625e-08 ;  /* 0x00000001ff7c7435 */ /* 0x000fe200000001ff */
[----:B------:R-:W-:Y:S02]  /*3170*/  MOV R179, R114 ;  /* 0x0000007200b37202 */ /* 0x000fe40000000f00 */
[----:B------:R-:W-:Y:S02]  /*3180*/  MOV R181, 0x1f ;  /* 0x0000001f00b57802 */ /* 0x000fe40000000f00 */
[----:B------:R-:W-:-:S07]  /*3190*/  MOV R122, 0xffffffff ;  /* 0xffffffff007a7802 */ /* 0x000fce0000000f00 */
[----:B-1---5:R-:W-:Y:S05]  /*31a0*/  WARPSYNC.COLLECTIVE R122, `(.L_x_6924) ;  /* 0x000000007a087348 */ /* 0x022fea0003c00000 */
[----:B------:R0:W2:Y:S02]  /*31b0*/  SHFL.BFLY P6, R177, R179, R124, R181 ;  /* 0x0c00007cb3b17389 */ /* 0x0000a400000c00b5 */
[----:B012--5:R-:W-:Y:S01]  /*31c0*/  ENDCOLLECTIVE ;  /* 0x000000000000791b */ /* 0x027fe20003800000 */
.L_x_6924:
[----:B------:R-:W-:Y:S01]  /*31d0*/  HFMA2.MMA R124, -RZ, RZ, 0, 1.1920928955078125e-07 ;  /* 0x00000002ff7c7435 */ /* 0x000fe200000001ff */
[----:B------:R-:W-:-:S05]  /*31e0*/  MOV R107, R177 ;  /* 0x000000b1006b7202 */ /* 0x000fca0000000f00 */
[----:B------:R-:W-:-:S05]  /*31f0*/  FADD.FTZ R107, R114, R107 ;  /* 0x0000006b726b7221 */ /* 0x000fca0000010000 */
[----:B------:R-:W-:-:S07]  /*3200*/  MOV R179, R107 ;  /* 0x0000006b00b37202 */ /* 0x000fce0000000f00 */
[----:B------:R-:W-:Y:S05]  /*3210*/  WARPSYNC.COLLECTIVE R122, `(.L_x_6925) ;  /* 0x000000007a087348 */ /* 0x000fea0003c00000 */
[----:B------:R0:W1:Y:S02]  /*3220*/  SHFL.BFLY P6, R177, R179, R124, R181 ;  /* 0x0c00007cb3b17389 */ /* 0x00006400000c00b5 */
[----:B01----:R-:W-:Y:S01]  /*3230*/  ENDCOLLECTIVE ;  /* 0x000000000000791b */ /* 0x003fe20003800000 */
.L_x_6925:
[----:B------:R-:W-:Y:S01]  /*3240*/  HFMA2.MMA R124, -RZ, RZ, 0, 2.384185791015625e-07 ;  /* 0x00000004ff7c7435 */ /* 0x000fe200000001ff */
[----:B------:R-:W-:-:S05]  /*3250*/  MOV R0, R177 ;  /* 0x000000b100007202 */ /* 0x000fca0000000f00 */
[----:B------:R-:W-:-:S05]  /*3260*/  FADD.FTZ R116, R107, R0 ;  /* 0x000000006b747221 */ /* 0x000fca0000010000 */
[----:B------:R-:W-:-:S07]  /*3270*/  MOV R179, R116 ;  /* 0x0000007400b37202 */ /* 0x000fce0000000f00 */
[----:B------:R-:W-:Y:S05]  /*3280*/  WARPSYNC.COLLECTIVE R122, `(.L_x_6926) ;  /* 0x000000007a087348 */ /* 0x000fea0003c00000 */
[----:B------:R0:W1:Y:S02]  /*3290*/  SHFL.BFLY P6, R177, R179, R124, R181 ;  /* 0x0c00007cb3b17389 */ /* 0x00006400000c00b5 */
[----:B01----:R-:W-:Y:S01]  /*32a0*/  ENDCOLLECTIVE ;  /* 0x000000000000791b */ /* 0x003fe20003800000 */
.L_x_6926:
[----:B------:R-:W-:Y:S01]  /*32b0*/  HFMA2.MMA R124, -RZ, RZ, 0, 4.76837158203125e-07 ;  /* 0x00000008ff7c7435 */ /* 0x000fe200000001ff */
[----:B------:R-:W-:-:S05]  /*32c0*/  MOV R175, R177 ;  /* 0x000000b100af7202 */ /* 0x000fca0000000f00 */
[----:B------:R-:W-:-:S05]  /*32d0*/  FADD.FTZ R175, R116, R175 ;  /* 0x000000af74af7221 */ /* 0x000fca0000010000 */
[----:B------:R-:W-:-:S07]  /*32e0*/  MOV R179, R175 ;  /* 0x000000af00b37202 */ /* 0x000fce0000000f00 */
[----:B------:R-:W-:Y:S05]  /*32f0*/  WARPSYNC.COLLECTIVE R122, `(.L_x_6927) ;  /* 0x000000007a087348 */ /* 0x000fea0003c00000 */
[----:B------:R0:W1:Y:S02]  /*3300*/  SHFL.BFLY P6, R177, R179, R124, R181 ;  /* 0x0c00007cb3b17389 */ /* 0x00006400000c00b5 */
[----:B01----:R-:W-:Y:S01]  /*3310*/  ENDCOLLECTIVE ;  /* 0x000000000000791b */ /* 0x003fe20003800000 */
.L_x_6927:
[----:B------:R-:W-:Y:S01]  /*3320*/  HFMA2.MMA R124, -RZ, RZ, 0, 9.5367431640625e-07 ;  /* 0x00000010ff7c7435 */ /* 0x000fe200000001ff */
[----:B------:R-:W-:-:S05]  /*3330*/  MOV R0, R177 ;  /* 0x000000b100007202 */ /* 0x000fca0000000f00 */
[----:B------:R-:W-:-:S05]  /*3340*/  FADD.FTZ R118, R175, R0 ;  /* 0x00000000af767221 */ /* 0x000fca0000010000 */
[----:B------:R-:W-:-:S07]  /*3350*/  MOV R179, R118 ;  /* 0x0000007600b37202 */ /* 0x000fce0000000f00 */
[----:B------:R-:W-:Y:S05]  /*3360*/  WARPSYNC.COLLECTIVE R122, `(.L_x_6928) ;  /* 0x000000007a087348 */ /* 0x000fea0003c00000 */
[----:B------:R0:W1:Y:S02]  /*3370*/  SHFL.BFLY P6, R177, R179, R124, R181 ;  /* 0x0c00007cb3b17389 */ /* 0x00006400000c00b5 */
[----:B01----:R-:W-:Y:S01]  /*3380*/  ENDCOLLECTIVE ;  /* 0x000000000000791b */ /* 0x003fe20003800000 */
.L_x_6928:
        /* <DEDUP_REMOVED lines=72> */
.L_x_6929:
[----:B------:R-:W-:Y:S01]  /*3810*/  HFMA2.MMA R124, -RZ, RZ, 0, 1.1920928955078125e-07 ;  /* 0x00000002ff7c7435 */ /* 0x000fe200000001ff */
[----:B------:R-:W-:-:S05]  /*3820*/  MOV R107, R177 ;  /* 0x000000b1006b7202 */ /* 0x000fca0000000f00 */
[----:B------:R-:W-:-:S05]  /*3830*/  FADD.FTZ R107, R0, R107 ;  /* 0x0000006b006b7221 */ /* 0x000fca0000010000 */
[----:B------:R-:W-:-:S07]  /*3840*/  MOV R179, R107 ;  /* 0x0000006b00b37202 */ /* 0x000fce0000000f00 */
[----:B------:R-:W-:Y:S05]  /*3850*/  WARPSYNC.COLLECTIVE R122, `(.L_x_6930) ;  /* 0x000000007a087348 */ /* 0x000fea0003c00000 */
[----:B------:R0:W1:Y:S02]  /*3860*/  SHFL.BFLY P6, R177, R179, R124, R181 ;  /* 0x0c00007cb3b17389 */ /* 0x00006400000c00b5 */
[----:B01----:R-:W-:Y:S01]  /*3870*/  ENDCOLLECTIVE ;  /* 0x000000000000791b */ /* 0x003fe20003800000 */
.L_x_6930:
[----:B------:R-:W-:Y:S01]  /*3880*/  HFMA2.MMA R124, -RZ, RZ, 0, 2.384185791015625e-07 ;  /* 0x00000004ff7c7435 */ /* 0x000fe200000001ff */
[----:B------:R-:W-:-:S05]  /*3890*/  MOV R114, R177 ;  /* 0x000000b100727202 */ /* 0x000fca0000000f00 */
[----:B------:R-:W-:-:S05]  /*38a0*/  FADD.FTZ R114, R107, R114 ;  /* 0x000000726b727221 */ /* 0x000fca0000010000 */
[----:B------:R-:W-:-:S07]  /*38b0*/  MOV R179, R114 ;  /* 0x0000007200b37202 */ /* 0x000fce0000000f00 */
[----:B------:R-:W-:Y:S05]  /*38c0*/  WARPSYNC.COLLECTIVE R122, `(.L_x_6931) ;  /* 0x000000007a087348 */ /* 0x000fea0003c00000 */
[----:B------:R0:W1:Y:S02]  /*38d0*/  SHFL.BFLY P6, R177, R179, R124, R181 ;  /* 0x0c00007cb3b17389 */ /* 0x00006400000c00b5 */
[----:B01----:R-:W-:Y:S01]  /*38e0*/  ENDCOLLECTIVE ;  /* 0x000000000000791b */ /* 0x003fe20003800000 */
.L_x_6931:
[----:B------:R-:W-:Y:S01]  /*38f0*/  HFMA2.MMA R124, -RZ, RZ, 0, 4.76837158203125e-07 ;  /* 0x00000008ff7c7435 */ /* 0x000fe200000001ff */
[----:B------:R-:W-:-:S05]  /*3900*/  MOV R175, R177 ;  /* 0x000000b100af7202 */ /* 0x000fca0000000f00 */
[----:B------:R-:W-:-:S05]  /*3910*/  FADD.FTZ R175, R114, R175 ;  /* 0x000000af72af7221 */ /* 0x000fca0000010000 */
[----:B------:R-:W-:-:S07]  /*3920*/  MOV R179, R175 ;  /* 0x000000af00b37202 */ /* 0x000fce0000000f00 */
[----:B------:R-:W-:Y:S05]  /*3930*/  WARPSYNC.COLLECTIVE R122, `(.L_x_6932) ;  /* 0x000000007a087348 */ /* 0x000fea0003c00000 */
[----:B------:R0:W1:Y:S02]  /*3940*/  SHFL.BFLY P6, R177, R179, R124, R181 ;  /* 0x0c00007cb3b17389 */ /* 0x00006400000c00b5 */
[----:B01----:R-:W-:Y:S01]  /*3950*/  ENDCOLLECTIVE ;  /* 0x000000000000791b */ /* 0x003fe20003800000 */
.L_x_6932:
[----:B------:R-:W-:Y:S01]  /*3960*/  HFMA2.MMA R124, -RZ, RZ, 0, 9.5367431640625e-07 ;  /* 0x00000010ff7c7435 */ /* 0x000fe200000001ff */
[----:B------:R-:W-:-:S05]  /*3970*/  MOV R116, R177 ;  /* 0x000000b100747202 */ /* 0x000fca0000000f00 */
[----:B------:R-:W-:-:S05]  /*3980*/  FADD.FTZ R116, R175, R116 ;  /* 0x00000074af747221 */ /* 0x000fca0000010000 */
[----:B------:R-:W-:-:S07]  /*3990*/  MOV R179, R116 ;  /* 0x0000007400b37202 */ /* 0x000fce0000000f00 */
[----:B------:R-:W-:Y:S05]  /*39a0*/  WARPSYNC.COLLECTIVE R122, `(.L_x_6933) ;  /* 0x000000007a087348 */ /* 0x000fea0003c00000 */
[----:B------:R0:W1:Y:S02]  /*39b0*/  SHFL.BFLY P6, R177, R179, R124, R181 ;  /* 0x0c00007cb3b17389 */ /* 0x00006400000c00b5 */
[----:B01----:R-:W-:Y:S01]  /*39c0*/  ENDCOLLECTIVE ;  /* 0x000000000000791b */ /* 0x003fe20003800000 */
.L_x_6933:
[----:B------:R-:W-:Y:S05]  /*39d0*/  BRA `(.L_x_6934) ;  /* 0xffffffe800347947 */ /* 0x000fea000383ffff */
.L_x_6935:
        /* <DEDUP_REMOVED lines=10> */
.L_x_30220:


//--------------------- .text._ZN10layer_norm13ln_fwd_kernelINS_13Kernel_traitsIf13__nv_bfloat16S2_S2_fjLj8192ELj1ELj1ELj8ELj16ENS_18Kernel_traits_baseILj8192EfS2_S2_S2_fjLj256EEEEELb0ELb1ELb0ELb1EEEvNS_9FwdParamsE --------------------------
	.section	.text._ZN10layer_norm13ln_fwd_kernelINS_13Kernel_traitsIf13__nv_bfloat16S2_S2_fjLj8192ELj1ELj1ELj8ELj16ENS_18Kernel_traits_baseILj8192EfS2_S2_S2_fjLj256EEEEELb0ELb1ELb0ELb1EEEvNS_9FwdParamsE,"ax",@progbits
	.align	128
        .global         _ZN10layer_norm13ln_fwd_kernelINS_13Kernel_traitsIf13__nv_bfloat16S2_S2_fjLj8192ELj1ELj1ELj8ELj16ENS_18Kernel_traits_baseILj8192EfS2_S2_S2_fjLj256EEEEELb0ELb1ELb0ELb1EEEvNS_9FwdParamsE
        .type           _ZN10layer_norm13ln_fwd_kernelINS_13Kernel_traitsIf13__nv_bfloat16S2_S2_fjLj8192ELj1ELj1ELj8ELj16ENS_18Kernel_traits_baseILj8192EfS2_S2_S2_fjLj256EEEEELb0ELb1ELb0ELb1EEEvNS_9FwdParamsE,@function
        .size           _ZN10layer_norm13ln_fwd_kernelINS_13Kernel_traitsIf13__nv_bfloat16S2_S2_fjLj8192ELj1ELj1ELj8ELj16ENS_18Kernel_traits_baseILj8192EfS2_S2_S2_fjLj256EEEEELb0ELb1ELb0ELb1EEEvNS_9FwdParamsE,(.L_x_30221 - _ZN10layer_norm13ln_fwd_kernelINS_13Kernel_traitsIf13__nv_bfloat16S2_S2_fjLj8192ELj1ELj1ELj8ELj16ENS_18Kernel_traits_baseILj8192EfS2_S2_S2_fjLj256EEEEELb0ELb1ELb0ELb1EEEvNS_9FwdParamsE)
        .other          _ZN10layer_norm13ln_fwd_kernelINS_13Kernel_traitsIf13__nv_bfloat16S2_S2_fjLj8192ELj1ELj1ELj8ELj16ENS_18Kernel_traits_baseILj8192EfS2_S2_S2_fjLj256EEEEELb0ELb1ELb0ELb1EEEvNS_9FwdParamsE,@"STO_CUDA_ENTRY STV_DEFAULT"
_ZN10layer_norm13ln_fwd_kernelINS_13Kernel_traitsIf13__nv_bfloat16S2_S2_fjLj8192ELj1ELj1ELj8ELj16ENS_18Kernel_traits_baseILj8192EfS2_S2_S2_fjLj256EEEEELb0ELb1ELb0ELb1EEEvNS_9FwdParamsE:
.text._ZN10layer_norm13ln_fwd_kernelINS_13Kernel_traitsIf13__nv_bfloat16S2_S2_fjLj8192ELj1ELj1ELj8ELj16ENS_18Kernel_traits_baseILj8192EfS2_S2_S2_fjLj256EEEEELb0ELb1ELb0ELb1EEEvNS_9FwdParamsE:
        /* <DEDUP_REMOVED lines=22> */
[----:B------:R-:W-:Y:S01]  /*0160*/  ULDC.64 UR8, c[0x0][0x278] ;  /* 0x00009e0000087ab9 */ /* 0x000fe20000000a00 */
[----:B0-----:R-:W-:Y:S02]  /*0170*/  SHF.L.U32 R0, R2, 0x5, RZ ;  /* 0x0000000502007819 */ /* 0x001fe400000006ff */
[----:B------:R-:W-:Y:S02]  /*0180*/  SHF.R.U32.HI R112, RZ, 0x8, R2 ;  /* 0x00000008ff707819 */ /* 0x000fe40000011602 */
[----:B------:R-:W-:Y:S02]  /*0190*/  LOP3.LUT R0, R0, 0x1fe0, RZ, 0xc0, !PT ;  /* 0x00001fe000007812 */ /* 0x000fe400078ec0ff */
[----:B------:R-:W-:Y:S02]  /*01a0*/  LOP3.LUT R3, R2, 0xff, RZ, 0xc0, !PT ;  /* 0x000000ff02037812 */ /* 0x000fe400078ec0ff */
[----:B------:R-:W-:-:S02]  /*01b0*/  IADD3 R6, P2, R0, UR4, RZ ;  /* 0x0000000400067c10 */ /* 0x000fc4000ff5e0ff */
[----:B------:R-:W-:Y:S01]  /*01c0*/  IADD3 R4, P1, R0, UR6, RZ ;  /* 0x0000000600047c10 */ /* 0x000fe2000ff3e0ff */
[----:B------:R-:W0:Y:S01]  /*01d0*/  S2UR UR6, SR_CTAID.X ;  /* 0x00000000000679c3 */ /* 0x000e220000002500 */
[----:B------:R-:W-:Y:S01]  /*01e0*/  IADD3.X R7, RZ, UR5, RZ, P2, !PT ;  /* 0x00000005ff077c10 */ /* 0x000fe200097fe4ff */
[----:B------:R-:W-:Y:S01]  /*01f0*/  ULDC.64 UR4, c[0x0][0x208] ;  /* 0x0000820000047ab9 */ /* 0x000fe20000000a00 */
[----:B------:R-:W-:Y:S01]  /*0200*/  IADD3.X R5, RZ, UR7, RZ, P1, !PT ;  /* 0x00000007ff057c10 */ /* 0x000fe20008ffe4ff */
[----:B------:R-:W-:Y:S01]  /*0210*/  ULDC UR7, c[0x0][0x214] ;  /* 0x0000850000077ab9 */ /* 0x000fe20000000800 */
[----:B------:R-:W-:Y:S01]  /*0220*/  LEA R104, P3, R3, UR8, 0x5 ;  /* 0x0000000803687c11 */ /* 0x000fe2000f8628ff */
[----:B------:R1:W5:Y:S03]  /*0230*/  @P0 LDG.E.128 R100, desc[UR4][R6.64] ;  /* 0x0000000406640981 */ /* 0x000366000c1e1d00 */
[----:B------:R-:W-:Y:S01]  /*0240*/  IADD3.X R105, RZ, UR9, RZ, P3, !PT ;  /* 0x00000009ff697c10 */ /* 0x000fe20009ffe4ff */
        /* <DEDUP_REMOVED lines=10> */
[----:B------:R0:W5:Y:S01]  /*02f0*/  LDG.E.128 R68, desc[UR4][R4.64] ;  /* 0x0000000404447981 */ /* 0x000162000c1e1d00 */
[----:B------:R-:W-:-:S03]  /*0300*/  ULDC.64 UR6, c[0x0][0x270] ;  /* 0x00009c0000067ab9 */ /* 0x000fc60000000a00 */
[----:B------:R0:W5:Y:S04]  /*0310*/  LDG.E.128 R64, desc[UR4][R4.64+0x10] ;  /* 0x0000100404407981 */ /* 0x000168000c1e1d00 */
        /* <DEDUP_REMOVED lines=14> */
[----:B------:R-:W-:Y:S01]  /*0400*/  SHF.L.U32 R112, R112, 0x3, RZ ;  /* 0x0000000370707819 */ /* 0x000fe200000006ff */
[----:B------:R-:W-:Y:S01]  /*0410*/  HFMA2.MMA R0, -RZ, RZ, 0, 5.9604644775390625e-08 ;  /* 0x00000001ff007435 */ /* 0x000fe200000001ff */
[----:B------:R-:W-:Y:S01]  /*0420*/  SHF.R.U32.HI R115, RZ, 0x5, R2 ;  /* 0x00000005ff737819 */ /* 0x000fe20000011602 */
[----:B------:R-:W-:Y:S01]  /*0430*/  ULDC UR12, c[0x0][0x290] ;  /* 0x0000a400000c7ab9 */ /* 0x000fe20000000800 */
[----:B------:R-:W-:Y:S01]  /*0440*/  ISETP.NE.U32.AND P0, PT, RZ, UR6, PT ;  /* 0x00000006ff007c0c */ /* 0x000fe2000bf05070 */
[----:B------:R-:W-:Y:S01]  /*0450*/  ULDC.U8 UR6, c[0x0][0x2a0] ;  /* 0x0000a80000067ab9 */ /* 0x000fe20000000000 */
[----:B------:R-:W-:Y:S01]  /*0460*/  LOP3.LUT R114, R2, 0x1f, RZ, 0xc0, !PT ;  /* 0x0000001f02727812 */ /* 0x000fe200078ec0ff */
[----:B------:R-:W-:Y:S01]  /*0470*/  ULDC.64 UR8, c[0x0][0x230] ;  /* 0x00008c0000087ab9 */ /* 0x000fe20000000a00 */
[----:B------:R-:W-:Y:S01]  /*0480*/  ISETP.NE.AND P2, PT, RZ, UR6, PT ;  /* 0x00000006ff007c0c */ /* 0x000fe2000bf45270 */
[----:B------:R-:W-:Y:S01]  /*0490*/  ULDC.64 UR10, c[0x0][0x238] ;  /* 0x00008e00000a7ab9 */ /* 0x000fe20000000a00 */
[----:B------:R-:W-:Y:S01]  /*04a0*/  LOP3.LUT R115, R115, 0x7, RZ, 0xc0, !PT ;  /* 0x0000000773737812 */ /* 0x000fe200078ec0ff */
[----:B------:R-:W-:Y:S01]  /*04b0*/  ULDC.64 UR14, c[0x0][0x2b8] ;  /* 0x0000ae00000e7ab9 */ /* 0x000fe20000000a00 */
[----:B------:R-:W-:Y:S01]  /*04c0*/  IADD3 R117, R112, 0x8, RZ ;  /* 0x0000000870757810 */ /* 0x000fe20007ffe0ff */
[----:B------:R-:W-:Y:S01]  /*04d0*/  ULDC.64 UR16, c[0x0][0x210] ;  /* 0x0000840000107ab9 */ /* 0x000fe20000000a00 */
[----:B------:R-:W-:Y:S01]  /*04e0*/  ISETP.NE.AND.EX P0, PT, RZ, UR7, PT, P0 ;  /* 0x00000007ff007c0c */ /* 0x000fe2000bf05300 */
[----:B0-----:R-:W-:-:S12]  /*04f0*/  ULDC UR7, c[0x0][0x218] ;  /* 0x0000860000077ab9 */ /* 0x001fd80000000800 */
.L_x_6937:
[----:B0-----:R-:W0:Y:S01]  /*0500*/  @P0 LDC.64 R104, c[0x0][0x270] ;  /* 0x00009c00ff680b82 */ /* 0x001e220000000a00 */
[----:B------:R-:W-:Y:S01]  /*0510*/  IMAD R106, R113, UR7, RZ ;  /* 0x00000007716a7c24 */ /* 0x000fe2000f8e02ff */
[----:B------:R-:W-:-:S04]  /*0520*/  ISETP.NE.U32.AND P1, PT, RZ, UR8, PT ;  /* 0x00000008ff007c0c */ /* 0x000fc8000bf25070 */
[----:B------:R-:W-:Y:S02]  /*0530*/  SHF.R.S32.HI R107, RZ, 0x1f, R106 ;  /* 0x0000001fff6b7819 */ /* 0x000fe4000001146a */
[----:B------:R-:W2:Y:S01]  /*0540*/  LDC.64 R108, c[0x0][0x220] ;  /* 0x00008800ff6c7b82 */ /* 0x000ea20000000a00 */
[----:B------:R-:W-:Y:S02]  /*0550*/  ISETP.NE.AND.EX P1, PT, RZ, UR9, PT, P1 ;  /* 0x00000009ff007c0c */ /* 0x000fe4000bf25310 */
[----:B------:R-:W-:-:S04]  /*0560*/  LEA.HI R106, R107, R106, RZ, 0x3 ;  /* 0x0000006a6b6a7211 */ /* 0x000fc800078f18ff */
[----:B------:R-:W-:-:S07]  /*0570*/  LEA.HI.SX32 R111, R106, R3, 0x1d ;  /* 0x000000036a6f7211 */ /* 0x000fce00078feaff */
[----:B------:R-:W-:Y:S01]  /*0580*/  @P1 LEA R120, P3, R111, UR8, 0x4 ;  /* 0x000000086f781c11 */ /* 0x000fe2000f8620ff */
[----:B0-----:R-:W-:-:S04]  /*0590*/  @P0 IMAD.WIDE R104, R113, 0x2, R104 ;  /* 0x0000000271680825 */ /* 0x001fc800078e0268 */
[C---:B--2---:R-:W-:Y:S02]  /*05a0*/  IMAD.WIDE.U32 R106, R111.reuse, 0x10, R108 ;  /* 0x000000106f6a7825 */ /* 0x044fe400078e006c */
[----:B------:R-:W2:Y:S01]  /*05b0*/  @P0 LDG.E.U16 R104, desc[UR4][R104.64] ;  /* 0x0000000468680981 */ /* 0x000ea2000c1e1500 */
[----:B------:R-:W-:-:S03]  /*05c0*/  @P1 LEA.HI.X R121, R111, UR9, RZ, 0x4, P3 ;  /* 0x000000096f791c11 */ /* 0x000fc600098f24ff */
[----:B------:R-:W3:Y:S04]  /*05d0*/  LDG.E.128 R124, desc[UR4][R106.64] ;  /* 0x000000046a7c7981 */ /* 0x000ee8000c1e1d00 */
[----:B-1----:R-:W4:Y:S01]  /*05e0*/  @P1 LDG.E.128 R4, desc[UR4][R120.64] ;  /* 0x0000000478041981 */ /* 0x002f22000c1e1d00 */
[----:B------:R-:W-:Y:S02]  /*05f0*/  MOV R118, 0x3f800000 ;  /* 0x3f80000000767802 */ /* 0x000fe40000000f00 */
[----:B------:R-:W-:Y:S02]  /*0600*/  SHF.R.U32.HI R130, RZ, 0x1c, R111 ;  /* 0x0000001cff827819 */ /* 0x000fe4000001166f */
[----:B------:R-:W-:Y:S02]  /*0610*/  IADD3 R151, R111, 0x100, RZ ;  /* 0x000001006f977810 */ /* 0x000fe40007ffe0ff */
[----:B--2---:R-:W-:-:S02]  /*0620*/  @P0 SHF.L.U32 R118, R104, 0x10, RZ ;  /* 0x0000001068760819 */ /* 0x004fc400000006ff */
[----:B---3--:R-:W-:Y:S02]  /*0630*/  SHF.L.U32 R123, R125, 0x10, RZ ;  /* 0x000000107d7b7819 */ /* 0x008fe400000006ff */
[C---:B------:R-:W-:Y:S02]  /*0640*/  SHF.L.U32 R119, R124.reuse, 0x10, RZ ;  /* 0x000000107c777819 */ /* 0x040fe400000006ff */
[----:B------:R-:W-:Y:S01]  /*0650*/  PRMT R110, R124, 0x7632, R110 ;  /* 0x000076327c6e7816 */ /* 0x000fe2000000006e */
[-C--:B------:R-:W-:Y:S01]  /*0660*/  FMUL.FTZ R123, R123, R118.reuse ;  /* 0x000000767b7b7220 */ /* 0x080fe20000410000 */
[----:B------:R-:W-:Y:S01]  /*0670*/  PRMT R116, R125, 0x7632, R116 ;  /* 0x000076327d747816 */ /* 0x000fe20000000074 */
[-C--:B------:R-:W-:Y:S01]  /*0680*/  FMUL.FTZ R119, R119, R118.reuse ;  /* 0x0000007677777220 */ /* 0x080fe20000410000 */
[----:B----4-:R-:W-:Y:S01]  /*0690*/  @P1 SHF.L.U32 R106, R5, 0x10, RZ ;  /* 0x00000010056a1819 */ /* 0x010fe200000006ff */
[----:B-----5:R-:W-:Y:S01]  /*06a0*/  FMUL.FTZ R121, R38, R123 ;  /* 0x0000007b26797220 */ /* 0x020fe20000410000 */
[----:B------:R-:W-:Y:S01]  /*06b0*/  SHF.L.U32 R125, R126, 0x10, RZ ;  /* 0x000000107e7d7819 */ /* 0x000fe200000006ff */
[----:B------:R-:W-:Y:S01]  /*06c0*/  FMUL.FTZ R119, R36, R119 ;  /* 0x0000007724777220 */ /* 0x000fe20000410000 */
[----:B------:R-:W-:Y:S01]  /*06d0*/  @P1 SHF.L.U32 R104, R4, 0x10, RZ ;  /* 0x0000001004681819 */ /* 0x000fe200000006ff */
[----:B------:R-:W-:Y:S01]  /*06e0*/  @P1 FADD.FTZ R121, R121, R106 ;  /* 0x0000006a79791221 */ /* 0x000fe20000010000 */
[----:B------:R-:W-:Y:S01]  /*06f0*/  PRMT R120, R127, 0x7632, R120 ;  /* 0x000076327f787816 */ /* 0x000fe20000000078 */
[-C--:B------:R-:W-:Y:S01]  /*0700*/  FMUL.FTZ R125, R125, R118.reuse ;  /* 0x000000767d7d7220 */ /* 0x080fe20000410000 */
        /* <DEDUP_REMOVED lines=8> */
[----:B------:R-:W-:Y:S01]  /*0790*/  PRMT R122, R126, 0x7632, R122 ;  /* 0x000076327e7a7816 */ /* 0x000fe2000000007a */
[----:B------:R-:W-:Y:S01]  /*07a0*/  FMUL.FTZ R124, R127, R118 ;  /* 0x000000767f7c7220 */ /* 0x000fe20000410000 */
[----:B------:R-:W-:Y:S01]  /*07b0*/  @P1 SHF.L.U32 R106, R106, 0x10, RZ ;  /* 0x000000106a6a1819 */ /* 0x000fe200000006ff */
[----:B------:R-:W-:Y:S01]  /*07c0*/  FMUL.FTZ R125, R34, R107 ;  /* 0x0000006b227d7220 */ /* 0x000fe20000410000 */
[----:B------:R-:W-:Y:S01]  /*07d0*/  @P1 SHF.L.U32 R120, R7, 0x10, RZ ;  /* 0x0000001007781819 */ /* 0x000fe200000006ff */
[----:B------:R-:W-:Y:S01]  /*07e0*/  FMUL.FTZ R127, R37, R104 ;  /* 0x00000068257f7220 */ /* 0x000fe20000410000 */
[----:B------:R-:W-:Y:S01]  /*07f0*/  SHF.L.U32 R107, R122, 0x10, RZ ;  /* 0x000000107a6b7819 */ /* 0x000fe200000006ff */
[----:B------:R-:W-:Y:S01]  /*0800*/  FMUL.FTZ R129, R35, R124 ;  /* 0x0000007c23817220 */ /* 0x000fe20000410000 */
[----:B------:R-:W-:Y:S01]  /*0810*/  SHF.L.U32 R105, R116, 0x10, RZ ;  /* 0x0000001074697819 */ /* 0x000fe200000006ff */
[----:B------:R-:W-:Y:S01]  /*0820*/  @P1 FADD.FTZ R127, R127, R106 ;  /* 0x0000006a7f7f1221 */ /* 0x000fe20000010000 */
[C---:B------:R-:W-:Y:S01]  /*0830*/  @P1 SHF.L.U32 R110, R6.reuse, 0x10, RZ ;  /* 0x00000010066e1819 */ /* 0x040fe200000006ff */
        /* <DEDUP_REMOVED lines=15> */
[----:B------:R-:W-:Y:S01]  /*0930*/  F2FP.BF16.F32.PACK_AB R136, R127, R119 ;  /* 0x000000777f88723e */ /* 0x000fe200000010ff */
[----:B------:R-:W-:Y:S01]  /*0940*/  @P1 FADD.FTZ R131, R131, R122 ;  /* 0x0000007a83831221 */ /* 0x000fe20000010000 */
[----:B------:R-:W-:Y:S01]  /*0950*/  IADD3 R106, P3, R116, UR10, RZ ;  /* 0x0000000a746a7c10 */ /* 0x000fe2000ff7e0ff */
[----:B------:R-:W-:Y:S01]  /*0960*/  IMAD.WIDE.U32 R104, R151, 0x10, R108 ;  /* 0x0000001097687825 */ /* 0x000fe200078e006c */
[----:B------:R-:W-:-:S02]  /*0970*/  F2FP.BF16.F32.PACK_AB R139, R129, R125 ;  /* 0x0000007d818b723e */ /* 0x000fc400000010ff */
[----:B------:R-:W-:Y:S02]  /*0980*/  IADD3.X R107, R130, UR11, RZ, P3, !PT ;  /* 0x0000000b826b7c10 */ /* 0x000fe40009ffe4ff */
        /* <DEDUP_REMOVED lines=9> */
[----:B------:R-:W-:Y:S02]  /*0a20*/  SHF.L.U32 R143, R145, 0x10, RZ ;  /* 0x00000010918f7819 */ /* 0x000fe400000006ff */
[----:B---3--:R-:W-:Y:S01]  /*0a30*/  @P1 SHF.L.U32 R104, R4, 0x10, RZ ;  /* 0x0000001004681819 */ /* 0x008fe200000006ff */
[-C--:B------:R-:W-:Y:S01]  /*0a40*/  FMUL.FTZ R141, R141, R118.reuse ;  /* 0x000000768d8d7220 */ /* 0x080fe20000410000 */
[----:B------:R-:W-:Y:S01]  /*0a50*/  PRMT R110, R144, 0x7632, R110 ;  /* 0x00007632906e7816 */ /* 0x000fe2000000006e */
[-C--:B------:R-:W-:Y:S01]  /*0a60*/  FMUL.FTZ R143, R143, R118.reuse ;  /* 0x000000768f8f7220 */ /* 0x080fe20000410000 */
[----:B0-----:R-:W-:Y:S01]  /*0a70*/  @P1 SHF.L.U32 R106, R5, 0x10, RZ ;  /* 0x00000010056a1819 */ /* 0x001fe200000006ff */
[----:B------:R-:W-:Y:S01]  /*0a80*/  FMUL.FTZ R135, R28, R141 ;  /* 0x0000008d1c877220 */ /* 0x000fe20000410000 */
[C---:B------:R-:W-:Y:S01]  /*0a90*/  SHF.L.U32 R107, R147.reuse, 0x10, RZ ;  /* 0x00000010936b7819 */ /* 0x040fe200000006ff */
[----:B------:R-:W-:Y:S01]  /*0aa0*/  FMUL.FTZ R137, R30, R143 ;  /* 0x0000008f1e897220 */ /* 0x000fe20000410000 */
[----:B------:R-:W-:Y:S01]  /*0ab0*/  SHF.L.U32 R105, R110, 0x10, RZ ;  /* 0x000000106e697819 */ /* 0x000fe200000006ff */
[----:B------:R-:W-:Y:S01]  /*0ac0*/  @P1 FADD.FTZ R135, R104, R135 ;  /* 0x0000008768871221 */ /* 0x000fe20000010000 */
[----:B------:R-:W-:Y:S01]  /*0ad0*/  @P1 PRMT R104, R4, 0x7632, R104 ;  /* 0x0000763204681816 */ /* 0x000fe20000000068 */
[----:B------:R-:W-:Y:S01]  /*0ae0*/  @P1 FADD.FTZ R137, R106, R137 ;  /* 0x000000896a891221 */ /* 0x000fe20000010000 */
[----:B------:R-:W-:Y:S01]  /*0af0*/  PRMT R124, R147, 0x7632, R124 ;  /* 0x00007632937c7816 */ /* 0x000fe2000000007c */
[----:B------:R-:W-:Y:S01]  /*0b00*/  FMUL.FTZ R107, R107, R118 ;  /* 0x000000766b6b7220 */ /* 0x000fe20000410000 */
[----:B------:R-:W-:-:S02]  /*0b10*/  PRMT R120, R145, 0x7632, R120 ;  /* 0x0000763291787816 */ /* 0x000fc40000000078 */
[----:B------:R-:W-:Y:S01]  /*0b20*/  SHF.L.U32 R145, R146, 0x10, RZ ;  /* 0x0000001092917819 */ /* 0x000fe200000006ff */
[----:B------:R-:W-:Y:S01]  /*0b30*/  FMUL.FTZ R141, R26, R107 ;  /* 0x0000006b1a8d7220 */ /* 0x000fe20000410000 */
[----:B------:R-:W-:Y:S01]  /*0b40*/  @P1 SHF.L.U32 R106, R104, 0x10, RZ ;  /* 0x00000010686a1819 */ /* 0x000fe200000006ff */
[-C--:B------:R-:W-:Y:S01]  /*0b50*/  FMUL.FTZ R104, R105, R118.reuse ;  /* 0x0000007669687220 */ /* 0x080fe20000410000 */
[----:B------:R-:W-:Y:S01]  /*0b60*/  SHF.L.U32 R139, R124, 0x10, RZ ;  /* 0x000000107c8b7819 */ /* 0x000fe200000006ff */
[----:B------:R-:W-:Y:S01]  /*0b70*/  FMUL.FTZ R145, R145, R118 ;  /* 0x0000007691917220 */ /* 0x000fe20000410000 */
[----:B------:R-:W-:Y:S01]  /*0b80*/  PRMT R122, R146, 0x7632, R122 ;  /* 0x00007632927a7816 */ /* 0x000fe2000000007a */
[----:B------:R-:W-:Y:S01]  /*0b90*/  FMUL.FTZ R143, R29, R104 ;  /* 0x000000681d8f7220 */ /* 0x000fe20000410000 */
[----:B------:R-:W-:Y:S01]  /*0ba0*/  SHF.L.U32 R105, R120, 0x10, RZ ;  /* 0x0000001078697819 */ /* 0x000fe200000006ff */
[----:B------:R-:W-:Y:S01]  /*0bb0*/  FMUL.FTZ R110, R139, R118 ;  /* 0x000000768b6e7220 */ /* 0x000fe20000410000 */
[----:B------:R-:W-:Y:S01]  /*0bc0*/  SHF.L.U32 R107, R122, 0x10, RZ ;  /* 0x000000107a6b7819 */ /* 0x000fe200000006ff */
[----:B------:R-:W-:Y:S01]  /*0bd0*/  FMUL.FTZ R139, R24, R145 ;  /* 0x00000091188b7220 */ /* 0x000fe20000410000 */
[----:B------:R-:W-:Y:S01]  /*0be0*/  @P1 FADD.FTZ R143, R143, R106 ;  /* 0x0000006a8f8f1221 */ /* 0x000fe20000010000 */
[----:B------:R-:W-:Y:S01]  /*0bf0*/  @P1 PRMT R126, R7, 0x7632, R126 ;  /* 0x00007632077e1816 */ /* 0x000fe2000000007e */
[----:B------:R-:W-:Y:S01]  /*0c00*/  FMUL.FTZ R145, R27, R110 ;  /* 0x0000006e1b917220 */ /* 0x000fe20000410000 */
        /* <DEDUP_REMOVED lines=12> */
[----:B------:R-:W-:Y:S01]  /*0cd0*/  @P1 SHF.L.U32 R124, R122, 0x10, RZ ;  /* 0x000000107a7c1819 */ /* 0x000fe200000006ff */
[----:B------:R-:W-:Y:S01]  /*0ce0*/  @P1 FADD.FTZ R145, R145, R126 ;  /* 0x0000007e91911221 */ /* 0x000fe20000010000 */
[----:B------:R-:W-:Y:S01]  /*0cf0*/  SHF.L.U32 R120, R151, 0x4, RZ ;  /* 0x0000000497787819 */ /* 0x000fe200000006ff */
[----:B------:R-:W-:Y:S01]  /*0d00*/  @P1 FADD.FTZ R149, R149, R106 ;  /* 0x0000006a95951221 */ /* 0x000fe20000010000 */
[----:B------:R-:W-:Y:S01]  /*0d10*/  SHF.R.U32.HI R122, RZ, 0x1c, R151 ;  /* 0x0000001cff7a7819 */ /* 0x000fe20000011697 */
[----:B------:R-:W-:Y:S01]  /*0d20*/  @P1 FADD.FTZ R147, R147, R124 ;  /* 0x0000007c93931221 */ /* 0x000fe20000010000 */
[----:B------:R-:W-:Y:S01]  /*0d30*/  IADD3 R150, P3, R120, UR10, RZ ;  /* 0x0000000a78967c10 */ /* 0x000fe2000ff7e0ff */
[----:B------:R-:W-:Y:S01]  /*0d40*/  IMAD.WIDE.U32 R104, R167, 0x10, R108 ;  /* 0x00000010a7687825 */ /* 0x000fe200078e006c */
[----:B------:R-:W-:-:S02]  /*0d50*/  F2FP.BF16.F32.PACK_AB R159, R145, R141 ;  /* 0x0000008d919f723e */ /* 0x000fc400000010ff */
[----:B------:R-:W-:Y:S02]  /*0d60*/  IADD3.X R151, R122, UR11, RZ, P3, !PT ;  /* 0x0000000b7a977c10 */ /* 0x000fe40009ffe4ff */
[----:B------:R-:W-:Y:S02]  /*0d70*/  F2FP.BF16.F32.PACK_AB R158, R147, R139 ;  /* 0x0000008b939e723e */ /* 0x000fe400000010ff */
[----:B------:R-:W-:Y:S02]  /*0d80*/  F2FP.BF16.F32.PACK_AB R157, R149, R137 ;  /* 0x00000089959d723e */ /* 0x000fe400000010ff */
[----:B------:R-:W-:Y:S02]  /*0d90*/  F2FP.BF16.F32.PACK_AB R156, R143, R135 ;  /* 0x000000878f9c723e */ /* 0x000fe400000010ff */
[----:B------:R-:W-:-:S03]  /*0da0*/  @P1 LEA R152, P3, R167, UR8, 0x4 ;  /* 0x00000008a7981c11 */ /* 0x000fc6000f8620ff */
[----:B------:R0:W-:Y:S01]  /*0db0*/  STG.E.128 desc[UR4][R150.64], R156 ;  /* 0x0000009c96007986 */ /* 0x0001e2000c101d04 */
[----:B------:R-:W-:-:S03]  /*0dc0*/  @P1 LEA.HI.X R153, R167, UR9, RZ, 0x4, P3 ;  /* 0x00000009a7991c11 */ /* 0x000fc600098f24ff */
[----:B------:R-:W2:Y:S04]  /*0dd0*/  LDG.E.128 R104, desc[UR4][R104.64] ;  /* 0x0000000468687981 */ /* 0x000ea8000c1e1d00 */
[----:B------:R-:W3:Y:S01]  /*0de0*/  @P1 LDG.E.128 R4, desc[UR4][R152.64] ;  /* 0x0000000498041981 */ /* 0x000ee2000c1e1d00 */
[----:B------:R-:W-:-:S05]  /*0df0*/  IADD3 R181, R111, 0x300, RZ ;  /* 0x000003006fb57810 */ /* 0x000fca0007ffe0ff */
[----:B------:R-:W-:Y:S01]  /*0e00*/  IMAD.WIDE.U32 R108, R181, 0x10, R108 ;  /* 0x00000010b56c7825 */ /* 0x000fe200078e006c */
[C---:B--2---:R-:W-:Y:S02]  /*0e10*/  SHF.L.U32 R155, R104.reuse, 0x10, RZ ;  /* 0x00000010689b7819 */ /* 0x044fe400000006ff */
[----:B------:R-:W-:Y:S02]  /*0e20*/  SHF.L.U32 R161, R105, 0x10, RZ ;  /* 0x0000001069a17819 */ /* 0x000fe400000006ff */
[----:B------:R-:W-:Y:S01]  /*0e30*/  PRMT R110, R104, 0x7632, R110 ;  /* 0x00007632686e7816 */ /* 0x000fe2000000006e */
[-C--:B------:R-:W-:Y:S01]  /*0e40*/  FMUL.FTZ R155, R155, R118.reuse ;  /* 0x000000769b9b7220 */ /* 0x080fe20000410000 */
[----:B---3--:R-:W-:Y:S01]  /*0e50*/  @P1 SHF.L.U32 R104, R4, 0x10, RZ ;  /* 0x0000001004681819 */ /* 0x008fe200000006ff */
[-C--:B------:R-:W-:Y:S01]  /*0e60*/  FMUL.FTZ R161, R161, R118.reuse ;  /* 0x00000076a1a17220 */ /* 0x080fe20000410000 */
[----:B------:R-:W-:Y:S01]  /*0e70*/  SHF.L.U32 R163, R106, 0x10, RZ ;  /* 0x000000106aa37819 */ /* 0x000fe200000006ff */
[----:B0-----:R-:W-:Y:S01]  /*0e80*/  FMUL.FTZ R151, R20, R155 ;  /* 0x0000009b14977220 */ /* 0x001fe20000410000 */
[----:B------:R-:W-:Y:S01]  /*0e90*/  PRMT R126, R106, 0x7632, R126 ;  /* 0x000076326a7e7816 */ /* 0x000fe2000000007e */
[----:B------:R-:W-:Y:S01]  /*0ea0*/  FMUL.FTZ R153, R22, R161 ;  /* 0x000000a116997220 */ /* 0x000fe20000410000 */
[----:B------:R-:W-:Y:S01]  /*0eb0*/  @P1 SHF.L.U32 R106, R5, 0x10, RZ ;  /* 0x00000010056a1819 */ /* 0x000fe200000006ff */
[----:B------:R-:W-:Y:S01]  /*0ec0*/  @P1 FADD.FTZ R151, R104, R151 ;  /* 0x0000009768971221 */ /* 0x000fe20000010000 */
[----:B------:R-:W-:Y:S01]  /*0ed0*/  PRMT R124, R105, 0x7632, R124 ;  /* 0x00007632697c7816 */ /* 0x000fe2000000007c */
[----:B------:R-:W-:Y:S01]  /*0ee0*/  FMUL.FTZ R163, R163, R118 ;  /* 0x00000076a3a37220 */ /* 0x000fe20000410000 */
[C---:B------:R-:W-:Y:S01]  /*0ef0*/  SHF.L.U32 R155, R107.reuse, 0x10, RZ ;  /* 0x000000106b9b7819 */ /* 0x040fe200000006ff */
[----:B------:R-:W-:Y:S01]  /*0f00*/  @P1 FADD.FTZ R153, R106, R153 ;  /* 0x000000996a991221 */ /* 0x000fe20000010000 */
[----:B------:R-:W-:-:S02]  /*0f10*/  PRMT R107, R107, 0x7632, R107 ;  /* 0x000076326b6b7816 */ /* 0x000fc4000000006b */
[----:B------:R-:W-:Y:S01]  /*0f20*/  @P1 PRMT R104, R4, 0x7632, R104 ;  /* 0x0000763204681816 */ /* 0x000fe20000000068 */
[-C--:B------:R-:W-:Y:S01]  /*0f30*/  FMUL.FTZ R157, R155, R118.reuse ;  /* 0x000000769b9d7220 */ /* 0x080fe20000410000 */
[----:B------:R-:W-:Y:S01]  /*0f40*/  SHF.L.U32 R105, R110, 0x10, RZ ;  /* 0x000000106e697819 */ /* 0x000fe200000006ff */
[----:B------:R-:W-:Y:S01]  /*0f50*/  FMUL.FTZ R155, R16, R163 ;  /* 0x000000a3109b7220 */ /* 0x000fe20000410000 */
[----:B------:R-:W-:Y:S01]  /*0f60*/  @P1 SHF.L.U32 R106, R104, 0x10, RZ ;  /* 0x00000010686a1819 */ /* 0x000fe200000006ff */
[----:B------:R-:W-:Y:S01]  /*0f70*/  FMUL.FTZ R157, R18, R157 ;  /* 0x0000009d129d7220 */ /* 0x000fe20000410000 */
[----:B------:R-:W-:Y:S01]  /*0f80*/  SHF.L.U32 R107, R107, 0x10, RZ ;  /* 0x000000106b6b7819 */ /* 0x000fe200000006ff */
[-C--:B------:R-:W-:Y:S01]  /*0f90*/  FMUL.FTZ R104, R105, R118.reuse ;  /* 0x0000007669687220 */ /* 0x080fe20000410000 */
[----:B------:R-:W-:Y:S02]  /*0fa0*/  @P1 PRMT R128, R7, 0x7632, R128 ;  /* 0x0000763207801816 */ /* 0x000fe40000000080 */
[----:B------:R-:W-:Y:S01]  /*0fb0*/  SHF.L.U32 R105, R124, 0x10, RZ ;  /* 0x000000107c697819 */ /* 0x000fe200000006ff */
[----:B------:R-:W-:Y:S01]  /*0fc0*/  FMUL.FTZ R110, R107, R118 ;  /* 0x000000766b6e7220 */ /* 0x000fe20000410000 */
[----:B------:R-:W-:Y:S01]  /*0fd0*/  FMUL.FTZ R159, R21, R104 ;  /* 0x00000068159f7220 */ /* 0x000fe20000410000 */
[----:B------:R-:W-:-:S02]  /*0fe0*/  SHF.L.U32 R107, R126, 0x10, RZ ;  /* 0x000000107e6b7819 */ /* 0x000fc400000006ff */
[----:B------:R-:W-:Y:S01]  /*0ff0*/  @P1 SHF.L.U32 R128, R128, 0x10, RZ ;  /* 0x0000001080801819 */ /* 0x000fe200000006ff */
[----:B------:R-:W-:Y:S01]  /*1000*/  FMUL.FTZ R161, R19, R110 ;  /* 0x0000006e13a17220 */ /* 0x000fe20000410000 */
[--C-:B------:R-:W-:Y:S01]  /*1010*/  @P1 FADD.FTZ R159, R159, R106.reuse ;  /* 0x0000006a9f9f1221 */ /* 0x100fe20000010000 */
[----:B------:R-:W-:Y:S01]  /*1020*/  @P1 PRMT R106, R5, 0x7632, R106 ;  /* 0x00007632056a1816 */ /* 0x000fe2000000006a */
[-C--:B------:R-:W-:Y:S01]  /*1030*/  FMUL.FTZ R110, R107, R118.reuse ;  /* 0x000000766b6e7220 */ /* 0x080fe20000410000 */
[C---:B------:R-:W-:Y:S01]  /*1040*/  @P1 PRMT R126, R6.reuse, 0x7632, R126 ;  /* 0x00007632067e1816 */ /* 0x040fe2000000007e */
[----:B------:R-:W-:Y:S01]  /*1050*/  FMUL.FTZ R104, R105, R118 ;  /* 0x0000007669687220 */ /* 0x000fe20000410000 */
        /* <DEDUP_REMOVED lines=23> */
[----:B------:R1:W3:Y:S01]  /*11d0*/  @P1 LDG.E.128 R4, desc[UR4][R168.64] ;  /* 0x00000004a8041981 */ /* 0x0002e2000c1e1d00 */
[----:B------:R-:W-:Y:S01]  /*11e0*/  UMOV UR6, 0xffffffff ;  /* 0xffffffff00067882 */ /* 0x000fe20000000000 */
[C---:B--2---:R-:W-:Y:S02]  /*11f0*/  SHF.L.U32 R175, R110.reuse, 0x10, RZ ;  /* 0x000000106eaf7819 */ /* 0x044fe400000006ff */
[----:B------:R-:W-:Y:S02]  /*1200*/  PRMT R110, R110, 0x7632, R110 ;  /* 0x000076326e6e7816 */ /* 0x000fe4000000006e */
[----:B------:R-:W-:Y:S01]  /*1210*/  SHF.L.U32 R173, R109, 0x10, RZ ;  /* 0x000000106dad7819 */ /* 0x000fe200000006ff */
[-C--:B------:R-:W-:Y:S01]  /*1220*/  FMUL.FTZ R175, R175, R118.reuse ;  /* 0x00000076afaf7220 */ /* 0x080fe20000410000 */
[----:B------:R-:W-:Y:S02]  /*1230*/  PRMT R132, R109, 0x7632, R132 ;  /* 0x000076326d847816 */ /* 0x000fe40000000084 */
[----:B------:R-:W-:Y:S01]  /*1240*/  SHF.L.U32 R177, R111, 0x10, RZ ;  /* 0x000000106fb17819 */ /* 0x000fe200000006ff */
[----:B------:R-:W-:Y:S01]  /*1250*/  FMUL.FTZ R173, R173, R118 ;  /* 0x00000076adad7220 */ /* 0x000fe20000410000 */
[----:B------:R-:W-:-:S02]  /*1260*/  SHF.L.U32 R109, R110, 0x10, RZ ;  /* 0x000000106e6d7819 */ /* 0x000fc400000006ff */
[----:B------:R-:W-:Y:S01]  /*1270*/  PRMT R128, R108, 0x7632, R128 ;  /* 0x000076326c807816 */ /* 0x000fe20000000080 */
[-C--:B------:R-:W-:Y:S01]  /*1280*/  FMUL.FTZ R177, R177, R118.reuse ;  /* 0x00000076b1b17220 */ /* 0x080fe20000410000 */
[----:B0-----:R-:W-:Y:S01]  /*1290*/  FMUL.FTZ R167, R14, R173 ;  /* 0x000000ad0ea77220 */ /* 0x001fe20000410000 */
[----:B------:R-:W-:Y:S01]  /*12a0*/  FMUL.FTZ R110, R109, R118 ;  /* 0x000000766d6e7220 */ /* 0x000fe20000410000 */
[----:B------:R-:W-:Y:S01]  /*12b0*/  SHF.L.U32 R105, R128, 0x10, RZ ;  /* 0x0000001080697819 */ /* 0x000fe200000006ff */
[----:B------:R-:W-:Y:S01]  /*12c0*/  FMUL.FTZ R173, R10, R177 ;  /* 0x000000b10aad7220 */ /* 0x000fe20000410000 */
[----:B------:R-:W-:Y:S01]  /*12d0*/  SHF.L.U32 R107, R132, 0x10, RZ ;  /* 0x00000010846b7819 */ /* 0x000fe200000006ff */
[----:B------:R-:W-:Y:S01]  /*12e0*/  FMUL.FTZ R177, R9, R110 ;  /* 0x0000006e09b17220 */ /* 0x000fe20000410000 */
[----:B------:R-:W-:Y:S01]  /*12f0*/  FADD.FTZ R110, RZ, R119 ;  /* 0x00000077ff6e7221 */ /* 0x000fe20000010000 */
[-C--:B------:R-:W-:Y:S01]  /*1300*/  FMUL.FTZ R104, R105, R118.reuse ;  /* 0x0000007669687220 */ /* 0x080fe20000410000 */
[----:B------:R-:W-:Y:S01]  /*1310*/  SHF.L.U32 R171, R108, 0x10, RZ ;  /* 0x000000106cab7819 */ /* 0x000fe200000006ff */
[----:B------:R-:W-:Y:S01]  /*1320*/  FMUL.FTZ R108, R107, R118 ;  /* 0x000000766b6c7220 */ /* 0x000fe20000410000 */
[----:B------:R-:W-:Y:S01]  /*1330*/  FADD.FTZ R110, R110, R127 ;  /* 0x0000007f6e6e7221 */ /* 0x000fe20000010000 */
[----:B-1----:R-:W-:Y:S01]  /*1340*/  FMUL.FTZ R169, R13, R104 ;  /* 0x000000680da97220 */ /* 0x002fe20000410000 */
[----:B---3--:R-:W-:Y:S01]  /*1350*/  @P1 PRMT R104, R5, 0x7632, R104 ;  /* 0x0000763205681816 */ /* 0x008fe20000000068 */
[----:B------:R-:W-:Y:S01]  /*1360*/  FMUL.FTZ R179, R171, R118 ;  /* 0x00000076abb37220 */ /* 0x000fe20000410000 */
[----:B------:R-:W-:Y:S01]  /*1370*/  FADD.FTZ R110, R110, R121 ;  /* 0x000000796e6e7221 */ /* 0x000fe20000010000 */
[----:B------:R-:W-:Y:S01]  /*1380*/  FMUL.FTZ R171, R8, R175 ;  /* 0x000000af08ab7220 */ /* 0x000fe20000410000 */
[----:B------:R-:W-:Y:S01]  /*1390*/  @P1 SHF.L.U32 R104, R104, 0x10, RZ ;  /* 0x0000001068681819 */ /* 0x000fe200000006ff */
[----:B------:R-:W-:Y:S01]  /*13a0*/  FMUL.FTZ R175, R15, R108 ;  /* 0x0000006c0faf7220 */ /* 0x000fe20000410000 */
[----:B------:R-:W-:Y:S01]  /*13b0*/  FADD.FTZ R110, R110, R133 ;  /* 0x000000856e6e7221 */ /* 0x000fe20000010000 */
[----:B------:R-:W-:Y:S01]  /*13c0*/  @P1 PRMT R106, R7, 0x7632, R106 ;  /* 0x00007632076a1816 */ /* 0x000fe2000000006a */
[----:B------:R-:W-:Y:S01]  /*13d0*/  FMUL.FTZ R179, R12, R179 ;  /* 0x000000b30cb37220 */ /* 0x000fe20000410000 */
[----:B------:R-:W-:Y:S01]  /*13e0*/  @P1 FADD.FTZ R175, R175, R104 ;  /* 0x00000068afaf1221 */ /* 0x000fe20000010000 */
[----:B------:R-:W-:Y:S01]  /*13f0*/  FADD.FTZ R110, R110, R123 ;  /* 0x0000007b6e6e7221 */ /* 0x000fe20000010000 */
[----:B------:R-:W-:-:S02]  /*1400*/  @P1 PRMT R105, R4, 0x7632, R105 ;  /* 0x0000763204691816 */ /* 0x000fc40000000069 */
[----:B------:R-:W-:Y:S01]  /*1410*/  @P1 SHF.L.U32 R104, R4, 0x10, RZ ;  /* 0x0000001004681819 */ /* 0x000fe200000006ff */
[----:B------:R-:W-:Y:S01]  /*1420*/  FADD.FTZ R110, R110, R131 ;  /* 0x000000836e6e7221 */ /* 0x000fe20000010000 */
[----:B------:R-:W-:Y:S02]  /*1430*/  @P1 SHF.L.U32 R128, R106, 0x10, RZ ;  /* 0x000000106a801819 */ /* 0x000fe400000006ff */
[----:B------:R-:W-:Y:S01]  /*1440*/  @P1 SHF.L.U32 R106, R105, 0x10, RZ ;  /* 0x00000010696a1819 */ /* 0x000fe200000006ff */
[----:B------:R-:W-:Y:S01]  /*1450*/  FADD.FTZ R110, R110, R125 ;  /* 0x0000007d6e6e7221 */ /* 0x000fe20000010000 */
[----:B------:R-:W-:Y:S01]  /*1460*/  @P1 FADD.FTZ R179, R104, R179 ;  /* 0x000000b368b31221 */ /* 0x000fe20000010000 */
[----:B------:R-:W-:Y:S02]  /*1470*/  PRMT R111, R111, 0x7632, R111 ;  /* 0x000076326f6f7816 */ /* 0x000fe4000000006f */
[----:B------:R-:W-:Y:S01]  /*1480*/  FADD.FTZ R110, R110, R129 ;  /* 0x000000816e6e7221 */ /* 0x000fe20000010000 */
[----:B------:R-:W-:Y:S01]  /*1490*/  @P1 SHF.L.U32 R132, R5, 0x10, RZ ;  /* 0x0000001005841819 */ /* 0x000fe200000006ff */
[----:B------:R-:W-:Y:S01]  /*14a0*/  @P1 FADD.FTZ R169, R169, R106 ;  /* 0x0000006aa9a91221 */ /* 0x000fe20000010000 */
[----:B------:R-:W-:Y:S01]  /*14b0*/  SHF.L.U32 R111, R111, 0x10, RZ ;  /* 0x000000106f6f7819 */ /* 0x000fe200000006ff */
[----:B------:R-:W-:Y:S01]  /*14c0*/  FADD.FTZ R110, R110, R135 ;  /* 0x000000876e6e7221 */ /* 0x000fe20000010000 */
[----:B------:R-:W-:Y:S01]  /*14d0*/  @P1 SHF.L.U32 R106, R6, 0x10, RZ ;  /* 0x00000010066a1819 */ /* 0x000fe200000006ff */
[----:B------:R-:W-:Y:S01]  /*14e0*/  @P1 FADD.FTZ R167, R132, R167 ;  /* 0x000000a784a71221 */ /* 0x000fe20000010000 */
[----:B------:R-:W-:Y:S01]  /*14f0*/  @P1 PRMT R105, R6, 0x7632, R105 ;  /* 0x0000763206691816 */ /* 0x000fe20000000069 */
[----:B------:R-:W-:Y:S01]  /*1500*/  FADD.FTZ R110, R110, R143 ;  /* 0x0000008f6e6e7221 */ /* 0x000fe20000010000 */
[----:B------:R-:W-:Y:S01]  /*1510*/  FMUL.FTZ R118, R111, R118 ;  /* 0x000000766f767220 */ /* 0x000fe20000410000 */
[----:B------:R-:W-:Y:S01]  /*1520*/  @P1 FADD.FTZ R171, R106, R171 ;  /* 0x000000ab6aab1221 */ /* 0x000fe20000010000 */
[----:B------:R-:W-:Y:S01]  /*1530*/  @P1 SHF.L.U32 R106, R105, 0x10, RZ ;  /* 0x00000010696a1819 */ /* 0x000fe200000006ff */
[----:B------:R-:W-:Y:S01]  /*1540*/  FADD.FTZ R110, R110, R137 ;  /* 0x000000896e6e7221 */ /* 0x000fe20000010000 */
[----:B------:R-:W-:Y:S01]  /*1550*/  FMUL.FTZ R111, R11, R118 ;  /* 0x000000760b6f7220 */ /* 0x000fe20000410000 */
[----:B------:R-:W-:-:S02]  /*1560*/  @P1 SHF.L.U32 R118, R7, 0x10, RZ ;  /* 0x0000001007761819 */ /* 0x000fc400000006ff */
[----:B------:R-:W-:Y:S01]  /*1570*/  FADD.FTZ R110, R110, R149 ;  /* 0x000000956e6e7221 */ /* 0x000fe20000010000 */
[----:B------:R-:W-:Y:S01]  /*1580*/  SHF.L.U32 R109, R181, 0x4, RZ ;  /* 0x00000004b56d7819 */ /* 0x000fe200000006ff */
[----:B------:R-:W-:Y:S01]  /*1590*/  @P1 FADD.FTZ R177, R177, R106 ;  /* 0x0000006ab1b11221 */ /* 0x000fe20000010000 */
[----:B------:R-:W-:Y:S01]  /*15a0*/  @P1 FADD.FTZ R111, R111, R128 ;  /* 0x000000806f6f1221 */ /* 0x000fe20000010000 */
[----:B------:R-:W-:Y:S01]  /*15b0*/  FADD.FTZ R110, R110, R139 ;  /* 0x0000008b6e6e7221 */ /* 0x000fe20000010000 */
[----:B------:R-:W-:Y:S01]  /*15c0*/  @P1 FADD.FTZ R173, R118, R173 ;  /* 0x000000ad76ad1221 */ /* 0x000fe20000010000 */
[----:B------:R-:W-:Y:S02]  /*15d0*/  SHF.R.U32.HI R108, RZ, 0x1c, R181 ;  /* 0x0000001cff6c7819 */ /* 0x000fe400000116b5 */
[----:B------:R-:W-:Y:S01]  /*15e0*/  FADD.FTZ R110, R110, R147 ;  /* 0x000000936e6e7221 */ /* 0x000fe20000010000 */
[----:B------:R-:W-:Y:S02]  /*15f0*/  IADD3 R180, P3, R109, UR10, RZ ;  /* 0x0000000a6db47c10 */ /* 0x000fe4000ff7e0ff */
[----:B------:R-:W-:Y:S01]  /*1600*/  F2FP.BF16.F32.PACK_AB R107, R111, R173 ;  /* 0x000000ad6f6b723e */ /* 0x000fe200000010ff */
[----:B------:R-:W-:Y:S01]  /*1610*/  FADD.FTZ R110, R110, R141 ;  /* 0x0000008d6e6e7221 */ /* 0x000fe20000010000 */
[----:B------:R-:W-:-:S02]  /*1620*/  IADD3.X R181, R108, UR11, RZ, P3, !PT ;  /* 0x0000000b6cb57c10 */ /* 0x000fc40009ffe4ff */
[----:B------:R-:W-:Y:S01]  /*1630*/  F2FP.BF16.F32.PACK_AB R106, R177, R171 ;  /* 0x000000abb16a723e */ /* 0x000fe200000010ff */
[----:B------:R-:W-:Y:S01]  /*1640*/  FADD.FTZ R110, R110, R145 ;  /* 0x000000916e6e7221 */ /* 0x000fe20000010000 */
[----:B------:R-:W-:Y:S02]  /*1650*/  F2FP.BF16.F32.PACK_AB R105, R175, R167 ;  /* 0x000000a7af69723e */ /* 0x000fe400000010ff */
[----:B------:R-:W-:Y:S01]  /*1660*/  F2FP.BF16.F32.PACK_AB R104, R169, R179 ;  /* 0x000000b3a968723e */ /* 0x000fe200000010ff */
[----:B------:R-:W-:Y:S01]  /*1670*/  FADD.FTZ R110, R110, R151 ;  /* 0x000000976e6e7221 */ /* 0x000fe20000010000 */
[----:B------:R-:W-:-:S03]  /*1680*/  LOP3.LUT P1, RZ, R0, 0xff, RZ, 0xc0, !PT ;  /* 0x000000ff00ff7812 */ /* 0x000fc6000782c0ff */
[----:B------:R-:W-:Y:S01]  /*1690*/  FADD.FTZ R110, R110, R159 ;  /* 0x0000009f6e6e7221 */ /* 0x000fe20000010000 */
[----:B------:R0:W-:Y:S03]  /*16a0*/  STG.E.128 desc[UR4][R180.64], R104 ;  /* 0x00000068b4007986 */ /* 0x0001e6000c101d04 */
        /* <DEDUP_REMOVED lines=100> */
.L_x_6948:
        /* <DEDUP_REMOVED lines=15> */
[----:B0-----:R-:W-:Y:S02]  /*1de0*/  @!P4 LEA R118, R106, R107, 0x3 ;  /* 0x0000006b6a76c211 */ /* 0x001fe400078e18ff */
[----:B------:R-:W-:Y:S01]  /*1df0*/  CS2R R106, SRZ ;  /* 0x00000000006a7805 */ /* 0x000fe2000001ff00 */
[----:B------:R-:W-:Y:S01]  /*1e00*/  BAR.SYNC.DEFER_BLOCKING 0x0 ;  /* 0x0000000000007b1d */ /* 0x000fe20000010000 */
[----:B------:R-:W-:Y:S02]  /*1e10*/  @!P4 MOV R110, 0x400 ;  /* 0x00000400006ec802 */ /* 0x000fe40000000f00 */
[----:B------:R-:W-:-:S02]  /*1e20*/  LOP3.LUT P3, RZ, R115, 0x1f, R2, 0xf8, !PT ;  /* 0x0000001f73ff7812 */ /* 0x000fc4000786f802 */
[-C--:B------:R-:W-:Y:S01]  /*1e30*/  I2FP.F32.S32 R128, R110.reuse ;  /* 0x0000006e00807245 */ /* 0x080fe20000201400 */
        /* <DEDUP_REMOVED lines=21> */
[----:B------:R-:W-:-:S04]  /*1f90*/  I2FP.F32.S32 R118, R0 ;  /* 0x0000000000767245 */ /* 0x000fc80000201400 */
[----:B------:R-:W1:Y:S01]  /*1fa0*/  MUFU.RCP R107, R118 ;  /* 0x00000076006b7308 */ /* 0x000e620000001000 */
[----:B------:R-:W2:Y:S01]  /*1fb0*/  SHFL.DOWN PT, R105, R132, 0x2, 0x1f ;  /* 0x08401f0084697f89 */ /* 0x000ea200000e0000 */
[----:B0-----:R-:W-:Y:S01]  /*1fc0*/  FMUL.FTZ R185, R106, R128 ;  /* 0x000000806ab97220 */ /* 0x001fe20000410000 */
[----:B------:R-:W-:-:S03]  /*1fd0*/  FADD.FTZ R110, R183, -R106 ;  /* 0x8000006ab76e7221 */ /* 0x000fc60000010000 */
[----:B------:R-:W-:Y:S01]  /*1fe0*/  FFMA.FTZ R106, R104, R183, R185 ;  /* 0x000000b7686a7223 */ /* 0x000fe200000100b9 */
[----:B------:R-:W-:Y:S01]  /*1ff0*/  FMUL.FTZ R181, R110, R110 ;  /* 0x0000006e6eb57220 */ /* 0x000fe20000410000 */
[----:B------:R-:W0:Y:S02]  /*2000*/  SHFL.DOWN PT, R185, R0, 0x1, 0x1f ;  /* 0x08201f0000b97f89 */ /* 0x000e2400000e0000 */
[----:B-1----:R-:W-:Y:S01]  /*2010*/  FMUL.FTZ R183, R107, R106 ;  /* 0x0000006a6bb77220 */ /* 0x002fe20000410000 */
[----:B------:R-:W-:Y:S01]  /*2020*/  FMUL.FTZ R181, R104, R181 ;  /* 0x000000b568b57220 */ /* 0x000fe20000410000 */
[----:B--2---:R-:W-:-:S03]  /*2030*/  FADD.FTZ R104, R132, R105 ;  /* 0x0000006984687221 */ /* 0x004fc60000010000 */
[----:B------:R-:W1:Y:S01]  /*2040*/  SHFL.DOWN PT, R106, R183, 0x1, 0x1f ;  /* 0x08201f00b76a7f89 */ /* 0x000e6200000e0000 */
[----:B------:R-:W-:-:S04]  /*2050*/  FMUL.FTZ R181, R181, R128 ;  /* 0x00000080b5b57220 */ /* 0x000fc80000410000 */
[----:B------:R-:W-:-:S05]  /*2060*/  FFMA.FTZ R104, R107, R181, R104 ;  /* 0x000000b56b687223 */ /* 0x000fca0000010068 */
[----:B------:R-:W2:Y:S01]  /*2070*/  SHFL.DOWN PT, R105, R104, 0x1, 0x1f ;  /* 0x08201f0068697f89 */ /* 0x000ea200000e0000 */
[-C--:B0-----:R-:W-:Y:S02]  /*2080*/  IADD3 R107, R0, R185.reuse, RZ ;  /* 0x000000b9006b7210 */ /* 0x081fe40007ffe0ff */
[----:B------:R-:W-:Y:S01]  /*2090*/  I2FP.F32.S32 R185, R185 ;  /* 0x000000b900b97245 */ /* 0x000fe20000201400 */
[----:B------:R-:W0:Y:S01]  /*20a0*/  LDC R0, c[0x0][0x2d8] ;  /* 0x0000b600ff007b82 */ /* 0x000e220000000800 */
[----:B------:R-:W-:Y:S01]  /*20b0*/  I2FP.F32.S32 R107, R107 ;  /* 0x0000006b006b7245 */ /* 0x000fe20000201400 */
[----:B-1----:R-:W-:Y:S02]  /*20c0*/  FADD.FTZ R110, R183, -R106 ;  /* 0x8000006ab76e7221 */ /* 0x002fe40000010000 */
[----:B------:R-:W-:-:S03]  /*20d0*/  FMUL.FTZ R187, R106, R185 ;  /* 0x000000b96abb7220 */ /* 0x000fc60000410000 */
[----:B------:R-:W1:Y:S01]  /*20e0*/  MUFU.RCP R107, R107 ;  /* 0x0000006b006b7308 */ /* 0x000e620000001000 */
[----:B------:R-:W-:-:S04]  /*20f0*/  FMUL.FTZ R181, R110, R110 ;  /* 0x0000006e6eb57220 */ /* 0x000fc80000410000 */
[C---:B------:R-:W-:Y:S01]  /*2100*/  FMUL.FTZ R181, R118.reuse, R181 ;  /* 0x000000b576b57220 */ /* 0x040fe20000410000 */
[----:B------:R-:W-:Y:S01]  /*2110*/  FFMA.FTZ R118, R118, R183, R187 ;  /* 0x000000b776767223 */ /* 0x000fe200000100bb */
[----:B--2---:R-:W-:Y:S02]  /*2120*/  FADD.FTZ R104, R104, R105 ;  /* 0x0000006968687221 */ /* 0x004fe40000010000 */
[----:B------:R-:W-:Y:S01]  /*2130*/  FMUL.FTZ R181, R181, R185 ;  /* 0x000000b9b5b57220 */ /* 0x000fe20000410000 */
[----:B-1----:R-:W-:-:S03]  /*2140*/  FMUL.FTZ R118, R107, R118 ;  /* 0x000000766b767220 */ /* 0x002fc60000410000 */
[----:B------:R-:W-:Y:S02]  /*2150*/  FFMA.FTZ R181, R107, R181, R104 ;  /* 0x000000b56bb57223 */ /* 0x000fe40000010068 */
[----:B------:R-:W1:Y:S01]  /*2160*/  @!P3 LDC.64 R104, c[0x0][0x250] ;  /* 0x00009400ff68bb82 */ /* 0x000e620000000a00 */
[----:B------:R2:W3:Y:S04]  /*2170*/  SHFL.IDX PT, R183, R118, RZ, 0x1f ;  /* 0x00001fff76b77589 */ /* 0x0004e800000e0000 */
[----:B------:R-:W0:Y:S01]  /*2180*/  SHFL.IDX PT, R181, R181, RZ, 0x1f ;  /* 0x00001fffb5b57589 */ /* 0x000e2200000e0000 */
[----:B--2---:R-:W-:Y:S01]  /*2190*/  IADD3 R118, P4, R116, UR14, RZ ;  /* 0x0000000e74767c10 */ /* 0x004fe2000ff9e0ff */
[----:B-1----:R-:W-:-:S04]  /*21a0*/  @!P3 IMAD.WIDE R104, R113, 0x4, R104 ;  /* 0x000000047168b825 */ /* 0x002fc800078e0268 */
[----:B---3--:R-:W-:Y:S01]  /*21b0*/  FMUL.FTZ R106, R183, R183 ;  /* 0x000000b7b76a7220 */ /* 0x008fe20000410000 */
[----:B------:R1:W-:Y:S01]  /*21c0*/  @!P3 STG.E desc[UR4][R104.64], R183 ;  /* 0x000000b76800b986 */ /* 0x0003e2000c101904 */
[----:B0-----:R-:W-:-:S03]  /*21d0*/  FFMA.FTZ R0, R181, UR12, R0 ;  /* 0x0000000cb5007c23 */ /* 0x001fc60008010000 */
[----:B------:R-:W-:Y:S02]  /*21e0*/  FSEL R107, R106, RZ, P2 ;  /* 0x000000ff6a6b7208 */ /* 0x000fe40001000000 */
[----:B------:R-:W-:-:S03]  /*21f0*/  FSEL R106, R183, RZ, !P2 ;  /* 0x000000ffb76a7208 */ /* 0x000fc60005000000 */
[----:B------:R-:W-:Y:S02]  /*2200*/  FADD.FTZ R0, R0, R107 ;  /* 0x0000006b00007221 */ /* 0x000fe40000010000 */
[C---:B------:R-:W-:Y:S01]  /*2210*/  FADD.FTZ R129, -R106.reuse, R129 ;  /* 0x000000816a817221 */ /* 0x040fe20000010100 */
[C---:B------:R-:W-:Y:S01]  /*2220*/  FADD.FTZ R125, -R106.reuse, R125 ;  /* 0x0000007d6a7d7221 */ /* 0x040fe20000010100 */
[----:B------:R-:W0:Y:S01]  /*2230*/  MUFU.RSQ R148, R0 ;  /* 0x0000000000947308 */ /* 0x000e220000001400 */
        /* <DEDUP_REMOVED lines=16> */
[C---:B0-----:R-:W-:Y:S01]  /*2340*/  FMUL.FTZ R0, R148.reuse, R129 ;  /* 0x0000008194007220 */ /* 0x041fe20000410000 */
[----:B------:R-:W-:Y:S01]  /*2350*/  FMUL.FTZ R125, R148, R125 ;  /* 0x0000007d947d7220 */ /* 0x000fe20000410000 */
[----:B------:R-:W0:Y:S01]  /*2360*/  @!P3 LDC.64 R128, c[0x0][0x258] ;  /* 0x00009600ff80bb82 */ /* 0x000e220000000a00 */
[----:B------:R-:W-:Y:S01]  /*2370*/  FADD.FTZ R153, -R106, R153 ;  /* 0x000000996a997221 */ /* 0x000fe20000010100 */
[----:B------:R-:W-:Y:S01]  /*2380*/  FFMA.FTZ R0, R67, R0, R99 ;  /* 0x0000000043007223 */ /* 0x000fe20000010063 */
[----:B------:R-:W-:Y:S01]  /*2390*/  FFMA.FTZ R107, R66, R125, R98 ;  /* 0x0000007d426b7223 */ /* 0x000fe20000010062 */
        /* <DEDUP_REMOVED lines=14> */
[C---:B------:R-:W-:Y:S01]  /*2480*/  FMUL.FTZ R110, R148.reuse, R131 ;  /* 0x00000083946e7220 */ /* 0x040fe20000410000 */
[C---:B------:R-:W-:Y:S01]  /*2490*/  FMUL.FTZ R119, R148.reuse, R119 ;  /* 0x0000007794777220 */ /* 0x040fe20000410000 */
[C---:B------:R-:W-:Y:S01]  /*24a0*/  FMUL.FTZ R0, R148.reuse, R127 ;  /* 0x0000007f94007220 */ /* 0x040fe20000410000 */
[C---:B------:R-:W-:Y:S01]  /*24b0*/  FMUL.FTZ R121, R148.reuse, R121 ;  /* 0x0000007994797220 */ /* 0x040fe20000410000 */
[----:B------:R-:W-:Y:S01]  /*24c0*/  FMUL.FTZ R106, R148, R133 ;  /* 0x00000085946a7220 */ /* 0x000fe20000410000 */
[----:B------:R-:W-:Y:S01]  /*24d0*/  FFMA.FTZ R132, R65, R110, R97 ;  /* 0x0000006e41847223 */ /* 0x000fe20000010061 */
[----:B-1----:R-:W-:Y:S01]  /*24e0*/  FFMA.FTZ R104, R68, R119, R100 ;  /* 0x0000007744687223 */ /* 0x002fe20000010064 */
[----:B------:R-:W-:Y:S01]  /*24f0*/  FFMA.FTZ R105, R70, R121, R102 ;  /* 0x0000007946697223 */ /* 0x000fe20000010066 */
[----:B------:R-:W-:Y:S01]  /*2500*/  FFMA.FTZ R110, R71, R106, R103 ;  /* 0x0000006a476e7223 */ /* 0x000fe20000010067 */
[----:B------:R-:W-:Y:S01]  /*2510*/  FFMA.FTZ R111, R69, R0, R101 ;  /* 0x00000000456f7223 */ /* 0x000fe20000010065 */
[----:B------:R-:W-:Y:S01]  /*2520*/  FMUL.FTZ R123, R148, R123 ;  /* 0x0000007b947b7220 */ /* 0x000fe20000410000 */
[----:B------:R-:W-:Y:S01]  /*2530*/  IADD3.X R119, R130, UR15, RZ, P4, !PT ;  /* 0x0000000f82777c10 */ /* 0x000fe2000a7fe4ff */
[----:B------:R-:W-:Y:S01]  /*2540*/  FMUL.FTZ R139, R148, R139 ;  /* 0x0000008b948b7220 */ /* 0x000fe20000410000 */
[----:B------:R-:W-:Y:S01]  /*2550*/  F2FP.BF16.F32.PACK_AB R105, R110, R105 ;  /* 0x000000696e69723e */ /* 0x000fe200000010ff */
[----:B------:R-:W-:Y:S01]  /*2560*/  FFMA.FTZ R123, R64, R123, R96 ;  /* 0x0000007b407b7223 */ /* 0x000fe20000010060 */
[----:B------:R-:W-:Y:S01]  /*2570*/  F2FP.BF16.F32.PACK_AB R104, R111, R104 ;  /* 0x000000686f68723e */ /* 0x000fe200000010ff */
[----:B0-----:R-:W-:-:S04]  /*2580*/  @!P3 IMAD.WIDE R110, R113, 0x4, R128 ;  /* 0x00000004716eb825 */ /* 0x001fc800078e0280 */
        /* <DEDUP_REMOVED lines=32> */
[----:B------:R1:W-:Y:S01]  /*2790*/  STG.E.128 desc[UR4][R118.64], R104 ;  /* 0x0000006876007986 */ /* 0x0003e2000c101d04 */
[----:B------:R-:W-:Y:S01]  /*27a0*/  FFMA.FTZ R116, R63, R116, R95 ;  /* 0x000000743f747223 */ /* 0x000fe2000001005f */
[----:B------:R-:W-:Y:S01]  /*27b0*/  FFMA.FTZ R131, R50, R157, R82 ;  /* 0x0000009d32837223 */ /* 0x000fe20000010052 */
[----:B------:R-:W-:Y:S01]  /*27c0*/  FFMA.FTZ R138, R51, R138, R83 ;  /* 0x0000008a338a7223 */ /* 0x000fe20000010053 */
[----:B------:R-:W-:Y:S01]  /*27d0*/  FFMA.FTZ R129, R54, R153, R86 ;  /* 0x0000009936817223 */ /* 0x000fe20000010056 */
[----:B------:R-:W-:Y:S01]  /*27e0*/  FFMA.FTZ R134, R55, R134, R87 ;  /* 0x0000008637867223 */ /* 0x000fe20000010057 */
[----:B------:R-:W-:Y:S01]  /*27f0*/  IADD3 R120, P3, R120, UR14, RZ ;  /* 0x0000000e78787c10 */ /* 0x000fe2000ff7e0ff */
[----:B------:R-:W-:Y:S01]  /*2800*/  FFMA.FTZ R171, R40, R171, R72 ;  /* 0x000000ab28ab7223 */ /* 0x000fe20000010048 */
[----:B0-----:R-:W-:Y:S01]  /*2810*/  FFMA.FTZ R111, R53, R132, R85 ;  /* 0x00000084356f7223 */ /* 0x001fe20000010055 */
[----:B------:R-:W-:Y:S01]  /*2820*/  FFMA.FTZ R173, R42, R173, R74 ;  /* 0x000000ad2aad7223 */ /* 0x000fe2000001004a */
[----:B------:R-:W-:Y:S01]  /*2830*/  FFMA.FTZ R146, R43, R146, R75 ;  /* 0x000000922b927223 */ /* 0x000fe2000001004b */
[----:B------:R-:W-:Y:S01]  /*2840*/  FFMA.FTZ R144, R41, R144, R73 ;  /* 0x0000009029907223 */ /* 0x000fe20000010049 */
[----:B------:R-:W-:Y:S01]  /*2850*/  IADD3 R124, P4, R124, UR14, RZ ;  /* 0x0000000e7c7c7c10 */ /* 0x000fe2000ff9e0ff */
[----:B------:R-:W-:Y:S01]  /*2860*/  FFMA.FTZ R167, R46, R167, R78 ;  /* 0x000000a72ea77223 */ /* 0x000fe2000001004e */
[----:B------:R-:W-:Y:S01]  /*2870*/  FFMA.FTZ R142, R47, R142, R79 ;  /* 0x0000008e2f8e7223 */ /* 0x000fe2000001004f */
[----:B------:R-:W-:Y:S01]  /*2880*/  FFMA.FTZ R179, R44, R179, R76 ;  /* 0x000000b32cb37223 */ /* 0x000fe2000001004c */
[----:B------:R-:W-:Y:S01]  /*2890*/  FFMA.FTZ R140, R45, R140, R77 ;  /* 0x0000008c2d8c7223 */ /* 0x000fe2000001004d */
[----:B------:R-:W-:Y:S01]  /*28a0*/  IADD3 R110, P5, R109, UR14, RZ ;  /* 0x0000000e6d6e7c10 */ /* 0x000fe2000ffbe0ff */
[----:B-1----:R-:W-:Y:S01]  /*28b0*/  FFMA.FTZ R119, R49, R136, R81 ;  /* 0x0000008831777223 */ /* 0x002fe20000010051 */
[----:B------:R-:W-:Y:S01]  /*28c0*/  F2FP.BF16.F32.PACK_AB R107, R130, R141 ;  /* 0x0000008d826b723e */ /* 0x000fe200000010ff */
[----:B------:R-:W-:Y:S01]  /*28d0*/  FFMA.FTZ R130, R48, R155, R80 ;  /* 0x0000009b30827223 */ /* 0x000fe20000010050 */
[----:B------:R-:W-:Y:S01]  /*28e0*/  F2FP.BF16.F32.PACK_AB R106, R128, R139 ;  /* 0x0000008b806a723e */ /* 0x000fe200000010ff */
[----:B------:R-:W-:Y:S01]  /*28f0*/  FFMA.FTZ R128, R52, R151, R84 ;  /* 0x0000009734807223 */ /* 0x000fe20000010054 */
[----:B------:R-:W-:-:S02]  /*2900*/  F2FP.BF16.F32.PACK_AB R105, R116, R137 ;  /* 0x000000897469723e */ /* 0x000fc400000010ff */
[----:B------:R-:W-:Y:S02]  /*2910*/  F2FP.BF16.F32.PACK_AB R104, R0, R135 ;  /* 0x000000870068723e */ /* 0x000fe400000010ff */
[----:B------:R-:W-:Y:S02]  /*2920*/  IADD3.X R121, R122, UR15, RZ, P3, !PT ;  /* 0x0000000f7a797c10 */ /* 0x000fe40009ffe4ff */
[----:B------:R-:W-:Y:S02]  /*2930*/  F2FP.BF16.F32.PACK_AB R131, R138, R131 ;  /* 0x000000838a83723e */ /* 0x000fe400000010ff */
[----:B------:R-:W-:Y:S01]  /*2940*/  F2FP.BF16.F32.PACK_AB R130, R119, R130 ;  /* 0x000000827782723e */ /* 0x000fe200000010ff */
[----:B------:R0:W-:Y:S01]  /*2950*/  STG.E.128 desc[UR4][R120.64], R104 ;  /* 0x0000006878007986 */ /* 0x0001e2000c101d04 */
[----:B------:R-:W-:Y:S02]  /*2960*/  F2FP.BF16.F32.PACK_AB R129, R134, R129 ;  /* 0x000000818681723e */ /* 0x000fe400000010ff */
[----:B------:R-:W-:-:S02]  /*2970*/  F2FP.BF16.F32.PACK_AB R128, R111, R128 ;  /* 0x000000806f80723e */ /* 0x000fc400000010ff */
[----:B------:R-:W-:Y:S02]  /*2980*/  IADD3.X R125, R126, UR15, RZ, P4, !PT ;  /* 0x0000000f7e7d7c10 */ /* 0x000fe4000a7fe4ff */
[----:B------:R-:W-:Y:S02]  /*2990*/  F2FP.BF16.F32.PACK_AB R135, R146, R173 ;  /* 0x000000ad9287723e */ /* 0x000fe400000010ff */
[----:B------:R-:W-:Y:S01]  /*29a0*/  F2FP.BF16.F32.PACK_AB R134, R144, R171 ;  /* 0x000000ab9086723e */ /* 0x000fe200000010ff */
[----:B------:R0:W-:Y:S01]  /*29b0*/  STG.E.128 desc[UR4][R124.64], R128 ;  /* 0x000000807c007986 */ /* 0x0001e2000c101d04 */
[----:B------:R-:W-:Y:S02]  /*29c0*/  F2FP.BF16.F32.PACK_AB R133, R142, R167 ;  /* 0x000000a78e85723e */ /* 0x000fe400000010ff */
[----:B------:R-:W-:Y:S02]  /*29d0*/  F2FP.BF16.F32.PACK_AB R132, R140, R179 ;  /* 0x000000b38c84723e */ /* 0x000fe400000010ff */
[----:B------:R-:W-:-:S02]  /*29e0*/  IADD3.X R111, R108, UR15, RZ, P5, !PT ;  /* 0x0000000f6c6f7c10 */ /* 0x000fc4000affe4ff */
[----:B------:R-:W-:Y:S02]  /*29f0*/  IADD3 R113, R113, UR16, RZ ;  /* 0x0000001071717c10 */ /* 0x000fe4000fffe0ff */
[----:B------:R-:W-:Y:S01]  /*2a00*/  SEL R0, RZ, 0x1, P1 ;  /* 0x00000001ff007807 */ /* 0x000fe20000800000 */
[----:B------:R0:W-:Y:S01]  /*2a10*/  STG.E.128 desc[UR4][R110.64], R132 ;  /* 0x000000846e007986 */ /* 0x0001e2000c101d04 */
[----:B------:R-:W-:-:S13]  /*2a20*/  ISETP.GE.AND P3, PT, R113, UR17, PT ;  /* 0x0000001171007c0c */ /* 0x000fda000bf66270 */
[----:B------:R-:W-:Y:S05]  /*2a30*/  @!P3 BRA `(.L_x_6937) ;  /* 0xffffffd800b0b947 */ /* 0x000fea000383ffff */
[----:B------:R-:W-:Y:S05]  /*2a40*/  EXIT ;  /* 0x000000000000794d */ /* 0x000fea0003800000 */
.L_x_6936:
[----:B------:R-:W-:Y:S01]  /*2a50*/  HFMA2.MMA R134, -RZ, RZ, 0, 5.9604644775390625e-08 ;  /* 0x00000001ff867435 */ /* 0x000fe200000001ff */
[----:B------:R-:W-:Y:S02]  /*2a60*/  MOV R183, R110 ;  /* 0x0000006e00b77202 */ /* 0x000fe40000000f00 */
[----:B------:R-:W-:Y:S02]  /*2a70*/  MOV R185, 0x1f ;  /* 0x0000001f00b97802 */ /* 0x000fe40000000f00 */
[----:B------:R-:W-:-:S07]  /*2a80*/  MOV R128, 0xffffffff ;  /* 0xffffffff00807802 */ /* 0x000fce0000000f00 */
[----:B------:R-:W-:Y:S05]  /*2a90*/  WARPSYNC.COLLECTIVE R128, `(.L_x_6938) ;  /* 0x0000000080087348 */ /* 0x000fea0003c00000 */
[----:B------:R0:W1:Y:S02]  /*2aa0*/  SHFL.BFLY P3, R132, R183, R134, R185 ;  /* 0x0c000086b7847389 */ /* 0x00006400000600b9 */
[----:B01----:R-:W-:Y:S01]  /*2ab0*/  ENDCOLLECTIVE ;  /* 0x000000000000791b */ /* 0x003fe20003800000 */
.L_x_6938:
[----:B------:R-:W-:Y:S01]  /*2ac0*/  HFMA2.MMA R134, -RZ, RZ, 0, 1.1920928955078125e-07 ;  /* 0x00000002ff867435 */ /* 0x000fe200000001ff */
[----:B------:R-:W-:-:S05]  /*2ad0*/  MOV R105, R132 ;  /* 0x0000008400697202 */ /* 0x000fca0000000f00 */
[----:B------:R-:W-:-:S05]  /*2ae0*/  FADD.FTZ R105, R110, R105 ;  /* 0x000000696e697221 */ /* 0x000fca0000010000 */
[----:B------:R-:W-:-:S07]  /*2af0*/  MOV R183, R105 ;  /* 0x0000006900b77202 */ /* 0x000fce0000000f00 */
[----:B------:R-:W-:Y:S05]  /*2b00*/  WARPSYNC.COLLECTIVE R128, `(.L_x_6939) ;  /* 0x0000000080087348 */ /* 0x000fea0003c00000 */
[----:B------:R0:W1:Y:S02]  /*2b10*/  SHFL.BFLY P3, R132, R183, R134, R185 ;  /* 0x0c000086b7847389 */ /* 0x00006400000600b9 */
[----:B01----:R-:W-:Y:S01]  /*2b20*/  ENDCOLLECTIVE ;  /* 0x000000000000791b */ /* 0x003fe20003800000 */
.L_x_6939:
[----:B------:R-:W-:Y:S01]  /*2b30*/  HFMA2.MMA R134, -RZ, RZ, 0, 2.384185791015625e-07 ;  /* 0x00000004ff867435 */ /* 0x000fe200000001ff */
[----:B------:R-:W-:-:S05]  /*2b40*/  MOV R0, R132 ;  /* 0x0000008400007202 */ /* 0x000fca0000000f00 */
[----:B------:R-:W-:-:S05]  /*2b50*/  FADD.FTZ R107, R105, R0 ;  /* 0x00000000696b7221 */ /* 0x000fca0000010000 */
[----:B------:R-:W-:-:S07]  /*2b60*/  MOV R183, R107 ;  /* 0x0000006b00b77202 */ /* 0x000fce0000000f00 */
[----:B------:R-:W-:Y:S05]  /*2b70*/  WARPSYNC.COLLECTIVE R128, `(.L_x_6940) ;  /* 0x0000000080087348 */ /* 0x000fea0003c00000 */
[----:B------:R0:W1:Y:S02]  /*2b80*/  SHFL.BFLY P3, R132, R183, R134, R185 ;  /* 0x0c000086b7847389 */ /* 0x00006400000600b9 */
[----:B01----:R-:W-:Y:S01]  /*2b90*/  ENDCOLLECTIVE ;  /* 0x000000000000791b */ /* 0x003fe20003800000 */
.L_x_6940:
[----:B------:R-:W-:Y:S01]  /*2ba0*/  HFMA2.MMA R134, -RZ, RZ, 0, 4.76837158203125e-07 ;  /* 0x00000008ff867435 */ /* 0x000fe200000001ff */
[----:B------:R-:W-:-:S05]  /*2bb0*/  MOV R0, R132 ;  /* 0x0000008400007202 */ /* 0x000fca0000000f00 */
[----:B------:R-:W-:-:S05]  /*2bc0*/  FADD.FTZ R118, R107, R0 ;  /* 0x000000006b767221 */ /* 0x000fca0000010000 */
[----:B------:R-:W-:-:S07]  /*2bd0*/  MOV R183, R118 ;  /* 0x0000007600b77202 */ /* 0x000fce0000000f00 */
[----:B------:R-:W-:Y:S05]  /*2be0*/  WARPSYNC.COLLECTIVE R128, `(.L_x_6941) ;  /* 0x0000000080087348 */ /* 0x000fea0003c00000 */
[----:B------:R0:W1:Y:S02]  /*2bf0*/  SHFL.BFLY P3, R132, R183, R134, R185 ;  /* 0x0c000086b7847389 */ /* 0x00006400000600b9 */
[----:B01----:R-:W-:Y:S01]  /*2c00*/  ENDCOLLECTIVE ;  /* 0x000000000000791b */ /* 0x003fe20003800000 */
.L_x_6941:
[----:B------:R-:W-:Y:S01]  /*2c10*/  HFMA2.MMA R134, -RZ, RZ, 0, 9.5367431640625e-07 ;  /* 0x00000010ff867435 */ /* 0x000fe200000001ff */
[----:B------:R-:W-:-:S05]  /*2c20*/  MOV R181, R132 ;  /* 0x0000008400b57202 */ /* 0x000fca0000000f00 */
[----:B------:R-:W-:-:S05]  /*2c30*/  FADD.FTZ R181, R118, R181 ;  /* 0x000000b576b57221 */ /* 0x000fca0000010000 */
[----:B------:R-:W-:-:S07]  /*2c40*/  MOV R183, R181 ;  /* 0x000000b500b77202 */ /* 0x000fce0000000f00 */
[----:B------:R-:W-:Y:S05]  /*2c50*/  WARPSYNC.COLLECTIVE R128, `(.L_x_6942) ;  /* 0x0000000080087348 */ /* 0x000fea0003c00000 */
[----:B------:R0:W1:Y:S02]  /*2c60*/  SHFL.BFLY P3, R132, R183, R134, R185 ;  /* 0x0c000086b7847389 */ /* 0x00006400000600b9 */
[----:B01----:R-:W-:Y:S01]  /*2c70*/  ENDCOLLECTIVE ;  /* 0x000000000000791b */ /* 0x003fe20003800000 */
.L_x_6942:
        /* <DEDUP_REMOVED lines=72> */
.L_x_6943:
[----:B------:R-:W-:Y:S01]  /*3100*/  HFMA2.MMA R134, -RZ, RZ, 0, 1.1920928955078125e-07 ;  /* 0x00000002ff867435 */ /* 0x000fe200000001ff */
[----:B------:R-:W-:-:S05]  /*3110*/  MOV R105, R132 ;  /* 0x0000008400697202 */ /* 0x000fca0000000f00 */
[----:B------:R-:W-:-:S05]  /*3120*/  FADD.FTZ R105, R0, R105 ;  /* 0x0000006900697221 */ /* 0x000fca0000010000 */
[----:B------:R-:W-:-:S07]  /*3130*/  MOV R183, R105 ;  /* 0x0000006900b77202 */ /* 0x000fce0000000f00 */
[----:B------:R-:W-:Y:S05]  /*3140*/  WARPSYNC.COLLECTIVE R128, `(.L_x_6944) ;  /* 0x0000000080087348 */ /* 0x000fea0003c00000 */
[----:B------:R0:W1:Y:S02]  /*3150*/  SHFL.BFLY P3, R132, R183, R134, R185 ;  /* 0x0c000086b7847389 */ /* 0x00006400000600b9 */
[----:B01----:R-:W-:Y:S01]  /*3160*/  ENDCOLLECTIVE ;  /* 0x000000000000791b */ /* 0x003fe20003800000 */
.L_x_6944:
[----:B------:R-:W-:Y:S01]  /*3170*/  HFMA2.MMA R134, -RZ, RZ, 0, 2.384185791015625e-07 ;  /* 0x00000004ff867435 */ /* 0x000fe200000001ff */
[----:B------:R-:W-:-:S05]  /*3180*/  MOV R110, R132 ;  /* 0x00000084006e7202 */ /* 0x000fca0000000f00 */
[----:B------:R-:W-:-:S05]  /*3190*/  FADD.FTZ R110, R105, R110 ;  /* 0x0000006e696e7221 */ /* 0x000fca0000010000 */
[----:B------:R-:W-:-:S07]  /*31a0*/  MOV R183, R110 ;  /* 0x0000006e00b77202 */ /* 0x000fce0000000f00 */
[----:B------:R-:W-:Y:S05]  /*31b0*/  WARPSYNC.COLLECTIVE R128, `(.L_x_6945) ;  /* 0x0000000080087348 */ /* 0x000fea0003c00000 */
[----:B------:R0:W1:Y:S02]  /*31c0*/  SHFL.BFLY P3, R132, R183, R134, R185 ;  /* 0x0c000086b7847389 */ /* 0x00006400000600b9 */
[----:B01----:R-:W-:Y:S01]  /*31d0*/  ENDCOLLECTIVE ;  /* 0x000000000000791b */ /* 0x003fe20003800000 */
.L_x_6945:
[----:B------:R-:W-:Y:S01]  /*31e0*/  HFMA2.MMA R134, -RZ, RZ, 0, 4.76837158203125e-07 ;  /* 0x00000008ff867435 */ /* 0x000fe200000001ff */
[----:B------:R-:W-:-:S05]  /*31f0*/  MOV R107, R132 ;  /* 0x00000084006b7202 */ /* 0x000fca0000000f00 */
[----:B------:R-:W-:-:S05]  /*3200*/  FADD.FTZ R107, R110, R107 ;  /* 0x0000006b6e6b7221 */ /* 0x000fca0000010000 */
[----:B------:R-:W-:-:S07]  /*3210*/  MOV R183, R107 ;  /* 0x0000006b00b77202 */ /* 0x000fce0000000f00 */
[----:B------:R-:W-:Y:S05]  /*3220*/  WARPSYNC.COLLECTIVE R128, `(.L_x_6946) ;  /* 0x0000000080087348 */ /* 0x000fea0003c00000 */
[----:B------:R0:W1:Y:S02]  /*3230*/  SHFL.BFLY P3, R132, R183, R134, R185 ;  /* 0x0c000086b7847389 */ /* 0x00006400000600b9 */
[----:B01----:R-:W-:Y:S01]  /*3240*/  ENDCOLLECTIVE ;  /* 0x000000000000791b */ /* 0x003fe20003800000 */
.L_x_6946:
[----:B------:R-:W-:Y:S01]  /*3250*/  HFMA2.MMA R134, -RZ, RZ, 0, 9.5367431640625e-07 ;  /* 0x00000010ff867435 */ /* 0x000fe200000001ff */
[----:B------:R-:W-:-:S05]  /*3260*/  MOV R118, R132 ;  /* 0x0000008400767202 */ /* 0x000fca0000000f00 */
[----:B------:R-:W-:-:S05]  /*3270*/  FADD.FTZ R118, R107, R118 ;  /* 0x000000766b767221 */ /* 0x000fca0000010000 */
[----:B------:R-:W-:-:S07]  /*3280*/  MOV R183, R118 ;  /* 0x0000007600b77202 */ /* 0x000fce0000000f00 */
[----:B------:R-:W-:Y:S05]  /*3290*/  WARPSYNC.COLLECTIVE R128, `(.L_x_6947) ;  /* 0x0000000080087348 */ /* 0x000fea0003c00000 */
[----:B------:R0:W1:Y:S02]  /*32a0*/  SHFL.BFLY P3, R132, R183, R134, R185 ;  /* 0x0c000086b7847389 */ /* 0x00006400000600b9 */
[----:B01----:R-:W-:Y:S01]  /*32b0*/  ENDCOLLECTIVE ;  /* 0x000000000000791b */ /* 0x003fe20003800000 */
.L_x_6947:
[----:B------:R-:W-:Y:S01]  /*32c0*/  MOV R181, R132 ;  /* 0x0000008400b57202 */ /* 0x000fe20000000f00 */
[----:B------:R-:W-:Y:S06]  /*32d0*/  BRA `(.L_x_6948) ;  /* 0xffffffe800847947 */ /* 0x000fec000383ffff */
.L_x_6949:
        /* <DEDUP_REMOVED lines=10> */
.L_x_30221:


//--------------------- .text._ZN10layer_norm13ln_fwd_kernelINS_13Kernel_traitsIf13__nv_bfloat16S2_S2_fjLj8192ELj1ELj1ELj8ELj16ENS_18Kernel_traits_baseILj8192EfS2_S2_S2_fjLj256EEEEELb0ELb1ELb1ELb0EEEvNS_9FwdParamsE --------------------------
	.section	.text._ZN10layer_norm13ln_fwd_kernelINS_13Kernel_traitsIf13__nv_bfloat16S2_S2_fjLj8192ELj1ELj1ELj8ELj16ENS_18Kernel_traits_baseILj8192EfS2_S2_S2_fjLj256EEEEELb0ELb1ELb1ELb0EEEvNS_9FwdParamsE,"ax",@progbits
	.align	128
        .global         _ZN10layer_norm13ln_fwd_kernelINS_13Kernel_traitsIf13__nv_bfloat16S2_S2_fjLj8192ELj1ELj1ELj8ELj16ENS_18Kernel_traits_baseILj8192EfS2_S2_S2_fjLj256EEEEELb0ELb1ELb1ELb0EEEvNS_9FwdParamsE
        .type           _ZN10layer_norm13ln_fwd_kernelINS_13Kernel_traitsIf13__nv_bfloat16S2_S2_fjLj8192ELj1ELj1ELj8ELj16ENS_18Kernel_traits_baseILj8192EfS2_S2_S2_fjLj256EEEEELb0ELb1ELb1ELb0EEEvNS_9FwdParamsE,@function
        .size           _ZN10layer_norm13ln_fwd_kernelINS_13Kernel_traitsIf13__nv_bfloat16S2_S2_fjLj8192ELj1ELj1ELj8ELj16ENS_18Kernel_traits_baseILj8192EfS2_S2_S2_fjLj256EEEEELb0ELb1ELb1ELb0EEEvNS_9FwdParamsE,(.L_x_30222 - _ZN10layer_norm13ln_fwd_kernelINS_13Kernel_traitsIf13__nv_bfloat16S2_S2_fjLj8192ELj1ELj1ELj8ELj16ENS_18Kernel_traits_baseILj8192EfS2_S2_S2_fjLj256EEEEELb0ELb1ELb1ELb0EEEvNS_9FwdParamsE)
        .other          _ZN10layer_norm13ln_fwd_kernelINS_13Kernel_traitsIf13__nv_bfloat16S2_S2_fjLj8192ELj1ELj1ELj8ELj16ENS_18Kernel_traits_baseILj8192EfS2_S2_S2_fjLj256EEEEELb0ELb1ELb1ELb0EEEvNS_9FwdParamsE,@"STO_CUDA_ENTRY STV_DEFAULT"
_ZN10layer_norm13ln_fwd_kernelINS_13Kernel_traitsIf13__nv_bfloat16S2_S2_fjLj8192ELj1ELj1ELj8ELj16ENS_18Kernel_traits_baseILj8192EfS2_S2_S2_fjLj256EEEEELb0ELb1ELb1ELb0EEEvNS_9FwdParamsE:
.text._ZN10layer_norm13ln_fwd_kernelINS_13Kernel_traitsIf13__nv_bfloat16S2_S2_fjLj8192ELj1ELj1ELj8ELj16ENS_18Kernel_traits_baseILj8192EfS2_S2_S2_fjLj256EEEEELb0ELb1ELb1ELb0EEEvNS_9FwdParamsE:
        /* <DEDUP_REMOVED lines=39> */
.L_x_6951:
[----:B------:R-:W-:Y:S05]  /*0270*/  BSYNC B0 ;  /* 0x0000000000007941 */ /* 0x000fea0003800000 */
.L_x_6950:
        /* <DEDUP_REMOVED lines=23> */
.L_x_6953:
[----:B------:R-:W-:Y:S05]  /*03f0*/  BSYNC B0 ;  /* 0x0000000000007941 */ /* 0x000fea0003800000 */
.L_x_6952:
        /* <DEDUP_REMOVED lines=23> */
.L_x_6955:
[----:B------:R-:W-:Y:S05]  /*0570*/  BSYNC B0 ;  /* 0x0000000000007941 */ /* 0x000fea0003800000 */
.L_x_6954:
        /* <DEDUP_REMOVED lines=22> */
.L_x_6957:
[----:B------:R-:W-:Y:S05]  /*06e0*/  BSYNC B0 ;  /* 0x0000000000007941 */ /* 0x000fea0003800000 */
.L_x_6956:
[----:B------:R-:W4:Y:S02]  /*06f0*/  S2UR UR6, SR_CTAID.X ;  /* 0x00000000000679c3 */ /* 0x000f240000002500 */
[----:B----4-:R-:W-:Y:S01]  /*0700*/  LEA.HI R110, R2, UR6, RZ, 0x18 ;  /* 0x00000006026e7c11 */ /* 0x010fe2000f8fc0ff */
[----:B------:R-:W-:-:S03]  /*0710*/  ULDC UR6, c[0x0][0x214] ;  /* 0x0000850000067ab9 */ /* 0x000fc60000000800 */
[----:B------:R-:W-:-:S13]  /*0720*/  ISETP.GE.AND P2, PT, R110, UR6, PT ;  /* 0x000000066e007c0c */ /* 0x000fda000bf46270 */
[----:B------:R-:W-:Y:S05]  /*0730*/  @P2 EXIT ;  /* 0x000000000000294d */ /* 0x000fea0003800000 */
[----:B------:R-:W-:Y:S01]  /*0740*/  SHF.R.S32.HI R0, RZ, 0x3, R0 ;  /* 0x00000003ff007819 */ /* 0x000fe20000011400 */
[----:B------:R-:W-:Y:S01]  /*0750*/  ULDC.U8 UR6, c[0x0][0x2a0] ;  /* 0x0000a80000067ab9 */ /* 0x000fe20000000000 */
[----:B0123--:R-:W-:Y:S01]  /*0760*/  LOP3.LUT R5, R2, 0xe0, RZ, 0xc0, !PT ;  /* 0x000000e002057812 */ /* 0x00ffe200078ec0ff */
[----:B------:R-:W-:Y:S01]  /*0770*/  ULDC UR8, c[0x0][0x29c] ;  /* 0x0000a70000087ab9 */ /* 0x000fe20000000800 */
[----:B------:R-:W-:Y:S01]  /*0780*/  LOP3.LUT R4, R0, 0xff, RZ, 0xc0, !PT ;  /* 0x000000ff00047812 */ /* 0x000fe200078ec0ff */
[----:B------:R-:W-:Y:S01]  /*0790*/  ULDC UR9, c[0x0][0x290] ;  /* 0x0000a40000097ab9 */ /* 0x000fe20000000800 */
[----:B------:R-:W-:Y:S01]  /*07a0*/  SHF.R.U32.HI R0, RZ, 0x3, R0 ;  /* 0x00000003ff007819 */ /* 0x000fe20000011600 */
[----:B------:R-:W-:Y:S01]  /*07b0*/  ULDC.64 UR10, c[0x0][0x210] ;  /* 0x00008400000a7ab9 */ /* 0x000fe20000000a00 */
[----:B------:R-:W-:Y:S02]  /*07c0*/  VIADDMNMX R5, R4, -R5, RZ, !PT ;  /* 0x8000000504057246 */ /* 0x000fe400078001ff */
        /* <DEDUP_REMOVED lines=10> */
[----:B------:R-:W-:Y:S01]  /*0870*/  ISETP.NE.AND P2, PT, RZ, UR6, PT ;  /* 0x00000006ff007c0c */ /* 0x000fe2000bf45270 */
[----:B------:R-:W-:Y:S01]  /*0880*/  ULDC.64 UR6, c[0x0][0x230] ;  /* 0x00008c0000067ab9 */ /* 0x000fe20000000a00 */
[----:B------:R-:W-:Y:S01]  /*0890*/  IADD3 R7, R0, R7, RZ ;  /* 0x0000000700077210 */ /* 0x000fe20007ffe0ff */
[----:B------:R-:W-:Y:S01]  /*08a0*/  HFMA2.MMA R0, -RZ, RZ, 0, 5.9604644775390625e-08 ;  /* 0x00000001ff007435 */ /* 0x000fe200000001ff */
[----:B------:R-:W-:Y:S02]  /*08b0*/  P2R R126, PR, RZ, 0x4 ;  /* 0x00000004ff7e7803 */ /* 0x000fe40000000000 */
[----:B------:R-:W-:-:S08]  /*08c0*/  SHF.L.U32 R111, R7, 0x3, RZ ;  /* 0x00000003076f7819 */ /* 0x000fd000000006ff */
.L_x_7071:
[----:B0123--:R-:W2:Y:S08]  /*08d0*/  LDC.64 R104, c[0x0][0x280] ;  /* 0x0000a000ff687b82 */ /* 0x00feb00000000a00 */
[----:B------:R-:W3:Y:S08]  /*08e0*/  LDC.64 R106, c[0x0][0x288] ;  /* 0x0000a200ff6a7b82 */ /* 0x000ef00000000a00 */
[----:B------:R-:W4:Y:S01]  /*08f0*/  LDC R181, c[0x0][0x218] ;  /* 0x00008600ffb57b82 */ /* 0x000f220000000800 */
[----:B--2---:R-:W-:-:S05]  /*0900*/  IMAD.WIDE R104, R110, 0x4, R104 ;  /* 0x000000046e687825 */ /* 0x004fca00078e0268 */
[----:B------:R-:W2:Y:S01]  /*0910*/  LDG.E R116, desc[UR4][R104.64] ;  /* 0x0000000468747981 */ /* 0x000ea2000c1e1900 */
[----:B---3--:R-:W-:-:S05]  /*0920*/  IMAD.WIDE R106, R110, 0x4, R106 ;  /* 0x000000046e6a7825 */ /* 0x008fca00078e026a */
[----:B-----5:R3:W5:Y:S01]  /*0930*/  LDG.E R112, desc[UR4][R106.64] ;  /* 0x000000046a707981 */ /* 0x020762000c1e1900 */
[----:B------:R-:W-:Y:S01]  /*0940*/  BSSY B0, `(.L_x_6958) ;  /* 0x000008c000007945 */ /* 0x000fe20003800000 */
[----:B------:R-:W-:Y:S02]  /*0950*/  MOV R120, RZ ;  /* 0x000000ff00787202 */ /* 0x000fe40000000f00 */
[----:B--2---:R-:W-:-:S13]  /*0960*/  ISETP.GE.AND P2, PT, R116, 0x1, PT ;  /* 0x000000017400780c */ /* 0x004fda0003f46270 */
[----:B------:R-:W-:-:S05]  /*0970*/  @P2 IADD3 R114, R116, -0x1, RZ ;  /* 0xffffffff74722810 */ /* 0x000fca0007ffe0ff */
[-C--:B----4-:R-:W-:Y:S02]  /*0980*/  @P2 IMAD R118, R114, R181.reuse, RZ ;  /* 0x000000b572762224 */ /* 0x090fe400078e02ff */
[----:B------:R-:W-:-:S03]  /*0990*/  IMAD R114, R110, R181, RZ ;  /* 0x000000b56e727224 */ /* 0x000fc600078e02ff */
[----:B------:R-:W-:Y:S02]  /*09a0*/  @P2 SHF.R.S32.HI R185, RZ, 0x1f, R118 ;  /* 0x0000001fffb92819 */ /* 0x000fe40000011476 */
[----:B------:R-:W-:Y:S02]  /*09b0*/  SHF.R.S32.HI R183, RZ, 0x1f, R114 ;  /* 0x0000001fffb77819 */ /* 0x000fe40000011472 */
[----:B------:R-:W-:Y:S02]  /*09c0*/  @P2 LEA.HI R104, R185, R118, RZ, 0x3 ;  /* 0x00000076b9682211 */ /* 0x000fe400078f18ff */
[----:B------:R-:W-:Y:S02]  /*09d0*/  LEA.HI R118, R183, R114, RZ, 0x3 ;  /* 0x00000072b7767211 */ /* 0x000fe400078f18ff */
[----:B------:R-:W-:Y:S02]  /*09e0*/  @P2 LEA.HI.SX32 R120, R104, R3, 0x1d ;  /* 0x0000000368782211 */ /* 0x000fe400078feaff */
[----:B------:R-:W-:-:S02]  /*09f0*/  SHF.R.S32.HI R114, RZ, 0x1f, R110 ;  /* 0x0000001fff727819 */ /* 0x000fc4000001146e */
[----:B------:R-:W-:Y:S01]  /*0a00*/  LEA.HI.SX32 R118, R118, R3, 0x1d ;  /* 0x0000000376767211 */ /* 0x000fe200078feaff */
[----:B---3--:R-:W-:Y:S06]  /*0a10*/  @!P0 BRA `(.L_x_6959) ;  /* 0x0000000400f88947 */ /* 0x008fec0003800000 */
[----:B------:R-:W-:Y:S01]  /*0a20*/  ISETP.NE.U32.AND P3, PT, RZ, UR6, PT ;  /* 0x00000006ff007c0c */ /* 0x000fe2000bf65070 */
[----:B------:R-:W2:Y:S03]  /*0a30*/  @P2 LDC.64 R104, c[0x0][0x220] ;  /* 0x00008800ff682b82 */ /* 0x000ea60000000a00 */
[----:B------:R-:W-:-:S13]  /*0a40*/  ISETP.NE.AND.EX P3, PT, RZ, UR7, PT, P3 ;  /* 0x00000007ff007c0c */ /* 0x000fda000bf65330 */
[----:B------:R-:W3:Y:S01]  /*0a50*/  @P3 LDC.64 R106, c[0x0][0x230] ;  /* 0x00008c00ff6a3b82 */ /* 0x000ee20000000a00 */
[----:B--2---:R-:W-:-:S05]  /*0a60*/  @P2 IMAD.WIDE.U32 R104, R120, 0x10, R104 ;  /* 0x0000001078682825 */ /* 0x004fca00078e0068 */
[----:B------:R2:W5:Y:S01]  /*0a70*/  @P2 LDG.E.128 R152, desc[UR4][R104.64] ;  /* 0x0000000468982981 */ /* 0x000562000c1e1d00 */
[----:B---3--:R-:W-:-:S05]  /*0a80*/  @P3 IMAD.WIDE.U32 R106, R118, 0x10, R106 ;  /* 0x00000010766a3825 */ /* 0x008fca00078e006a */
[----:B0-----:R2:W5:Y:S01]  /*0a90*/  @P3 LDG.E.128 R4, desc[UR4][R106.64] ;  /* 0x000000046a043981 */ /* 0x001562000c1e1d00 */
[----:B------:R-:W-:Y:S01]  /*0aa0*/  ISETP.GT.AND P4, PT, R116, RZ, PT ;  /* 0x000000ff7400720c */ /* 0x000fe20003f84270 */
[----:B------:R-:W-:-:S12]  /*0ab0*/  BSSY B1, `(.L_x_6960) ;  /* 0x000000b000017945 */ /* 0x000fd80003800000 */
[----:B--2---:R-:W-:Y:S05]  /*0ac0*/  @P4 BRA `(.L_x_6961) ;  /* 0x0000000000104947 */ /* 0x004fea0003800000 */
[----:B------:R-:W-:Y:S01]  /*0ad0*/  MOV R113, RZ ;  /* 0x000000ff00717202 */ /* 0x000fe20000000f00 */
[----:B------:R-:W-:Y:S06]  /*0ae0*/  @!P3 BRA `(.L_x_6962) ;  /* 0x00000000001cb947 */ /* 0x000fec0003800000 */
[----:B-----5:R-:W-:Y:S01]  /*0af0*/  SHF.L.U32 R113, R4, 0x10, RZ ;  /* 0x0000001004717819 */ /* 0x020fe200000006ff */
[----:B------:R-:W-:Y:S06]  /*0b00*/  BRA `(.L_x_6962) ;  /* 0x0000000000147947 */ /* 0x000fec0003800000 */
.L_x_6961:
[----:B-----5:R-:W-:-:S05]  /*0b10*/  SHF.L.U32 R104, R152, 0x10, RZ ;  /* 0x0000001098687819 */ /* 0x020fca00000006ff */
[----:B------:R-:W-:Y:S01]  /*0b20*/  FMUL.FTZ R113, R104, UR8 ;  /* 0x0000000868717c20 */ /* 0x000fe20008410000 */
[----:B------:R-:W-:-:S03]  /*0b30*/  @P3 SHF.L.U32 R104, R4, 0x10, RZ ;  /* 0x0000001004683819 */ /* 0x000fc600000006ff */
[----:B------:R-:W-:-:S04]  /*0b40*/  FMUL.FTZ R113, R80, R113 ;  /* 0x0000007150717220 */ /* 0x000fc80000410000 */
[----:B------:R-:W-:-:S07]  /*0b50*/  @P3 FADD.FTZ R113, R104, R113 ;  /* 0x0000007168713221 */ /* 0x000fce0000010000 */
.L_x_6962:
[----:B------:R-:W-:Y:S05]  /*0b60*/  BSYNC B1 ;  /* 0x0000000000017941 */ /* 0x000fea0003800000 */
.L_x_6960:
[----:B------:R-:W-:Y:S04]  /*0b70*/  BSSY B1, `(.L_x_6963) ;  /* 0x000000e000017945 */ /* 0x000fe80003800000 */
[----:B------:R-:W-:Y:S05]  /*0b80*/  @P4 BRA `(.L_x_6964) ;  /* 0x0000000000144947 */ /* 0x000fea0003800000 */
[----:B------:R-:W-:Y:S01]  /*0b90*/  HFMA2.MMA R115, -RZ, RZ, 0, 0 ;  /* 0x00000000ff737435 */ /* 0x000fe200000001ff */
[----:B------:R-:W-:Y:S10]  /*0ba0*/  @!P3 BRA `(.L_x_6965) ;  /* 0x000000000028b947 */ /* 0x000ff40003800000 */
[----:B-----5:R-:W-:-:S04]  /*0bb0*/  PRMT R115, R4, 0x7632, R115 ;  /* 0x0000763204737816 */ /* 0x020fc80000000073 */
[----:B------:R-:W-:Y:S01]  /*0bc0*/  SHF.L.U32 R115, R115, 0x10, RZ ;  /* 0x0000001073737819 */ /* 0x000fe200000006ff */
[----:B------:R-:W-:Y:S06]  /*0bd0*/  BRA `(.L_x_6965) ;  /* 0x00000000001c7947 */ /* 0x000fec0003800000 */
.L_x_6964:
[----:B-----5:R-:W-:Y:S02]  /*0be0*/  PRMT R104, R152, 0x7632, R104 ;  /* 0x0000763298687816 */ /* 0x020fe40000000068 */
[----:B------:R-:W-:Y:S02]  /*0bf0*/  @P3 PRMT R105, R4, 0x7632, R105 ;  /* 0x0000763204693816 */ /* 0x000fe40000000069 */
[----:B------:R-:W-:Y:S02]  /*0c00*/  SHF.L.U32 R104, R104, 0x10, RZ ;  /* 0x0000001068687819 */ /* 0x000fe400000006ff */
[----:B------:R-:W-:-:S03]  /*0c10*/  @P3 SHF.L.U32 R106, R105, 0x10, RZ ;  /* 0x00000010696a3819 */ /* 0x000fc600000006ff */
[----:B------:R-:W-:-:S04]  /*0c20*/  FMUL.FTZ R104, R104, UR8 ;  /* 0x0000000868687c20 */ /* 0x000fc80008410000 */
[----:B------:R-:W-:-:S04]  /*0c30*/  FMUL.FTZ R115, R81, R104 ;  /* 0x0000006851737220 */ /* 0x000fc80000410000 */
[----:B------:R-:W-:-:S07]  /*0c40*/  @P3 FADD.FTZ R115, R106, R115 ;  /* 0x000000736a733221 */ /* 0x000fce0000010000 */
.L_x_6965:
[----:B------:R-:W-:Y:S05]  /*0c50*/  BSYNC B1 ;  /* 0x0000000000017941 */ /* 0x000fea0003800000 */
.L_x_6963:
[----:B------:R-:W-:Y:S04]  /*0c60*/  BSSY B1, `(.L_x_6966) ;  /* 0x000000b000017945 */ /* 0x000fe80003800000 */
[----:B------:R-:W-:Y:S05]  /*0c70*/  @P4 BRA `(.L_x_6967) ;  /* 0x0000000000104947 */ /* 0x000fea0003800000 */
[----:B------:R-:W-:Y:S01]  /*0c80*/  MOV R117, RZ ;  /* 0x000000ff00757202 */ /* 0x000fe20000000f00 */
[----:B------:R-:W-:Y:S06]  /*0c90*/  @!P3 BRA `(.L_x_6968) ;  /* 0x00000000001cb947 */ /* 0x000fec0003800000 */
[----:B-----5:R-:W-:Y:S01]  /*0ca0*/  SHF.L.U32 R117, R5, 0x10, RZ ;  /* 0x0000001005757819 */ /* 0x020fe200000006ff */
[----:B------:R-:W-:Y:S06]  /*0cb0*/  BRA `(.L_x_6968) ;  /* 0x0000000000147947 */ /* 0x000fec0003800000 */
.L_x_6967:
[----:B-----5:R-:W-:-:S05]  /*0cc0*/  SHF.L.U32 R104, R153, 0x10, RZ ;  /* 0x0000001099687819 */ /* 0x020fca00000006ff */
[----:B------:R-:W-:Y:S01]  /*0cd0*/  FMUL.FTZ R117, R104, UR8 ;  /* 0x0000000868757c20 */ /* 0x000fe20008410000 */
[----:B------:R-:W-:-:S03]  /*0ce0*/  @P3 SHF.L.U32 R104, R5, 0x10, RZ ;  /* 0x0000001005683819 */ /* 0x000fc600000006ff */
[----:B------:R-:W-:-:S04]  /*0cf0*/  FMUL.FTZ R117, R82, R117 ;  /* 0x0000007552757220 */ /* 0x000fc80000410000 */
[----:B------:R-:W-:-:S07]  /*0d00*/  @P3 FADD.FTZ R117, R104, R117 ;  /* 0x0000007568753221 */ /* 0x000fce0000010000 */
.L_x_6968:
[----:B------:R-:W-:Y:S05]  /*0d10*/  BSYNC B1 ;  /* 0x0000000000017941 */ /* 0x000fea0003800000 */
.L_x_6966:
[----:B------:R-:W-:Y:S04]  /*0d20*/  BSSY B1, `(.L_x_6969) ;  /* 0x000000e000017945 */ /* 0x000fe80003800000 */
[----:B------:R-:W-:Y:S05]  /*0d30*/  @P4 BRA `(.L_x_6970) ;  /* 0x0000000000144947 */ /* 0x000fea0003800000 */
[----:B------:R-:W-:Y:S01]  /*0d40*/  HFMA2.MMA R119, -RZ, RZ, 0, 0 ;  /* 0x00000000ff777435 */ /* 0x000fe200000001ff */
[----:B------:R-:W-:Y:S10]  /*0d50*/  @!P3 BRA `(.L_x_6971) ;  /* 0x000000000028b947 */ /* 0x000ff40003800000 */
[----:B-----5:R-:W-:-:S04]  /*0d60*/  PRMT R119, R5, 0x7632, R119 ;  /* 0x0000763205777816 */ /* 0x020fc80000000077 */
[----:B------:R-:W-:Y:S01]  /*0d70*/  SHF.L.U32 R119, R119, 0x10, RZ ;  /* 0x0000001077777819 */ /* 0x000fe200000006ff */
[----:B------:R-:W-:Y:S06]  /*0d80*/  BRA `(.L_x_6971) ;  /* 0x00000000001c7947 */ /* 0x000fec0003800000 */
.L_x_6970:
[----:B-----5:R-:W-:Y:S02]  /*0d90*/  PRMT R104, R153, 0x7632, R104 ;  /* 0x0000763299687816 */ /* 0x020fe40000000068 */
[----:B------:R-:W-:Y:S02]  /*0da0*/  @P3 PRMT R105, R5, 0x7632, R105 ;  /* 0x0000763205693816 */ /* 0x000fe40000000069 */
[----:B------:R-:W-:Y:S02]  /*0db0*/  SHF.L.U32 R104, R104, 0x10, RZ ;  /* 0x0000001068687819 */ /* 0x000fe400000006ff */
[----:B------:R-:W-:-:S03]  /*0dc0*/  @P3 SHF.L.U32 R106, R105, 0x10, RZ ;  /* 0x00000010696a3819 */ /* 0x000fc600000006ff */
[----:B------:R-:W-:-:S04]  /*0dd0*/  FMUL.FTZ R104, R104, UR8 ;  /* 0x0000000868687c20 */ /* 0x000fc80008410000 */
[----:B------:R-:W-:-:S04]  /*0de0*/  FMUL.FTZ R119, R83, R104 ;  /* 0x0000006853777220 */ /* 0x000fc80000410000 */
[----:B------:R-:W-:-:S07]  /*0df0*/  @P3 FADD.FTZ R119, R106, R119 ;  /* 0x000000776a773221 */ /* 0x000fce0000010000 */
.L_x_6971:
[----:B------:R-:W-:Y:S05]  /*0e00*/  BSYNC B1 ;  /* 0x0000000000017941 */ /* 0x000fea0003800000 */
.L_x_6969:
[----:B------:R-:W-:Y:S04]  /*0e10*/  BSSY B1, `(.L_x_6972) ;  /* 0x000000b000017945 */ /* 0x000fe80003800000 */
[----:B------:R-:W-:Y:S05]  /*0e20*/  @P4 BRA `(.L_x_6973) ;  /* 0x0000000000104947 */ /* 0x000fea0003800000 */
[----:B------:R-:W-:Y:S01]  /*0e30*/  MOV R121, RZ ;  /* 0x000000ff00797202 */ /* 0x000fe20000000f00 */
[----:B------:R-:W-:Y:S06]  /*0e40*/  @!P3 BRA `(.L_x_6974) ;  /* 0x00000000001cb947 */ /* 0x000fec0003800000 */
[----:B-----5:R-:W-:Y:S01]  /*0e50*/  SHF.L.U32 R121, R6, 0x10, RZ ;  /* 0x0000001006797819 */ /* 0x020fe200000006ff */
[----:B------:R-:W-:Y:S06]  /*0e60*/  BRA `(.L_x_6974) ;  /* 0x0000000000147947 */ /* 0x000fec0003800000 */
.L_x_6973:
[----:B-----5:R-:W-:-:S05]  /*0e70*/  SHF.L.U32 R104, R154, 0x10, RZ ;  /* 0x000000109a687819 */ /* 0x020fca00000006ff */
[----:B------:R-:W-:Y:S01]  /*0e80*/  FMUL.FTZ R121, R104, UR8 ;  /* 0x0000000868797c20 */ /* 0x000fe20008410000 */
[----:B------:R-:W-:-:S03]  /*0e90*/  @P3 SHF.L.U32 R104, R6, 0x10, RZ ;  /* 0x0000001006683819 */ /* 0x000fc600000006ff */
[----:B------:R-:W-:-:S04]  /*0ea0*/  FMUL.FTZ R121, R84, R121 ;  /* 0x0000007954797220 */ /* 0x000fc80000410000 */
[----:B------:R-:W-:-:S07]  /*0eb0*/  @P3 FADD.FTZ R121, R104, R121 ;  /* 0x0000007968793221 */ /* 0x000fce0000010000 */
.L_x_6974:
[----:B------:R-:W-:Y:S05]  /*0ec0*/  BSYNC B1 ;  /* 0x0000000000017941 */ /* 0x000fea0003800000 */
.L_x_6972:
[----:B------:R-:W-:Y:S04]  /*0ed0*/  BSSY B1, `(.L_x_6975) ;  /* 0x000000e000017945 */ /* 0x000fe80003800000 */
[----:B------:R-:W-:Y:S05]  /*0ee0*/  @P4 BRA `(.L_x_6976) ;  /* 0x0000000000144947 */ /* 0x000fea0003800000 */
[----:B------:R-:W-:Y:S01]  /*0ef0*/  HFMA2.MMA R123, -RZ, RZ, 0, 0 ;  /* 0x00000000ff7b7435 */ /* 0x000fe200000001ff */
[----:B------:R-:W-:Y:S10]  /*0f00*/  @!P3 BRA `(.L_x_6977) ;  /* 0x000000000028b947 */ /* 0x000ff40003800000 */
[----:B-----5:R-:W-:-:S04]  /*0f10*/  PRMT R123, R6, 0x7632, R123 ;  /* 0x00007632067b7816 */ /* 0x020fc8000000007b */
[----:B------:R-:W-:Y:S01]  /*0f20*/  SHF.L.U32 R123, R123, 0x10, RZ ;  /* 0x000000107b7b7819 */ /* 0x000fe200000006ff */
[----:B------:R-:W-:Y:S06]  /*0f30*/  BRA `(.L_x_6977) ;  /* 0x00000000001c7947 */ /* 0x000fec0003800000 */
.L_x_6976:
[----:B-----5:R-:W-:Y:S02]  /*0f40*/  PRMT R104, R154, 0x7632, R104 ;  /* 0x000076329a687816 */ /* 0x020fe40000000068 */
[----:B------:R-:W-:Y:S02]  /*0f50*/  @P3 PRMT R105, R6, 0x7632, R105 ;  /* 0x0000763206693816 */ /* 0x000fe40000000069 */
[----:B------:R-:W-:Y:S02]  /*0f60*/  SHF.L.U32 R104, R104, 0x10, RZ ;  /* 0x0000001068687819 */ /* 0x000fe400000006ff */
[----:B------:R-:W-:-:S03]  /*0f70*/  @P3 SHF.L.U32 R106, R105, 0x10, RZ ;  /* 0x00000010696a3819 */ /* 0x000fc600000006ff */
[----:B------:R-:W-:-:S04]  /*0f80*/  FMUL.FTZ R104, R104, UR8 ;  /* 0x0000000868687c20 */ /* 0x000fc80008410000 */
[----:B------:R-:W-:-:S04]  /*0f90*/  FMUL.FTZ R123, R85, R104 ;  /* 0x00000068557b7220 */ /* 0x000fc80000410000 */
[----:B------:R-:W-:-:S07]  /*0fa0*/  @P3 FADD.FTZ R123, R106, R123 ;  /* 0x0000007b6a7b3221 */ /* 0x000fce0000010000 */
.L_x_6977:
[----:B------:R-:W-:Y:S05]  /*0fb0*/  BSYNC B1 ;  /* 0x0000000000017941 */ /* 0x000fea0003800000 */
.L_x_6975:
[----:B------:R-:W-:Y:S04]  /*0fc0*/  BSSY B1, `(.L_x_6978) ;  /* 0x000000b000017945 */ /* 0x000fe80003800000 */
[----:B------:R-:W-:Y:S05]  /*0fd0*/  @P4 BRA `(.L_x_6979) ;  /* 0x0000000000104947 */ /* 0x000fea0003800000 */
[----:B------:R-:W-:Y:S01]  /*0fe0*/  MOV R125, RZ ;  /* 0x000000ff007d7202 */ /* 0x000fe20000000f00 */
[----:B------:R-:W-:Y:S06]  /*0ff0*/  @!P3 BRA `(.L_x_6980) ;  /* 0x00000000001cb947 */ /* 0x000fec0003800000 */
[----:B-----5:R-:W-:Y:S01]  /*1000*/  SHF.L.U32 R125, R7, 0x10, RZ ;  /* 0x00000010077d7819 */ /* 0x020fe200000006ff */
[----:B------:R-:W-:Y:S06]  /*1010*/  BRA `(.L_x_6980) ;  /* 0x0000000000147947 */ /* 0x000fec0003800000 */
.L_x_6979:
[----:B-----5:R-:W-:-:S05]  /*1020*/  SHF.L.U32 R104, R155, 0x10, RZ ;  /* 0x000000109b687819 */ /* 0x020fca00000006ff */
[----:B------:R-:W-:Y:S01]  /*1030*/  FMUL.FTZ R125, R104, UR8 ;  /* 0x00000008687d7c20 */ /* 0x000fe20008410000 */
[----:B------:R-:W-:-:S03]  /*1040*/  @P3 SHF.L.U32 R104, R7, 0x10, RZ ;  /* 0x0000001007683819 */ /* 0x000fc600000006ff */
[----:B------:R-:W-:-:S04]  /*1050*/  FMUL.FTZ R125, R86, R125 ;  /* 0x0000007d567d7220 */ /* 0x000fc80000410000 */
[----:B------:R-:W-:-:S07]  /*1060*/  @P3 FADD.FTZ R125, R104, R125 ;  /* 0x0000007d687d3221 */ /* 0x000fce0000010000 */
.L_x_6980:
[----:B------:R-:W-:Y:S05]  /*1070*/  BSYNC B1 ;  /* 0x0000000000017941 */ /* 0x000fea0003800000 */
.L_x_6978:
[----:B------:R-:W-:Y:S04]  /*1080*/  BSSY B1, `(.L_x_6981) ;  /* 0x000000e000017945 */ /* 0x000fe80003800000 */
[----:B------:R-:W-:Y:S05]  /*1090*/  @P4 BRA `(.L_x_6982) ;  /* 0x0000000000144947 */ /* 0x000fea0003800000 */
[----:B------:R-:W-:Y:S01]  /*10a0*/  HFMA2.MMA R127, -RZ, RZ, 0, 0 ;  /* 0x00000000ff7f7435 */ /* 0x000fe200000001ff */
[----:B------:R-:W-:Y:S10]  /*10b0*/  @!P3 BRA `(.L_x_6983) ;  /* 0x000000000028b947 */ /* 0x000ff40003800000 */
[----:B-----5:R-:W-:-:S04]  /*10c0*/  PRMT R127, R7, 0x7632, R127 ;  /* 0x00007632077f7816 */ /* 0x020fc8000000007f */
[----:B------:R-:W-:Y:S01]  /*10d0*/  SHF.L.U32 R127, R127, 0x10, RZ ;  /* 0x000000107f7f7819 */ /* 0x000fe200000006ff */
[----:B------:R-:W-:Y:S06]  /*10e0*/  BRA `(.L_x_6983) ;  /* 0x00000000001c7947 */ /* 0x000fec0003800000 */
.L_x_6982:
[----:B-----5:R-:W-:Y:S02]  /*10f0*/  PRMT R104, R155, 0x7632, R104 ;  /* 0x000076329b687816 */ /* 0x020fe40000000068 */
[----:B------:R-:W-:Y:S02]  /*1100*/  @P3 PRMT R105, R7, 0x7632, R105 ;  /* 0x0000763207693816 */ /* 0x000fe40000000069 */
[----:B------:R-:W-:Y:S02]  /*1110*/  SHF.L.U32 R104, R104, 0x10, RZ ;  /* 0x0000001068687819 */ /* 0x000fe400000006ff */
[----:B------:R-:W-:-:S03]  /*1120*/  @P3 SHF.L.U32 R106, R105, 0x10, RZ ;  /* 0x00000010696a3819 */ /* 0x000fc600000006ff */
[----:B------:R-:W-:-:S04]  /*1130*/  FMUL.FTZ R104, R104, UR8 ;  /* 0x0000000868687c20 */ /* 0x000fc80008410000 */
[----:B------:R-:W-:-:S04]  /*1140*/  FMUL.FTZ R127, R87, R104 ;  /* 0x00000068577f7220 */ /* 0x000fc80000410000 */
[----:B------:R-:W-:-:S07]  /*1150*/  @P3 FADD.FTZ R127, R106, R127 ;  /* 0x0000007f6a7f3221 */ /* 0x000fce0000010000 */
.L_x_6983:
[----:B------:R-:W-:Y:S05]  /*1160*/  BSYNC B1 ;  /* 0x0000000000017941 */ /* 0x000fea0003800000 */
.L_x_6981:
        /* <DEDUP_REMOVED lines=9> */
.L_x_6959:
[----:B------:R-:W-:Y:S05]  /*1200*/  BSYNC B0 ;  /* 0x0000000000007941 */ /* 0x000fea0003800000 */
.L_x_6958:
[----:B------:R-:W-:Y:S01]  /*1210*/  ISETP.NE.AND P3, PT, R124, RZ, PT ;  /* 0x000000ff7c00720c */ /* 0x000fe20003f65270 */
[----:B------:R-:W-:-:S12]  /*1220*/  BSSY B0, `(.L_x_6984) ;  /* 0x0000080000007945 */ /* 0x000fd80003800000 */
[----:B------:R-:W-:Y:S05]  /*1230*/  @!P3 BRA `(.L_x_6985) ;  /* 0x0000000400f8b947 */ /* 0x000fea0003800000 */
[----:B------:R-:W-:Y:S01]  /*1240*/  ISETP.NE.U32.AND P3, PT, RZ, UR6, PT ;  /* 0x00000006ff007c0c */ /* 0x000fe2000bf65070 */
[----:B--2---:R-:W2:Y:S03]  /*1250*/  @P2 LDC.64 R104, c[0x0][0x220] ;  /* 0x00008800ff682b82 */ /* 0x004ea60000000a00 */
[----:B------:R-:W-:-:S13]  /*1260*/  ISETP.NE.AND.EX P3, PT, RZ, UR7, PT, P3 ;  /* 0x00000007ff007c0c */ /* 0x000fda000bf65330 */
[----:B------:R-:W3:Y:S01]  /*1270*/  @P3 LDC.64 R106, c[0x0][0x230] ;  /* 0x00008c00ff6a3b82 */ /* 0x000ee20000000a00 */
[----:B--2---:R-:W-:-:S05]  /*1280*/  @P2 IMAD.WIDE.U32 R104, R120, 0x10, R104 ;  /* 0x0000001078682825 */ /* 0x004fca00078e0068 */
[----:B-----5:R2:W5:Y:S01]  /*1290*/  @P2 LDG.E.128 R152, desc[UR4][R104.64] ;  /* 0x0000000468982981 */ /* 0x020562000c1e1d00 */
        /* <DEDUP_REMOVED lines=9> */
.L_x_6987:
[----:B-----5:R-:W-:-:S05]  /*1330*/  SHF.L.U32 R104, R152, 0x10, RZ ;  /* 0x0000001098687819 */ /* 0x020fca00000006ff */
[----:B------:R-:W-:Y:S01]  /*1340*/  FMUL.FTZ R129, R104, UR8 ;  /* 0x0000000868817c20 */ /* 0x000fe20008410000 */
[----:B------:R-:W-:-:S03]  /*1350*/  @P3 SHF.L.U32 R104, R4, 0x10, RZ ;  /* 0x0000001004683819 */ /* 0x000fc600000006ff */
[----:B------:R-:W-:-:S04]  /*1360*/  FMUL.FTZ R129, R56, R129 ;  /* 0x0000008138817220 */ /* 0x000fc80000410000 */
[----:B------:R-:W-:-:S07]  /*1370*/  @P3 FADD.FTZ R129, R104, R129 ;  /* 0x0000008168813221 */ /* 0x000fce0000010000 */
.L_x_6988:
[----:B------:R-:W-:Y:S05]  /*1380*/  BSYNC B1 ;  /* 0x0000000000017941 */ /* 0x000fea0003800000 */
.L_x_6986:
[----:B------:R-:W-:Y:S04]  /*1390*/  BSSY B1, `(.L_x_6989) ;  /* 0x000000e000017945 */ /* 0x000fe80003800000 */
[----:B------:R-:W-:Y:S05]  /*13a0*/  @P4 BRA `(.L_x_6990) ;  /* 0x0000000000144947 */ /* 0x000fea0003800000 */
[----:B------:R-:W-:Y:S01]  /*13b0*/  HFMA2.MMA R131, -RZ, RZ, 0, 0 ;  /* 0x00000000ff837435 */ /* 0x000fe200000001ff */
[----:B------:R-:W-:Y:S10]  /*13c0*/  @!P3 BRA `(.L_x_6991) ;  /* 0x000000000028b947 */ /* 0x000ff40003800000 */
[----:B-----5:R-:W-:-:S04]  /*13d0*/  PRMT R131, R4, 0x7632, R131 ;  /* 0x0000763204837816 */ /* 0x020fc80000000083 */
[----:B------:R-:W-:Y:S01]  /*13e0*/  SHF.L.U32 R131, R131, 0x10, RZ ;  /* 0x0000001083837819 */ /* 0x000fe200000006ff */
[----:B------:R-:W-:Y:S06]  /*13f0*/  BRA `(.L_x_6991) ;  /* 0x00000000001c7947 */ /* 0x000fec0003800000 */
.L_x_6990:
[----:B-----5:R-:W-:Y:S02]  /*1400*/  PRMT R104, R152, 0x7632, R104 ;  /* 0x0000763298687816 */ /* 0x020fe40000000068 */
[----:B------:R-:W-:Y:S02]  /*1410*/  @P3 PRMT R105, R4, 0x7632, R105 ;  /* 0x0000763204693816 */ /* 0x000fe40000000069 */
[----:B------:R-:W-:Y:S02]  /*1420*/  SHF.L.U32 R104, R104, 0x10, RZ ;  /* 0x0000001068687819 */ /* 0x000fe400000006ff */
[----:B------:R-:W-:-:S03]  /*1430*/  @P3 SHF.L.U32 R106, R105, 0x10, RZ ;  /* 0x00000010696a3819 */ /* 0x000fc600000006ff */
[----:B------:R-:W-:-:S04]  /*1440*/  FMUL.FTZ R104, R104, UR8 ;  /* 0x0000000868687c20 */ /* 0x000fc80008410000 */
[----:B------:R-:W-:-:S04]  /*1450*/  FMUL.FTZ R131, R57, R104 ;  /* 0x0000006839837220 */ /* 0x000fc80000410000 */
[----:B------:R-:W-:-:S07]  /*1460*/  @P3 FADD.FTZ R131, R106, R131 ;  /* 0x000000836a833221 */ /* 0x000fce0000010000 */
.L_x_6991:
[----:B------:R-:W-:Y:S05]  /*1470*/  BSYNC B1 ;  /* 0x0000000000017941 */ /* 0x000fea0003800000 */
.L_x_6989:
[----:B------:R-:W-:Y:S04]  /*1480*/  BSSY B1, `(.L_x_6992) ;  /* 0x000000b000017945 */ /* 0x000fe80003800000 */
[----:B------:R-:W-:Y:S05]  /*1490*/  @P4 BRA `(.L_x_6993) ;  /* 0x0000000000104947 */ /* 0x000fea0003800000 */
[----:B------:R-:W-:Y:S01]  /*14a0*/  MOV R133, RZ ;  /* 0x000000ff00857202 */ /* 0x000fe20000000f00 */
[----:B------:R-:W-:Y:S06]  /*14b0*/  @!P3 BRA `(.L_x_6994) ;  /* 0x00000000001cb947 */ /* 0x000fec0003800000 */
[----:B-----5:R-:W-:Y:S01]  /*14c0*/  SHF.L.U32 R133, R5, 0x10, RZ ;  /* 0x0000001005857819 */ /* 0x020fe200000006ff */
[----:B------:R-:W-:Y:S06]  /*14d0*/  BRA `(.L_x_6994) ;  /* 0x0000000000147947 */ /* 0x000fec0003800000 */
.L_x_6993:
[----:B-----5:R-:W-:-:S05]  /*14e0*/  SHF.L.U32 R104, R153, 0x10, RZ ;  /* 0x0000001099687819 */ /* 0x020fca00000006ff */
[----:B------:R-:W-:Y:S01]  /*14f0*/  FMUL.FTZ R133, R104, UR8 ;  /* 0x0000000868857c20 */ /* 0x000fe20008410000 */
[----:B------:R-:W-:-:S03]  /*1500*/  @P3 SHF.L.U32 R104, R5, 0x10, RZ ;  /* 0x0000001005683819 */ /* 0x000fc600000006ff */
[----:B------:R-:W-:-:S04]  /*1510*/  FMUL.FTZ R133, R58, R133 ;  /* 0x000000853a857220 */ /* 0x000fc80000410000 */
[----:B------:R-:W-:-:S07]  /*1520*/  @P3 FADD.FTZ R133, R104, R133 ;  /* 0x0000008568853221 */ /* 0x000fce0000010000 */
.L_x_6994:
[----:B------:R-:W-:Y:S05]  /*1530*/  BSYNC B1 ;  /* 0x0000000000017941 */ /* 0x000fea0003800000 */
.L_x_6992:
[----:B------:R-:W-:Y:S04]  /*1540*/  BSSY B1, `(.L_x_6995) ;  /* 0x000000e000017945 */ /* 0x000fe80003800000 */
[----:B------:R-:W-:Y:S05]  /*1550*/  @P4 BRA `(.L_x_6996) ;  /* 0x0000000000144947 */ /* 0x000fea0003800000 */
[----:B------:R-:W-:Y:S01]  /*1560*/  HFMA2.MMA R135, -RZ, RZ, 0, 0 ;  /* 0x00000000ff877435 */ /* 0x000fe200000001ff */
[----:B------:R-:W-:Y:S10]  /*1570*/  @!P3 BRA `(.L_x_6997) ;  /* 0x000000000028b947 */ /* 0x000ff40003800000 */
[----:B-----5:R-:W-:-:S04]  /*1580*/  PRMT R135, R5, 0x7632, R135 ;  /* 0x0000763205877816 */ /* 0x020fc80000000087 */
[----:B------:R-:W-:Y:S01]  /*1590*/  SHF.L.U32 R135, R135, 0x10, RZ ;  /* 0x0000001087877819 */ /* 0x000fe200000006ff */
[----:B------:R-:W-:Y:S06]  /*15a0*/  BRA `(.L_x_6997) ;  /* 0x00000000001c7947 */ /* 0x000fec0003800000 */
.L_x_6996:
[----:B-----5:R-:W-:Y:S02]  /*15b0*/  PRMT R104, R153, 0x7632, R104 ;  /* 0x0000763299687816 */ /* 0x020fe40000000068 */
[----:B------:R-:W-:Y:S02]  /*15c0*/  @P3 PRMT R105, R5, 0x7632, R105 ;  /* 0x0000763205693816 */ /* 0x000fe40000000069 */
[----:B------:R-:W-:Y:S02]  /*15d0*/  SHF.L.U32 R104, R104, 0x10, RZ ;  /* 0x0000001068687819 */ /* 0x000fe400000006ff */
[----:B------:R-:W-:-:S03]  /*15e0*/  @P3 SHF.L.U32 R106, R105, 0x10, RZ ;  /* 0x00000010696a3819 */ /* 0x000fc600000006ff */
[----:B------:R-:W-:-:S04]  /*15f0*/  FMUL.FTZ R104, R104, UR8 ;  /* 0x0000000868687c20 */ /* 0x000fc80008410000 */
[----:B------:R-:W-:-:S04]  /*1600*/  FMUL.FTZ R135, R59, R104 ;  /* 0x000000683b877220 */ /* 0x000fc80000410000 */
[----:B------:R-:W-:-:S07]  /*1610*/  @P3 FADD.FTZ R135, R106, R135 ;  /* 0x000000876a873221 */ /* 0x000fce0000010000 */
.L_x_6997:
[----:B------:R-:W-:Y:S05]  /*1620*/  BSYNC B1 ;  /* 0x0000000000017941 */ /* 0x000fea0003800000 */
.L_x_6995:
[----:B------:R-:W-:Y:S04]  /*1630*/  BSSY B1, `(.L_x_6998) ;  /* 0x000000b000017945 */ /* 0x000fe80003800000 */
[----:B------:R-:W-:Y:S05]  /*1640*/  @P4 BRA `(.L_x_6999) ;  /* 0x0000000000104947 */ /* 0x000fea0003800000 */
[----:B------:R-:W-:Y:S01]  /*1650*/  MOV R137, RZ ;  /* 0x000000ff00897202 */ /* 0x000fe20000000f00 */
[----:B------:R-:W-:Y:S06]  /*1660*/  @!P3 BRA `(.L_x_7000) ;  /* 0x00000000001cb947 */ /* 0x000fec0003800000 */
[----:B-----5:R-:W-:Y:S01]  /*1670*/  SHF.L.U32 R137, R6, 0x10, RZ ;  /* 0x0000001006897819 */ /* 0x020fe200000006ff */
[----:B------:R-:W-:Y:S06]  /*1680*/  BRA `(.L_x_7000) ;  /* 0x0000000000147947 */ /* 0x000fec0003800000 */
.L_x_6999:
[----:B-----5:R-:W-:-:S05]  /*1690*/  SHF.L.U32 R104, R154, 0x10, RZ ;  /* 0x000000109a687819 */ /* 0x020fca00000006ff */
[----:B------:R-:W-:Y:S01]  /*16a0*/  FMUL.FTZ R137, R104, UR8 ;  /* 0x0000000868897c20 */ /* 0x000fe20008410000 */
[----:B------:R-:W-:-:S03]  /*16b0*/  @P3 SHF.L.U32 R104, R6, 0x10, RZ ;  /* 0x0000001006683819 */ /* 0x000fc600000006ff */
[----:B------:R-:W-:-:S04]  /*16c0*/  FMUL.FTZ R137, R60, R137 ;  /* 0x000000893c897220 */ /* 0x000fc80000410000 */
[----:B------:R-:W-:-:S07]  /*16d0*/  @P3 FADD.FTZ R137, R104, R137 ;  /* 0x0000008968893221 */ /* 0x000fce0000010000 */
.L_x_7000:
[----:B------:R-:W-:Y:S05]  /*16e0*/  BSYNC B1 ;  /* 0x0000000000017941 */ /* 0x000fea0003800000 */
.L_x_6998:
[----:B------:R-:W-:Y:S04]  /*16f0*/  BSSY B1, `(.L_x_7001) ;  /* 0x000000e000017945 */ /* 0x000fe80003800000 */
[----:B------:R-:W-:Y:S05]  /*1700*/  @P4 BRA `(.L_x_7002) ;  /* 0x0000000000144947 */ /* 0x000fea0003800000 */
[----:B------:R-:W-:Y:S01]  /*1710*/  HFMA2.MMA R139, -RZ, RZ, 0, 0 ;  /* 0x00000000ff8b7435 */ /* 0x000fe200000001ff */
[----:B------:R-:W-:Y:S10]  /*1720*/  @!P3 BRA `(.L_x_7003) ;  /* 0x000000000028b947 */ /* 0x000ff40003800000 */
[----:B-----5:R-:W-:-:S04]  /*1730*/  PRMT R139, R6, 0x7632, R139 ;  /* 0x00007632068b7816 */ /* 0x020fc8000000008b */
[----:B------:R-:W-:Y:S01]  /*1740*/  SHF.L.U32 R139, R139, 0x10, RZ ;  /* 0x000000108b8b7819 */ /* 0x000fe200000006ff */
[----:B------:R-:W-:Y:S06]  /*1750*/  BRA `(.L_x_7003) ;  /* 0x00000000001c7947 */ /* 0x000fec0003800000 */
.L_x_7002:
[----:B-----5:R-:W-:Y:S02]  /*1760*/  PRMT R104, R154, 0x7632, R104 ;  /* 0x000076329a687816 */ /* 0x020fe40000000068 */
[----:B------:R-:W-:Y:S02]  /*1770*/  @P3 PRMT R105, R6, 0x7632, R105 ;  /* 0x0000763206693816 */ /* 0x000fe40000000069 */
[----:B------:R-:W-:Y:S02]  /*1780*/  SHF.L.U32 R104, R104, 0x10, RZ ;  /* 0x0000001068687819 */ /* 0x000fe400000006ff */
[----:B------:R-:W-:-:S03]  /*1790*/  @P3 SHF.L.U32 R106, R105, 0x10, RZ ;  /* 0x00000010696a3819 */ /* 0x000fc600000006ff */
[----:B------:R-:W-:-:S04]  /*17a0*/  FMUL.FTZ R104, R104, UR8 ;  /* 0x0000000868687c20 */ /* 0x000fc80008410000 */
[----:B------:R-:W-:-:S04]  /*17b0*/  FMUL.FTZ R139, R61, R104 ;  /* 0x000000683d8b7220 */ /* 0x000fc80000410000 */
[----:B------:R-:W-:-:S07]  /*17c0*/  @P3 FADD.FTZ R139, R106, R139 ;  /* 0x0000008b6a8b3221 */ /* 0x000fce0000010000 */
.L_x_7003:
[----:B------:R-:W-:Y:S05]  /*17d0*/  BSYNC B1 ;  /* 0x0000000000017941 */ /* 0x000fea0003800000 */
.L_x_7001:
[----:B------:R-:W-:Y:S04]  /*17e0*/  BSSY B1, `(.L_x_7004) ;  /* 0x000000b000017945 */ /* 0x000fe80003800000 */
[----:B------:R-:W-:Y:S05]  /*17f0*/  @P4 BRA `(.L_x_7005) ;  /* 0x0000000000104947 */ /* 0x000fea0003800000 */
[----:B------:R-:W-:Y:S01]  /*1800*/  MOV R141, RZ ;  /* 0x000000ff008d7202 */ /* 0x000fe20000000f00 */
[----:B------:R-:W-:Y:S06]  /*1810*/  @!P3 BRA `(.L_x_7006) ;  /* 0x00000000001cb947 */ /* 0x000fec0003800000 */
[----:B-----5:R-:W-:Y:S01]  /*1820*/  SHF.L.U32 R141, R7, 0x10, RZ ;  /* 0x00000010078d7819 */ /* 0x020fe200000006ff */
[----:B------:R-:W-:Y:S06]  /*1830*/  BRA `(.L_x_7006) ;  /* 0x0000000000147947 */ /* 0x000fec0003800000 */
.L_x_7005:
[----:B-----5:R-:W-:-:S05]  /*1840*/  SHF.L.U32 R104, R155, 0x10, RZ ;  /* 0x000000109b687819 */ /* 0x020fca00000006ff */
[----:B------:R-:W-:Y:S01]  /*1850*/  FMUL.FTZ R141, R104, UR8 ;  /* 0x00000008688d7c20 */ /* 0x000fe20008410000 */
[----:B------:R-:W-:-:S03]  /*1860*/  @P3 SHF.L.U32 R104, R7, 0x10, RZ ;  /* 0x0000001007683819 */ /* 0x000fc600000006ff */
[----:B------:R-:W-:-:S04]  /*1870*/  FMUL.FTZ R141, R62, R141 ;  /* 0x0000008d3e8d7220 */ /* 0x000fc80000410000 */
[----:B------:R-:W-:-:S07]  /*1880*/  @P3 FADD.FTZ R141, R104, R141 ;  /* 0x0000008d688d3221 */ /* 0x000fce0000010000 */
.L_x_7006:
[----:B------:R-:W-:Y:S05]  /*1890*/  BSYNC B1 ;  /* 0x0000000000017941 */ /* 0x000fea0003800000 */
.L_x_7004:
[----:B------:R-:W-:Y:S04]  /*18a0*/  BSSY B1, `(.L_x_7007) ;  /* 0x000000e000017945 */ /* 0x000fe80003800000 */
[----:B------:R-:W-:Y:S05]  /*18b0*/  @P4 BRA `(.L_x_7008) ;  /* 0x0000000000144947 */ /* 0x000fea0003800000 */
[----:B------:R-:W-:Y:S01]  /*18c0*/  HFMA2.MMA R143, -RZ, RZ, 0, 0 ;  /* 0x00000000ff8f7435 */ /* 0x000fe200000001ff */
[----:B------:R-:W-:Y:S10]  /*18d0*/  @!P3 BRA `(.L_x_7009) ;  /* 0x000000000028b947 */ /* 0x000ff40003800000 */
[----:B-----5:R-:W-:-:S04]  /*18e0*/  PRMT R143, R7, 0x7632, R143 ;  /* 0x00007632078f7816 */ /* 0x020fc8000000008f */
[----:B------:R-:W-:Y:S01]  /*18f0*/  SHF.L.U32 R143, R143, 0x10, RZ ;  /* 0x000000108f8f7819 */ /* 0x000fe200000006ff */
[----:B------:R-:W-:Y:S06]  /*1900*/  BRA `(.L_x_7009) ;  /* 0x00000000001c7947 */ /* 0x000fec0003800000 */
.L_x_7008:
[----:B-----5:R-:W-:Y:S02]  /*1910*/  PRMT R104, R155, 0x7632, R104 ;  /* 0x000076329b687816 */ /* 0x020fe40000000068 */
[----:B------:R-:W-:Y:S02]  /*1920*/  @P3 PRMT R105, R7, 0x7632, R105 ;  /* 0x0000763207693816 */ /* 0x000fe40000000069 */
[----:B------:R-:W-:Y:S02]  /*1930*/  SHF.L.U32 R104, R104, 0x10, RZ ;  /* 0x0000001068687819 */ /* 0x000fe400000006ff */
[----:B------:R-:W-:-:S03]  /*1940*/  @P3 SHF.L.U32 R106, R105, 0x10, RZ ;  /* 0x00000010696a3819 */ /* 0x000fc600000006ff */
[----:B------:R-:W-:-:S04]  /*1950*/  FMUL.FTZ R104, R104, UR8 ;  /* 0x0000000868687c20 */ /* 0x000fc80008410000 */
[----:B------:R-:W-:-:S04]  /*1960*/  FMUL.FTZ R143, R63, R104 ;  /* 0x000000683f8f7220 */ /* 0x000fc80000410000 */
[----:B------:R-:W-:-:S07]  /*1970*/  @P3 FADD.FTZ R143, R106, R143 ;  /* 0x0000008f6a8f3221 */ /* 0x000fce0000010000 */
.L_x_7009:
[----:B------:R-:W-:Y:S05]  /*1980*/  BSYNC B1 ;  /* 0x0000000000017941 */ /* 0x000fea0003800000 */
.L_x_7007:
[----:B------:R-:W0:Y:S01]  /*1990*/  LDC.64 R104, c[0x0][0x238] ;  /* 0x00008e00ff687b82 */ /* 0x000e220000000a00 */
[----:B------:R-:W-:Y:S02]  /*19a0*/  F2FP.BF16.F32.PACK_AB R107, R143, R141 ;  /* 0x0000008d8f6b723e */ /* 0x000fe400000010ff */
[----:B------:R-:W-:Y:S02]  /*19b0*/  F2FP.BF16.F32.PACK_AB R106, R139, R137 ;  /* 0x000000898b6a723e */ /* 0x000fe400000010ff */
[----:B------:R-:W-:Y:S01]  /*19c0*/  IADD3 R120, R120, 0x100, RZ ;  /* 0x0000010078787810 */ /* 0x000fe20007ffe0ff */
[C---:B0-----:R-:W-:Y:S01]  /*19d0*/  IMAD.WIDE.U32 R182, R118.reuse, 0x10, R104 ;  /* 0x0000001076b67825 */ /* 0x041fe200078e0068 */
[----:B------:R-:W-:Y:S02]  /*19e0*/  F2FP.BF16.F32.PACK_AB R105, R135, R133 ;  /* 0x000000858769723e */ /* 0x000fe400000010ff */
[----:B------:R-:W-:Y:S02]  /*19f0*/  F2FP.BF16.F32.PACK_AB R104, R131, R129 ;  /* 0x000000818368723e */ /* 0x000fe400000010ff */
[----:B------:R-:W-:-:S03]  /*1a00*/  IADD3 R118, R118, 0x100, RZ ;  /* 0x0000010076767810 */ /* 0x000fc60007ffe0ff */
[----:B------:R3:W-:Y:S04]  /*1a10*/  STG.E.128 desc[UR4][R182.64], R104 ;  /* 0x00000068b6007986 */ /* 0x0007e8000c101d04 */
.L_x_6985:
[----:B------:R-:W-:Y:S05]  /*1a20*/  BSYNC B0 ;  /* 0x0000000000007941 */ /* 0x000fea0003800000 */
.L_x_6984:
[----:B------:R-:W-:Y:S01]  /*1a30*/  ISETP.NE.AND P3, PT, R122, RZ, PT ;  /* 0x000000ff7a00720c */ /* 0x000fe20003f65270 */
[----:B------:R-:W-:-:S12]  /*1a40*/  BSSY B0, `(.L_x_7010) ;  /* 0x0000080000007945 */ /* 0x000fd80003800000 */
[----:B------:R-:W-:Y:S05]  /*1a50*/  @!P3 BRA `(.L_x_7011) ;  /* 0x0000000400f8b947 */ /* 0x000fea0003800000 */
[----:B------:R-:W-:Y:S01]  /*1a60*/  ISETP.NE.U32.AND P3, PT, RZ, UR6, PT ;  /* 0x00000006ff007c0c */ /* 0x000fe2000bf65070 */
[----:B--23--:R-:W2:Y:S03]  /*1a70*/  @P2 LDC.64 R104, c[0x0][0x220] ;  /* 0x00008800ff682b82 */ /* 0x00cea60000000a00 */
        /* <DEDUP_REMOVED lines=13> */
.L_x_7013:
[----:B-----5:R-:W-:-:S05]  /*1b50*/  SHF.L.U32 R104, R152, 0x10, RZ ;  /* 0x0000001098687819 */ /* 0x020fca00000006ff */
[----:B------:R-:W-:Y:S01]  /*1b60*/  FMUL.FTZ R145, R104, UR8 ;  /* 0x0000000868917c20 */ /* 0x000fe20008410000 */
[----:B------:R-:W-:-:S03]  /*1b70*/  @P3 SHF.L.U32 R104, R4, 0x10, RZ ;  /* 0x0000001004683819 */ /* 0x000fc600000006ff */
[----:B------:R-:W-:-:S04]  /*1b80*/  FMUL.FTZ R145, R32, R145 ;  /* 0x0000009120917220 */ /* 0x000fc80000410000 */
[----:B------:R-:W-:-:S07]  /*1b90*/  @P3 FADD.FTZ R145, R104, R145 ;  /* 0x0000009168913221 */ /* 0x000fce0000010000 */
.L_x_7014:
[----:B------:R-:W-:Y:S05]  /*1ba0*/  BSYNC B1 ;  /* 0x0000000000017941 */ /* 0x000fea0003800000 */
.L_x_7012:
[----:B------:R-:W-:Y:S04]  /*1bb0*/  BSSY B1, `(.L_x_7015) ;  /* 0x000000e000017945 */ /* 0x000fe80003800000 */
[----:B------:R-:W-:Y:S05]  /*1bc0*/  @P4 BRA `(.L_x_7016) ;  /* 0x0000000000144947 */ /* 0x000fea0003800000 */
[----:B------:R-:W-:Y:S01]  /*1bd0*/  HFMA2.MMA R147, -RZ, RZ, 0, 0 ;  /* 0x00000000ff937435 */ /* 0x000fe200000001ff */
[----:B------:R-:W-:Y:S10]  /*1be0*/  @!P3 BRA `(.L_x_7017) ;  /* 0x000000000028b947 */ /* 0x000ff40003800000 */
[----:B-----5:R-:W-:-:S04]  /*1bf0*/  PRMT R147, R4, 0x7632, R147 ;  /* 0x0000763204937816 */ /* 0x020fc80000000093 */
[----:B------:R-:W-:Y:S01]  /*1c00*/  SHF.L.U32 R147, R147, 0x10, RZ ;  /* 0x0000001093937819 */ /* 0x000fe200000006ff */
[----:B------:R-:W-:Y:S06]  /*1c10*/  BRA `(.L_x_7017) ;  /* 0x00000000001c7947 */ /* 0x000fec0003800000 */
.L_x_7016:
[----:B-----5:R-:W-:Y:S02]  /*1c20*/  PRMT R104, R152, 0x7632, R104 ;  /* 0x0000763298687816 */ /* 0x020fe40000000068 */
[----:B------:R-:W-:Y:S02]  /*1c30*/  @P3 PRMT R105, R4, 0x7632, R105 ;  /* 0x0000763204693816 */ /* 0x000fe40000000069 */
[----:B------:R-:W-:Y:S02]  /*1c40*/  SHF.L.U32 R104, R104, 0x10, RZ ;  /* 0x0000001068687819 */ /* 0x000fe400000006ff */
[----:B------:R-:W-:-:S03]  /*1c50*/  @P3 SHF.L.U32 R106, R105, 0x10, RZ ;  /* 0x00000010696a3819 */ /* 0x000fc600000006ff */
[----:B------:R-:W-:-:S04]  /*1c60*/  FMUL.FTZ R104, R104, UR8 ;  /* 0x0000000868687c20 */ /* 0x000fc80008410000 */
[----:B------:R-:W-:-:S04]  /*1c70*/  FMUL.FTZ R147, R33, R104 ;  /* 0x0000006821937220 */ /* 0x000fc80000410000 */
[----:B------:R-:W-:-:S07]  /*1c80*/  @P3 FADD.FTZ R147, R106, R147 ;  /* 0x000000936a933221 */ /* 0x000fce0000010000 */
.L_x_7017:
[----:B------:R-:W-:Y:S05]  /*1c90*/  BSYNC B1 ;  /* 0x0000000000017941 */ /* 0x000fea0003800000 */
.L_x_7015:
[----:B------:R-:W-:Y:S04]  /*1ca0*/  BSSY B1, `(.L_x_7018) ;  /* 0x000000b000017945 */ /* 0x000fe80003800000 */
[----:B------:R-:W-:Y:S05]  /*1cb0*/  @P4 BRA `(.L_x_7019) ;  /* 0x0000000000104947 */ /* 0x000fea0003800000 */
[----:B------:R-:W-:Y:S01]  /*1cc0*/  MOV R149, RZ ;  /* 0x000000ff00957202 */ /* 0x000fe20000000f00 */
[----:B------:R-:W-:Y:S06]  /*1cd0*/  @!P3 BRA `(.L_x_7020) ;  /* 0x00000000001cb947 */ /* 0x000fec0003800000 */
[----:B-----5:R-:W-:Y:S01]  /*1ce0*/  SHF.L.U32 R149, R5, 0x10, RZ ;  /* 0x0000001005957819 */ /* 0x020fe200000006ff */
[----:B------:R-:W-:Y:S06]  /*1cf0*/  BRA `(.L_x_7020) ;  /* 0x0000000000147947 */ /* 0x000fec0003800000 */
.L_x_7019:
[----:B-----5:R-:W-:-:S05]  /*1d00*/  SHF.L.U32 R104, R153, 0x10, RZ ;  /* 0x0000001099687819 */ /* 0x020fca00000006ff */
[----:B------:R-:W-:Y:S01]  /*1d10*/  FMUL.FTZ R149, R104, UR8 ;  /* 0x0000000868957c20 */ /* 0x000fe20008410000 */
[----:B------:R-:W-:-:S03]  /*1d20*/  @P3 SHF.L.U32 R104, R5, 0x10, RZ ;  /* 0x0000001005683819 */ /* 0x000fc600000006ff */
[----:B------:R-:W-:-:S04]  /*1d30*/  FMUL.FTZ R149, R34, R149 ;  /* 0x0000009522957220 */ /* 0x000fc80000410000 */
[----:B------:R-:W-:-:S07]  /*1d40*/  @P3 FADD.FTZ R149, R104, R149 ;  /* 0x0000009568953221 */ /* 0x000fce0000010000 */
.L_x_7020:
[----:B------:R-:W-:Y:S05]  /*1d50*/  BSYNC B1 ;  /* 0x0000000000017941 */ /* 0x000fea0003800000 */
.L_x_7018:
[----:B------:R-:W-:Y:S04]  /*1d60*/  BSSY B1, `(.L_x_7021) ;  /* 0x000000e000017945 */ /* 0x000fe80003800000 */
[----:B------:R-:W-:Y:S05]  /*1d70*/  @P4 BRA `(.L_x_7022) ;  /* 0x0000000000144947 */ /* 0x000fea0003800000 */
[----:B------:R-:W-:Y:S01]  /*1d80*/  HFMA2.MMA R151, -RZ, RZ, 0, 0 ;  /* 0x00000000ff977435 */ /* 0x000fe200000001ff */
[----:B------:R-:W-:Y:S10]  /*1d90*/  @!P3 BRA `(.L_x_7023) ;  /* 0x000000000028b947 */ /* 0x000ff40003800000 */
[----:B-----5:R-:W-:-:S04]  /*1da0*/  PRMT R151, R5, 0x7632, R151 ;  /* 0x0000763205977816 */ /* 0x020fc80000000097 */
[----:B------:R-:W-:Y:S01]  /*1db0*/  SHF.L.U32 R151, R151, 0x10, RZ ;  /* 0x0000001097977819 */ /* 0x000fe200000006ff */
[----:B------:R-:W-:Y:S06]  /*1dc0*/  BRA `(.L_x_7023) ;  /* 0x00000000001c7947 */ /* 0x000fec0003800000 */
.L_x_7022:
[----:B-----5:R-:W-:Y:S02]  /*1dd0*/  PRMT R104, R153, 0x7632, R104 ;  /* 0x0000763299687816 */ /* 0x020fe40000000068 */
[----:B------:R-:W-:Y:S02]  /*1de0*/  @P3 PRMT R105, R5, 0x7632, R105 ;  /* 0x0000763205693816 */ /* 0x000fe40000000069 */
[----:B------:R-:W-:Y:S02]  /*1df0*/  SHF.L.U32 R104, R104, 0x10, RZ ;  /* 0x0000001068687819 */ /* 0x000fe400000006ff */
[----:B------:R-:W-:-:S03]  /*1e00*/  @P3 SHF.L.U32 R106, R105, 0x10, RZ ;  /* 0x00000010696a3819 */ /* 0x000fc600000006ff */
[----:B------:R-:W-:-:S04]  /*1e10*/  FMUL.FTZ R104, R104, UR8 ;  /* 0x0000000868687c20 */ /* 0x000fc80008410000 */
[----:B------:R-:W-:-:S04]  /*1e20*/  FMUL.FTZ R151, R35, R104 ;  /* 0x0000006823977220 */ /* 0x000fc80000410000 */
[----:B------:R-:W-:-:S07]  /*1e30*/  @P3 FADD.FTZ R151, R106, R151 ;  /* 0x000000976a973221 */ /* 0x000fce0000010000 */
.L_x_7023:
[----:B------:R-:W-:Y:S05]  /*1e40*/  BSYNC B1 ;  /* 0x0000000000017941 */ /* 0x000fea0003800000 */
.L_x_7021:
[----:B------:R-:W-:Y:S04]  /*1e50*/  BSSY B1, `(.L_x_7024) ;  /* 0x000000b000017945 */ /* 0x000fe80003800000 */
[----:B------:R-:W-:Y:S05]  /*1e60*/  @P4 BRA `(.L_x_7025) ;  /* 0x0000000000104947 */ /* 0x000fea0003800000 */
[----:B------:R-:W-:Y:S01]  /*1e70*/  MOV R157, RZ ;  /* 0x000000ff009d7202 */ /* 0x000fe20000000f00 */
[----:B------:R-:W-:Y:S06]  /*1e80*/  @!P3 BRA `(.L_x_7026) ;  /* 0x00000000001cb947 */ /* 0x000fec0003800000 */
[----:B-----5:R-:W-:Y:S01]  /*1e90*/  SHF.L.U32 R157, R6, 0x10, RZ ;  /* 0x00000010069d7819 */ /* 0x020fe200000006ff */
[----:B------:R-:W-:Y:S06]  /*1ea0*/  BRA `(.L_x_7026) ;  /* 0x0000000000147947 */ /* 0x000fec0003800000 */
.L_x_7025:
[----:B-----5:R-:W-:-:S05]  /*1eb0*/  SHF.L.U32 R104, R154, 0x10, RZ ;  /* 0x000000109a687819 */ /* 0x020fca00000006ff */
[----:B------:R-:W-:Y:S01]  /*1ec0*/  FMUL.FTZ R157, R104, UR8 ;  /* 0x00000008689d7c20 */ /* 0x000fe20008410000 */
[----:B------:R-:W-:-:S03]  /*1ed0*/  @P3 SHF.L.U32 R104, R6, 0x10, RZ ;  /* 0x0000001006683819 */ /* 0x000fc600000006ff */
[----:B------:R-:W-:-:S04]  /*1ee0*/  FMUL.FTZ R157, R36, R157 ;  /* 0x0000009d249d7220 */ /* 0x000fc80000410000 */
[----:B------:R-:W-:-:S07]  /*1ef0*/  @P3 FADD.FTZ R157, R104, R157 ;  /* 0x0000009d689d3221 */ /* 0x000fce0000010000 */
.L_x_7026:
[----:B------:R-:W-:Y:S05]  /*1f00*/  BSYNC B1 ;  /* 0x0000000000017941 */ /* 0x000fea0003800000 */
.L_x_7024:
[----:B------:R-:W-:Y:S04]  /*1f10*/  BSSY B1, `(.L_x_7027) ;  /* 0x000000e000017945 */ /* 0x000fe80003800000 */
[----:B------:R-:W-:Y:S05]  /*1f20*/  @P4 BRA `(.L_x_7028) ;  /* 0x0000000000144947 */ /* 0x000fea0003800000 */
[----:B------:R-:W-:Y:S01]  /*1f30*/  HFMA2.MMA R159, -RZ, RZ, 0, 0 ;  /* 0x00000000ff9f7435 */ /* 0x000fe200000001ff */
[----:B------:R-:W-:Y:S10]  /*1f40*/  @!P3 BRA `(.L_x_7029) ;  /* 0x000000000028b947 */ /* 0x000ff40003800000 */
[----:B-----5:R-:W-:-:S04]  /*1f50*/  PRMT R159, R6, 0x7632, R159 ;  /* 0x00007632069f7816 */ /* 0x020fc8000000009f */
[----:B------:R-:W-:Y:S01]  /*1f60*/  SHF.L.U32 R159, R159, 0x10, RZ ;  /* 0x000000109f9f7819 */ /* 0x000fe200000006ff */
[----:B------:R-:W-:Y:S06]  /*1f70*/  BRA `(.L_x_7029) ;  /* 0x00000000001c7947 */ /* 0x000fec0003800000 */
.L_x_7028:
[----:B-----5:R-:W-:Y:S02]  /*1f80*/  PRMT R104, R154, 0x7632, R104 ;  /* 0x000076329a687816 */ /* 0x020fe40000000068 */
[----:B------:R-:W-:Y:S02]  /*1f90*/  @P3 PRMT R105, R6, 0x7632, R105 ;  /* 0x0000763206693816 */ /* 0x000fe40000000069 */
[----:B------:R-:W-:Y:S02]  /*1fa0*/  SHF.L.U32 R104, R104, 0x10, RZ ;  /* 0x0000001068687819 */ /* 0x000fe400000006ff */
[----:B------:R-:W-:-:S03]  /*1fb0*/  @P3 SHF.L.U32 R106, R105, 0x10, RZ ;  /* 0x00000010696a3819 */ /* 0x000fc600000006ff */
[----:B------:R-:W-:-:S04]  /*1fc0*/  FMUL.FTZ R104, R104, UR8 ;  /* 0x0000000868687c20 */ /* 0x000fc80008410000 */
[----:B------:R-:W-:-:S04]  /*1fd0*/  FMUL.FTZ R159, R37, R104 ;  /* 0x00000068259f7220 */ /* 0x000fc80000410000 */
[----:B------:R-:W-:-:S07]  /*1fe0*/  @P3 FADD.FTZ R159, R106, R159 ;  /* 0x0000009f6a9f3221 */ /* 0x000fce0000010000 */
.L_x_7029:
[----:B------:R-:W-:Y:S05]  /*1ff0*/  BSYNC B1 ;  /* 0x0000000000017941 */ /* 0x000fea0003800000 */
.L_x_7027:
[----:B------:R-:W-:Y:S04]  /*2000*/  BSSY B1, `(.L_x_7030) ;  /* 0x000000b000017945 */ /* 0x000fe80003800000 */
[----:B------:R-:W-:Y:S05]  /*2010*/  @P4 BRA `(.L_x_7031) ;  /* 0x0000000000104947 */ /* 0x000fea0003800000 */
[----:B------:R-:W-:Y:S01]  /*2020*/  MOV R161, RZ ;  /* 0x000000ff00a17202 */ /* 0x000fe20000000f00 */
[----:B------:R-:W-:Y:S06]  /*2030*/  @!P3 BRA `(.L_x_7032) ;  /* 0x00000000001cb947 */ /* 0x000fec0003800000 */
[----:B-----5:R-:W-:Y:S01]  /*2040*/  SHF.L.U32 R161, R7, 0x10, RZ ;  /* 0x0000001007a17819 */ /* 0x020fe200000006ff */
[----:B------:R-:W-:Y:S06]  /*2050*/  BRA `(.L_x_7032) ;  /* 0x0000000000147947 */ /* 0x000fec0003800000 */
.L_x_7031:
[----:B-----5:R-:W-:-:S05]  /*2060*/  SHF.L.U32 R104, R155, 0x10, RZ ;  /* 0x000000109b687819 */ /* 0x020fca00000006ff */
[----:B------:R-:W-:Y:S01]  /*2070*/  FMUL.FTZ R161, R104, UR8 ;  /* 0x0000000868a17c20 */ /* 0x000fe20008410000 */
[----:B------:R-:W-:-:S03]  /*2080*/  @P3 SHF.L.U32 R104, R7, 0x10, RZ ;  /* 0x0000001007683819 */ /* 0x000fc600000006ff */
[----:B------:R-:W-:-:S04]  /*2090*/  FMUL.FTZ R161, R38, R161 ;  /* 0x000000a126a17220 */ /* 0x000fc80000410000 */
[----:B------:R-:W-:-:S07]  /*20a0*/  @P3 FADD.FTZ R161, R104, R161 ;  /* 0x000000a168a13221 */ /* 0x000fce0000010000 */
.L_x_7032:
[----:B------:R-:W-:Y:S05]  /*20b0*/  BSYNC B1 ;  /* 0x0000000000017941 */ /* 0x000fea0003800000 */
.L_x_7030:
[----:B------:R-:W-:Y:S04]  /*20c0*/  BSSY B1, `(.L_x_7033) ;  /* 0x000000e000017945 */ /* 0x000fe80003800000 */
[----:B------:R-:W-:Y:S05]  /*20d0*/  @P4 BRA `(.L_x_7034) ;  /* 0x0000000000144947 */ /* 0x000fea0003800000 */
[----:B------:R-:W-:Y:S01]  /*20e0*/  HFMA2.MMA R163, -RZ, RZ, 0, 0 ;  /* 0x00000000ffa37435 */ /* 0x000fe200000001ff */
[----:B------:R-:W-:Y:S10]  /*20f0*/  @!P3 BRA `(.L_x_7035) ;  /* 0x000000000028b947 */ /* 0x000ff40003800000 */
[----:B-----5:R-:W-:-:S04]  /*2100*/  PRMT R163, R7, 0x7632, R163 ;  /* 0x0000763207a37816 */ /* 0x020fc800000000a3 */
[----:B------:R-:W-:Y:S01]  /*2110*/  SHF.L.U32 R163, R163, 0x10, RZ ;  /* 0x00000010a3a37819 */ /* 0x000fe200000006ff */
[----:B------:R-:W-:Y:S06]  /*2120*/  BRA `(.L_x_7035) ;  /* 0x00000000001c7947 */ /* 0x000fec0003800000 */
.L_x_7034:
[----:B-----5:R-:W-:Y:S02]  /*2130*/  PRMT R104, R155, 0x7632, R104 ;  /* 0x000076329b687816 */ /* 0x020fe40000000068 */
[----:B------:R-:W-:Y:S02]  /*2140*/  @P3 PRMT R105, R7, 0x7632, R105 ;  /* 0x0000763207693816 */ /* 0x000fe40000000069 */
[----:B------:R-:W-:Y:S02]  /*2150*/  SHF.L.U32 R104, R104, 0x10, RZ ;  /* 0x0000001068687819 */ /* 0x000fe400000006ff */
[----:B------:R-:W-:-:S03]  /*2160*/  @P3 SHF.L.U32 R106, R105, 0x10, RZ ;  /* 0x00000010696a3819 */ /* 0x000fc600000006ff */
[----:B------:R-:W-:-:S04]  /*2170*/  FMUL.FTZ R104, R104, UR8 ;  /* 0x0000000868687c20 */ /* 0x000fc80008410000 */
[----:B------:R-:W-:-:S04]  /*2180*/  FMUL.FTZ R163, R39, R104 ;  /* 0x0000006827a37220 */ /* 0x000fc80000410000 */
[----:B------:R-:W-:-:S07]  /*2190*/  @P3 FADD.FTZ R163, R106, R163 ;  /* 0x000000a36aa33221 */ /* 0x000fce0000010000 */
.L_x_7035:
[----:B------:R-:W-:Y:S05]  /*21a0*/  BSYNC B1 ;  /* 0x0000000000017941 */ /* 0x000fea0003800000 */
.L_x_7033:
        /* <DEDUP_REMOVED lines=9> */
.L_x_7011:
[----:B------:R-:W-:Y:S05]  /*2240*/  BSYNC B0 ;  /* 0x0000000000007941 */ /* 0x000fea0003800000 */
.L_x_7010:
        /* <DEDUP_REMOVED lines=17> */
.L_x_7039:
[----:B-----5:R-:W-:-:S05]  /*2360*/  SHF.L.U32 R104, R152, 0x10, RZ ;  /* 0x0000001098687819 */ /* 0x020fca00000006ff */
[----:B------:R-:W-:Y:S01]  /*2370*/  FMUL.FTZ R165, R104, UR8 ;  /* 0x0000000868a57c20 */ /* 0x000fe20008410000 */
[----:B------:R-:W-:-:S03]  /*2380*/  @P3 SHF.L.U32 R104, R4, 0x10, RZ ;  /* 0x0000001004683819 */ /* 0x000fc600000006ff */
[----:B------:R-:W-:-:S04]  /*2390*/  FMUL.FTZ R165, R8, R165 ;  /* 0x000000a508a57220 */ /* 0x000fc80000410000 */
[----:B------:R-:W-:-:S07]  /*23a0*/  @P3 FADD.FTZ R165, R104, R165 ;  /* 0x000000a568a53221 */ /* 0x000fce0000010000 */
.L_x_7040:
[----:B------:R-:W-:Y:S05]  /*23b0*/  BSYNC B1 ;  /* 0x0000000000017941 */ /* 0x000fea0003800000 */
.L_x_7038:
[----:B------:R-:W-:Y:S04]  /*23c0*/  BSSY B1, `(.L_x_7041) ;  /* 0x000000e000017945 */ /* 0x000fe80003800000 */
[----:B------:R-:W-:Y:S05]  /*23d0*/  @P2 BRA `(.L_x_7042) ;  /* 0x0000000000142947 */ /* 0x000fea0003800000 */
[----:B------:R-:W-:Y:S01]  /*23e0*/  HFMA2.MMA R167, -RZ, RZ, 0, 0 ;  /* 0x00000000ffa77435 */ /* 0x000fe200000001ff */
[----:B------:R-:W-:Y:S10]  /*23f0*/  @!P3 BRA `(.L_x_7043) ;  /* 0x000000000028b947 */ /* 0x000ff40003800000 */
[----:B-----5:R-:W-:-:S04]  /*2400*/  PRMT R167, R4, 0x7632, R167 ;  /* 0x0000763204a77816 */ /* 0x020fc800000000a7 */
[----:B------:R-:W-:Y:S01]  /*2410*/  SHF.L.U32 R167, R167, 0x10, RZ ;  /* 0x00000010a7a77819 */ /* 0x000fe200000006ff */
[----:B------:R-:W-:Y:S06]  /*2420*/  BRA `(.L_x_7043) ;  /* 0x00000000001c7947 */ /* 0x000fec0003800000 */
.L_x_7042:
[----:B-----5:R-:W-:Y:S02]  /*2430*/  PRMT R104, R152, 0x7632, R104 ;  /* 0x0000763298687816 */ /* 0x020fe40000000068 */
[----:B------:R-:W-:Y:S02]  /*2440*/  @P3 PRMT R105, R4, 0x7632, R105 ;  /* 0x0000763204693816 */ /* 0x000fe40000000069 */
[----:B------:R-:W-:Y:S02]  /*2450*/  SHF.L.U32 R104, R104, 0x10, RZ ;  /* 0x0000001068687819 */ /* 0x000fe400000006ff */
[----:B------:R-:W-:-:S03]  /*2460*/  @P3 SHF.L.U32 R106, R105, 0x10, RZ ;  /* 0x00000010696a3819 */ /* 0x000fc600000006ff */
[----:B------:R-:W-:-:S04]  /*2470*/  FMUL.FTZ R104, R104, UR8 ;  /* 0x0000000868687c20 */ /* 0x000fc80008410000 */
[----:B------:R-:W-:-:S04]  /*2480*/  FMUL.FTZ R167, R9, R104 ;  /* 0x0000006809a77220 */ /* 0x000fc80000410000 */
[----:B------:R-:W-:-:S07]  /*2490*/  @P3 FADD.FTZ R167, R106, R167 ;  /* 0x000000a76aa73221 */ /* 0x000fce0000010000 */
.L_x_7043:
[----:B------:R-:W-:Y:S05]  /*24a0*/  BSYNC B1 ;  /* 0x0000000000017941 */ /* 0x000fea0003800000 */
.L_x_7041:
[----:B------:R-:W-:Y:S04]  /*24b0*/  BSSY B1, `(.L_x_7044) ;  /* 0x000000b000017945 */ /* 0x000fe80003800000 */
[----:B------:R-:W-:Y:S05]  /*24c0*/  @P2 BRA `(.L_x_7045) ;  /* 0x0000000000102947 */ /* 0x000fea0003800000 */
[----:B------:R-:W-:Y:S01]  /*24d0*/  MOV R169, RZ ;  /* 0x000000ff00a97202 */ /* 0x000fe20000000f00 */
[----:B------:R-:W-:Y:S06]  /*24e0*/  @!P3 BRA `(.L_x_7046) ;  /* 0x00000000001cb947 */ /* 0x000fec0003800000 */
[----:B-----5:R-:W-:Y:S01]  /*24f0*/  SHF.L.U32 R169, R5, 0x10, RZ ;  /* 0x0000001005a97819 */ /* 0x020fe200000006ff */
[----:B------:R-:W-:Y:S06]  /*2500*/  BRA `(.L_x_7046) ;  /* 0x0000000000147947 */ /* 0x000fec0003800000 */
.L_x_7045:
[----:B-----5:R-:W-:-:S05]  /*2510*/  SHF.L.U32 R104, R153, 0x10, RZ ;  /* 0x0000001099687819 */ /* 0x020fca00000006ff */
[----:B------:R-:W-:Y:S01]  /*2520*/  FMUL.FTZ R169, R104, UR8 ;  /* 0x0000000868a97c20 */ /* 0x000fe20008410000 */
[----:B------:R-:W-:-:S03]  /*2530*/  @P3 SHF.L.U32 R104, R5, 0x10, RZ ;  /* 0x0000001005683819 */ /* 0x000fc600000006ff */
[----:B------:R-:W-:-:S04]  /*2540*/  FMUL.FTZ R169, R10, R169 ;  /* 0x000000a90aa97220 */ /* 0x000fc80000410000 */
[----:B------:R-:W-:-:S07]  /*2550*/  @P3 FADD.FTZ R169, R104, R169 ;  /* 0x000000a968a93221 */ /* 0x000fce0000010000 */
.L_x_7046:
[----:B------:R-:W-:Y:S05]  /*2560*/  BSYNC B1 ;  /* 0x0000000000017941 */ /* 0x000fea0003800000 */
.L_x_7044:
[----:B------:R-:W-:Y:S04]  /*2570*/  BSSY B1, `(.L_x_7047) ;  /* 0x000000e000017945 */ /* 0x000fe80003800000 */
[----:B------:R-:W-:Y:S05]  /*2580*/  @P2 BRA `(.L_x_7048) ;  /* 0x0000000000142947 */ /* 0x000fea0003800000 */
[----:B------:R-:W-:Y:S01]  /*2590*/  HFMA2.MMA R171, -RZ, RZ, 0, 0 ;  /* 0x00000000ffab7435 */ /* 0x000fe200000001ff */
[----:B------:R-:W-:Y:S10]  /*25a0*/  @!P3 BRA `(.L_x_7049) ;  /* 0x000000000028b947 */ /* 0x000ff40003800000 */
[----:B-----5:R-:W-:-:S04]  /*25b0*/  PRMT R171, R5, 0x7632, R171 ;  /* 0x0000763205ab7816 */ /* 0x020fc800000000ab */
[----:B------:R-:W-:Y:S01]  /*25c0*/  SHF.L.U32 R171, R171, 0x10, RZ ;  /* 0x00000010abab7819 */ /* 0x000fe200000006ff */
[----:B------:R-:W-:Y:S06]  /*25d0*/  BRA `(.L_x_7049) ;  /* 0x00000000001c7947 */ /* 0x000fec0003800000 */
.L_x_7048:
[----:B-----5:R-:W-:Y:S02]  /*25e0*/  PRMT R104, R153, 0x7632, R104 ;  /* 0x0000763299687816 */ /* 0x020fe40000000068 */
[----:B------:R-:W-:Y:S02]  /*25f0*/  @P3 PRMT R105, R5, 0x7632, R105 ;  /* 0x0000763205693816 */ /* 0x000fe40000000069 */
[----:B------:R-:W-:Y:S02]  /*2600*/  SHF.L.U32 R104, R104, 0x10, RZ ;  /* 0x0000001068687819 */ /* 0x000fe400000006ff */
[----:B------:R-:W-:-:S03]  /*2610*/  @P3 SHF.L.U32 R106, R105, 0x10, RZ ;  /* 0x00000010696a3819 */ /* 0x000fc600000006ff */
[----:B------:R-:W-:-:S04]  /*2620*/  FMUL.FTZ R104, R104, UR8 ;  /* 0x0000000868687c20 */ /* 0x000fc80008410000 */
[----:B------:R-:W-:-:S04]  /*2630*/  FMUL.FTZ R171, R11, R104 ;  /* 0x000000680bab7220 */ /* 0x000fc80000410000 */
[----:B------:R-:W-:-:S07]  /*2640*/  @P3 FADD.FTZ R171, R106, R171 ;  /* 0x000000ab6aab3221 */ /* 0x000fce0000010000 */
.L_x_7049:
[----:B------:R-:W-:Y:S05]  /*2650*/  BSYNC B1 ;  /* 0x0000000000017941 */ /* 0x000fea0003800000 */
.L_x_7047:
[----:B------:R-:W-:Y:S04]  /*2660*/  BSSY B1, `(.L_x_7050) ;  /* 0x000000b000017945 */ /* 0x000fe80003800000 */
[----:B------:R-:W-:Y:S05]  /*2670*/  @P2 BRA `(.L_x_7051) ;  /* 0x0000000000102947 */ /* 0x000fea0003800000 */
[----:B------:R-:W-:Y:S01]  /*2680*/  MOV R173, RZ ;  /* 0x000000ff00ad7202 */ /* 0x000fe20000000f00 */
[----:B------:R-:W-:Y:S06]  /*2690*/  @!P3 BRA `(.L_x_7052) ;  /* 0x00000000001cb947 */ /* 0x000fec0003800000 */
[----:B-----5:R-:W-:Y:S01]  /*26a0*/  SHF.L.U32 R173, R6, 0x10, RZ ;  /* 0x0000001006ad7819 */ /* 0x020fe200000006ff */
[----:B------:R-:W-:Y:S06]  /*26b0*/  BRA `(.L_x_7052) ;  /* 0x0000000000147947 */ /* 0x000fec0003800000 */
.L_x_7051:
[----:B-----5:R-:W-:-:S05]  /*26c0*/  SHF.L.U32 R104, R154, 0x10, RZ ;  /* 0x000000109a687819 */ /* 0x020fca00000006ff */
[----:B------:R-:W-:Y:S01]  /*26d0*/  FMUL.FTZ R173, R104, UR8 ;  /* 0x0000000868ad7c20 */ /* 0x000fe20008410000 */
[----:B------:R-:W-:-:S03]  /*26e0*/  @P3 SHF.L.U32 R104, R6, 0x10, RZ ;  /* 0x0000001006683819 */ /* 0x000fc600000006ff */
[----:B------:R-:W-:-:S04]  /*26f0*/  FMUL.FTZ R173, R12, R173 ;  /* 0x000000ad0cad7220 */ /* 0x000fc80000410000 */
[----:B------:R-:W-:-:S07]  /*2700*/  @P3 FADD.FTZ R173, R104, R173 ;  /* 0x000000ad68ad3221 */ /* 0x000fce0000010000 */
.L_x_7052:
[----:B------:R-:W-:Y:S05]  /*2710*/  BSYNC B1 ;  /* 0x0000000000017941 */ /* 0x000fea0003800000 */
.L_x_7050:
[----:B------:R-:W-:Y:S04]  /*2720*/  BSSY B1, `(.L_x_7053) ;  /* 0x000000e000017945 */ /* 0x000fe80003800000 */
[----:B------:R-:W-:Y:S05]  /*2730*/  @P2 BRA `(.L_x_7054) ;  /* 0x0000000000142947 */ /* 0x000fea0003800000 */
[----:B------:R-:W-:Y:S01]  /*2740*/  HFMA2.MMA R175, -RZ, RZ, 0, 0 ;  /* 0x00000000ffaf7435 */ /* 0x000fe200000001ff */
[----:B------:R-:W-:Y:S10]  /*2750*/  @!P3 BRA `(.L_x_7055) ;  /* 0x000000000028b947 */ /* 0x000ff40003800000 */
[----:B-----5:R-:W-:-:S04]  /*2760*/  PRMT R175, R6, 0x7632, R175 ;  /* 0x0000763206af7816 */ /* 0x020fc800000000af */
[----:B------:R-:W-:Y:S01]  /*2770*/  SHF.L.U32 R175, R175, 0x10, RZ ;  /* 0x00000010afaf7819 */ /* 0x000fe200000006ff */
[----:B------:R-:W-:Y:S06]  /*2780*/  BRA `(.L_x_7055) ;  /* 0x00000000001c7947 */ /* 0x000fec0003800000 */
.L_x_7054:
[----:B-----5:R-:W-:Y:S02]  /*2790*/  PRMT R104, R154, 0x7632, R104 ;  /* 0x000076329a687816 */ /* 0x020fe40000000068 */
[----:B------:R-:W-:Y:S02]  /*27a0*/  @P3 PRMT R105, R6, 0x7632, R105 ;  /* 0x0000763206693816 */ /* 0x000fe40000000069 */
[----:B------:R-:W-:Y:S02]  /*27b0*/  SHF.L.U32 R104, R104, 0x10, RZ ;  /* 0x0000001068687819 */ /* 0x000fe400000006ff */
[----:B------:R-:W-:-:S03]  /*27c0*/  @P3 SHF.L.U32 R106, R105, 0x10, RZ ;  /* 0x00000010696a3819 */ /* 0x000fc600000006ff */
[----:B------:R-:W-:-:S04]  /*27d0*/  FMUL.FTZ R104, R104, UR8 ;  /* 0x0000000868687c20 */ /* 0x000fc80008410000 */
[----:B------:R-:W-:-:S04]  /*27e0*/  FMUL.FTZ R175, R13, R104 ;  /* 0x000000680daf7220 */ /* 0x000fc80000410000 */
[----:B------:R-:W-:-:S07]  /*27f0*/  @P3 FADD.FTZ R175, R106, R175 ;  /* 0x000000af6aaf3221 */ /* 0x000fce0000010000 */
.L_x_7055:
[----:B------:R-:W-:Y:S05]  /*2800*/  BSYNC B1 ;  /* 0x0000000000017941 */ /* 0x000fea0003800000 */
.L_x_7053:
[----:B------:R-:W-:Y:S04]  /*2810*/  BSSY B1, `(.L_x_7056) ;  /* 0x000000b000017945 */ /* 0x000fe80003800000 */
[----:B------:R-:W-:Y:S05]  /*2820*/  @P2 BRA `(.L_x_7057) ;  /* 0x0000000000102947 */ /* 0x000fea0003800000 */
[----:B------:R-:W-:Y:S01]  /*2830*/  MOV R177, RZ ;  /* 0x000000ff00b17202 */ /* 0x000fe20000000f00 */
[----:B------:R-:W-:Y:S06]  /*2840*/  @!P3 BRA `(.L_x_7058) ;  /* 0x00000000001cb947 */ /* 0x000fec0003800000 */
[----:B-----5:R-:W-:Y:S01]  /*2850*/  SHF.L.U32 R177, R7, 0x10, RZ ;  /* 0x0000001007b17819 */ /* 0x020fe200000006ff */
[----:B------:R-:W-:Y:S06]  /*2860*/  BRA `(.L_x_7058) ;  /* 0x0000000000147947 */ /* 0x000fec0003800000 */
.L_x_7057:
[----:B-----5:R-:W-:-:S05]  /*2870*/  SHF.L.U32 R104, R155, 0x10, RZ ;  /* 0x000000109b687819 */ /* 0x020fca00000006ff */
[----:B------:R-:W-:Y:S01]  /*2880*/  FMUL.FTZ R177, R104, UR8 ;  /* 0x0000000868b17c20 */ /* 0x000fe20008410000 */
[----:B------:R-:W-:-:S03]  /*2890*/  @P3 SHF.L.U32 R104, R7, 0x10, RZ ;  /* 0x0000001007683819 */ /* 0x000fc600000006ff */
[----:B------:R-:W-:-:S04]  /*28a0*/  FMUL.FTZ R177, R14, R177 ;  /* 0x000000b10eb17220 */ /* 0x000fc80000410000 */
[----:B------:R-:W-:-:S07]  /*28b0*/  @P3 FADD.FTZ R177, R104, R177 ;  /* 0x000000b168b13221 */ /* 0x000fce0000010000 */
.L_x_7058:
[----:B------:R-:W-:Y:S05]  /*28c0*/  BSYNC B1 ;  /* 0x0000000000017941 */ /* 0x000fea0003800000 */
.L_x_7056:
[----:B------:R-:W-:Y:S04]  /*28d0*/  BSSY B1, `(.L_x_7059) ;  /* 0x000000e000017945 */ /* 0x000fe80003800000 */
[----:B------:R-:W-:Y:S05]  /*28e0*/  @P2 BRA `(.L_x_7060) ;  /* 0x0000000000142947 */ /* 0x000fea0003800000 */
[----:B------:R-:W-:Y:S01]  /*28f0*/  HFMA2.MMA R179, -RZ, RZ, 0, 0 ;  /* 0x00000000ffb37435 */ /* 0x000fe200000001ff */
[----:B------:R-:W-:Y:S10]  /*2900*/  @!P3 BRA `(.L_x_7061) ;  /* 0x000000000028b947 */ /* 0x000ff40003800000 */
[----:B-----5:R-:W-:-:S04]  /*2910*/  PRMT R179, R7, 0x7632, R179 ;  /* 0x0000763207b37816 */ /* 0x020fc800000000b3 */
[----:B------:R-:W-:Y:S01]  /*2920*/  SHF.L.U32 R179, R179, 0x10, RZ ;  /* 0x00000010b3b37819 */ /* 0x000fe200000006ff */
[----:B------:R-:W-:Y:S06]  /*2930*/  BRA `(.L_x_7061) ;  /* 0x00000000001c7947 */ /* 0x000fec0003800000 */
.L_x_7060:
[----:B-----5:R-:W-:Y:S02]  /*2940*/  PRMT R104, R155, 0x7632, R104 ;  /* 0x000076329b687816 */ /* 0x020fe40000000068 */
[----:B------:R-:W-:Y:S02]  /*2950*/  @P3 PRMT R105, R7, 0x7632, R105 ;  /* 0x0000763207693816 */ /* 0x000fe40000000069 */
[----:B------:R-:W-:Y:S02]  /*2960*/  SHF.L.U32 R104, R104, 0x10, RZ ;  /* 0x0000001068687819 */ /* 0x000fe400000006ff */
[----:B------:R-:W-:-:S03]  /*2970*/  @P3 SHF.L.U32 R106, R105, 0x10, RZ ;  /* 0x00000010696a3819 */ /* 0x000fc600000006ff */
[----:B------:R-:W-:-:S04]  /*2980*/  FMUL.FTZ R104, R104, UR8 ;  /* 0x0000000868687c20 */ /* 0x000fc80008410000 */
[----:B------:R-:W-:-:S04]  /*2990*/  FMUL.FTZ R179, R15, R104 ;  /* 0x000000680fb37220 */ /* 0x000fc80000410000 */
[----:B------:R-:W-:-:S07]  /*29a0*/  @P3 FADD.FTZ R179, R106, R179 ;  /* 0x000000b36ab33221 */ /* 0x000fce0000010000 */
.L_x_7061:
[----:B------:R-:W-:Y:S05]  /*29b0*/  BSYNC B1 ;  /* 0x0000000000017941 */ /* 0x000fea0003800000 */
.L_x_7059:
[----:B------:R-:W0:Y:S01]  /*29c0*/  LDC.64 R182, c[0x0][0x238] ;  /* 0x00008e00ffb67b82 */ /* 0x000e220000000a00 */
[----:B------:R-:W-:Y:S02]  /*29d0*/  F2FP.BF16.F32.PACK_AB R107, R179, R177 ;  /* 0x000000b1b36b723e */ /* 0x000fe400000010ff */
[----:B------:R-:W-:Y:S02]  /*29e0*/  F2FP.BF16.F32.PACK_AB R106, R175, R173 ;  /* 0x000000adaf6a723e */ /* 0x000fe400000010ff */
[----:B------:R-:W-:Y:S02]  /*29f0*/  F2FP.BF16.F32.PACK_AB R105, R171, R169 ;  /* 0x000000a9ab69723e */ /* 0x000fe400000010ff */
[----:B------:R-:W-:Y:S01]  /*2a00*/  F2FP.BF16.F32.PACK_AB R104, R167, R165 ;  /* 0x000000a5a768723e */ /* 0x000fe200000010ff */
[----:B0-----:R-:W-:-:S05]  /*2a10*/  IMAD.WIDE.U32 R182, R118, 0x10, R182 ;  /* 0x0000001076b67825 */ /* 0x001fca00078e00b6 */
[----:B------:R0:W-:Y:S02]  /*2a20*/  STG.E.128 desc[UR4][R182.64], R104 ;  /* 0x00000068b6007986 */ /* 0x0001e4000c101d04 */
.L_x_7037:
[----:B------:R-:W-:Y:S05]  /*2a30*/  BSYNC B0 ;  /* 0x0000000000007941 */ /* 0x000fea0003800000 */
.L_x_7036:
        /* <DEDUP_REMOVED lines=129> */
.L_x_7082:
        /* <DEDUP_REMOVED lines=17> */
[----:B------:R-:W-:Y:S02]  /*3360*/  CS2R R182, SRZ ;  /* 0x0000000000b67805 */ /* 0x000fe4000001ff00 */
[----:B------:R-:W-:Y:S02]  /*3370*/  ISETP.NE.AND P5, PT, R126, RZ, PT ;  /* 0x000000ff7e00720c */ /* 0x000fe40003fa5270 */
[----:B-1----:R-:W-:Y:S01]  /*3380*/  @!P2 LEA R105, R105, R0, 0x18 ;  /* 0x000000006969a211 */ /* 0x002fe200078ec0ff */
[----:B------:R-:W-:-:S03]  /*3390*/  HFMA2.MMA R0, -RZ, RZ, 0, 0 ;  /* 0x00000000ff007435 */ /* 0x000fc600000001ff */
[----:B------:R-:W-:-:S03]  /*33a0*/  @!P2 LEA R116, R106, R105, 0x3 ;  /* 0x000000696a74a211 */ /* 0x000fc600078e18ff */
[----:B------:R-:W-:Y:S02]  /*33b0*/  @!P2 MOV R0, R111 ;  /* 0x0000006f0000a202 */ /* 0x000fe40000000f00 */
        /* <DEDUP_REMOVED lines=8> */
[----:B------:R-:W-:Y:S01]  /*3440*/  I2FP.F32.S32 R116, R185 ;  /* 0x000000b900747245 */ /* 0x000fe20000201400 */
[----:B------:R-:W1:Y:S01]  /*3450*/  SHFL.DOWN PT, R0, R185, 0x2, 0x1f ;  /* 0x08401f00b9007f89 */ /* 0x000e6200000e0000 */
[C---:B--2---:R-:W-:Y:S02]  /*3460*/  @!P2 LEA R104, P3, R110.reuse, R104, 0x2 ;  /* 0x000000686e68a211 */ /* 0x044fe400078610ff */
[----:B0-----:R-:W0:Y:S01]  /*3470*/  MUFU.RCP R118, R116 ;  /* 0x0000007400767308 */ /* 0x001e220000001000 */
[----:B------:R-:W2:Y:S01]  /*3480*/  SHFL.DOWN PT, R187, R182, 0x4, 0x1f ;  /* 0x08801f00b6bb7f89 */ /* 0x000ea200000e0000 */
[C---:B------:R-:W-:Y:S02]  /*3490*/  @!P2 LEA.HI.X R105, R110.reuse, R105, R114, 0x2, P3 ;  /* 0x000000696e69a211 */ /* 0x040fe400018f1472 */
[----:B---3--:R-:W-:-:S04]  /*34a0*/  @!P2 LEA R106, P3, R110, R106, 0x2 ;  /* 0x0000006a6e6aa211 */ /* 0x008fc800078610ff */
[----:B------:R-:W-:Y:S02]  /*34b0*/  @!P2 LEA.HI.X R107, R110, R107, R114, 0x2, P3 ;  /* 0x0000006b6e6ba211 */ /* 0x000fe400018f1472 */
[----:B------:R-:W3:Y:S01]  /*34c0*/  SHFL.DOWN PT, R114, R183, 0x4, 0x1f ;  /* 0x08801f00b7727f89 */ /* 0x000ee200000e0000 */
[----:B-1----:R-:W-:Y:S01]  /*34d0*/  I2FP.F32.S32 R130, R0 ;  /* 0x0000000000827245 */ /* 0x002fe20000201400 */
[C---:B--2---:R-:W-:Y:S01]  /*34e0*/  FMUL.FTZ R189, R187.reuse, R128 ;  /* 0x00000080bbbd7220 */ /* 0x044fe20000410000 */
[----:B------:R-:W-:-:S03]  /*34f0*/  FADD.FTZ R187, -R187, R182 ;  /* 0x000000b6bbbb7221 */ /* 0x000fc60000010100 */
[----:B------:R-:W-:Y:S01]  /*3500*/  FFMA.FTZ R189, R120, R182, R189 ;  /* 0x000000b678bd7223 */ /* 0x000fe200000100bd */
[----:B------:R-:W-:-:S03]  /*3510*/  FMUL.FTZ R187, R187, R187 ;  /* 0x000000bbbbbb7220 */ /* 0x000fc60000410000 */
        /* <DEDUP_REMOVED lines=42> */
[----:B------:R-:W-:-:S06]  /*37c0*/  FADD.FTZ R183, R0, R183 ;  /* 0x000000b700b77221 */ /* 0x000fcc0000010000 */
        /* <DEDUP_REMOVED lines=45> */
.L_x_7066:
[----:B------:R-:W-:Y:S05]  /*3aa0*/  BSYNC B1 ;  /* 0x0000000000017941 */ /* 0x000fea0003800000 */
.L_x_7065:
[----:B------:R-:W-:Y:S01]  /*3ab0*/  ISETP.NE.AND P2, PT, R124, RZ, PT ;  /* 0x000000ff7c00720c */ /* 0x000fe20003f45270 */
[----:B------:R-:W-:-:S12]  /*3ac0*/  BSSY B1, `(.L_x_7067) ;  /* 0x0000022000017945 */ /* 0x000fd80003800000 */
[----:B------:R-:W-:Y:S05]  /*3ad0*/  @!P2 BRA `(.L_x_7068) ;  /* 0x000000000080a947 */ /* 0x000fea0003800000 */
[--C-:B0-----:R-:W-:Y:S01]  /*3ae0*/  FADD.FTZ R104, R129, -R128.reuse ;  /* 0x8000008081687221 */ /* 0x101fe20000010000 */
        /* <DEDUP_REMOVED lines=31> */
.L_x_7068:
[----:B------:R-:W-:Y:S05]  /*3ce0*/  BSYNC B1 ;  /* 0x0000000000017941 */ /* 0x000fea0003800000 */
.L_x_7067:
[----:B------:R-:W-:Y:S01]  /*3cf0*/  ISETP.NE.AND P2, PT, R122, RZ, PT ;  /* 0x000000ff7a00720c */ /* 0x000fe20003f45270 */
[----:B------:R-:W-:-:S12]  /*3d00*/  BSSY B1, `(.L_x_7069) ;  /* 0x0000022000017945 */ /* 0x000fd80003800000 */
[----:B------:R-:W-:Y:S05]  /*3d10*/  @!P2 BRA `(.L_x_7070) ;  /* 0x000000000080a947 */ /* 0x000fea0003800000 */
[--C-:B01----:R-:W-:Y:S01]  /*3d20*/  FADD.FTZ R104, R145, -R128.reuse ;  /* 0x8000008091687221 */ /* 0x103fe20000010000 */
        /* <DEDUP_REMOVED lines=31> */
.L_x_7070:
[----:B------:R-:W-:Y:S05]  /*3f20*/  BSYNC B1 ;  /* 0x0000000000017941 */ /* 0x000fea0003800000 */
.L_x_7069:
        /* <DEDUP_REMOVED lines=11> */
[----:B------:R-:W-:Y:S01]  /*3fe0*/  FMUL.FTZ R185, R183, R120 ;  /* 0x00000078b7b97220 */ /* 0x000fe20000410000 */
[----:B------:R-:W-:Y:S01]  /*3ff0*/  FADD.FTZ R128, R179, -R128 ;  /* 0x80000080b3807221 */ /* 0x000fe20000010000 */
        /* <DEDUP_REMOVED lines=19> */
.L_x_7064:
[----:B------:R-:W-:Y:S05]  /*4130*/  BSYNC B0 ;  /* 0x0000000000007941 */ /* 0x000fea0003800000 */
.L_x_7063:
[----:B------:R-:W-:Y:S02]  /*4140*/  IADD3 R110, R110, UR10, RZ ;  /* 0x0000000a6e6e7c10 */ /* 0x000fe4000fffe0ff */
[----:B------:R-:W-:Y:S02]  /*4150*/  SEL R0, RZ, 0x1, P4 ;  /* 0x00000001ff007807 */ /* 0x000fe40002000000 */
[----:B------:R-:W-:-:S13]  /*4160*/  ISETP.GE.AND P2, PT, R110, UR11, PT ;  /* 0x0000000b6e007c0c */ /* 0x000fda000bf46270 */
[----:B------:R-:W-:Y:S05]  /*4170*/  @!P2 BRA `(.L_x_7071) ;  /* 0xffffffc400d4a947 */ /* 0x000fea000383ffff */
[----:B------:R-:W-:Y:S05]  /*4180*/  EXIT ;  /* 0x000000000000794d */ /* 0x000fea0003800000 */
.L_x_7062:
[----:B------:R-:W-:Y:S01]  /*4190*/  HFMA2.MMA R130, -RZ, RZ, 0, 5.9604644775390625e-08 ;  /* 0x00000001ff827435 */ /* 0x000fe200000001ff */
[----:B------:R-:W-:Y:S02]  /*41a0*/  MOV R187, R116 ;  /* 0x0000007400bb7202 */ /* 0x000fe40000000f00 */
[----:B------:R-:W-:Y:S02]  /*41b0*/  MOV R189, 0x1f ;  /* 0x0000001f00bd7802 */ /* 0x000fe40000000f00 */
[----:B------:R-:W-:-:S07]  /*41c0*/  MOV R128, 0xffffffff ;  /* 0xffffffff00807802 */ /* 0x000fce0000000f00 */
[----:B-1---5:R-:W-:Y:S05]  /*41d0*/  WARPSYNC.COLLECTIVE R128, `(.L_x_7072) ;  /* 0x0000000080087348 */ /* 0x022fea0003c00000 */
[----:B------:R0:W2:Y:S02]  /*41e0*/  SHFL.BFLY P6, R185, R187, R130, R189 ;  /* 0x0c000082bbb97389 */ /* 0x0000a400000c00bd */
[----:B012--5:R-:W-:Y:S01]  /*41f0*/  ENDCOLLECTIVE ;  /* 0x000000000000791b */ /* 0x027fe20003800000 */
.L_x_7072:
[----:B------:R-:W-:Y:S01]  /*4200*/  HFMA2.MMA R130, -RZ, RZ, 0, 1.1920928955078125e-07 ;  /* 0x00000002ff827435 */ /* 0x000fe200000001ff */
[----:B------:R-:W-:-:S05]  /*4210*/  MOV R105, R185 ;  /* 0x000000b900697202 */ /* 0x000fca0000000f00 */
[----:B------:R-:W-:-:S05]  /*4220*/  FADD.FTZ R105, R116, R105 ;  /* 0x0000006974697221 */ /* 0x000fca0000010000 */
[----:B------:R-:W-:-:S07]  /*4230*/  MOV R187, R105 ;  /* 0x0000006900bb7202 */ /* 0x000fce0000000f00 */
[----:B------:R-:W-:Y:S05]  /*4240*/  WARPSYNC.COLLECTIVE R128, `(.L_x_7073) ;  /* 0x0000000080087348 */ /* 0x000fea0003c00000 */
[----:B------:R0:W1:Y:S02]  /*4250*/  SHFL.BFLY P6, R185, R187, R130, R189 ;  /* 0x0c000082bbb97389 */ /* 0x00006400000c00bd */
[----:B01----:R-:W-:Y:S01]  /*4260*/  ENDCOLLECTIVE ;  /* 0x000000000000791b */ /* 0x003fe20003800000 */
.L_x_7073:
[----:B------:R-:W-:Y:S01]  /*4270*/  HFMA2.MMA R130, -RZ, RZ, 0, 2.384185791015625e-07 ;  /* 0x00000004ff827435 */ /* 0x000fe200000001ff */
[----:B------:R-:W-:-:S05]  /*4280*/  MOV R0, R185 ;  /* 0x000000b900007202 */ /* 0x000fca0000000f00 */
[----:B------:R-:W-:-:S05]  /*4290*/  FADD.FTZ R118, R105, R0 ;  /* 0x0000000069767221 */ /* 0x000fca0000010000 */
[----:B------:R-:W-:-:S07]  /*42a0*/  MOV R187, R118 ;  /* 0x0000007600bb7202 */ /* 0x000fce0000000f00 */
[----:B------:R-:W-:Y:S05]  /*42b0*/  WARPSYNC.COLLECTIVE R128, `(.L_x_7074) ;  /* 0x0000000080087348 */ /* 0x000fea0003c00000 */
[----:B------:R0:W1:Y:S02]  /*42c0*/  SHFL.BFLY P6, R185, R187, R130, R189 ;  /* 0x0c000082bbb97389 */ /* 0x00006400000c00bd */
[----:B01----:R-:W-:Y:S01]  /*42d0*/  ENDCOLLECTIVE ;  /* 0x000000000000791b */ /* 0x003fe20003800000 */
.L_x_7074:
[----:B------:R-:W-:Y:S01]  /*42e0*/  HFMA2.MMA R130, -RZ, RZ, 0, 4.76837158203125e-07 ;  /* 0x00000008ff827435 */ /* 0x000fe200000001ff */
[----:B------:R-:W-:-:S05]  /*42f0*/  MOV R183, R185 ;  /* 0x000000b900b77202 */ /* 0x000fca0000000f00 */
[----:B------:R-:W-:-:S05]  /*4300*/  FADD.FTZ R183, R118, R183 ;  /* 0x000000b776b77221 */ /* 0x000fca0000010000 */
[----:B------:R-:W-:-:S07]  /*4310*/  MOV R187, R183 ;  /* 0x000000b700bb7202 */ /* 0x000fce0000000f00 */
[----:B------:R-:W-:Y:S05]  /*4320*/  WARPSYNC.COLLECTIVE R128, `(.L_x_7075) ;  /* 0x0000000080087348 */ /* 0x000fea0003c00000 */
[----:B------:R0:W1:Y:S02]  /*4330*/  SHFL.BFLY P6, R185, R187, R130, R189 ;  /* 0x0c000082bbb97389 */ /* 0x00006400000c00bd */
[----:B01----:R-:W-:Y:S01]  /*4340*/  ENDCOLLECTIVE ;  /* 0x000000000000791b */ /* 0x003fe20003800000 */
.L_x_7075:
[----:B------:R-:W-:Y:S01]  /*4350*/  HFMA2.MMA R130, -RZ, RZ, 0, 9.5367431640625e-07 ;  /* 0x00000010ff827435 */ /* 0x000fe200000001ff */
[----:B------:R-:W-:-:S05]  /*4360*/  MOV R0, R185 ;  /* 0x000000b900007202 */ /* 0x000fca0000000f00 */
[----:B------:R-:W-:-:S05]  /*4370*/  FADD.FTZ R120, R183, R0 ;  /* 0x00000000b7787221 */ /* 0x000fca0000010000 */
[----:B------:R-:W-:-:S07]  /*4380*/  MOV R187, R120 ;  /* 0x0000007800bb7202 */ /* 0x000fce0000000f00 */
[----:B------:R-:W-:Y:S05]  /*4390*/  WARPSYNC.COLLECTIVE R128, `(.L_x_7076) ;  /* 0x0000000080087348 */ /* 0x000fea0003c00000 */
[----:B------:R0:W1:Y:S02]  /*43a0*/  SHFL.BFLY P6, R185, R187, R130, R189 ;  /* 0x0c000082bbb97389 */ /* 0x00006400000c00bd */
[----:B01----:R-:W-:Y:S01]  /*43b0*/  ENDCOLLECTIVE ;  /* 0x000000000000791b */ /* 0x003fe20003800000 */
.L_x_7076:
        /* <DEDUP_REMOVED lines=72> */
.L_x_7077:
[----:B------:R-:W-:Y:S01]  /*4840*/  HFMA2.MMA R130, -RZ, RZ, 0, 1.1920928955078125e-07 ;  /* 0x00000002ff827435 */ /* 0x000fe200000001ff */
[----:B------:R-:W-:-:S05]  /*4850*/  MOV R105, R185 ;  /* 0x000000b900697202 */ /* 0x000fca0000000f00 */
[----:B------:R-:W-:-:S05]  /*4860*/  FADD.FTZ R105, R0, R105 ;  /* 0x0000006900697221 */ /* 0x000fca0000010000 */
[----:B------:R-:W-:-:S07]  /*4870*/  MOV R187, R105 ;  /* 0x0000006900bb7202 */ /* 0x000fce0000000f00 */
[----:B------:R-:W-:Y:S05]  /*4880*/  WARPSYNC.COLLECTIVE R128, `(.L_x_7078) ;  /* 0x0000000080087348 */ /* 0x000fea0003c00000 */
[----:B------:R0:W1:Y:S02]  /*4890*/  SHFL.BFLY P6, R185, R187, R130, R189 ;  /* 0x0c000082bbb97389 */ /* 0x00006400000c00bd */
[----:B01----:R-:W-:Y:S01]  /*48a0*/  ENDCOLLECTIVE ;  /* 0x000000000000791b */ /* 0x003fe20003800000 */
.L_x_7078:
[----:B------:R-:W-:Y:S01]  /*48b0*/  HFMA2.MMA R130, -RZ, RZ, 0, 2.384185791015625e-07 ;  /* 0x00000004ff827435 */ /* 0x000fe200000001ff */
[----:B------:R-:W-:-:S05]  /*48c0*/  MOV R116, R185 ;  /* 0x000000b900747202 */ /* 0x000fca0000000f00 */
[----:B------:R-:W-:-:S05]  /*48d0*/  FADD.FTZ R116, R105, R116 ;  /* 0x0000007469747221 */ /* 0x000fca0000010000 */
[----:B------:R-:W-:-:S07]  /*48e0*/  MOV R187, R116 ;  /* 0x0000007400bb7202 */ /* 0x000fce0000000f00 */
[----:B------:R-:W-:Y:S05]  /*48f0*/  WARPSYNC.COLLECTIVE R128, `(.L_x_7079) ;  /* 0x0000000080087348 */ /* 0x000fea0003c00000 */
[----:B------:R0:W1:Y:S02]  /*4900*/  SHFL.BFLY P6, R185, R187, R130, R189 ;  /* 0x0c000082bbb97389 */ /* 0x00006400000c00bd */
[----:B01----:R-:W-:Y:S01]  /*4910*/  ENDCOLLECTIVE ;  /* 0x000000000000791b */ /* 0x003fe20003800000 */
.L_x_7079:
[----:B------:R-:W-:Y:S01]  /*4920*/  HFMA2.MMA R130, -RZ, RZ, 0, 4.76837158203125e-07 ;  /* 0x00000008ff827435 */ /* 0x000fe200000001ff */
[----:B------:R-:W-:-:S05]  /*4930*/  MOV R183, R185 ;  /* 0x000000b900b77202 */ /* 0x000fca0000000f00 */
[----:B------:R-:W-:-:S05]  /*4940*/  FADD.FTZ R183, R116, R183 ;  /* 0x000000b774b77221 */ /* 0x000fca0000010000 */
[----:B------:R-:W-:-:S07]  /*4950*/  MOV R187, R183 ;  /* 0x000000b700bb7202 */ /* 0x000fce0000000f00 */
[----:B------:R-:W-:Y:S05]  /*4960*/  WARPSYNC.COLLECTIVE R128, `(.L_x_7080) ;  /* 0x0000000080087348 */ /* 0x000fea0003c00000 */
[----:B------:R0:W1:Y:S02]  /*4970*/  SHFL.BFLY P6, R185, R187, R130, R189 ;  /* 0x0c000082bbb97389 */ /* 0x00006400000c00bd */
[----:B01----:R-:W-:Y:S01]  /*4980*/  ENDCOLLECTIVE ;  /* 0x000000000000791b */ /* 0x003fe20003800000 */
.L_x_7080:
[----:B------:R-:W-:Y:S01]  /*4990*/  HFMA2.MMA R130, -RZ, RZ, 0, 9.5367431640625e-07 ;  /* 0x00000010ff827435 */ /* 0x000fe200000001ff */
[----:B------:R-:W-:-:S05]  /*49a0*/  MOV R118, R185 ;  /* 0x000000b900767202 */ /* 0x000fca0000000f00 */
[----:B------:R-:W-:-:S05]  /*49b0*/  FADD.FTZ R118, R183, R118 ;  /* 0x00000076b7767221 */ /* 0x000fca0000010000 */
[----:B------:R-:W-:-:S07]  /*49c0*/  MOV R187, R118 ;  /* 0x0000007600bb7202 */ /* 0x000fce0000000f00 */
[----:B------:R-:W-:Y:S05]  /*49d0*/  WARPSYNC.COLLECTIVE R128, `(.L_x_7081) ;  /* 0x0000000080087348 */ /* 0x000fea0003c00000 */
[----:B------:R0:W1:Y:S02]  /*49e0*/  SHFL.BFLY P6, R185, R187, R130, R189 ;  /* 0x0c000082bbb97389 */ /* 0x00006400000c00bd */
[----:B01----:R-:W-:Y:S01]  /*49f0*/  ENDCOLLECTIVE ;  /* 0x000000000000791b */ /* 0x003fe20003800000 */
.L_x_7081:
[----:B------:R-:W-:Y:S05]  /*4a00*/  BRA `(.L_x_7082) ;  /* 0xffffffe800107947 */ /* 0x000fea000383ffff */
.L_x_7083:
        /* <DEDUP_REMOVED lines=15> */
.L_x_30222:


//--------------------- .text._ZN10layer_norm13ln_fwd_kernelINS_13Kernel_traitsIf13__nv_bfloat16S2_S2_fjLj8192ELj1ELj1ELj8ELj16ENS_18Kernel_traits_baseILj8192EfS2_S2_S2_fjLj256EEEEELb0ELb1ELb1ELb1EEEvNS_9FwdParamsE --------------------------
	.section	.text._ZN10layer_norm13ln_fwd_kernelINS_13Kernel_traitsIf13__nv_bfloat16S2_S2_fjLj8192ELj1ELj1ELj8ELj16ENS_18Kernel_traits_baseILj8192EfS2_S2_S2_fjLj256EEEEELb0ELb1ELb1ELb1EEEvNS_9FwdParamsE,"ax",@progbits
	.align	128
        .global         _ZN10layer_norm13ln_fwd_kernelINS_13Kernel_traitsIf13__nv_bfloat16S2_S2_fjLj8192ELj1ELj1ELj8ELj16ENS_18Kernel_traits_baseILj8192EfS2_S2_S2_fjLj256EEEEELb0ELb1ELb1ELb1EEEvNS_9FwdParamsE
        .type           _ZN10layer_norm13ln_fwd_kernelINS_13Kernel_traitsIf13__nv_bfloat16S2_S2_fjLj8192ELj1ELj1ELj8ELj16ENS_18Kernel_traits_baseILj8192EfS2_S2_S2_fjLj256EEEEELb0ELb1ELb1ELb1EEEvNS_9FwdParamsE,@function
        .size           _ZN10layer_norm13ln_fwd_kernelINS_13Kernel_traitsIf13__nv_bfloat16S2_S2_fjLj8192ELj1ELj1ELj8ELj16ENS_18Kernel_traits_baseILj8192EfS2_S2_S2_fjLj256EEEEELb0ELb1ELb1ELb1EEEvNS_9FwdParamsE,(.L_x_30223 - _ZN10layer_norm13ln_fwd_kernelINS_13Kernel_traitsIf13__nv_bfloat16S2_S2_fjLj8192ELj1ELj1ELj8ELj16ENS_18Kernel_traits_baseILj8192EfS2_S2_S2_fjLj256EEEEELb0ELb1ELb1ELb1EEEvNS_9FwdParamsE)
        .other          _ZN10layer_norm13ln_fwd_kernelINS_13Kernel_traitsIf13__nv_bfloat16S2_S2_fjLj8192ELj1ELj1ELj8ELj16ENS_18Kernel_traits_baseILj8192EfS2_S2_S2_fjLj256EEEEELb0ELb1ELb1ELb1EEEvNS_9FwdParamsE,@"STO_CUDA_ENTRY STV_DEFAULT"
_ZN10layer_norm13ln_fwd_kernelINS_13Kernel_traitsIf13__nv_bfloat16S2_S2_fjLj8192ELj1ELj1ELj8ELj16ENS_18Kernel_traits_baseILj8192EfS2_S2_S2_fjLj256EEEEELb0ELb1ELb1ELb1EEEvNS_9FwdParamsE:
.text._ZN10layer_norm13ln_fwd_kernelINS_13Kernel_traitsIf13__nv_bfloat16S2_S2_fjLj8192ELj1ELj1ELj8ELj16ENS_18Kernel_traits_baseILj8192EfS2_S2_S2_fjLj256EEEEELb0ELb1ELb1ELb1EEEvNS_9FwdParamsE:
        /* <DEDUP_REMOVED lines=66> */
[----:B------:R-:W-:Y:S01]  /*0420*/  ULDC.U8 UR6, c[0x0][0x2a0] ;  /* 0x0000a80000067ab9 */ /* 0x000fe20000000000 */
[----:B------:R-:W-:Y:S01]  /*0430*/  LOP3.LUT R114, R2, 0x1f, RZ, 0xc0, !PT ;  /* 0x0000001f02727812 */ /* 0x000fe200078ec0ff */
[----:B------:R-:W-:Y:S01]  /*0440*/  ULDC UR8, c[0x0][0x29c] ;  /* 0x0000a70000087ab9 */ /* 0x000fe20000000800 */
[----:B------:R-:W-:Y:S01]  /*0450*/  LOP3.LUT R115, R115, 0x7, RZ, 0xc0, !PT ;  /* 0x0000000773737812 */ /* 0x000fe200078ec0ff */
[----:B------:R-:W-:Y:S01]  /*0460*/  ULDC UR9, c[0x0][0x290] ;  /* 0x0000a40000097ab9 */ /* 0x000fe20000000800 */
[----:B------:R-:W-:Y:S01]  /*0470*/  IADD3 R117, R112, 0x8, RZ ;  /* 0x0000000870757810 */ /* 0x000fe20007ffe0ff */
[----:B------:R-:W-:Y:S01]  /*0480*/  ULDC.64 UR10, c[0x0][0x210] ;  /* 0x00008400000a7ab9 */ /* 0x000fe20000000a00 */
[----:B------:R-:W-:Y:S01]  /*0490*/  ISETP.NE.AND P1, PT, RZ, UR6, PT ;  /* 0x00000006ff007c0c */ /* 0x000fe2000bf25270 */
[----:B0-----:R-:W-:-:S12]  /*04a0*/  ULDC.64 UR6, c[0x0][0x230] ;  /* 0x00008c0000067ab9 */ /* 0x001fd80000000a00 */
.L_x_7183:
[----:B0-----:R-:W0:Y:S01]  /*04b0*/  LDC.64 R108, c[0x0][0x280] ;  /* 0x0000a000ff6c7b82 */ /* 0x001e220000000a00 */
[----:B------:R-:W-:-:S07]  /*04c0*/  ISETP.NE.U32.AND P0, PT, RZ, UR6, PT ;  /* 0x00000006ff007c0c */ /* 0x000fce000bf05070 */
[----:B------:R-:W2:Y:S08]  /*04d0*/  LDC R116, c[0x0][0x218] ;  /* 0x00008600ff747b82 */ /* 0x000eb00000000800 */
[----:B------:R-:W3:Y:S01]  /*04e0*/  LDC.64 R120, c[0x0][0x288] ;  /* 0x0000a200ff787b82 */ /* 0x000ee20000000a00 */
[----:B0-----:R-:W-:-:S05]  /*04f0*/  IMAD.WIDE R108, R113, 0x4, R108 ;  /* 0x00000004716c7825 */ /* 0x001fca00078e026c */
[----:B------:R0:W4:Y:S01]  /*0500*/  LDG.E R125, desc[UR4][R108.64] ;  /* 0x000000046c7d7981 */ /* 0x000122000c1e1900 */
[----:B------:R-:W-:Y:S01]  /*0510*/  ISETP.NE.AND.EX P0, PT, RZ, UR7, PT, P0 ;  /* 0x00000007ff007c0c */ /* 0x000fe2000bf05300 */
[----:B--2---:R-:W-:Y:S01]  /*0520*/  IMAD R122, R113, R116, RZ ;  /* 0x00000074717a7224 */ /* 0x004fe200078e02ff */
[----:B------:R-:W-:-:S04]  /*0530*/  MOV R124, RZ ;  /* 0x000000ff007c7202 */ /* 0x000fc80000000f00 */
[----:B0-----:R-:W-:Y:S01]  /*0540*/  SHF.R.S32.HI R109, RZ, 0x1f, R122 ;  /* 0x0000001fff6d7819 */ /* 0x001fe2000001147a */
[----:B---3--:R-:W-:-:S06]  /*0550*/  IMAD.WIDE R120, R113, 0x4, R120 ;  /* 0x0000000471787825 */ /* 0x008fcc00078e0278 */
[----:B------:R-:W0:Y:S01]  /*0560*/  @P0 LDC.64 R110, c[0x0][0x230] ;  /* 0x00008c00ff6e0b82 */ /* 0x000e220000000a00 */
[----:B------:R-:W-:Y:S01]  /*0570*/  LEA.HI R122, R109, R122, RZ, 0x3 ;  /* 0x0000007a6d7a7211 */ /* 0x000fe200078f18ff */
[----:B-----5:R2:W5:Y:S03]  /*0580*/  LDG.E R120, desc[UR4][R120.64] ;  /* 0x0000000478787981 */ /* 0x020566000c1e1900 */
[----:B------:R-:W-:-:S05]  /*0590*/  LEA.HI.SX32 R127, R122, R3, 0x1d ;  /* 0x000000037a7f7211 */ /* 0x000fca00078feaff */
[----:B0-----:R-:W-:-:S05]  /*05a0*/  @P0 IMAD.WIDE.U32 R110, R127, 0x10, R110 ;  /* 0x000000107f6e0825 */ /* 0x001fca00078e006e */
[----:B------:R2:W5:Y:S01]  /*05b0*/  @P0 LDG.E.128 R8, desc[UR4][R110.64] ;  /* 0x000000046e080981 */ /* 0x000562000c1e1d00 */
[----:B----4-:R-:W-:-:S13]  /*05c0*/  ISETP.GE.AND P2, PT, R125, 0x1, PT ;  /* 0x000000017d00780c */ /* 0x010fda0003f46270 */
[----:B------:R-:W0:Y:S01]  /*05d0*/  @P2 LDC.64 R118, c[0x0][0x220] ;  /* 0x00008800ff762b82 */ /* 0x000e220000000a00 */
[----:B------:R-:W-:-:S05]  /*05e0*/  @P2 IADD3 R123, R125, -0x1, RZ ;  /* 0xffffffff7d7b2810 */ /* 0x000fca0007ffe0ff */
[----:B------:R-:W-:-:S05]  /*05f0*/  @P2 IMAD R123, R123, R116, RZ ;  /* 0x000000747b7b2224 */ /* 0x000fca00078e02ff */
[----:B------:R-:W-:-:S04]  /*0600*/  @P2 SHF.R.S32.HI R108, RZ, 0x1f, R123 ;  /* 0x0000001fff6c2819 */ /* 0x000fc8000001147b */
[----:B------:R-:W-:-:S04]  /*0610*/  @P2 LEA.HI R108, R108, R123, RZ, 0x3 ;  /* 0x0000007b6c6c2211 */ /* 0x000fc800078f18ff */
[----:B------:R-:W-:-:S05]  /*0620*/  @P2 LEA.HI.SX32 R124, R108, R3, 0x1d ;  /* 0x000000036c7c2211 */ /* 0x000fca00078feaff */
[----:B0-----:R-:W-:-:S05]  /*0630*/  @P2 IMAD.WIDE.U32 R108, R124, 0x10, R118 ;  /* 0x000000107c6c2825 */ /* 0x001fca00078e0076 */
[----:B-1----:R2:W5:Y:S01]  /*0640*/  @P2 LDG.E.128 R4, desc[UR4][R108.64] ;  /* 0x000000046c042981 */ /* 0x002562000c1e1d00 */
[----:B------:R-:W-:Y:S01]  /*0650*/  ISETP.GT.AND P3, PT, R125, RZ, PT ;  /* 0x000000ff7d00720c */ /* 0x000fe20003f64270 */
[----:B------:R-:W-:Y:S01]  /*0660*/  BSSY B0, `(.L_x_7084) ;  /* 0x000000c000007945 */ /* 0x000fe20003800000 */
[----:B------:R-:W-:-:S11]  /*0670*/  SHF.R.S32.HI R122, RZ, 0x1f, R113 ;  /* 0x0000001fff7a7819 */ /* 0x000fd60000011471 */
[----:B--2---:R-:W-:Y:S05]  /*0680*/  @P3 BRA `(.L_x_7085) ;  /* 0x0000000000103947 */ /* 0x004fea0003800000 */
[----:B------:R-:W-:Y:S01]  /*0690*/  MOV R121, RZ ;  /* 0x000000ff00797202 */ /* 0x000fe20000000f00 */
[----:B------:R-:W-:Y:S06]  /*06a0*/  @!P0 BRA `(.L_x_7086) ;  /* 0x00000000001c8947 */ /* 0x000fec0003800000 */
[----:B-----5:R-:W-:Y:S01]  /*06b0*/  SHF.L.U32 R121, R8, 0x10, RZ ;  /* 0x0000001008797819 */ /* 0x020fe200000006ff */
[----:B------:R-:W-:Y:S06]  /*06c0*/  BRA `(.L_x_7086) ;  /* 0x0000000000147947 */ /* 0x000fec0003800000 */
.L_x_7085:
[----:B-----5:R-:W-:-:S05]  /*06d0*/  SHF.L.U32 R108, R4, 0x10, RZ ;  /* 0x00000010046c7819 */ /* 0x020fca00000006ff */
[----:B------:R-:W-:Y:S01]  /*06e0*/  FMUL.FTZ R121, R108, UR8 ;  /* 0x000000086c797c20 */ /* 0x000fe20008410000 */
[----:B------:R-:W-:-:S03]  /*06f0*/  @P0 SHF.L.U32 R108, R8, 0x10, RZ ;  /* 0x00000010086c0819 */ /* 0x000fc600000006ff */
[----:B------:R-:W-:-:S04]  /*0700*/  FMUL.FTZ R121, R40, R121 ;  /* 0x0000007928797220 */ /* 0x000fc80000410000 */
[----:B------:R-:W-:-:S07]  /*0710*/  @P0 FADD.FTZ R121, R121, R108 ;  /* 0x0000006c79790221 */ /* 0x000fce0000010000 */
.L_x_7086:
[----:B------:R-:W-:Y:S05]  /*0720*/  BSYNC B0 ;  /* 0x0000000000007941 */ /* 0x000fea0003800000 */
.L_x_7084:
[----:B------:R-:W-:Y:S04]  /*0730*/  BSSY B0, `(.L_x_7087) ;  /* 0x000000e000007945 */ /* 0x000fe80003800000 */
[----:B------:R-:W-:Y:S05]  /*0740*/  @P3 BRA `(.L_x_7088) ;  /* 0x0000000000143947 */ /* 0x000fea0003800000 */
[----:B------:R-:W-:Y:S01]  /*0750*/  HFMA2.MMA R123, -RZ, RZ, 0, 0 ;  /* 0x00000000ff7b7435 */ /* 0x000fe200000001ff */
[----:B------:R-:W-:Y:S10]  /*0760*/  @!P0 BRA `(.L_x_7089) ;  /* 0x0000000000288947 */ /* 0x000ff40003800000 */
[----:B-----5:R-:W-:-:S04]  /*0770*/  PRMT R123, R8, 0x7632, R123 ;  /* 0x00007632087b7816 */ /* 0x020fc8000000007b */
[----:B------:R-:W-:Y:S01]  /*0780*/  SHF.L.U32 R123, R123, 0x10, RZ ;  /* 0x000000107b7b7819 */ /* 0x000fe200000006ff */
[----:B------:R-:W-:Y:S06]  /*0790*/  BRA `(.L_x_7089) ;  /* 0x00000000001c7947 */ /* 0x000fec0003800000 */
.L_x_7088:
[----:B-----5:R-:W-:Y:S02]  /*07a0*/  PRMT R108, R4, 0x7632, R108 ;  /* 0x00007632046c7816 */ /* 0x020fe4000000006c */
[----:B------:R-:W-:Y:S02]  /*07b0*/  @P0 PRMT R109, R8, 0x7632, R109 ;  /* 0x00007632086d0816 */ /* 0x000fe4000000006d */
[----:B------:R-:W-:Y:S02]  /*07c0*/  SHF.L.U32 R108, R108, 0x10, RZ ;  /* 0x000000106c6c7819 */ /* 0x000fe400000006ff */
[----:B------:R-:W-:-:S03]  /*07d0*/  @P0 SHF.L.U32 R110, R109, 0x10, RZ ;  /* 0x000000106d6e0819 */ /* 0x000fc600000006ff */
[----:B------:R-:W-:-:S04]  /*07e0*/  FMUL.FTZ R108, R108, UR8 ;  /* 0x000000086c6c7c20 */ /* 0x000fc80008410000 */
[----:B------:R-:W-:-:S04]  /*07f0*/  FMUL.FTZ R123, R41, R108 ;  /* 0x0000006c297b7220 */ /* 0x000fc80000410000 */
[----:B------:R-:W-:-:S07]  /*0800*/  @P0 FADD.FTZ R123, R123, R110 ;  /* 0x0000006e7b7b0221 */ /* 0x000fce0000010000 */
.L_x_7089:
[----:B------:R-:W-:Y:S05]  /*0810*/  BSYNC B0 ;  /* 0x0000000000007941 */ /* 0x000fea0003800000 */
.L_x_7087:
[----:B------:R-:W-:Y:S04]  /*0820*/  BSSY B0, `(.L_x_7090) ;  /* 0x000000b000007945 */ /* 0x000fe80003800000 */
[----:B------:R-:W-:Y:S05]  /*0830*/  @P3 BRA `(.L_x_7091) ;  /* 0x0000000000103947 */ /* 0x000fea0003800000 */
[----:B------:R-:W-:Y:S01]  /*0840*/  MOV R125, RZ ;  /* 0x000000ff007d7202 */ /* 0x000fe20000000f00 */
[----:B------:R-:W-:Y:S06]  /*0850*/  @!P0 BRA `(.L_x_7092) ;  /* 0x00000000001c8947 */ /* 0x000fec0003800000 */
[----:B-----5:R-:W-:Y:S01]  /*0860*/  SHF.L.U32 R125, R9, 0x10, RZ ;  /* 0x00000010097d7819 */ /* 0x020fe200000006ff */
[----:B------:R-:W-:Y:S06]  /*0870*/  BRA `(.L_x_7092) ;  /* 0x0000000000147947 */ /* 0x000fec0003800000 */
.L_x_7091:
[----:B-----5:R-:W-:-:S05]  /*0880*/  SHF.L.U32 R108, R5, 0x10, RZ ;  /* 0x00000010056c7819 */ /* 0x020fca00000006ff */
[----:B------:R-:W-:Y:S01]  /*0890*/  FMUL.FTZ R125, R108, UR8 ;  /* 0x000000086c7d7c20 */ /* 0x000fe20008410000 */
[----:B------:R-:W-:-:S03]  /*08a0*/  @P0 SHF.L.U32 R108, R9, 0x10, RZ ;  /* 0x00000010096c0819 */ /* 0x000fc600000006ff */
[----:B------:R-:W-:-:S04]  /*08b0*/  FMUL.FTZ R125, R42, R125 ;  /* 0x0000007d2a7d7220 */ /* 0x000fc80000410000 */
[----:B------:R-:W-:-:S07]  /*08c0*/  @P0 FADD.FTZ R125, R125, R108 ;  /* 0x0000006c7d7d0221 */ /* 0x000fce0000010000 */
.L_x_7092:
[----:B------:R-:W-:Y:S05]  /*08d0*/  BSYNC B0 ;  /* 0x0000000000007941 */ /* 0x000fea0003800000 */
.L_x_7090:
[----:B------:R-:W-:Y:S04]  /*08e0*/  BSSY B0, `(.L_x_7093) ;  /* 0x000000e000007945 */ /* 0x000fe80003800000 */
[----:B------:R-:W-:Y:S05]  /*08f0*/  @P3 BRA `(.L_x_7094) ;  /* 0x0000000000143947 */ /* 0x000fea0003800000 */
[----:B------:R-:W-:Y:S01]  /*0900*/  HFMA2.MMA R129, -RZ, RZ, 0, 0 ;  /* 0x00000000ff817435 */ /* 0x000fe200000001ff */
[----:B------:R-:W-:Y:S10]  /*0910*/  @!P0 BRA `(.L_x_7095) ;  /* 0x0000000000288947 */ /* 0x000ff40003800000 */
[----:B-----5:R-:W-:-:S04]  /*0920*/  PRMT R129, R9, 0x7632, R129 ;  /* 0x0000763209817816 */ /* 0x020fc80000000081 */
[----:B------:R-:W-:Y:S01]  /*0930*/  SHF.L.U32 R129, R129, 0x10, RZ ;  /* 0x0000001081817819 */ /* 0x000fe200000006ff */
[----:B------:R-:W-:Y:S06]  /*0940*/  BRA `(.L_x_7095) ;  /* 0x00000000001c7947 */ /* 0x000fec0003800000 */
.L_x_7094:
[----:B-----5:R-:W-:Y:S02]  /*0950*/  PRMT R108, R5, 0x7632, R108 ;  /* 0x00007632056c7816 */ /* 0x020fe4000000006c */
[----:B------:R-:W-:Y:S02]  /*0960*/  @P0 PRMT R109, R9, 0x7632, R109 ;  /* 0x00007632096d0816 */ /* 0x000fe4000000006d */
[----:B------:R-:W-:Y:S02]  /*0970*/  SHF.L.U32 R108, R108, 0x10, RZ ;  /* 0x000000106c6c7819 */ /* 0x000fe400000006ff */
[----:B------:R-:W-:-:S03]  /*0980*/  @P0 SHF.L.U32 R110, R109, 0x10, RZ ;  /* 0x000000106d6e0819 */ /* 0x000fc600000006ff */
[----:B------:R-:W-:-:S04]  /*0990*/  FMUL.FTZ R108, R108, UR8 ;  /* 0x000000086c6c7c20 */ /* 0x000fc80008410000 */
[----:B------:R-:W-:-:S04]  /*09a0*/  FMUL.FTZ R129, R43, R108 ;  /* 0x0000006c2b817220 */ /* 0x000fc80000410000 */
[----:B------:R-:W-:-:S07]  /*09b0*/  @P0 FADD.FTZ R129, R129, R110 ;  /* 0x0000006e81810221 */ /* 0x000fce0000010000 */
.L_x_7095:
[----:B------:R-:W-:Y:S05]  /*09c0*/  BSYNC B0 ;  /* 0x0000000000007941 */ /* 0x000fea0003800000 */
.L_x_7093:
[----:B------:R-:W-:Y:S04]  /*09d0*/  BSSY B0, `(.L_x_7096) ;  /* 0x000000b000007945 */ /* 0x000fe80003800000 */
[----:B------:R-:W-:Y:S05]  /*09e0*/  @P3 BRA `(.L_x_7097) ;  /* 0x0000000000103947 */ /* 0x000fea0003800000 */
[----:B------:R-:W-:Y:S01]  /*09f0*/  MOV R131, RZ ;  /* 0x000000ff00837202 */ /* 0x000fe20000000f00 */
[----:B------:R-:W-:Y:S06]  /*0a00*/  @!P0 BRA `(.L_x_7098) ;  /* 0x00000000001c8947 */ /* 0x000fec0003800000 */
[----:B-----5:R-:W-:Y:S01]  /*0a10*/  SHF.L.U32 R131, R10, 0x10, RZ ;  /* 0x000000100a837819 */ /* 0x020fe200000006ff */
[----:B------:R-:W-:Y:S06]  /*0a20*/  BRA `(.L_x_7098) ;  /* 0x0000000000147947 */ /* 0x000fec0003800000 */
.L_x_7097:
[----:B-----5:R-:W-:-:S05]  /*0a30*/  SHF.L.U32 R108, R6, 0x10, RZ ;  /* 0x00000010066c7819 */ /* 0x020fca00000006ff */
[----:B------:R-:W-:Y:S01]  /*0a40*/  FMUL.FTZ R131, R108, UR8 ;  /* 0x000000086c837c20 */ /* 0x000fe20008410000 */
[----:B------:R-:W-:-:S03]  /*0a50*/  @P0 SHF.L.U32 R108, R10, 0x10, RZ ;  /* 0x000000100a6c0819 */ /* 0x000fc600000006ff */
[----:B------:R-:W-:-:S04]  /*0a60*/  FMUL.FTZ R131, R36, R131 ;  /* 0x0000008324837220 */ /* 0x000fc80000410000 */
[----:B------:R-:W-:-:S07]  /*0a70*/  @P0 FADD.FTZ R131, R131, R108 ;  /* 0x0000006c83830221 */ /* 0x000fce0000010000 */
.L_x_7098:
[----:B------:R-:W-:Y:S05]  /*0a80*/  BSYNC B0 ;  /* 0x0000000000007941 */ /* 0x000fea0003800000 */
.L_x_7096:
[----:B------:R-:W-:Y:S04]  /*0a90*/  BSSY B0, `(.L_x_7099) ;  /* 0x000000e000007945 */ /* 0x000fe80003800000 */
[----:B------:R-:W-:Y:S05]  /*0aa0*/  @P3 BRA `(.L_x_7100) ;  /* 0x0000000000143947 */ /* 0x000fea0003800000 */
[----:B------:R-:W-:Y:S01]  /*0ab0*/  HFMA2.MMA R133, -RZ, RZ, 0, 0 ;  /* 0x00000000ff857435 */ /* 0x000fe200000001ff */
[----:B------:R-:W-:Y:S10]  /*0ac0*/  @!P0 BRA `(.L_x_7101) ;  /* 0x0000000000288947 */ /* 0x000ff40003800000 */
[----:B-----5:R-:W-:-:S04]  /*0ad0*/  PRMT R133, R10, 0x7632, R133 ;  /* 0x000076320a857816 */ /* 0x020fc80000000085 */
[----:B------:R-:W-:Y:S01]  /*0ae0*/  SHF.L.U32 R133, R133, 0x10, RZ ;  /* 0x0000001085857819 */ /* 0x000fe200000006ff */
[----:B------:R-:W-:Y:S06]  /*0af0*/  BRA `(.L_x_7101) ;  /* 0x00000000001c7947 */ /* 0x000fec0003800000 */
.L_x_7100:
[----:B-----5:R-:W-:Y:S02]  /*0b00*/  PRMT R108, R6, 0x7632, R108 ;  /* 0x00007632066c7816 */ /* 0x020fe4000000006c */
[----:B------:R-:W-:Y:S02]  /*0b10*/  @P0 PRMT R109, R10, 0x7632, R109 ;  /* 0x000076320a6d0816 */ /* 0x000fe4000000006d */
[----:B------:R-:W-:Y:S02]  /*0b20*/  SHF.L.U32 R108, R108, 0x10, RZ ;  /* 0x000000106c6c7819 */ /* 0x000fe400000006ff */
[----:B------:R-:W-:-:S03]  /*0b30*/  @P0 SHF.L.U32 R110, R109, 0x10, RZ ;  /* 0x000000106d6e0819 */ /* 0x000fc600000006ff */
[----:B------:R-:W-:-:S04]  /*0b40*/  FMUL.FTZ R108, R108, UR8 ;  /* 0x000000086c6c7c20 */ /* 0x000fc80008410000 */
[----:B------:R-:W-:-:S04]  /*0b50*/  FMUL.FTZ R133, R37, R108 ;  /* 0x0000006c25857220 */ /* 0x000fc80000410000 */
[----:B------:R-:W-:-:S07]  /*0b60*/  @P0 FADD.FTZ R133, R133, R110 ;  /* 0x0000006e85850221 */ /* 0x000fce0000010000 */
.L_x_7101:
[----:B------:R-:W-:Y:S05]  /*0b70*/  BSYNC B0 ;  /* 0x0000000000007941 */ /* 0x000fea0003800000 */
.L_x_7099:
[----:B------:R-:W-:Y:S04]  /*0b80*/  BSSY B0, `(.L_x_7102) ;  /* 0x000000b000007945 */ /* 0x000fe80003800000 */
[----:B------:R-:W-:Y:S05]  /*0b90*/  @P3 BRA `(.L_x_7103) ;  /* 0x0000000000103947 */ /* 0x000fea0003800000 */
[----:B------:R-:W-:Y:S01]  /*0ba0*/  MOV R135, RZ ;  /* 0x000000ff00877202 */ /* 0x000fe20000000f00 */
[----:B------:R-:W-:Y:S06]  /*0bb0*/  @!P0 BRA `(.L_x_7104) ;  /* 0x00000000001c8947 */ /* 0x000fec0003800000 */
[----:B-----5:R-:W-:Y:S01]  /*0bc0*/  SHF.L.U32 R135, R11, 0x10, RZ ;  /* 0x000000100b877819 */ /* 0x020fe200000006ff */
[----:B------:R-:W-:Y:S06]  /*0bd0*/  BRA `(.L_x_7104) ;  /* 0x0000000000147947 */ /* 0x000fec0003800000 */
.L_x_7103:
[----:B-----5:R-:W-:-:S05]  /*0be0*/  SHF.L.U32 R108, R7, 0x10, RZ ;  /* 0x00000010076c7819 */ /* 0x020fca00000006ff */
[----:B------:R-:W-:Y:S01]  /*0bf0*/  FMUL.FTZ R135, R108, UR8 ;  /* 0x000000086c877c20 */ /* 0x000fe20008410000 */
[----:B------:R-:W-:-:S03]  /*0c00*/  @P0 SHF.L.U32 R108, R11, 0x10, RZ ;  /* 0x000000100b6c0819 */ /* 0x000fc600000006ff */
[----:B------:R-:W-:-:S04]  /*0c10*/  FMUL.FTZ R135, R38, R135 ;  /* 0x0000008726877220 */ /* 0x000fc80000410000 */
[----:B------:R-:W-:-:S07]  /*0c20*/  @P0 FADD.FTZ R135, R135, R108 ;  /* 0x0000006c87870221 */ /* 0x000fce0000010000 */
.L_x_7104:
[----:B------:R-:W-:Y:S05]  /*0c30*/  BSYNC B0 ;  /* 0x0000000000007941 */ /* 0x000fea0003800000 */
.L_x_7102:
[----:B------:R-:W-:Y:S04]  /*0c40*/  BSSY B0, `(.L_x_7105) ;  /* 0x000000e000007945 */ /* 0x000fe80003800000 */
[----:B------:R-:W-:Y:S05]  /*0c50*/  @P3 BRA `(.L_x_7106) ;  /* 0x0000000000143947 */ /* 0x000fea0003800000 */
[----:B------:R-:W-:Y:S01]  /*0c60*/  HFMA2.MMA R137, -RZ, RZ, 0, 0 ;  /* 0x00000000ff897435 */ /* 0x000fe200000001ff */
[----:B------:R-:W-:Y:S10]  /*0c70*/  @!P0 BRA `(.L_x_7107) ;  /* 0x0000000000288947 */ /* 0x000ff40003800000 */
[----:B-----5:R-:W-:-:S04]  /*0c80*/  PRMT R137, R11, 0x7632, R137 ;  /* 0x000076320b897816 */ /* 0x020fc80000000089 */
[----:B------:R-:W-:Y:S01]  /*0c90*/  SHF.L.U32 R137, R137, 0x10, RZ ;  /* 0x0000001089897819 */ /* 0x000fe200000006ff */
[----:B------:R-:W-:Y:S06]  /*0ca0*/  BRA `(.L_x_7107) ;  /* 0x00000000001c7947 */ /* 0x000fec0003800000 */
.L_x_7106:
[----:B-----5:R-:W-:Y:S02]  /*0cb0*/  PRMT R108, R7, 0x7632, R108 ;  /* 0x00007632076c7816 */ /* 0x020fe4000000006c */
[----:B------:R-:W-:Y:S02]  /*0cc0*/  @P0 PRMT R109, R11, 0x7632, R109 ;  /* 0x000076320b6d0816 */ /* 0x000fe4000000006d */
[----:B------:R-:W-:Y:S02]  /*0cd0*/  SHF.L.U32 R108, R108, 0x10, RZ ;  /* 0x000000106c6c7819 */ /* 0x000fe400000006ff */
[----:B------:R-:W-:-:S03]  /*0ce0*/  @P0 SHF.L.U32 R110, R109, 0x10, RZ ;  /* 0x000000106d6e0819 */ /* 0x000fc600000006ff */
[----:B------:R-:W-:-:S04]  /*0cf0*/  FMUL.FTZ R108, R108, UR8 ;  /* 0x000000086c6c7c20 */ /* 0x000fc80008410000 */
[----:B------:R-:W-:-:S04]  /*0d00*/  FMUL.FTZ R137, R39, R108 ;  /* 0x0000006c27897220 */ /* 0x000fc80000410000 */
[----:B------:R-:W-:-:S07]  /*0d10*/  @P0 FADD.FTZ R137, R137, R110 ;  /* 0x0000006e89890221 */ /* 0x000fce0000010000 */
.L_x_7107:
[----:B------:R-:W-:Y:S05]  /*0d20*/  BSYNC B0 ;  /* 0x0000000000007941 */ /* 0x000fea0003800000 */
.L_x_7105:
        /* <DEDUP_REMOVED lines=17> */
[----:B0-----:R-:W-:Y:S01]  /*0e40*/  MOV R139, RZ ;  /* 0x000000ff008b7202 */ /* 0x001fe20000000f00 */
[----:B------:R-:W-:Y:S06]  /*0e50*/  @!P0 BRA `(.L_x_7110) ;  /* 0x00000000001c8947 */ /* 0x000fec0003800000 */
[----:B-----5:R-:W-:Y:S01]  /*0e60*/  SHF.L.U32 R139, R8, 0x10, RZ ;  /* 0x00000010088b7819 */ /* 0x020fe200000006ff */
[----:B------:R-:W-:Y:S06]  /*0e70*/  BRA `(.L_x_7110) ;  /* 0x0000000000147947 */ /* 0x000fec0003800000 */
.L_x_7109:
[----:B0----5:R-:W-:-:S05]  /*0e80*/  SHF.L.U32 R108, R4, 0x10, RZ ;  /* 0x00000010046c7819 */ /* 0x021fca00000006ff */
[----:B------:R-:W-:Y:S01]  /*0e90*/  FMUL.FTZ R139, R108, UR8 ;  /* 0x000000086c8b7c20 */ /* 0x000fe20008410000 */
[----:B------:R-:W-:-:S03]  /*0ea0*/  @P0 SHF.L.U32 R108, R8, 0x10, RZ ;  /* 0x00000010086c0819 */ /* 0x000fc600000006ff */
[----:B------:R-:W-:-:S04]  /*0eb0*/  FMUL.FTZ R139, R32, R139 ;  /* 0x0000008b208b7220 */ /* 0x000fc80000410000 */
[----:B------:R-:W-:-:S07]  /*0ec0*/  @P0 FADD.FTZ R139, R108, R139 ;  /* 0x0000008b6c8b0221 */ /* 0x000fce0000010000 */
.L_x_7110:
[----:B------:R-:W-:Y:S05]  /*0ed0*/  BSYNC B0 ;  /* 0x0000000000007941 */ /* 0x000fea0003800000 */
.L_x_7108:
[----:B------:R-:W-:Y:S04]  /*0ee0*/  BSSY B0, `(.L_x_7111) ;  /* 0x000000e000007945 */ /* 0x000fe80003800000 */
[----:B------:R-:W-:Y:S05]  /*0ef0*/  @P3 BRA `(.L_x_7112) ;  /* 0x0000000000143947 */ /* 0x000fea0003800000 */
[----:B------:R-:W-:Y:S01]  /*0f00*/  HFMA2.MMA R141, -RZ, RZ, 0, 0 ;  /* 0x00000000ff8d7435 */ /* 0x000fe200000001ff */
[----:B------:R-:W-:Y:S10]  /*0f10*/  @!P0 BRA `(.L_x_7113) ;  /* 0x0000000000288947 */ /* 0x000ff40003800000 */
[----:B-----5:R-:W-:-:S04]  /*0f20*/  PRMT R141, R8, 0x7632, R141 ;  /* 0x00007632088d7816 */ /* 0x020fc8000000008d */
[----:B------:R-:W-:Y:S01]  /*0f30*/  SHF.L.U32 R141, R141, 0x10, RZ ;  /* 0x000000108d8d7819 */ /* 0x000fe200000006ff */
[----:B------:R-:W-:Y:S06]  /*0f40*/  BRA `(.L_x_7113) ;  /* 0x00000000001c7947 */ /* 0x000fec0003800000 */
.L_x_7112:
[----:B-----5:R-:W-:Y:S02]  /*0f50*/  PRMT R108, R4, 0x7632, R108 ;  /* 0x00007632046c7816 */ /* 0x020fe4000000006c */
[----:B------:R-:W-:Y:S02]  /*0f60*/  @P0 PRMT R109, R8, 0x7632, R109 ;  /* 0x00007632086d0816 */ /* 0x000fe4000000006d */
[----:B------:R-:W-:Y:S02]  /*0f70*/  SHF.L.U32 R108, R108, 0x10, RZ ;  /* 0x000000106c6c7819 */ /* 0x000fe400000006ff */
[----:B------:R-:W-:-:S03]  /*0f80*/  @P0 SHF.L.U32 R110, R109, 0x10, RZ ;  /* 0x000000106d6e0819 */ /* 0x000fc600000006ff */
[----:B------:R-:W-:-:S04]  /*0f90*/  FMUL.FTZ R108, R108, UR8 ;  /* 0x000000086c6c7c20 */ /* 0x000fc80008410000 */
[----:B------:R-:W-:-:S04]  /*0fa0*/  FMUL.FTZ R141, R33, R108 ;  /* 0x0000006c218d7220 */ /* 0x000fc80000410000 */
[----:B------:R-:W-:-:S07]  /*0fb0*/  @P0 FADD.FTZ R141, R141, R110 ;  /* 0x0000006e8d8d0221 */ /* 0x000fce0000010000 */
.L_x_7113:
[----:B------:R-:W-:Y:S05]  /*0fc0*/  BSYNC B0 ;  /* 0x0000000000007941 */ /* 0x000fea0003800000 */
.L_x_7111:
[----:B------:R-:W-:Y:S04]  /*0fd0*/  BSSY B0, `(.L_x_7114) ;  /* 0x000000b000007945 */ /* 0x000fe80003800000 */
[----:B------:R-:W-:Y:S05]  /*0fe0*/  @P3 BRA `(.L_x_7115) ;  /* 0x0000000000103947 */ /* 0x000fea0003800000 */
[----:B------:R-:W-:Y:S01]  /*0ff0*/  MOV R143, RZ ;  /* 0x000000ff008f7202 */ /* 0x000fe20000000f00 */
[----:B------:R-:W-:Y:S06]  /*1000*/  @!P0 BRA `(.L_x_7116) ;  /* 0x00000000001c8947 */ /* 0x000fec0003800000 */
[----:B-----5:R-:W-:Y:S01]  /*1010*/  SHF.L.U32 R143, R9, 0x10, RZ ;  /* 0x00000010098f7819 */ /* 0x020fe200000006ff */
[----:B------:R-:W-:Y:S06]  /*1020*/  BRA `(.L_x_7116) ;  /* 0x0000000000147947 */ /* 0x000fec0003800000 */
.L_x_7115:
[----:B-----5:R-:W-:-:S05]  /*1030*/  SHF.L.U32 R108, R5, 0x10, RZ ;  /* 0x00000010056c7819 */ /* 0x020fca00000006ff */
[----:B------:R-:W-:Y:S01]  /*1040*/  FMUL.FTZ R143, R108, UR8 ;  /* 0x000000086c8f7c20 */ /* 0x000fe20008410000 */
[----:B------:R-:W-:-:S03]  /*1050*/  @P0 SHF.L.U32 R108, R9, 0x10, RZ ;  /* 0x00000010096c0819 */ /* 0x000fc600000006ff */
[----:B------:R-:W-:-:S04]  /*1060*/  FMUL.FTZ R143, R34, R143 ;  /* 0x0000008f228f7220 */ /* 0x000fc80000410000 */
[----:B------:R-:W-:-:S07]  /*1070*/  @P0 FADD.FTZ R143, R108, R143 ;  /* 0x0000008f6c8f0221 */ /* 0x000fce0000010000 */
.L_x_7116:
[----:B------:R-:W-:Y:S05]  /*1080*/  BSYNC B0 ;  /* 0x0000000000007941 */ /* 0x000fea0003800000 */
.L_x_7114:
[----:B------:R-:W-:Y:S04]  /*1090*/  BSSY B0, `(.L_x_7117) ;  /* 0x000000e000007945 */ /* 0x000fe80003800000 */
[----:B------:R-:W-:Y:S05]  /*10a0*/  @P3 BRA `(.L_x_7118) ;  /* 0x0000000000143947 */ /* 0x000fea0003800000 */
[----:B------:R-:W-:Y:S01]  /*10b0*/  HFMA2.MMA R145, -RZ, RZ, 0, 0 ;  /* 0x00000000ff917435 */ /* 0x000fe200000001ff */
[----:B------:R-:W-:Y:S10]  /*10c0*/  @!P0 BRA `(.L_x_7119) ;  /* 0x0000000000288947 */ /* 0x000ff40003800000 */
[----:B-----5:R-:W-:-:S04]  /*10d0*/  PRMT R145, R9, 0x7632, R145 ;  /* 0x0000763209917816 */ /* 0x020fc80000000091 */
[----:B------:R-:W-:Y:S01]  /*10e0*/  SHF.L.U32 R145, R145, 0x10, RZ ;  /* 0x0000001091917819 */ /* 0x000fe200000006ff */
[----:B------:R-:W-:Y:S06]  /*10f0*/  BRA `(.L_x_7119) ;  /* 0x00000000001c7947 */ /* 0x000fec0003800000 */
.L_x_7118:
[----:B-----5:R-:W-:Y:S02]  /*1100*/  PRMT R108, R5, 0x7632, R108 ;  /* 0x00007632056c7816 */ /* 0x020fe4000000006c */
[----:B------:R-:W-:Y:S02]  /*1110*/  @P0 PRMT R109, R9, 0x7632, R109 ;  /* 0x00007632096d0816 */ /* 0x000fe4000000006d */
[----:B------:R-:W-:Y:S02]  /*1120*/  SHF.L.U32 R108, R108, 0x10, RZ ;  /* 0x000000106c6c7819 */ /* 0x000fe400000006ff */
[----:B------:R-:W-:-:S03]  /*1130*/  @P0 SHF.L.U32 R110, R109, 0x10, RZ ;  /* 0x000000106d6e0819 */ /* 0x000fc600000006ff */
[----:B------:R-:W-:-:S04]  /*1140*/  FMUL.FTZ R108, R108, UR8 ;  /* 0x000000086c6c7c20 */ /* 0x000fc80008410000 */
[----:B------:R-:W-:-:S04]  /*1150*/  FMUL.FTZ R145, R35, R108 ;  /* 0x0000006c23917220 */ /* 0x000fc80000410000 */
[----:B------:R-:W-:-:S07]  /*1160*/  @P0 FADD.FTZ R145, R145, R110 ;  /* 0x0000006e91910221 */ /* 0x000fce0000010000 */
.L_x_7119:
[----:B------:R-:W-:Y:S05]  /*1170*/  BSYNC B0 ;  /* 0x0000000000007941 */ /* 0x000fea0003800000 */
.L_x_7117:
[----:B------:R-:W-:Y:S04]  /*1180*/  BSSY B0, `(.L_x_7120) ;  /* 0x000000b000007945 */ /* 0x000fe80003800000 */
[----:B------:R-:W-:Y:S05]  /*1190*/  @P3 BRA `(.L_x_7121) ;  /* 0x0000000000103947 */ /* 0x000fea0003800000 */
[----:B------:R-:W-:Y:S01]  /*11a0*/  MOV R147, RZ ;  /* 0x000000ff00937202 */ /* 0x000fe20000000f00 */
[----:B------:R-:W-:Y:S06]  /*11b0*/  @!P0 BRA `(.L_x_7122) ;  /* 0x00000000001c8947 */ /* 0x000fec0003800000 */
[----:B-----5:R-:W-:Y:S01]  /*11c0*/  SHF.L.U32 R147, R10, 0x10, RZ ;  /* 0x000000100a937819 */ /* 0x020fe200000006ff */
[----:B------:R-:W-:Y:S06]  /*11d0*/  BRA `(.L_x_7122) ;  /* 0x0000000000147947 */ /* 0x000fec0003800000 */
.L_x_7121:
[----:B-----5:R-:W-:-:S05]  /*11e0*/  SHF.L.U32 R108, R6, 0x10, RZ ;  /* 0x00000010066c7819 */ /* 0x020fca00000006ff */
[----:B------:R-:W-:Y:S01]  /*11f0*/  FMUL.FTZ R147, R108, UR8 ;  /* 0x000000086c937c20 */ /* 0x000fe20008410000 */
[----:B------:R-:W-:-:S03]  /*1200*/  @P0 SHF.L.U32 R108, R10, 0x10, RZ ;  /* 0x000000100a6c0819 */ /* 0x000fc600000006ff */
[----:B------:R-:W-:-:S04]  /*1210*/  FMUL.FTZ R147, R28, R147 ;  /* 0x000000931c937220 */ /* 0x000fc80000410000 */
[----:B------:R-:W-:-:S07]  /*1220*/  @P0 FADD.FTZ R147, R108, R147 ;  /* 0x000000936c930221 */ /* 0x000fce0000010000 */
.L_x_7122:
[----:B------:R-:W-:Y:S05]  /*1230*/  BSYNC B0 ;  /* 0x0000000000007941 */ /* 0x000fea0003800000 */
.L_x_7120:
[----:B------:R-:W-:Y:S04]  /*1240*/  BSSY B0, `(.L_x_7123) ;  /* 0x000000e000007945 */ /* 0x000fe80003800000 */
[----:B------:R-:W-:Y:S05]  /*1250*/  @P3 BRA `(.L_x_7124) ;  /* 0x0000000000143947 */ /* 0x000fea0003800000 */
[----:B------:R-:W-:Y:S01]  /*1260*/  HFMA2.MMA R149, -RZ, RZ, 0, 0 ;  /* 0x00000000ff957435 */ /* 0x000fe200000001ff */
[----:B------:R-:W-:Y:S10]  /*1270*/  @!P0 BRA `(.L_x_7125) ;  /* 0x0000000000288947 */ /* 0x000ff40003800000 */
[----:B-----5:R-:W-:-:S04]  /*1280*/  PRMT R149, R10, 0x7632, R149 ;  /* 0x000076320a957816 */ /* 0x020fc80000000095 */
[----:B------:R-:W-:Y:S01]  /*1290*/  SHF.L.U32 R149, R149, 0x10, RZ ;  /* 0x0000001095957819 */ /* 0x000fe200000006ff */
[----:B------:R-:W-:Y:S06]  /*12a0*/  BRA `(.L_x_7125) ;  /* 0x00000000001c7947 */ /* 0x000fec0003800000 */
.L_x_7124:
[----:B-----5:R-:W-:Y:S02]  /*12b0*/  PRMT R108, R6, 0x7632, R108 ;  /* 0x00007632066c7816 */ /* 0x020fe4000000006c */
[----:B------:R-:W-:Y:S02]  /*12c0*/  @P0 PRMT R109, R10, 0x7632, R109 ;  /* 0x000076320a6d0816 */ /* 0x000fe4000000006d */
[----:B------:R-:W-:Y:S02]  /*12d0*/  SHF.L.U32 R108, R108, 0x10, RZ ;  /* 0x000000106c6c7819 */ /* 0x000fe400000006ff */
[----:B------:R-:W-:-:S03]  /*12e0*/  @P0 SHF.L.U32 R110, R109, 0x10, RZ ;  /* 0x000000106d6e0819 */ /* 0x000fc600000006ff */
[----:B------:R-:W-:-:S04]  /*12f0*/  FMUL.FTZ R108, R108, UR8 ;  /* 0x000000086c6c7c20 */ /* 0x000fc80008410000 */
[----:B------:R-:W-:-:S04]  /*1300*/  FMUL.FTZ R149, R29, R108 ;  /* 0x0000006c1d957220 */ /* 0x000fc80000410000 */
[----:B------:R-:W-:-:S07]  /*1310*/  @P0 FADD.FTZ R149, R149, R110 ;  /* 0x0000006e95950221 */ /* 0x000fce0000010000 */
.L_x_7125:
[----:B------:R-:W-:Y:S05]  /*1320*/  BSYNC B0 ;  /* 0x0000000000007941 */ /* 0x000fea0003800000 */
.L_x_7123:
[----:B------:R-:W-:Y:S04]  /*1330*/  BSSY B0, `(.L_x_7126) ;  /* 0x000000b000007945 */ /* 0x000fe80003800000 */
[----:B------:R-:W-:Y:S05]  /*1340*/  @P3 BRA `(.L_x_7127) ;  /* 0x0000000000103947 */ /* 0x000fea0003800000 */
[----:B------:R-:W-:Y:S01]  /*1350*/  MOV R151, RZ ;  /* 0x000000ff00977202 */ /* 0x000fe20000000f00 */
[----:B------:R-:W-:Y:S06]  /*1360*/  @!P0 BRA `(.L_x_7128) ;  /* 0x00000000001c8947 */ /* 0x000fec0003800000 */
[----:B-----5:R-:W-:Y:S01]  /*1370*/  SHF.L.U32 R151, R11, 0x10, RZ ;  /* 0x000000100b977819 */ /* 0x020fe200000006ff */
[----:B------:R-:W-:Y:S06]  /*1380*/  BRA `(.L_x_7128) ;  /* 0x0000000000147947 */ /* 0x000fec0003800000 */
.L_x_7127:
[----:B-----5:R-:W-:-:S05]  /*1390*/  SHF.L.U32 R108, R7, 0x10, RZ ;  /* 0x00000010076c7819 */ /* 0x020fca00000006ff */
[----:B------:R-:W-:Y:S01]  /*13a0*/  FMUL.FTZ R151, R108, UR8 ;  /* 0x000000086c977c20 */ /* 0x000fe20008410000 */
[----:B------:R-:W-:-:S03]  /*13b0*/  @P0 SHF.L.U32 R108, R11, 0x10, RZ ;  /* 0x000000100b6c0819 */ /* 0x000fc600000006ff */
[----:B------:R-:W-:-:S04]  /*13c0*/  FMUL.FTZ R151, R30, R151 ;  /* 0x000000971e977220 */ /* 0x000fc80000410000 */
[----:B------:R-:W-:-:S07]  /*13d0*/  @P0 FADD.FTZ R151, R108, R151 ;  /* 0x000000976c970221 */ /* 0x000fce0000010000 */
.L_x_7128:
[----:B------:R-:W-:Y:S05]  /*13e0*/  BSYNC B0 ;  /* 0x0000000000007941 */ /* 0x000fea0003800000 */
.L_x_7126:
[----:B------:R-:W-:Y:S04]  /*13f0*/  BSSY B0, `(.L_x_7129) ;  /* 0x000000e000007945 */ /* 0x000fe80003800000 */
[----:B------:R-:W-:Y:S05]  /*1400*/  @P3 BRA `(.L_x_7130) ;  /* 0x0000000000143947 */ /* 0x000fea0003800000 */
[----:B------:R-:W-:Y:S01]  /*1410*/  HFMA2.MMA R153, -RZ, RZ, 0, 0 ;  /* 0x00000000ff997435 */ /* 0x000fe200000001ff */
[----:B------:R-:W-:Y:S10]  /*1420*/  @!P0 BRA `(.L_x_7131) ;  /* 0x0000000000288947 */ /* 0x000ff40003800000 */
[----:B-----5:R-:W-:-:S04]  /*1430*/  PRMT R153, R11, 0x7632, R153 ;  /* 0x000076320b997816 */ /* 0x020fc80000000099 */
[----:B------:R-:W-:Y:S01]  /*1440*/  SHF.L.U32 R153, R153, 0x10, RZ ;  /* 0x0000001099997819 */ /* 0x000fe200000006ff */
[----:B------:R-:W-:Y:S06]  /*1450*/  BRA `(.L_x_7131) ;  /* 0x00000000001c7947 */ /* 0x000fec0003800000 */
.L_x_7130:
[----:B-----5:R-:W-:Y:S02]  /*1460*/  PRMT R108, R7, 0x7632, R108 ;  /* 0x00007632076c7816 */ /* 0x020fe4000000006c */
[----:B------:R-:W-:Y:S02]  /*1470*/  @P0 PRMT R109, R11, 0x7632, R109 ;  /* 0x000076320b6d0816 */ /* 0x000fe4000000006d */
[----:B------:R-:W-:Y:S02]  /*1480*/  SHF.L.U32 R108, R108, 0x10, RZ ;  /* 0x000000106c6c7819 */ /* 0x000fe400000006ff */
[----:B------:R-:W-:-:S03]  /*1490*/  @P0 SHF.L.U32 R110, R109, 0x10, RZ ;  /* 0x000000106d6e0819 */ /* 0x000fc600000006ff */
[----:B------:R-:W-:-:S04]  /*14a0*/  FMUL.FTZ R108, R108, UR8 ;  /* 0x000000086c6c7c20 */ /* 0x000fc80008410000 */
[----:B------:R-:W-:-:S04]  /*14b0*/  FMUL.FTZ R153, R31, R108 ;  /* 0x0000006c1f997220 */ /* 0x000fc80000410000 */
[----:B------:R-:W-:-:S07]  /*14c0*/  @P0 FADD.FTZ R153, R153, R110 ;  /* 0x0000006e99990221 */ /* 0x000fce0000010000 */
.L_x_7131:
[----:B------:R-:W-:Y:S05]  /*14d0*/  BSYNC B0 ;  /* 0x0000000000007941 */ /* 0x000fea0003800000 */
.L_x_7129:
        /* <DEDUP_REMOVED lines=20> */
.L_x_7133:
[----:B--2--5:R-:W-:-:S05]  /*1620*/  SHF.L.U32 R108, R4, 0x10, RZ ;  /* 0x00000010046c7819 */ /* 0x024fca00000006ff */
[----:B------:R-:W-:Y:S01]  /*1630*/  FMUL.FTZ R155, R108, UR8 ;  /* 0x000000086c9b7c20 */ /* 0x000fe20008410000 */
[----:B------:R-:W-:-:S03]  /*1640*/  @P0 SHF.L.U32 R108, R8, 0x10, RZ ;  /* 0x00000010086c0819 */ /* 0x000fc600000006ff */
[----:B------:R-:W-:-:S04]  /*1650*/  FMUL.FTZ R155, R24, R155 ;  /* 0x0000009b189b7220 */ /* 0x000fc80000410000 */
[----:B------:R-:W-:-:S07]  /*1660*/  @P0 FADD.FTZ R155, R108, R155 ;  /* 0x0000009b6c9b0221 */ /* 0x000fce0000010000 */
.L_x_7134:
[----:B------:R-:W-:Y:S05]  /*1670*/  BSYNC B0 ;  /* 0x0000000000007941 */ /* 0x000fea0003800000 */
.L_x_7132:
[----:B------:R-:W-:Y:S04]  /*1680*/  BSSY B0, `(.L_x_7135) ;  /* 0x000000e000007945 */ /* 0x000fe80003800000 */
[----:B------:R-:W-:Y:S05]  /*1690*/  @P3 BRA `(.L_x_7136) ;  /* 0x0000000000143947 */ /* 0x000fea0003800000 */
[----:B------:R-:W-:Y:S01]  /*16a0*/  HFMA2.MMA R157, -RZ, RZ, 0, 0 ;  /* 0x00000000ff9d7435 */ /* 0x000fe200000001ff */
[----:B------:R-:W-:Y:S10]  /*16b0*/  @!P0 BRA `(.L_x_7137) ;  /* 0x0000000000288947 */ /* 0x000ff40003800000 */
[----:B-----5:R-:W-:-:S04]  /*16c0*/  PRMT R157, R8, 0x7632, R157 ;  /* 0x00007632089d7816 */ /* 0x020fc8000000009d */
[----:B------:R-:W-:Y:S01]  /*16d0*/  SHF.L.U32 R157, R157, 0x10, RZ ;  /* 0x000000109d9d7819 */ /* 0x000fe200000006ff */
[----:B------:R-:W-:Y:S06]  /*16e0*/  BRA `(.L_x_7137) ;  /* 0x00000000001c7947 */ /* 0x000fec0003800000 */
.L_x_7136:
[----:B-----5:R-:W-:Y:S02]  /*16f0*/  PRMT R108, R4, 0x7632, R108 ;  /* 0x00007632046c7816 */ /* 0x020fe4000000006c */
[----:B------:R-:W-:Y:S02]  /*1700*/  @P0 PRMT R109, R8, 0x7632, R109 ;  /* 0x00007632086d0816 */ /* 0x000fe4000000006d */
[----:B------:R-:W-:Y:S02]  /*1710*/  SHF.L.U32 R108, R108, 0x10, RZ ;  /* 0x000000106c6c7819 */ /* 0x000fe400000006ff */
[----:B------:R-:W-:-:S03]  /*1720*/  @P0 SHF.L.U32 R110, R109, 0x10, RZ ;  /* 0x000000106d6e0819 */ /* 0x000fc600000006ff */
[----:B------:R-:W-:-:S04]  /*1730*/  FMUL.FTZ R108, R108, UR8 ;  /* 0x000000086c6c7c20 */ /* 0x000fc80008410000 */
[----:B------:R-:W-:-:S04]  /*1740*/  FMUL.FTZ R157, R25, R108 ;  /* 0x0000006c199d7220 */ /* 0x000fc80000410000 */
[----:B------:R-:W-:-:S07]  /*1750*/  @P0 FADD.FTZ R157, R157, R110 ;  /* 0x0000006e9d9d0221 */ /* 0x000fce0000010000 */
.L_x_7137:
[----:B------:R-:W-:Y:S05]  /*1760*/  BSYNC B0 ;  /* 0x0000000000007941 */ /* 0x000fea0003800000 */
.L_x_7135:
[----:B------:R-:W-:Y:S04]  /*1770*/  BSSY B0, `(.L_x_7138) ;  /* 0x000000b000007945 */ /* 0x000fe80003800000 */
[----:B------:R-:W-:Y:S05]  /*1780*/  @P3 BRA `(.L_x_7139) ;  /* 0x0000000000103947 */ /* 0x000fea0003800000 */
[----:B------:R-:W-:Y:S01]  /*1790*/  MOV R159, RZ ;  /* 0x000000ff009f7202 */ /* 0x000fe20000000f00 */
[----:B------:R-:W-:Y:S06]  /*17a0*/  @!P0 BRA `(.L_x_7140) ;  /* 0x00000000001c8947 */ /* 0x000fec0003800000 */
[----:B-----5:R-:W-:Y:S01]  /*17b0*/  SHF.L.U32 R159, R9, 0x10, RZ ;  /* 0x00000010099f7819 */ /* 0x020fe200000006ff */
[----:B------:R-:W-:Y:S06]  /*17c0*/  BRA `(.L_x_7140) ;  /* 0x0000000000147947 */ /* 0x000fec0003800000 */
.L_x_7139:
[----:B-----5:R-:W-:-:S05]  /*17d0*/  SHF.L.U32 R108, R5, 0x10, RZ ;  /* 0x00000010056c7819 */ /* 0x020fca00000006ff */
[----:B------:R-:W-:Y:S01]  /*17e0*/  FMUL.FTZ R159, R108, UR8 ;  /* 0x000000086c9f7c20 */ /* 0x000fe20008410000 */
[----:B------:R-:W-:-:S03]  /*17f0*/  @P0 SHF.L.U32 R108, R9, 0x10, RZ ;  /* 0x00000010096c0819 */ /* 0x000fc600000006ff */
[----:B------:R-:W-:-:S04]  /*1800*/  FMUL.FTZ R159, R26, R159 ;  /* 0x0000009f1a9f7220 */ /* 0x000fc80000410000 */
[----:B------:R-:W-:-:S07]  /*1810*/  @P0 FADD.FTZ R159, R108, R159 ;  /* 0x0000009f6c9f0221 */ /* 0x000fce0000010000 */
.L_x_7140:
[----:B------:R-:W-:Y:S05]  /*1820*/  BSYNC B0 ;  /* 0x0000000000007941 */ /* 0x000fea0003800000 */
.L_x_7138:
[----:B------:R-:W-:Y:S04]  /*1830*/  BSSY B0, `(.L_x_7141) ;  /* 0x000000e000007945 */ /* 0x000fe80003800000 */
[----:B------:R-:W-:Y:S05]  /*1840*/  @P3 BRA `(.L_x_7142) ;  /* 0x0000000000143947 */ /* 0x000fea0003800000 */
[----:B------:R-:W-:Y:S01]  /*1850*/  HFMA2.MMA R161, -RZ, RZ, 0, 0 ;  /* 0x00000000ffa17435 */ /* 0x000fe200000001ff */
[----:B------:R-:W-:Y:S10]  /*1860*/  @!P0 BRA `(.L_x_7143) ;  /* 0x0000000000288947 */ /* 0x000ff40003800000 */
[----:B-----5:R-:W-:-:S04]  /*1870*/  PRMT R161, R9, 0x7632, R161 ;  /* 0x0000763209a17816 */ /* 0x020fc800000000a1 */
[----:B------:R-:W-:Y:S01]  /*1880*/  SHF.L.U32 R161, R161, 0x10, RZ ;  /* 0x00000010a1a17819 */ /* 0x000fe200000006ff */
[----:B------:R-:W-:Y:S06]  /*1890*/  BRA `(.L_x_7143) ;  /* 0x00000000001c7947 */ /* 0x000fec0003800000 */
.L_x_7142:
[----:B-----5:R-:W-:Y:S02]  /*18a0*/  PRMT R108, R5, 0x7632, R108 ;  /* 0x00007632056c7816 */ /* 0x020fe4000000006c */
[----:B------:R-:W-:Y:S02]  /*18b0*/  @P0 PRMT R109, R9, 0x7632, R109 ;  /* 0x00007632096d0816 */ /* 0x000fe4000000006d */
[----:B------:R-:W-:Y:S02]  /*18c0*/  SHF.L.U32 R108, R108, 0x10, RZ ;  /* 0x000000106c6c7819 */ /* 0x000fe400000006ff */
[----:B------:R-:W-:-:S03]  /*18d0*/  @P0 SHF.L.U32 R110, R109, 0x10, RZ ;  /* 0x000000106d6e0819 */ /* 0x000fc600000006ff */
[----:B------:R-:W-:-:S04]  /*18e0*/  FMUL.FTZ R108, R108, UR8 ;  /* 0x000000086c6c7c20 */ /* 0x000fc80008410000 */
[----:B------:R-:W-:-:S04]  /*18f0*/  FMUL.FTZ R161, R27, R108 ;  /* 0x0000006c1ba17220 */ /* 0x000fc80000410000 */
[----:B------:R-:W-:-:S07]  /*1900*/  @P0 FADD.FTZ R161, R161, R110 ;  /* 0x0000006ea1a10221 */ /* 0x000fce0000010000 */
.L_x_7143:
[----:B------:R-:W-:Y:S05]  /*1910*/  BSYNC B0 ;  /* 0x0000000000007941 */ /* 0x000fea0003800000 */
.L_x_7141:
[----:B------:R-:W-:Y:S04]  /*1920*/  BSSY B0, `(.L_x_7144) ;  /* 0x000000b000007945 */ /* 0x000fe80003800000 */
[----:B------:R-:W-:Y:S05]  /*1930*/  @P3 BRA `(.L_x_7145) ;  /* 0x0000000000103947 */ /* 0x000fea0003800000 */
[----:B------:R-:W-:Y:S01]  /*1940*/  MOV R163, RZ ;  /* 0x000000ff00a37202 */ /* 0x000fe20000000f00 */
[----:B------:R-:W-:Y:S06]  /*1950*/  @!P0 BRA `(.L_x_7146) ;  /* 0x00000000001c8947 */ /* 0x000fec0003800000 */
[----:B-----5:R-:W-:Y:S01]  /*1960*/  SHF.L.U32 R163, R10, 0x10, RZ ;  /* 0x000000100aa37819 */ /* 0x020fe200000006ff */
[----:B------:R-:W-:Y:S06]  /*1970*/  BRA `(.L_x_7146) ;  /* 0x0000000000147947 */ /* 0x000fec0003800000 */
.L_x_7145:
[----:B-----5:R-:W-:-:S05]  /*1980*/  SHF.L.U32 R108, R6, 0x10, RZ ;  /* 0x00000010066c7819 */ /* 0x020fca00000006ff */
[----:B------:R-:W-:Y:S01]  /*1990*/  FMUL.FTZ R163, R108, UR8 ;  /* 0x000000086ca37c20 */ /* 0x000fe20008410000 */
[----:B------:R-:W-:-:S03]  /*19a0*/  @P0 SHF.L.U32 R108, R10, 0x10, RZ ;  /* 0x000000100a6c0819 */ /* 0x000fc600000006ff */
[----:B------:R-:W-:-:S04]  /*19b0*/  FMUL.FTZ R163, R20, R163 ;  /* 0x000000a314a37220 */ /* 0x000fc80000410000 */
[----:B------:R-:W-:-:S07]  /*19c0*/  @P0 FADD.FTZ R163, R108, R163 ;  /* 0x000000a36ca30221 */ /* 0x000fce0000010000 */
.L_x_7146:
[----:B------:R-:W-:Y:S05]  /*19d0*/  BSYNC B0 ;  /* 0x0000000000007941 */ /* 0x000fea0003800000 */
.L_x_7144:
[----:B------:R-:W-:Y:S04]  /*19e0*/  BSSY B0, `(.L_x_7147) ;  /* 0x000000e000007945 */ /* 0x000fe80003800000 */
[----:B------:R-:W-:Y:S05]  /*19f0*/  @P3 BRA `(.L_x_7148) ;  /* 0x0000000000143947 */ /* 0x000fea0003800000 */
[----:B------:R-:W-:Y:S01]  /*1a00*/  HFMA2.MMA R165, -RZ, RZ, 0, 0 ;  /* 0x00000000ffa57435 */ /* 0x000fe200000001ff */
[----:B------:R-:W-:Y:S10]  /*1a10*/  @!P0 BRA `(.L_x_7149) ;  /* 0x0000000000288947 */ /* 0x000ff40003800000 */
[----:B-----5:R-:W-:-:S04]  /*1a20*/  PRMT R165, R10, 0x7632, R165 ;  /* 0x000076320aa57816 */ /* 0x020fc800000000a5 */
[----:B------:R-:W-:Y:S01]  /*1a30*/  SHF.L.U32 R165, R165, 0x10, RZ ;  /* 0x00000010a5a57819 */ /* 0x000fe200000006ff */
[----:B------:R-:W-:Y:S06]  /*1a40*/  BRA `(.L_x_7149) ;  /* 0x00000000001c7947 */ /* 0x000fec0003800000 */
.L_x_7148:
[----:B-----5:R-:W-:Y:S02]  /*1a50*/  PRMT R108, R6, 0x7632, R108 ;  /* 0x00007632066c7816 */ /* 0x020fe4000000006c */
[----:B------:R-:W-:Y:S02]  /*1a60*/  @P0 PRMT R109, R10, 0x7632, R109 ;  /* 0x000076320a6d0816 */ /* 0x000fe4000000006d */
[----:B------:R-:W-:Y:S02]  /*1a70*/  SHF.L.U32 R108, R108, 0x10, RZ ;  /* 0x000000106c6c7819 */ /* 0x000fe400000006ff */
[----:B------:R-:W-:-:S03]  /*1a80*/  @P0 SHF.L.U32 R110, R109, 0x10, RZ ;  /* 0x000000106d6e0819 */ /* 0x000fc600000006ff */
[----:B------:R-:W-:-:S04]  /*1a90*/  FMUL.FTZ R108, R108, UR8 ;  /* 0x000000086c6c7c20 */ /* 0x000fc80008410000 */
[----:B------:R-:W-:-:S04]  /*1aa0*/  FMUL.FTZ R165, R21, R108 ;  /* 0x0000006c15a57220 */ /* 0x000fc80000410000 */
[----:B------:R-:W-:-:S07]  /*1ab0*/  @P0 FADD.FTZ R165, R165, R110 ;  /* 0x0000006ea5a50221 */ /* 0x000fce0000010000 */
.L_x_7149:
[----:B------:R-:W-:Y:S05]  /*1ac0*/  BSYNC B0 ;  /* 0x0000000000007941 */ /* 0x000fea0003800000 */
.L_x_7147:
[----:B------:R-:W-:Y:S04]  /*1ad0*/  BSSY B0, `(.L_x_7150) ;  /* 0x000000b000007945 */ /* 0x000fe80003800000 */
[----:B------:R-:W-:Y:S05]  /*1ae0*/  @P3 BRA `(.L_x_7151) ;  /* 0x0000000000103947 */ /* 0x000fea0003800000 */
[----:B------:R-:W-:Y:S01]  /*1af0*/  MOV R167, RZ ;  /* 0x000000ff00a77202 */ /* 0x000fe20000000f00 */
[----:B------:R-:W-:Y:S06]  /*1b00*/  @!P0 BRA `(.L_x_7152) ;  /* 0x00000000001c8947 */ /* 0x000fec0003800000 */
[----:B-----5:R-:W-:Y:S01]  /*1b10*/  SHF.L.U32 R167, R11, 0x10, RZ ;  /* 0x000000100ba77819 */ /* 0x020fe200000006ff */
[----:B------:R-:W-:Y:S06]  /*1b20*/  BRA `(.L_x_7152) ;  /* 0x0000000000147947 */ /* 0x000fec0003800000 */
.L_x_7151:
[----:B-----5:R-:W-:-:S05]  /*1b30*/  SHF.L.U32 R108, R7, 0x10, RZ ;  /* 0x00000010076c7819 */ /* 0x020fca00000006ff */
[----:B------:R-:W-:Y:S01]  /*1b40*/  FMUL.FTZ R167, R108, UR8 ;  /* 0x000000086ca77c20 */ /* 0x000fe20008410000 */
[----:B------:R-:W-:-:S03]  /*1b50*/  @P0 SHF.L.U32 R108, R11, 0x10, RZ ;  /* 0x000000100b6c0819 */ /* 0x000fc600000006ff */
[----:B------:R-:W-:-:S04]  /*1b60*/  FMUL.FTZ R167, R22, R167 ;  /* 0x000000a716a77220 */ /* 0x000fc80000410000 */
[----:B------:R-:W-:-:S07]  /*1b70*/  @P0 FADD.FTZ R167, R108, R167 ;  /* 0x000000a76ca70221 */ /* 0x000fce0000010000 */
.L_x_7152:
[----:B------:R-:W-:Y:S05]  /*1b80*/  BSYNC B0 ;  /* 0x0000000000007941 */ /* 0x000fea0003800000 */
.L_x_7150:
[----:B------:R-:W-:Y:S04]  /*1b90*/  BSSY B0, `(.L_x_7153) ;  /* 0x000000e000007945 */ /* 0x000fe80003800000 */
[----:B------:R-:W-:Y:S05]  /*1ba0*/  @P3 BRA `(.L_x_7154) ;  /* 0x0000000000143947 */ /* 0x000fea0003800000 */
[----:B------:R-:W-:Y:S01]  /*1bb0*/  HFMA2.MMA R169, -RZ, RZ, 0, 0 ;  /* 0x00000000ffa97435 */ /* 0x000fe200000001ff */
[----:B------:R-:W-:Y:S10]  /*1bc0*/  @!P0 BRA `(.L_x_7155) ;  /* 0x0000000000288947 */ /* 0x000ff40003800000 */
[----:B-----5:R-:W-:-:S04]  /*1bd0*/  PRMT R169, R11, 0x7632, R169 ;  /* 0x000076320ba97816 */ /* 0x020fc800000000a9 */
[----:B------:R-:W-:Y:S01]  /*1be0*/  SHF.L.U32 R169, R169, 0x10, RZ ;  /* 0x00000010a9a97819 */ /* 0x000fe200000006ff */
[----:B------:R-:W-:Y:S06]  /*1bf0*/  BRA `(.L_x_7155) ;  /* 0x00000000001c7947 */ /* 0x000fec0003800000 */
.L_x_7154:
[----:B-----5:R-:W-:Y:S02]  /*1c00*/  PRMT R108, R7, 0x7632, R108 ;  /* 0x00007632076c7816 */ /* 0x020fe4000000006c */
[----:B------:R-:W-:Y:S02]  /*1c10*/  @P0 PRMT R109, R11, 0x7632, R109 ;  /* 0x000076320b6d0816 */ /* 0x000fe4000000006d */
[----:B------:R-:W-:Y:S02]  /*1c20*/  SHF.L.U32 R108, R108, 0x10, RZ ;  /* 0x000000106c6c7819 */ /* 0x000fe400000006ff */
[----:B------:R-:W-:-:S03]  /*1c30*/  @P0 SHF.L.U32 R110, R109, 0x10, RZ ;  /* 0x000000106d6e0819 */ /* 0x000fc600000006ff */
[----:B------:R-:W-:-:S04]  /*1c40*/  FMUL.FTZ R108, R108, UR8 ;  /* 0x000000086c6c7c20 */ /* 0x000fc80008410000 */
[----:B------:R-:W-:-:S04]  /*1c50*/  FMUL.FTZ R169, R23, R108 ;  /* 0x0000006c17a97220 */ /* 0x000fc80000410000 */
[----:B------:R-:W-:-:S07]  /*1c60*/  @P0 FADD.FTZ R169, R169, R110 ;  /* 0x0000006ea9a90221 */ /* 0x000fce0000010000 */
.L_x_7155:
[----:B------:R-:W-:Y:S05]  /*1c70*/  BSYNC B0 ;  /* 0x0000000000007941 */ /* 0x000fea0003800000 */
.L_x_7153:
        /* <DEDUP_REMOVED lines=20> */
.L_x_7157:
[----:B--2--5:R-:W-:-:S05]  /*1dc0*/  SHF.L.U32 R108, R4, 0x10, RZ ;  /* 0x00000010046c7819 */ /* 0x024fca00000006ff */
[----:B------:R-:W-:Y:S01]  /*1dd0*/  FMUL.FTZ R127, R108, UR8 ;  /* 0x000000086c7f7c20 */ /* 0x000fe20008410000 */
[----:B------:R-:W-:-:S03]  /*1de0*/  @P0 SHF.L.U32 R108, R8, 0x10, RZ ;  /* 0x00000010086c0819 */ /* 0x000fc600000006ff */
[----:B------:R-:W-:-:S04]  /*1df0*/  FMUL.FTZ R127, R16, R127 ;  /* 0x0000007f107f7220 */ /* 0x000fc80000410000 */
[----:B------:R-:W-:-:S07]  /*1e00*/  @P0 FADD.FTZ R127, R108, R127 ;  /* 0x0000007f6c7f0221 */ /* 0x000fce0000010000 */
.L_x_7158:
[----:B------:R-:W-:Y:S05]  /*1e10*/  BSYNC B0 ;  /* 0x0000000000007941 */ /* 0x000fea0003800000 */
.L_x_7156:
[----:B------:R-:W-:Y:S04]  /*1e20*/  BSSY B0, `(.L_x_7159) ;  /* 0x000000e000007945 */ /* 0x000fe80003800000 */
[----:B------:R-:W-:Y:S05]  /*1e30*/  @P3 BRA `(.L_x_7160) ;  /* 0x0000000000143947 */ /* 0x000fea0003800000 */
[----:B------:R-:W-:Y:S01]  /*1e40*/  HFMA2.MMA R171, -RZ, RZ, 0, 0 ;  /* 0x00000000ffab7435 */ /* 0x000fe200000001ff */
[----:B------:R-:W-:Y:S10]  /*1e50*/  @!P0 BRA `(.L_x_7161) ;  /* 0x0000000000288947 */ /* 0x000ff40003800000 */
[----:B-----5:R-:W-:-:S04]  /*1e60*/  PRMT R171, R8, 0x7632, R171 ;  /* 0x0000763208ab7816 */ /* 0x020fc800000000ab */
[----:B------:R-:W-:Y:S01]  /*1e70*/  SHF.L.U32 R171, R171, 0x10, RZ ;  /* 0x00000010abab7819 */ /* 0x000fe200000006ff */
[----:B------:R-:W-:Y:S06]  /*1e80*/  BRA `(.L_x_7161) ;  /* 0x00000000001c7947 */ /* 0x000fec0003800000 */
.L_x_7160:
[----:B-----5:R-:W-:Y:S02]  /*1e90*/  PRMT R108, R4, 0x7632, R108 ;  /* 0x00007632046c7816 */ /* 0x020fe4000000006c */
[----:B------:R-:W-:Y:S02]  /*1ea0*/  @P0 PRMT R109, R8, 0x7632, R109 ;  /* 0x00007632086d0816 */ /* 0x000fe4000000006d */
[----:B------:R-:W-:Y:S02]  /*1eb0*/  SHF.L.U32 R108, R108, 0x10, RZ ;  /* 0x000000106c6c7819 */ /* 0x000fe400000006ff */
[----:B------:R-:W-:-:S03]  /*1ec0*/  @P0 SHF.L.U32 R110, R109, 0x10, RZ ;  /* 0x000000106d6e0819 */ /* 0x000fc600000006ff */
[----:B------:R-:W-:-:S04]  /*1ed0*/  FMUL.FTZ R108, R108, UR8 ;  /* 0x000000086c6c7c20 */ /* 0x000fc80008410000 */
[----:B------:R-:W-:-:S04]  /*1ee0*/  FMUL.FTZ R171, R17, R108 ;  /* 0x0000006c11ab7220 */ /* 0x000fc80000410000 */
[----:B------:R-:W-:-:S07]  /*1ef0*/  @P0 FADD.FTZ R171, R171, R110 ;  /* 0x0000006eabab0221 */ /* 0x000fce0000010000 */
.L_x_7161:
[----:B------:R-:W-:Y:S05]  /*1f00*/  BSYNC B0 ;  /* 0x0000000000007941 */ /* 0x000fea0003800000 */
.L_x_7159:
[----:B------:R-:W-:Y:S04]  /*1f10*/  BSSY B0, `(.L_x_7162) ;  /* 0x000000b000007945 */ /* 0x000fe80003800000 */
[----:B------:R-:W-:Y:S05]  /*1f20*/  @P3 BRA `(.L_x_7163) ;  /* 0x0000000000103947 */ /* 0x000fea0003800000 */
[----:B------:R-:W-:Y:S01]  /*1f30*/  MOV R173, RZ ;  /* 0x000000ff00ad7202 */ /* 0x000fe20000000f00 */
[----:B------:R-:W-:Y:S06]  /*1f40*/  @!P0 BRA `(.L_x_7164) ;  /* 0x00000000001c8947 */ /* 0x000fec0003800000 */
[----:B-----5:R-:W-:Y:S01]  /*1f50*/  SHF.L.U32 R173, R9, 0x10, RZ ;  /* 0x0000001009ad7819 */ /* 0x020fe200000006ff */
[----:B------:R-:W-:Y:S06]  /*1f60*/  BRA `(.L_x_7164) ;  /* 0x0000000000147947 */ /* 0x000fec0003800000 */
.L_x_7163:
[----:B-----5:R-:W-:-:S05]  /*1f70*/  SHF.L.U32 R108, R5, 0x10, RZ ;  /* 0x00000010056c7819 */ /* 0x020fca00000006ff */
[----:B------:R-:W-:Y:S01]  /*1f80*/  FMUL.FTZ R173, R108, UR8 ;  /* 0x000000086cad7c20 */ /* 0x000fe20008410000 */
[----:B------:R-:W-:-:S03]  /*1f90*/  @P0 SHF.L.U32 R108, R9, 0x10, RZ ;  /* 0x00000010096c0819 */ /* 0x000fc600000006ff */
[----:B------:R-:W-:-:S04]  /*1fa0*/  FMUL.FTZ R173, R18, R173 ;  /* 0x000000ad12ad7220 */ /* 0x000fc80000410000 */
[----:B------:R-:W-:-:S07]  /*1fb0*/  @P0 FADD.FTZ R173, R108, R173 ;  /* 0x000000ad6cad0221 */ /* 0x000fce0000010000 */
.L_x_7164:
[----:B------:R-:W-:Y:S05]  /*1fc0*/  BSYNC B0 ;  /* 0x0000000000007941 */ /* 0x000fea0003800000 */
.L_x_7162:
[----:B------:R-:W-:Y:S04]  /*1fd0*/  BSSY B0, `(.L_x_7165) ;  /* 0x000000e000007945 */ /* 0x000fe80003800000 */
[----:B------:R-:W-:Y:S05]  /*1fe0*/  @P3 BRA `(.L_x_7166) ;  /* 0x0000000000143947 */ /* 0x000fea0003800000 */
[----:B------:R-:W-:Y:S01]  /*1ff0*/  HFMA2.MMA R175, -RZ, RZ, 0, 0 ;  /* 0x00000000ffaf7435 */ /* 0x000fe200000001ff */
[----:B------:R-:W-:Y:S10]  /*2000*/  @!P0 BRA `(.L_x_7167) ;  /* 0x0000000000288947 */ /* 0x000ff40003800000 */
[----:B-----5:R-:W-:-:S04]  /*2010*/  PRMT R175, R9, 0x7632, R175 ;  /* 0x0000763209af7816 */ /* 0x020fc800000000af */
[----:B------:R-:W-:Y:S01]  /*2020*/  SHF.L.U32 R175, R175, 0x10, RZ ;  /* 0x00000010afaf7819 */ /* 0x000fe200000006ff */
[----:B------:R-:W-:Y:S06]  /*2030*/  BRA `(.L_x_7167) ;  /* 0x00000000001c7947 */ /* 0x000fec0003800000 */
.L_x_7166:
[----:B-----5:R-:W-:Y:S02]  /*2040*/  PRMT R108, R5, 0x7632, R108 ;  /* 0x00007632056c7816 */ /* 0x020fe4000000006c */
[----:B------:R-:W-:Y:S02]  /*2050*/  @P0 PRMT R109, R9, 0x7632, R109 ;  /* 0x00007632096d0816 */ /* 0x000fe4000000006d */
[----:B------:R-:W-:Y:S02]  /*2060*/  SHF.L.U32 R108, R108, 0x10, RZ ;  /* 0x000000106c6c7819 */ /* 0x000fe400000006ff */
[----:B------:R-:W-:-:S03]  /*2070*/  @P0 SHF.L.U32 R110, R109, 0x10, RZ ;  /* 0x000000106d6e0819 */ /* 0x000fc600000006ff */
[----:B------:R-:W-:-:S04]  /*2080*/  FMUL.FTZ R108, R108, UR8 ;  /* 0x000000086c6c7c20 */ /* 0x000fc80008410000 */
[----:B------:R-:W-:-:S04]  /*2090*/  FMUL.FTZ R175, R19, R108 ;  /* 0x0000006c13af7220 */ /* 0x000fc80000410000 */
[----:B------:R-:W-:-:S07]  /*20a0*/  @P0 FADD.FTZ R175, R175, R110 ;  /* 0x0000006eafaf0221 */ /* 0x000fce0000010000 */
.L_x_7167:
[----:B------:R-:W-:Y:S05]  /*20b0*/  BSYNC B0 ;  /* 0x0000000000007941 */ /* 0x000fea0003800000 */
.L_x_7165:
[----:B------:R-:W-:Y:S04]  /*20c0*/  BSSY B0, `(.L_x_7168) ;  /* 0x000000b000007945 */ /* 0x000fe80003800000 */
[----:B------:R-:W-:Y:S05]  /*20d0*/  @P3 BRA `(.L_x_7169) ;  /* 0x0000000000103947 */ /* 0x000fea0003800000 */
[----:B------:R-:W-:Y:S01]  /*20e0*/  MOV R177, RZ ;  /* 0x000000ff00b17202 */ /* 0x000fe20000000f00 */
[----:B------:R-:W-:Y:S06]  /*20f0*/  @!P0 BRA `(.L_x_7170) ;  /* 0x00000000001c8947 */ /* 0x000fec0003800000 */
[----:B-----5:R-:W-:Y:S01]  /*2100*/  SHF.L.U32 R177, R10, 0x10, RZ ;  /* 0x000000100ab17819 */ /* 0x020fe200000006ff */
[----:B------:R-:W-:Y:S06]  /*2110*/  BRA `(.L_x_7170) ;  /* 0x0000000000147947 */ /* 0x000fec0003800000 */
.L_x_7169:
[----:B-----5:R-:W-:-:S05]  /*2120*/  SHF.L.U32 R108, R6, 0x10, RZ ;  /* 0x00000010066c7819 */ /* 0x020fca00000006ff */
[----:B------:R-:W-:Y:S01]  /*2130*/  FMUL.FTZ R177, R108, UR8 ;  /* 0x000000086cb17c20 */ /* 0x000fe20008410000 */
[----:B------:R-:W-:-:S03]  /*2140*/  @P0 SHF.L.U32 R108, R10, 0x10, RZ ;  /* 0x000000100a6c0819 */ /* 0x000fc600000006ff */
[----:B------:R-:W-:-:S04]  /*2150*/  FMUL.FTZ R177, R12, R177 ;  /* 0x000000b10cb17220 */ /* 0x000fc80000410000 */
[----:B------:R-:W-:-:S07]  /*2160*/  @P0 FADD.FTZ R177, R108, R177 ;  /* 0x000000b16cb10221 */ /* 0x000fce0000010000 */
.L_x_7170:
[----:B------:R-:W-:Y:S05]  /*2170*/  BSYNC B0 ;  /* 0x0000000000007941 */ /* 0x000fea0003800000 */
.L_x_7168:
[----:B------:R-:W-:Y:S04]  /*2180*/  BSSY B0, `(.L_x_7171) ;  /* 0x000000e000007945 */ /* 0x000fe80003800000 */
[----:B------:R-:W-:Y:S05]  /*2190*/  @P3 BRA `(.L_x_7172) ;  /* 0x0000000000143947 */ /* 0x000fea0003800000 */
[----:B------:R-:W-:Y:S01]  /*21a0*/  HFMA2.MMA R179, -RZ, RZ, 0, 0 ;  /* 0x00000000ffb37435 */ /* 0x000fe200000001ff */
[----:B------:R-:W-:Y:S10]  /*21b0*/  @!P0 BRA `(.L_x_7173) ;  /* 0x0000000000288947 */ /* 0x000ff40003800000 */
[----:B-----5:R-:W-:-:S04]  /*21c0*/  PRMT R179, R10, 0x7632, R179 ;  /* 0x000076320ab37816 */ /* 0x020fc800000000b3 */
[----:B------:R-:W-:Y:S01]  /*21d0*/  SHF.L.U32 R179, R179, 0x10, RZ ;  /* 0x00000010b3b37819 */ /* 0x000fe200000006ff */
[----:B------:R-:W-:Y:S06]  /*21e0*/  BRA `(.L_x_7173) ;  /* 0x00000000001c7947 */ /* 0x000fec0003800000 */
.L_x_7172:
[----:B-----5:R-:W-:Y:S02]  /*21f0*/  PRMT R108, R6, 0x7632, R108 ;  /* 0x00007632066c7816 */ /* 0x020fe4000000006c */
[----:B------:R-:W-:Y:S02]  /*2200*/  @P0 PRMT R109, R10, 0x7632, R109 ;  /* 0x000076320a6d0816 */ /* 0x000fe4000000006d */
[----:B------:R-:W-:Y:S02]  /*2210*/  SHF.L.U32 R108, R108, 0x10, RZ ;  /* 0x000000106c6c7819 */ /* 0x000fe400000006ff */
[----:B------:R-:W-:-:S03]  /*2220*/  @P0 SHF.L.U32 R110, R109, 0x10, RZ ;  /* 0x000000106d6e0819 */ /* 0x000fc600000006ff */
[----:B------:R-:W-:-:S04]  /*2230*/  FMUL.FTZ R108, R108, UR8 ;  /* 0x000000086c6c7c20 */ /* 0x000fc80008410000 */
[----:B------:R-:W-:-:S04]  /*2240*/  FMUL.FTZ R179, R13, R108 ;  /* 0x0000006c0db37220 */ /* 0x000fc80000410000 */
[----:B------:R-:W-:-:S07]  /*2250*/  @P0 FADD.FTZ R179, R179, R110 ;  /* 0x0000006eb3b30221 */ /* 0x000fce0000010000 */
.L_x_7173:
[----:B------:R-:W-:Y:S05]  /*2260*/  BSYNC B0 ;  /* 0x0000000000007941 */ /* 0x000fea0003800000 */
.L_x_7171:
[----:B------:R-:W-:Y:S04]  /*2270*/  BSSY B0, `(.L_x_7174) ;  /* 0x000000b000007945 */ /* 0x000fe80003800000 */
[----:B------:R-:W-:Y:S05]  /*2280*/  @P3 BRA `(.L_x_7175) ;  /* 0x0000000000103947 */ /* 0x000fea0003800000 */
[----:B------:R-:W-:Y:S01]  /*2290*/  MOV R181, RZ ;  /* 0x000000ff00b57202 */ /* 0x000fe20000000f00 */
[----:B------:R-:W-:Y:S06]  /*22a0*/  @!P0 BRA `(.L_x_7176) ;  /* 0x00000000001c8947 */ /* 0x000fec0003800000 */
[----:B-----5:R-:W-:Y:S01]  /*22b0*/  SHF.L.U32 R181, R11, 0x10, RZ ;  /* 0x000000100bb57819 */ /* 0x020fe200000006ff */
[----:B------:R-:W-:Y:S06]  /*22c0*/  BRA `(.L_x_7176) ;  /* 0x0000000000147947 */ /* 0x000fec0003800000 */
.L_x_7175:
[----:B-----5:R-:W-:-:S05]  /*22d0*/  SHF.L.U32 R108, R7, 0x10, RZ ;  /* 0x00000010076c7819 */ /* 0x020fca00000006ff */
[----:B------:R-:W-:Y:S01]  /*22e0*/  FMUL.FTZ R181, R108, UR8 ;  /* 0x000000086cb57c20 */ /* 0x000fe20008410000 */
[----:B------:R-:W-:-:S03]  /*22f0*/  @P0 SHF.L.U32 R108, R11, 0x10, RZ ;  /* 0x000000100b6c0819 */ /* 0x000fc600000006ff */
[----:B------:R-:W-:-:S04]  /*2300*/  FMUL.FTZ R181, R14, R181 ;  /* 0x000000b50eb57220 */ /* 0x000fc80000410000 */
[----:B------:R-:W-:-:S07]  /*2310*/  @P0 FADD.FTZ R181, R108, R181 ;  /* 0x000000b56cb50221 */ /* 0x000fce0000010000 */
.L_x_7176:
[----:B------:R-:W-:Y:S05]  /*2320*/  BSYNC B0 ;  /* 0x0000000000007941 */ /* 0x000fea0003800000 */
.L_x_7174:
[----:B------:R-:W-:Y:S04]  /*2330*/  BSSY B0, `(.L_x_7177) ;  /* 0x000000e000007945 */ /* 0x000fe80003800000 */
[----:B------:R-:W-:Y:S05]  /*2340*/  @P3 BRA `(.L_x_7178) ;  /* 0x0000000000143947 */ /* 0x000fea0003800000 */
[----:B------:R-:W-:Y:S01]  /*2350*/  HFMA2.MMA R183, -RZ, RZ, 0, 0 ;  /* 0x00000000ffb77435 */ /* 0x000fe200000001ff */
[----:B------:R-:W-:Y:S10]  /*2360*/  @!P0 BRA `(.L_x_7179) ;  /* 0x0000000000288947 */ /* 0x000ff40003800000 */
[----:B-----5:R-:W-:-:S04]  /*2370*/  PRMT R183, R11, 0x7632, R183 ;  /* 0x000076320bb77816 */ /* 0x020fc800000000b7 */
[----:B------:R-:W-:Y:S01]  /*2380*/  SHF.L.U32 R183, R183, 0x10, RZ ;  /* 0x00000010b7b77819 */ /* 0x000fe200000006ff */
[----:B------:R-:W-:Y:S06]  /*2390*/  BRA `(.L_x_7179) ;  /* 0x00000000001c7947 */ /* 0x000fec0003800000 */
.L_x_7178:
[----:B-----5:R-:W-:Y:S02]  /*23a0*/  PRMT R108, R7, 0x7632, R108 ;  /* 0x00007632076c7816 */ /* 0x020fe4000000006c */
[----:B------:R-:W-:Y:S02]  /*23b0*/  @P0 PRMT R109, R11, 0x7632, R109 ;  /* 0x000076320b6d0816 */ /* 0x000fe4000000006d */
[----:B------:R-:W-:Y:S02]  /*23c0*/  SHF.L.U32 R108, R108, 0x10, RZ ;  /* 0x000000106c6c7819 */ /* 0x000fe400000006ff */
[----:B------:R-:W-:-:S03]  /*23d0*/  @P0 SHF.L.U32 R110, R109, 0x10, RZ ;  /* 0x000000106d6e0819 */ /* 0x000fc600000006ff */
[----:B------:R-:W-:-:S04]  /*23e0*/  FMUL.FTZ R108, R108, UR8 ;  /* 0x000000086c6c7c20 */ /* 0x000fc80008410000 */
[----:B------:R-:W-:-:S04]  /*23f0*/  FMUL.FTZ R183, R15, R108 ;  /* 0x0000006c0fb77220 */ /* 0x000fc80000410000 */
[----:B------:R-:W-:-:S07]  /*2400*/  @P0 FADD.FTZ R183, R183, R110 ;  /* 0x0000006eb7b70221 */ /* 0x000fce0000010000 */
.L_x_7179:
[----:B------:R-:W-:Y:S05]  /*2410*/  BSYNC B0 ;  /* 0x0000000000007941 */ /* 0x000fea0003800000 */
.L_x_7177:
        /* <DEDUP_REMOVED lines=126> */
.L_x_7194:
        /* <DEDUP_REMOVED lines=36> */
[----:B------:R-:W-:Y:S02]  /*2e40*/  FMUL.FTZ R124, R124, R185 ;  /* 0x000000b97c7c7220 */ /* 0x000fe40000410000 */
[----:B------:R-:W1:Y:S02]  /*2e50*/  @!P2 LDC.64 R184, c[0x0][0x258] ;  /* 0x00009600ffb8ab82 */ /* 0x000e640000000a00 */
[----:B------:R-:W-:Y:S01]  /*2e60*/  FMUL.FTZ R124, R124, R126 ;  /* 0x0000007e7c7c7220 */ /* 0x000fe20000410000 */
[----:B------:R-:W-:Y:S01]  /*2e70*/  I2FP.F32.S32 R126, R0 ;  /* 0x00000000007e7245 */ /* 0x000fe20000201400 */
[----:B0-----:R-:W-:-:S02]  /*2e80*/  FMUL.FTZ R187, R119, R128 ;  /* 0x0000008077bb7220 */ /* 0x001fc40000410000 */
[----:B------:R-:W-:Y:S01]  /*2e90*/  FFMA.FTZ R110, R119, R124, R110 ;  /* 0x0000007c776e7223 */ /* 0x000fe2000001006e */
[----:B------:R-:W-:Y:S02]  /*2ea0*/  IADD3 R119, R111, R0, RZ ;  /* 0x000000006f777210 */ /* 0x000fe40007ffe0ff */
[----:B------:R-:W0:Y:S02]  /*2eb0*/  SHFL.DOWN PT, R108, R187, 0x2, 0x1f ;  /* 0x08401f00bb6c7f89 */ /* 0x000e2400000e0000 */
[----:B------:R-:W-:Y:S02]  /*2ec0*/  I2FP.F32.S32 R124, R119 ;  /* 0x00000077007c7245 */ /* 0x000fe40000201400 */
[----:B------:R-:W2:Y:S02]  /*2ed0*/  SHFL.DOWN PT, R109, R110, 0x2, 0x1f ;  /* 0x08401f006e6d7f89 */ /* 0x000ea400000e0000 */
[----:B------:R-:W3:Y:S02]  /*2ee0*/  MUFU.RCP R0, R124 ;  /* 0x0000007c00007308 */ /* 0x000ee40000001000 */
[----:B------:R-:W4:Y:S01]  /*2ef0*/  SHFL.DOWN PT, R128, R119, 0x1, 0x1f ;  /* 0x08201f0077807f89 */ /* 0x000f2200000e0000 */
[----:B0-----:R-:W-:Y:S01]  /*2f00*/  FMUL.FTZ R111, R108, R126 ;  /* 0x0000007e6c6f7220 */ /* 0x001fe20000410000 */
[----:B------:R-:W-:-:S03]  /*2f10*/  FADD.FTZ R108, R187, -R108 ;  /* 0x8000006cbb6c7221 */ /* 0x000fc60000010000 */
[----:B------:R-:W-:Y:S01]  /*2f20*/  FFMA.FTZ R187, R118, R187, R111 ;  /* 0x000000bb76bb7223 */ /* 0x000fe2000001006f */
[----:B------:R-:W-:Y:S01]  /*2f30*/  FMUL.FTZ R111, R108, R108 ;  /* 0x0000006c6c6f7220 */ /* 0x000fe20000410000 */
[----:B--2---:R-:W-:Y:S02]  /*2f40*/  FADD.FTZ R109, R110, R109 ;  /* 0x0000006d6e6d7221 */ /* 0x004fe40000010000 */
[----:B---3--:R-:W-:Y:S01]  /*2f50*/  FMUL.FTZ R187, R0, R187 ;  /* 0x000000bb00bb7220 */ /* 0x008fe20000410000 */
[----:B------:R-:W-:Y:S01]  /*2f60*/  FMUL.FTZ R111, R118, R111 ;  /* 0x0000006f766f7220 */ /* 0x000fe20000410000 */
[-C--:B----4-:R-:W-:Y:S02]  /*2f70*/  IADD3 R110, R119, R128.reuse, RZ ;  /* 0x00000080776e7210 */ /* 0x090fe40007ffe0ff */
[----:B------:R-:W-:Y:S01]  /*2f80*/  I2FP.F32.S32 R128, R128 ;  /* 0x0000008000807245 */ /* 0x000fe20000201400 */
[----:B------:R-:W0:Y:S01]  /*2f90*/  SHFL.DOWN PT, R108, R187, 0x1, 0x1f ;  /* 0x08201f00bb6c7f89 */ /* 0x000e2200000e0000 */
[----:B------:R-:W-:Y:S01]  /*2fa0*/  FMUL.FTZ R111, R111, R126 ;  /* 0x0000007e6f6f7220 */ /* 0x000fe20000410000 */
[----:B------:R-:W-:-:S03]  /*2fb0*/  I2FP.F32.S32 R110, R110 ;  /* 0x0000006e006e7245 */ /* 0x000fc60000201400 */
[----:B------:R-:W-:-:S03]  /*2fc0*/  FFMA.FTZ R109, R0, R111, R109 ;  /* 0x0000006f006d7223 */ /* 0x000fc6000001006d */
[----:B------:R-:W2:Y:S02]  /*2fd0*/  MUFU.RCP R110, R110 ;  /* 0x0000006e006e7308 */ /* 0x000ea40000001000 */
[----:B------:R-:W3:Y:S01]  /*2fe0*/  SHFL.DOWN PT, R0, R109, 0x1, 0x1f ;  /* 0x08201f006d007f89 */ /* 0x000ee200000e0000 */
[----:B0-----:R-:W-:Y:S01]  /*2ff0*/  FADD.FTZ R111, R187, -R108 ;  /* 0x8000006cbb6f7221 */ /* 0x001fe20000010000 */
[----:B------:R-:W-:-:S03]  /*3000*/  FMUL.FTZ R119, R108, R128 ;  /* 0x000000806c777220 */ /* 0x000fc60000410000 */
[----:B------:R-:W-:Y:S01]  /*3010*/  FMUL.FTZ R111, R111, R111 ;  /* 0x0000006f6f6f7220 */ /* 0x000fe20000410000 */
[----:B------:R-:W-:-:S03]  /*3020*/  FFMA.FTZ R119, R124, R187, R119 ;  /* 0x000000bb7c777223 */ /* 0x000fc60000010077 */
[----:B------:R-:W-:Y:S01]  /*3030*/  FMUL.FTZ R111, R124, R111 ;  /* 0x0000006f7c6f7220 */ /* 0x000fe20000410000 */
[----:B--2---:R-:W-:-:S03]  /*3040*/  FMUL.FTZ R119, R110, R119 ;  /* 0x000000776e777220 */ /* 0x004fc60000410000 */
[----:B------:R-:W-:Y:S01]  /*3050*/  FMUL.FTZ R128, R111, R128 ;  /* 0x000000806f807220 */ /* 0x000fe20000410000 */
[----:B---3--:R-:W-:Y:S02]  /*3060*/  FADD.FTZ R111, R109, R0 ;  /* 0x000000006d6f7221 */ /* 0x008fe40000010000 */
[----:B------:R-:W0:Y:S01]  /*3070*/  SHFL.IDX PT, R119, R119, RZ, 0x1f ;  /* 0x00001fff77777589 */ /* 0x000e2200000e0000 */
[----:B------:R-:W2:Y:S01]  /*3080*/  LDC R0, c[0x0][0x2d8] ;  /* 0x0000b600ff007b82 */ /* 0x000ea20000000800 */
[----:B------:R-:W-:-:S05]  /*3090*/  FFMA.FTZ R128, R110, R128, R111 ;  /* 0x000000806e807223 */ /* 0x000fca000001006f */
[----:B------:R-:W2:Y:S02]  /*30a0*/  SHFL.IDX PT, R109, R128, RZ, 0x1f ;  /* 0x00001fff806d7589 */ /* 0x000ea400000e0000 */
[----:B------:R-:W3:Y:S01]  /*30b0*/  @!P2 LDC.64 R110, c[0x0][0x250] ;  /* 0x00009400ff6eab82 */ /* 0x000ee20000000a00 */
[----:B0-----:R-:W-:Y:S01]  /*30c0*/  FMUL.FTZ R108, R119, R119 ;  /* 0x00000077776c7220 */ /* 0x001fe20000410000 */
[----:B--2---:R-:W-:-:S04]  /*30d0*/  FFMA.FTZ R0, R109, UR9, R0 ;  /* 0x000000096d007c23 */ /* 0x004fc80008010000 */
[----:B------:R-:W-:Y:S02]  /*30e0*/  FSEL R109, R108, RZ, P1 ;  /* 0x000000ff6c6d7208 */ /* 0x000fe40000800000 */
[C---:B---3--:R-:W-:Y:S02]  /*30f0*/  @!P2 LEA R108, P3, R113.reuse, R110, 0x2 ;  /* 0x0000006e716ca211 */ /* 0x048fe400078610ff */
[C---:B-1----:R-:W-:Y:S01]  /*3100*/  @!P2 LEA R110, P4, R113.reuse, R184, 0x2 ;  /* 0x000000b8716ea211 */ /* 0x042fe200078810ff */
[----:B------:R-:W-:Y:S01]  /*3110*/  FADD.FTZ R0, R0, R109 ;  /* 0x0000006d00007221 */ /* 0x000fe20000010000 */
[C-C-:B------:R-:W-:Y:S02]  /*3120*/  @!P2 LEA.HI.X R109, R113.reuse, R111, R122.reuse, 0x2, P3 ;  /* 0x0000006f716da211 */ /* 0x140fe400018f147a */
[----:B------:R-:W-:Y:S01]  /*3130*/  @!P2 LEA.HI.X R111, R113, R185, R122, 0x2, P4 ;  /* 0x000000b9716fa211 */ /* 0x000fe200020f147a */
[----:B------:R-:W0:Y:S02]  /*3140*/  MUFU.RSQ R152, R0 ;  /* 0x0000000000987308 */ /* 0x000e240000001400 */
[----:B------:R1:W-:Y:S04]  /*3150*/  @!P2 STG.E desc[UR4][R108.64], R119 ;  /* 0x000000776c00a986 */ /* 0x0003e8000c101904 */
[----:B0-----:R1:W-:Y:S01]  /*3160*/  @!P2 STG.E desc[UR4][R110.64], R152 ;  /* 0x000000986e00a986 */ /* 0x0013e2000c101904 */
[----:B------:R-:W-:-:S13]  /*3170*/  ISETP.GE.AND P2, PT, R120, 0x1, PT ;  /* 0x000000017800780c */ /* 0x000fda0003f46270 */
[----:B-1----:R-:W-:Y:S05]  /*3180*/  @!P2 BRA `(.L_x_7182) ;  /* 0x000000080008a947 */ /* 0x002fea0003800000 */
[----:B------:R-:W-:Y:S02]  /*3190*/  IADD3 R109, R120, -0x1, RZ ;  /* 0xffffffff786d7810 */ /* 0x000fe40007ffe0ff */
[----:B------:R-:W-:-:S03]  /*31a0*/  FSEL R108, R119, RZ, !P1 ;  /* 0x000000ff776c7208 */ /* 0x000fc60004800000 */
        /* <DEDUP_REMOVED lines=34> */
[----:B------:R-:W-:Y:S01]  /*33d0*/  LEA.HI R0, R0, R109, RZ, 0x3 ;  /* 0x0000006d00007211 */ /* 0x000fe200078f18ff */
[C---:B------:R-:W-:Y:S01]  /*33e0*/  FMUL.FTZ R131, R152.reuse, R131 ;  /* 0x0000008398837220 */ /* 0x040fe20000410000 */
[----:B------:R-:W0:Y:S01]  /*33f0*/  LDC.64 R108, c[0x0][0x2b8] ;  /* 0x0000ae00ff6c7b82 */ /* 0x000e220000000a00 */
        /* <DEDUP_REMOVED lines=12> */
[C---:B------:R-:W-:Y:S01]  /*34c0*/  IADD3 R127, R119.reuse, 0x200, RZ ;  /* 0x00000200777f7810 */ /* 0x040fe20007ffe0ff */
[----:B------:R-:W-:Y:S01]  /*34d0*/  FFMA.FTZ R111, R70, R135, R102 ;  /* 0x00000087466f7223 */ /* 0x000fe20000010066 */
[----:B------:R-:W-:Y:S01]  /*34e0*/  IADD3 R129, R119, 0x300, RZ ;  /* 0x0000030077817810 */ /* 0x000fe20007ffe0ff */
[----:B------:R-:W-:Y:S01]  /*34f0*/  FFMA.FTZ R122, R71, R122, R103 ;  /* 0x0000007a477a7223 */ /* 0x000fe20000010067 */
[C---:B------:R-:W-:Y:S01]  /*3500*/  FMUL.FTZ R121, R152.reuse, R121 ;  /* 0x0000007998797220 */ /* 0x040fe20000410000 */
[C---:B------:R-:W-:Y:S01]  /*3510*/  FMUL.FTZ R147, R152.reuse, R147 ;  /* 0x0000009398937220 */ /* 0x040fe20000410000 */
[----:B------:R-:W-:Y:S01]  /*3520*/  FMUL.FTZ R134, R152, R149 ;  /* 0x0000009598867220 */ /* 0x000fe20000410000 */
[----:B------:R-:W-:Y:S01]  /*3530*/  F2FP.BF16.F32.PACK_AB R110, R131, R110 ;  /* 0x0000006e836e723e */ /* 0x000fe200000010ff */
[----:B------:R-:W-:Y:S01]  /*3540*/  FFMA.FTZ R120, R75, R120, R107 ;  /* 0x000000784b787223 */ /* 0x000fe2000001006b */
[----:B------:R-:W-:Y:S01]  /*3550*/  F2FP.BF16.F32.PACK_AB R111, R122, R111 ;  /* 0x0000006f7a6f723e */ /* 0x000fe200000010ff */
[----:B------:R-:W-:Y:S01]  /*3560*/  FFMA.FTZ R122, R60, R147, R92 ;  /* 0x000000933c7a7223 */ /* 0x000fe2000001005c */
[----:B0-----:R-:W-:-:S04]  /*3570*/  IMAD.WIDE.U32 R118, R119, 0x10, R108 ;  /* 0x0000001077767825 */ /* 0x001fc800078e006c */
[----:B------:R-:W-:Y:S01]  /*3580*/  FFMA.FTZ R131, R61, R134, R93 ;  /* 0x000000863d837223 */ /* 0x000fe2000001005d */
[C---:B------:R-:W-:Y:S01]  /*3590*/  FMUL.FTZ R139, R152.reuse, R139 ;  /* 0x0000008b988b7220 */ /* 0x040fe20000410000 */
[----:B------:R-:W-:Y:S01]  /*35a0*/  FMUL.FTZ R143, R152, R143 ;  /* 0x0000008f988f7220 */ /* 0x000fe20000410000 */
[----:B------:R-:W-:-:S04]  /*35b0*/  IMAD.WIDE.U32 R124, R125, 0x10, R108 ;  /* 0x000000107d7c7825 */ /* 0x000fc800078e006c */
[----:B------:R-:W-:Y:S01]  /*35c0*/  FMUL.FTZ R132, R152, R145 ;  /* 0x0000009198847220 */ /* 0x000fe20000410000 */
[----:B------:R-:W-:Y:S01]  /*35d0*/  F2FP.BF16.F32.PACK_AB R122, R131, R122 ;  /* 0x0000007a837a723e */ /* 0x000fe200000010ff */
[----:B------:R-:W-:Y:S01]  /*35e0*/  FFMA.FTZ R131, R65, R130, R97 ;  /* 0x0000008241837223 */ /* 0x000fe20000010061 */
[----:B------:R-:W-:-:S04]  /*35f0*/  IMAD.WIDE.U32 R126, R127, 0x10, R108 ;  /* 0x000000107f7e7825 */ /* 0x000fc800078e006c */
[----:B------:R-:W-:Y:S01]  /*3600*/  FFMA.FTZ R132, R67, R132, R99 ;  /* 0x0000008443847223 */ /* 0x000fe20000010063 */
[C---:B------:R-:W-:Y:S01]  /*3610*/  FMUL.FTZ R151, R152.reuse, R151 ;  /* 0x0000009798977220 */ /* 0x040fe20000410000 */
[----:B------:R-:W-:Y:S01]  /*3620*/  FMUL.FTZ R136, R152, R153 ;  /* 0x0000009998887220 */ /* 0x000fe20000410000 */
[----:B------:R-:W-:-:S04]  /*3630*/  IMAD.WIDE.U32 R128, R129, 0x10, R108 ;  /* 0x0000001081807825 */ /* 0x000fc800078e006c */
[----:B------:R-:W-:Y:S01]  /*3640*/  FFMA.FTZ R108, R72, R121, R104 ;  /* 0x00000079486c7223 */ /* 0x000fe20000010068 */
[----:B------:R-:W-:Y:S01]  /*3650*/  FFMA.FTZ R121, R73, R116, R105 ;  /* 0x0000007449797223 */ /* 0x000fe20000010069 */
        /* <DEDUP_REMOVED lines=46> */
[----:B------:R-:W-:Y:S02]  /*3940*/  F2FP.BF16.F32.PACK_AB R132, R131, R132 ;  /* 0x000000848384723e */ /* 0x000fe400000010ff */
[----:B------:R-:W-:Y:S02]  /*3950*/  F2FP.BF16.F32.PACK_AB R149, R148, R173 ;  /* 0x000000ad9495723e */ /* 0x000fe400000010ff */
[----:B------:R-:W-:Y:S01]  /*3960*/  F2FP.BF16.F32.PACK_AB R151, R152, R181 ;  /* 0x000000b59897723e */ /* 0x000fe200000010ff */
[----:B------:R0:W-:Y:S01]  /*3970*/  STG.E.128 desc[UR4][R126.64], R132 ;  /* 0x000000847e007986 */ /* 0x0001e2000c101d04 */
[----:B------:R-:W-:-:S02]  /*3980*/  F2FP.BF16.F32.PACK_AB R150, R150, R177 ;  /* 0x000000b19696723e */ /* 0x000fc400000010ff */
[----:B------:R-:W-:-:S05]  /*3990*/  F2FP.BF16.F32.PACK_AB R148, R146, R141 ;  /* 0x0000008d9294723e */ /* 0x000fca00000010ff */
[----:B------:R0:W-:Y:S02]  /*39a0*/  STG.E.128 desc[UR4][R128.64], R148 ;  /* 0x0000009480007986 */ /* 0x0001e4000c101d04 */
.L_x_7182:
[----:B------:R-:W-:Y:S05]  /*39b0*/  BSYNC B0 ;  /* 0x0000000000007941 */ /* 0x000fea0003800000 */
.L_x_7181:
[----:B------:R-:W-:Y:S02]  /*39c0*/  IADD3 R113, R113, UR10, RZ ;  /* 0x0000000a71717c10 */ /* 0x000fe4000fffe0ff */
[----:B------:R-:W-:Y:S02]  /*39d0*/  SEL R0, RZ, 0x1, P0 ;  /* 0x00000001ff007807 */ /* 0x000fe40000000000 */
[----:B------:R-:W-:-:S13]  /*39e0*/  ISETP.GE.AND P2, PT, R113, UR11, PT ;  /* 0x0000000b71007c0c */ /* 0x000fda000bf46270 */
[----:B------:R-:W-:Y:S05]  /*39f0*/  @!P2 BRA `(.L_x_7183) ;  /* 0xffffffc800aca947 */ /* 0x000fea000383ffff */
[----:B------:R-:W-:Y:S05]  /*3a00*/  EXIT ;  /* 0x000000000000794d */ /* 0x000fea0003800000 */
.L_x_7180:
[----:B------:R-:W-:Y:S01]  /*3a10*/  HFMA2.MMA R130, -RZ, RZ, 0, 5.9604644775390625e-08 ;  /* 0x00000001ff827435 */ /* 0x000fe200000001ff */
[----:B------:R-:W-:Y:S02]  /*3a20*/  MOV R185, R124 ;  /* 0x0000007c00b97202 */ /* 0x000fe40000000f00 */
[----:B------:R-:W-:Y:S02]  /*3a30*/  MOV R187, 0x1f ;  /* 0x0000001f00bb7802 */ /* 0x000fe40000000f00 */
[----:B------:R-:W-:-:S07]  /*3a40*/  MOV R126, 0xffffffff ;  /* 0xffffffff007e7802 */ /* 0x000fce0000000f00 */
[----:B-----5:R-:W-:Y:S05]  /*3a50*/  WARPSYNC.COLLECTIVE R126, `(.L_x_7184) ;  /* 0x000000007e087348 */ /* 0x020fea0003c00000 */
[----:B------:R0:W1:Y:S02]  /*3a60*/  SHFL.BFLY P2, R128, R185, R130, R187 ;  /* 0x0c000082b9807389 */ /* 0x00006400000400bb */
[----:B01---5:R-:W-:Y:S01]  /*3a70*/  ENDCOLLECTIVE ;  /* 0x000000000000791b */ /* 0x023fe20003800000 */
.L_x_7184:
[----:B------:R-:W-:Y:S01]  /*3a80*/  HFMA2.MMA R130, -RZ, RZ, 0, 1.1920928955078125e-07 ;  /* 0x00000002ff827435 */ /* 0x000fe200000001ff */
[----:B------:R-:W-:-:S05]  /*3a90*/  MOV R109, R128 ;  /* 0x00000080006d7202 */ /* 0x000fca0000000f00 */
[----:B------:R-:W-:-:S05]  /*3aa0*/  FADD.FTZ R109, R124, R109 ;  /* 0x0000006d7c6d7221 */ /* 0x000fca0000010000 */
[----:B------:R-:W-:-:S07]  /*3ab0*/  MOV R185, R109 ;  /* 0x0000006d00b97202 */ /* 0x000fce0000000f00 */
[----:B------:R-:W-:Y:S05]  /*3ac0*/  WARPSYNC.COLLECTIVE R126, `(.L_x_7185) ;  /* 0x000000007e087348 */ /* 0x000fea0003c00000 */
[----:B------:R0:W1:Y:S02]  /*3ad0*/  SHFL.BFLY P2, R128, R185, R130, R187 ;  /* 0x0c000082b9807389 */ /* 0x00006400000400bb */
[----:B01----:R-:W-:Y:S01]  /*3ae0*/  ENDCOLLECTIVE ;  /* 0x000000000000791b */ /* 0x003fe20003800000 */
.L_x_7185:
[----:B------:R-:W-:Y:S01]  /*3af0*/  HFMA2.MMA R130, -RZ, RZ, 0, 2.384185791015625e-07 ;  /* 0x00000004ff827435 */ /* 0x000fe200000001ff */
[----:B------:R-:W-:-:S05]  /*3b00*/  MOV R0, R128 ;  /* 0x0000008000007202 */ /* 0x000fca0000000f00 */
[----:B------:R-:W-:-:S05]  /*3b10*/  FADD.FTZ R111, R109, R0 ;  /* 0x000000006d6f7221 */ /* 0x000fca0000010000 */
[----:B------:R-:W-:-:S07]  /*3b20*/  MOV R185, R111 ;  /* 0x0000006f00b97202 */ /* 0x000fce0000000f00 */
[----:B------:R-:W-:Y:S05]  /*3b30*/  WARPSYNC.COLLECTIVE R126, `(.L_x_7186) ;  /* 0x000000007e087348 */ /* 0x000fea0003c00000 */
[----:B------:R0:W1:Y:S02]  /*3b40*/  SHFL.BFLY P2, R128, R185, R130, R187 ;  /* 0x0c000082b9807389 */ /* 0x00006400000400bb */
[----:B01----:R-:W-:Y:S01]  /*3b50*/  ENDCOLLECTIVE ;  /* 0x000000000000791b */ /* 0x003fe20003800000 */
.L_x_7186:
[----:B------:R-:W-:Y:S01]  /*3b60*/  HFMA2.MMA R130, -RZ, RZ, 0, 4.76837158203125e-07 ;  /* 0x00000008ff827435 */ /* 0x000fe200000001ff */
[----:B------:R-:W-:-:S05]  /*3b70*/  MOV R0, R128 ;  /* 0x0000008000007202 */ /* 0x000fca0000000f00 */
[----:B------:R-:W-:-:S05]  /*3b80*/  FADD.FTZ R118, R111, R0 ;  /* 0x000000006f767221 */ /* 0x000fca0000010000 */
[----:B------:R-:W-:-:S07]  /*3b90*/  MOV R185, R118 ;  /* 0x0000007600b97202 */ /* 0x000fce0000000f00 */
[----:B------:R-:W-:Y:S05]  /*3ba0*/  WARPSYNC.COLLECTIVE R126, `(.L_x_7187) ;  /* 0x000000007e087348 */ /* 0x000fea0003c00000 */
[----:B------:R0:W1:Y:S02]  /*3bb0*/  SHFL.BFLY P2, R128, R185, R130, R187 ;  /* 0x0c000082b9807389 */ /* 0x00006400000400bb */
[----:B01----:R-:W-:Y:S01]  /*3bc0*/  ENDCOLLECTIVE ;  /* 0x000000000000791b */ /* 0x003fe20003800000 */
.L_x_7187:
[----:B------:R-:W-:Y:S01]  /*3bd0*/  HFMA2.MMA R130, -RZ, RZ, 0, 9.5367431640625e-07 ;  /* 0x00000010ff827435 */ /* 0x000fe200000001ff */
[----:B------:R-:W-:-:S05]  /*3be0*/  MOV R119, R128 ;  /* 0x0000008000777202 */ /* 0x000fca0000000f00 */
[----:B------:R-:W-:-:S05]  /*3bf0*/  FADD.FTZ R119, R118, R119 ;  /* 0x0000007776777221 */ /* 0x000fca0000010000 */
[----:B------:R-:W-:-:S07]  /*3c00*/  MOV R185, R119 ;  /* 0x0000007700b97202 */ /* 0x000fce0000000f00 */
[----:B------:R-:W-:Y:S05]  /*3c10*/  WARPSYNC.COLLECTIVE R126, `(.L_x_7188) ;  /* 0x000000007e087348 */ /* 0x000fea0003c00000 */
[----:B------:R0:W1:Y:S02]  /*3c20*/  SHFL.BFLY P2, R128, R185, R130, R187 ;  /* 0x0c000082b9807389 */ /* 0x00006400000400bb */
[----:B01----:R-:W-:Y:S01]  /*3c30*/  ENDCOLLECTIVE ;  /* 0x000000000000791b */ /* 0x003fe20003800000 */
.L_x_7188:
        /* <DEDUP_REMOVED lines=72> */
.L_x_7189:
[----:B------:R-:W-:Y:S01]  /*40c0*/  HFMA2.MMA R130, -RZ, RZ, 0, 1.1920928955078125e-07 ;  /* 0x00000002ff827435 */ /* 0x000fe200000001ff */
[----:B------:R-:W-:-:S05]  /*40d0*/  MOV R109, R128 ;  /* 0x00000080006d7202 */ /* 0x000fca0000000f00 */
[----:B------:R-:W-:-:S05]  /*40e0*/  FADD.FTZ R109, R0, R109 ;  /* 0x0000006d006d7221 */ /* 0x000fca0000010000 */
[----:B------:R-:W-:-:S07]  /*40f0*/  MOV R185, R109 ;  /* 0x0000006d00b97202 */ /* 0x000fce0000000f00 */
[----:B------:R-:W-:Y:S05]  /*4100*/  WARPSYNC.COLLECTIVE R126, `(.L_x_7190) ;  /* 0x000000007e087348 */ /* 0x000fea0003c00000 */
[----:B------:R0:W1:Y:S02]  /*4110*/  SHFL.BFLY P2, R128, R185, R130, R187 ;  /* 0x0c000082b9807389 */ /* 0x00006400000400bb */
[----:B01----:R-:W-:Y:S01]  /*4120*/  ENDCOLLECTIVE ;  /* 0x000000000000791b */ /* 0x003fe20003800000 */
.L_x_7190:
[----:B------:R-:W-:Y:S01]  /*4130*/  HFMA2.MMA R130, -RZ, RZ, 0, 2.384185791015625e-07 ;  /* 0x00000004ff827435 */ /* 0x000fe200000001ff */
[----:B------:R-:W-:-:S05]  /*4140*/  MOV R118, R128 ;  /* 0x0000008000767202 */ /* 0x000fca0000000f00 */
[----:B------:R-:W-:-:S05]  /*4150*/  FADD.FTZ R118, R109, R118 ;  /* 0x000000766d767221 */ /* 0x000fca0000010000 */
[----:B------:R-:W-:-:S07]  /*4160*/  MOV R185, R118 ;  /* 0x0000007600b97202 */ /* 0x000fce0000000f00 */
[----:B------:R-:W-:Y:S05]  /*4170*/  WARPSYNC.COLLECTIVE R126, `(.L_x_7191) ;  /* 0x000000007e087348 */ /* 0x000fea0003c00000 */
[----:B------:R0:W1:Y:S02]  /*4180*/  SHFL.BFLY P2, R128, R185, R130, R187 ;  /* 0x0c000082b9807389 */ /* 0x00006400000400bb */
[----:B01----:R-:W-:Y:S01]  /*4190*/  ENDCOLLECTIVE ;  /* 0x000000000000791b */ /* 0x003fe20003800000 */
.L_x_7191:
[----:B------:R-:W-:Y:S01]  /*41a0*/  HFMA2.MMA R130, -RZ, RZ, 0, 4.76837158203125e-07 ;  /* 0x00000008ff827435 */ /* 0x000fe200000001ff */
[----:B------:R-:W-:-:S05]  /*41b0*/  MOV R111, R128 ;  /* 0x00000080006f7202 */ /* 0x000fca0000000f00 */
[----:B------:R-:W-:-:S05]  /*41c0*/  FADD.FTZ R111, R118, R111 ;  /* 0x0000006f766f7221 */ /* 0x000fca0000010000 */
[----:B------:R-:W-:-:S07]  /*41d0*/  MOV R185, R111 ;  /* 0x0000006f00b97202 */ /* 0x000fce0000000f00 */
[----:B------:R-:W-:Y:S05]  /*41e0*/  WARPSYNC.COLLECTIVE R126, `(.L_x_7192) ;  /* 0x000000007e087348 */ /* 0x000fea0003c00000 */
[----:B------:R0:W1:Y:S02]  /*41f0*/  SHFL.BFLY P2, R128, R185, R130, R187 ;  /* 0x0c000082b9807389 */ /* 0x00006400000400bb */
[----:B01----:R-:W-:Y:S01]  /*4200*/  ENDCOLLECTIVE ;  /* 0x000000000000791b */ /* 0x003fe20003800000 */
.L_x_7192:
[----:B------:R-:W-:Y:S01]  /*4210*/  HFMA2.MMA R130, -RZ, RZ, 0, 9.5367431640625e-07 ;  /* 0x00000010ff827435 */ /* 0x000fe200000001ff */
[----:B------:R-:W-:-:S05]  /*4220*/  MOV R124, R128 ;  /* 0x00000080007c7202 */ /* 0x000fca0000000f00 */
[----:B------:R-:W-:-:S05]  /*4230*/  FADD.FTZ R124, R111, R124 ;  /* 0x0000007c6f7c7221 */ /* 0x000fca0000010000 */
[----:B------:R-:W-:-:S07]  /*4240*/  MOV R185, R124 ;  /* 0x0000007c00b97202 */ /* 0x000fce0000000f00 */
[----:B------:R-:W-:Y:S05]  /*4250*/  WARPSYNC.COLLECTIVE R126, `(.L_x_7193) ;  /* 0x000000007e087348 */ /* 0x000fea0003c00000 */
[----:B------:R0:W1:Y:S02]  /*4260*/  SHFL.BFLY P2, R128, R185, R130, R187 ;  /* 0x0c000082b9807389 */ /* 0x00006400000400bb */
[----:B01----:R-:W-:Y:S01]  /*4270*/  ENDCOLLECTIVE ;  /* 0x000000000000791b */ /* 0x003fe20003800000 */
.L_x_7193:
[----:B------:R-:W-:Y:S01]  /*4280*/  MOV R119, R128 ;  /* 0x0000008000777202 */ /* 0x000fe20000000f00 */
[----:B------:R-:W-:Y:S06]  /*4290*/  BRA `(.L_x_7194) ;  /* 0xffffffe800587947 */ /* 0x000fec000383ffff */
.L_x_7195:
        /* <DEDUP_REMOVED lines=14> */
.L_x_30223:


//--------------------- .text._ZN10layer_norm13ln_fwd_kernelINS_13Kernel_traitsIf13__nv_bfloat16S2_S2_fjLj8192ELj1ELj1ELj8ELj16ENS_18Kernel_traits_baseILj8192EfS2_S2_S2_fjLj256EEEEELb1ELb0ELb0ELb0EEEvNS_9FwdParamsE --------------------------
	.section	.text._ZN10layer_norm13ln_fwd_kernelINS_13Kernel_traitsIf13__nv_bfloat16S2_S2_fjLj8192ELj1ELj1ELj8ELj16ENS_18Kernel_traits_baseILj8192EfS2_S2_S2_fjLj256EEEEELb1ELb0ELb0ELb0EEEvNS_9FwdParamsE,"ax",@progbits
	.align	128
        .global         _ZN10layer_norm13ln_fwd_kernelINS_13Kernel_traitsIf13__nv_bfloat16S2_S2_fjLj8192ELj1ELj1ELj8ELj16ENS_18Kernel_traits_baseILj8192EfS2_S2_S2_fjLj256EEEEELb1ELb0ELb0ELb0EEEvNS_9FwdParamsE
        .type           _ZN10layer_norm13ln_fwd_kernelINS_13Kernel_traitsIf13__nv_bfloat16S2_S2_fjLj8192ELj1ELj1ELj8ELj16ENS_18Kernel_traits_baseILj8192EfS2_S2_S2_fjLj256EEEEELb1ELb0ELb0ELb0EEEvNS_9FwdParamsE,@function
        .size           _ZN10layer_norm13ln_fwd_kernelINS_13Kernel_traitsIf13__nv_bfloat16S2_S2_fjLj8192ELj1ELj1ELj8ELj16ENS_18Kernel_traits_baseILj8192EfS2_S2_S2_fjLj256EEEEELb1ELb0ELb0ELb0EEEvNS_9FwdParamsE,(.L_x_30224 - _ZN10layer_norm13ln_fwd_kernelINS_13Kernel_traitsIf13__nv_bfloat16S2_S2_fjLj8192ELj1ELj1ELj8ELj16ENS_18Kernel_traits_baseILj8192EfS2_S2_S2_fjLj256EEEEELb1ELb0ELb0ELb0EEEvNS_9FwdParamsE)
        .other          _ZN10layer_norm13ln_fwd_kernelINS_13Kernel_traitsIf13__nv_bfloat16S2_S2_fjLj8192ELj1ELj1ELj8ELj16ENS_18Kernel_traits_baseILj8192EfS2_S2_S2_fjLj256EEEEELb1ELb0ELb0ELb0EEEvNS_9FwdParamsE,@"STO_CUDA_ENTRY STV_DEFAULT"
_ZN10layer_norm13ln_fwd_kernelINS_13Kernel_traitsIf13__nv_bfloat16S2_S2_fjLj8192ELj1ELj1ELj8ELj16ENS_18Kernel_traits_baseILj8192EfS2_S2_S2_fjLj256EEEEELb1ELb0ELb0ELb0EEEvNS_9FwdParamsE:
.text._ZN10layer_norm13ln_fwd_kernelINS_13Kernel_traitsIf13__nv_bfloat16S2_S2_fjLj8192ELj1ELj1ELj8ELj16ENS_18Kernel_traits_baseILj8192EfS2_S2_S2_fjLj256EEEEELb1ELb0ELb0ELb0EEEvNS_9FwdParamsE:
[----:B------:R-:W-:Y:S08]  /*0000*/  LDC R1, c[0x0][0x28] ;  /* 0x00000a00ff017b82 */ /* 0x000ff00000000800 */
[----:B------:R-:W0:Y:S01]  /*0010*/  LDC R88, c[0x0][0x2e8] ;  /* 0x0000ba00ff587b82 */ /* 0x000e220000000800 */
[----:B------:R-:W-:Y:S01]  /*0020*/  ULDC.U8 UR4, c[0x0][0x2f4] ;  /* 0x0000bd0000047ab9 */ /* 0x000fe20000000000 */
[----:B------:R-:W-:Y:S01]  /*0030*/  ULDC.64 UR6, c[0x0][0x2e0] ;  /* 0x0000b80000067ab9 */ /* 0x000fe20000000a00 */
[----:B------:R-:W-:Y:S01]  /*0040*/  ISETP.NE.AND P0, PT, RZ, UR4, PT ;  /* 0x00000004ff007c0c */ /* 0x000fe2000bf05270 */
[----:B------:R-:W-:Y:S01]  /*0050*/  ULDC.64 UR4, c[0x0][0x208] ;  /* 0x0000820000047ab9 */ /* 0x000fe20000000a00 */
[----:B------:R-:W-:-:S02]  /*0060*/  IMAD.U32 R4, RZ, RZ, UR6 ;  /* 0x00000006ff047e24 */ /* 0x000fc4000f8e00ff */
[----:B------:R-:W-:Y:S01]  /*0070*/  IMAD.U32 R5, RZ, RZ, UR7 ;  /* 0x00000007ff057e24 */ /* 0x000fe2000f8e00ff */
[----:B------:R-:W1:Y:S08]  /*0080*/  LDC R89, c[0x0][0x2ec] ;  /* 0x0000bb00ff597b82 */ /* 0x000e700000000800 */
[----:B------:R-:W2:Y:S01]  /*0090*/  @P0 LDG.E.64 R4, desc[UR4][R4.64] ;  /* 0x0000000404040981 */ /* 0x000ea2000c1e1b00 */
[----:B------:R-:W3:Y:S01]  /*00a0*/  @P0 LDC R9, c[0x0][0x2f0] ;  /* 0x0000bc00ff090b82 */ /* 0x000ee20000000800 */
[----:B0-----:R-:W-:Y:S01]  /*00b0*/  @P0 MOV R6, R88 ;  /* 0x0000005800060202 */ /* 0x001fe20000000f00 */
[----:B------:R-:W0:Y:S06]  /*00c0*/  S2R R2, SR_TID.X ;  /* 0x0000000000027919 */ /* 0x000e2c0000002100 */
[----:B------:R-:W0:Y:S01]  /*00d0*/  S2UR UR8, SR_CTAID.X ;  /* 0x00000000000879c3 */ /* 0x000e220000002500 */
[----:B-1----:R-:W-:-:S07]  /*00e0*/  @P0 IMAD.MOV.U32 R7, RZ, RZ, R89 ;  /* 0x000000ffff070224 */ /* 0x002fce00078e0059 */
[----:B------:R-:W0:Y:S01]  /*00f0*/  LDC R3, c[0x0][RZ] ;  /* 0x00000000ff037b82 */ /* 0x000e220000000800 */
[----:B------:R-:W3:Y:S07]  /*0100*/  @P0 LDG.E.64 R6, desc[UR4][R6.64] ;  /* 0x0000000406060981 */ /* 0x000eee000c1e1b00 */
[----:B------:R-:W1:Y:S01]  /*0110*/  LDC R13, c[0x0][0x218] ;  /* 0x00008600ff0d7b82 */ /* 0x000e620000000800 */
[----:B0-----:R-:W-:Y:S01]  /*0120*/  IMAD R3, R3, UR8, R2 ;  /* 0x0000000803037c24 */ /* 0x001fe2000f8e0202 */
[----:B-1----:R-:W-:-:S04]  /*0130*/  SHF.R.S32.HI R0, RZ, 0x1f, R13 ;  /* 0x0000001fff007819 */ /* 0x002fc8000001140d */
[----:B------:R-:W-:Y:S01]  /*0140*/  LEA.HI R0, R0, R13, RZ, 0x3 ;  /* 0x0000000d00007211 */ /* 0x000fe200078f18ff */
[----:B------:R-:W-:Y:S01]  /*0150*/  BSSY B0, `(.L_x_7196) ;  /* 0x0000059000007945 */ /* 0x000fe20003800000 */
[----:B------:R-:W-:Y:S02]  /*0160*/  LEA.HI R75, R2, UR8, RZ, 0x18 ;  /* 0x00000008024b7c11 */ /* 0x000fe4000f8fc0ff */
[----:B--2---:R-:W-:Y:S02]  /*0170*/  @P0 R2UR UR6, R4 ;  /* 0x00000000040602ca */ /* 0x004fe400000e0000 */
[----:B------:R-:W-:Y:S02]  /*0180*/  @P0 R2UR UR7, R5 ;  /* 0x00000000050702ca */ /* 0x000fe400000e0000 */
[----:B---3--:R-:W-:-:S05]  /*0190*/  @P0 IADD3 R88, P1, R6, R9, RZ ;  /* 0x0000000906580210 */ /* 0x008fca0007f3e0ff */
        /* <DEDUP_REMOVED lines=35> */
[----:B------:R-:W-:-:S04]  /*03d0*/  LOP3.LUT R7, R9, UR28, R4, 0x96, !PT ;  /* 0x0000001c09077c12 */ /* 0x000fc8000f8e9604 */
[----:B------:R-:W-:Y:S01]  /*03e0*/  LOP3.LUT R4, R11, UR27, R6, 0x96, !PT ;  /* 0x0000001b0b047c12 */ /* 0x000fe2000f8e9606 */
[----:B------:R-:W-:Y:S01]  /*03f0*/  UIADD3 UR30, UR7, 0x646e171e, URZ ;  /* 0x646e171e071e7890 */ /* 0x000fe2000fffe03f */
[----:B------:R-:W-:-:S03]  /*0400*/  LOP3.LUT R11, R2, 0xff, RZ, 0xc0, !PT ;  /* 0x000000ff020b7812 */ /* 0x000fc600078ec0ff */
[----:B------:R-:W-:Y:S01]  /*0410*/  IMAD.WIDE.U32 R4, R4, -0x2daee0ad, RZ ;  /* 0xd2511f5304047825 */ /* 0x000fe200078e00ff */
[----:B------:R-:W-:-:S03]  /*0420*/  UIADD3 UR29, UR6, -0x4ab325aa, URZ ;  /* 0xb54cda56061d7890 */ /* 0x000fc6000fffe03f */
[----:B------:R-:W-:Y:S01]  /*0430*/  IMAD.WIDE.U32 R6, R7, -0x326172a9, RZ ;  /* 0xcd9e8d5707067825 */ /* 0x000fe200078e00ff */
[----:B------:R-:W-:Y:S02]  /*0440*/  LOP3.LUT R8, R5, UR30, R8, 0x96, !PT ;  /* 0x0000001e05087c12 */ /* 0x000fe4000f8e9608 */
[----:B------:R-:W-:Y:S02]  /*0450*/  LOP3.LUT R5, R11, 0xff, RZ, 0x3c, !PT ;  /* 0x000000ff0b057812 */ /* 0x000fe400078e3cff */
[----:B------:R-:W-:Y:S02]  /*0460*/  LOP3.LUT R76, R7, UR29, R10, 0x96, !PT ;  /* 0x0000001d074c7c12 */ /* 0x000fe4000f8e960a */
[----:B------:R-:W-:Y:S01]  /*0470*/  LEA.HI.SX32 R74, R0, R5, 0x1d ;  /* 0x00000005004a7211 */ /* 0x000fe200078feaff */
[----:B------:R-:W-:Y:S02]  /*0480*/  UIADD3 UR32, UR7, 0x1fd5c5a3, URZ ;  /* 0x1fd5c5a307207890 */ /* 0x000fe4000fffe03f */
[----:B------:R-:W-:Y:S01]  /*0490*/  IMAD.WIDE.U32 R76, R76, -0x2daee0ad, RZ ;  /* 0xd2511f534c4c7825 */ /* 0x000fe200078e00ff */
[----:B------:R-:W-:Y:S01]  /*04a0*/  LOP3.LUT P5, RZ, R74, 0xffffff00, RZ, 0xc0, !PT ;  /* 0xffffff004aff7812 */ /* 0x000fe200078ac0ff */
[----:B------:R-:W-:-:S02]  /*04b0*/  UIADD3 UR31, UR6, 0x5384540f, URZ ;  /* 0x5384540f061f7890 */ /* 0x000fc4000fffe03f */
        /* <DEDUP_REMOVED lines=9> */
[----:B------:R-:W-:-:S02]  /*0550*/  UIADD3 UR35, UR6, -0x700cb87f, URZ ;  /* 0x8ff3478106237890 */ /* 0x000fc4000fffe03f */
[----:B------:R-:W-:Y:S01]  /*0560*/  UIADD3 UR36, UR7, -0x695add53, URZ ;  /* 0x96a522ad07247890 */ /* 0x000fe2000fffe03f */
[----:B------:R-:W-:Y:S01]  /*0570*/  P2R R102, PR, RZ, 0x20 ;  /* 0x00000020ff667803 */ /* 0x000fe20000000000 */
[----:B------:R-:W-:Y:S01]  /*0580*/  IMAD.HI.U32 R79, R86, -0x2daee0ad, RZ ;  /* 0xd2511f53564f7827 */ /* 0x000fe200078e00ff */
[----:B------:R-:W-:Y:S02]  /*0590*/  P2R R104, PR, RZ, 0x10 ;  /* 0x00000010ff687803 */ /* 0x000fe40000000000 */
[----:B------:R-:W-:Y:S02]  /*05a0*/  P2R R106, PR, RZ, 0x8 ;  /* 0x00000008ff6a7803 */ /* 0x000fe40000000000 */
[----:B------:R-:W-:Y:S02]  /*05b0*/  LOP3.LUT R90, R5, UR33, R8, 0x96, !PT ;  /* 0x00000021055a7c12 */ /* 0x000fe4000f8e9608 */
        /* <DEDUP_REMOVED lines=18> */
.L_x_7197:
[----:B------:R-:W-:Y:S05]  /*06e0*/  BSYNC B0 ;  /* 0x0000000000007941 */ /* 0x000fea0003800000 */
.L_x_7196:
        /* <DEDUP_REMOVED lines=18> */
.L_x_7199:
[----:B------:R-:W-:Y:S05]  /*0810*/  BSYNC B0 ;  /* 0x0000000000007941 */ /* 0x000fea0003800000 */
.L_x_7198:
        /* <DEDUP_REMOVED lines=17> */
[----:B------:R-:W-:-:S07]  /*0930*/  VIADD R11, R11, 0x100 ;  /* 0x000001000b0b7836 */ /* 0x000fce0000000000 */
.L_x_7201:
[----:B------:R-:W-:Y:S05]  /*0940*/  BSYNC B0 ;  /* 0x0000000000007941 */ /* 0x000fea0003800000 */
.L_x_7200:
[----:B------:R-:W-:Y:S04]  /*0950*/  BSSY B0, `(.L_x_7202) ;  /* 0x0000011000007945 */ /* 0x000fe80003800000 */
[----:B------:R-:W-:Y:S05]  /*0960*/  @!P2 BRA `(.L_x_7203) ;  /* 0x00000000003ca947 */ /* 0x000fea0003800000 */
[----:B------:R-:W3:Y:S01]  /*0970*/  LDC.64 R68, c[0x0][0x260] ;  /* 0x00009800ff447b82 */ /* 0x000ee20000000a00 */
        /* <DEDUP_REMOVED lines=8> */
[----:B---3--:R-:W-:-:S03]  /*0a00*/  IMAD.WIDE.U32 R68, R11, 0x20, R68 ;  /* 0x000000200b447825 */ /* 0x008fc600078e0044 */
[----:B------:R-:W-:Y:S02]  /*0a10*/  @P0 LEA.HI.X R71, R11, UR9, RZ, 0x5, P1 ;  /* 0x000000090b470c11 */ /* 0x000fe400088f2cff */
[----:B------:R3:W5:Y:S04]  /*0a20*/  LDG.E.128 R8, desc[UR4][R68.64] ;  /* 0x0000000444087981 */ /* 0x000768000c1e1d00 */
[----:B------:R3:W5:Y:S04]  /*0a30*/  @P0 LDG.E.128 R16, desc[UR4][R70.64] ;  /* 0x0000000446100981 */ /* 0x000768000c1e1d00 */
[----:B------:R3:W5:Y:S04]  /*0a40*/  @P0 LDG.E.128 R12, desc[UR4][R70.64+0x10] ;  /* 0x00001004460c0981 */ /* 0x000768000c1e1d00 */
[----:B012---:R3:W5:Y:S02]  /*0a50*/  LDG.E.128 R4, desc[UR4][R68.64+0x10] ;  /* 0x0000100444047981 */ /* 0x007764000c1e1d00 */
.L_x_7203:
[----:B------:R-:W-:Y:S05]  /*0a60*/  BSYNC B0 ;  /* 0x0000000000007941 */ /* 0x000fea0003800000 */
.L_x_7202:
[----:B------:R-:W-:Y:S01]  /*0a70*/  ULDC UR8, c[0x0][0x214] ;  /* 0x0000850000087ab9 */ /* 0x000fe20000000800 */
[----:B------:R-:W-:Y:S02]  /*0a80*/  LOP3.LUT R79, R79, UR34, R76, 0x96, !PT ;  /* 0x000000224f4f7c12 */ /* 0x000fe4000f8e964c */
[----:B------:R-:W-:-:S13]  /*0a90*/  ISETP.GE.AND P0, PT, R75, UR8, PT ;  /* 0x000000084b007c0c */ /* 0x000fda000bf06270 */
[----:B------:R-:W-:Y:S05]  /*0aa0*/  @P0 EXIT ;  /* 0x000000000000094d */ /* 0x000fea0003800000 */
[----:B------:R-:W-:Y:S01]  /*0ab0*/  SHF.R.S32.HI R0, RZ, 0x3, R0 ;  /* 0x00000003ff007819 */ /* 0x000fe20000011400 */
[C---:B---3--:R-:W-:Y:S01]  /*0ac0*/  IMAD.SHL.U32 R70, R2.reuse, 0x20, RZ ;  /* 0x0000002002467824 */ /* 0x048fe200078e00ff */
[----:B------:R-:W-:Y:S01]  /*0ad0*/  LOP3.LUT R69, R2, 0xe0, RZ, 0xc0, !PT ;  /* 0x000000e002457812 */ /* 0x000fe200078ec0ff */
[----:B------:R-:W-:Y:S01]  /*0ae0*/  IMAD R82, R82, -0x326172a9, RZ ;  /* 0xcd9e8d5752527824 */ /* 0x000fe200078e02ff */
[----:B------:R-:W-:Y:S01]  /*0af0*/  LOP3.LUT R68, R0, 0xff, RZ, 0xc0, !PT ;  /* 0x000000ff00447812 */ /* 0x000fe200078ec0ff */
[----:B------:R-:W-:Y:S01]  /*0b00*/  IMAD.HI.U32 R77, R79, -0x326172a9, RZ ;  /* 0xcd9e8d574f4d7827 */ /* 0x000fe200078e00ff */
[----:B------:R-:W-:Y:S01]  /*0b10*/  SHF.R.U32.HI R0, RZ, 0x3, R0 ;  /* 0x00000003ff007819 */ /* 0x000fe20000011600 */
[----:B------:R-:W-:Y:S01]  /*0b20*/  ULDC.64 UR8, c[0x0][0x270] ;  /* 0x00009c0000087ab9 */ /* 0x000fe20000000a00 */
[----:B------:R-:W-:Y:S01]  /*0b30*/  VIADDMNMX R69, R68, -R69, RZ, !PT ;  /* 0x8000004544457246 */ /* 0x000fe200078001ff */
[----:B------:R-:W-:Y:S01]  /*0b40*/  IMAD R86, R86, -0x2daee0ad, RZ ;  /* 0xd2511f5356567824 */ /* 0x000fe200078e02ff */
[----:B------:R-:W-:Y:S01]  /*0b50*/  LOP3.LUT R0, R0, 0x1fffffe0, RZ, 0xc0, !PT ;  /* 0x1fffffe000007812 */ /* 0x000fe200078ec0ff */
[----:B------:R-:W-:Y:S01]  /*0b60*/  UISETP.NE.U32.AND UP0, UPT, UR8, URZ, UPT ;  /* 0x0000003f0800728c */ /* 0x000fe2000bf05070 */
[----:B------:R-:W-:Y:S01]  /*0b70*/  VIMNMX R69, R69, 0x20, PT ;  /* 0x0000002045457848 */ /* 0x000fe20003fe0100 */
[----:B------:R-:W-:Y:S01]  /*0b80*/  IMAD R84, R79, -0x326172a9, RZ ;  /* 0xcd9e8d574f547824 */ /* 0x000fe200078e02ff */
[----:B------:R-:W-:Y:S01]  /*0b90*/  LOP3.LUT R71, R70, 0x3e0, RZ, 0xc0, !PT ;  /* 0x000003e046477812 */ /* 0x000fe200078ec0ff */
[----:B------:R-:W-:Y:S01]  /*0ba0*/  ULDC.U8 UR8, c[0x0][0x2a0] ;  /* 0x0000a80000087ab9 */ /* 0x000fe20000000000 */
[----:B------:R-:W-:Y:S01]  /*0bb0*/  IADD3 R69, R69, R0, RZ ;  /* 0x0000000045457210 */ /* 0x000fe20007ffe0ff */
[----:B------:R-:W-:Y:S01]  /*0bc0*/  UISETP.NE.AND.EX UP0, UPT, UR9, URZ, UPT, UP0 ;  /* 0x0000003f0900728c */ /* 0x000fe2000bf05300 */
[----:B------:R-:W-:Y:S01]  /*0bd0*/  VIADDMNMX R71, R68, -R71, RZ, !PT ;  /* 0x8000004744477246 */ /* 0x000fe200078001ff */
[----:B------:R-:W-:Y:S01]  /*0be0*/  ULDC UR37, c[0x0][0x218] ;  /* 0x0000860000257ab9 */ /* 0x000fe20000000800 */
[----:B------:R-:W-:Y:S01]  /*0bf0*/  LOP3.LUT R82, R77, UR35, R82, 0x96, !PT ;  /* 0x000000234d527c12 */ /* 0x000fe2000f8e9652 */
[----:B------:R-:W-:Y:S01]  /*0c00*/  IMAD.SHL.U32 R69, R69, 0x8, RZ ;  /* 0x0000000845457824 */ /* 0x000fe200078e00ff */
[----:B------:R-:W-:Y:S01]  /*0c10*/  VIMNMX R71, R71, 0x20, PT ;  /* 0x0000002047477848 */ /* 0x000fe20003fe0100 */
[----:B------:R-:W-:Y:S01]  /*0c20*/  IMAD.HI.U32 R77, R90, -0x2daee0ad, RZ ;  /* 0xd2511f535a4d7827 */ /* 0x000fe200078e00ff */
[----:B------:R-:W-:Y:S01]  /*0c30*/  LOP3.LUT R88, R88, 0x3, RZ, 0xc0, !PT ;  /* 0x0000000358587812 */ /* 0x000fe200078ec0ff */
[----:B------:R-:W-:Y:S01]  /*0c40*/  ULDC UR16, c[0x0][0x290] ;  /* 0x0000a40000107ab9 */ /* 0x000fe20000000800 */
[----:B------:R-:W-:Y:S01]  /*0c50*/  I2FP.F32.U32 R69, R69 ;  /* 0x0000004500457245 */ /* 0x000fe20000201000 */
[----:B------:R-:W-:Y:S01]  /*0c60*/  IMAD.IADD R71, R0, 0x1, R71 ;  /* 0x0000000100477824 */ /* 0x000fe200078e0247 */
[----:B------:R-:W-:Y:S01]  /*0c70*/  HFMA2.MMA R0, -RZ, RZ, 0, 5.9604644775390625e-08 ;  /* 0x00000001ff007435 */ /* 0x000fe200000001ff */
[----:B------:R-:W-:Y:S01]  /*0c80*/  LOP3.LUT R86, R77, UR36, R86, 0x96, !PT ;  /* 0x000000244d567c12 */ /* 0x000fe2000f8e9656 */
[----:B------:R3:W4:Y:S01]  /*0c90*/  MUFU.RCP R76, R69 ;  /* 0x00000045004c7308 */ /* 0x0007220000001000 */
[----:B------:R-:W-:Y:S01]  /*0ca0*/  IMAD R90, R90, -0x2daee0ad, RZ ;  /* 0xd2511f535a5a7824 */ /* 0x000fe200078e02ff */
[----:B------:R-:W-:Y:S01]  /*0cb0*/  UISETP.NE.AND UP1, UPT, UR8, URZ, UPT ;  /* 0x0000003f0800728c */ /* 0x000fe2000bf25270 */
[----:B------:R-:W-:Y:S01]  /*0cc0*/  IMAD.MOV.U32 R77, RZ, RZ, RZ ;  /* 0x000000ffff4d7224 */ /* 0x000fe200078e00ff */
[----:B------:R-:W-:Y:S01]  /*0cd0*/  ULDC.64 UR10, c[0x0][0x230] ;  /* 0x00008c00000a7ab9 */ /* 0x000fe20000000a00 */
[----:B------:R-:W-:Y:S01]  /*0ce0*/  IMAD.SHL.U32 R78, R71, 0x8, RZ ;  /* 0x00000008474e7824 */ /* 0x000fe200078e00ff */
[----:B------:R-:W-:Y:S01]  /*0cf0*/  ULDC.64 UR12, c[0x0][0x238] ;  /* 0x00008e00000c7ab9 */ /* 0x000fe20000000a00 */
[----:B------:R-:W-:Y:S01]  /*0d00*/  ULDC.64 UR14, c[0x0][0x240] ;  /* 0x00009000000e7ab9 */ /* 0x000fe20000000a00 */
[----:B------:R-:W-:-:S05]  /*0d10*/  ULDC.64 UR18, c[0x0][0x210] ;  /* 0x0000840000127ab9 */ /* 0x000fca0000000a00 */
.L_x_7445:
[----:B------:R-:W-:Y:S01]  /*0d20*/  PLOP3.LUT P0, PT, PT, PT, UP0, 0x80, 0x0 ;  /* 0x000000000000781c */ /* 0x000fe20003f0f008 */
[----:B------:R-:W-:Y:S01]  /*0d30*/  @UP0 ULDC.64 UR8, c[0x0][0x270] ;  /* 0x00009c0000080ab9 */ /* 0x000fe20000000a00 */
[----:B------:R-:W-:Y:S02]  /*0d40*/  PLOP3.LUT P1, PT, PT, PT, UP0, 0x80, 0x0 ;  /* 0x000000000000781c */ /* 0x000fe40003f2f008 */
[----:B0--34-:R-:W-:Y:S02]  /*0d50*/  MOV R68, 0x2 ;  /* 0x0000000200447802 */ /* 0x019fe40000000f00 */
[----:B------:R-:W-:-:S07]  /*0d60*/  ISETP.NE.AND P2, PT, R102, RZ, PT ;  /* 0x000000ff6600720c */ /* 0x000fce0003f45270 */
[----:B---3--:R-:W-:-:S06]  /*0d70*/  @P0 IMAD.WIDE R68, R75, R68, UR8 ;  /* 0x000000084b440e25 */ /* 0x008fcc000f8e0244 */
[----:B------:R-:W3:Y:S01]  /*0d80*/  @P1 LDG.E.U16 R68, desc[UR4][R68.64] ;  /* 0x0000000444441981 */ /* 0x000ee2000c1e1500 */
[----:B------:R-:W-:Y:S01]  /*0d90*/  IMAD R70, R75, UR37, RZ ;  /* 0x000000254b467c24 */ /* 0x000fe2000f8e02ff */
[----:B------:R-:W-:Y:S01]  /*0da0*/  PLOP3.LUT P0, PT, PT, PT, UP0, 0x80, 0x0 ;  /* 0x000000000000781c */ /* 0x000fe20003f0f008 */
[----:B------:R-:W-:Y:S01]  /*0db0*/  BSSY B0, `(.L_x_7204) ;  /* 0x00002e5000007945 */ /* 0x000fe20003800000 */
[----:B------:R-:W-:Y:S01]  /*0dc0*/  LOP3.LUT R80, R2, 0xff, RZ, 0xc0, !PT ;  /* 0x000000ff02507812 */ /* 0x000fe200078ec0ff */
[----:B------:R-:W-:Y:S01]  /*0dd0*/  IMAD.MOV.U32 R92, RZ, RZ, 0x3f800000 ;  /* 0x3f800000ff5c7424 */ /* 0x000fe200078e00ff */
[----:B------:R-:W-:-:S04]  /*0de0*/  SHF.R.S32.HI R71, RZ, 0x1f, R70 ;  /* 0x0000001fff477819 */ /* 0x000fc80000011446 */
[----:B------:R-:W-:-:S04]  /*0df0*/  LEA.HI R71, R71, R70, RZ, 0x3 ;  /* 0x0000004647477211 */ /* 0x000fc800078f18ff */
[----:B------:R-:W-:-:S04]  /*0e00*/  LEA.HI.SX32 R80, R71, R80, 0x1d ;  /* 0x0000005047507211 */ /* 0x000fc800078feaff */
[----:B------:R-:W-:Y:S01]  /*0e10*/  MOV R94, R80 ;  /* 0x00000050005e7202 */ /* 0x000fe20000000f00 */
[----:B---3--:R-:W-:Y:S01]  /*0e20*/  @P0 IMAD.U32 R92, R68, 0x10000, RZ ;  /* 0x00010000445c0824 */ /* 0x008fe200078e00ff */
[----:B------:R-:W-:Y:S06]  /*0e30*/  @!P2 BRA `(.L_x_7205) ;  /* 0x0000002c0070a947 */ /* 0x000fec0003800000 */
[----:B------:R-:W3:Y:S01]  /*0e40*/  LDC.64 R68, c[0x0][0x220] ;  /* 0x00008800ff447b82 */ /* 0x000ee20000000a00 */
[----:B------:R-:W-:-:S04]  /*0e50*/  ISETP.NE.U32.AND P0, PT, RZ, UR10, PT ;  /* 0x0000000aff007c0c */ /* 0x000fc8000bf05070 */
[----:B------:R-:W-:-:S13]  /*0e60*/  ISETP.NE.AND.EX P0, PT, RZ, UR11, PT, P0 ;  /* 0x0000000bff007c0c */ /* 0x000fda000bf05300 */
[----:B------:R-:W-:-:S04]  /*0e70*/  @P0 LEA R130, P1, R80, UR10, 0x4 ;  /* 0x0000000a50820c11 */ /* 0x000fc8000f8220ff */
[C---:B------:R-:W-:Y:S01]  /*0e80*/  @P0 LEA.HI.X R131, R80.reuse, UR11, RZ, 0x4, P1 ;  /* 0x0000000b50830c11 */ /* 0x040fe200088f24ff */
[----:B---3--:R-:W-:-:S04]  /*0e90*/  IMAD.WIDE.U32 R68, R80, 0x10, R68 ;  /* 0x0000001050447825 */ /* 0x008fc800078e0044 */
[----:B------:R3:W5:Y:S04]  /*0ea0*/  @P0 LDG.E.128 R120, desc[UR4][R130.64] ;  /* 0x0000000482780981 */ /* 0x000768000c1e1d00 */
[----:B------:R-:W5:Y:S01]  /*0eb0*/  LDG.E.128 R68, desc[UR4][R68.64] ;  /* 0x0000000444447981 */ /* 0x000f62000c1e1d00 */
[C---:B------:R-:W-:Y:S01]  /*0ec0*/  ISETP.NE.AND P1, PT, R88.reuse, 0x1, PT ;  /* 0x000000015800780c */ /* 0x040fe20003f25270 */
[----:B------:R-:W-:Y:S01]  /*0ed0*/  BSSY B1, `(.L_x_7206) ;  /* 0x000000c000017945 */ /* 0x000fe20003800000 */
[----:B------:R-:W-:-:S11]  /*0ee0*/  VIADD R110, R88, 0x1 ;  /* 0x00000001586e7836 */ /* 0x000fd60000000000 */
[----:B---3--:R-:W-:Y:S05]  /*0ef0*/  @!P1 BRA `(.L_x_7207) ;  /* 0x0000000000209947 */ /* 0x008fea0003800000 */
        /* <DEDUP_REMOVED lines=8> */
.L_x_7207:
[----:B------:R-:W-:-:S07]  /*0f80*/  IMAD.MOV.U32 R98, RZ, RZ, R84 ;  /* 0x000000ffff627224 */ /* 0x000fce00078e0054 */
.L_x_7208:
[----:B------:R-:W-:Y:S05]  /*0f90*/  BSYNC B1 ;  /* 0x0000000000017941 */ /* 0x000fea0003800000 */
.L_x_7206:
        /* <DEDUP_REMOVED lines=16> */
.L_x_7212:
[----:B------:R-:W-:Y:S05]  /*10a0*/  BSYNC B2 ;  /* 0x0000000000027941 */ /* 0x000fea0003800000 */
.L_x_7211:
        /* <DEDUP_REMOVED lines=41> */
[----:B------:R-:W-:-:S04]  /*1340*/  IMAD.WIDE.U32 R130, R131, -0x2daee0ad, RZ ;  /* 0xd2511f5383827825 */ /* 0x000fc800078e00ff */
[----:B------:R-:W-:Y:S01]  /*1350*/  IMAD.MOV.U32 R90, RZ, RZ, R130 ;  /* 0x000000ffff5a7224 */ /* 0x000fe200078e0082 */
[----:B------:R-:W-:-:S07]  /*1360*/  LOP3.LUT R86, R131, UR36, R134, 0x96, !PT ;  /* 0x0000002483567c12 */ /* 0x000fce000f8e9686 */
.L_x_7210:
[----:B------:R-:W-:Y:S05]  /*1370*/  BSYNC B1 ;  /* 0x0000000000017941 */ /* 0x000fea0003800000 */
.L_x_7209:
[----:B------:R-:W3:Y:S01]  /*1380*/  LDC R96, c[0x0][0x298] ;  /* 0x0000a600ff607b82 */ /* 0x000ee20000000800 */
[----:B------:R-:W-:Y:S01]  /*1390*/  I2FP.F32.U32 R131, R98 ;  /* 0x0000006200837245 */ /* 0x000fe20000201000 */
[----:B------:R-:W-:Y:S01]  /*13a0*/  IMAD.MOV.U32 R98, RZ, RZ, 0x2f800000 ;  /* 0x2f800000ff627424 */ /* 0x000fe200078e00ff */
[----:B------:R-:W-:Y:S01]  /*13b0*/  ISETP.NE.AND P1, PT, R110, 0x1, PT ;  /* 0x000000016e00780c */ /* 0x000fe20003f25270 */
[----:B-----5:R-:W-:Y:S01]  /*13c0*/  IMAD.U32 R133, R68, 0x10000, RZ ;  /* 0x0001000044857824 */ /* 0x020fe200078e00ff */
[----:B------:R-:W-:Y:S01]  /*13d0*/  @P0 SHF.L.U32 R88, R120, 0x10, RZ ;  /* 0x0000001078580819 */ /* 0x000fe200000006ff */
[----:B------:R-:W-:Y:S01]  /*13e0*/  FFMA.FTZ R131, R131, R98, 1.1641532182693481445e-10 ;  /* 0x2f00000083837423 */ /* 0x000fe20000010062 */
[----:B------:R-:W-:Y:S01]  /*13f0*/  BSSY B1, `(.L_x_7213) ;  /* 0x0000014000017945 */ /* 0x000fe20003800000 */
[----:B------:R-:W0:Y:S01]  /*1400*/  LDC R94, c[0x0][0x294] ;  /* 0x0000a500ff5e7b82 */ /* 0x000e220000000800 */
[----:B------:R-:W-:Y:S01]  /*1410*/  FMUL.FTZ R133, R133, R92 ;  /* 0x0000005c85857220 */ /* 0x000fe20000410000 */
[----:B------:R-:W-:Y:S01]  /*1420*/  PRMT R68, R68, 0x7632, R68 ;  /* 0x0000763244447816 */ /* 0x000fe20000000044 */
[----:B------:R-:W-:-:S02]  /*1430*/  VIADD R112, R110, 0x1 ;  /* 0x000000016e707836 */ /* 0x000fc40000000000 */
[----:B---3--:R-:W-:Y:S01]  /*1440*/  FMUL.FTZ R133, R133, R96 ;  /* 0x0000006085857220 */ /* 0x008fe20000410000 */
[----:B0-----:R-:W-:-:S04]  /*1450*/  FSETP.GTU.FTZ.AND P2, PT, R131, R94, PT ;  /* 0x0000005e8300720b */ /* 0x001fc80003f5c000 */
        /* <DEDUP_REMOVED lines=12> */
.L_x_7214:
[----:B------:R-:W-:-:S07]  /*1520*/  IMAD.MOV.U32 R88, RZ, RZ, R84 ;  /* 0x000000ffff587224 */ /* 0x000fce00078e0054 */
.L_x_7215:
[----:B------:R-:W-:Y:S05]  /*1530*/  BSYNC B1 ;  /* 0x0000000000017941 */ /* 0x000fea0003800000 */
.L_x_7213:
        /* <DEDUP_REMOVED lines=16> */
.L_x_7219:
[----:B------:R-:W-:Y:S05]  /*1640*/  BSYNC B2 ;  /* 0x0000000000027941 */ /* 0x000fea0003800000 */
.L_x_7218:
        /* <DEDUP_REMOVED lines=44> */
.L_x_7217:
[----:B------:R-:W-:Y:S05]  /*1910*/  BSYNC B1 ;  /* 0x0000000000017941 */ /* 0x000fea0003800000 */
.L_x_7216:
[----:B------:R-:W-:Y:S01]  /*1920*/  I2FP.F32.U32 R133, R88 ;  /* 0x0000005800857245 */ /* 0x000fe20000201000 */
[----:B------:R-:W-:Y:S01]  /*1930*/  IMAD.U32 R135, R68, 0x10000, RZ ;  /* 0x0001000044877824 */ /* 0x000fe200078e00ff */
[----:B------:R-:W-:Y:S01]  /*1940*/  @P0 PRMT R68, R120, 0x7632, R68 ;  /* 0x0000763278440816 */ /* 0x000fe20000000044 */
[----:B------:R-:W-:Y:S01]  /*1950*/  BSSY B1, `(.L_x_7220) ;  /* 0x0000015000017945 */ /* 0x000fe20003800000 */
[----:B------:R-:W-:Y:S01]  /*1960*/  IADD3 R114, R112, 0x1, RZ ;  /* 0x0000000170727810 */ /* 0x000fe20007ffe0ff */
[----:B------:R-:W-:Y:S01]  /*1970*/  FFMA.FTZ R133, R133, R98, 1.1641532182693481445e-10 ;  /* 0x2f00000085857423 */ /* 0x000fe20000010062 */
[----:B------:R-:W-:Y:S01]  /*1980*/  FMUL.FTZ R135, R135, R92 ;  /* 0x0000005c87877220 */ /* 0x000fe20000410000 */
[----:B------:R-:W-:-:S03]  /*1990*/  @P0 IMAD.U32 R68, R68, 0x10000, RZ ;  /* 0x0001000044440824 */ /* 0x000fc600078e00ff */
        /* <DEDUP_REMOVED lines=15> */
.L_x_7221:
[----:B------:R-:W-:-:S07]  /*1a90*/  IMAD.MOV.U32 R68, RZ, RZ, R84 ;  /* 0x000000ffff447224 */ /* 0x000fce00078e0054 */
.L_x_7222:
[----:B------:R-:W-:Y:S05]  /*1aa0*/  BSYNC B1 ;  /* 0x0000000000017941 */ /* 0x000fea0003800000 */
.L_x_7220:
        /* <DEDUP_REMOVED lines=16> */
.L_x_7226:
[----:B------:R-:W-:Y:S05]  /*1bb0*/  BSYNC B2 ;  /* 0x0000000000027941 */ /* 0x000fea0003800000 */
.L_x_7225:
[----:B------:R-:W-:Y:S01]  /*1bc0*/  LOP3.LUT R136, R82, UR7, R77, 0x96, !PT ;  /* 0x0000000752887c12 */ /* 0x000fe2000f8e964d */
[----:B------:R-:W-:-:S04]  /*1bd0*/  IMAD.HI.U32 R82, R3, -0x326172a9, RZ ;  /* 0xcd9e8d5703527827 */ /* 0x000fc800078e00ff */
[----:B------:R-:W-:Y:S01]  /*1be0*/  IMAD R135, R3, -0x326172a9, RZ ;  /* 0xcd9e8d5703877824 */ /* 0x000fe200078e02ff */
[----:B------:R-:W-:Y:S01]  /*1bf0*/  LOP3.LUT R82, R82, UR6, R73, 0x96, !PT ;  /* 0x0000000652527c12 */ /* 0x000fe2000f8e9649 */
[----:B------:R-:W-:-:S04]  /*1c00*/  IMAD.WIDE.U32 R136, R136, -0x326172a9, RZ ;  /* 0xcd9e8d5788887825 */ /* 0x000fc800078e00ff */
[----:B------:R-:W-:Y:S01]  /*1c10*/  IMAD.MOV.U32 R114, RZ, RZ, RZ ;  /* 0x000000ffff727224 */ /* 0x000fe200078e00ff */
        /* <DEDUP_REMOVED lines=35> */
[----:B------:R-:W-:-:S03]  /*1e50*/  MOV R84, R136 ;  /* 0x0000008800547202 */ /* 0x000fc60000000f00 */
[----:B------:R-:W-:Y:S01]  /*1e60*/  IMAD.MOV.U32 R90, RZ, RZ, R134 ;  /* 0x000000ffff5a7224 */ /* 0x000fe200078e0086 */
[----:B------:R-:W-:-:S07]  /*1e70*/  LOP3.LUT R86, R135, UR36, R138, 0x96, !PT ;  /* 0x0000002487567c12 */ /* 0x000fce000f8e968a */
.L_x_7224:
[----:B------:R-:W-:Y:S05]  /*1e80*/  BSYNC B1 ;  /* 0x0000000000017941 */ /* 0x000fea0003800000 */
.L_x_7223:
        /* <DEDUP_REMOVED lines=8> */
[----:B------:R-:W-:Y:S02]  /*1f10*/  VIADD R116, R114, 0x1 ;  /* 0x0000000172747836 */ /* 0x000fe40000000000 */
[----:B------:R-:W-:Y:S01]  /*1f20*/  FSETP.GTU.FTZ.AND P1, PT, R135, R94, PT ;  /* 0x0000005e8700720b */ /* 0x000fe20003f3c000 */
[----:B------:R-:W-:-:S05]  /*1f30*/  FMUL.FTZ R137, R137, R96 ;  /* 0x0000006089897220 */ /* 0x000fca0000410000 */
        /* <DEDUP_REMOVED lines=11> */
.L_x_7228:
[----:B------:R-:W-:-:S07]  /*1ff0*/  MOV R112, R84 ;  /* 0x0000005400707202 */ /* 0x000fce0000000f00 */
.L_x_7229:
[----:B------:R-:W-:Y:S05]  /*2000*/  BSYNC B1 ;  /* 0x0000000000017941 */ /* 0x000fea0003800000 */
.L_x_7227:
        /* <DEDUP_REMOVED lines=16> */
.L_x_7233:
[----:B------:R-:W-:Y:S05]  /*2110*/  BSYNC B2 ;  /* 0x0000000000027941 */ /* 0x000fea0003800000 */
.L_x_7232:
        /* <DEDUP_REMOVED lines=41> */
[----:B------:R-:W-:-:S03]  /*23b0*/  MOV R90, R136 ;  /* 0x00000088005a7202 */ /* 0x000fc60000000f00 */
[----:B------:R-:W-:Y:S01]  /*23c0*/  IMAD.MOV.U32 R84, RZ, RZ, R138 ;  /* 0x000000ffff547224 */ /* 0x000fe200078e008a */
[----:B------:R-:W-:-:S07]  /*23d0*/  LOP3.LUT R82, R139, UR35, R68, 0x96, !PT ;  /* 0x000000238b527c12 */ /* 0x000fce000f8e9644 */
.L_x_7231:
[----:B------:R-:W-:Y:S05]  /*23e0*/  BSYNC B1 ;  /* 0x0000000000017941 */ /* 0x000fea0003800000 */
.L_x_7230:
        /* <DEDUP_REMOVED lines=22> */
.L_x_7235:
[----:B------:R-:W-:-:S07]  /*2550*/  IMAD.MOV.U32 R88, RZ, RZ, R84 ;  /* 0x000000ffff587224 */ /* 0x000fce00078e0054 */
.L_x_7236:
[----:B------:R-:W-:Y:S05]  /*2560*/  BSYNC B1 ;  /* 0x0000000000017941 */ /* 0x000fea0003800000 */
.L_x_7234:
        /* <DEDUP_REMOVED lines=16> */
.L_x_7240:
[----:B------:R-:W-:Y:S05]  /*2670*/  BSYNC B2 ;  /* 0x0000000000027941 */ /* 0x000fea0003800000 */
.L_x_7239:
        /* <DEDUP_REMOVED lines=41> */
[----:B------:R-:W-:-:S04]  /*2910*/  IMAD.WIDE.U32 R140, R141, -0x326172a9, RZ ;  /* 0xcd9e8d578d8c7825 */ /* 0x000fc800078e00ff */
[----:B------:R-:W-:Y:S01]  /*2920*/  IMAD.MOV.U32 R84, RZ, RZ, R140 ;  /* 0x000000ffff547224 */ /* 0x000fe200078e008c */
[----:B------:R-:W-:-:S07]  /*2930*/  LOP3.LUT R82, R141, UR35, R68, 0x96, !PT ;  /* 0x000000238d527c12 */ /* 0x000fce000f8e9644 */
.L_x_7238:
[----:B------:R-:W-:Y:S05]  /*2940*/  BSYNC B1 ;  /* 0x0000000000017941 */ /* 0x000fea0003800000 */
.L_x_7237:
[----:B------:R-:W-:Y:S01]  /*2950*/  I2FP.F32.U32 R69, R88 ;  /* 0x0000005800457245 */ /* 0x000fe20000201000 */
[----:B------:R-:W-:Y:S01]  /*2960*/  IMAD.U32 R139, R70, 0x10000, RZ ;  /* 0x00010000468b7824 */ /* 0x000fe200078e00ff */
[----:B------:R-:W-:Y:S01]  /*2970*/  ISETP.NE.AND P4, PT, R112, 0x1, PT ;  /* 0x000000017000780c */ /* 0x000fe20003f85270 */
[----:B------:R-:W-:Y:S01]  /*2980*/  @P0 IMAD.U32 R68, R122, 0x10000, RZ ;  /* 0x000100007a440824 */ /* 0x000fe200078e00ff */
[----:B------:R-:W-:Y:S01]  /*2990*/  BSSY B1, `(.L_x_7241) ;  /* 0x0000013000017945 */ /* 0x000fe20003800000 */
[----:B------:R-:W-:Y:S01]  /*29a0*/  FFMA.FTZ R69, R69, R98, 1.1641532182693481445e-10 ;  /* 0x2f00000045457423 */ /* 0x000fe20000010062 */
[----:B------:R-:W-:Y:S01]  /*29b0*/  FMUL.FTZ R139, R139, R92 ;  /* 0x0000005c8b8b7220 */ /* 0x000fe20000410000 */
[----:B------:R-:W-:Y:S02]  /*29c0*/  PRMT R70, R70, 0x7632, R70 ;  /* 0x0000763246467816 */ /* 0x000fe40000000046 */
[----:B------:R-:W-:Y:S01]  /*29d0*/  IADD3 R114, R112, 0x1, RZ ;  /* 0x0000000170727810 */ /* 0x000fe20007ffe0ff */
        /* <DEDUP_REMOVED lines=13> */
.L_x_7242:
[----:B------:R-:W-:-:S07]  /*2ab0*/  IMAD.MOV.U32 R88, RZ, RZ, R84 ;  /* 0x000000ffff587224 */ /* 0x000fce00078e0054 */
.L_x_7243:
[----:B------:R-:W-:Y:S05]  /*2ac0*/  BSYNC B1 ;  /* 0x0000000000017941 */ /* 0x000fea0003800000 */
.L_x_7241:
        /* <DEDUP_REMOVED lines=16> */
.L_x_7247:
[----:B------:R-:W-:Y:S05]  /*2bd0*/  BSYNC B2 ;  /* 0x0000000000027941 */ /* 0x000fea0003800000 */
.L_x_7246:
        /* <DEDUP_REMOVED lines=43> */
[----:B------:R-:W-:-:S07]  /*2e90*/  LOP3.LUT R82, R141, UR35, R68, 0x96, !PT ;  /* 0x000000238d527c12 */ /* 0x000fce000f8e9644 */
.L_x_7245:
[----:B------:R-:W-:Y:S05]  /*2ea0*/  BSYNC B1 ;  /* 0x0000000000017941 */ /* 0x000fea0003800000 */
.L_x_7244:
[----:B------:R-:W-:Y:S01]  /*2eb0*/  I2FP.F32.U32 R69, R88 ;  /* 0x0000005800457245 */ /* 0x000fe20000201000 */
[----:B------:R-:W-:Y:S01]  /*2ec0*/  BSSY B1, `(.L_x_7248) ;  /* 0x0000016000017945 */ /* 0x000fe20003800000 */
[----:B------:R-:W-:Y:S01]  /*2ed0*/  SHF.L.U32 R141, R70, 0x10, RZ ;  /* 0x00000010468d7819 */ /* 0x000fe200000006ff */
[C---:B------:R-:W-:Y:S01]  /*2ee0*/  VIADD R116, R114.reuse, 0x1 ;  /* 0x0000000172747836 */ /* 0x040fe20000000000 */
        /* <DEDUP_REMOVED lines=18> */
.L_x_7249:
[----:B------:R-:W-:-:S07]  /*3010*/  MOV R70, R84 ;  /* 0x0000005400467202 */ /* 0x000fce0000000f00 */
.L_x_7250:
[----:B------:R-:W-:Y:S05]  /*3020*/  BSYNC B1 ;  /* 0x0000000000017941 */ /* 0x000fea0003800000 */
.L_x_7248:
        /* <DEDUP_REMOVED lines=16> */
.L_x_7254:
[----:B------:R-:W-:Y:S05]  /*3130*/  BSYNC B2 ;  /* 0x0000000000027941 */ /* 0x000fea0003800000 */
.L_x_7253:
        /* <DEDUP_REMOVED lines=43> */
[----:B------:R-:W-:-:S07]  /*33f0*/  MOV R84, R142 ;  /* 0x0000008e00547202 */ /* 0x000fce0000000f00 */
.L_x_7252:
[----:B------:R-:W-:Y:S05]  /*3400*/  BSYNC B1 ;  /* 0x0000000000017941 */ /* 0x000fea0003800000 */
.L_x_7251:
[----:B------:R-:W-:Y:S01]  /*3410*/  I2FP.F32.U32 R69, R70 ;  /* 0x0000004600457245 */ /* 0x000fe20000201000 */
[----:B------:R-:W-:Y:S01]  /*3420*/  IMAD.U32 R143, R71, 0x10000, RZ ;  /* 0x00010000478f7824 */ /* 0x000fe200078e00ff */
[C---:B------:R-:W-:Y:S01]  /*3430*/  ISETP.NE.AND P6, PT, R116.reuse, 0x1, PT ;  /* 0x000000017400780c */ /* 0x040fe20003fc5270 */
        /* <DEDUP_REMOVED lines=19> */
.L_x_7256:
[----:B------:R-:W-:-:S07]  /*3570*/  IMAD.MOV.U32 R114, RZ, RZ, R84 ;  /* 0x000000ffff727224 */ /* 0x000fce00078e0054 */
.L_x_7257:
[----:B------:R-:W-:Y:S05]  /*3580*/  BSYNC B1 ;  /* 0x0000000000017941 */ /* 0x000fea0003800000 */
.L_x_7255:
        /* <DEDUP_REMOVED lines=18> */
.L_x_7261:
[----:B------:R-:W-:Y:S05]  /*36b0*/  BSYNC B2 ;  /* 0x0000000000027941 */ /* 0x000fea0003800000 */
.L_x_7260:
        /* <DEDUP_REMOVED lines=44> */
.L_x_7259:
[----:B------:R-:W-:Y:S05]  /*3980*/  BSYNC B1 ;  /* 0x0000000000017941 */ /* 0x000fea0003800000 */
.L_x_7258:
[----:B------:R-:W-:Y:S01]  /*3990*/  I2FP.F32.U32 R69, R114 ;  /* 0x0000007200457245 */ /* 0x000fe20000201000 */
[----:B------:R-:W-:Y:S01]  /*39a0*/  IMAD.U32 R71, R112, 0x10000, RZ ;  /* 0x0001000070477824 */ /* 0x000fe200078e00ff */
[----:B------:R-:W-:Y:S02]  /*39b0*/  @P0 PRMT R68, R123, 0x7632, R68 ;  /* 0x000076327b440816 */ /* 0x000fe40000000044 */
[----:B------:R-:W-:Y:S01]  /*39c0*/  SEL R147, RZ, 0x10000, P5 ;  /* 0x00010000ff937807 */ /* 0x000fe20002800000 */
[----:B------:R-:W-:Y:S01]  /*39d0*/  FMUL.FTZ R71, R71, R92 ;  /* 0x0000005c47477220 */ /* 0x000fe20000410000 */
[----:B------:R-:W-:Y:S01]  /*39e0*/  FFMA.FTZ R69, R69, R98, 1.1641532182693481445e-10 ;  /* 0x2f00000045457423 */ /* 0x000fe20000010062 */
[----:B------:R-:W-:Y:S01]  /*39f0*/  SEL R146, RZ, 0x1, P2 ;  /* 0x00000001ff927807 */ /* 0x000fe20001000000 */
[----:B------:R-:W-:Y:S02]  /*3a00*/  @P0 IMAD.U32 R68, R68, 0x10000, RZ ;  /* 0x0001000044440824 */ /* 0x000fe400078e00ff */
[----:B------:R-:W-:Y:S01]  /*3a10*/  FMUL.FTZ R71, R71, R96 ;  /* 0x0000006047477220 */ /* 0x000fe20000410000 */
[----:B------:R-:W-:-:S02]  /*3a20*/  SEL R151, RZ, 0x1, P3 ;  /* 0x00000001ff977807 */ /* 0x000fc40001800000 */
[----:B------:R-:W-:Y:S02]  /*3a30*/  FSETP.GTU.FTZ.AND P6, PT, R69, R94, PT ;  /* 0x0000005e4500720b */ /* 0x000fe40003fdc000 */
[----:B------:R-:W-:Y:S02]  /*3a40*/  SEL R94, RZ, 0x100, P4 ;  /* 0x00000100ff5e7807 */ /* 0x000fe40002000000 */
[----:B------:R-:W-:Y:S02]  /*3a50*/  FSEL R145, R71, RZ, !P6 ;  /* 0x000000ff47917208 */ /* 0x000fe40007000000 */
[----:B------:R-:W-:Y:S02]  /*3a60*/  SEL R96, RZ, 0x1000000, P6 ;  /* 0x01000000ff607807 */ /* 0x000fe40003000000 */
[----:B------:R-:W-:Y:S01]  /*3a70*/  ISETP.NE.AND P5, PT, R110, RZ, PT ;  /* 0x000000ff6e00720c */ /* 0x000fe20003fa5270 */
[----:B------:R-:W-:Y:S01]  /*3a80*/  @P0 FADD.FTZ R145, R68, R145 ;  /* 0x0000009144910221 */ /* 0x000fe20000010000 */
[----:B------:R-:W-:Y:S01]  /*3a90*/  LOP3.LUT R94, R94, R96, R147, 0xfe, !PT ;  /* 0x000000605e5e7212 */ /* 0x000fe200078efe93 */
[----:B------:R-:W-:Y:S01]  /*3aa0*/  IMAD.WIDE.U32 R146, R146, 0x1000000, RZ ;  /* 0x0100000092927825 */ /* 0x000fe200078e00ff */
[----:B------:R-:W-:-:S02]  /*3ab0*/  LEA R148, P0, R80, UR12, 0x4 ;  /* 0x0000000c50947c11 */ /* 0x000fc4000f8020ff */
[----:B------:R-:W-:Y:S02]  /*3ac0*/  F2FP.BF16.F32.PACK_AB R70, R141, R139 ;  /* 0x0000008b8d46723e */ /* 0x000fe400000010ff */
[----:B------:R-:W-:Y:S02]  /*3ad0*/  LEA.HI.X R149, R80, UR13, RZ, 0x4, P0 ;  /* 0x0000000d50957c11 */ /* 0x000fe400080f24ff */
[----:B------:R-:W-:Y:S02]  /*3ae0*/  F2FP.BF16.F32.PACK_AB R69, R137, R135 ;  /* 0x000000878945723e */ /* 0x000fe400000010ff */
[----:B------:R-:W-:Y:S02]  /*3af0*/  F2FP.BF16.F32.PACK_AB R68, R133, R131 ;  /* 0x000000838544723e */ /* 0x000fe400000010ff */
[----:B------:R-:W-:Y:S02]  /*3b00*/  F2FP.BF16.F32.PACK_AB R71, R145, R143 ;  /* 0x0000008f9147723e */ /* 0x000fe400000010ff */
[----:B------:R-:W-:-:S02]  /*3b10*/  LOP3.LUT R147, R147, R94, R151, 0xfe, !PT ;  /* 0x0000005e93937212 */ /* 0x000fc400078efe97 */
[----:B------:R-:W-:Y:S01]  /*3b20*/  SEL R94, RZ, 0x1, P1 ;  /* 0x00000001ff5e7807 */ /* 0x000fe20000800000 */
[----:B------:R0:W-:Y:S01]  /*3b30*/  STG.E.128 desc[UR4][R148.64], R68 ;  /* 0x0000004494007986 */ /* 0x0001e2000c101d04 */
[----:B------:R-:W-:Y:S02]  /*3b40*/  SEL R96, RZ, 0x1, P5 ;  /* 0x00000001ff607807 */ /* 0x000fe40002800000 */
[----:B------:R-:W-:Y:S01]  /*3b50*/  ISETP.NE.AND P0, PT, R100, RZ, PT ;  /* 0x000000ff6400720c */ /* 0x000fe20003f05270 */
[----:B0-----:R-:W-:Y:S01]  /*3b60*/  IMAD.WIDE.U32 R68, R94, 0x10000, RZ ;  /* 0x000100005e447825 */ /* 0x001fe200078e00ff */
[----:B------:R-:W-:-:S03]  /*3b70*/  IADD3 R94, R80, 0x100, RZ ;  /* 0x00000100505e7810 */ /* 0x000fc60007ffe0ff */
[----:B------:R-:W-:-:S05]  /*3b80*/  IMAD.WIDE.U32 R70, R96, 0x100, RZ ;  /* 0x0000010060467825 */ /* 0x000fca00078e00ff */
[----:B------:R-:W-:Y:S02]  /*3b90*/  LOP3.LUT R69, R71, R147, R69, 0xfe, !PT ;  /* 0x0000009347457212 */ /* 0x000fe400078efe45 */
[----:B------:R-:W-:Y:S02]  /*3ba0*/  LOP3.LUT R146, R70, R146, R68, 0xfe, !PT ;  /* 0x0000009246927212 */ /* 0x000fe400078efe44 */
[----:B------:R-:W-:Y:S02]  /*3bb0*/  SEL R71, RZ, 0x1, P0 ;  /* 0x00000001ff477807 */ /* 0x000fe40000000000 */
[----:B------:R-:W-:Y:S02]  /*3bc0*/  LEA R70, P0, R80, UR14, 0x3 ;  /* 0x0000000e50467c11 */ /* 0x000fe4000f8018ff */
[----:B------:R-:W-:Y:S02]  /*3bd0*/  LOP3.LUT R68, R146, R71, RZ, 0xfc, !PT ;  /* 0x0000004792447212 */ /* 0x000fe400078efcff */
[----:B------:R-:W-:-:S05]  /*3be0*/  LEA.HI.X R71, R80, UR15, RZ, 0x3, P0 ;  /* 0x0000000f50477c11 */ /* 0x000fca00080f1cff */
[----:B------:R3:W-:Y:S04]  /*3bf0*/  STG.E.64 desc[UR4][R70.64], R68 ;  /* 0x0000004446007986 */ /* 0x0007e8000c101b04 */
.L_x_7205:
[----:B------:R-:W-:Y:S05]  /*3c00*/  BSYNC B0 ;  /* 0x0000000000007941 */ /* 0x000fea0003800000 */
.L_x_7204:
[----:B------:R-:W-:Y:S01]  /*3c10*/  ISETP.NE.AND P0, PT, R104, RZ, PT ;  /* 0x000000ff6800720c */ /* 0x000fe20003f05270 */
[----:B------:R-:W-:-:S12]  /*3c20*/  BSSY B0, `(.L_x_7262) ;  /* 0x00002de000007945 */ /* 0x000fd80003800000 */
[----:B------:R-:W-:Y:S05]  /*3c30*/  @!P0 BRA `(.L_x_7263) ;  /* 0x0000002c00708947 */ /* 0x000fea0003800000 */
[----:B---3--:R-:W3:Y:S01]  /*3c40*/  LDC.64 R68, c[0x0][0x220] ;  /* 0x00008800ff447b82 */ /* 0x008ee20000000a00 */
        /* <DEDUP_REMOVED lines=19> */
.L_x_7265:
[----:B------:R-:W-:-:S07]  /*3d80*/  IMAD.MOV.U32 R100, RZ, RZ, R84 ;  /* 0x000000ffff647224 */ /* 0x000fce00078e0054 */
.L_x_7266:
[----:B------:R-:W-:Y:S05]  /*3d90*/  BSYNC B1 ;  /* 0x0000000000017941 */ /* 0x000fea0003800000 */
.L_x_7264:
        /* <DEDUP_REMOVED lines=16> */
.L_x_7270:
[----:B------:R-:W-:Y:S05]  /*3ea0*/  BSYNC B2 ;  /* 0x0000000000027941 */ /* 0x000fea0003800000 */
.L_x_7269:
        /* <DEDUP_REMOVED lines=38> */
[----:B------:R-:W-:Y:S01]  /*4110*/  IMAD.WIDE.U32 R110, R110, -0x2daee0ad, RZ ;  /* 0xd2511f536e6e7825 */ /* 0x000fe200078e00ff */
[----:B------:R-:W-:Y:S01]  /*4120*/  LOP3.LUT R82, R87, UR35, R84, 0x96, !PT ;  /* 0x0000002357527c12 */ /* 0x000fe2000f8e9654 */
[----:B------:R-:W-:Y:S02]  /*4130*/  HFMA2.MMA R87, -RZ, RZ, 0, 0 ;  /* 0x00000000ff577435 */ /* 0x000fe400000001ff */
[----:B------:R-:W-:Y:S01]  /*4140*/  IMAD.MOV.U32 R84, RZ, RZ, R86 ;  /* 0x000000ffff547224 */ /* 0x000fe200078e0056 */
[----:B------:R-:W-:Y:S01]  /*4150*/  LOP3.LUT R86, R111, UR36, R88, 0x96, !PT ;  /* 0x000000246f567c12 */ /* 0x000fe2000f8e9658 */
[----:B------:R-:W-:-:S07]  /*4160*/  IMAD.MOV.U32 R90, RZ, RZ, R110 ;  /* 0x000000ffff5a7224 */ /* 0x000fce00078e006e */
.L_x_7268:
[----:B------:R-:W-:Y:S05]  /*4170*/  BSYNC B1 ;  /* 0x0000000000017941 */ /* 0x000fea0003800000 */
.L_x_7267:
        /* <DEDUP_REMOVED lines=10> */
[----:B------:R-:W-:-:S03]  /*4220*/  PRMT R68, R68, 0x7632, R68 ;  /* 0x0000763244447816 */ /* 0x000fc60000000044 */
[----:B---3--:R-:W-:Y:S01]  /*4230*/  FMUL.FTZ R89, R89, R98 ;  /* 0x0000006259597220 */ /* 0x008fe20000410000 */
[----:B0-----:R-:W-:-:S04]  /*4240*/  FSETP.GTU.FTZ.AND P2, PT, R85, R96, PT ;  /* 0x000000605500720b */ /* 0x001fc80003f5c000 */
[----:B------:R-:W-:Y:S02]  /*4250*/  FSEL R85, R89, RZ, !P2 ;  /* 0x000000ff59557208 */ /* 0x000fe40005000000 */
[----:B------:R-:W-:-:S03]  /*4260*/  P2R R114, PR, RZ, 0x4 ;  /* 0x00000004ff727803 */ /* 0x000fc60000000000 */
        /* <DEDUP_REMOVED lines=11> */
.L_x_7272:
[----:B------:R-:W-:-:S07]  /*4320*/  IMAD.MOV.U32 R107, RZ, RZ, R84 ;  /* 0x000000ffff6b7224 */ /* 0x000fce00078e0054 */
.L_x_7273:
[----:B------:R-:W-:Y:S05]  /*4330*/  BSYNC B1 ;  /* 0x0000000000017941 */ /* 0x000fea0003800000 */
.L_x_7271:
        /* <DEDUP_REMOVED lines=16> */
.L_x_7277:
[----:B------:R-:W-:Y:S05]  /*4440*/  BSYNC B2 ;  /* 0x0000000000027941 */ /* 0x000fea0003800000 */
.L_x_7276:
        /* <DEDUP_REMOVED lines=40> */
[----:B------:R-:W-:Y:S01]  /*46d0*/  IMAD.WIDE.U32 R110, R111, -0x326172a9, RZ ;  /* 0xcd9e8d576f6e7825 */ /* 0x000fe200078e00ff */
[----:B------:R-:W-:-:S03]  /*46e0*/  HFMA2.MMA R88, -RZ, RZ, 0, 0 ;  /* 0x00000000ff587435 */ /* 0x000fc600000001ff */
[----:B------:R-:W-:Y:S01]  /*46f0*/  IMAD.MOV.U32 R84, RZ, RZ, R110 ;  /* 0x000000ffff547224 */ /* 0x000fe200078e006e */
[----:B------:R-:W-:-:S07]  /*4700*/  LOP3.LUT R82, R111, UR35, R112, 0x96, !PT ;  /* 0x000000236f527c12 */ /* 0x000fce000f8e9670 */
.L_x_7275:
[----:B------:R-:W-:Y:S05]  /*4710*/  BSYNC B1 ;  /* 0x0000000000017941 */ /* 0x000fea0003800000 */
.L_x_7274:
        /* <DEDUP_REMOVED lines=23> */
.L_x_7279:
[----:B------:R-:W-:-:S07]  /*4890*/  IMAD.MOV.U32 R68, RZ, RZ, R84 ;  /* 0x000000ffff447224 */ /* 0x000fce00078e0054 */
.L_x_7280:
[----:B------:R-:W-:Y:S05]  /*48a0*/  BSYNC B1 ;  /* 0x0000000000017941 */ /* 0x000fea0003800000 */
.L_x_7278:
        /* <DEDUP_REMOVED lines=16> */
.L_x_7284:
[----:B------:R-:W-:Y:S05]  /*49b0*/  BSYNC B2 ;  /* 0x0000000000027941 */ /* 0x000fea0003800000 */
.L_x_7283:
        /* <DEDUP_REMOVED lines=44> */
.L_x_7282:
[----:B------:R-:W-:Y:S05]  /*4c80*/  BSYNC B1 ;  /* 0x0000000000017941 */ /* 0x000fea0003800000 */
.L_x_7281:
        /* <DEDUP_REMOVED lines=22> */
.L_x_7286:
[----:B------:R-:W-:-:S07]  /*4df0*/  MOV R107, R84 ;  /* 0x00000054006b7202 */ /* 0x000fce0000000f00 */
.L_x_7287:
[----:B------:R-:W-:Y:S05]  /*4e00*/  BSYNC B1 ;  /* 0x0000000000017941 */ /* 0x000fea0003800000 */
.L_x_7285:
        /* <DEDUP_REMOVED lines=16> */
.L_x_7291:
[----:B------:R-:W-:Y:S05]  /*4f10*/  BSYNC B2 ;  /* 0x0000000000027941 */ /* 0x000fea0003800000 */
.L_x_7290:
        /* <DEDUP_REMOVED lines=44> */
.L_x_7289:
[----:B------:R-:W-:Y:S05]  /*51e0*/  BSYNC B1 ;  /* 0x0000000000017941 */ /* 0x000fea0003800000 */
.L_x_7288:
        /* <DEDUP_REMOVED lines=22> */
.L_x_7293:
[----:B------:R-:W-:-:S07]  /*5350*/  IMAD.MOV.U32 R88, RZ, RZ, R84 ;  /* 0x000000ffff587224 */ /* 0x000fce00078e0054 */
.L_x_7294:
[----:B------:R-:W-:Y:S05]  /*5360*/  BSYNC B1 ;  /* 0x0000000000017941 */ /* 0x000fea0003800000 */
.L_x_7292:
        /* <DEDUP_REMOVED lines=16> */
.L_x_7298:
[----:B------:R-:W-:Y:S05]  /*5470*/  BSYNC B2 ;  /* 0x0000000000027941 */ /* 0x000fea0003800000 */
.L_x_7297:
        /* <DEDUP_REMOVED lines=41> */
[----:B------:R-:W-:Y:S01]  /*5710*/  LOP3.LUT R82, R111, UR35, R68, 0x96, !PT ;  /* 0x000000236f527c12 */ /* 0x000fe2000f8e9644 */
[----:B------:R-:W-:Y:S01]  /*5720*/  IMAD.MOV.U32 R111, RZ, RZ, RZ ;  /* 0x000000ffff6f7224 */ /* 0x000fe200078e00ff */
[----:B------:R-:W-:-:S07]  /*5730*/  MOV R84, R110 ;  /* 0x0000006e00547202 */ /* 0x000fce0000000f00 */
.L_x_7296:
[----:B------:R-:W-:Y:S05]  /*5740*/  BSYNC B1 ;  /* 0x0000000000017941 */ /* 0x000fea0003800000 */
.L_x_7295:
        /* <DEDUP_REMOVED lines=22> */
.L_x_7300:
[----:B------:R-:W-:-:S07]  /*58b0*/  MOV R88, R84 ;  /* 0x0000005400587202 */ /* 0x000fce0000000f00 */
.L_x_7301:
[----:B------:R-:W-:Y:S05]  /*58c0*/  BSYNC B1 ;  /* 0x0000000000017941 */ /* 0x000fea0003800000 */
.L_x_7299:
        /* <DEDUP_REMOVED lines=16> */
.L_x_7305:
[----:B------:R-:W-:Y:S05]  /*59d0*/  BSYNC B2 ;  /* 0x0000000000027941 */ /* 0x000fea0003800000 */
.L_x_7304:
        /* <DEDUP_REMOVED lines=44> */
.L_x_7303:
[----:B------:R-:W-:Y:S05]  /*5ca0*/  BSYNC B1 ;  /* 0x0000000000017941 */ /* 0x000fea0003800000 */
.L_x_7302:
        /* <DEDUP_REMOVED lines=22> */
.L_x_7307:
[----:B------:R-:W-:-:S07]  /*5e10*/  IMAD.MOV.U32 R70, RZ, RZ, R84 ;  /* 0x000000ffff467224 */ /* 0x000fce00078e0054 */
.L_x_7308:
[----:B------:R-:W-:Y:S05]  /*5e20*/  BSYNC B1 ;  /* 0x0000000000017941 */ /* 0x000fea0003800000 */
.L_x_7306:
        /* <DEDUP_REMOVED lines=16> */
.L_x_7312:
[----:B------:R-:W-:Y:S05]  /*5f30*/  BSYNC B2 ;  /* 0x0000000000027941 */ /* 0x000fea0003800000 */
.L_x_7311:
        /* <DEDUP_REMOVED lines=44> */
.L_x_7310:
[----:B------:R-:W-:Y:S05]  /*6200*/  BSYNC B1 ;  /* 0x0000000000017941 */ /* 0x000fea0003800000 */
.L_x_7309:
[----:B------:R-:W-:Y:S01]  /*6210*/  I2FP.F32.U32 R69, R70 ;  /* 0x0000004600457245 */ /* 0x000fe20000201000 */
[----:B------:R-:W-:Y:S01]  /*6220*/  @P0 IMAD.U32 R68, R123, 0x10000, RZ ;  /* 0x000100007b440824 */ /* 0x000fe200078e00ff */
[C---:B------:R-:W-:Y:S01]  /*6230*/  ISETP.NE.AND P6, PT, R118.reuse, 0x1, PT ;  /* 0x000000017600780c */ /* 0x040fe20003fc5270 */
[----:B------:R-:W-:Y:S01]  /*6240*/  BSSY B1, `(.L_x_7313) ;  /* 0x0000014000017945 */ /* 0x000fe20003800000 */
[----:B------:R-:W-:Y:S01]  /*6250*/  PRMT R110, R71, 0x7632, R110 ;  /* 0x00007632476e7816 */ /* 0x000fe2000000006e */
[----:B------:R-:W-:Y:S01]  /*6260*/  FFMA.FTZ R69, R69, R100, 1.1641532182693481445e-10 ;  /* 0x2f00000045457423 */ /* 0x000fe20000010064 */
[----:B------:R-:W-:-:S04]  /*6270*/  IADD3 R88, R118, 0x1, RZ ;  /* 0x0000000176587810 */ /* 0x000fc80007ffe0ff */
[----:B------:R-:W-:Y:S02]  /*6280*/  FSETP.GTU.FTZ.AND P5, PT, R69, R96, PT ;  /* 0x000000604500720b */ /* 0x000fe40003fbc000 */
[----:B------:R-:W-:-:S05]  /*6290*/  SHF.L.U32 R69, R71, 0x10, RZ ;  /* 0x0000001047457819 */ /* 0x000fca00000006ff */
[----:B------:R-:W-:-:S04]  /*62a0*/  FMUL.FTZ R69, R69, R92 ;  /* 0x0000005c45457220 */ /* 0x000fc80000410000 */
        /* <DEDUP_REMOVED lines=12> */
.L_x_7314:
[----:B------:R-:W-:-:S07]  /*6370*/  MOV R112, R84 ;  /* 0x0000005400707202 */ /* 0x000fce0000000f00 */
.L_x_7315:
[----:B------:R-:W-:Y:S05]  /*6380*/  BSYNC B1 ;  /* 0x0000000000017941 */ /* 0x000fea0003800000 */
.L_x_7313:
        /* <DEDUP_REMOVED lines=18> */
.L_x_7319:
[----:B------:R-:W-:Y:S05]  /*64b0*/  BSYNC B2 ;  /* 0x0000000000027941 */ /* 0x000fea0003800000 */
.L_x_7318:
        /* <DEDUP_REMOVED lines=44> */
.L_x_7317:
[----:B------:R-:W-:Y:S05]  /*6780*/  BSYNC B1 ;  /* 0x0000000000017941 */ /* 0x000fea0003800000 */
.L_x_7316:
[----:B------:R-:W-:Y:S01]  /*6790*/  I2FP.F32.U32 R69, R112 ;  /* 0x0000007000457245 */ /* 0x000fe20000201000 */
[----:B------:R-:W-:Y:S01]  /*67a0*/  IMAD.U32 R71, R110, 0x10000, RZ ;  /* 0x000100006e477824 */ /* 0x000fe200078e00ff */
[----:B------:R-:W-:Y:S02]  /*67b0*/  @P0 PRMT R68, R123, 0x7632, R68 ;  /* 0x000076327b440816 */ /* 0x000fe40000000044 */
[----:B------:R-:W-:Y:S01]  /*67c0*/  SEL R147, RZ, 0x10000, P5 ;  /* 0x00010000ff937807 */ /* 0x000fe20002800000 */
[----:B------:R-:W-:Y:S01]  /*67d0*/  FFMA.FTZ R69, R69, R100, 1.1641532182693481445e-10 ;  /* 0x2f00000045457423 */ /* 0x000fe20000010064 */
[----:B------:R-:W-:Y:S01]  /*67e0*/  FMUL.FTZ R71, R71, R92 ;  /* 0x0000005c47477220 */ /* 0x000fe20000410000 */
[----:B------:R-:W-:Y:S02]  /*67f0*/  @P0 SHF.L.U32 R68, R68, 0x10, RZ ;  /* 0x0000001044440819 */ /* 0x000fe400000006ff */
[----:B------:R-:W-:Y:S01]  /*6800*/  SEL R146, RZ, 0x1, P2 ;  /* 0x00000001ff927807 */ /* 0x000fe20001000000 */
[----:B------:R-:W-:Y:S01]  /*6810*/  FMUL.FTZ R71, R71, R98 ;  /* 0x0000006247477220 */ /* 0x000fe20000410000 */
[----:B------:R-:W-:-:S02]  /*6820*/  FSETP.GTU.FTZ.AND P6, PT, R69, R96, PT ;  /* 0x000000604500720b */ /* 0x000fc40003fdc000 */
[----:B------:R-:W-:Y:S02]  /*6830*/  SEL R96, RZ, 0x100, P4 ;  /* 0x00000100ff607807 */ /* 0x000fe40002000000 */
[----:B------:R-:W-:Y:S02]  /*6840*/  FSEL R129, R71, RZ, !P6 ;  /* 0x000000ff47817208 */ /* 0x000fe40007000000 */
[----:B------:R-:W-:Y:S02]  /*6850*/  SEL R98, RZ, 0x1000000, P6 ;  /* 0x01000000ff627807 */ /* 0x000fe40003000000 */
[----:B------:R-:W-:Y:S01]  /*6860*/  SEL R151, RZ, 0x1, P3 ;  /* 0x00000001ff977807 */ /* 0x000fe20001800000 */
[----:B------:R-:W-:Y:S01]  /*6870*/  @P0 FADD.FTZ R129, R68, R129 ;  /* 0x0000008144810221 */ /* 0x000fe20000010000 */
[----:B------:R-:W-:Y:S01]  /*6880*/  LOP3.LUT R96, R96, R98, R147, 0xfe, !PT ;  /* 0x0000006260607212 */ /* 0x000fe200078efe93 */
[----:B------:R-:W-:Y:S01]  /*6890*/  IMAD.WIDE.U32 R146, R146, 0x1000000, RZ ;  /* 0x0100000092927825 */ /* 0x000fe200078e00ff */
[----:B------:R-:W-:-:S02]  /*68a0*/  LEA R148, P0, R94, UR12, 0x4 ;  /* 0x0000000c5e947c11 */ /* 0x000fc4000f8020ff */
[----:B------:R-:W-:Y:S02]  /*68b0*/  ISETP.NE.AND P5, PT, R116, RZ, PT ;  /* 0x000000ff7400720c */ /* 0x000fe40003fa5270 */
[----:B------:R-:W-:Y:S02]  /*68c0*/  LEA.HI.X R149, R94, UR13, RZ, 0x4, P0 ;  /* 0x0000000d5e957c11 */ /* 0x000fe400080f24ff */
[----:B------:R-:W-:Y:S02]  /*68d0*/  F2FP.BF16.F32.PACK_AB R70, R111, R109 ;  /* 0x0000006d6f46723e */ /* 0x000fe400000010ff */
[----:B------:R-:W-:Y:S02]  /*68e0*/  F2FP.BF16.F32.PACK_AB R69, R107, R89 ;  /* 0x000000596b45723e */ /* 0x000fe400000010ff */
[----:B------:R-:W-:Y:S02]  /*68f0*/  F2FP.BF16.F32.PACK_AB R68, R87, R85 ;  /* 0x000000555744723e */ /* 0x000fe400000010ff */
[----:B------:R-:W-:-:S02]  /*6900*/  F2FP.BF16.F32.PACK_AB R71, R129, R113 ;  /* 0x000000718147723e */ /* 0x000fc400000010ff */
[----:B------:R-:W-:Y:S02]  /*6910*/  LOP3.LUT R147, R147, R96, R151, 0xfe, !PT ;  /* 0x0000006093937212 */ /* 0x000fe400078efe97 */
[----:B------:R-:W-:Y:S01]  /*6920*/  SEL R96, RZ, 0x1, P1 ;  /* 0x00000001ff607807 */ /* 0x000fe20000800000 */
[----:B------:R0:W-:Y:S01]  /*6930*/  STG.E.128 desc[UR4][R148.64], R68 ;  /* 0x0000004494007986 */ /* 0x0001e2000c101d04 */
[----:B------:R-:W-:Y:S02]  /*6940*/  SEL R98, RZ, 0x1, P5 ;  /* 0x00000001ff627807 */ /* 0x000fe40002800000 */
[----:B------:R-:W-:Y:S01]  /*6950*/  ISETP.NE.AND P0, PT, R114, RZ, PT ;  /* 0x000000ff7200720c */ /* 0x000fe20003f05270 */
[----:B0-----:R-:W-:-:S04]  /*6960*/  IMAD.WIDE.U32 R68, R96, 0x10000, RZ ;  /* 0x0001000060447825 */ /* 0x001fc800078e00ff */
[----:B------:R-:W-:-:S05]  /*6970*/  IMAD.WIDE.U32 R70, R98, 0x100, RZ ;  /* 0x0000010062467825 */ /* 0x000fca00078e00ff */
[----:B------:R-:W-:Y:S02]  /*6980*/  LOP3.LUT R69, R71, R147, R69, 0xfe, !PT ;  /* 0x0000009347457212 */ /* 0x000fe400078efe45 */
[----:B------:R-:W-:Y:S02]  /*6990*/  LOP3.LUT R146, R70, R146, R68, 0xfe, !PT ;  /* 0x0000009246927212 */ /* 0x000fe400078efe44 */
[----:B------:R-:W-:Y:S02]  /*69a0*/  SEL R71, RZ, 0x1, P0 ;  /* 0x00000001ff477807 */ /* 0x000fe40000000000 */
[----:B------:R-:W-:Y:S02]  /*69b0*/  LEA R70, P0, R94, UR14, 0x3 ;  /* 0x0000000e5e467c11 */ /* 0x000fe4000f8018ff */
[----:B------:R-:W-:Y:S02]  /*69c0*/  LOP3.LUT R68, R146, R71, RZ, 0xfc, !PT ;  /* 0x0000004792447212 */ /* 0x000fe400078efcff */
[C---:B------:R-:W-:Y:S01]  /*69d0*/  LEA.HI.X R71, R94.reuse, UR15, RZ, 0x3, P0 ;  /* 0x0000000f5e477c11 */ /* 0x040fe200080f1cff */
[----:B------:R-:W-:-:S04]  /*69e0*/  VIADD R94, R94, 0x100 ;  /* 0x000001005e5e7836 */ /* 0x000fc80000000000 */
[----:B------:R0:W-:Y:S04]  /*69f0*/  STG.E.64 desc[UR4][R70.64], R68 ;  /* 0x0000004446007986 */ /* 0x0001e8000c101b04 */
.L_x_7263:
[----:B------:R-:W-:Y:S05]  /*6a00*/  BSYNC B0 ;  /* 0x0000000000007941 */ /* 0x000fea0003800000 */
.L_x_7262:
[----:B------:R-:W-:Y:S01]  /*6a10*/  ISETP.NE.AND P0, PT, R106, RZ, PT ;  /* 0x000000ff6a00720c */ /* 0x000fe20003f05270 */
[----:B------:R-:W-:-:S12]  /*6a20*/  BSSY B0, `(.L_x_7320) ;  /* 0x00002da000007945 */ /* 0x000fd80003800000 */
[----:B------:R-:W-:Y:S05]  /*6a30*/  @!P0 BRA `(.L_x_7321) ;  /* 0x0000002c00608947 */ /* 0x000fea0003800000 */
[----:B0--3--:R-:W0:Y:S01]  /*6a40*/  LDC.64 R68, c[0x0][0x220] ;  /* 0x00008800ff447b82 */ /* 0x009e220000000a00 */
        /* <DEDUP_REMOVED lines=19> */
.L_x_7323:
[----:B------:R-:W-:-:S07]  /*6b80*/  MOV R79, R84 ;  /* 0x00000054004f7202 */ /* 0x000fce0000000f00 */
.L_x_7324:
[----:B------:R-:W-:Y:S05]  /*6b90*/  BSYNC B1 ;  /* 0x0000000000017941 */ /* 0x000fea0003800000 */
.L_x_7322:
        /* <DEDUP_REMOVED lines=16> */
.L_x_7328:
[----:B------:R-:W-:Y:S05]  /*6ca0*/  BSYNC B2 ;  /* 0x0000000000027941 */ /* 0x000fea0003800000 */
.L_x_7327:
        /* <DEDUP_REMOVED lines=41> */
[----:B------:R-:W-:Y:S01]  /*6f40*/  IMAD.MOV.U32 R81, RZ, RZ, RZ ;  /* 0x000000ffff517224 */ /* 0x000fe200078e00ff */
[----:B------:R-:W-:-:S07]  /*6f50*/  LOP3.LUT R86, R91, UR36, R96, 0x96, !PT ;  /* 0x000000245b567c12 */ /* 0x000fce000f8e9660 */
.L_x_7326:
[----:B------:R-:W-:Y:S05]  /*6f60*/  BSYNC B1 ;  /* 0x0000000000017941 */ /* 0x000fea0003800000 */
.L_x_7325:
[----:B------:R-:W0:Y:S01]  /*6f70*/  LDC R98, c[0x0][0x298] ;  /* 0x0000a600ff627b82 */ /* 0x000e220000000800 */
[----:B------:R-:W-:Y:S01]  /*6f80*/  HFMA2.MMA R100, -RZ, RZ, 0.1171875, 0 ;  /* 0x2f800000ff647435 */ /* 0x000fe200000001ff */
[----:B------:R-:W-:Y:S01]  /*6f90*/  I2FP.F32.U32 R79, R79 ;  /* 0x0000004f004f7245 */ /* 0x000fe20000201000 */
[----:B-----5:R-:W-:Y:S01]  /*6fa0*/  IMAD.U32 R83, R68, 0x10000, RZ ;  /* 0x0001000044537824 */ /* 0x020fe200078e00ff */
[----:B------:R-:W-:Y:S01]  /*6fb0*/  ISETP.NE.AND P1, PT, R81, 0x1, PT ;  /* 0x000000015100780c */ /* 0x000fe20003f25270 */
[----:B------:R-:W-:Y:S01]  /*6fc0*/  BSSY B1, `(.L_x_7329) ;  /* 0x0000016000017945 */ /* 0x000fe20003800000 */
[----:B------:R-:W-:Y:S01]  /*6fd0*/  @P0 SHF.L.U32 R88, R120, 0x10, RZ ;  /* 0x0000001078580819 */ /* 0x000fe200000006ff */
[----:B------:R-:W-:Y:S01]  /*6fe0*/  FMUL.FTZ R83, R83, R92 ;  /* 0x0000005c53537220 */ /* 0x000fe20000410000 */
[----:B------:R-:W3:Y:S01]  /*6ff0*/  LDC R96, c[0x0][0x294] ;  /* 0x0000a500ff607b82 */ /* 0x000ee20000000800 */
[----:B------:R-:W-:Y:S01]  /*7000*/  PRMT R68, R68, 0x7632, R68 ;  /* 0x0000763244447816 */ /* 0x000fe20000000044 */
[----:B------:R-:W-:-:S02]  /*7010*/  VIADD R91, R81, 0x1 ;  /* 0x00000001515b7836 */ /* 0x000fc40000000000 */
[----:B------:R-:W-:Y:S01]  /*7020*/  FFMA.FTZ R79, R79, R100, 1.1641532182693481445e-10 ;  /* 0x2f0000004f4f7423 */ /* 0x000fe20000010064 */
[----:B0-----:R-:W-:-:S04]  /*7030*/  FMUL.FTZ R83, R83, R98 ;  /* 0x0000006253537220 */ /* 0x001fc80000410000 */
[----:B---3--:R-:W-:-:S04]  /*7040*/  FSETP.GTU.FTZ.AND P2, PT, R79, R96, PT ;  /* 0x000000604f00720b */ /* 0x008fc80003f5c000 */
        /* <DEDUP_REMOVED lines=12> */
.L_x_7330:
[----:B------:R-:W-:-:S07]  /*7110*/  IMAD.MOV.U32 R88, RZ, RZ, R84 ;  /* 0x000000ffff587224 */ /* 0x000fce00078e0054 */
.L_x_7331:
[----:B------:R-:W-:Y:S05]  /*7120*/  BSYNC B1 ;  /* 0x0000000000017941 */ /* 0x000fea0003800000 */
.L_x_7329:
        /* <DEDUP_REMOVED lines=16> */
.L_x_7335:
[----:B------:R-:W-:Y:S05]  /*7230*/  BSYNC B2 ;  /* 0x0000000000027941 */ /* 0x000fea0003800000 */
.L_x_7334:
        /* <DEDUP_REMOVED lines=40> */
[----:B------:R-:W-:-:S03]  /*74c0*/  HFMA2.MMA R91, -RZ, RZ, 0, 0 ;  /* 0x00000000ff5b7435 */ /* 0x000fc600000001ff */
[----:B------:R-:W-:Y:S01]  /*74d0*/  IMAD.MOV.U32 R84, RZ, RZ, R124 ;  /* 0x000000ffff547224 */ /* 0x000fe200078e007c */
[----:B------:R-:W-:-:S07]  /*74e0*/  LOP3.LUT R82, R125, UR35, R82, 0x96, !PT ;  /* 0x000000237d527c12 */ /* 0x000fce000f8e9652 */
.L_x_7333:
[----:B------:R-:W-:Y:S05]  /*74f0*/  BSYNC B1 ;  /* 0x0000000000017941 */ /* 0x000fea0003800000 */
.L_x_7332:
        /* <DEDUP_REMOVED lines=23> */
.L_x_7337:
[----:B------:R-:W-:-:S07]  /*7670*/  IMAD.MOV.U32 R68, RZ, RZ, R84 ;  /* 0x000000ffff447224 */ /* 0x000fce00078e0054 */
.L_x_7338:
[----:B------:R-:W-:Y:S05]  /*7680*/  BSYNC B1 ;  /* 0x0000000000017941 */ /* 0x000fea0003800000 */
.L_x_7336:
        /* <DEDUP_REMOVED lines=16> */
.L_x_7342:
[----:B------:R-:W-:Y:S05]  /*7790*/  BSYNC B2 ;  /* 0x0000000000027941 */ /* 0x000fea0003800000 */
.L_x_7341:
        /* <DEDUP_REMOVED lines=41> */
[----:B------:R-:W-:Y:S01]  /*7a30*/  IMAD.MOV.U32 R84, RZ, RZ, R124 ;  /* 0x000000ffff547224 */ /* 0x000fe200078e007c */
[----:B------:R-:W-:-:S07]  /*7a40*/  LOP3.LUT R82, R125, UR35, R82, 0x96, !PT ;  /* 0x000000237d527c12 */ /* 0x000fce000f8e9652 */
.L_x_7340:
[----:B------:R-:W-:Y:S05]  /*7a50*/  BSYNC B1 ;  /* 0x0000000000017941 */ /* 0x000fea0003800000 */
.L_x_7339:
        /* <DEDUP_REMOVED lines=22> */
.L_x_7344:
[----:B------:R-:W-:-:S07]  /*7bc0*/  IMAD.MOV.U32 R93, RZ, RZ, R84 ;  /* 0x000000ffff5d7224 */ /* 0x000fce00078e0054 */
.L_x_7345:
[----:B------:R-:W-:Y:S05]  /*7bd0*/  BSYNC B1 ;  /* 0x0000000000017941 */ /* 0x000fea0003800000 */
.L_x_7343:
        /* <DEDUP_REMOVED lines=16> */
.L_x_7349:
[----:B------:R-:W-:Y:S05]  /*7ce0*/  BSYNC B2 ;  /* 0x0000000000027941 */ /* 0x000fea0003800000 */
.L_x_7348:
        /* <DEDUP_REMOVED lines=43> */
.L_x_7347:
[----:B------:R-:W-:Y:S05]  /*7fa0*/  BSYNC B1 ;  /* 0x0000000000017941 */ /* 0x000fea0003800000 */
.L_x_7346:
        /* <DEDUP_REMOVED lines=22> */
.L_x_7351:
[----:B------:R-:W-:-:S07]  /*8110*/  IMAD.MOV.U32 R88, RZ, RZ, R84 ;  /* 0x000000ffff587224 */ /* 0x000fce00078e0054 */
.L_x_7352:
[----:B------:R-:W-:Y:S05]  /*8120*/  BSYNC B1 ;  /* 0x0000000000017941 */ /* 0x000fea0003800000 */
.L_x_7350:
        /* <DEDUP_REMOVED lines=16> */
.L_x_7356:
[----:B------:R-:W-:Y:S05]  /*8230*/  BSYNC B2 ;  /* 0x0000000000027941 */ /* 0x000fea0003800000 */
.L_x_7355:
        /* <DEDUP_REMOVED lines=44> */
.L_x_7354:
[----:B------:R-:W-:Y:S05]  /*8500*/  BSYNC B1 ;  /* 0x0000000000017941 */ /* 0x000fea0003800000 */
.L_x_7353:
        /* <DEDUP_REMOVED lines=22> */
.L_x_7358:
[----:B------:R-:W-:-:S07]  /*8670*/  MOV R88, R84 ;  /* 0x0000005400587202 */ /* 0x000fce0000000f00 */
.L_x_7359:
[----:B------:R-:W-:Y:S05]  /*8680*/  BSYNC B1 ;  /* 0x0000000000017941 */ /* 0x000fea0003800000 */
.L_x_7357:
        /* <DEDUP_REMOVED lines=16> */
.L_x_7363:
[----:B------:R-:W-:Y:S05]  /*8790*/  BSYNC B2 ;  /* 0x0000000000027941 */ /* 0x000fea0003800000 */
.L_x_7362:
        /* <DEDUP_REMOVED lines=44> */
.L_x_7361:
[----:B------:R-:W-:Y:S05]  /*8a60*/  BSYNC B1 ;  /* 0x0000000000017941 */ /* 0x000fea0003800000 */
.L_x_7360:
        /* <DEDUP_REMOVED lines=22> */
.L_x_7365:
[----:B------:R-:W-:-:S07]  /*8bd0*/  IMAD.MOV.U32 R70, RZ, RZ, R84 ;  /* 0x000000ffff467224 */ /* 0x000fce00078e0054 */
.L_x_7366:
[----:B------:R-:W-:Y:S05]  /*8be0*/  BSYNC B1 ;  /* 0x0000000000017941 */ /* 0x000fea0003800000 */
.L_x_7364:
        /* <DEDUP_REMOVED lines=16> */
.L_x_7370:
[----:B------:R-:W-:Y:S05]  /*8cf0*/  BSYNC B2 ;  /* 0x0000000000027941 */ /* 0x000fea0003800000 */
.L_x_7369:
        /* <DEDUP_REMOVED lines=44> */
.L_x_7368:
[----:B------:R-:W-:Y:S05]  /*8fc0*/  BSYNC B1 ;  /* 0x0000000000017941 */ /* 0x000fea0003800000 */
.L_x_7367:
        /* <DEDUP_REMOVED lines=22> */
.L_x_7372:
[----:B------:R-:W-:-:S07]  /*9130*/  MOV R116, R84 ;  /* 0x0000005400747202 */ /* 0x000fce0000000f00 */
.L_x_7373:
[----:B------:R-:W-:Y:S05]  /*9140*/  BSYNC B1 ;  /* 0x0000000000017941 */ /* 0x000fea0003800000 */
.L_x_7371:
        /* <DEDUP_REMOVED lines=18> */
.L_x_7377:
[----:B------:R-:W-:Y:S05]  /*9270*/  BSYNC B2 ;  /* 0x0000000000027941 */ /* 0x000fea0003800000 */
.L_x_7376:
        /* <DEDUP_REMOVED lines=44> */
.L_x_7375:
[----:B------:R-:W-:Y:S05]  /*9540*/  BSYNC B1 ;  /* 0x0000000000017941 */ /* 0x000fea0003800000 */
.L_x_7374:
        /* <DEDUP_REMOVED lines=39> */
.L_x_7321:
[----:B------:R-:W-:Y:S05]  /*97c0*/  BSYNC B0 ;  /* 0x0000000000007941 */ /* 0x000fea0003800000 */
.L_x_7320:
        /* <DEDUP_REMOVED lines=23> */
.L_x_7381:
[----:B------:R-:W-:-:S07]  /*9940*/  MOV R103, R84 ;  /* 0x0000005400677202 */ /* 0x000fce0000000f00 */
.L_x_7382:
[----:B------:R-:W-:Y:S05]  /*9950*/  BSYNC B1 ;  /* 0x0000000000017941 */ /* 0x000fea0003800000 */
.L_x_7380:
        /* <DEDUP_REMOVED lines=16> */
.L_x_7386:
[----:B------:R-:W-:Y:S05]  /*9a60*/  BSYNC B2 ;  /* 0x0000000000027941 */ /* 0x000fea0003800000 */
.L_x_7385:
        /* <DEDUP_REMOVED lines=40> */
[----:B------:R-:W-:Y:S01]  /*9cf0*/  HFMA2.MMA R101, -RZ, RZ, 0, 0 ;  /* 0x00000000ff657435 */ /* 0x000fe200000001ff */
[----:B------:R-:W-:Y:S02]  /*9d00*/  MOV R84, R100 ;  /* 0x0000006400547202 */ /* 0x000fe40000000f00 */
[----:B------:R-:W-:Y:S01]  /*9d10*/  IMAD.MOV.U32 R90, RZ, RZ, R98 ;  /* 0x000000ffff5a7224 */ /* 0x000fe200078e0062 */
[----:B------:R-:W-:-:S07]  /*9d20*/  LOP3.LUT R86, R99, UR36, R114, 0x96, !PT ;  /* 0x0000002463567c12 */ /* 0x000fce000f8e9672 */
.L_x_7384:
[----:B------:R-:W-:Y:S05]  /*9d30*/  BSYNC B1 ;  /* 0x0000000000017941 */ /* 0x000fea0003800000 */
.L_x_7383:
        /* <DEDUP_REMOVED lines=8> */
[----:B------:R-:W3:Y:S01]  /*9dc0*/  LDC R96, c[0x0][0x294] ;  /* 0x0000a500ff607b82 */ /* 0x000ee20000000800 */
[----:B------:R-:W-:Y:S01]  /*9dd0*/  FMUL.FTZ R103, R103, R92 ;  /* 0x0000005c67677220 */ /* 0x000fe20000410000 */
[----:B------:R-:W-:-:S02]  /*9de0*/  PRMT R68, R68, 0x7632, R68 ;  /* 0x0000763244447816 */ /* 0x000fc40000000044 */
[----:B------:R-:W-:Y:S01]  /*9df0*/  IADD3 R105, R101, 0x1, RZ ;  /* 0x0000000165697810 */ /* 0x000fe20007ffe0ff */
[----:B0-----:R-:W-:Y:S01]  /*9e00*/  FMUL.FTZ R103, R103, R98 ;  /* 0x0000006267677220 */ /* 0x001fe20000410000 */
[----:B---3--:R-:W-:-:S04]  /*9e10*/  FSETP.GTU.FTZ.AND P2, PT, R99, R96, PT ;  /* 0x000000606300720b */ /* 0x008fc80003f5c000 */
        /* <DEDUP_REMOVED lines=12> */
.L_x_7388:
[----:B------:R-:W-:-:S07]  /*9ee0*/  MOV R88, R84 ;  /* 0x0000005400587202 */ /* 0x000fce0000000f00 */
.L_x_7389:
[----:B------:R-:W-:Y:S05]  /*9ef0*/  BSYNC B1 ;  /* 0x0000000000017941 */ /* 0x000fea0003800000 */
.L_x_7387:
        /* <DEDUP_REMOVED lines=16> */
.L_x_7393:
[----:B------:R-:W-:Y:S05]  /*a000*/  BSYNC B2 ;  /* 0x0000000000027941 */ /* 0x000fea0003800000 */
.L_x_7392:
        /* <DEDUP_REMOVED lines=44> */
.L_x_7391:
[----:B------:R-:W-:Y:S05]  /*a2d0*/  BSYNC B1 ;  /* 0x0000000000017941 */ /* 0x000fea0003800000 */
.L_x_7390:
        /* <DEDUP_REMOVED lines=23> */
.L_x_7395:
[----:B------:R-:W-:-:S07]  /*a450*/  IMAD.MOV.U32 R68, RZ, RZ, R84 ;  /* 0x000000ffff447224 */ /* 0x000fce00078e0054 */
.L_x_7396:
[----:B------:R-:W-:Y:S05]  /*a460*/  BSYNC B1 ;  /* 0x0000000000017941 */ /* 0x000fea0003800000 */
.L_x_7394:
        /* <DEDUP_REMOVED lines=16> */
.L_x_7400:
[----:B------:R-:W-:Y:S05]  /*a570*/  BSYNC B2 ;  /* 0x0000000000027941 */ /* 0x000fea0003800000 */
.L_x_7399:
        /* <DEDUP_REMOVED lines=42> */
[----:B------:R-:W-:Y:S01]  /*a820*/  LOP3.LUT R82, R119, UR35, R114, 0x96, !PT ;  /* 0x0000002377527c12 */ /* 0x000fe2000f8e9672 */
[----:B------:R-:W-:-:S07]  /*a830*/  IMAD.MOV.U32 R114, RZ, RZ, RZ ;  /* 0x000000ffff727224 */ /* 0x000fce00078e00ff */
.L_x_7398:
[----:B------:R-:W-:Y:S05]  /*a840*/  BSYNC B1 ;  /* 0x0000000000017941 */ /* 0x000fea0003800000 */
.L_x_7397:
        /* <DEDUP_REMOVED lines=22> */
.L_x_7402:
[----:B------:R-:W-:-:S07]  /*a9b0*/  MOV R105, R84 ;  /* 0x0000005400697202 */ /* 0x000fce0000000f00 */
.L_x_7403:
[----:B------:R-:W-:Y:S05]  /*a9c0*/  BSYNC B1 ;  /* 0x0000000000017941 */ /* 0x000fea0003800000 */
.L_x_7401:
        /* <DEDUP_REMOVED lines=16> */
.L_x_7407:
[----:B------:R-:W-:Y:S05]  /*aad0*/  BSYNC B2 ;  /* 0x0000000000027941 */ /* 0x000fea0003800000 */
.L_x_7406:
        /* <DEDUP_REMOVED lines=39> */
[----:B------:R-:W-:Y:S01]  /*ad50*/  HFMA2.MMA R116, -RZ, RZ, 0, 0 ;  /* 0x00000000ff747435 */ /* 0x000fe200000001ff */
[----:B------:R-:W-:Y:S01]  /*ad60*/  MOV R90, R114 ;  /* 0x00000072005a7202 */ /* 0x000fe20000000f00 */
[----:B------:R-:W-:-:S04]  /*ad70*/  IMAD.WIDE.U32 R114, R82, -0x326172a9, RZ ;  /* 0xcd9e8d5752727825 */ /* 0x000fc800078e00ff */
[----:B------:R-:W-:Y:S01]  /*ad80*/  IMAD.MOV.U32 R84, RZ, RZ, R114 ;  /* 0x000000ffff547224 */ /* 0x000fe200078e0072 */
[----:B------:R-:W-:-:S07]  /*ad90*/  LOP3.LUT R82, R115, UR35, R68, 0x96, !PT ;  /* 0x0000002373527c12 */ /* 0x000fce000f8e9644 */
.L_x_7405:
[----:B------:R-:W-:Y:S05]  /*ada0*/  BSYNC B1 ;  /* 0x0000000000017941 */ /* 0x000fea0003800000 */
.L_x_7404:
        /* <DEDUP_REMOVED lines=22> */
.L_x_7409:
[----:B------:R-:W-:-:S07]  /*af10*/  IMAD.MOV.U32 R88, RZ, RZ, R84 ;  /* 0x000000ffff587224 */ /* 0x000fce00078e0054 */
.L_x_7410:
[----:B------:R-:W-:Y:S05]  /*af20*/  BSYNC B1 ;  /* 0x0000000000017941 */ /* 0x000fea0003800000 */
.L_x_7408:
        /* <DEDUP_REMOVED lines=16> */
.L_x_7414:
[----:B------:R-:W-:Y:S05]  /*b030*/  BSYNC B2 ;  /* 0x0000000000027941 */ /* 0x000fea0003800000 */
.L_x_7413:
        /* <DEDUP_REMOVED lines=44> */
.L_x_7412:
[----:B------:R-:W-:Y:S05]  /*b300*/  BSYNC B1 ;  /* 0x0000000000017941 */ /* 0x000fea0003800000 */
.L_x_7411:
        /* <DEDUP_REMOVED lines=22> */
.L_x_7416:
[----:B------:R-:W-:-:S07]  /*b470*/  MOV R88, R84 ;  /* 0x0000005400587202 */ /* 0x000fce0000000f00 */
.L_x_7417:
[----:B------:R-:W-:Y:S05]  /*b480*/  BSYNC B1 ;  /* 0x0000000000017941 */ /* 0x000fea0003800000 */
.L_x_7415:
        /* <DEDUP_REMOVED lines=16> */
.L_x_7421:
[----:B------:R-:W-:Y:S05]  /*b590*/  BSYNC B2 ;  /* 0x0000000000027941 */ /* 0x000fea0003800000 */
.L_x_7420:
        /* <DEDUP_REMOVED lines=44> */
.L_x_7419:
[----:B------:R-:W-:Y:S05]  /*b860*/  BSYNC B1 ;  /* 0x0000000000017941 */ /* 0x000fea0003800000 */
.L_x_7418:
        /* <DEDUP_REMOVED lines=22> */
.L_x_7423:
[----:B------:R-:W-:-:S07]  /*b9d0*/  IMAD.MOV.U32 R70, RZ, RZ, R84 ;  /* 0x000000ffff467224 */ /* 0x000fce00078e0054 */
.L_x_7424:
[----:B------:R-:W-:Y:S05]  /*b9e0*/  BSYNC B1 ;  /* 0x0000000000017941 */ /* 0x000fea0003800000 */
.L_x_7422:
        /* <DEDUP_REMOVED lines=16> */
.L_x_7428:
[----:B------:R-:W-:Y:S05]  /*baf0*/  BSYNC B2 ;  /* 0x0000000000027941 */ /* 0x000fea0003800000 */
.L_x_7427:
        /* <DEDUP_REMOVED lines=44> */
.L_x_7426:
[----:B------:R-:W-:Y:S05]  /*bdc0*/  BSYNC B1 ;  /* 0x0000000000017941 */ /* 0x000fea0003800000 */
.L_x_7425:
        /* <DEDUP_REMOVED lines=22> */
.L_x_7430:
[----:B------:R-:W-:-:S07]  /*bf30*/  MOV R116, R84 ;  /* 0x0000005400747202 */ /* 0x000fce0000000f00 */
.L_x_7431:
[----:B------:R-:W-:Y:S05]  /*bf40*/  BSYNC B1 ;  /* 0x0000000000017941 */ /* 0x000fea0003800000 */
.L_x_7429:
        /* <DEDUP_REMOVED lines=18> */
.L_x_7435:
[----:B------:R-:W-:Y:S05]  /*c070*/  BSYNC B2 ;  /* 0x0000000000027941 */ /* 0x000fea0003800000 */
.L_x_7434:
        /* <DEDUP_REMOVED lines=44> */
.L_x_7433:
[----:B------:R-:W-:Y:S05]  /*c340*/  BSYNC B1 ;  /* 0x0000000000017941 */ /* 0x000fea0003800000 */
.L_x_7432:
        /* <DEDUP_REMOVED lines=38> */
.L_x_7379:
[----:B------:R-:W-:Y:S05]  /*c5b0*/  BSYNC B0 ;  /* 0x0000000000007941 */ /* 0x000fea0003800000 */
.L_x_7378:
[----:B0--3--:R-:W-:Y:S01]  /*c5c0*/  FADD.FTZ R68, RZ, R131 ;  /* 0x00000083ff447221 */ /* 0x009fe20000010000 */
[----:B------:R-:W-:Y:S01]  /*c5d0*/  ISETP.NE.AND P6, PT, R102, RZ, PT ;  /* 0x000000ff6600720c */ /* 0x000fe20003fc5270 */
[----:B------:R-:W-:Y:S01]  /*c5e0*/  UMOV UR8, 0xffffffff ;  /* 0xffffffff00087882 */ /* 0x000fe20000000000 */
[C---:B------:R-:W-:Y:S01]  /*c5f0*/  ISETP.GT.U32.AND P0, PT, R74.reuse, 0x1ff, PT ;  /* 0x000001ff4a00780c */ /* 0x040fe20003f04070 */
[----:B------:R-:W-:Y:S01]  /*c600*/  FADD.FTZ R68, R133, R68 ;  /* 0x0000004485447221 */ /* 0x000fe20000010000 */
[C---:B------:R-:W-:Y:S02]  /*c610*/  ISETP.GT.U32.AND P1, PT, R74.reuse, 0x2ff, PT ;  /* 0x000002ff4a00780c */ /* 0x040fe40003f24070 */
[----:B------:R-:W-:Y:S01]  /*c620*/  ISETP.GT.U32.AND P2, PT, R74, 0x3ff, PT ;  /* 0x000003ff4a00780c */ /* 0x000fe20003f44070 */
[----:B------:R-:W-:Y:S01]  /*c630*/  FADD.FTZ R68, R135, R68 ;  /* 0x0000004487447221 */ /* 0x000fe20000010000 */
[----:B------:R-:W-:Y:S02]  /*c640*/  LOP3.LUT P3, RZ, R0, 0xff, RZ, 0xc0, !PT ;  /* 0x000000ff00ff7812 */ /* 0x000fe4000786c0ff */
[----:B------:R-:W-:Y:S01]  /*c650*/  SHF.R.U32.HI R71, RZ, 0x5, R2 ;  /* 0x00000005ff477819 */ /* 0x000fe20000011602 */
[----:B------:R-:W-:Y:S01]  /*c660*/  FADD.FTZ R68, R137, R68 ;  /* 0x0000004489447221 */ /* 0x000fe20000010000 */
[----:B------:R-:W-:-:S02]  /*c670*/  LOP3.LUT P4, RZ, R2, 0x1f, RZ, 0xc0, !PT ;  /* 0x0000001f02ff7812 */ /* 0x000fc4000788c0ff */
[----:B------:R-:W-:Y:S01]  /*c680*/  LOP3.LUT R70, R71, 0x7fffff8, RZ, 0xc0, !PT ;  /* 0x07fffff847467812 */ /* 0x000fe200078ec0ff */
[----:B------:R-:W-:-:S04]  /*c690*/  FADD.FTZ R68, R139, R68 ;  /* 0x000000448b447221 */ /* 0x000fc80000010000 */
[----:B------:R-:W-:Y:S02]  /*c6a0*/  FADD.FTZ R68, R141, R68 ;  /* 0x000000448d447221 */ /* 0x000fe40000010000 */
[----:B------:R-:W-:Y:S02]  /*c6b0*/  @!P3 VIADD R70, R70, 0x8 ;  /* 0x000000084646b836 */ /* 0x000fe40000000000 */
        /* <DEDUP_REMOVED lines=38> */
[----:B----4-:R-:W-:-:S04]  /*c920*/  FMUL.FTZ R68, R76, R149 ;  /* 0x000000954c447220 */ /* 0x010fc80000410000 */
        /* <DEDUP_REMOVED lines=73> */
[----:B------:R0:W3:Y:S02]  /*cdc0*/  SHFL.BFLY PT, R149, R94, 0x10, 0x1f ;  /* 0x0e001f005e957f89 */ /* 0x0000e400000e0000 */
.L_x_7456:
[----:B------:R-:W4:Y:S01]  /*cdd0*/  @!P4 S2R R147, SR_CgaCtaId ;  /* 0x000000000093c919 */ /* 0x000f220000008800 */
[----:B------:R-:W-:Y:S01]  /*cde0*/  @!P4 MOV R0, 0x400 ;  /* 0x000004000000c802 */ /* 0x000fe20000000f00 */
[----:B---3--:R-:W-:Y:S01]  /*cdf0*/  FADD.FTZ R69, R94, R149 ;  /* 0x000000955e457221 */ /* 0x008fe20000010000 */
[----:B------:R-:W-:Y:S01]  /*ce00*/  LOP3.LUT R71, R71, 0x7, RZ, 0xc0, !PT ;  /* 0x0000000747477812 */ /* 0x000fe200078ec0ff */
[----:B------:R-:W-:Y:S05]  /*ce10*/  WARPSYNC.ALL ;  /* 0x0000000000007948 */ /* 0x000fea0003800000 */
[----:B----4-:R-:W-:Y:S02]  /*ce20*/  @!P4 LEA R147, R147, R0, 0x18 ;  /* 0x000000009393c211 */ /* 0x010fe400078ec0ff */
[----:B------:R-:W-:-:S05]  /*ce30*/  @!P4 IADD3 R0, R70, R71, RZ ;  /* 0x000000474600c210 */ /* 0x000fca0007ffe0ff */
[----:B------:R-:W-:Y:S01]  /*ce40*/  @!P4 IMAD R0, R0, 0x8, R147 ;  /* 0x000000080000c824 */ /* 0x000fe200078e0293 */
[----:B------:R-:W-:-:S04]  /*ce50*/  LOP3.LUT R147, R2, 0x1f, RZ, 0xc0, !PT ;  /* 0x0000001f02937812 */ /* 0x000fc800078ec0ff */
[----:B------:R3:W-:Y:S01]  /*ce60*/  @!P4 STS.64 [R0], R68 ;  /* 0x000000440000c388 */ /* 0x0007e20000000a00 */
[----:B------:R-:W-:-:S13]  /*ce70*/  ISETP.GT.U32.AND P0, PT, R147, 0x7, PT ;  /* 0x000000079300780c */ /* 0x000fda0003f04070 */
[----:B---3--:R-:W3:Y:S01]  /*ce80*/  @!P0 S2R R69, SR_CgaCtaId ;  /* 0x0000000000458919 */ /* 0x008ee20000008800 */
[----:B------:R-:W-:Y:S01]  /*ce90*/  @!P0 MOV R0, 0x400 ;  /* 0x0000040000008802 */ /* 0x000fe20000000f00 */
[----:B------:R-:W-:Y:S01]  /*cea0*/  BSSY B0, `(.L_x_7437) ;  /* 0x000006d000007945 */ /* 0x000fe20003800000 */
[----:B------:R-:W-:Y:S01]  /*ceb0*/  @!P0 IADD3 R70, R70, R147, RZ ;  /* 0x0000009346468210 */ /* 0x000fe20007ffe0ff */
[----:B------:R-:W-:Y:S01]  /*cec0*/  BAR.SYNC.DEFER_BLOCKING 0x0 ;  /* 0x0000000000007b1d */ /* 0x000fe20000010000 */
[----:B------:R-:W-:Y:S02]  /*ced0*/  PLOP3.LUT P1, PT, PT, PT, UP1, 0x40, 0x0 ;  /* 0x000000000000781c */ /* 0x000fe40003f2e818 */
[----:B---3--:R-:W-:Y:S01]  /*cee0*/  @!P0 LEA R69, R69, R0, 0x18 ;  /* 0x0000000045458211 */ /* 0x008fe200078ec0ff */
[----:B------:R-:W-:-:S04]  /*cef0*/  HFMA2.MMA R0, -RZ, RZ, 0, 0 ;  /* 0x00000000ff007435 */ /* 0x000fc800000001ff */
[----:B------:R-:W-:Y:S01]  /*cf00*/  @!P0 IMAD R70, R70, 0x8, R69 ;  /* 0x0000000846468824 */ /* 0x000fe200078e0245 */
[----:B------:R-:W-:Y:S01]  /*cf10*/  CS2R R68, SRZ ;  /* 0x0000000000447805 */ /* 0x000fe2000001ff00 */
[----:B------:R-:W-:-:S05]  /*cf20*/  @!P0 IMAD.MOV.U32 R0, RZ, RZ, R78 ;  /* 0x000000ffff008224 */ /* 0x000fca00078e004e */
[----:B------:R-:W3:Y:S01]  /*cf30*/  @!P0 LDS.64 R68, [R70] ;  /* 0x0000000046448984 */ /* 0x000ee20000000a00 */
[----:B------:R-:W-:Y:S02]  /*cf40*/  LOP3.LUT P0, RZ, R71, 0x1f, R2, 0xf8, !PT ;  /* 0x0000001f47ff7812 */ /* 0x000fe4000780f802 */
[----:B------:R-:W-:Y:S01]  /*cf50*/  I2FP.F32.S32 R151, R0 ;  /* 0x0000000000977245 */ /* 0x000fe20000201400 */
[----:B------:R-:W-:Y:S04]  /*cf60*/  SHFL.DOWN PT, R147, R0, 0x4, 0x1f ;  /* 0x08801f0000937f89 */ /* 0x000fe800000e0000 */
[----:B---3--:R-:W3:Y:S02]  /*cf70*/  SHFL.DOWN PT, R149, R68, 0x4, 0x1f ;  /* 0x08801f0044957f89 */ /* 0x008ee400000e0000 */
[----:B---3--:R-:W-:-:S04]  /*cf80*/  FADD.FTZ R71, -R149, R68 ;  /* 0x0000004495477221 */ /* 0x008fc80000010100 */
[----:B------:R-:W-:Y:S01]  /*cf90*/  FMUL.FTZ R92, R71, R71 ;  /* 0x00000047475c7220 */ /* 0x000fe20000410000 */
[----:B------:R-:W-:Y:S02]  /*cfa0*/  IADD3 R71, R147, R0, RZ ;  /* 0x0000000093477210 */ /* 0x000fe40007ffe0ff */
[----:B------:R-:W3:Y:S01]  /*cfb0*/  SHFL.DOWN PT, R0, R69, 0x4, 0x1f ;  /* 0x08801f0045007f89 */ /* 0x000ee200000e0000 */
[----:B------:R-:W-:Y:S01]  /*cfc0*/  I2FP.F32.S32 R147, R147 ;  /* 0x0000009300937245 */ /* 0x000fe20000201400 */
[----:B------:R-:W-:-:S04]  /*cfd0*/  FMUL.FTZ R92, R92, R151 ;  /* 0x000000975c5c7220 */ /* 0x000fc80000410000 */
[-C--:B------:R-:W-:Y:S01]  /*cfe0*/  FMUL.FTZ R92, R92, R147.reuse ;  /* 0x000000935c5c7220 */ /* 0x080fe20000410000 */
[----:B------:R-:W-:-:S04]  /*cff0*/  FMUL.FTZ R70, R149, R147 ;  /* 0x0000009395467220 */ /* 0x000fc80000410000 */
[----:B------:R-:W-:Y:S01]  /*d000*/  FFMA.FTZ R151, R151, R68, R70 ;  /* 0x0000004497977223 */ /* 0x000fe20000010046 */
[----:B---3--:R-:W-:Y:S01]  /*d010*/  FADD.FTZ R147, R0, R69 ;  /* 0x0000004500937221 */ /* 0x008fe20000010000 */
[----:B------:R-:W-:-:S04]  /*d020*/  I2FP.F32.S32 R0, R71 ;  /* 0x0000004700007245 */ /* 0x000fc80000201400 */
[----:B------:R-:W3:Y:S02]  /*d030*/  MUFU.RCP R68, R0 ;  /* 0x0000000000447308 */ /* 0x000ee40000001000 */
[C---:B---3--:R-:W-:Y:S01]  /*d040*/  FMUL.FTZ R151, R68.reuse, R151 ;  /* 0x0000009744977220 */ /* 0x048fe20000410000 */
[----:B------:R-:W-:Y:S02]  /*d050*/  FFMA.FTZ R92, R68, R92, R147 ;  /* 0x0000005c445c7223 */ /* 0x000fe40000010093 */
[----:B------:R-:W-:Y:S04]  /*d060*/  SHFL.DOWN PT, R68, R71, 0x2, 0x1f ;  /* 0x08401f0047447f89 */ /* 0x000fe800000e0000 */
[----:B------:R-:W0:Y:S02]  /*d070*/  SHFL.DOWN PT, R70, R151, 0x2, 0x1f ;  /* 0x08401f0097467f89 */ /* 0x000e2400000e0000 */
[----:B0-----:R-:W-:-:S04]  /*d080*/  FADD.FTZ R94, R151, -R70 ;  /* 0x80000046975e7221 */ /* 0x001fc80000010000 */
[----:B------:R-:W-:Y:S01]  /*d090*/  FMUL.FTZ R147, R94, R94 ;  /* 0x0000005e5e937220 */ /* 0x000fe20000410000 */
[----:B------:R-:W-:Y:S01]  /*d0a0*/  IMAD.IADD R94, R71, 0x1, R68 ;  /* 0x00000001475e7824 */ /* 0x000fe200078e0244 */
[----:B------:R-:W-:Y:S02]  /*d0b0*/  I2FP.F32.S32 R68, R68 ;  /* 0x0000004400447245 */ /* 0x000fe40000201400 */
[----:B------:R-:W-:Y:S02]  /*d0c0*/  FMUL.FTZ R147, R0, R147 ;  /* 0x0000009300937220 */ /* 0x000fe40000410000 */
[----:B------:R-:W-:Y:S01]  /*d0d0*/  SHFL.DOWN PT, R71, R94, 0x1, 0x1f ;  /* 0x08201f005e477f89 */ /* 0x000fe200000e0000 */
[-C--:B------:R-:W-:Y:S01]  /*d0e0*/  FMUL.FTZ R69, R70, R68.reuse ;  /* 0x0000004446457220 */ /* 0x080fe20000410000 */
[----:B------:R-:W-:-:S03]  /*d0f0*/  FMUL.FTZ R147, R147, R68 ;  /* 0x0000004493937220 */ /* 0x000fc60000410000 */
[----:B------:R-:W-:Y:S01]  /*d100*/  FFMA.FTZ R149, R0, R151, R69 ;  /* 0x0000009700957223 */ /* 0x000fe20000010045 */
[----:B------:R-:W-:Y:S01]  /*d110*/  I2FP.F32.S32 R0, R94 ;  /* 0x0000005e00007245 */ /* 0x000fe20000201400 */
[----:B------:R-:W0:Y:S03]  /*d120*/  SHFL.DOWN PT, R69, R92, 0x2, 0x1f ;  /* 0x08401f005c457f89 */ /* 0x000e2600000e0000 */
[----:B------:R-:W3:Y:S02]  /*d130*/  MUFU.RCP R68, R0 ;  /* 0x0000000000447308 */ /* 0x000ee40000001000 */
[----:B---3--:R-:W-:Y:S01]  /*d140*/  FMUL.FTZ R149, R68, R149 ;  /* 0x0000009544957220 */ /* 0x008fe20000410000 */
[----:B0-----:R-:W-:-:S04]  /*d150*/  FADD.FTZ R69, R92, R69 ;  /* 0x000000455c457221 */ /* 0x001fc80000010000 */
[----:B------:R-:W-:Y:S02]  /*d160*/  FFMA.FTZ R69, R68, R147, R69 ;  /* 0x0000009344457223 */ /* 0x000fe40000010045 */
        /* <DEDUP_REMOVED lines=8> */
[----:B------:R-:W-:Y:S02]  /*d1f0*/  FMUL.FTZ R71, R68, R71 ;  /* 0x0000004744477220 */ /* 0x000fe40000410000 */
[----:B------:R-:W0:Y:S02]  /*d200*/  MUFU.RCP R70, R70 ;  /* 0x0000004600467308 */ /* 0x000e240000001000 */
[----:B------:R-:W-:Y:S02]  /*d210*/  FFMA.FTZ R151, R0, R149, R71 ;  /* 0x0000009500977223 */ /* 0x000fe40000010047 */
[----:B------:R-:W3:Y:S02]  /*d220*/  SHFL.DOWN PT, R0, R69, 0x1, 0x1f ;  /* 0x08201f0045007f89 */ /* 0x000ee400000e0000 */
[----:B0-----:R-:W-:-:S06]  /*d230*/  FMUL.FTZ R151, R70, R151 ;  /* 0x0000009746977220 */ /* 0x001fcc0000410000 */
[----:B------:R-:W0:Y:S01]  /*d240*/  SHFL.IDX PT, R151, R151, RZ, 0x1f ;  /* 0x00001fff97977589 */ /* 0x000e2200000e0000 */
[----:B---3--:R-:W-:Y:S02]  /*d250*/  FADD.FTZ R71, R69, R0 ;  /* 0x0000000045477221 */ /* 0x008fe40000010000 */
[----:B------:R-:W3:Y:S02]  /*d260*/  LDC R0, c[0x0][0x2d8] ;  /* 0x0000b600ff007b82 */ /* 0x000ee40000000800 */
[----:B------:R-:W-:-:S06]  /*d270*/  FFMA.FTZ R147, R70, R147, R71 ;  /* 0x0000009346937223 */ /* 0x000fcc0000010047 */
[----:B------:R-:W3:Y:S01]  /*d280*/  SHFL.IDX PT, R147, R147, RZ, 0x1f ;  /* 0x00001fff93937589 */ /* 0x000ee200000e0000 */
[----:B------:R-:W4:Y:S01]  /*d290*/  @!P0 LDC.64 R70, c[0x0][0x258] ;  /* 0x00009600ff468b82 */ /* 0x000f220000000a00 */
[----:B0-----:R-:W-:-:S05]  /*d2a0*/  FMUL.FTZ R68, R151, R151 ;  /* 0x0000009797447220 */ /* 0x001fca0000410000 */
[----:B------:R-:W-:Y:S01]  /*d2b0*/  FSEL R69, R68, RZ, !P1 ;  /* 0x000000ff44457208 */ /* 0x000fe20004800000 */
[----:B---3--:R-:W-:Y:S01]  /*d2c0*/  FFMA.FTZ R0, R147, UR16, R0 ;  /* 0x0000001093007c23 */ /* 0x008fe20008010000 */
[----:B----4-:R-:W-:-:S04]  /*d2d0*/  @!P0 IMAD.WIDE R70, R75, 0x4, R70 ;  /* 0x000000044b468825 */ /* 0x010fc800078e0246 */
[----:B------:R-:W-:Y:S02]  /*d2e0*/  FADD.FTZ R0, R0, R69 ;  /* 0x0000004500007221 */ /* 0x000fe40000010000 */
[----:B------:R-:W0:Y:S02]  /*d2f0*/  @!P0 LDC.64 R68, c[0x0][0x250] ;  /* 0x00009400ff448b82 */ /* 0x000e240000000a00 */
[----:B------:R-:W3:Y:S01]  /*d300*/  MUFU.RSQ R153, R0 ;  /* 0x0000000000997308 */ /* 0x000ee20000001400 */
[----:B0-----:R-:W-:-:S05]  /*d310*/  @!P0 IMAD.WIDE R68, R75, 0x4, R68 ;  /* 0x000000044b448825 */ /* 0x001fca00078e0244 */
[----:B------:R0:W-:Y:S04]  /*d320*/  @!P0 STG.E desc[UR4][R68.64], R151 ;  /* 0x0000009744008986 */ /* 0x0001e8000c101904 */
[----:B---3--:R0:W-:Y:S01]  /*d330*/  @!P0 STG.E desc[UR4][R70.64], R153 ;  /* 0x0000009946008986 */ /* 0x0081e2000c101904 */
[----:B------:R-:W-:-:S04]  /*d340*/  PLOP3.LUT P0, PT, PT, PT, UP1, 0x40, 0x0 ;  /* 0x000000000000781c */ /* 0x000fc80003f0e818 */
[----:B------:R-:W-:Y:S01]  /*d350*/  FSEL R98, R151, RZ, P0 ;  /* 0x000000ff97627208 */ /* 0x000fe20000000000 */
[----:B------:R-:W-:Y:S08]  /*d360*/  @!P6 BRA `(.L_x_7438) ;  /* 0x000000000080e947 */ /* 0x000ff00003800000 */
[--C-:B------:R-:W-:Y:S01]  /*d370*/  FADD.FTZ R0, R131, -R98.reuse ;  /* 0x8000006283007221 */ /* 0x100fe20000010000 */
[--C-:B0-----:R-:W-:Y:S01]  /*d380*/  FADD.FTZ R68, R135, -R98.reuse ;  /* 0x8000006287447221 */ /* 0x101fe20000010000 */
[--C-:B------:R-:W-:Y:S01]  /*d390*/  FADD.FTZ R70, R137, -R98.reuse ;  /* 0x8000006289467221 */ /* 0x100fe20000010000 */
[----:B------:R-:W0:Y:S01]  /*d3a0*/  LDC.64 R146, c[0x0][0x2b8] ;  /* 0x0000ae00ff927b82 */ /* 0x000e220000000a00 */
[----:B------:R-:W-:Y:S01]  /*d3b0*/  FMUL.FTZ R69, R153, R0 ;  /* 0x0000000099457220 */ /* 0x000fe20000410000 */
[----:B------:R-:W-:Y:S01]  /*d3c0*/  FADD.FTZ R0, R133, -R98 ;  /* 0x8000006285007221 */ /* 0x000fe20000010000 */
[C---:B------:R-:W-:Y:S01]  /*d3d0*/  FMUL.FTZ R71, R153.reuse, R68 ;  /* 0x0000004499477220 */ /* 0x040fe20000410000 */
[C---:B------:R-:W-:Y:S01]  /*d3e0*/  FMUL.FTZ R70, R153.reuse, R70 ;  /* 0x0000004699467220 */ /* 0x040fe20000410000 */
[----:B-----5:R-:W-:Y:S01]  /*d3f0*/  FFMA.FTZ R68, R56, R69, R64 ;  /* 0x0000004538447223 */ /* 0x020fe20000010040 */
[----:B------:R-:W-:Y:S01]  /*d400*/  FMUL.FTZ R0, R153, R0 ;  /* 0x0000000099007220 */ /* 0x000fe20000410000 */
[----:B------:R-:W-:Y:S01]  /*d410*/  FFMA.FTZ R71, R58, R71, R66 ;  /* 0x000000473a477223 */ /* 0x000fe20000010042 */
[----:B------:R-:W-:Y:S01]  /*d420*/  FFMA.FTZ R70, R59, R70, R67 ;  /* 0x000000463b467223 */ /* 0x000fe20000010043 */
[--C-:B------:R-:W-:Y:S01]  /*d430*/  FADD.FTZ R92, R145, -R98.reuse ;  /* 0x80000062915c7221 */ /* 0x100fe20000010000 */
[----:B------:R-:W-:Y:S01]  /*d440*/  FFMA.FTZ R69, R57, R0, R65 ;  /* 0x0000000039457223 */ /* 0x000fe20000010041 */
[----:B------:R-:W-:-:S02]  /*d450*/  FADD.FTZ R0, R139, -R98 ;  /* 0x800000628b007221 */ /* 0x000fc40000010000 */
[----:B------:R-:W-:Y:S02]  /*d460*/  FMUL.FTZ R92, R153, R92 ;  /* 0x0000005c995c7220 */ /* 0x000fe40000410000 */
[----:B------:R-:W-:Y:S02]  /*d470*/  F2FP.BF16.F32.PACK_AB R68, R69, R68 ;  /* 0x000000444544723e */ /* 0x000fe400000010ff */
[----:B------:R-:W-:Y:S01]  /*d480*/  F2FP.BF16.F32.PACK_AB R69, R70, R71 ;  /* 0x000000474645723e */ /* 0x000fe200000010ff */
[----:B------:R-:W-:Y:S01]  /*d490*/  FADD.FTZ R70, R141, -R98 ;  /* 0x800000628d467221 */ /* 0x000fe20000010000 */
[----:B------:R-:W-:Y:S01]  /*d4a0*/  FMUL.FTZ R71, R153, R0 ;  /* 0x0000000099477220 */ /* 0x000fe20000410000 */
[----:B------:R-:W-:Y:S02]  /*d4b0*/  FFMA.FTZ R92, R55, R92, R63 ;  /* 0x0000005c375c7223 */ /* 0x000fe4000001003f */
[----:B------:R-:W-:Y:S01]  /*d4c0*/  FMUL.FTZ R0, R153, R70 ;  /* 0x0000004699007220 */ /* 0x000fe20000410000 */
[----:B------:R-:W-:Y:S01]  /*d4d0*/  FFMA.FTZ R70, R52, R71, R60 ;  /* 0x0000004734467223 */ /* 0x000fe2000001003c */
[----:B0-----:R-:W-:-:S04]  /*d4e0*/  IMAD.WIDE.U32 R146, R80, 0x10, R146 ;  /* 0x0000001050927825 */ /* 0x001fc800078e0092 */
[----:B------:R-:W-:Y:S01]  /*d4f0*/  FFMA.FTZ R71, R53, R0, R61 ;  /* 0x0000000035477223 */ /* 0x000fe2000001003d */
[----:B------:R-:W-:Y:S01]  /*d500*/  FADD.FTZ R0, R143, -R98 ;  /* 0x800000628f007221 */ /* 0x000fe20000010000 */
[----:B------:R-:W-:-:S03]  /*d510*/  VIADD R80, R80, 0x100 ;  /* 0x0000010050507836 */ /* 0x000fc60000000000 */
[----:B------:R-:W-:Y:S01]  /*d520*/  F2FP.BF16.F32.PACK_AB R70, R71, R70 ;  /* 0x000000464746723e */ /* 0x000fe200000010ff */
[----:B------:R-:W-:-:S04]  /*d530*/  FMUL.FTZ R71, R153, R0 ;  /* 0x0000000099477220 */ /* 0x000fc80000410000 */
[----:B------:R-:W-:-:S05]  /*d540*/  FFMA.FTZ R71, R54, R71, R62 ;  /* 0x0000004736477223 */ /* 0x000fca000001003e */
[----:B------:R-:W-:-:S05]  /*d550*/  F2FP.BF16.F32.PACK_AB R71, R92, R71 ;  /* 0x000000475c47723e */ /* 0x000fca00000010ff */
[----:B------:R3:W-:Y:S02]  /*d560*/  STG.E.128 desc[UR4][R146.64], R68 ;  /* 0x0000004492007986 */ /* 0x0007e4000c101d04 */
.L_x_7438:
[----:B------:R-:W-:Y:S05]  /*d570*/  BSYNC B0 ;  /* 0x0000000000007941 */ /* 0x000fea0003800000 */
.L_x_7437:
[----:B------:R-:W-:Y:S01]  /*d580*/  ISETP.NE.AND P0, PT, R104, RZ, PT ;  /* 0x000000ff6800720c */ /* 0x000fe20003f05270 */
[----:B------:R-:W-:-:S12]  /*d590*/  BSSY B0, `(.L_x_7439) ;  /* 0x0000022000007945 */ /* 0x000fd80003800000 */
[----:B------:R-:W-:Y:S05]  /*d5a0*/  @!P0 BRA `(.L_x_7440) ;  /* 0x0000000000808947 */ /* 0x000fea0003800000 */
[--C-:B------:R-:W-:Y:S01]  /*d5b0*/  FADD.FTZ R0, R85, -R98.reuse ;  /* 0x8000006255007221 */ /* 0x100fe20000010000 */
[--C-:B0--3--:R-:W-:Y:S01]  /*d5c0*/  FADD.FTZ R68, R89, -R98.reuse ;  /* 0x8000006259447221 */ /* 0x109fe20000010000 */
        /* <DEDUP_REMOVED lines=21> */
[C---:B0-----:R-:W-:Y:S01]  /*d720*/  IMAD.WIDE.U32 R146, R80.reuse, 0x10, R146 ;  /* 0x0000001050927825 */ /* 0x041fe200078e0092 */
[----:B------:R-:W-:-:S03]  /*d730*/  IADD3 R80, R80, 0x100, RZ ;  /* 0x0000010050507810 */ /* 0x000fc60007ffe0ff */
[----:B------:R-:W-:Y:S01]  /*d740*/  FFMA.FTZ R71, R37, R0, R45 ;  /* 0x0000000025477223 */ /* 0x000fe2000001002d */
[----:B------:R-:W-:-:S04]  /*d750*/  FADD.FTZ R0, R113, -R98 ;  /* 0x8000006271007221 */ /* 0x000fc80000010000 */
[----:B------:R-:W-:Y:S01]  /*d760*/  F2FP.BF16.F32.PACK_AB R70, R71, R70 ;  /* 0x000000464746723e */ /* 0x000fe200000010ff */
[----:B------:R-:W-:-:S04]  /*d770*/  FMUL.FTZ R71, R153, R0 ;  /* 0x0000000099477220 */ /* 0x000fc80000410000 */
[----:B------:R-:W-:-:S05]  /*d780*/  FFMA.FTZ R71, R38, R71, R46 ;  /* 0x0000004726477223 */ /* 0x000fca000001002e */
[----:B------:R-:W-:-:S05]  /*d790*/  F2FP.BF16.F32.PACK_AB R71, R92, R71 ;  /* 0x000000475c47723e */ /* 0x000fca00000010ff */
[----:B------:R4:W-:Y:S02]  /*d7a0*/  STG.E.128 desc[UR4][R146.64], R68 ;  /* 0x0000004492007986 */ /* 0x0009e4000c101d04 */
.L_x_7440:
[----:B------:R-:W-:Y:S05]  /*d7b0*/  BSYNC B0 ;  /* 0x0000000000007941 */ /* 0x000fea0003800000 */
.L_x_7439:
[----:B------:R-:W-:Y:S01]  /*d7c0*/  ISETP.NE.AND P0, PT, R106, RZ, PT ;  /* 0x000000ff6a00720c */ /* 0x000fe20003f05270 */
[----:B------:R-:W-:-:S12]  /*d7d0*/  BSSY B0, `(.L_x_7441) ;  /* 0x0000022000007945 */ /* 0x000fd80003800000 */
[----:B------:R-:W-:Y:S05]  /*d7e0*/  @!P0 BRA `(.L_x_7442) ;  /* 0x0000000000808947 */ /* 0x000fea0003800000 */
[--C-:B------:R-:W-:Y:S01]  /*d7f0*/  FADD.FTZ R0, R79, -R98.reuse ;  /* 0x800000624f007221 */ /* 0x100fe20000010000 */
[--C-:B0--34-:R-:W-:Y:S01]  /*d800*/  FADD.FTZ R68, R83, -R98.reuse ;  /* 0x8000006253447221 */ /* 0x119fe20000010000 */
        /* <DEDUP_REMOVED lines=30> */
.L_x_7442:
[----:B------:R-:W-:Y:S05]  /*d9f0*/  BSYNC B0 ;  /* 0x0000000000007941 */ /* 0x000fea0003800000 */
.L_x_7441:
[----:B------:R-:W-:Y:S01]  /*da00*/  ISETP.NE.AND P0, PT, R108, RZ, PT ;  /* 0x000000ff6c00720c */ /* 0x000fe20003f05270 */
[----:B------:R-:W-:-:S12]  /*da10*/  BSSY B0, `(.L_x_7443) ;  /* 0x0000021000007945 */ /* 0x000fd80003800000 */
[----:B------:R-:W-:Y:S05]  /*da20*/  @!P0 BRA `(.L_x_7444) ;  /* 0x00000000007c8947 */ /* 0x000fea0003800000 */
[--C-:B------:R-:W-:Y:S01]  /*da30*/  FADD.FTZ R0, R99, -R98.reuse ;  /* 0x8000006263007221 */ /* 0x100fe20000010000 */
[--C-:B0--34-:R-:W-:Y:S01]  /*da40*/  FADD.FTZ R70, R103, -R98.reuse ;  /* 0x8000006267467221 */ /* 0x119fe20000010000 */
[--C-:B------:R-:W-:Y:S01]  /*da50*/  FADD.FTZ R68, R101, -R98.reuse ;  /* 0x8000006265447221 */ /* 0x100fe20000010000 */
[--C-:B------:R-:W-:Y:S01]  /*da60*/  FADD.FTZ R71, R115, -R98.reuse ;  /* 0x8000006273477221 */ /* 0x100fe20000010000 */
[C---:B------:R-:W-:Y:S01]  /*da70*/  FMUL.FTZ R69, R153.reuse, R0 ;  /* 0x0000000099457220 */ /* 0x040fe20000410000 */
[C---:B------:R-:W-:Y:S01]  /*da80*/  FMUL.FTZ R147, R153.reuse, R70 ;  /* 0x0000004699937220 */ /* 0x040fe20000410000 */
[----:B------:R-:W-:Y:S01]  /*da90*/  FMUL.FTZ R0, R153, R68 ;  /* 0x0000004499007220 */ /* 0x000fe20000410000 */
[----:B------:R-:W-:Y:S01]  /*daa0*/  FADD.FTZ R92, R117, -R98 ;  /* 0x80000062755c7221 */ /* 0x000fe20000010000 */
[----:B-----5:R-:W-:Y:S01]  /*dab0*/  FFMA.FTZ R68, R8, R69, R16 ;  /* 0x0000004508447223 */ /* 0x020fe20000010010 */
[----:B------:R-:W-:Y:S01]  /*dac0*/  FFMA.FTZ R69, R10, R147, R18 ;  /* 0x000000930a457223 */ /* 0x000fe20000010012 */
[----:B------:R-:W-:Y:S01]  /*dad0*/  FFMA.FTZ R147, R9, R0, R17 ;  /* 0x0000000009937223 */ /* 0x000fe20000010011 */
[--C-:B------:R-:W-:Y:S01]  /*dae0*/  FADD.FTZ R94, R119, -R98.reuse ;  /* 0x80000062775e7221 */ /* 0x100fe20000010000 */
[--C-:B------:R-:W-:Y:S01]  /*daf0*/  FADD.FTZ R96, R105, -R98.reuse ;  /* 0x8000006269607221 */ /* 0x100fe20000010000 */
[----:B------:R-:W-:Y:S01]  /*db00*/  FADD.FTZ R98, R127, -R98 ;  /* 0x800000627f627221 */ /* 0x000fe20000010000 */
[----:B------:R-:W-:Y:S01]  /*db10*/  FMUL.FTZ R70, R153, R71 ;  /* 0x0000004799467220 */ /* 0x000fe20000410000 */
[----:B------:R-:W-:Y:S01]  /*db20*/  F2FP.BF16.F32.PACK_AB R68, R147, R68 ;  /* 0x000000449344723e */ /* 0x000fe200000010ff */
[C---:B------:R-:W-:Y:S01]  /*db30*/  FMUL.FTZ R149, R153.reuse, R92 ;  /* 0x0000005c99957220 */ /* 0x040fe20000410000 */
[----:B------:R-:W0:Y:S01]  /*db40*/  LDC.64 R146, c[0x0][0x2b8] ;  /* 0x0000ae00ff927b82 */ /* 0x000e220000000a00 */
        /* <DEDUP_REMOVED lines=9> */
[----:B------:R-:W-:Y:S02]  /*dbe0*/  F2FP.BF16.F32.PACK_AB R71, R98, R71 ;  /* 0x000000476247723e */ /* 0x000fe400000010ff */
[----:B------:R-:W-:Y:S01]  /*dbf0*/  F2FP.BF16.F32.PACK_AB R69, R92, R69 ;  /* 0x000000455c45723e */ /* 0x000fe200000010ff */
[----:B0-----:R-:W-:-:S05]  /*dc00*/  IMAD.WIDE.U32 R146, R80, 0x10, R146 ;  /* 0x0000001050927825 */ /* 0x001fca00078e0092 */
[----:B------:R0:W-:Y:S02]  /*dc10*/  STG.E.128 desc[UR4][R146.64], R68 ;  /* 0x0000004492007986 */ /* 0x0001e4000c101d04 */
.L_x_7444:
[----:B------:R-:W-:Y:S05]  /*dc20*/  BSYNC B0 ;  /* 0x0000000000007941 */ /* 0x000fea0003800000 */
.L_x_7443:
[----:B------:R-:W-:Y:S02]  /*dc30*/  IADD3 R75, R75, UR18, RZ ;  /* 0x000000124b4b7c10 */ /* 0x000fe4000fffe0ff */
[----:B------:R-:W-:Y:S02]  /*dc40*/  SEL R0, RZ, 0x1, P3 ;  /* 0x00000001ff007807 */ /* 0x000fe40001800000 */
[----:B------:R-:W-:-:S13]  /*dc50*/  ISETP.GE.AND P0, PT, R75, UR19, PT ;  /* 0x000000134b007c0c */ /* 0x000fda000bf06270 */
[----:B------:R-:W-:Y:S05]  /*dc60*/  @!P0 BRA `(.L_x_7445) ;  /* 0xffffff30002c8947 */ /* 0x000fea000383ffff */
[----:B------:R-:W-:Y:S05]  /*dc70*/  EXIT ;  /* 0x000000000000794d */ /* 0x000fea0003800000 */
.L_x_7436:
[----:B------:R-:W-:Y:S01]  /*dc80*/  IMAD.MOV.U32 R151, RZ, RZ, R92 ;  /* 0x000000ffff977224 */ /* 0x000fe200078e005c */
[----:B------:R-:W-:Y:S01]  /*dc90*/  MOV R100, 0x1 ;  /* 0x0000000100647802 */ /* 0x000fe20000000f00 */
[----:B------:R-:W-:Y:S01]  /*dca0*/  IMAD.MOV.U32 R153, RZ, RZ, 0x1f ;  /* 0x0000001fff997424 */ /* 0x000fe200078e00ff */
[----:B------:R-:W-:-:S07]  /*dcb0*/  MOV R98, 0xffffffff ;  /* 0xffffffff00627802 */ /* 0x000fce0000000f00 */
[----:B-12-45:R-:W-:Y:S05]  /*dcc0*/  WARPSYNC.COLLECTIVE R98, `(.L_x_7446) ;  /* 0x0000000062087348 */ /* 0x036fea0003c00000 */
[----:B------:R0:W3:Y:S02]  /*dcd0*/  SHFL.BFLY P5, R149, R151, R100, R153 ;  /* 0x0c00006497957389 */ /* 0x0000e400000a0099 */
[----:B012345:R-:W-:Y:S01]  /*dce0*/  ENDCOLLECTIVE ;  /* 0x000000000000791b */ /* 0x03ffe20003800000 */
.L_x_7446:
[----:B------:R-:W-:Y:S02]  /*dcf0*/  IMAD.MOV.U32 R100, RZ, RZ, 0x2 ;  /* 0x00000002ff647424 */ /* 0x000fe400078e00ff */
[----:B------:R-:W-:-:S04]  /*dd00*/  IMAD.MOV.U32 R69, RZ, RZ, R149 ;  /* 0x000000ffff457224 */ /* 0x000fc800078e0095 */
[----:B------:R-:W-:-:S05]  /*dd10*/  FADD.FTZ R69, R92, R69 ;  /* 0x000000455c457221 */ /* 0x000fca0000010000 */
[----:B------:R-:W-:-:S07]  /*dd20*/  MOV R151, R69 ;  /* 0x0000004500977202 */ /* 0x000fce0000000f00 */
[----:B------:R-:W-:Y:S05]  /*dd30*/  WARPSYNC.COLLECTIVE R98, `(.L_x_7447) ;  /* 0x0000000062087348 */ /* 0x000fea0003c00000 */
[----:B------:R0:W1:Y:S02]  /*dd40*/  SHFL.BFLY P5, R149, R151, R100, R153 ;  /* 0x0c00006497957389 */ /* 0x00006400000a0099 */
[----:B01----:R-:W-:Y:S01]  /*dd50*/  ENDCOLLECTIVE ;  /* 0x000000000000791b */ /* 0x003fe20003800000 */
.L_x_7447:
[----:B------:R-:W-:Y:S01]  /*dd60*/  HFMA2.MMA R100, -RZ, RZ, 0, 2.384185791015625e-07 ;  /* 0x00000004ff647435 */ /* 0x000fe200000001ff */
[----:B------:R-:W-:-:S05]  /*dd70*/  MOV R0, R149 ;  /* 0x0000009500007202 */ /* 0x000fca0000000f00 */
[----:B------:R-:W-:-:S04]  /*dd80*/  FADD.FTZ R94, R69, R0 ;  /* 0x00000000455e7221 */ /* 0x000fc80000010000 */
[----:B------:R-:W-:-:S07]  /*dd90*/  IMAD.MOV.U32 R151, RZ, RZ, R94 ;  /* 0x000000ffff977224 */ /* 0x000fce00078e005e */
[----:B------:R-:W-:Y:S05]  /*dda0*/  WARPSYNC.COLLECTIVE R98, `(.L_x_7448) ;  /* 0x0000000062087348 */ /* 0x000fea0003c00000 */
[----:B------:R0:W1:Y:S02]  /*ddb0*/  SHFL.BFLY P5, R149, R151, R100, R153 ;  /* 0x0c00006497957389 */ /* 0x00006400000a0099 */
[----:B01----:R-:W-:Y:S01]  /*ddc0*/  ENDCOLLECTIVE ;  /* 0x000000000000791b */ /* 0x003fe20003800000 */
.L_x_7448:
[----:B------:R-:W-:Y:S02]  /*ddd0*/  IMAD.MOV.U32 R100, RZ, RZ, 0x8 ;  /* 0x00000008ff647424 */ /* 0x000fe400078e00ff */
[----:B------:R-:W-:-:S04]  /*dde0*/  IMAD.MOV.U32 R147, RZ, RZ, R149 ;  /* 0x000000ffff937224 */ /* 0x000fc800078e0095 */
[----:B------:R-:W-:-:S05]  /*ddf0*/  FADD.FTZ R147, R94, R147 ;  /* 0x000000935e937221 */ /* 0x000fca0000010000 */
[----:B------:R-:W-:-:S07]  /*de00*/  MOV R151, R147 ;  /* 0x0000009300977202 */ /* 0x000fce0000000f00 */
[----:B------:R-:W-:Y:S05]  /*de10*/  WARPSYNC.COLLECTIVE R98, `(.L_x_7449) ;  /* 0x0000000062087348 */ /* 0x000fea0003c00000 */
[----:B------:R0:W1:Y:S02]  /*de20*/  SHFL.BFLY P5, R149, R151, R100, R153 ;  /* 0x0c00006497957389 */ /* 0x00006400000a0099 */
[----:B01----:R-:W-:Y:S01]  /*de30*/  ENDCOLLECTIVE ;  /* 0x000000000000791b */ /* 0x003fe20003800000 */
.L_x_7449:
[----:B------:R-:W-:Y:S01]  /*de40*/  HFMA2.MMA R100, -RZ, RZ, 0, 9.5367431640625e-07 ;  /* 0x00000010ff647435 */ /* 0x000fe200000001ff */
[----:B------:R-:W-:-:S05]  /*de50*/  MOV R0, R149 ;  /* 0x0000009500007202 */ /* 0x000fca0000000f00 */
[----:B------:R-:W-:-:S04]  /*de60*/  FADD.FTZ R96, R147, R0 ;  /* 0x0000000093607221 */ /* 0x000fc80000010000 */
[----:B------:R-:W-:-:S07]  /*de70*/  IMAD.MOV.U32 R151, RZ, RZ, R96 ;  /* 0x000000ffff977224 */ /* 0x000fce00078e0060 */
[----:B------:R-:W-:Y:S05]  /*de80*/  WARPSYNC.COLLECTIVE R98, `(.L_x_7450) ;  /* 0x0000000062087348 */ /* 0x000fea0003c00000 */
[----:B------:R0:W1:Y:S02]  /*de90*/  SHFL.BFLY P5, R149, R151, R100, R153 ;  /* 0x0c00006497957389 */ /* 0x00006400000a0099 */
[----:B01----:R-:W-:Y:S01]  /*dea0*/  ENDCOLLECTIVE ;  /* 0x000000000000791b */ /* 0x003fe20003800000 */
.L_x_7450:
[----:B------:R-:W-:Y:S01]  /*deb0*/  MOV R100, 0x1 ;  /* 0x0000000100647802 */ /* 0x000fe20000000f00 */
        /* <DEDUP_REMOVED lines=71> */
.L_x_7451:
[----:B------:R-:W-:Y:S02]  /*e330*/  IMAD.MOV.U32 R100, RZ, RZ, 0x2 ;  /* 0x00000002ff647424 */ /* 0x000fe400078e00ff */
[----:B------:R-:W-:-:S04]  /*e340*/  IMAD.MOV.U32 R69, RZ, RZ, R149 ;  /* 0x000000ffff457224 */ /* 0x000fc800078e0095 */
[----:B------:R-:W-:-:S05]  /*e350*/  FADD.FTZ R69, R0, R69 ;  /* 0x0000004500457221 */ /* 0x000fca0000010000 */
[----:B------:R-:W-:-:S07]  /*e360*/  MOV R151, R69 ;  /* 0x0000004500977202 */ /* 0x000fce0000000f00 */
[----:B------:R-:W-:Y:S05]  /*e370*/  WARPSYNC.COLLECTIVE R98, `(.L_x_7452) ;  /* 0x0000000062087348 */ /* 0x000fea0003c00000 */
[----:B------:R0:W1:Y:S02]  /*e380*/  SHFL.BFLY P5, R149, R151, R100, R153 ;  /* 0x0c00006497957389 */ /* 0x00006400000a0099 */
[----:B01----:R-:W-:Y:S01]  /*e390*/  ENDCOLLECTIVE ;  /* 0x000000000000791b */ /* 0x003fe20003800000 */
.L_x_7452:
[----:B------:R-:W-:Y:S01]  /*e3a0*/  HFMA2.MMA R100, -RZ, RZ, 0, 2.384185791015625e-07 ;  /* 0x00000004ff647435 */ /* 0x000fe200000001ff */
[----:B------:R-:W-:-:S05]  /*e3b0*/  MOV R92, R149 ;  /* 0x00000095005c7202 */ /* 0x000fca0000000f00 */
[----:B------:R-:W-:-:S04]  /*e3c0*/  FADD.FTZ R92, R69, R92 ;  /* 0x0000005c455c7221 */ /* 0x000fc80000010000 */
[----:B------:R-:W-:-:S07]  /*e3d0*/  IMAD.MOV.U32 R151, RZ, RZ, R92 ;  /* 0x000000ffff977224 */ /* 0x000fce00078e005c */
[----:B------:R-:W-:Y:S05]  /*e3e0*/  WARPSYNC.COLLECTIVE R98, `(.L_x_7453) ;  /* 0x0000000062087348 */ /* 0x000fea0003c00000 */
[----:B------:R0:W1:Y:S02]  /*e3f0*/  SHFL.BFLY P5, R149, R151, R100, R153 ;  /* 0x0c00006497957389 */ /* 0x00006400000a0099 */
[----:B01----:R-:W-:Y:S01]  /*e400*/  ENDCOLLECTIVE ;  /* 0x000000000000791b */ /* 0x003fe20003800000 */
.L_x_7453:
[----:B------:R-:W-:Y:S02]  /*e410*/  IMAD.MOV.U32 R100, RZ, RZ, 0x8 ;  /* 0x00000008ff647424 */ /* 0x000fe400078e00ff */
[----:B------:R-:W-:-:S04]  /*e420*/  IMAD.MOV.U32 R147, RZ, RZ, R149 ;  /* 0x000000ffff937224 */ /* 0x000fc800078e0095 */
[----:B------:R-:W-:-:S05]  /*e430*/  FADD.FTZ R147, R92, R147 ;  /* 0x000000935c937221 */ /* 0x000fca0000010000 */
[----:B------:R-:W-:-:S07]  /*e440*/  MOV R151, R147 ;  /* 0x0000009300977202 */ /* 0x000fce0000000f00 */
[----:B------:R-:W-:Y:S05]  /*e450*/  WARPSYNC.COLLECTIVE R98, `(.L_x_7454) ;  /* 0x0000000062087348 */ /* 0x000fea0003c00000 */
[----:B------:R0:W1:Y:S02]  /*e460*/  SHFL.BFLY P5, R149, R151, R100, R153 ;  /* 0x0c00006497957389 */ /* 0x00006400000a0099 */
[----:B01----:R-:W-:Y:S01]  /*e470*/  ENDCOLLECTIVE ;  /* 0x000000000000791b */ /* 0x003fe20003800000 */
.L_x_7454:
[----:B------:R-:W-:Y:S01]  /*e480*/  HFMA2.MMA R100, -RZ, RZ, 0, 9.5367431640625e-07 ;  /* 0x00000010ff647435 */ /* 0x000fe200000001ff */
[----:B------:R-:W-:-:S05]  /*e490*/  MOV R94, R149 ;  /* 0x00000095005e7202 */ /* 0x000fca0000000f00 */
[----:B------:R-:W-:-:S04]  /*e4a0*/  FADD.FTZ R94, R147, R94 ;  /* 0x0000005e935e7221 */ /* 0x000fc80000010000 */
[----:B------:R-:W-:-:S07]  /*e4b0*/  IMAD.MOV.U32 R151, RZ, RZ, R94 ;  /* 0x000000ffff977224 */ /* 0x000fce00078e005e */
[----:B------:R-:W-:Y:S05]  /*e4c0*/  WARPSYNC.COLLECTIVE R98, `(.L_x_7455) ;  /* 0x0000000062087348 */ /* 0x000fea0003c00000 */
[----:B------:R0:W1:Y:S02]  /*e4d0*/  SHFL.BFLY P5, R149, R151, R100, R153 ;  /* 0x0c00006497957389 */ /* 0x00006400000a0099 */
[----:B01----:R-:W-:Y:S01]  /*e4e0*/  ENDCOLLECTIVE ;  /* 0x000000000000791b */ /* 0x003fe20003800000 */
.L_x_7455:
[----:B------:R-:W-:Y:S05]  /*e4f0*/  BRA `(.L_x_7456) ;  /* 0xffffffe800347947 */ /* 0x000fea000383ffff */
.L_x_7457:
        /* <DEDUP_REMOVED lines=16> */
.L_x_30224:


//--------------------- .text._ZN10layer_norm13ln_fwd_kernelINS_13Kernel_traitsIf13__nv_bfloat16S2_S2_fjLj8192ELj1ELj1ELj8ELj16ENS_18Kernel_traits_baseILj8192EfS2_S2_S2_fjLj256EEEEELb1ELb0ELb0ELb1EEEvNS_9FwdParamsE --------------------------
	.section	.text._ZN10layer_norm13ln_fwd_kernelINS_13Kernel_traitsIf13__nv_bfloat16S2_S2_fjLj8192ELj1ELj1ELj8ELj16ENS_18Kernel_traits_baseILj8192EfS2_S2_S2_fjLj256EEEEELb1ELb0ELb0ELb1EEEvNS_9FwdParamsE,"ax",@progbits
	.align	128
        .global         _ZN10layer_norm13ln_fwd_kernelINS_13Kernel_traitsIf13__nv_bfloat16S2_S2_fjLj8192ELj1ELj1ELj8ELj16ENS_18Kernel_traits_baseILj8192EfS2_S2_S2_fjLj256EEEEELb1ELb0ELb0ELb1EEEvNS_9FwdParamsE
        .type           _ZN10layer_norm13ln_fwd_kernelINS_13Kernel_traitsIf13__nv_bfloat16S2_S2_fjLj8192ELj1ELj1ELj8ELj16ENS_18Kernel_traits_baseILj8192EfS2_S2_S2_fjLj256EEEEELb1ELb0ELb0ELb1EEEvNS_9FwdParamsE,@function
        .size           _ZN10layer_norm13ln_fwd_kernelINS_13Kernel_traitsIf13__nv_bfloat16S2_S2_fjLj8192ELj1ELj1ELj8ELj16ENS_18Kernel_traits_baseILj8192EfS2_S2_S2_fjLj256EEEEELb1ELb0ELb0ELb1EEEvNS_9FwdParamsE,(.L_x_30225 - _ZN10layer_norm13ln_fwd_kernelINS_13Kernel_traitsIf13__nv_bfloat16S2_S2_fjLj8192ELj1ELj1ELj8ELj16ENS_18Kernel_traits_baseILj8192EfS2_S2_S2_fjLj256EEEEELb1ELb0ELb0ELb1EEEvNS_9FwdParamsE)
        .other          _ZN10layer_norm13ln_fwd_kernelINS_13Kernel_traitsIf13__nv_bfloat16S2_S2_fjLj8192ELj1ELj1ELj8ELj16ENS_18Kernel_traits_baseILj8192EfS2_S2_S2_fjLj256EEEEELb1ELb0ELb0ELb1EEEvNS_9FwdParamsE,@"STO_CUDA_ENTRY STV_DEFAULT"
_ZN10layer_norm13ln_fwd_kernelINS_13Kernel_traitsIf13__nv_bfloat16S2_S2_fjLj8192ELj1ELj1ELj8ELj16ENS_18Kernel_traits_baseILj8192EfS2_S2_S2_fjLj256EEEEELb1ELb0ELb0ELb1EEEvNS_9FwdParamsE:
.text._ZN10layer_norm13ln_fwd_kernelINS_13Kernel_traitsIf13__nv_bfloat16S2_S2_fjLj8192ELj1ELj1ELj8ELj16ENS_18Kernel_traits_baseILj8192EfS2_S2_S2_fjLj256EEEEELb1ELb0ELb0ELb1EEEvNS_9FwdParamsE:
[----:B------:R-:W-:Y:S08]  /*0000*/  LDC R1, c[0x0][0x28] ;  /* 0x00000a00ff017b82 */ /* 0x000ff00000000800 */
[----:B------:R-:W0:Y:S01]  /*0010*/  LDC R78, c[0x0][0x2e8] ;  /* 0x0000ba00ff4e7b82 */ /* 0x000e220000000800 */
[----:B------:R-:W-:Y:S01]  /*0020*/  ULDC.U8 UR4, c[0x0][0x2f4] ;  /* 0x0000bd0000047ab9 */ /* 0x000fe20000000000 */
[----:B------:R-:W-:Y:S01]  /*0030*/  ULDC.64 UR6, c[0x0][0x2e0] ;  /* 0x0000b80000067ab9 */ /* 0x000fe20000000a00 */
[----:B------:R-:W-:Y:S01]  /*0040*/  ISETP.NE.AND P0, PT, RZ, UR4, PT ;  /* 0x00000004ff007c0c */ /* 0x000fe2000bf05270 */
[----:B------:R-:W-:Y:S01]  /*0050*/  IMAD.U32 R3, RZ, RZ, UR7 ;  /* 0x00000007ff037e24 */ /* 0x000fe2000f8e00ff */
[----:B------:R-:W-:Y:S01]  /*0060*/  MOV R2, UR6 ;  /* 0x0000000600027c02 */ /* 0x000fe20008000f00 */
[----:B------:R-:W-:-:S02]  /*0070*/  ULDC.64 UR4, c[0x0][0x208] ;  /* 0x0000820000047ab9 */ /* 0x000fc40000000a00 */
[----:B------:R-:W1:Y:S01]  /*0080*/  LDC R79, c[0x0][0x2ec] ;  /* 0x0000bb00ff4f7b82 */ /* 0x000e620000000800 */
[----:B------:R-:W2:Y:S01]  /*0090*/  S2R R80, SR_TID.X ;  /* 0x0000000000507919 */ /* 0x000ea20000002100 */
[----:B------:R-:W-:Y:S01]  /*00a0*/  ULDC.64 UR10, c[0x0][0x2c8] ;  /* 0x0000b200000a7ab9 */ /* 0x000fe20000000a00 */
[----:B------:R-:W-:Y:S01]  /*00b0*/  ULDC.64 UR12, c[0x0][0x260] ;  /* 0x00009800000c7ab9 */ /* 0x000fe20000000a00 */
[----:B------:R-:W-:-:S04]  /*00c0*/  ULDC UR9, c[0x0][0x214] ;  /* 0x0000850000097ab9 */ /* 0x000fc80000000800 */
[----:B------:R-:W3:Y:S01]  /*00d0*/  @P0 LDG.E.64 R2, desc[UR4][R2.64] ;  /* 0x0000000402020981 */ /* 0x000ee2000c1e1b00 */
[----:B------:R-:W4:Y:S01]  /*00e0*/  @P0 LDC R11, c[0x0][0x2f0] ;  /* 0x0000bc00ff0b0b82 */ /* 0x000f220000000800 */
[----:B0-----:R-:W-:Y:S01]  /*00f0*/  @P0 MOV R6, R78 ;  /* 0x0000004e00060202 */ /* 0x001fe20000000f00 */
[----:B-1----:R-:W-:-:S05]  /*0100*/  @P0 IMAD.MOV.U32 R7, RZ, RZ, R79 ;  /* 0x000000ffff070224 */ /* 0x002fca00078e004f */
[----:B------:R-:W4:Y:S01]  /*0110*/  @P0 LDG.E.64 R4, desc[UR4][R6.64] ;  /* 0x0000000406040981 */ /* 0x000f22000c1e1b00 */
[----:B------:R-:W0:Y:S01]  /*0120*/  S2UR UR8, SR_CTAID.X ;  /* 0x00000000000879c3 */ /* 0x000e220000002500 */
[----:B------:R-:W-:Y:S02]  /*0130*/  CS2R R68, SRZ ;  /* 0x0000000000447805 */ /* 0x000fe4000001ff00 */
[----:B------:R-:W-:Y:S01]  /*0140*/  CS2R R70, SRZ ;  /* 0x0000000000467805 */ /* 0x000fe2000001ff00 */
[----:B--2---:R-:W-:Y:S01]  /*0150*/  IMAD.SHL.U32 R0, R80, 0x20, RZ ;  /* 0x0000002050007824 */ /* 0x004fe200078e00ff */
[----:B------:R-:W-:Y:S02]  /*0160*/  CS2R R64, SRZ ;  /* 0x0000000000407805 */ /* 0x000fe4000001ff00 */
[----:B------:R-:W-:Y:S02]  /*0170*/  CS2R R66, SRZ ;  /* 0x0000000000427805 */ /* 0x000fe4000001ff00 */
[----:B------:R-:W-:-:S02]  /*0180*/  CS2R R60, SRZ ;  /* 0x00000000003c7805 */ /* 0x000fc4000001ff00 */
[----:B------:R-:W-:Y:S01]  /*0190*/  CS2R R62, SRZ ;  /* 0x00000000003e7805 */ /* 0x000fe2000001ff00 */
[----:B------:R-:W1:Y:S01]  /*01a0*/  LDC R9, c[0x0][RZ] ;  /* 0x00000000ff097b82 */ /* 0x000e620000000800 */
[----:B------:R-:W-:Y:S02]  /*01b0*/  LOP3.LUT R0, R0, 0x1fe0, RZ, 0xc0, !PT ;  /* 0x00001fe000007812 */ /* 0x000fe400078ec0ff */
        /* <DEDUP_REMOVED lines=10> */
[----:B0-----:R-:W-:Y:S01]  /*0260*/  LEA.HI R81, R80, UR8, RZ, 0x18 ;  /* 0x0000000850517c11 */ /* 0x001fe2000f8fc0ff */
[----:B-1----:R-:W-:Y:S01]  /*0270*/  IMAD R82, R9, UR8, R80 ;  /* 0x0000000809527c24 */ /* 0x002fe2000f8e0250 */
[----:B---3--:R-:W-:Y:S02]  /*0280*/  @P0 R2UR UR6, R2 ;  /* 0x00000000020602ca */ /* 0x008fe400000e0000 */
[----:B------:R-:W-:-:S11]  /*0290*/  @P0 R2UR UR7, R3 ;  /* 0x00000000030702ca */ /* 0x000fd600000e0000 */
[----:B------:R-:W-:Y:S02]  /*02a0*/  UIADD3 UR18, UR6, -0x61c88647, URZ ;  /* 0x9e3779b906127890 */ /* 0x000fe4000fffe03f */
[----:B------:R-:W-:Y:S02]  /*02b0*/  UIADD3 UR19, UR7, -0x4498517b, URZ ;  /* 0xbb67ae8507137890 */ /* 0x000fe4000fffe03f */
[----:B------:R-:W-:Y:S02]  /*02c0*/  UIADD3 UR20, UR6, 0x3c6ef372, URZ ;  /* 0x3c6ef37206147890 */ /* 0x000fe4000fffe03f */
[----:B------:R-:W-:Y:S01]  /*02d0*/  UIADD3 UR21, UR7, 0x76cf5d0a, URZ ;  /* 0x76cf5d0a07157890 */ /* 0x000fe2000fffe03f */
[----:B----4-:R-:W-:Y:S01]  /*02e0*/  @P0 IADD3 R78, P1, R4, R11, RZ ;  /* 0x0000000b044e0210 */ /* 0x010fe20007f3e0ff */
[----:B------:R-:W-:Y:S02]  /*02f0*/  UIADD3 UR23, UR7, 0x32370b8f, URZ ;  /* 0x32370b8f07177890 */ /* 0x000fe4000fffe03f */
[----:B------:R-:W-:Y:S01]  /*0300*/  UIADD3 UR22, UR6, -0x255992d5, URZ ;  /* 0xdaa66d2b06167890 */ /* 0x000fe2000fffe03f */
[----:B------:R-:W-:Y:S01]  /*0310*/  @P0 IADD3.X R79, RZ, R5, RZ, P1, !PT ;  /* 0x00000005ff4f0210 */ /* 0x000fe20000ffe4ff */
[----:B------:R-:W-:Y:S01]  /*0320*/  IMAD.WIDE.U32 R4, R82, -0x326172a9, RZ ;  /* 0xcd9e8d5752047825 */ /* 0x000fe200078e00ff */
[----:B------:R-:W-:Y:S01]  /*0330*/  UIADD3 UR24, UR6, 0x78dde6e4, URZ ;  /* 0x78dde6e406187890 */ /* 0x000fe2000fffe03f */
[----:B------:R-:W-:Y:S01]  /*0340*/  ISETP.NE.U32.AND P0, PT, RZ, UR10, PT ;  /* 0x0000000aff007c0c */ /* 0x000fe2000bf05070 */
[----:B------:R-:W-:Y:S01]  /*0350*/  UIADD3 UR25, UR7, -0x126145ec, URZ ;  /* 0xed9eba1407197890 */ /* 0x000fe2000fffe03f */
[--C-:B------:R-:W-:Y:S01]  /*0360*/  SHF.R.U32.HI R84, RZ, 0x2, R79.reuse ;  /* 0x00000002ff547819 */ /* 0x100fe2000001164f */
[----:B------:R-:W-:Y:S01]  /*0370*/  UIADD3 UR27, UR7, -0x56f99767, URZ ;  /* 0xa9066899071b7890 */ /* 0x000fe2000fffe03f */
[----:B------:R-:W-:Y:S01]  /*0380*/  SHF.R.U64 R83, R78, 0x2, R79 ;  /* 0x000000024e537819 */ /* 0x000fe2000000124f */
[----:B------:R-:W-:-:S02]  /*0390*/  UIADD3 UR26, UR6, 0x1715609d, URZ ;  /* 0x1715609d061a7890 */ /* 0x000fc4000fffe03f */
[----:B------:R-:W-:Y:S01]  /*03a0*/  LOP3.LUT R6, R5, UR6, R84, 0x96, !PT ;  /* 0x0000000605067c12 */ /* 0x000fe2000f8e9654 */
[----:B------:R-:W-:Y:S01]  /*03b0*/  UIADD3 UR28, UR6, -0x4ab325aa, URZ ;  /* 0xb54cda56061c7890 */ /* 0x000fe2000fffe03f */
[----:B------:R-:W-:Y:S01]  /*03c0*/  ISETP.NE.AND.EX P0, PT, RZ, UR11, PT, P0 ;  /* 0x0000000bff007c0c */ /* 0x000fe2000bf05300 */
[----:B------:R-:W-:Y:S01]  /*03d0*/  IMAD.WIDE.U32 R2, R83, -0x2daee0ad, RZ ;  /* 0xd2511f5353027825 */ /* 0x000fe200078e00ff */
[----:B------:R-:W-:Y:S02]  /*03e0*/  UIADD3 UR29, UR7, 0x646e171e, URZ ;  /* 0x646e171e071d7890 */ /* 0x000fe4000fffe03f */
[----:B------:R-:W-:Y:S01]  /*03f0*/  UIADD3 UR31, UR7, 0x1fd5c5a3, URZ ;  /* 0x1fd5c5a3071f7890 */ /* 0x000fe2000fffe03f */
[----:B------:R-:W-:Y:S01]  /*0400*/  IMAD.WIDE.U32 R6, R6, -0x2daee0ad, RZ ;  /* 0xd2511f5306067825 */ /* 0x000fe200078e00ff */
[----:B------:R-:W-:Y:S01]  /*0410*/  LOP3.LUT R3, R3, UR7, RZ, 0x3c, !PT ;  /* 0x0000000703037c12 */ /* 0x000fe2000f8e3cff */
[----:B------:R-:W-:Y:S02]  /*0420*/  UIADD3 UR30, UR6, 0x5384540f, URZ ;  /* 0x5384540f061e7890 */ /* 0x000fe4000fffe03f */
[----:B------:R-:W-:Y:S01]  /*0430*/  UIADD3 UR32, UR6, -0xe443238, URZ ;  /* 0xf1bbcdc806207890 */ /* 0x000fe2000fffe03f */
[----:B------:R-:W-:Y:S01]  /*0440*/  LOP3.LUT R8, R7, UR19, R2, 0x96, !PT ;  /* 0x0000001307087c12 */ /* 0x000fe2000f8e9602 */
[----:B------:R-:W-:Y:S01]  /*0450*/  IMAD.WIDE.U32 R2, R3, -0x326172a9, RZ ;  /* 0xcd9e8d5703027825 */ /* 0x000fe200078e00ff */
[----:B------:R-:W-:-:S03]  /*0460*/  UIADD3 UR33, UR7, -0x24c28bd8, URZ ;  /* 0xdb3d742807217890 */ /* 0x000fc6000fffe03f */
        /* <DEDUP_REMOVED lines=24> */
[----:B------:R-:W-:Y:S01]  /*05f0*/  IMAD.HI.U32 R5, R86, -0x326172a9, RZ ;  /* 0xcd9e8d5756057827 */ /* 0x000fe200078e00ff */
[----:B------:R-:W-:Y:S02]  /*0600*/  LOP3.LUT R91, R3, UR30, R4, 0x96, !PT ;  /* 0x0000001e035b7c12 */ /* 0x000fe4000f8e9604 */
[C---:B------:R-:W-:Y:S02]  /*0610*/  IADD3 R4, P2, R0.reuse, UR10, RZ ;  /* 0x0000000a00047c10 */ /* 0x040fe4000ff5e0ff */
[----:B------:R-:W-:Y:S01]  /*0620*/  LOP3.LUT R92, R5, UR32, R2, 0x96, !PT ;  /* 0x00000020055c7c12 */ /* 0x000fe2000f8e9602 */
[----:B------:R-:W-:Y:S01]  /*0630*/  IMAD.HI.U32 R3, R91, -0x2daee0ad, RZ ;  /* 0xd2511f535b037827 */ /* 0x000fe200078e00ff */
[----:B------:R-:W-:Y:S02]  /*0640*/  IADD3.X R5, RZ, UR11, RZ, P2, !PT ;  /* 0x0000000bff057c10 */ /* 0x000fe400097fe4ff */
[----:B------:R-:W-:Y:S02]  /*0650*/  IADD3 R2, P1, R0, UR12, RZ ;  /* 0x0000000c00027c10 */ /* 0x000fe4000ff3e0ff */
[----:B------:R-:W-:Y:S01]  /*0660*/  LOP3.LUT R6, R3, UR33, R6, 0x96, !PT ;  /* 0x0000002103067c12 */ /* 0x000fe2000f8e9606 */
[----:B------:R0:W5:Y:S02]  /*0670*/  @P0 LDG.E.128 R68, desc[UR4][R4.64] ;  /* 0x0000000404440981 */ /* 0x000164000c1e1d00 */
[----:B------:R-:W-:Y:S01]  /*0680*/  IMAD.X R3, RZ, RZ, UR13, P1 ;  /* 0x0000000dff037e24 */ /* 0x000fe200088e06ff */
[----:B------:R-:W-:Y:S01]  /*0690*/  ISETP.GE.AND P1, PT, R81, UR9, PT ;  /* 0x0000000951007c0c */ /* 0x000fe2000bf26270 */
[----:B------:R0:W5:Y:S04]  /*06a0*/  @P0 LDG.E.128 R64, desc[UR4][R4.64+0x10] ;  /* 0x0000100404400981 */ /* 0x000168000c1e1d00 */
[----:B------:R0:W5:Y:S04]  /*06b0*/  @P0 LDG.E.128 R60, desc[UR4][R4.64+0x2000] ;  /* 0x00200004043c0981 */ /* 0x000168000c1e1d00 */
[----:B------:R0:W5:Y:S04]  /*06c0*/  @P0 LDG.E.128 R56, desc[UR4][R4.64+0x2010] ;  /* 0x0020100404380981 */ /* 0x000168000c1e1d00 */
[----:B------:R0:W5:Y:S04]  /*06d0*/  @P0 LDG.E.128 R52, desc[UR4][R4.64+0x4000] ;  /* 0x0040000404340981 */ /* 0x000168000c1e1d00 */
[----:B------:R0:W5:Y:S04]  /*06e0*/  @P0 LDG.E.128 R48, desc[UR4][R4.64+0x4010] ;  /* 0x0040100404300981 */ /* 0x000168000c1e1d00 */
[----:B------:R0:W5:Y:S04]  /*06f0*/  @P0 LDG.E.128 R44, desc[UR4][R4.64+0x6000] ;  /* 0x00600004042c0981 */ /* 0x000168000c1e1d00 */
[----:B------:R0:W5:Y:S01]  /*0700*/  @P0 LDG.E.128 R40, desc[UR4][R4.64+0x6010] ;  /* 0x0060100404280981 */ /* 0x000162000c1e1d00 */
        /* <DEDUP_REMOVED lines=9> */
[----:B------:R-:W-:Y:S01]  /*07a0*/  UIADD3 UR35, UR7, -0x695add53, URZ ;  /* 0x96a522ad07237890 */ /* 0x000fe2000fffe03f */
[----:B------:R-:W-:Y:S01]  /*07b0*/  IMAD R91, R91, -0x2daee0ad, RZ ;  /* 0xd2511f535b5b7824 */ /* 0x000fe200078e02ff */
[----:B------:R-:W-:Y:S01]  /*07c0*/  UIADD3 UR34, UR6, -0x700cb87f, URZ ;  /* 0x8ff3478106227890 */ /* 0x000fe2000fffe03f */
[----:B------:R-:W-:Y:S01]  /*07d0*/  IMAD.HI.U32 R0, R92, -0x2daee0ad, RZ ;  /* 0xd2511f535c007827 */ /* 0x000fe200078e00ff */
[----:B------:R-:W-:Y:S01]  /*07e0*/  ULDC.64 UR8, c[0x0][0x270] ;  /* 0x00009c0000087ab9 */ /* 0x000fe20000000a00 */
[----:B------:R-:W-:Y:S01]  /*07f0*/  LOP3.LUT R78, R78, 0x3, RZ, 0xc0, !PT ;  /* 0x000000034e4e7812 */ /* 0x000fe200078ec0ff */
[----:B------:R-:W-:Y:S01]  /*0800*/  UISETP.NE.U32.AND UP0, UPT, UR8, URZ, UPT ;  /* 0x0000003f0800728c */ /* 0x000fe2000bf05070 */
[----:B------:R-:W-:Y:S01]  /*0810*/  IMAD R86, R86, -0x326172a9, RZ ;  /* 0xcd9e8d5756567824 */ /* 0x000fe200078e02ff */
[----:B------:R-:W-:Y:S01]  /*0820*/  LOP3.LUT R91, R0, UR35, R91, 0x96, !PT ;  /* 0x00000023005b7c12 */ /* 0x000fe2000f8e965b */
[C---:B0-----:R-:W-:Y:S01]  /*0830*/  IMAD.HI.U32 R5, R6.reuse, -0x326172a9, RZ ;  /* 0xcd9e8d5706057827 */ /* 0x041fe200078e00ff */
[----:B------:R-:W-:Y:S01]  /*0840*/  HFMA2.MMA R0, -RZ, RZ, 0, 5.9604644775390625e-08 ;  /* 0x00000001ff007435 */ /* 0x000fe200000001ff */
[----:B------:R-:W-:Y:S01]  /*0850*/  ULDC.U8 UR8, c[0x0][0x2a0] ;  /* 0x0000a80000087ab9 */ /* 0x000fe20000000000 */
[----:B------:R-:W-:Y:S01]  /*0860*/  UISETP.NE.AND.EX UP0, UPT, UR9, URZ, UPT, UP0 ;  /* 0x0000003f0900728c */ /* 0x000fe2000bf05300 */
[----:B------:R-:W-:Y:S01]  /*0870*/  IMAD R90, R6, -0x326172a9, RZ ;  /* 0xcd9e8d57065a7824 */ /* 0x000fe200078e02ff */
[----:B------:R-:W-:Y:S01]  /*0880*/  LOP3.LUT R86, R5, UR34, R86, 0x96, !PT ;  /* 0x0000002205567c12 */ /* 0x000fe2000f8e9656 */
[----:B------:R-:W-:Y:S01]  /*0890*/  IMAD R92, R92, -0x2daee0ad, RZ ;  /* 0xd2511f535c5c7824 */ /* 0x000fe200078e02ff */
[----:B------:R-:W-:Y:S01]  /*08a0*/  ULDC UR10, c[0x0][0x218] ;  /* 0x00008600000a7ab9 */ /* 0x000fe20000000800 */
[----:B------:R-:W-:Y:S01]  /*08b0*/  IMAD.MOV.U32 R85, RZ, RZ, RZ ;  /* 0x000000ffff557224 */ /* 0x000fe200078e00ff */
[----:B------:R-:W-:Y:S01]  /*08c0*/  ULDC UR11, c[0x0][0x290] ;  /* 0x0000a400000b7ab9 */ /* 0x000fe20000000800 */
[----:B------:R-:W-:Y:S01]  /*08d0*/  UISETP.NE.AND UP1, UPT, UR8, URZ, UPT ;  /* 0x0000003f0800728c */ /* 0x000fe2000bf25270 */
[----:B------:R-:W-:Y:S01]  /*08e0*/  ULDC.64 UR12, c[0x0][0x230] ;  /* 0x00008c00000c7ab9 */ /* 0x000fe20000000a00 */
[----:B------:R-:W-:Y:S01]  /*08f0*/  ULDC.64 UR14, c[0x0][0x2b8] ;  /* 0x0000ae00000e7ab9 */ /* 0x000fe20000000a00 */
[----:B-1----:R-:W-:-:S08]  /*0900*/  ULDC.64 UR16, c[0x0][0x210] ;  /* 0x0000840000107ab9 */ /* 0x002fd00000000a00 */
.L_x_7683:
[----:B------:R-:W-:Y:S01]  /*0910*/  ISETP.NE.U32.AND P0, PT, RZ, UR12, PT ;  /* 0x0000000cff007c0c */ /* 0x000fe2000bf05070 */
[----:B0-----:R-:W0:Y:S01]  /*0920*/  LDC.64 R76, c[0x0][0x220] ;  /* 0x00008800ff4c7b82 */ /* 0x001e220000000a00 */
[----:B------:R-:W-:Y:S01]  /*0930*/  IMAD R2, R81, UR10, RZ ;  /* 0x0000000a51027c24 */ /* 0x000fe2000f8e02ff */
[----:B------:R-:W-:Y:S01]  /*0940*/  PLOP3.LUT P1, PT, PT, PT, UP0, 0x80, 0x0 ;  /* 0x000000000000781c */ /* 0x000fe20003f2f008 */
[----:B------:R-:W-:Y:S01]  /*0950*/  @UP0 ULDC.64 UR8, c[0x0][0x270] ;  /* 0x00009c0000080ab9 */ /* 0x000fe20000000a00 */
[----:B------:R-:W-:Y:S02]  /*0960*/  ISETP.NE.AND.EX P0, PT, RZ, UR13, PT, P0 ;  /* 0x0000000dff007c0c */ /* 0x000fe4000bf05300 */
[----:B------:R-:W-:Y:S02]  /*0970*/  SHF.R.S32.HI R3, RZ, 0x1f, R2 ;  /* 0x0000001fff037819 */ /* 0x000fe40000011402 */
[----:B------:R-:W-:Y:S02]  /*0980*/  PLOP3.LUT P2, PT, PT, PT, UP0, 0x80, 0x0 ;  /* 0x000000000000781c */ /* 0x000fe40003f4f008 */
[----:B------:R-:W-:-:S02]  /*0990*/  MOV R74, 0x2 ;  /* 0x00000002004a7802 */ /* 0x000fc40000000f00 */
[----:B------:R-:W-:Y:S02]  /*09a0*/  LEA.HI R87, R3, R2, RZ, 0x3 ;  /* 0x0000000203577211 */ /* 0x000fe400078f18ff */
[----:B------:R-:W-:Y:S01]  /*09b0*/  LOP3.LUT R72, R80, 0xff, RZ, 0xc0, !PT ;  /* 0x000000ff50487812 */ /* 0x000fe200078ec0ff */
[----:B------:R-:W-:Y:S02]  /*09c0*/  @P1 IMAD.WIDE R2, R81, R74, UR8 ;  /* 0x0000000851021e25 */ /* 0x000fe4000f8e024a */
[----:B------:R-:W1:Y:S01]  /*09d0*/  @P0 LDC.64 R88, c[0x0][0x230] ;  /* 0x00008c00ff580b82 */ /* 0x000e620000000a00 */
[----:B------:R-:W-:-:S03]  /*09e0*/  LEA.HI.SX32 R87, R87, R72, 0x1d ;  /* 0x0000004857577211 */ /* 0x000fc600078feaff */
[----:B------:R-:W2:Y:S02]  /*09f0*/  @P2 LDG.E.U16 R2, desc[UR4][R2.64] ;  /* 0x0000000402022981 */ /* 0x000ea4000c1e1500 */
[----:B0-----:R-:W-:-:S06]  /*0a00*/  IMAD.WIDE.U32 R72, R87, 0x10, R76 ;  /* 0x0000001057487825 */ /* 0x001fcc00078e004c */
[----:B-----5:R-:W5:Y:S01]  /*0a10*/  LDG.E.128 R72, desc[UR4][R72.64] ;  /* 0x0000000448487981 */ /* 0x020f62000c1e1d00 */
[----:B-1----:R-:W-:-:S05]  /*0a20*/  @P0 IMAD.WIDE.U32 R88, R87, 0x10, R88 ;  /* 0x0000001057580825 */ /* 0x002fca00078e0058 */
[----:B------:R0:W5:Y:S01]  /*0a30*/  @P0 LDG.E.128 R4, desc[UR4][R88.64] ;  /* 0x0000000458040981 */ /* 0x000162000c1e1d00 */
[C---:B------:R-:W-:Y:S02]  /*0a40*/  ISETP.NE.AND P1, PT, R78.reuse, 0x1, PT ;  /* 0x000000014e00780c */ /* 0x040fe40003f25270 */
[----:B------:R-:W-:Y:S01]  /*0a50*/  PLOP3.LUT P2, PT, PT, PT, UP0, 0x80, 0x0 ;  /* 0x000000000000781c */ /* 0x000fe20003f4f008 */
[----:B------:R-:W-:Y:S01]  /*0a60*/  BSSY B0, `(.L_x_7458) ;  /* 0x000000e000007945 */ /* 0x000fe20003800000 */
[----:B------:R-:W-:Y:S02]  /*0a70*/  IMAD.MOV.U32 R93, RZ, RZ, 0x3f800000 ;  /* 0x3f800000ff5d7424 */ /* 0x000fe400078e00ff */
[----:B------:R-:W-:-:S09]  /*0a80*/  VIADD R79, R78, 0x1 ;  /* 0x000000014e4f7836 */ /* 0x000fd20000000000 */
[----:B--2---:R-:W-:Y:S01]  /*0a90*/  @P2 SHF.L.U32 R93, R2, 0x10, RZ ;  /* 0x00000010025d2819 */ /* 0x004fe200000006ff */
[----:B0-----:R-:W-:Y:S06]  /*0aa0*/  @!P1 BRA `(.L_x_7459) ;  /* 0x0000000000209947 */ /* 0x001fec0003800000 */
        /* <DEDUP_REMOVED lines=8> */
.L_x_7459:
[----:B------:R-:W-:-:S07]  /*0b30*/  IMAD.MOV.U32 R95, RZ, RZ, R90 ;  /* 0x000000ffff5f7224 */ /* 0x000fce00078e005a */
.L_x_7460:
[----:B------:R-:W-:Y:S05]  /*0b40*/  BSYNC B0 ;  /* 0x0000000000007941 */ /* 0x000fea0003800000 */
.L_x_7458:
        /* <DEDUP_REMOVED lines=16> */
.L_x_7464:
[----:B------:R-:W-:Y:S05]  /*0c50*/  BSYNC B1 ;  /* 0x0000000000017941 */ /* 0x000fea0003800000 */
.L_x_7463:
        /* <DEDUP_REMOVED lines=44> */
.L_x_7462:
[----:B------:R-:W-:Y:S05]  /*0f20*/  BSYNC B0 ;  /* 0x0000000000007941 */ /* 0x000fea0003800000 */
.L_x_7461:
[----:B------:R-:W0:Y:S01]  /*0f30*/  LDC R94, c[0x0][0x298] ;  /* 0x0000a600ff5e7b82 */ /* 0x000e220000000800 */
[----:B------:R-:W-:Y:S01]  /*0f40*/  HFMA2.MMA R97, -RZ, RZ, 0.1171875, 0 ;  /* 0x2f800000ff617435 */ /* 0x000fe200000001ff */
[----:B------:R-:W-:Y:S01]  /*0f50*/  I2FP.F32.U32 R2, R95 ;  /* 0x0000005f00027245 */ /* 0x000fe20000201000 */
[C---:B-----5:R-:W-:Y:S01]  /*0f60*/  IMAD.U32 R78, R72.reuse, 0x10000, RZ ;  /* 0x00010000484e7824 */ /* 0x060fe200078e00ff */
[C---:B------:R-:W-:Y:S01]  /*0f70*/  ISETP.NE.AND P1, PT, R79.reuse, 0x1, PT ;  /* 0x000000014f00780c */ /* 0x040fe20003f25270 */
[----:B------:R-:W-:Y:S01]  /*0f80*/  BSSY B0, `(.L_x_7465) ;  /* 0x0000016000007945 */ /* 0x000fe20003800000 */
[----:B------:R-:W-:Y:S01]  /*0f90*/  PRMT R72, R72, 0x7632, R72 ;  /* 0x0000763248487816 */ /* 0x000fe20000000048 */
[----:B------:R-:W-:Y:S01]  /*0fa0*/  FMUL.FTZ R89, R78, R93 ;  /* 0x0000005d4e597220 */ /* 0x000fe20000410000 */
[----:B------:R-:W1:Y:S01]  /*0fb0*/  LDC R96, c[0x0][0x294] ;  /* 0x0000a500ff607b82 */ /* 0x000e620000000800 */
[----:B------:R-:W-:Y:S02]  /*0fc0*/  VIADD R78, R79, 0x1 ;  /* 0x000000014f4e7836 */ /* 0x000fe40000000000 */
[----:B------:R-:W-:Y:S01]  /*0fd0*/  FFMA.FTZ R3, R2, R97, 1.1641532182693481445e-10 ;  /* 0x2f00000002037423 */ /* 0x000fe20000010061 */
[----:B------:R-:W-:Y:S01]  /*0fe0*/  @P0 SHF.L.U32 R2, R4, 0x10, RZ ;  /* 0x0000001004020819 */ /* 0x000fe200000006ff */
[----:B0-----:R-:W-:-:S03]  /*0ff0*/  FMUL.FTZ R89, R89, R94 ;  /* 0x0000005e59597220 */ /* 0x001fc60000410000 */
[----:B-1----:R-:W-:-:S04]  /*1000*/  FSETP.GTU.FTZ.AND P2, PT, R3, R96, PT ;  /* 0x000000600300720b */ /* 0x002fc80003f5c000 */
        /* <DEDUP_REMOVED lines=12> */
.L_x_7466:
[----:B------:R-:W-:-:S07]  /*10d0*/  IMAD.MOV.U32 R99, RZ, RZ, R90 ;  /* 0x000000ffff637224 */ /* 0x000fce00078e005a */
.L_x_7467:
[----:B------:R-:W-:Y:S05]  /*10e0*/  BSYNC B0 ;  /* 0x0000000000007941 */ /* 0x000fea0003800000 */
.L_x_7465:
        /* <DEDUP_REMOVED lines=16> */
.L_x_7471:
[----:B------:R-:W-:Y:S05]  /*11f0*/  BSYNC B1 ;  /* 0x0000000000017941 */ /* 0x000fea0003800000 */
.L_x_7470:
        /* <DEDUP_REMOVED lines=44> */
.L_x_7469:
[----:B------:R-:W-:Y:S05]  /*14c0*/  BSYNC B0 ;  /* 0x0000000000007941 */ /* 0x000fea0003800000 */
.L_x_7468:
        /* <DEDUP_REMOVED lines=10> */
[----:B------:R-:W-:-:S02]  /*1570*/  @P0 IMAD.U32 R2, R2, 0x10000, RZ ;  /* 0x0001000002020824 */ /* 0x000fc400078e00ff */
        /* <DEDUP_REMOVED lines=12> */
.L_x_7473:
[----:B------:R-:W-:-:S07]  /*1640*/  MOV R72, R90 ;  /* 0x0000005a00487202 */ /* 0x000fce0000000f00 */
.L_x_7474:
[----:B------:R-:W-:Y:S05]  /*1650*/  BSYNC B0 ;  /* 0x0000000000007941 */ /* 0x000fea0003800000 */
.L_x_7472:
        /* <DEDUP_REMOVED lines=16> */
.L_x_7478:
[----:B------:R-:W-:Y:S05]  /*1760*/  BSYNC B1 ;  /* 0x0000000000017941 */ /* 0x000fea0003800000 */
.L_x_7477:
        /* <DEDUP_REMOVED lines=44> */
.L_x_7476:
[----:B------:R-:W-:Y:S05]  /*1a30*/  BSYNC B0 ;  /* 0x0000000000007941 */ /* 0x000fea0003800000 */
.L_x_7475:
[----:B------:R-:W-:Y:S01]  /*1a40*/  I2FP.F32.U32 R2, R72 ;  /* 0x0000004800027245 */ /* 0x000fe20000201000 */
[C---:B------:R-:W-:Y:S01]  /*1a50*/  IMAD.U32 R72, R73.reuse, 0x10000, RZ ;  /* 0x0001000049487824 */ /* 0x040fe200078e00ff */
[----:B------:R-:W-:Y:S01]  /*1a60*/  ISETP.NE.AND P2, PT, R88, 0x1, PT ;  /* 0x000000015800780c */ /* 0x000fe20003f45270 */
[----:B------:R-:W-:Y:S01]  /*1a70*/  BSSY B0, `(.L_x_7479) ;  /* 0x0000014000007945 */ /* 0x000fe20003800000 */
[----:B------:R-:W-:Y:S01]  /*1a80*/  PRMT R102, R73, 0x7632, R102 ;  /* 0x0000763249667816 */ /* 0x000fe20000000066 */
[----:B------:R-:W-:Y:S01]  /*1a90*/  FFMA.FTZ R3, R2, R97, 1.1641532182693481445e-10 ;  /* 0x2f00000002037423 */ /* 0x000fe20000010061 */
[----:B------:R-:W-:Y:S01]  /*1aa0*/  FMUL.FTZ R79, R72, R93 ;  /* 0x0000005d484f7220 */ /* 0x000fe20000410000 */
[----:B------:R-:W-:Y:S01]  /*1ab0*/  @P0 SHF.L.U32 R2, R5, 0x10, RZ ;  /* 0x0000001005020819 */ /* 0x000fe200000006ff */
        /* <DEDUP_REMOVED lines=14> */
.L_x_7480:
[----:B------:R-:W-:-:S07]  /*1ba0*/  IMAD.MOV.U32 R103, RZ, RZ, R90 ;  /* 0x000000ffff677224 */ /* 0x000fce00078e005a */
.L_x_7481:
[----:B------:R-:W-:Y:S05]  /*1bb0*/  BSYNC B0 ;  /* 0x0000000000007941 */ /* 0x000fea0003800000 */
.L_x_7479:
        /* <DEDUP_REMOVED lines=16> */
.L_x_7485:
[----:B------:R-:W-:Y:S05]  /*1cc0*/  BSYNC B1 ;  /* 0x0000000000017941 */ /* 0x000fea0003800000 */
.L_x_7484:
        /* <DEDUP_REMOVED lines=43> */
.L_x_7483:
[----:B------:R-:W-:Y:S05]  /*1f80*/  BSYNC B0 ;  /* 0x0000000000007941 */ /* 0x000fea0003800000 */
.L_x_7482:
        /* <DEDUP_REMOVED lines=22> */
.L_x_7487:
[----:B------:R-:W-:-:S07]  /*20f0*/  IMAD.MOV.U32 R102, RZ, RZ, R90 ;  /* 0x000000ffff667224 */ /* 0x000fce00078e005a */
.L_x_7488:
[----:B------:R-:W-:Y:S05]  /*2100*/  BSYNC B0 ;  /* 0x0000000000007941 */ /* 0x000fea0003800000 */
.L_x_7486:
        /* <DEDUP_REMOVED lines=16> */
.L_x_7492:
[----:B------:R-:W-:Y:S05]  /*2210*/  BSYNC B1 ;  /* 0x0000000000017941 */ /* 0x000fea0003800000 */
.L_x_7491:
        /* <DEDUP_REMOVED lines=42> */
[----:B------:R-:W-:-:S11]  /*24c0*/  HFMA2.MMA R78, -RZ, RZ, 0, 0 ;  /* 0x00000000ff4e7435 */ /* 0x000fd600000001ff */
.L_x_7490:
[----:B------:R-:W-:Y:S05]  /*24d0*/  BSYNC B0 ;  /* 0x0000000000007941 */ /* 0x000fea0003800000 */
.L_x_7489:
[----:B------:R-:W-:Y:S01]  /*24e0*/  I2FP.F32.U32 R2, R102 ;  /* 0x0000006600027245 */ /* 0x000fe20000201000 */
[----:B------:R-:W-:Y:S01]  /*24f0*/  IMAD.U32 R72, R74, 0x10000, RZ ;  /* 0x000100004a487824 */ /* 0x000fe200078e00ff */
        /* <DEDUP_REMOVED lines=20> */
.L_x_7494:
[----:B------:R-:W-:-:S07]  /*2640*/  IMAD.MOV.U32 R102, RZ, RZ, R90 ;  /* 0x000000ffff667224 */ /* 0x000fce00078e005a */
.L_x_7495:
[----:B------:R-:W-:Y:S05]  /*2650*/  BSYNC B0 ;  /* 0x0000000000007941 */ /* 0x000fea0003800000 */
.L_x_7493:
        /* <DEDUP_REMOVED lines=16> */
.L_x_7499:
[----:B------:R-:W-:Y:S05]  /*2760*/  BSYNC B1 ;  /* 0x0000000000017941 */ /* 0x000fea0003800000 */
.L_x_7498:
        /* <DEDUP_REMOVED lines=43> */
.L_x_7497:
[----:B------:R-:W-:Y:S05]  /*2a20*/  BSYNC B0 ;  /* 0x0000000000007941 */ /* 0x000fea0003800000 */
.L_x_7496:
        /* <DEDUP_REMOVED lines=22> */
.L_x_7501:
[----:B------:R-:W-:-:S07]  /*2b90*/  IMAD.MOV.U32 R74, RZ, RZ, R90 ;  /* 0x000000ffff4a7224 */ /* 0x000fce00078e005a */
.L_x_7502:
[----:B------:R-:W-:Y:S05]  /*2ba0*/  BSYNC B0 ;  /* 0x0000000000007941 */ /* 0x000fea0003800000 */
.L_x_7500:
        /* <DEDUP_REMOVED lines=16> */
.L_x_7506:
[----:B------:R-:W-:Y:S05]  /*2cb0*/  BSYNC B1 ;  /* 0x0000000000017941 */ /* 0x000fea0003800000 */
.L_x_7505:
        /* <DEDUP_REMOVED lines=43> */
.L_x_7504:
[----:B------:R-:W-:Y:S05]  /*2f70*/  BSYNC B0 ;  /* 0x0000000000007941 */ /* 0x000fea0003800000 */
.L_x_7503:
        /* <DEDUP_REMOVED lines=22> */
.L_x_7508:
[----:B------:R-:W-:-:S07]  /*30e0*/  IMAD.MOV.U32 R89, RZ, RZ, R90 ;  /* 0x000000ffff597224 */ /* 0x000fce00078e005a */
.L_x_7509:
[----:B------:R-:W-:Y:S05]  /*30f0*/  BSYNC B0 ;  /* 0x0000000000007941 */ /* 0x000fea0003800000 */
.L_x_7507:
        /* <DEDUP_REMOVED lines=18> */
.L_x_7513:
[----:B------:R-:W-:Y:S05]  /*3220*/  BSYNC B1 ;  /* 0x0000000000017941 */ /* 0x000fea0003800000 */
.L_x_7512:
        /* <DEDUP_REMOVED lines=43> */
.L_x_7511:
[----:B------:R-:W-:Y:S05]  /*34e0*/  BSYNC B0 ;  /* 0x0000000000007941 */ /* 0x000fea0003800000 */
.L_x_7510:
[----:B------:R-:W-:Y:S01]  /*34f0*/  I2FP.F32.U32 R2, R89 ;  /* 0x0000005900027245 */ /* 0x000fe20000201000 */
[----:B------:R-:W-:Y:S01]  /*3500*/  IMAD.U32 R72, R88, 0x10000, RZ ;  /* 0x0001000058487824 */ /* 0x000fe200078e00ff */
[----:B------:R-:W-:Y:S01]  /*3510*/  ISETP.NE.AND P6, PT, R98, RZ, PT ;  /* 0x000000ff6200720c */ /* 0x000fe20003fc5270 */
[----:B------:R-:W0:Y:S01]  /*3520*/  LDC.64 R88, c[0x0][0x238] ;  /* 0x00008e00ff587b82 */ /* 0x000e220000000a00 */
[----:B------:R-:W-:Y:S01]  /*3530*/  SEL R98, RZ, 0x100, P4 ;  /* 0x00000100ff627807 */ /* 0x000fe20002000000 */
[----:B------:R-:W-:Y:S01]  /*3540*/  FFMA.FTZ R3, R2, R97, 1.1641532182693481445e-10 ;  /* 0x2f00000002037423 */ /* 0x000fe20000010061 */
[----:B------:R-:W-:Y:S01]  /*3550*/  SEL R111, RZ, 0x10000, P5 ;  /* 0x00010000ff6f7807 */ /* 0x000fe20002800000 */
[----:B------:R-:W-:Y:S01]  /*3560*/  FMUL.FTZ R79, R72, R93 ;  /* 0x0000005d484f7220 */ /* 0x000fe20000410000 */
[----:B------:R-:W-:Y:S02]  /*3570*/  ISETP.NE.AND P5, PT, R100, RZ, PT ;  /* 0x000000ff6400720c */ /* 0x000fe40003fa5270 */
[----:B------:R-:W-:Y:S01]  /*3580*/  FSETP.GTU.FTZ.AND P4, PT, R3, R96, PT ;  /* 0x000000600300720b */ /* 0x000fe20003f9c000 */
[----:B------:R-:W1:Y:S01]  /*3590*/  @P0 LDC.64 R116, c[0x0][0x230] ;  /* 0x00008c00ff740b82 */ /* 0x000e620000000a00 */
[----:B------:R-:W-:Y:S01]  /*35a0*/  SEL R73, RZ, 0x1, P2 ;  /* 0x00000001ff497807 */ /* 0x000fe20001000000 */
[----:B------:R-:W-:Y:S01]  /*35b0*/  FMUL.FTZ R79, R79, R94 ;  /* 0x0000005e4f4f7220 */ /* 0x000fe20000410000 */
[----:B------:R-:W-:-:S02]  /*35c0*/  SEL R74, RZ, 0x1, P1 ;  /* 0x00000001ff4a7807 */ /* 0x000fc40000800000 */
[----:B------:R-:W-:Y:S01]  /*35d0*/  SEL R114, RZ, 0x1, P5 ;  /* 0x00000001ff727807 */ /* 0x000fe20002800000 */
[----:B------:R-:W-:Y:S01]  /*35e0*/  IMAD.WIDE.U32 R72, R73, 0x1000000, RZ ;  /* 0x0100000049487825 */ /* 0x000fe200078e00ff */
[----:B------:R-:W-:Y:S01]  /*35f0*/  @P0 PRMT R78, R7, 0x7632, R78 ;  /* 0x00007632074e0816 */ /* 0x000fe2000000004e */
[----:B------:R-:W2:Y:S01]  /*3600*/  LDC.64 R2, c[0x0][0x240] ;  /* 0x00009000ff027b82 */ /* 0x000ea20000000a00 */
[----:B------:R-:W-:Y:S01]  /*3610*/  SEL R100, RZ, 0x1000000, P4 ;  /* 0x01000000ff647807 */ /* 0x000fe20002000000 */
[----:B------:R-:W-:Y:S01]  /*3620*/  IMAD.WIDE.U32 R74, R74, 0x10000, RZ ;  /* 0x000100004a4a7825 */ /* 0x000fe200078e00ff */
[----:B------:R-:W-:Y:S02]  /*3630*/  @P0 SHF.L.U32 R78, R78, 0x10, RZ ;  /* 0x000000104e4e0819 */ /* 0x000fe400000006ff */
[----:B------:R-:W-:Y:S01]  /*3640*/  FSEL R113, R79, RZ, !P4 ;  /* 0x000000ff4f717208 */ /* 0x000fe20006000000 */
[----:B------:R-:W-:Y:S01]  /*3650*/  IMAD.WIDE.U32 R114, R114, 0x100, RZ ;  /* 0x0000010072727825 */ /* 0x000fe200078e00ff */
[----:B------:R-:W-:-:S02]  /*3660*/  LOP3.LUT R79, R98, R100, R111, 0xfe, !PT ;  /* 0x00000064624f7212 */ /* 0x000fc400078efe6f */
[----:B------:R-:W-:Y:S01]  /*3670*/  SEL R119, RZ, 0x1, P6 ;  /* 0x00000001ff777807 */ /* 0x000fe20003000000 */
[----:B------:R-:W-:Y:S01]  /*3680*/  @P0 FADD.FTZ R113, R113, R78 ;  /* 0x0000004e71710221 */ /* 0x000fe20000010000 */
[----:B------:R-:W-:Y:S01]  /*3690*/  LOP3.LUT R118, R114, R72, R74, 0xfe, !PT ;  /* 0x0000004872767212 */ /* 0x000fe200078efe4a */
[----:B------:R-:W-:Y:S01]  /*36a0*/  VIADD R111, R87, 0x100 ;  /* 0x00000100576f7836 */ /* 0x000fe20000000000 */
[----:B------:R-:W-:Y:S02]  /*36b0*/  SEL R72, RZ, 0x1, P3 ;  /* 0x00000001ff487807 */ /* 0x000fe40001800000 */
[----:B------:R-:W-:Y:S01]  /*36c0*/  LOP3.LUT R118, R118, R119, RZ, 0xfc, !PT ;  /* 0x0000007776767212 */ /* 0x000fe200078efcff */
[----:B-1----:R-:W-:Y:S01]  /*36d0*/  @P0 IMAD.WIDE.U32 R116, R111, 0x10, R116 ;  /* 0x000000106f740825 */ /* 0x002fe200078e0074 */
[----:B------:R-:W-:Y:S02]  /*36e0*/  LOP3.LUT R73, R73, R79, R72, 0xfe, !PT ;  /* 0x0000004f49497212 */ /* 0x000fe400078efe48 */
[----:B------:R-:W-:Y:S01]  /*36f0*/  F2FP.BF16.F32.PACK_AB R122, R107, R105 ;  /* 0x000000696b7a723e */ /* 0x000fe200000010ff */
[----:B0-----:R-:W-:Y:S01]  /*3700*/  IMAD.WIDE.U32 R78, R87, 0x10, R88 ;  /* 0x00000010574e7825 */ /* 0x001fe200078e0058 */
[----:B------:R-:W-:-:S02]  /*3710*/  F2FP.BF16.F32.PACK_AB R121, R103, R101 ;  /* 0x000000656779723e */ /* 0x000fc400000010ff */
[----:B------:R-:W-:Y:S02]  /*3720*/  F2FP.BF16.F32.PACK_AB R120, R99, R95 ;  /* 0x0000005f6378723e */ /* 0x000fe400000010ff */
[----:B------:R-:W-:Y:S02]  /*3730*/  F2FP.BF16.F32.PACK_AB R123, R113, R109 ;  /* 0x0000006d717b723e */ /* 0x000fe400000010ff */
[----:B------:R-:W-:Y:S01]  /*3740*/  LOP3.LUT R119, R115, R73, R75, 0xfe, !PT ;  /* 0x0000004973777212 */ /* 0x000fe200078efe4b */
[----:B--2---:R-:W-:Y:S02]  /*3750*/  IMAD.WIDE.U32 R114, R87, 0x8, R2 ;  /* 0x0000000857727825 */ /* 0x004fe400078e0002 */
[----:B------:R0:W-:Y:S02]  /*3760*/  STG.E.128 desc[UR4][R78.64], R120 ;  /* 0x000000784e007986 */ /* 0x0001e4000c101d04 */
[----:B------:R-:W-:Y:S02]  /*3770*/  IMAD.WIDE.U32 R72, R111, 0x10, R76 ;  /* 0x000000106f487825 */ /* 0x000fe400078e004c */
        /* <DEDUP_REMOVED lines=15> */
.L_x_7515:
[----:B------:R-:W-:-:S07]  /*3870*/  MOV R98, R90 ;  /* 0x0000005a00627202 */ /* 0x000fce0000000f00 */
.L_x_7516:
[----:B------:R-:W-:Y:S05]  /*3880*/  BSYNC B0 ;  /* 0x0000000000007941 */ /* 0x000fea0003800000 */
.L_x_7514:
        /* <DEDUP_REMOVED lines=16> */
.L_x_7520:
[----:B------:R-:W-:Y:S05]  /*3990*/  BSYNC B1 ;  /* 0x0000000000017941 */ /* 0x000fea0003800000 */
.L_x_7519:
        /* <DEDUP_REMOVED lines=43> */
.L_x_7518:
[----:B------:R-:W-:Y:S05]  /*3c50*/  BSYNC B0 ;  /* 0x0000000000007941 */ /* 0x000fea0003800000 */
.L_x_7517:
[----:B------:R-:W-:Y:S01]  /*3c60*/  I2FP.F32.U32 R78, R98 ;  /* 0x00000062004e7245 */ /* 0x000fe20000201000 */
[----:B------:R-:W-:Y:S01]  /*3c70*/  BSSY B0, `(.L_x_7521) ;  /* 0x0000017000007945 */ /* 0x000fe20003800000 */
[----:B-----5:R-:W-:Y:S02]  /*3c80*/  SHF.L.U32 R98, R72, 0x10, RZ ;  /* 0x0000001048627819 */ /* 0x020fe400000006ff */
[----:B------:R-:W-:Y:S01]  /*3c90*/  ISETP.NE.AND P1, PT, R100, 0x1, PT ;  /* 0x000000016400780c */ /* 0x000fe20003f25270 */
[----:B------:R-:W-:Y:S01]  /*3ca0*/  FFMA.FTZ R79, R78, R97, 1.1641532182693481445e-10 ;  /* 0x2f0000004e4f7423 */ /* 0x000fe20000010061 */
[----:B------:R-:W-:Y:S02]  /*3cb0*/  @P0 IMAD.U32 R78, R4, 0x10000, RZ ;  /* 0x00010000044e0824 */ /* 0x000fe400078e00ff */
[----:B------:R-:W-:Y:S01]  /*3cc0*/  FMUL.FTZ R115, R98, R93 ;  /* 0x0000005d62737220 */ /* 0x000fe20000410000 */
[----:B------:R-:W-:Y:S02]  /*3cd0*/  PRMT R72, R72, 0x7632, R72 ;  /* 0x0000763248487816 */ /* 0x000fe40000000048 */
[----:B------:R-:W-:Y:S01]  /*3ce0*/  FSETP.GTU.FTZ.AND P2, PT, R79, R96, PT ;  /* 0x000000604f00720b */ /* 0x000fe20003f5c000 */
[----:B------:R-:W-:Y:S01]  /*3cf0*/  FMUL.FTZ R115, R115, R94 ;  /* 0x0000005e73737220 */ /* 0x000fe20000410000 */
[----:B------:R-:W-:-:S02]  /*3d00*/  IADD3 R104, R100, 0x1, RZ ;  /* 0x0000000164687810 */ /* 0x000fc40007ffe0ff */
        /* <DEDUP_REMOVED lines=12> */
.L_x_7522:
[----:B------:R-:W-:-:S07]  /*3dd0*/  MOV R102, R90 ;  /* 0x0000005a00667202 */ /* 0x000fce0000000f00 */
.L_x_7523:
[----:B------:R-:W-:Y:S05]  /*3de0*/  BSYNC B0 ;  /* 0x0000000000007941 */ /* 0x000fea0003800000 */
.L_x_7521:
        /* <DEDUP_REMOVED lines=16> */
.L_x_7527:
[----:B------:R-:W-:Y:S05]  /*3ef0*/  BSYNC B1 ;  /* 0x0000000000017941 */ /* 0x000fea0003800000 */
.L_x_7526:
        /* <DEDUP_REMOVED lines=43> */
.L_x_7525:
[----:B------:R-:W-:Y:S05]  /*41b0*/  BSYNC B0 ;  /* 0x0000000000007941 */ /* 0x000fea0003800000 */
.L_x_7524:
        /* <DEDUP_REMOVED lines=23> */
.L_x_7529:
[----:B------:R-:W-:-:S07]  /*4330*/  MOV R72, R90 ;  /* 0x0000005a00487202 */ /* 0x000fce0000000f00 */
.L_x_7530:
[----:B------:R-:W-:Y:S05]  /*4340*/  BSYNC B0 ;  /* 0x0000000000007941 */ /* 0x000fea0003800000 */
.L_x_7528:
        /* <DEDUP_REMOVED lines=16> */
.L_x_7534:
[----:B------:R-:W-:Y:S05]  /*4450*/  BSYNC B1 ;  /* 0x0000000000017941 */ /* 0x000fea0003800000 */
.L_x_7533:
        /* <DEDUP_REMOVED lines=43> */
.L_x_7532:
[----:B------:R-:W-:Y:S05]  /*4710*/  BSYNC B0 ;  /* 0x0000000000007941 */ /* 0x000fea0003800000 */
.L_x_7531:
[----:B------:R-:W-:Y:S01]  /*4720*/  I2FP.F32.U32 R72, R72 ;  /* 0x0000004800487245 */ /* 0x000fe20000201000 */
[----:B------:R-:W-:Y:S01]  /*4730*/  BSSY B0, `(.L_x_7535) ;  /* 0x0000016000007945 */ /* 0x000fe20003800000 */
[----:B------:R-:W-:Y:S02]  /*4740*/  SHF.L.U32 R78, R73, 0x10, RZ ;  /* 0x00000010494e7819 */ /* 0x000fe400000006ff */
[----:B------:R-:W-:Y:S01]  /*4750*/  ISETP.NE.AND P2, PT, R106, 0x1, PT ;  /* 0x000000016a00780c */ /* 0x000fe20003f45270 */
[----:B------:R-:W-:Y:S01]  /*4760*/  FFMA.FTZ R79, R72, R97, 1.1641532182693481445e-10 ;  /* 0x2f000000484f7423 */ /* 0x000fe20000010061 */
[----:B------:R-:W-:Y:S02]  /*4770*/  @P0 IMAD.U32 R72, R5, 0x10000, RZ ;  /* 0x0001000005480824 */ /* 0x000fe400078e00ff */
[----:B------:R-:W-:Y:S01]  /*4780*/  FMUL.FTZ R119, R78, R93 ;  /* 0x0000005d4e777220 */ /* 0x000fe20000410000 */
[----:B------:R-:W-:Y:S02]  /*4790*/  PRMT R102, R73, 0x7632, R102 ;  /* 0x0000763249667816 */ /* 0x000fe40000000066 */
[----:B------:R-:W-:Y:S01]  /*47a0*/  FSETP.GTU.FTZ.AND P1, PT, R79, R96, PT ;  /* 0x000000604f00720b */ /* 0x000fe20003f3c000 */
[----:B------:R-:W-:Y:S01]  /*47b0*/  FMUL.FTZ R119, R119, R94 ;  /* 0x0000005e77777220 */ /* 0x000fe20000410000 */
[----:B------:R-:W-:-:S04]  /*47c0*/  IADD3 R78, R106, 0x1, RZ ;  /* 0x000000016a4e7810 */ /* 0x000fc80007ffe0ff */
        /* <DEDUP_REMOVED lines=11> */
.L_x_7536:
[----:B------:R-:W-:-:S07]  /*4880*/  MOV R104, R90 ;  /* 0x0000005a00687202 */ /* 0x000fce0000000f00 */
.L_x_7537:
[----:B------:R-:W-:Y:S05]  /*4890*/  BSYNC B0 ;  /* 0x0000000000007941 */ /* 0x000fea0003800000 */
.L_x_7535:
        /* <DEDUP_REMOVED lines=16> */
.L_x_7541:
[----:B------:R-:W-:Y:S05]  /*49a0*/  BSYNC B1 ;  /* 0x0000000000017941 */ /* 0x000fea0003800000 */
.L_x_7540:
        /* <DEDUP_REMOVED lines=41> */
[----:B------:R-:W-:Y:S01]  /*4c40*/  HFMA2.MMA R78, -RZ, RZ, 0, 0 ;  /* 0x00000000ff4e7435 */ /* 0x000fe200000001ff */
[----:B------:R-:W-:Y:S01]  /*4c50*/  LOP3.LUT R91, R73, UR35, R120, 0x96, !PT ;  /* 0x00000023495b7c12 */ /* 0x000fe2000f8e9678 */
[----:B------:R-:W-:-:S09]  /*4c60*/  IMAD.MOV.U32 R92, RZ, RZ, R72 ;  /* 0x000000ffff5c7224 */ /* 0x000fd200078e0048 */
.L_x_7539:
[----:B------:R-:W-:Y:S05]  /*4c70*/  BSYNC B0 ;  /* 0x0000000000007941 */ /* 0x000fea0003800000 */
.L_x_7538:
        /* <DEDUP_REMOVED lines=22> */
.L_x_7543:
[----:B------:R-:W-:-:S07]  /*4de0*/  IMAD.MOV.U32 R102, RZ, RZ, R90 ;  /* 0x000000ffff667224 */ /* 0x000fce00078e005a */
.L_x_7544:
[----:B------:R-:W-:Y:S05]  /*4df0*/  BSYNC B0 ;  /* 0x0000000000007941 */ /* 0x000fea0003800000 */
.L_x_7542:
        /* <DEDUP_REMOVED lines=16> */
.L_x_7548:
[----:B------:R-:W-:Y:S05]  /*4f00*/  BSYNC B1 ;  /* 0x0000000000017941 */ /* 0x000fea0003800000 */
.L_x_7547:
        /* <DEDUP_REMOVED lines=44> */
.L_x_7546:
[----:B------:R-:W-:Y:S05]  /*51d0*/  BSYNC B0 ;  /* 0x0000000000007941 */ /* 0x000fea0003800000 */
.L_x_7545:
        /* <DEDUP_REMOVED lines=22> */
.L_x_7550:
[----:B------:R-:W-:-:S07]  /*5340*/  MOV R102, R90 ;  /* 0x0000005a00667202 */ /* 0x000fce0000000f00 */
.L_x_7551:
[----:B------:R-:W-:Y:S05]  /*5350*/  BSYNC B0 ;  /* 0x0000000000007941 */ /* 0x000fea0003800000 */
.L_x_7549:
        /* <DEDUP_REMOVED lines=16> */
.L_x_7555:
[----:B------:R-:W-:Y:S05]  /*5460*/  BSYNC B1 ;  /* 0x0000000000017941 */ /* 0x000fea0003800000 */
.L_x_7554:
        /* <DEDUP_REMOVED lines=44> */
.L_x_7553:
[----:B------:R-:W-:Y:S05]  /*5730*/  BSYNC B0 ;  /* 0x0000000000007941 */ /* 0x000fea0003800000 */
.L_x_7552:
        /* <DEDUP_REMOVED lines=22> */
.L_x_7557:
[----:B------:R-:W-:-:S07]  /*58a0*/  IMAD.MOV.U32 R74, RZ, RZ, R90 ;  /* 0x000000ffff4a7224 */ /* 0x000fce00078e005a */
.L_x_7558:
[----:B------:R-:W-:Y:S05]  /*58b0*/  BSYNC B0 ;  /* 0x0000000000007941 */ /* 0x000fea0003800000 */
.L_x_7556:
        /* <DEDUP_REMOVED lines=16> */
.L_x_7562:
[----:B------:R-:W-:Y:S05]  /*59c0*/  BSYNC B1 ;  /* 0x0000000000017941 */ /* 0x000fea0003800000 */
.L_x_7561:
        /* <DEDUP_REMOVED lines=44> */
.L_x_7560:
[----:B------:R-:W-:Y:S05]  /*5c90*/  BSYNC B0 ;  /* 0x0000000000007941 */ /* 0x000fea0003800000 */
.L_x_7559:
        /* <DEDUP_REMOVED lines=22> */
.L_x_7564:
[----:B------:R-:W-:-:S07]  /*5e00*/  MOV R104, R90 ;  /* 0x0000005a00687202 */ /* 0x000fce0000000f00 */
.L_x_7565:
[----:B------:R-:W-:Y:S05]  /*5e10*/  BSYNC B0 ;  /* 0x0000000000007941 */ /* 0x000fea0003800000 */
.L_x_7563:
        /* <DEDUP_REMOVED lines=18> */
.L_x_7569:
[----:B------:R-:W-:Y:S05]  /*5f40*/  BSYNC B1 ;  /* 0x0000000000017941 */ /* 0x000fea0003800000 */
.L_x_7568:
        /* <DEDUP_REMOVED lines=44> */
.L_x_7567:
[----:B------:R-:W-:Y:S05]  /*6210*/  BSYNC B0 ;  /* 0x0000000000007941 */ /* 0x000fea0003800000 */
.L_x_7566:
[----:B------:R-:W-:Y:S01]  /*6220*/  I2FP.F32.U32 R72, R104 ;  /* 0x0000006800487245 */ /* 0x000fe20000201000 */
[----:B------:R-:W-:Y:S01]  /*6230*/  IMAD.U32 R102, R102, 0x10000, RZ ;  /* 0x0001000066667824 */ /* 0x000fe200078e00ff */
[----:B------:R-:W-:Y:S01]  /*6240*/  SEL R79, RZ, 0x10000, P5 ;  /* 0x00010000ff4f7807 */ /* 0x000fe20002800000 */
[----:B------:R-:W0:Y:S01]  /*6250*/  @P0 LDC.64 R138, c[0x0][0x230] ;  /* 0x00008c00ff8a0b82 */ /* 0x000e220000000a00 */
[----:B------:R-:W-:Y:S01]  /*6260*/  ISETP.NE.AND P5, PT, R100, RZ, PT ;  /* 0x000000ff6400720c */ /* 0x000fe20003fa5270 */
[----:B------:R-:W-:Y:S01]  /*6270*/  FFMA.FTZ R73, R72, R97, 1.1641532182693481445e-10 ;  /* 0x2f00000048497423 */ /* 0x000fe20000010061 */
[----:B------:R-:W-:Y:S01]  /*6280*/  SEL R72, RZ, 0x1, P2 ;  /* 0x00000001ff487807 */ /* 0x000fe20001000000 */
[----:B------:R-:W-:Y:S01]  /*6290*/  FMUL.FTZ R75, R102, R93 ;  /* 0x0000005d664b7220 */ /* 0x000fe20000410000 */
[----:B------:R-:W-:Y:S01]  /*62a0*/  SEL R128, RZ, 0x1, P1 ;  /* 0x00000001ff807807 */ /* 0x000fe20000800000 */
[----:B------:R-:W-:Y:S01]  /*62b0*/  VIADD R133, R87, 0x200 ;  /* 0x0000020057857836 */ /* 0x000fe20000000000 */
[----:B------:R-:W-:Y:S01]  /*62c0*/  SEL R130, RZ, 0x1, P5 ;  /* 0x00000001ff827807 */ /* 0x000fe20002800000 */
[----:B------:R-:W-:Y:S01]  /*62d0*/  FMUL.FTZ R75, R75, R94 ;  /* 0x0000005e4b4b7220 */ /* 0x000fe20000410000 */
[----:B------:R-:W-:Y:S01]  /*62e0*/  SEL R78, RZ, 0x100, P4 ;  /* 0x00000100ff4e7807 */ /* 0x000fe20002000000 */
[----:B------:R-:W-:Y:S01]  /*62f0*/  IMAD.WIDE.U32 R128, R128, 0x10000, RZ ;  /* 0x0001000080807825 */ /* 0x000fe200078e00ff */
[----:B------:R-:W-:-:S02]  /*6300*/  FSETP.GTU.FTZ.AND P4, PT, R73, R96, PT ;  /* 0x000000604900720b */ /* 0x000fc40003f9c000 */
[----:B------:R-:W-:Y:S01]  /*6310*/  @P0 PRMT R74, R7, 0x7632, R74 ;  /* 0x00007632074a0816 */ /* 0x000fe2000000004a */
[----:B------:R-:W-:Y:S01]  /*6320*/  IMAD.WIDE.U32 R72, R72, 0x1000000, RZ ;  /* 0x0100000048487825 */ /* 0x000fe200078e00ff */
[----:B------:R-:W-:Y:S02]  /*6330*/  ISETP.NE.AND P6, PT, R98, RZ, PT ;  /* 0x000000ff6200720c */ /* 0x000fe40003fc5270 */
[----:B------:R-:W-:Y:S01]  /*6340*/  SEL R98, RZ, 0x1000000, P4 ;  /* 0x01000000ff627807 */ /* 0x000fe20002000000 */
[----:B------:R-:W-:Y:S01]  /*6350*/  IMAD.WIDE.U32 R130, R130, 0x100, RZ ;  /* 0x0000010082827825 */ /* 0x000fe200078e00ff */
[----:B------:R-:W-:Y:S02]  /*6360*/  @P0 SHF.L.U32 R74, R74, 0x10, RZ ;  /* 0x000000104a4a0819 */ /* 0x000fe400000006ff */
[----:B------:R-:W-:Y:S02]  /*6370*/  FSEL R135, R75, RZ, !P4 ;  /* 0x000000ff4b877208 */ /* 0x000fe40006000000 */
[----:B------:R-:W-:Y:S01]  /*6380*/  LOP3.LUT R140, R130, R72, R128, 0xfe, !PT ;  /* 0x00000048828c7212 */ /* 0x000fe200078efe80 */
[----:B0-----:R-:W-:Y:S01]  /*6390*/  @P0 IMAD.WIDE.U32 R138, R133, 0x10, R138 ;  /* 0x00000010858a0825 */ /* 0x001fe200078e008a */
[----:B------:R-:W-:-:S03]  /*63a0*/  LOP3.LUT R72, R78, R98, R79, 0xfe, !PT ;  /* 0x000000624e487212 */ /* 0x000fc600078efe4f */
[----:B------:R-:W-:Y:S01]  /*63b0*/  @P0 FADD.FTZ R135, R135, R74 ;  /* 0x0000004a87870221 */ /* 0x000fe20000010000 */
[----:B------:R-:W-:Y:S01]  /*63c0*/  SEL R137, RZ, 0x1, P3 ;  /* 0x00000001ff897807 */ /* 0x000fe20001800000 */
[----:B------:R-:W-:Y:S01]  /*63d0*/  IMAD.WIDE.U32 R78, R111, 0x10, R88 ;  /* 0x000000106f4e7825 */ /* 0x000fe200078e0058 */
[----:B------:R-:W-:Y:S02]  /*63e0*/  SEL R141, RZ, 0x1, P6 ;  /* 0x00000001ff8d7807 */ /* 0x000fe40003000000 */
[----:B------:R-:W-:Y:S02]  /*63f0*/  LOP3.LUT R137, R73, R72, R137, 0xfe, !PT ;  /* 0x0000004849897212 */ /* 0x000fe400078efe89 */
[----:B------:R-:W-:Y:S02]  /*6400*/  LOP3.LUT R140, R140, R141, RZ, 0xfc, !PT ;  /* 0x0000008d8c8c7212 */ /* 0x000fe400078efcff */
[----:B------:R-:W-:Y:S02]  /*6410*/  F2FP.BF16.F32.PACK_AB R74, R125, R123 ;  /* 0x0000007b7d4a723e */ /* 0x000fe400000010ff */
[----:B------:R-:W-:-:S02]  /*6420*/  F2FP.BF16.F32.PACK_AB R73, R121, R119 ;  /* 0x000000777949723e */ /* 0x000fc400000010ff */
[----:B------:R-:W-:Y:S02]  /*6430*/  F2FP.BF16.F32.PACK_AB R72, R117, R115 ;  /* 0x000000737548723e */ /* 0x000fe400000010ff */
[----:B------:R-:W-:Y:S02]  /*6440*/  F2FP.BF16.F32.PACK_AB R75, R135, R127 ;  /* 0x0000007f874b723e */ /* 0x000fe400000010ff */
[----:B------:R-:W-:Y:S01]  /*6450*/  LOP3.LUT R141, R131, R137, R129, 0xfe, !PT ;  /* 0x00000089838d7212 */ /* 0x000fe200078efe81 */
[----:B------:R-:W-:Y:S02]  /*6460*/  IMAD.WIDE.U32 R136, R111, 0x8, R2 ;  /* 0x000000086f887825 */ /* 0x000fe400078e0002 */
        /* <DEDUP_REMOVED lines=17> */
.L_x_7571:
[----:B------:R-:W-:-:S07]  /*6580*/  MOV R98, R90 ;  /* 0x0000005a00627202 */ /* 0x000fce0000000f00 */
.L_x_7572:
[----:B------:R-:W-:Y:S05]  /*6590*/  BSYNC B0 ;  /* 0x0000000000007941 */ /* 0x000fea0003800000 */
.L_x_7570:
        /* <DEDUP_REMOVED lines=16> */
.L_x_7576:
[----:B------:R-:W-:Y:S05]  /*66a0*/  BSYNC B1 ;  /* 0x0000000000017941 */ /* 0x000fea0003800000 */
.L_x_7575:
        /* <DEDUP_REMOVED lines=44> */
.L_x_7574:
[----:B------:R-:W-:Y:S05]  /*6970*/  BSYNC B0 ;  /* 0x0000000000007941 */ /* 0x000fea0003800000 */
.L_x_7573:
[----:B------:R-:W-:Y:S01]  /*6980*/  I2FP.F32.U32 R72, R98 ;  /* 0x0000006200487245 */ /* 0x000fe20000201000 */
[----:B-----5:R-:W-:Y:S01]  /*6990*/  IMAD.U32 R74, R128, 0x10000, RZ ;  /* 0x00010000804a7824 */ /* 0x020fe200078e00ff */
        /* <DEDUP_REMOVED lines=21> */
.L_x_7578:
[----:B------:R-:W-:-:S07]  /*6af0*/  IMAD.MOV.U32 R102, RZ, RZ, R90 ;  /* 0x000000ffff667224 */ /* 0x000fce00078e005a */
.L_x_7579:
[----:B------:R-:W-:Y:S05]  /*6b00*/  BSYNC B0 ;  /* 0x0000000000007941 */ /* 0x000fea0003800000 */
.L_x_7577:
        /* <DEDUP_REMOVED lines=16> */
.L_x_7583:
[----:B------:R-:W-:Y:S05]  /*6c10*/  BSYNC B1 ;  /* 0x0000000000017941 */ /* 0x000fea0003800000 */
.L_x_7582:
        /* <DEDUP_REMOVED lines=44> */
.L_x_7581:
[----:B------:R-:W-:Y:S05]  /*6ee0*/  BSYNC B0 ;  /* 0x0000000000007941 */ /* 0x000fea0003800000 */
.L_x_7580:
        /* <DEDUP_REMOVED lines=23> */
.L_x_7585:
[----:B------:R-:W-:-:S07]  /*7060*/  MOV R102, R90 ;  /* 0x0000005a00667202 */ /* 0x000fce0000000f00 */
.L_x_7586:
[----:B------:R-:W-:Y:S05]  /*7070*/  BSYNC B0 ;  /* 0x0000000000007941 */ /* 0x000fea0003800000 */
.L_x_7584:
        /* <DEDUP_REMOVED lines=16> */
.L_x_7590:
[----:B------:R-:W-:Y:S05]  /*7180*/  BSYNC B1 ;  /* 0x0000000000017941 */ /* 0x000fea0003800000 */
.L_x_7589:
        /* <DEDUP_REMOVED lines=44> */
.L_x_7588:
[----:B------:R-:W-:Y:S05]  /*7450*/  BSYNC B0 ;  /* 0x0000000000007941 */ /* 0x000fea0003800000 */
.L_x_7587:
        /* <DEDUP_REMOVED lines=22> */
.L_x_7592:
[----:B------:R-:W-:-:S07]  /*75c0*/  IMAD.MOV.U32 R102, RZ, RZ, R90 ;  /* 0x000000ffff667224 */ /* 0x000fce00078e005a */
.L_x_7593:
[----:B------:R-:W-:Y:S05]  /*75d0*/  BSYNC B0 ;  /* 0x0000000000007941 */ /* 0x000fea0003800000 */
.L_x_7591:
        /* <DEDUP_REMOVED lines=16> */
.L_x_7597:
[----:B------:R-:W-:Y:S05]  /*76e0*/  BSYNC B1 ;  /* 0x0000000000017941 */ /* 0x000fea0003800000 */
.L_x_7596:
        /* <DEDUP_REMOVED lines=40> */
[----:B------:R-:W-:-:S03]  /*7970*/  LOP3.LUT R86, R75, UR34, R90, 0x96, !PT ;  /* 0x000000224b567c12 */ /* 0x000fc6000f8e965a */
[----:B------:R-:W-:Y:S01]  /*7980*/  IMAD.MOV.U32 R90, RZ, RZ, R74 ;  /* 0x000000ffff5a7224 */ /* 0x000fe200078e004a */
[----:B------:R-:W-:Y:S02]  /*7990*/  LOP3.LUT R91, R73, UR35, R78, 0x96, !PT ;  /* 0x00000023495b7c12 */ /* 0x000fe4000f8e964e */
[----:B------:R-:W-:-:S07]  /*79a0*/  MOV R92, R72 ;  /* 0x00000048005c7202 */ /* 0x000fce0000000f00 */
.L_x_7595:
[----:B------:R-:W-:Y:S05]  /*79b0*/  BSYNC B0 ;  /* 0x0000000000007941 */ /* 0x000fea0003800000 */
.L_x_7594:
        /* <DEDUP_REMOVED lines=22> */
.L_x_7599:
[----:B------:R-:W-:-:S07]  /*7b20*/  MOV R102, R90 ;  /* 0x0000005a00667202 */ /* 0x000fce0000000f00 */
.L_x_7600:
[----:B------:R-:W-:Y:S05]  /*7b30*/  BSYNC B0 ;  /* 0x0000000000007941 */ /* 0x000fea0003800000 */
.L_x_7598:
        /* <DEDUP_REMOVED lines=16> */
.L_x_7604:
[----:B------:R-:W-:Y:S05]  /*7c40*/  BSYNC B1 ;  /* 0x0000000000017941 */ /* 0x000fea0003800000 */
.L_x_7603:
        /* <DEDUP_REMOVED lines=44> */
.L_x_7602:
[----:B------:R-:W-:Y:S05]  /*7f10*/  BSYNC B0 ;  /* 0x0000000000007941 */ /* 0x000fea0003800000 */
.L_x_7601:
        /* <DEDUP_REMOVED lines=22> */
.L_x_7606:
[----:B------:R-:W-:-:S07]  /*8080*/  IMAD.MOV.U32 R102, RZ, RZ, R90 ;  /* 0x000000ffff667224 */ /* 0x000fce00078e005a */
.L_x_7607:
[----:B------:R-:W-:Y:S05]  /*8090*/  BSYNC B0 ;  /* 0x0000000000007941 */ /* 0x000fea0003800000 */
.L_x_7605:
        /* <DEDUP_REMOVED lines=16> */
.L_x_7611:
[----:B------:R-:W-:Y:S05]  /*81a0*/  BSYNC B1 ;  /* 0x0000000000017941 */ /* 0x000fea0003800000 */
.L_x_7610:
        /* <DEDUP_REMOVED lines=44> */
.L_x_7609:
[----:B------:R-:W-:Y:S05]  /*8470*/  BSYNC B0 ;  /* 0x0000000000007941 */ /* 0x000fea0003800000 */
.L_x_7608:
        /* <DEDUP_REMOVED lines=22> */
.L_x_7613:
[----:B------:R-:W-:-:S07]  /*85e0*/  MOV R102, R90 ;  /* 0x0000005a00667202 */ /* 0x000fce0000000f00 */
.L_x_7614:
[----:B------:R-:W-:Y:S05]  /*85f0*/  BSYNC B0 ;  /* 0x0000000000007941 */ /* 0x000fea0003800000 */
.L_x_7612:
        /* <DEDUP_REMOVED lines=16> */
.L_x_7618:
[----:B------:R-:W-:Y:S05]  /*8700*/  BSYNC B1 ;  /* 0x0000000000017941 */ /* 0x000fea0003800000 */
.L_x_7617:
        /* <DEDUP_REMOVED lines=44> */
.L_x_7616:
[----:B------:R-:W-:Y:S05]  /*89d0*/  BSYNC B0 ;  /* 0x0000000000007941 */ /* 0x000fea0003800000 */
.L_x_7615:
        /* <DEDUP_REMOVED lines=22> */
.L_x_7620:
[----:B------:R-:W-:-:S07]  /*8b40*/  IMAD.MOV.U32 R102, RZ, RZ, R90 ;  /* 0x000000ffff667224 */ /* 0x000fce00078e005a */
.L_x_7621:
[----:B------:R-:W-:Y:S05]  /*8b50*/  BSYNC B0 ;  /* 0x0000000000007941 */ /* 0x000fea0003800000 */
.L_x_7619:
        /* <DEDUP_REMOVED lines=18> */
.L_x_7625:
[----:B------:R-:W-:Y:S05]  /*8c80*/  BSYNC B1 ;  /* 0x0000000000017941 */ /* 0x000fea0003800000 */
.L_x_7624:
        /* <DEDUP_REMOVED lines=44> */
.L_x_7623:
[----:B------:R-:W-:Y:S05]  /*8f50*/  BSYNC B0 ;  /* 0x0000000000007941 */ /* 0x000fea0003800000 */
.L_x_7622:
[----:B------:R-:W-:Y:S01]  /*8f60*/  I2FP.F32.U32 R72, R102 ;  /* 0x0000006600487245 */ /* 0x000fe20000201000 */
[----:B------:R-:W0:Y:S01]  /*8f70*/  @P0 LDC.64 R154, c[0x0][0x230] ;  /* 0x00008c00ff9a0b82 */ /* 0x000e220000000a00 */
[----:B------:R-:W-:Y:S02]  /*8f80*/  SEL R151, RZ, 0x10000, P5 ;  /* 0x00010000ff977807 */ /* 0x000fe40002800000 */
[----:B------:R-:W-:Y:S01]  /*8f90*/  ISETP.NE.AND P5, PT, R100, RZ, PT ;  /* 0x000000ff6400720c */ /* 0x000fe20003fa5270 */
[----:B------:R-:W-:Y:S01]  /*8fa0*/  FFMA.FTZ R73, R72, R97, 1.1641532182693481445e-10 ;  /* 0x2f00000048497423 */ /* 0x000fe20000010061 */
[----:B------:R-:W-:Y:S02]  /*8fb0*/  SHF.L.U32 R72, R131, 0x10, RZ ;  /* 0x0000001083487819 */ /* 0x000fe400000006ff */
[----:B------:R-:W-:Y:S02]  /*8fc0*/  ISETP.NE.AND P6, PT, R98, RZ, PT ;  /* 0x000000ff6200720c */ /* 0x000fe40003fc5270 */
[----:B------:R-:W-:Y:S01]  /*8fd0*/  SEL R98, RZ, 0x100, P4 ;  /* 0x00000100ff627807 */ /* 0x000fe20002000000 */
[----:B------:R-:W-:Y:S01]  /*8fe0*/  FMUL.FTZ R75, R72, R93 ;  /* 0x0000005d484b7220 */ /* 0x000fe20000410000 */
[----:B------:R-:W-:-:S02]  /*8ff0*/  FSETP.GTU.FTZ.AND P4, PT, R73, R96, PT ;  /* 0x000000604900720b */ /* 0x000fc40003f9c000 */
[----:B------:R-:W-:Y:S01]  /*9000*/  SEL R73, RZ, 0x1, P2 ;  /* 0x00000001ff497807 */ /* 0x000fe20001000000 */
[----:B------:R-:W-:Y:S01]  /*9010*/  FMUL.FTZ R75, R75, R94 ;  /* 0x0000005e4b4b7220 */ /* 0x000fe20000410000 */
[----:B------:R-:W-:Y:S02]  /*9020*/  SEL R78, RZ, 0x1, P1 ;  /* 0x00000001ff4e7807 */ /* 0x000fe40000800000 */
[----:B------:R-:W-:Y:S01]  /*9030*/  SEL R152, RZ, 0x1, P5 ;  /* 0x00000001ff987807 */ /* 0x000fe20002800000 */
[----:B------:R-:W-:Y:S01]  /*9040*/  IMAD.WIDE.U32 R72, R73, 0x1000000, RZ ;  /* 0x0100000049487825 */ /* 0x000fe200078e00ff */
[----:B------:R-:W-:Y:S02]  /*9050*/  @P0 PRMT R74, R7, 0x7632, R74 ;  /* 0x00007632074a0816 */ /* 0x000fe4000000004a */
[----:B------:R-:W-:Y:S01]  /*9060*/  SEL R100, RZ, 0x1000000, P4 ;  /* 0x01000000ff647807 */ /* 0x000fe20002000000 */
[----:B------:R-:W-:Y:S01]  /*9070*/  IMAD.WIDE.U32 R78, R78, 0x10000, RZ ;  /* 0x000100004e4e7825 */ /* 0x000fe200078e00ff */
[----:B------:R-:W-:-:S02]  /*9080*/  FSEL R149, R75, RZ, !P4 ;  /* 0x000000ff4b957208 */ /* 0x000fc40006000000 */
[----:B------:R-:W-:Y:S01]  /*9090*/  SEL R157, RZ, 0x1, P6 ;  /* 0x00000001ff9d7807 */ /* 0x000fe20003000000 */
[----:B------:R-:W-:Y:S01]  /*90a0*/  IMAD.WIDE.U32 R152, R152, 0x100, RZ ;  /* 0x0000010098987825 */ /* 0x000fe200078e00ff */
[----:B------:R-:W-:Y:S02]  /*90b0*/  LOP3.LUT R75, R98, R100, R151, 0xfe, !PT ;  /* 0x00000064624b7212 */ /* 0x000fe400078efe97 */
[----:B------:R-:W-:Y:S01]  /*90c0*/  IADD3 R131, R87, 0x300, RZ ;  /* 0x0000030057837810 */ /* 0x000fe20007ffe0ff */
[----:B------:R-:W-:Y:S01]  /*90d0*/  @P0 IMAD.U32 R74, R74, 0x10000, RZ ;  /* 0x000100004a4a0824 */ /* 0x000fe200078e00ff */
[----:B------:R-:W-:Y:S01]  /*90e0*/  LOP3.LUT R156, R152, R72, R78, 0xfe, !PT ;  /* 0x00000048989c7212 */ /* 0x000fe200078efe4e */
[----:B------:R-:W-:Y:S01]  /*90f0*/  IMAD.WIDE.U32 R150, R133, 0x10, R88 ;  /* 0x0000001085967825 */ /* 0x000fe200078e0058 */
[----:B------:R-:W-:-:S03]  /*9100*/  SEL R72, RZ, 0x1, P3 ;  /* 0x00000001ff487807 */ /* 0x000fc60001800000 */
[----:B------:R-:W-:Y:S01]  /*9110*/  @P0 FADD.FTZ R149, R149, R74 ;  /* 0x0000004a95950221 */ /* 0x000fe20000010000 */
[----:B------:R-:W-:Y:S01]  /*9120*/  LOP3.LUT R156, R156, R157, RZ, 0xfc, !PT ;  /* 0x0000009d9c9c7212 */ /* 0x000fe200078efcff */
[----:B------:R-:W-:Y:S01]  /*9130*/  IMAD.WIDE.U32 R76, R131, 0x10, R76 ;  /* 0x00000010834c7825 */ /* 0x000fe200078e004c */
[----:B------:R-:W-:Y:S02]  /*9140*/  LOP3.LUT R157, R73, R75, R72, 0xfe, !PT ;  /* 0x0000004b499d7212 */ /* 0x000fe400078efe48 */
[----:B------:R-:W-:Y:S01]  /*9150*/  F2FP.BF16.F32.PACK_AB R74, R145, R143 ;  /* 0x0000008f914a723e */ /* 0x000fe200000010ff */
[----:B0-----:R-:W-:Y:S01]  /*9160*/  @P0 IMAD.WIDE.U32 R154, R131, 0x10, R154 ;  /* 0x00000010839a0825 */ /* 0x001fe200078e009a */
[----:B------:R-:W-:Y:S02]  /*9170*/  F2FP.BF16.F32.PACK_AB R73, R129, R141 ;  /* 0x0000008d8149723e */ /* 0x000fe400000010ff */
[----:B------:R-:W-:Y:S02]  /*9180*/  F2FP.BF16.F32.PACK_AB R72, R139, R137 ;  /* 0x000000898b48723e */ /* 0x000fe400000010ff */
[----:B------:R-:W-:-:S02]  /*9190*/  F2FP.BF16.F32.PACK_AB R75, R149, R147 ;  /* 0x00000093954b723e */ /* 0x000fc400000010ff */
        /* <DEDUP_REMOVED lines=18> */
.L_x_7627:
[----:B------:R-:W-:-:S07]  /*92c0*/  IMAD.MOV.U32 R98, RZ, RZ, R90 ;  /* 0x000000ffff627224 */ /* 0x000fce00078e005a */
.L_x_7628:
[----:B------:R-:W-:Y:S05]  /*92d0*/  BSYNC B0 ;  /* 0x0000000000007941 */ /* 0x000fea0003800000 */
.L_x_7626:
        /* <DEDUP_REMOVED lines=16> */
.L_x_7632:
[----:B------:R-:W-:Y:S05]  /*93e0*/  BSYNC B1 ;  /* 0x0000000000017941 */ /* 0x000fea0003800000 */
.L_x_7631:
        /* <DEDUP_REMOVED lines=44> */
.L_x_7630:
[----:B------:R-:W-:Y:S05]  /*96b0*/  BSYNC B0 ;  /* 0x0000000000007941 */ /* 0x000fea0003800000 */
.L_x_7629:
        /* <DEDUP_REMOVED lines=23> */
.L_x_7634:
[----:B------:R-:W-:-:S07]  /*9830*/  MOV R102, R90 ;  /* 0x0000005a00667202 */ /* 0x000fce0000000f00 */
.L_x_7635:
[----:B------:R-:W-:Y:S05]  /*9840*/  BSYNC B0 ;  /* 0x0000000000007941 */ /* 0x000fea0003800000 */
.L_x_7633:
        /* <DEDUP_REMOVED lines=16> */
.L_x_7639:
[----:B------:R-:W-:Y:S05]  /*9950*/  BSYNC B1 ;  /* 0x0000000000017941 */ /* 0x000fea0003800000 */
.L_x_7638:
        /* <DEDUP_REMOVED lines=44> */
.L_x_7637:
[----:B------:R-:W-:Y:S05]  /*9c20*/  BSYNC B0 ;  /* 0x0000000000007941 */ /* 0x000fea0003800000 */
.L_x_7636:
        /* <DEDUP_REMOVED lines=23> */
.L_x_7641:
[----:B------:R-:W-:-:S07]  /*9da0*/  IMAD.MOV.U32 R76, RZ, RZ, R90 ;  /* 0x000000ffff4c7224 */ /* 0x000fce00078e005a */
.L_x_7642:
[----:B------:R-:W-:Y:S05]  /*9db0*/  BSYNC B0 ;  /* 0x0000000000007941 */ /* 0x000fea0003800000 */
.L_x_7640:
        /* <DEDUP_REMOVED lines=16> */
.L_x_7646:
[----:B------:R-:W-:Y:S05]  /*9ec0*/  BSYNC B1 ;  /* 0x0000000000017941 */ /* 0x000fea0003800000 */
.L_x_7645:
        /* <DEDUP_REMOVED lines=44> */
.L_x_7644:
[----:B------:R-:W-:Y:S05]  /*a190*/  BSYNC B0 ;  /* 0x0000000000007941 */ /* 0x000fea0003800000 */
.L_x_7643:
        /* <DEDUP_REMOVED lines=22> */
.L_x_7648:
[----:B------:R-:W-:-:S07]  /*a300*/  MOV R104, R90 ;  /* 0x0000005a00687202 */ /* 0x000fce0000000f00 */
.L_x_7649:
[----:B------:R-:W-:Y:S05]  /*a310*/  BSYNC B0 ;  /* 0x0000000000007941 */ /* 0x000fea0003800000 */
.L_x_7647:
        /* <DEDUP_REMOVED lines=16> */
.L_x_7653:
[----:B------:R-:W-:Y:S05]  /*a420*/  BSYNC B1 ;  /* 0x0000000000017941 */ /* 0x000fea0003800000 */
.L_x_7652:
        /* <DEDUP_REMOVED lines=44> */
.L_x_7651:
[----:B------:R-:W-:Y:S05]  /*a6f0*/  BSYNC B0 ;  /* 0x0000000000007941 */ /* 0x000fea0003800000 */
.L_x_7650:
[----:B------:R-:W-:Y:S01]  /*a700*/  I2FP.F32.U32 R72, R104 ;  /* 0x0000006800487245 */ /* 0x000fe20000201000 */
[----:B------:R-:W-:Y:S01]  /*a710*/  IMAD.U32 R102, R102, 0x10000, RZ ;  /* 0x0001000066667824 */ /* 0x000fe200078e00ff */
[----:B------:R-:W-:Y:S01]  /*a720*/  ISETP.NE.AND P3, PT, R74, 0x1, PT ;  /* 0x000000014a00780c */ /* 0x000fe20003f65270 */
[----:B------:R-:W-:Y:S02]  /*a730*/  BSSY B0, `(.L_x_7654) ;  /* 0x0000014000007945 */ /* 0x000fe40003800000 */
[----:B------:R-:W-:Y:S01]  /*a740*/  FFMA.FTZ R73, R72, R97, 1.1641532182693481445e-10 ;  /* 0x2f00000048497423 */ /* 0x000fe20000010061 */
[----:B------:R-:W-:Y:S01]  /*a750*/  FMUL.FTZ R75, R102, R93 ;  /* 0x0000005d664b7220 */ /* 0x000fe20000410000 */
[----:B------:R-:W-:Y:S01]  /*a760*/  @P0 PRMT R72, R5, 0x7632, R72 ;  /* 0x0000763205480816 */ /* 0x000fe20000000048 */
        /* <DEDUP_REMOVED lines=15> */
.L_x_7655:
[----:B------:R-:W-:-:S07]  /*a860*/  IMAD.MOV.U32 R76, RZ, RZ, R90 ;  /* 0x000000ffff4c7224 */ /* 0x000fce00078e005a */
.L_x_7656:
[----:B------:R-:W-:Y:S05]  /*a870*/  BSYNC B0 ;  /* 0x0000000000007941 */ /* 0x000fea0003800000 */
.L_x_7654:
        /* <DEDUP_REMOVED lines=16> */
.L_x_7660:
[----:B------:R-:W-:Y:S05]  /*a980*/  BSYNC B1 ;  /* 0x0000000000017941 */ /* 0x000fea0003800000 */
.L_x_7659:
        /* <DEDUP_REMOVED lines=44> */
.L_x_7658:
[----:B------:R-:W-:Y:S05]  /*ac50*/  BSYNC B0 ;  /* 0x0000000000007941 */ /* 0x000fea0003800000 */
.L_x_7657:
        /* <DEDUP_REMOVED lines=22> */
.L_x_7662:
[----:B------:R-:W-:-:S07]  /*adc0*/  MOV R76, R90 ;  /* 0x0000005a004c7202 */ /* 0x000fce0000000f00 */
.L_x_7663:
[----:B------:R-:W-:Y:S05]  /*add0*/  BSYNC B0 ;  /* 0x0000000000007941 */ /* 0x000fea0003800000 */
.L_x_7661:
        /* <DEDUP_REMOVED lines=16> */
.L_x_7667:
[----:B------:R-:W-:Y:S05]  /*aee0*/  BSYNC B1 ;  /* 0x0000000000017941 */ /* 0x000fea0003800000 */
.L_x_7666:
        /* <DEDUP_REMOVED lines=44> */
.L_x_7665:
[----:B------:R-:W-:Y:S05]  /*b1b0*/  BSYNC B0 ;  /* 0x0000000000007941 */ /* 0x000fea0003800000 */
.L_x_7664:
        /* <DEDUP_REMOVED lines=22> */
.L_x_7669:
[----:B------:R-:W-:-:S07]  /*b320*/  IMAD.MOV.U32 R76, RZ, RZ, R90 ;  /* 0x000000ffff4c7224 */ /* 0x000fce00078e005a */
.L_x_7670:
[----:B------:R-:W-:Y:S05]  /*b330*/  BSYNC B0 ;  /* 0x0000000000007941 */ /* 0x000fea0003800000 */
.L_x_7668:
        /* <DEDUP_REMOVED lines=16> */
.L_x_7674:
[----:B------:R-:W-:Y:S05]  /*b440*/  BSYNC B1 ;  /* 0x0000000000017941 */ /* 0x000fea0003800000 */
.L_x_7673:
        /* <DEDUP_REMOVED lines=44> */
.L_x_7672:
[----:B------:R-:W-:Y:S05]  /*b710*/  BSYNC B0 ;  /* 0x0000000000007941 */ /* 0x000fea0003800000 */
.L_x_7671:
        /* <DEDUP_REMOVED lines=22> */
.L_x_7676:
[----:B------:R-:W-:-:S07]  /*b880*/  MOV R102, R90 ;  /* 0x0000005a00667202 */ /* 0x000fce0000000f00 */
.L_x_7677:
[----:B------:R-:W-:Y:S05]  /*b890*/  BSYNC B0 ;  /* 0x0000000000007941 */ /* 0x000fea0003800000 */
.L_x_7675:
        /* <DEDUP_REMOVED lines=18> */
.L_x_7681:
[----:B------:R-:W-:Y:S05]  /*b9c0*/  BSYNC B1 ;  /* 0x0000000000017941 */ /* 0x000fea0003800000 */
.L_x_7680:
        /* <DEDUP_REMOVED lines=44> */
.L_x_7679:
[----:B------:R-:W-:Y:S05]  /*bc90*/  BSYNC B0 ;  /* 0x0000000000007941 */ /* 0x000fea0003800000 */
.L_x_7678:
[----:B------:R-:W-:Y:S01]  /*bca0*/  FADD.FTZ R72, RZ, R95 ;  /* 0x0000005fff487221 */ /* 0x000fe20000010000 */
[----:B------:R-:W-:Y:S01]  /*bcb0*/  IMAD.U32 R76, R76, 0x10000, RZ ;  /* 0x000100004c4c7824 */ /* 0x000fe200078e00ff */
[----:B------:R-:W-:Y:S01]  /*bcc0*/  SEL R165, RZ, 0x10000, P5 ;  /* 0x00010000ffa57807 */ /* 0x000fe20002800000 */
[----:B------:R-:W-:-:S04]  /*bcd0*/  IMAD.WIDE.U32 R88, R131, 0x10, R88 ;  /* 0x0000001083587825 */ /* 0x000fc800078e0058 */
[----:B------:R-:W-:Y:S01]  /*bce0*/  FADD.FTZ R72, R72, R99 ;  /* 0x0000006348487221 */ /* 0x000fe20000010000 */
[----:B------:R-:W-:Y:S01]  /*bcf0*/  FMUL.FTZ R93, R76, R93 ;  /* 0x0000005d4c5d7220 */ /* 0x000fe20000410000 */
[----:B------:R-:W-:Y:S01]  /*bd00*/  ISETP.NE.AND P5, PT, R100, RZ, PT ;  /* 0x000000ff6400720c */ /* 0x000fe20003fa5270 */
[----:B------:R-:W-:Y:S01]  /*bd10*/  UMOV UR8, 0xffffffff ;  /* 0xffffffff00087882 */ /* 0x000fe20000000000 */
[----:B------:R-:W-:Y:S01]  /*bd20*/  FADD.FTZ R72, R72, R101 ;  /* 0x0000006548487221 */ /* 0x000fe20000010000 */
[----:B------:R-:W-:Y:S01]  /*bd30*/  FMUL.FTZ R93, R93, R94 ;  /* 0x0000005e5d5d7220 */ /* 0x000fe20000410000 */
[----:B------:R-:W-:Y:S02]  /*bd40*/  SEL R162, RZ, 0x1, P5 ;  /* 0x00000001ffa27807 */ /* 0x000fe40002800000 */
[----:B------:R-:W-:Y:S01]  /*bd50*/  FADD.FTZ R72, R72, R103 ;  /* 0x0000006748487221 */ /* 0x000fe20000010000 */
[----:B------:R-:W-:Y:S02]  /*bd60*/  ISETP.NE.AND P6, PT, R98, RZ, PT ;  /* 0x000000ff6200720c */ /* 0x000fe40003fc5270 */
[----:B------:R-:W-:-:S04]  /*bd70*/  IMAD.WIDE.U32 R162, R162, 0x100, RZ ;  /* 0x00000100a2a27825 */ /* 0x000fc800078e00ff */
[----:B------:R-:W-:Y:S01]  /*bd80*/  FADD.FTZ R72, R72, R105 ;  /* 0x0000006948487221 */ /* 0x000fe20000010000 */
[----:B------:R-:W-:Y:S02]  /*bd90*/  SEL R94, RZ, 0x100, P4 ;  /* 0x00000100ff5e7807 */ /* 0x000fe40002000000 */
[----:B------:R-:W-:Y:S01]  /*bda0*/  SEL R75, RZ, 0x1, P6 ;  /* 0x00000001ff4b7807 */ /* 0x000fe20003000000 */
        /* <DEDUP_REMOVED lines=10> */
[----:B------:R-:W-:-:S03]  /*be50*/  I2FP.F32.U32 R72, R102 ;  /* 0x0000006600487245 */ /* 0x000fc60000201000 */
[----:B------:R-:W-:Y:S02]  /*be60*/  FADD.FTZ R74, R74, R135 ;  /* 0x000000874a4a7221 */ /* 0x000fe40000010000 */
[----:B------:R-:W-:Y:S01]  /*be70*/  FFMA.FTZ R97, R72, R97, 1.1641532182693481445e-10 ;  /* 0x2f00000048617423 */ /* 0x000fe20000010061 */
[----:B------:R-:W-:Y:S01]  /*be80*/  SEL R72, RZ, 0x1, P2 ;  /* 0x00000001ff487807 */ /* 0x000fe20001000000 */
[----:B------:R-:W-:-:S03]  /*be90*/  FADD.FTZ R74, R74, R137 ;  /* 0x000000894a4a7221 */ /* 0x000fc60000010000 */
[----:B------:R-:W-:Y:S01]  /*bea0*/  FSETP.GTU.FTZ.AND P2, PT, R97, R96, PT ;  /* 0x000000606100720b */ /* 0x000fe20003f5c000 */
[----:B------:R-:W-:Y:S01]  /*beb0*/  FADD.FTZ R76, R74, R139 ;  /* 0x0000008b4a4c7221 */ /* 0x000fe20000010000 */
[----:B------:R-:W-:Y:S01]  /*bec0*/  SEL R96, RZ, 0x1, P1 ;  /* 0x00000001ff607807 */ /* 0x000fe20000800000 */
[----:B------:R-:W-:Y:S01]  /*bed0*/  IMAD.WIDE.U32 R72, R72, 0x1000000, RZ ;  /* 0x0100000048487825 */ /* 0x000fe200078e00ff */
[----:B------:R-:W-:-:S03]  /*bee0*/  @P0 PRMT R74, R7, 0x7632, R74 ;  /* 0x00007632074a0816 */ /* 0x000fc6000000004a */
[----:B------:R-:W-:Y:S01]  /*bef0*/  FADD.FTZ R76, R76, R141 ;  /* 0x0000008d4c4c7221 */ /* 0x000fe20000010000 */
[----:B------:R-:W-:Y:S01]  /*bf00*/  SEL R98, RZ, 0x1000000, P2 ;  /* 0x01000000ff627807 */ /* 0x000fe20001000000 */
[----:B------:R-:W-:Y:S01]  /*bf10*/  IMAD.WIDE.U32 R96, R96, 0x10000, RZ ;  /* 0x0001000060607825 */ /* 0x000fe200078e00ff */
[----:B------:R-:W-:-:S03]  /*bf20*/  @P0 SHF.L.U32 R74, R74, 0x10, RZ ;  /* 0x000000104a4a0819 */ /* 0x000fc600000006ff */
[----:B------:R-:W-:Y:S01]  /*bf30*/  FADD.FTZ R76, R76, R129 ;  /* 0x000000814c4c7221 */ /* 0x000fe20000010000 */
[----:B------:R-:W-:Y:S02]  /*bf40*/  FSEL R79, R93, RZ, !P2 ;  /* 0x000000ff5d4f7208 */ /* 0x000fe40005000000 */
[----:B------:R-:W-:Y:S01]  /*bf50*/  LOP3.LUT R162, R162, R72, R96, 0xfe, !PT ;  /* 0x00000048a2a27212 */ /* 0x000fe200078efe60 */
[----:B------:R-:W-:Y:S01]  /*bf60*/  FADD.FTZ R76, R76, R143 ;  /* 0x0000008f4c4c7221 */ /* 0x000fe20000010000 */
[----:B------:R-:W-:Y:S01]  /*bf70*/  LOP3.LUT R72, R94, R98, R165, 0xfe, !PT ;  /* 0x000000625e487212 */ /* 0x000fe200078efea5 */
[----:B------:R-:W-:Y:S01]  /*bf80*/  @P0 FADD.FTZ R79, R79, R74 ;  /* 0x0000004a4f4f0221 */ /* 0x000fe20000010000 */
[----:B------:R-:W-:Y:S01]  /*bf90*/  SEL R93, RZ, 0x1, P3 ;  /* 0x00000001ff5d7807 */ /* 0x000fe20001800000 */
[----:B------:R-:W-:Y:S01]  /*bfa0*/  FADD.FTZ R76, R76, R145 ;  /* 0x000000914c4c7221 */ /* 0x000fe20000010000 */
[----:B------:R-:W-:Y:S02]  /*bfb0*/  LOP3.LUT R162, R162, R75, RZ, 0xfc, !PT ;  /* 0x0000004ba2a27212 */ /* 0x000fe400078efcff */
[----:B------:R-:W-:Y:S01]  /*bfc0*/  LOP3.LUT R93, R73, R72, R93, 0xfe, !PT ;  /* 0x00000048495d7212 */ /* 0x000fe200078efe5d */
[----:B------:R-:W-:Y:S01]  /*bfd0*/  FADD.FTZ R76, R76, R147 ;  /* 0x000000934c4c7221 */ /* 0x000fe20000010000 */
[----:B------:R-:W-:-:S02]  /*bfe0*/  F2FP.BF16.F32.PACK_AB R74, R159, R157 ;  /* 0x0000009d9f4a723e */ /* 0x000fc400000010ff */
[----:B------:R-:W-:Y:S01]  /*bff0*/  F2FP.BF16.F32.PACK_AB R73, R77, R155 ;  /* 0x0000009b4d49723e */ /* 0x000fe200000010ff */
[----:B------:R-:W-:Y:S01]  /*c000*/  FADD.FTZ R76, R76, R149 ;  /* 0x000000954c4c7221 */ /* 0x000fe20000010000 */
[----:B------:R-:W-:Y:S02]  /*c010*/  F2FP.BF16.F32.PACK_AB R72, R153, R151 ;  /* 0x000000979948723e */ /* 0x000fe400000010ff */
[----:B------:R-:W-:Y:S01]  /*c020*/  F2FP.BF16.F32.PACK_AB R75, R79, R161 ;  /* 0x000000a14f4b723e */ /* 0x000fe200000010ff */
[----:B------:R-:W-:Y:S01]  /*c030*/  FADD.FTZ R76, R76, R151 ;  /* 0x000000974c4c7221 */ /* 0x000fe20000010000 */
[----:B------:R-:W-:Y:S01]  /*c040*/  LOP3.LUT R163, R163, R93, R97, 0xfe, !PT ;  /* 0x0000005da3a37212 */ /* 0x000fe200078efe61 */
[----:B------:R-:W-:Y:S01]  /*c050*/  IMAD.WIDE.U32 R96, R131, 0x8, R2 ;  /* 0x0000000883607825 */ /* 0x000fe200078e0002 */
[----:B------:R-:W-:-:S03]  /*c060*/  LOP3.LUT P0, RZ, R0, 0xff, RZ, 0xc0, !PT ;  /* 0x000000ff00ff7812 */ /* 0x000fc6000780c0ff */
[----:B------:R-:W-:Y:S01]  /*c070*/  FADD.FTZ R76, R76, R153 ;  /* 0x000000994c4c7221 */ /* 0x000fe20000010000 */
[----:B------:R0:W-:Y:S01]  /*c080*/  STG.E.128 desc[UR4][R88.64], R72 ;  /* 0x0000004858007986 */ /* 0x0001e2000c101d04 */
[----:B------:R-:W-:Y:S02]  /*c090*/  SHF.R.U32.HI R3, RZ, 0x5, R80 ;  /* 0x00000005ff037819 */ /* 0x000fe40000011650 */
[----:B------:R-:W-:Y:S01]  /*c0a0*/  FADD.FTZ R76, R76, R155 ;  /* 0x0000009b4c4c7221 */ /* 0x000fe20000010000 */
[----:B------:R0:W-:Y:S01]  /*c0b0*/  STG.E.64 desc[UR4][R96.64], R162 ;  /* 0x000000a260007986 */ /* 0x0001e2000c101b04 */
[----:B------:R-:W-:Y:S02]  /*c0c0*/  LOP3.LUT P1, RZ, R80, 0x1f, RZ, 0xc0, !PT ;  /* 0x0000001f50ff7812 */ /* 0x000fe4000782c0ff */
[----:B------:R-:W-:-:S04]  /*c0d0*/  FADD.FTZ R76, R76, R77 ;  /* 0x0000004d4c4c7221 */ /* 0x000fc80000010000 */
[----:B------:R-:W-:-:S04]  /*c0e0*/  FADD.FTZ R76, R76, R157 ;  /* 0x0000009d4c4c7221 */ /* 0x000fc80000010000 */
[----:B------:R-:W-:Y:S01]  /*c0f0*/  FADD.FTZ R0, R76, R159 ;  /* 0x0000009f4c007221 */ /* 0x000fe20000010000 */
[----:B------:R-:W-:-:S03]  /*c100*/  LOP3.LUT R76, R3, 0x7fffff8, RZ, 0xc0, !PT ;  /* 0x07fffff8034c7812 */ /* 0x000fc600078ec0ff */
[----:B------:R-:W-:Y:S02]  /*c110*/  FADD.FTZ R0, R0, R161 ;  /* 0x000000a100007221 */ /* 0x000fe40000010000 */
[----:B------:R-:W-:Y:S02]  /*c120*/  @!P0 VIADD R76, R76, 0x8 ;  /* 0x000000084c4c8836 */ /* 0x000fe40000000000 */
        /* <DEDUP_REMOVED lines=86> */
.L_x_7694:
[----:B------:R-:W2:Y:S01]  /*c690*/  @!P1 S2R R93, SR_CgaCtaId ;  /* 0x00000000005d9919 */ /* 0x000ea20000008800 */
[----:B------:R-:W-:Y:S01]  /*c6a0*/  LOP3.LUT R75, R80, 0x1f, RZ, 0xc0, !PT ;  /* 0x0000001f504b7812 */ /* 0x000fe200078ec0ff */
[----:B------:R-:W-:Y:S05]  /*c6b0*/  WARPSYNC.ALL ;  /* 0x0000000000007948 */ /* 0x000fea0003800000 */
[----:B------:R-:W-:Y:S02]  /*c6c0*/  ISETP.GT.U32.AND P2, PT, R75, 0x7, PT ;  /* 0x000000074b00780c */ /* 0x000fe40003f44070 */
[----:B------:R-:W-:Y:S02]  /*c6d0*/  @!P1 MOV R0, 0x400 ;  /* 0x0000040000009802 */ /* 0x000fe40000000f00 */
[----:B------:R-:W-:-:S02]  /*c6e0*/  LOP3.LUT R73, R3, 0x7, RZ, 0xc0, !PT ;  /* 0x0000000703497812 */ /* 0x000fc400078ec0ff */
[----:B------:R-:W-:-:S07]  /*c6f0*/  PLOP3.LUT P3, PT, PT, PT, UP1, 0x40, 0x0 ;  /* 0x000000000000781c */ /* 0x000fce0003f6e818 */
[----:B------:R-:W3:Y:S01]  /*c700*/  @!P2 S2R R97, SR_CgaCtaId ;  /* 0x000000000061a919 */ /* 0x000ee20000008800 */
[----:B------:R-:W-:Y:S02]  /*c710*/  @!P2 MOV R72, 0x400 ;  /* 0x000004000048a802 */ /* 0x000fe40000000f00 */
[----:B--2---:R-:W-:Y:S02]  /*c720*/  @!P1 LEA R3, R93, R0, 0x18 ;  /* 0x000000005d039211 */ /* 0x004fe400078ec0ff */
[C---:B------:R-:W-:Y:S02]  /*c730*/  @!P1 IADD3 R0, R76.reuse, R73, RZ ;  /* 0x000000494c009210 */ /* 0x040fe40007ffe0ff */
[----:B------:R-:W-:-:S03]  /*c740*/  @!P2 IADD3 R76, R76, R75, RZ ;  /* 0x0000004b4c4ca210 */ /* 0x000fc60007ffe0ff */
[----:B------:R-:W-:Y:S02]  /*c750*/  @!P1 IMAD R0, R0, 0x8, R3 ;  /* 0x0000000800009824 */ /* 0x000fe400078e0203 */
[----:B-1----:R-:W-:Y:S01]  /*c760*/  FADD.FTZ R3, R74, R89 ;  /* 0x000000594a037221 */ /* 0x002fe20000010000 */
[----:B0-----:R-:W-:-:S04]  /*c770*/  CS2R R74, SRZ ;  /* 0x00000000004a7805 */ /* 0x001fc8000001ff00 */
[----:B------:R-:W-:Y:S01]  /*c780*/  @!P1 STS.64 [R0], R2 ;  /* 0x0000000200009388 */ /* 0x000fe20000000a00 */
[----:B------:R-:W-:Y:S01]  /*c790*/  BAR.SYNC.DEFER_BLOCKING 0x0 ;  /* 0x0000000000007b1d */ /* 0x000fe20000010000 */
[----:B------:R-:W-:Y:S02]  /*c7a0*/  LOP3.LUT P1, RZ, R73, 0x1f, R80, 0xf8, !PT ;  /* 0x0000001f49ff7812 */ /* 0x000fe4000782f850 */
[----:B---3--:R-:W-:Y:S01]  /*c7b0*/  @!P2 LEA R97, R97, R72, 0x18 ;  /* 0x000000486161a211 */ /* 0x008fe200078ec0ff */
[----:B------:R-:W-:-:S04]  /*c7c0*/  HFMA2.MMA R72, -RZ, RZ, 0, 0 ;  /* 0x00000000ff487435 */ /* 0x000fc800000001ff */
[----:B------:R-:W-:Y:S02]  /*c7d0*/  @!P2 IMAD R76, R76, 0x8, R97 ;  /* 0x000000084c4ca824 */ /* 0x000fe400078e0261 */
[----:B------:R-:W-:-:S05]  /*c7e0*/  @!P2 IMAD.MOV.U32 R72, RZ, RZ, 0x400 ;  /* 0x00000400ff48a424 */ /* 0x000fca00078e00ff */
[----:B------:R-:W0:Y:S04]  /*c7f0*/  SHFL.DOWN PT, R89, R72, 0x4, 0x1f ;  /* 0x08801f0048597f89 */ /* 0x000e2800000e0000 */
[----:B------:R1:W2:Y:S01]  /*c800*/  @!P2 LDS.64 R74, [R76] ;  /* 0x000000004c4aa984 */ /* 0x0002a20000000a00 */
[----:B------:R-:W-:Y:S02]  /*c810*/  PLOP3.LUT P2, PT, PT, PT, UP1, 0x40, 0x0 ;  /* 0x000000000000781c */ /* 0x000fe40003f4e818 */
[-C--:B-1----:R-:W-:Y:S02]  /*c820*/  I2FP.F32.S32 R76, R72.reuse ;  /* 0x00000048004c7245 */ /* 0x082fe40000201400 */
[----:B0-----:R-:W-:Y:S02]  /*c830*/  IADD3 R2, R89, R72, RZ ;  /* 0x0000004859027210 */ /* 0x001fe40007ffe0ff */
[----:B------:R-:W-:-:S02]  /*c840*/  I2FP.F32.S32 R94, R89 ;  /* 0x00000059005e7245 */ /* 0x000fc40000201400 */
[----:B------:R-:W-:Y:S01]  /*c850*/  I2FP.F32.S32 R3, R2 ;  /* 0x0000000200037245 */ /* 0x000fe20000201400 */
[----:B------:R-:W0:Y:S03]  /*c860*/  SHFL.DOWN PT, R97, R2, 0x2, 0x1f ;  /* 0x08401f0002617f89 */ /* 0x000e2600000e0000 */
[----:B------:R-:W1:Y:S01]  /*c870*/  MUFU.RCP R88, R3 ;  /* 0x0000000300587308 */ /* 0x000e620000001000 */
[----:B--2---:R-:W2:Y:S04]  /*c880*/  SHFL.DOWN PT, R93, R74, 0x4, 0x1f ;  /* 0x08801f004a5d7f89 */ /* 0x004ea800000e0000 */
[----:B------:R-:W3:Y:S01]  /*c890*/  SHFL.DOWN PT, R0, R75, 0x4, 0x1f ;  /* 0x08801f004b007f89 */ /* 0x000ee200000e0000 */
[----:B0-----:R-:W-:Y:S01]  /*c8a0*/  IMAD.IADD R2, R2, 0x1, R97 ;  /* 0x0000000102027824 */ /* 0x001fe200078e0261 */
[----:B------:R-:W-:-:S04]  /*c8b0*/  I2FP.F32.S32 R97, R97 ;  /* 0x0000006100617245 */ /* 0x000fc80000201400 */
[----:B------:R-:W0:Y:S01]  /*c8c0*/  SHFL.DOWN PT, R163, R2, 0x1, 0x1f ;  /* 0x08201f0002a37f89 */ /* 0x000e2200000e0000 */
[C---:B--2---:R-:W-:Y:S01]  /*c8d0*/  FMUL.FTZ R89, R93.reuse, R94 ;  /* 0x0000005e5d597220 */ /* 0x044fe20000410000 */
[----:B------:R-:W-:-:S03]  /*c8e0*/  FADD.FTZ R93, -R93, R74 ;  /* 0x0000004a5d5d7221 */ /* 0x000fc60000010100 */
[----:B------:R-:W-:Y:S01]  /*c8f0*/  FFMA.FTZ R89, R76, R74, R89 ;  /* 0x0000004a4c597223 */ /* 0x000fe20000010059 */
[----:B------:R-:W-:Y:S01]  /*c900*/  FMUL.FTZ R93, R93, R93 ;  /* 0x0000005d5d5d7220 */ /* 0x000fe20000410000 */
[----:B---3--:R-:W-:Y:S01]  /*c910*/  FADD.FTZ R75, R0, R75 ;  /* 0x0000004b004b7221 */ /* 0x008fe20000010000 */
[----:B------:R-:W-:Y:S01]  /*c920*/  I2FP.F32.S32 R74, R2 ;  /* 0x00000002004a7245 */ /* 0x000fe20000201400 */
[----:B-1----:R-:W-:Y:S01]  /*c930*/  FMUL.FTZ R72, R88, R89 ;  /* 0x0000005958487220 */ /* 0x002fe20000410000 */
[----:B------:R-:W-:Y:S01]  /*c940*/  FMUL.FTZ R93, R93, R76 ;  /* 0x0000004c5d5d7220 */ /* 0x000fe20000410000 */
[-C--:B0-----:R-:W-:Y:S01]  /*c950*/  IADD3 R2, R2, R163.reuse, RZ ;  /* 0x000000a302027210 */ /* 0x081fe20007ffe0ff */
[----:B------:R-:W0:Y:S01]  /*c960*/  MUFU.RCP R76, R74 ;  /* 0x0000004a004c7308 */ /* 0x000e220000001000 */
[----:B------:R-:W-:Y:S01]  /*c970*/  I2FP.F32.S32 R163, R163 ;  /* 0x000000a300a37245 */ /* 0x000fe20000201400 */
[----:B------:R-:W1:Y:S01]  /*c980*/  SHFL.DOWN PT, R89, R72, 0x2, 0x1f ;  /* 0x08401f0048597f89 */ /* 0x000e6200000e0000 */
[----:B------:R-:W-:Y:S01]  /*c990*/  FMUL.FTZ R93, R93, R94 ;  /* 0x0000005e5d5d7220 */ /* 0x000fe20000410000 */
[----:B------:R-:W-:-:S03]  /*c9a0*/  I2FP.F32.S32 R2, R2 ;  /* 0x0000000200027245 */ /* 0x000fc60000201400 */
[----:B------:R-:W-:-:S03]  /*c9b0*/  FFMA.FTZ R75, R88, R93, R75 ;  /* 0x0000005d584b7223 */ /* 0x000fc6000001004b */
[----:B------:R-:W2:Y:S02]  /*c9c0*/  MUFU.RCP R2, R2 ;  /* 0x0000000200027308 */ /* 0x000ea40000001000 */
[----:B------:R-:W3:Y:S01]  /*c9d0*/  SHFL.DOWN PT, R0, R75, 0x2, 0x1f ;  /* 0x08401f004b007f89 */ /* 0x000ee200000e0000 */
[----:B-1----:R-:W-:Y:S01]  /*c9e0*/  FMUL.FTZ R88, R89, R97 ;  /* 0x0000006159587220 */ /* 0x002fe20000410000 */
[----:B------:R-:W-:-:S03]  /*c9f0*/  FADD.FTZ R89, R72, -R89 ;  /* 0x8000005948597221 */ /* 0x000fc60000010000 */
[----:B------:R-:W-:Y:S01]  /*ca00*/  FFMA.FTZ R93, R3, R72, R88 ;  /* 0x00000048035d7223 */ /* 0x000fe20000010058 */
[----:B------:R-:W-:-:S03]  /*ca10*/  FMUL.FTZ R72, R89, R89 ;  /* 0x0000005959487220 */ /* 0x000fc60000410000 */
[----:B0-----:R-:W-:Y:S01]  /*ca20*/  FMUL.FTZ R93, R76, R93 ;  /* 0x0000005d4c5d7220 */ /* 0x001fe20000410000 */
[----:B------:R-:W-:Y:S01]  /*ca30*/  FMUL.FTZ R72, R3, R72 ;  /* 0x0000004803487220 */ /* 0x000fe20000410000 */
[----:B---3--:R-:W-:-:S03]  /*ca40*/  FADD.FTZ R75, R75, R0 ;  /* 0x000000004b4b7221 */ /* 0x008fc60000010000 */
        /* <DEDUP_REMOVED lines=9> */
[----:B--2---:R-:W-:Y:S01]  /*cae0*/  FMUL.FTZ R89, R2, R89 ;  /* 0x0000005902597220 */ /* 0x004fe20000410000 */
[----:B-1----:R-:W-:Y:S02]  /*caf0*/  FADD.FTZ R3, R72, R3 ;  /* 0x0000000348037221 */ /* 0x002fe40000010000 */
[----:B------:R-:W-:Y:S01]  /*cb00*/  FMUL.FTZ R75, R75, R163 ;  /* 0x000000a34b4b7220 */ /* 0x000fe20000410000 */
[----:B------:R-:W0:Y:S02]  /*cb10*/  LDC R72, c[0x0][0x2d8] ;  /* 0x0000b600ff487b82 */ /* 0x000e240000000800 */
[----:B------:R-:W1:Y:S01]  /*cb20*/  SHFL.IDX PT, R89, R89, RZ, 0x1f ;  /* 0x00001fff59597589 */ /* 0x000e6200000e0000 */
[----:B------:R-:W-:-:S05]  /*cb30*/  FFMA.FTZ R75, R2, R75, R3 ;  /* 0x0000004b024b7223 */ /* 0x000fca0000010003 */
[----:B------:R-:W2:Y:S01]  /*cb40*/  @!P1 LDC.64 R2, c[0x0][0x250] ;  /* 0x00009400ff029b82 */ /* 0x000ea20000000a00 */
[----:B------:R-:W0:Y:S01]  /*cb50*/  SHFL.IDX PT, R75, R75, RZ, 0x1f ;  /* 0x00001fff4b4b7589 */ /* 0x000e2200000e0000 */
[C---:B-1----:R-:W-:Y:S01]  /*cb60*/  FMUL.FTZ R0, R89.reuse, R89 ;  /* 0x0000005959007220 */ /* 0x042fe20000410000 */
[----:B------:R-:W-:-:S04]  /*cb70*/  FSEL R74, R89, RZ, P3 ;  /* 0x000000ff594a7208 */ /* 0x000fc80001800000 */
[----:B------:R-:W-:Y:S01]  /*cb80*/  FSEL R73, R0, RZ, !P2 ;  /* 0x000000ff00497208 */ /* 0x000fe20005000000 */
[C---:B------:R-:W-:Y:S01]  /*cb90*/  FADD.FTZ R109, -R74.reuse, R109 ;  /* 0x0000006d4a6d7221 */ /* 0x040fe20000010100 */
[----:B0-----:R-:W-:Y:S01]  /*cba0*/  FFMA.FTZ R0, R75, UR11, R72 ;  /* 0x0000000b4b007c23 */ /* 0x001fe20008010048 */
[C---:B------:R-:W-:Y:S01]  /*cbb0*/  FADD.FTZ R75, -R74.reuse, R77 ;  /* 0x0000004d4a4b7221 */ /* 0x040fe20000010100 */
[----:B------:R-:W-:Y:S01]  /*cbc0*/  FADD.FTZ R113, -R74, R113 ;  /* 0x000000714a717221 */ /* 0x000fe20000010100 */
[----:B------:R-:W0:Y:S01]  /*cbd0*/  LDC.64 R76, c[0x0][0x2b8] ;  /* 0x0000ae00ff4c7b82 */ /* 0x000e220000000a00 */
[----:B------:R-:W-:Y:S01]  /*cbe0*/  FADD.FTZ R0, R0, R73 ;  /* 0x0000004900007221 */ /* 0x000fe20000010000 */
[C---:B------:R-:W-:Y:S01]  /*cbf0*/  FADD.FTZ R107, -R74.reuse, R107 ;  /* 0x0000006b4a6b7221 */ /* 0x040fe20000010100 */
[C---:B------:R-:W-:Y:S01]  /*cc00*/  FADD.FTZ R101, -R74.reuse, R101 ;  /* 0x000000654a657221 */ /* 0x040fe20000010100 */
[C---:B------:R-:W-:Y:S01]  /*cc10*/  FADD.FTZ R103, -R74.reuse, R103 ;  /* 0x000000674a677221 */ /* 0x040fe20000010100 */
[----:B------:R-:W1:Y:S01]  /*cc20*/  MUFU.RSQ R122, R0 ;  /* 0x00000000007a7308 */ /* 0x000e620000001400 */
[C---:B------:R-:W-:Y:S01]  /*cc30*/  FADD.FTZ R95, -R74.reuse, R95 ;  /* 0x0000005f4a5f7221 */ /* 0x040fe20000010100 */
[C---:B------:R-:W-:Y:S01]  /*cc40*/  FADD.FTZ R99, -R74.reuse, R99 ;  /* 0x000000634a637221 */ /* 0x040fe20000010100 */
[----:B------:R-:W3:Y:S01]  /*cc50*/  @!P1 LDC.64 R72, c[0x0][0x258] ;  /* 0x00009600ff489b82 */ /* 0x000ee20000000a00 */
        /* <DEDUP_REMOVED lines=30> */
[----:B--2---:R-:W-:-:S04]  /*ce40*/  @!P1 IMAD.WIDE R2, R81, 0x4, R2 ;  /* 0x0000000451029825 */ /* 0x004fc800078e0202 */
[----:B------:R-:W-:Y:S01]  /*ce50*/  FFMA.FTZ R75, R34, R109, R66 ;  /* 0x0000006d224b7223 */ /* 0x000fe20000010042 */
[----:B------:R-:W-:Y:S01]  /*ce60*/  FFMA.FTZ R96, R35, R94, R67 ;  /* 0x0000005e23607223 */ /* 0x000fe20000010043 */
[----:B------:R-:W-:Y:S01]  /*ce70*/  FMUL.FTZ R105, R122, R105 ;  /* 0x000000697a697220 */ /* 0x000fe20000410000 */
[----:B---3--:R-:W-:-:S04]  /*ce80*/  @!P1 IMAD.WIDE R72, R81, 0x4, R72 ;  /* 0x0000000451489825 */ /* 0x008fc800078e0248 */
[----:B------:R-:W-:Y:S01]  /*ce90*/  FFMA.FTZ R94, R33, R88, R65 ;  /* 0x00000058215e7223 */ /* 0x000fe20000010041 */
        /* <DEDUP_REMOVED lines=23> */
[----:B------:R-:W-:Y:S01]  /*d010*/  F2FP.BF16.F32.PACK_AB R75, R96, R75 ;  /* 0x0000004b604b723e */ /* 0x000fe200000010ff */
        /* <DEDUP_REMOVED lines=8> */
[----:B-1----:R-:W-:Y:S01]  /*d0a0*/  FFMA.FTZ R89, R29, R98, R61 ;  /* 0x000000621d597223 */ /* 0x002fe2000001003d */
        /* <DEDUP_REMOVED lines=9> */
[----:B--2---:R-:W-:Y:S01]  /*d140*/  F2FP.BF16.F32.PACK_AB R73, R88, R101 ;  /* 0x000000655849723e */ /* 0x004fe200000010ff */
        /* <DEDUP_REMOVED lines=19> */
[----:B------:R-:W-:-:S02]  /*d280*/  LEA R94, P2, R131, UR14, 0x4 ;  /* 0x0000000e835e7c11 */ /* 0x000fc4000f8420ff */
[----:B------:R-:W-:Y:S01]  /*d290*/  F2FP.BF16.F32.PACK_AB R72, R79, R72 ;  /* 0x000000484f48723e */ /* 0x000fe200000010ff */
[----:B------:R-:W-:Y:S01]  /*d2a0*/  IMAD.WIDE.U32 R76, R133, 0x10, R76 ;  /* 0x00000010854c7825 */ /* 0x000fe200078e004c */
[----:B------:R-:W-:Y:S02]  /*d2b0*/  LEA.HI.X R89, R87, UR15, RZ, 0x4, P1 ;  /* 0x0000000f57597c11 */ /* 0x000fe400088f24ff */
[----:B------:R-:W-:Y:S01]  /*d2c0*/  F2FP.BF16.F32.PACK_AB R99, R104, R99 ;  /* 0x000000636863723e */ /* 0x000fe200000010ff */
[----:B------:R-:W-:Y:S01]  /*d2d0*/  VIADD R81, R81, UR16 ;  /* 0x0000001051517c36 */ /* 0x000fe20008000000 */
[----:B------:R-:W-:Y:S01]  /*d2e0*/  F2FP.BF16.F32.PACK_AB R98, R102, R123 ;  /* 0x0000007b6662723e */ /* 0x000fe200000010ff */
[----:B------:R0:W-:Y:S01]  /*d2f0*/  STG.E.128 desc[UR4][R88.64], R72 ;  /* 0x0000004858007986 */ /* 0x0001e2000c101d04 */
[----:B------:R-:W-:Y:S02]  /*d300*/  F2FP.BF16.F32.PACK_AB R97, R100, R97 ;  /* 0x000000616461723e */ /* 0x000fe400000010ff */
        /* <DEDUP_REMOVED lines=9> */
[----:B------:R-:W-:Y:S02]  /*d3a0*/  F2FP.BF16.F32.PACK_AB R116, R114, R151 ;  /* 0x000000977274723e */ /* 0x000fe400000010ff */
[----:B------:R-:W-:Y:S02]  /*d3b0*/  LEA.HI.X R95, R131, UR15, RZ, 0x4, P2 ;  /* 0x0000000f835f7c11 */ /* 0x000fe400090f24ff */
[----:B------:R-:W-:Y:S02]  /*d3c0*/  ISETP.GE.AND P1, PT, R81, UR17, PT ;  /* 0x0000001151007c0c */ /* 0x000fe4000bf26270 */
[----:B------:R-:W-:Y:S01]  /*d3d0*/  SEL R0, RZ, 0x1, P0 ;  /* 0x00000001ff007807 */ /* 0x000fe20000000000 */
[----:B------:R0:W-:Y:S10]  /*d3e0*/  STG.E.128 desc[UR4][R94.64], R116 ;  /* 0x000000745e007986 */ /* 0x0001f4000c101d04 */
[----:B------:R-:W-:Y:S05]  /*d3f0*/  @!P1 BRA `(.L_x_7683) ;  /* 0xffffff3400449947 */ /* 0x000fea000383ffff */
[----:B------:R-:W-:Y:S05]  /*d400*/  EXIT ;  /* 0x000000000000794d */ /* 0x000fea0003800000 */
.L_x_7682:
[----:B------:R-:W-:Y:S01]  /*d410*/  HFMA2.MMA R97, -RZ, RZ, 0, 1.847743988037109375e-06 ;  /* 0x0000001fff617435 */ /* 0x000fe200000001ff */
[----:B------:R-:W-:Y:S01]  /*d420*/  MOV R93, R0 ;  /* 0x00000000005d7202 */ /* 0x000fe20000000f00 */
[----:B------:R-:W-:Y:S02]  /*d430*/  IMAD.MOV.U32 R94, RZ, RZ, 0x1 ;  /* 0x00000001ff5e7424 */ /* 0x000fe400078e00ff */
[----:B------:R-:W-:-:S07]  /*d440*/  IMAD.MOV.U32 R88, RZ, RZ, -0x1 ;  /* 0xffffffffff587424 */ /* 0x000fce00078e00ff */
[----:B------:R-:W-:Y:S05]  /*d450*/  WARPSYNC.COLLECTIVE R88, `(.L_x_7684) ;  /* 0x0000000058087348 */ /* 0x000fea0003c00000 */
[----:B------:R0:W1:Y:S02]  /*d460*/  SHFL.BFLY P2, R89, R93, R94, R97 ;  /* 0x0c00005e5d597389 */ /* 0x0000640000040061 */
[----:B01----:R-:W-:Y:S01]  /*d470*/  ENDCOLLECTIVE ;  /* 0x000000000000791b */ /* 0x003fe20003800000 */
.L_x_7684:
[----:B------:R-:W-:Y:S01]  /*d480*/  IMAD.MOV.U32 R94, RZ, RZ, 0x2 ;  /* 0x00000002ff5e7424 */ /* 0x000fe200078e00ff */
[----:B------:R-:W-:-:S05]  /*d490*/  MOV R73, R89 ;  /* 0x0000005900497202 */ /* 0x000fca0000000f00 */
[----:B------:R-:W-:-:S05]  /*d4a0*/  FADD.FTZ R73, R0, R73 ;  /* 0x0000004900497221 */ /* 0x000fca0000010000 */
[----:B------:R-:W-:-:S07]  /*d4b0*/  MOV R93, R73 ;  /* 0x00000049005d7202 */ /* 0x000fce0000000f00 */
[----:B------:R-:W-:Y:S05]  /*d4c0*/  WARPSYNC.COLLECTIVE R88, `(.L_x_7685) ;  /* 0x0000000058087348 */ /* 0x000fea0003c00000 */
[----:B------:R0:W1:Y:S02]  /*d4d0*/  SHFL.BFLY P2, R89, R93, R94, R97 ;  /* 0x0c00005e5d597389 */ /* 0x0000640000040061 */
[----:B01----:R-:W-:Y:S01]  /*d4e0*/  ENDCOLLECTIVE ;  /* 0x000000000000791b */ /* 0x003fe20003800000 */
.L_x_7685:
[----:B------:R-:W-:Y:S01]  /*d4f0*/  IMAD.MOV.U32 R94, RZ, RZ, 0x4 ;  /* 0x00000004ff5e7424 */ /* 0x000fe200078e00ff */
[----:B------:R-:W-:-:S05]  /*d500*/  MOV R2, R89 ;  /* 0x0000005900027202 */ /* 0x000fca0000000f00 */
[----:B------:R-:W-:-:S05]  /*d510*/  FADD.FTZ R72, R73, R2 ;  /* 0x0000000249487221 */ /* 0x000fca0000010000 */
[----:B------:R-:W-:-:S07]  /*d520*/  MOV R93, R72 ;  /* 0x00000048005d7202 */ /* 0x000fce0000000f00 */
[----:B------:R-:W-:Y:S05]  /*d530*/  WARPSYNC.COLLECTIVE R88, `(.L_x_7686) ;  /* 0x0000000058087348 */ /* 0x000fea0003c00000 */
[----:B------:R0:W1:Y:S02]  /*d540*/  SHFL.BFLY P2, R89, R93, R94, R97 ;  /* 0x0c00005e5d597389 */ /* 0x0000640000040061 */
[----:B01----:R-:W-:Y:S01]  /*d550*/  ENDCOLLECTIVE ;  /* 0x000000000000791b */ /* 0x003fe20003800000 */
.L_x_7686:
[----:B------:R-:W-:Y:S01]  /*d560*/  IMAD.MOV.U32 R94, RZ, RZ, 0x8 ;  /* 0x00000008ff5e7424 */ /* 0x000fe200078e00ff */
[----:B------:R-:W-:-:S05]  /*d570*/  MOV R75, R89 ;  /* 0x00000059004b7202 */ /* 0x000fca0000000f00 */
[----:B------:R-:W-:-:S05]  /*d580*/  FADD.FTZ R75, R72, R75 ;  /* 0x0000004b484b7221 */ /* 0x000fca0000010000 */
[----:B------:R-:W-:-:S07]  /*d590*/  MOV R93, R75 ;  /* 0x0000004b005d7202 */ /* 0x000fce0000000f00 */
[----:B------:R-:W-:Y:S05]  /*d5a0*/  WARPSYNC.COLLECTIVE R88, `(.L_x_7687) ;  /* 0x0000000058087348 */ /* 0x000fea0003c00000 */
[----:B------:R0:W1:Y:S02]  /*d5b0*/  SHFL.BFLY P2, R89, R93, R94, R97 ;  /* 0x0c00005e5d597389 */ /* 0x0000640000040061 */
[----:B01----:R-:W-:Y:S01]  /*d5c0*/  ENDCOLLECTIVE ;  /* 0x000000000000791b */ /* 0x003fe20003800000 */
.L_x_7687:
[----:B------:R-:W-:Y:S01]  /*d5d0*/  IMAD.MOV.U32 R94, RZ, RZ, 0x10 ;  /* 0x00000010ff5e7424 */ /* 0x000fe200078e00ff */
[----:B------:R-:W-:-:S05]  /*d5e0*/  MOV R2, R89 ;  /* 0x0000005900027202 */ /* 0x000fca0000000f00 */
[----:B------:R-:W-:-:S05]  /*d5f0*/  FADD.FTZ R74, R75, R2 ;  /* 0x000000024b4a7221 */ /* 0x000fca0000010000 */
[----:B------:R-:W-:-:S07]  /*d600*/  MOV R93, R74 ;  /* 0x0000004a005d7202 */ /* 0x000fce0000000f00 */
[----:B------:R-:W-:Y:S05]  /*d610*/  WARPSYNC.COLLECTIVE R88, `(.L_x_7688) ;  /* 0x0000000058087348 */ /* 0x000fea0003c00000 */
[----:B------:R0:W1:Y:S02]  /*d620*/  SHFL.BFLY P2, R89, R93, R94, R97 ;  /* 0x0c00005e5d597389 */ /* 0x0000640000040061 */
[----:B01----:R-:W-:Y:S01]  /*d630*/  ENDCOLLECTIVE ;  /* 0x000000000000791b */ /* 0x003fe20003800000 */
.L_x_7688:
        /* <DEDUP_REMOVED lines=71> */
.L_x_7689:
[----:B------:R-:W-:Y:S01]  /*dab0*/  HFMA2.MMA R94, -RZ, RZ, 0, 1.1920928955078125e-07 ;  /* 0x00000002ff5e7435 */ /* 0x000fe200000001ff */
[----:B------:R-:W-:-:S04]  /*dac0*/  IMAD.MOV.U32 R73, RZ, RZ, R89 ;  /* 0x000000ffff497224 */ /* 0x000fc800078e0059 */
[----:B------:R-:W-:-:S05]  /*dad0*/  FADD.FTZ R73, R0, R73 ;  /* 0x0000004900497221 */ /* 0x000fca0000010000 */
[----:B------:R-:W-:-:S07]  /*dae0*/  MOV R93, R73 ;  /* 0x00000049005d7202 */ /* 0x000fce0000000f00 */
[----:B------:R-:W-:Y:S05]  /*daf0*/  WARPSYNC.COLLECTIVE R88, `(.L_x_7690) ;  /* 0x0000000058087348 */ /* 0x000fea0003c00000 */
[----:B------:R0:W1:Y:S02]  /*db00*/  SHFL.BFLY P2, R89, R93, R94, R97 ;  /* 0x0c00005e5d597389 */ /* 0x0000640000040061 */
[----:B01----:R-:W-:Y:S01]  /*db10*/  ENDCOLLECTIVE ;  /* 0x000000000000791b */ /* 0x003fe20003800000 */
.L_x_7690:
[----:B------:R-:W-:Y:S01]  /*db20*/  HFMA2.MMA R94, -RZ, RZ, 0, 2.384185791015625e-07 ;  /* 0x00000004ff5e7435 */ /* 0x000fe200000001ff */
[----:B------:R-:W-:-:S04]  /*db30*/  IMAD.MOV.U32 R72, RZ, RZ, R89 ;  /* 0x000000ffff487224 */ /* 0x000fc800078e0059 */
[----:B------:R-:W-:-:S05]  /*db40*/  FADD.FTZ R72, R73, R72 ;  /* 0x0000004849487221 */ /* 0x000fca0000010000 */
[----:B------:R-:W-:-:S07]  /*db50*/  MOV R93, R72 ;  /* 0x00000048005d7202 */ /* 0x000fce0000000f00 */
[----:B------:R-:W-:Y:S05]  /*db60*/  WARPSYNC.COLLECTIVE R88, `(.L_x_7691) ;  /* 0x0000000058087348 */ /* 0x000fea0003c00000 */
[----:B------:R0:W1:Y:S02]  /*db70*/  SHFL.BFLY P2, R89, R93, R94, R97 ;  /* 0x0c00005e5d597389 */ /* 0x0000640000040061 */
[----:B01----:R-:W-:Y:S01]  /*db80*/  ENDCOLLECTIVE ;  /* 0x000000000000791b */ /* 0x003fe20003800000 */
.L_x_7691:
[----:B------:R-:W-:Y:S01]  /*db90*/  HFMA2.MMA R94, -RZ, RZ, 0, 4.76837158203125e-07 ;  /* 0x00000008ff5e7435 */ /* 0x000fe200000001ff */
[----:B------:R-:W-:-:S04]  /*dba0*/  IMAD.MOV.U32 R75, RZ, RZ, R89 ;  /* 0x000000ffff4b7224 */ /* 0x000fc800078e0059 */
[----:B------:R-:W-:-:S05]  /*dbb0*/  FADD.FTZ R75, R72, R75 ;  /* 0x0000004b484b7221 */ /* 0x000fca0000010000 */
[----:B------:R-:W-:-:S07]  /*dbc0*/  MOV R93, R75 ;  /* 0x0000004b005d7202 */ /* 0x000fce0000000f00 */
[----:B------:R-:W-:Y:S05]  /*dbd0*/  WARPSYNC.COLLECTIVE R88, `(.L_x_7692) ;  /* 0x0000000058087348 */ /* 0x000fea0003c00000 */
[----:B------:R0:W1:Y:S02]  /*dbe0*/  SHFL.BFLY P2, R89, R93, R94, R97 ;  /* 0x0c00005e5d597389 */ /* 0x0000640000040061 */
[----:B01----:R-:W-:Y:S01]  /*dbf0*/  ENDCOLLECTIVE ;  /* 0x000000000000791b */ /* 0x003fe20003800000 */
.L_x_7692:
[----:B------:R-:W-:Y:S01]  /*dc00*/  HFMA2.MMA R94, -RZ, RZ, 0, 9.5367431640625e-07 ;  /* 0x00000010ff5e7435 */ /* 0x000fe200000001ff */
[----:B------:R-:W-:-:S04]  /*dc10*/  IMAD.MOV.U32 R74, RZ, RZ, R89 ;  /* 0x000000ffff4a7224 */ /* 0x000fc800078e0059 */
[----:B------:R-:W-:-:S05]  /*dc20*/  FADD.FTZ R74, R75, R74 ;  /* 0x0000004a4b4a7221 */ /* 0x000fca0000010000 */
[----:B------:R-:W-:-:S07]  /*dc30*/  MOV R93, R74 ;  /* 0x0000004a005d7202 */ /* 0x000fce0000000f00 */
[----:B------:R-:W-:Y:S05]  /*dc40*/  WARPSYNC.COLLECTIVE R88, `(.L_x_7693) ;  /* 0x0000000058087348 */ /* 0x000fea0003c00000 */
[----:B------:R0:W1:Y:S02]  /*dc50*/  SHFL.BFLY P2, R89, R93, R94, R97 ;  /* 0x0c00005e5d597389 */ /* 0x0000640000040061 */
[----:B01----:R-:W-:Y:S01]  /*dc60*/  ENDCOLLECTIVE ;  /* 0x000000000000791b */ /* 0x003fe20003800000 */
.L_x_7693:
[----:B------:R-:W-:Y:S05]  /*dc70*/  BRA `(.L_x_7694) ;  /* 0xffffffe800847947 */ /* 0x000fea000383ffff */
.L_x_7695:
        /* <DEDUP_REMOVED lines=16> */
.L_x_30225:


//--------------------- .text._ZN10layer_norm13ln_fwd_kernelINS_13Kernel_traitsIf13__nv_bfloat16S2_S2_fjLj8192ELj1ELj1ELj8ELj16ENS_18Kernel_traits_baseILj8192EfS2_S2_S2_fjLj256EEEEELb1ELb0ELb1ELb0EEEvNS_9FwdParamsE --------------------------
	.section	.text._ZN10layer_norm13ln_fwd_kernelINS_13Kernel_traitsIf13__nv_bfloat16S2_S2_fjLj8192ELj1ELj1ELj8ELj16ENS_18Kernel_traits_baseILj8192EfS2_S2_S2_fjLj256EEEEELb1ELb0ELb1ELb0EEEvNS_9FwdParamsE,"ax",@progbits
	.align	128
        .global         _ZN10layer_norm13ln_fwd_kernelINS_13Kernel_traitsIf13__nv_bfloat16S2_S2_fjLj8192ELj1ELj1ELj8ELj16ENS_18Kernel_traits_baseILj8192EfS2_S2_S2_fjLj256EEEEELb1ELb0ELb1ELb0EEEvNS_9FwdParamsE
        .type           _ZN10layer_norm13ln_fwd_kernelINS_13Kernel_traitsIf13__nv_bfloat16S2_S2_fjLj8192ELj1ELj1ELj8ELj16ENS_18Kernel_traits_baseILj8192EfS2_S2_S2_fjLj256EEEEELb1ELb0ELb1ELb0EEEvNS_9FwdParamsE,@function
        .size           _ZN10layer_norm13ln_fwd_kernelINS_13Kernel_traitsIf13__nv_bfloat16S2_S2_fjLj8192ELj1ELj1ELj8ELj16ENS_18Kernel_traits_baseILj8192EfS2_S2_S2_fjLj256EEEEELb1ELb0ELb1ELb0EEEvNS_9FwdParamsE,(.L_x_30226 - _ZN10layer_norm13ln_fwd_kernelINS_13Kernel_traitsIf13__nv_bfloat16S2_S2_fjLj8192ELj1ELj1ELj8ELj16ENS_18Kernel_traits_baseILj8192EfS2_S2_S2_fjLj256EEEEELb1ELb0ELb1ELb0EEEvNS_9FwdParamsE)
        .other          _ZN10layer_norm13ln_fwd_kernelINS_13Kernel_traitsIf13__nv_bfloat16S2_S2_fjLj8192ELj1ELj1ELj8ELj16ENS_18Kernel_traits_baseILj8192EfS2_S2_S2_fjLj256EEEEELb1ELb0ELb1ELb0EEEvNS_9FwdParamsE,@"STO_CUDA_ENTRY STV_DEFAULT"
_ZN10layer_norm13ln_fwd_kernelINS_13Kernel_traitsIf13__nv_bfloat16S2_S2_fjLj8192ELj1ELj1ELj8ELj16ENS_18Kernel_traits_baseILj8192EfS2_S2_S2_fjLj256EEEEELb1ELb0ELb1ELb0EEEvNS_9FwdParamsE:
.text._ZN10layer_norm13ln_fwd_kernelINS_13Kernel_traitsIf13__nv_bfloat16S2_S2_fjLj8192ELj1ELj1ELj8ELj16ENS_18Kernel_traits_baseILj8192EfS2_S2_S2_fjLj256EEEEELb1ELb0ELb1ELb0EEEvNS_9FwdParamsE:
        /* <DEDUP_REMOVED lines=18> */
[C---:B--2---:R-:W-:Y:S01]  /*0120*/  LOP3.LUT R86, R76.reuse, 0xff, RZ, 0xc0, !PT ;  /* 0x000000ff4c567812 */ /* 0x044fe200078ec0ff */
[----:B------:R-:W-:Y:S04]  /*0130*/  BSSY B0, `(.L_x_7696) ;  /* 0x000004a000007945 */ /* 0x000fe80003800000 */
[----:B------:R-:W-:Y:S02]  /*0140*/  IMAD.MOV.U32 R57, RZ, RZ, R86 ;  /* 0x000000ffff397224 */ /* 0x000fe400078e0056 */
[----:B0-----:R-:W-:Y:S01]  /*0150*/  IMAD R77, R77, UR6, R76 ;  /* 0x000000064d4d7c24 */ /* 0x001fe2000f8e024c */
[----:B------:R-:W-:-:S02]  /*0160*/  LEA.HI R94, R76, UR6, RZ, 0x18 ;  /* 0x000000064c5e7c11 */ /* 0x000fc4000f8fc0ff */
[----:B---3--:R-:W-:Y:S01]  /*0170*/  @P0 IADD3 R103, P1, R4, R7, RZ ;  /* 0x0000000704670210 */ /* 0x008fe20007f3e0ff */
[----:B------:R-:W-:-:S04]  /*0180*/  IMAD.WIDE.U32 R6, R77, -0x326172a9, RZ ;  /* 0xcd9e8d574d067825 */ /* 0x000fc800078e00ff */
[----:B------:R-:W-:Y:S01]  /*0190*/  @P0 IMAD.X R0, RZ, RZ, R5, P1 ;  /* 0x000000ffff000224 */ /* 0x000fe200008e0605 */
[----:B----4-:R-:W-:Y:S01]  /*01a0*/  IADD3 R80, R3, -0x4498517b, RZ ;  /* 0xbb67ae8503507810 */ /* 0x010fe20007ffe0ff */
[----:B------:R-:W-:-:S03]  /*01b0*/  VIADD R81, R2, 0x9e3779b9 ;  /* 0x9e3779b902517836 */ /* 0x000fc60000000000 */
[--C-:B------:R-:W-:Y:S01]  /*01c0*/  SHF.R.U64 R78, R103, 0x2, R0.reuse ;  /* 0x00000002674e7819 */ /* 0x100fe20000001200 */
[----:B------:R-:W-:Y:S01]  /*01d0*/  VIADD R82, R2, 0x3c6ef372 ;  /* 0x3c6ef37202527836 */ /* 0x000fe20000000000 */
        /* <DEDUP_REMOVED lines=9> */
[----:B-1----:R-:W-:-:S02]  /*0270*/  SHF.R.S32.HI R0, RZ, 0x1f, R13 ;  /* 0x0000001fff007819 */ /* 0x002fc4000001140d */
[----:B------:R-:W-:Y:S01]  /*0280*/  IADD3 R89, R3, -0x56f99767, RZ ;  /* 0xa906689903597810 */ /* 0x000fe20007ffe0ff */
[----:B------:R-:W-:Y:S01]  /*0290*/  IMAD.WIDE.U32 R10, R10, -0x326172a9, RZ ;  /* 0xcd9e8d570a0a7825 */ /* 0x000fe200078e00ff */
[----:B------:R-:W-:Y:S02]  /*02a0*/  LOP3.LUT R7, R9, R4, R80, 0x96, !PT ;  /* 0x0000000409077212 */ /* 0x000fe400078e9650 */
[----:B------:R-:W-:Y:S01]  /*02b0*/  LEA.HI R100, R0, R13, RZ, 0x3 ;  /* 0x0000000d00647211 */ /* 0x000fe200078f18ff */
[----:B------:R-:W-:Y:S01]  /*02c0*/  VIADD R88, R3, 0xed9eba14 ;  /* 0xed9eba1403587836 */ /* 0x000fe20000000000 */
[----:B------:R-:W-:Y:S01]  /*02d0*/  LOP3.LUT R4, R11, R81, R6, 0x96, !PT ;  /* 0x000000510b047212 */ /* 0x000fe200078e9606 */
[----:B------:R-:W-:Y:S01]  /*02e0*/  IMAD.WIDE.U32 R6, R7, -0x326172a9, RZ ;  /* 0xcd9e8d5707067825 */ /* 0x000fe200078e00ff */
[----:B------:R-:W-:-:S03]  /*02f0*/  IADD3 R93, R3, 0x646e171e, RZ ;  /* 0x646e171e035d7810 */ /* 0x000fc60007ffe0ff */
        /* <DEDUP_REMOVED lines=12> */
[----:B------:R-:W-:Y:S02]  /*03c0*/  LOP3.LUT R7, R57, 0xff, RZ, 0x3c, !PT ;  /* 0x000000ff39077812 */ /* 0x000fe400078e3cff */
[----:B------:R-:W-:Y:S01]  /*03d0*/  LOP3.LUT R5, R5, R8, R88, 0x96, !PT ;  /* 0x0000000805057212 */ /* 0x000fe200078e9658 */
[----:B------:R-:W-:Y:S01]  /*03e0*/  IMAD.WIDE.U32 R72, R72, -0x2daee0ad, RZ ;  /* 0xd2511f5348487825 */ /* 0x000fe200078e00ff */
[----:B------:R-:W-:-:S04]  /*03f0*/  LEA.HI.SX32 R90, R100, R7, 0x1d ;  /* 0x00000007645a7211 */ /* 0x000fc800078feaff */
[C---:B------:R-:W-:Y:S02]  /*0400*/  LOP3.LUT P5, RZ, R90.reuse, 0xffffff00, RZ, 0xc0, !PT ;  /* 0xffffff005aff7812 */ /* 0x040fe400078ac0ff */
[----:B------:R-:W-:Y:S01]  /*0410*/  LOP3.LUT R98, R73, R4, R89, 0x96, !PT ;  /* 0x0000000449627212 */ /* 0x000fe200078e9659 */
[----:B------:R-:W-:Y:S01]  /*0420*/  IMAD.WIDE.U32 R4, R5, -0x326172a9, RZ ;  /* 0xcd9e8d5705047825 */ /* 0x000fe200078e00ff */
[C---:B------:R-:W-:Y:S02]  /*0430*/  ISETP.GE.U32.AND P3, PT, R90.reuse, 0x200, PT ;  /* 0x000002005a00780c */ /* 0x040fe40003f66070 */
[----:B------:R-:W-:Y:S01]  /*0440*/  ISETP.GE.U32.AND P2, PT, R90, 0x300, PT ;  /* 0x000003005a00780c */ /* 0x000fe20003f46070 */
[----:B------:R-:W-:Y:S01]  /*0450*/  IMAD.WIDE.U32 R98, R98, -0x326172a9, RZ ;  /* 0xcd9e8d5762627825 */ /* 0x000fe200078e00ff */
[----:B------:R-:W-:Y:S02]  /*0460*/  LOP3.LUT R74, R5, R6, R91, 0x96, !PT ;  /* 0x00000006054a7212 */ /* 0x000fe400078e965b */
[----:B------:R-:W-:-:S02]  /*0470*/  ISETP.GE.U32.AND P4, PT, R90, 0x400, PT ;  /* 0x000004005a00780c */ /* 0x000fc40003f86070 */
[----:B------:R-:W-:Y:S01]  /*0480*/  P2R R132, PR, RZ, 0x8 ;  /* 0x00000008ff847803 */ /* 0x000fe20000000000 */
[----:B------:R-:W-:Y:S01]  /*0490*/  IMAD.WIDE.U32 R74, R74, -0x2daee0ad, RZ ;  /* 0xd2511f534a4a7825 */ /* 0x000fe200078e00ff */
[----:B------:R-:W-:Y:S02]  /*04a0*/  P2R R134, PR, RZ, 0x4 ;  /* 0x00000004ff867803 */ /* 0x000fe40000000000 */
[----:B------:R-:W-:Y:S01]  /*04b0*/  LOP3.LUT R0, R99, R4, R92, 0x96, !PT ;  /* 0x0000000463007212 */ /* 0x000fe200078e965c */
        /* <DEDUP_REMOVED lines=17> */
.L_x_7697:
[----:B------:R-:W-:Y:S05]  /*05d0*/  BSYNC B0 ;  /* 0x0000000000007941 */ /* 0x000fea0003800000 */
.L_x_7696:
[----:B------:R-:W-:Y:S04]  /*05e0*/  BSSY B0, `(.L_x_7698) ;  /* 0x0000012000007945 */ /* 0x000fe80003800000 */
[----:B------:R-:W-:Y:S05]  /*05f0*/  @!P3 BRA `(.L_x_7699) ;  /* 0x000000000040b947 */ /* 0x000fea0003800000 */
[----:B------:R-:W1:Y:S01]  /*0600*/  LDC.64 R24, c[0x0][0x260] ;  /* 0x00009800ff187b82 */ /* 0x000e620000000a00 */
[----:B------:R-:W-:Y:S01]  /*0610*/  ULDC.64 UR6, c[0x0][0x2c8] ;  /* 0x0000b20000067ab9 */ /* 0x000fe20000000a00 */
[----:B0-----:R-:W-:Y:S02]  /*0620*/  CS2R R22, SRZ ;  /* 0x0000000000167805 */ /* 0x001fe4000001ff00 */
[----:B------:R-:W-:Y:S02]  /*0630*/  ISETP.NE.U32.AND P0, PT, RZ, UR6, PT ;  /* 0x00000006ff007c0c */ /* 0x000fe4000bf05070 */
[----:B------:R-:W-:Y:S02]  /*0640*/  CS2R R20, SRZ ;  /* 0x0000000000147805 */ /* 0x000fe4000001ff00 */
[----:B------:R-:W-:Y:S02]  /*0650*/  CS2R R26, SRZ ;  /* 0x00000000001a7805 */ /* 0x000fe4000001ff00 */
[----:B------:R-:W-:-:S13]  /*0660*/  ISETP.NE.AND.EX P0, PT, RZ, UR7, PT, P0 ;  /* 0x00000007ff007c0c */ /* 0x000fda000bf05300 */
[C---:B------:R-:W-:Y:S01]  /*0670*/  @P0 LEA R36, P1, R57.reuse, UR6, 0x5 ;  /* 0x0000000639240c11 */ /* 0x040fe2000f8228ff */
[C---:B-1----:R-:W-:Y:S01]  /*0680*/  IMAD.WIDE.U32 R38, R57.reuse, 0x20, R24 ;  /* 0x0000002039267825 */ /* 0x042fe200078e0018 */
[----:B------:R-:W-:Y:S02]  /*0690*/  CS2R R24, SRZ ;  /* 0x0000000000187805 */ /* 0x000fe4000001ff00 */
[C---:B------:R-:W-:Y:S02]  /*06a0*/  @P0 LEA.HI.X R37, R57.reuse, UR7, RZ, 0x5, P1 ;  /* 0x0000000739250c11 */ /* 0x040fe400088f2cff */
[----:B------:R1:W5:Y:S04]  /*06b0*/  LDG.E.128 R28, desc[UR4][R38.64] ;  /* 0x00000004261c7981 */ /* 0x000368000c1e1d00 */
[----:B------:R1:W5:Y:S04]  /*06c0*/  @P0 LDG.E.128 R20, desc[UR4][R36.64] ;  /* 0x0000000424140981 */ /* 0x000368000c1e1d00 */
[----:B------:R1:W5:Y:S04]  /*06d0*/  @P0 LDG.E.128 R24, desc[UR4][R36.64+0x10] ;  /* 0x0000100424180981 */ /* 0x000368000c1e1d00 */
[----:B------:R1:W5:Y:S01]  /*06e0*/  LDG.E.128 R32, desc[UR4][R38.64+0x10] ;  /* 0x0000100426207981 */ /* 0x000362000c1e1d00 */
[----:B------:R-:W-:-:S07]  /*06f0*/  VIADD R57, R57, 0x100 ;  /* 0x0000010039397836 */ /* 0x000fce0000000000 */
.L_x_7699:
[----:B------:R-:W-:Y:S05]  /*0700*/  BSYNC B0 ;  /* 0x0000000000007941 */ /* 0x000fea0003800000 */
.L_x_7698:
[----:B------:R-:W-:Y:S04]  /*0710*/  BSSY B0, `(.L_x_7700) ;  /* 0x0000012000007945 */ /* 0x000fe80003800000 */
[----:B------:R-:W-:Y:S05]  /*0720*/  @!P2 BRA `(.L_x_7701) ;  /* 0x000000000040a947 */ /* 0x000fea0003800000 */
[----:B------:R-:W2:Y:S01]  /*0730*/  LDC.64 R40, c[0x0][0x260] ;  /* 0x00009800ff287b82 */ /* 0x000ea20000000a00 */
[----:B------:R-:W-:Y:S01]  /*0740*/  ULDC.64 UR6, c[0x0][0x2c8] ;  /* 0x0000b20000067ab9 */ /* 0x000fe20000000a00 */
[----:B-1----:R-:W-:Y:S02]  /*0750*/  CS2R R38, SRZ ;  /* 0x0000000000267805 */ /* 0x002fe4000001ff00 */
[----:B------:R-:W-:Y:S02]  /*0760*/  ISETP.NE.U32.AND P0, PT, RZ, UR6, PT ;  /* 0x00000006ff007c0c */ /* 0x000fe4000bf05070 */
[----:B------:R-:W-:Y:S02]  /*0770*/  CS2R R36, SRZ ;  /* 0x0000000000247805 */ /* 0x000fe4000001ff00 */
[----:B------:R-:W-:Y:S02]  /*0780*/  CS2R R42, SRZ ;  /* 0x00000000002a7805 */ /* 0x000fe4000001ff00 */
[----:B------:R-:W-:-:S13]  /*0790*/  ISETP.NE.AND.EX P0, PT, RZ, UR7, PT, P0 ;  /* 0x00000007ff007c0c */ /* 0x000fda000bf05300 */
[C---:B------:R-:W-:Y:S01]  /*07a0*/  @P0 LEA R52, P1, R57.reuse, UR6, 0x5 ;  /* 0x0000000639340c11 */ /* 0x040fe2000f8228ff */
[C---:B--2---:R-:W-:Y:S01]  /*07b0*/  IMAD.WIDE.U32 R54, R57.reuse, 0x20, R40 ;  /* 0x0000002039367825 */ /* 0x044fe200078e0028 */
[----:B------:R-:W-:Y:S02]  /*07c0*/  CS2R R40, SRZ ;  /* 0x0000000000287805 */ /* 0x000fe4000001ff00 */
[C---:B------:R-:W-:Y:S02]  /*07d0*/  @P0 LEA.HI.X R53, R57.reuse, UR7, RZ, 0x5, P1 ;  /* 0x0000000739350c11 */ /* 0x040fe400088f2cff */
[----:B------:R2:W5:Y:S04]  /*07e0*/  LDG.E.128 R44, desc[UR4][R54.64] ;  /* 0x00000004362c7981 */ /* 0x000568000c1e1d00 */
[----:B------:R2:W5:Y:S04]  /*07f0*/  @P0 LDG.E.128 R36, desc[UR4][R52.64] ;  /* 0x0000000434240981 */ /* 0x000568000c1e1d00 */
[----:B------:R2:W5:Y:S04]  /*0800*/  @P0 LDG.E.128 R40, desc[UR4][R52.64+0x10] ;  /* 0x0000100434280981 */ /* 0x000568000c1e1d00 */
[----:B------:R2:W5:Y:S01]  /*0810*/  LDG.E.128 R48, desc[UR4][R54.64+0x10] ;  /* 0x0000100436307981 */ /* 0x000562000c1e1d00 */
[----:B------:R-:W-:-:S07]  /*0820*/  VIADD R57, R57, 0x100 ;  /* 0x0000010039397836 */ /* 0x000fce0000000000 */
.L_x_7701:
[----:B------:R-:W-:Y:S05]  /*0830*/  BSYNC B0 ;  /* 0x0000000000007941 */ /* 0x000fea0003800000 */
.L_x_7700:
[----:B------:R-:W-:Y:S04]  /*0840*/  BSSY B0, `(.L_x_7702) ;  /* 0x0000011000007945 */ /* 0x000fe80003800000 */
[----:B------:R-:W-:Y:S05]  /*0850*/  @!P4 BRA `(.L_x_7703) ;  /* 0x00000000003cc947 */ /* 0x000fea0003800000 */
[----:B------:R-:W3:Y:S01]  /*0860*/  LDC.64 R68, c[0x0][0x260] ;  /* 0x00009800ff447b82 */ /* 0x000ee20000000a00 */
[----:B------:R-:W-:Y:S01]  /*0870*/  ULDC.64 UR6, c[0x0][0x2c8] ;  /* 0x0000b20000067ab9 */ /* 0x000fe20000000a00 */
[----:B--2---:R-:W-:Y:S02]  /*0880*/  CS2R R54, SRZ ;  /* 0x0000000000367805 */ /* 0x004fe4000001ff00 */
[----:B------:R-:W-:Y:S02]  /*0890*/  ISETP.NE.U32.AND P0, PT, RZ, UR6, PT ;  /* 0x00000006ff007c0c */ /* 0x000fe4000bf05070 */
[----:B------:R-:W-:Y:S02]  /*08a0*/  CS2R R52, SRZ ;  /* 0x0000000000347805 */ /* 0x000fe4000001ff00 */
[----:B------:R-:W-:Y:S02]  /*08b0*/  CS2R R58, SRZ ;  /* 0x00000000003a7805 */ /* 0x000fe4000001ff00 */
[----:B------:R-:W-:-:S13]  /*08c0*/  ISETP.NE.AND.EX P0, PT, RZ, UR7, PT, P0 ;  /* 0x00000007ff007c0c */ /* 0x000fda000bf05300 */
[C---:B------:R-:W-:Y:S01]  /*08d0*/  @P0 LEA R70, P1, R57.reuse, UR6, 0x5 ;  /* 0x0000000639460c11 */ /* 0x040fe2000f8228ff */
[----:B---3--:R-:W-:-:S03]  /*08e0*/  IMAD.WIDE.U32 R68, R57, 0x20, R68 ;  /* 0x0000002039447825 */ /* 0x008fc600078e0044 */
[----:B------:R-:W-:Y:S02]  /*08f0*/  @P0 LEA.HI.X R71, R57, UR7, RZ, 0x5, P1 ;  /* 0x0000000739470c11 */ /* 0x000fe400088f2cff */
[----:B------:R-:W-:Y:S01]  /*0900*/  CS2R R56, SRZ ;  /* 0x0000000000387805 */ /* 0x000fe2000001ff00 */
[----:B------:R3:W5:Y:S04]  /*0910*/  LDG.E.128 R60, desc[UR4][R68.64] ;  /* 0x00000004443c7981 */ /* 0x000768000c1e1d00 */
[----:B------:R3:W5:Y:S04]  /*0920*/  @P0 LDG.E.128 R52, desc[UR4][R70.64] ;  /* 0x0000000446340981 */ /* 0x000768000c1e1d00 */
[----:B------:R3:W5:Y:S04]  /*0930*/  @P0 LDG.E.128 R56, desc[UR4][R70.64+0x10] ;  /* 0x0000100446380981 */ /* 0x000768000c1e1d00 */
[----:B------:R3:W5:Y:S02]  /*0940*/  LDG.E.128 R64, desc[UR4][R68.64+0x10] ;  /* 0x0000100444407981 */ /* 0x000764000c1e1d00 */
.L_x_7703:
[----:B------:R-:W-:Y:S05]  /*0950*/  BSYNC B0 ;  /* 0x0000000000007941 */ /* 0x000fea0003800000 */
.L_x_7702:
[----:B------:R-:W-:Y:S01]  /*0960*/  ULDC UR6, c[0x0][0x214] ;  /* 0x0000850000067ab9 */ /* 0x000fe20000000800 */
[----:B---3--:R-:W-:Y:S01]  /*0970*/  LOP3.LUT R70, R75, R72, R93, 0x96, !PT ;  /* 0x000000484b467212 */ /* 0x008fe200078e965d */
[----:B------:R-:W-:Y:S01]  /*0980*/  IMAD.WIDE.U32 R68, R0, -0x2daee0ad, RZ ;  /* 0xd2511f5300447825 */ /* 0x000fe200078e00ff */
[----:B------:R-:W-:Y:S02]  /*0990*/  ISETP.GE.AND P0, PT, R94, UR6, PT ;  /* 0x000000065e007c0c */ /* 0x000fe4000bf06270 */
[----:B------:R-:W-:Y:S01]  /*09a0*/  IADD3 R95, R3, 0x1fd5c5a3, RZ ;  /* 0x1fd5c5a3035f7810 */ /* 0x000fe20007ffe0ff */
[----:B------:R-:W-:-:S03]  /*09b0*/  IMAD.WIDE.U32 R70, R70, -0x326172a9, RZ ;  /* 0xcd9e8d5746467825 */ /* 0x000fc600078e00ff */
[----:B------:R-:W-:Y:S01]  /*09c0*/  LOP3.LUT R74, R69, R74, R95, 0x96, !PT ;  /* 0x0000004a454a7212 */ /* 0x000fe200078e965f */
[C---:B------:R-:W-:Y:S02]  /*09d0*/  VIADD R96, R2.reuse, 0x5384540f ;  /* 0x5384540f02607836 */ /* 0x040fe40000000000 */
[----:B------:R-:W-:Y:S02]  /*09e0*/  VIADD R97, R2, 0xf1bbcdc8 ;  /* 0xf1bbcdc802617836 */ /* 0x000fe40000000000 */
[----:B------:R-:W-:Y:S01]  /*09f0*/  IMAD.HI.U32 R0, R74, -0x326172a9, RZ ;  /* 0xcd9e8d574a007827 */ /* 0x000fe200078e00ff */
[----:B------:R-:W-:Y:S01]  /*0a00*/  LOP3.LUT R72, R71, R98, R96, 0x96, !PT ;  /* 0x0000006247487212 */ /* 0x000fe200078e9660 */
[----:B------:R-:W-:Y:S06]  /*0a10*/  @P0 EXIT ;  /* 0x000000000000094d */ /* 0x000fec0003800000 */
[----:B------:R-:W-:Y:S01]  /*0a20*/  SHF.R.S32.HI R100, RZ, 0x3, R100 ;  /* 0x00000003ff647819 */ /* 0x000fe20000011464 */
[----:B------:R-:W-:Y:S01]  /*0a30*/  IMAD.HI.U32 R69, R72, -0x2daee0ad, RZ ;  /* 0xd2511f5348457827 */ /* 0x000fe200078e00ff */
[----:B------:R-:W-:Y:S01]  /*0a40*/  LOP3.LUT R106, R0, R70, R97, 0x96, !PT ;  /* 0x00000046006a7212 */ /* 0x000fe200078e9661 */
[----:B------:R-:W-:Y:S01]  /*0a50*/  ULDC.U8 UR6, c[0x0][0x2a0] ;  /* 0x0000a80000067ab9 */ /* 0x000fe20000000000 */
[----:B------:R-:W-:Y:S01]  /*0a60*/  LOP3.LUT R71, R76, 0xe0, RZ, 0xc0, !PT ;  /* 0x000000e04c477812 */ /* 0x000fe200078ec0ff */
[C---:B------:R-:W-:Y:S01]  /*0a70*/  VIADD R98, R3.reuse, 0xdb3d7428 ;  /* 0xdb3d742803627836 */ /* 0x040fe20000000000 */
[----:B------:R-:W-:Y:S01]  /*0a80*/  LOP3.LUT R0, R100, 0xff, RZ, 0xc0, !PT ;  /* 0x000000ff64007812 */ /* 0x000fe200078ec0ff */
[----:B------:R-:W-:Y:S01]  /*0a90*/  VIADD R99, R3, 0x96a522ad ;  /* 0x96a522ad03637836 */ /* 0x000fe20000000000 */
[----:B------:R-:W-:Y:S01]  /*0aa0*/  SHF.R.U32.HI R100, RZ, 0x3, R100 ;  /* 0x00000003ff647819 */ /* 0x000fe20000011664 */
[----:B------:R-:W-:Y:S01]  /*0ab0*/  IMAD.HI.U32 R101, R106, -0x2daee0ad, RZ ;  /* 0xd2511f536a657827 */ /* 0x000fe200078e00ff */
[----:B------:R-:W-:Y:S01]  /*0ac0*/  VIADDMNMX R71, R0, -R71, RZ, !PT ;  /* 0x8000004700477246 */ /* 0x000fe200078001ff */
[----:B------:R-:W-:Y:S01]  /*0ad0*/  ULDC UR8, c[0x0][0x294] ;  /* 0x0000a50000087ab9 */ /* 0x000fe20000000800 */
[----:B------:R-:W-:Y:S01]  /*0ae0*/  LOP3.LUT R108, R69, R68, R98, 0x96, !PT ;  /* 0x00000044456c7212 */ /* 0x000fe200078e9662 */
[----:B------:R-:W-:Y:S01]  /*0af0*/  IMAD R69, R74, -0x326172a9, RZ ;  /* 0xcd9e8d574a457824 */ /* 0x000fe200078e02ff */
[----:B------:R-:W-:Y:S01]  /*0b00*/  LOP3.LUT R68, R100, 0x1fffffe0, RZ, 0xc0, !PT ;  /* 0x1fffffe064447812 */ /* 0x000fe200078ec0ff */
[----:B------:R-:W-:Y:S01]  /*0b10*/  VIADD R100, R2, 0x8ff34781 ;  /* 0x8ff3478102647836 */ /* 0x000fe20000000000 */
[----:B------:R-:W-:Y:S01]  /*0b20*/  VIMNMX R71, R71, 0x20, PT ;  /* 0x0000002047477848 */ /* 0x000fe20003fe0100 */
[----:B------:R-:W-:Y:S01]  /*0b30*/  IMAD.HI.U32 R102, R108, -0x326172a9, RZ ;  /* 0xcd9e8d576c667827 */ /* 0x000fe200078e00ff */
[----:B------:R-:W-:Y:S01]  /*0b40*/  SHF.L.U32 R70, R76, 0x5, RZ ;  /* 0x000000054c467819 */ /* 0x000fe200000006ff */
[----:B------:R-:W-:Y:S01]  /*0b50*/  ULDC UR9, c[0x0][0x290] ;  /* 0x0000a40000097ab9 */ /* 0x000fe20000000800 */
[----:B------:R-:W-:Y:S01]  /*0b60*/  IADD3 R71, R71, R68, RZ ;  /* 0x0000004447477210 */ /* 0x000fe20007ffe0ff */
[----:B------:R-:W-:Y:S01]  /*0b70*/  IMAD.MOV.U32 R105, RZ, RZ, RZ ;  /* 0x000000ffff697224 */ /* 0x000fe200078e00ff */
[----:B------:R-:W-:Y:S01]  /*0b80*/  LOP3.LUT R73, R70, 0x3e0, RZ, 0xc0, !PT ;  /* 0x000003e046497812 */ /* 0x000fe200078ec0ff */
[----:B------:R-:W-:Y:S01]  /*0b90*/  IMAD R106, R106, -0x2daee0ad, RZ ;  /* 0xd2511f536a6a7824 */ /* 0x000fe200078e02ff */
[----:B------:R-:W-:Y:S01]  /*0ba0*/  ISETP.NE.AND P0, PT, RZ, UR6, PT ;  /* 0x00000006ff007c0c */ /* 0x000fe2000bf05270 */
[----:B------:R-:W-:Y:S01]  /*0bb0*/  IMAD.SHL.U32 R71, R71, 0x8, RZ ;  /* 0x0000000847477824 */ /* 0x000fe200078e00ff */
[----:B------:R-:W-:Y:S01]  /*0bc0*/  VIADDMNMX R73, R0, -R73, RZ, !PT ;  /* 0x8000004900497246 */ /* 0x000fe200078001ff */
[----:B------:R-:W-:Y:S01]  /*0bd0*/  IMAD R0, R72, -0x2daee0ad, RZ ;  /* 0xd2511f5348007824 */ /* 0x000fe200078e02ff */
[----:B------:R-:W-:Y:S01]  /*0be0*/  LOP3.LUT R102, R102, R69, R100, 0x96, !PT ;  /* 0x0000004566667212 */ /* 0x000fe200078e9664 */
[----:B------:R-:W-:Y:S01]  /*0bf0*/  IMAD R108, R108, -0x326172a9, RZ ;  /* 0xcd9e8d576c6c7824 */ /* 0x000fe200078e02ff */
[----:B------:R-:W-:Y:S01]  /*0c00*/  I2FP.F32.U32 R71, R71 ;  /* 0x0000004700477245 */ /* 0x000fe20000201000 */
[----:B------:R-:W-:Y:S01]  /*0c10*/  ULDC.64 UR10, c[0x0][0x298] ;  /* 0x0000a600000a7ab9 */ /* 0x000fe20000000a00 */
[----:B------:R-:W-:Y:S01]  /*0c20*/  VIMNMX R73, R73, 0x20, PT ;  /* 0x0000002049497848 */ /* 0x000fe20003fe0100 */
[----:B------:R-:W-:Y:S01]  /*0c30*/  ULDC.64 UR6, c[0x0][0x230] ;  /* 0x00008c0000067ab9 */ /* 0x000fe20000000a00 */
[----:B------:R3:W4:Y:S01]  /*0c40*/  MUFU.RCP R104, R71 ;  /* 0x0000004700687308 */ /* 0x0007220000001000 */
[----:B------:R-:W-:Y:S01]  /*0c50*/  LOP3.LUT R101, R101, R0, R99, 0x96, !PT ;  /* 0x0000000065657212 */ /* 0x000fe200078e9663 */
[----:B------:R-:W-:Y:S01]  /*0c60*/  IMAD.MOV.U32 R0, RZ, RZ, 0x1 ;  /* 0x00000001ff007424 */ /* 0x000fe200078e00ff */
[----:B------:R-:W-:Y:S01]  /*0c70*/  IADD3 R73, R68, R73, RZ ;  /* 0x0000004944497210 */ /* 0x000fe20007ffe0ff */
[----:B------:R-:W-:Y:S01]  /*0c80*/  ULDC.64 UR12, c[0x0][0x210] ;  /* 0x00008400000c7ab9 */ /* 0x000fe20000000a00 */
[----:B------:R-:W-:-:S02]  /*0c90*/  LOP3.LUT R103, R103, 0x3, RZ, 0xc0, !PT ;  /* 0x0000000367677812 */ /* 0x000fc400078ec0ff */
[----:B------:R-:W-:Y:S02]  /*0ca0*/  P2R R136, PR, RZ, 0x1 ;  /* 0x00000001ff887803 */ /* 0x000fe40000000000 */
[----:B---3--:R-:W-:-:S07]  /*0cb0*/  SHF.L.U32 R107, R73, 0x3, RZ ;  /* 0x00000003496b7819 */ /* 0x008fce00000006ff */
.L_x_8047:
[----:B01-34-:R-:W3:Y:S08]  /*0cc0*/  LDC.64 R72, c[0x0][0x280] ;  /* 0x0000a000ff487b82 */ /* 0x01bef00000000a00 */
[----:B------:R-:W0:Y:S08]  /*0cd0*/  LDC.64 R74, c[0x0][0x288] ;  /* 0x0000a200ff4a7b82 */ /* 0x000e300000000a00 */
[----:B------:R-:W1:Y:S01]  /*0ce0*/  LDC R169, c[0x0][0x218] ;  /* 0x00008600ffa97b82 */ /* 0x000e620000000800 */
[----:B---3--:R-:W-:-:S05]  /*0cf0*/  IMAD.WIDE R72, R94, 0x4, R72 ;  /* 0x000000045e487825 */ /* 0x008fca00078e0248 */
[----:B------:R-:W3:Y:S01]  /*0d00*/  LDG.E R128, desc[UR4][R72.64] ;  /* 0x0000000448807981 */ /* 0x000ee2000c1e1900 */
[----:B0-----:R-:W-:-:S05]  /*0d10*/  IMAD.WIDE R74, R94, 0x4, R74 ;  /* 0x000000045e4a7825 */ /* 0x001fca00078e024a */
[----:B-----5:R0:W5:Y:S01]  /*0d20*/  LDG.E R122, desc[UR4][R74.64] ;  /* 0x000000044a7a7981 */ /* 0x020162000c1e1900 */
[----:B------:R-:W-:Y:S01]  /*0d30*/  BSSY B0, `(.L_x_7704) ;  /* 0x0000343000007945 */ /* 0x000fe20003800000 */
[----:B-1----:R-:W-:-:S05]  /*0d40*/  IMAD R124, R94, R169, RZ ;  /* 0x000000a95e7c7224 */ /* 0x002fca00078e02ff */
[----:B------:R-:W-:-:S04]  /*0d50*/  SHF.R.S32.HI R187, RZ, 0x1f, R124 ;  /* 0x0000001fffbb7819 */ /* 0x000fc8000001147c */
[----:B------:R-:W-:Y:S02]  /*0d60*/  LEA.HI R187, R187, R124, RZ, 0x3 ;  /* 0x0000007cbbbb7211 */ /* 0x000fe400078f18ff */
[----:B------:R-:W-:Y:S02]  /*0d70*/  SHF.R.S32.HI R124, RZ, 0x1f, R94 ;  /* 0x0000001fff7c7819 */ /* 0x000fe4000001145e */
[----:B------:R-:W-:Y:S02]  /*0d80*/  LEA.HI.SX32 R130, R187, R86, 0x1d ;  /* 0x00000056bb827211 */ /* 0x000fe400078feaff */
[----:B---3--:R-:W-:-:S13]  /*0d90*/  ISETP.GE.AND P0, PT, R128, 0x1, PT ;  /* 0x000000018000780c */ /* 0x008fda0003f06270 */
[----:B------:R-:W-:Y:S01]  /*0da0*/  @P0 VIADD R126, R128, 0xffffffff ;  /* 0xffffffff807e0836 */ /* 0x000fe20000000000 */
[----:B------:R-:W-:-:S03]  /*0db0*/  @P0 LOP3.LUT R86, R76, 0xff, RZ, 0xc0, !PT ;  /* 0x000000ff4c560812 */ /* 0x000fc600078ec0ff */
[----:B------:R-:W-:-:S05]  /*0dc0*/  @P0 IMAD R126, R126, R169, RZ ;  /* 0x000000a97e7e0224 */ /* 0x000fca00078e02ff */
[----:B------:R-:W-:-:S04]  /*0dd0*/  @P0 SHF.R.S32.HI R73, RZ, 0x1f, R126 ;  /* 0x0000001fff490819 */ /* 0x000fc8000001147e */
[----:B------:R-:W-:Y:S01]  /*0de0*/  @P0 LEA.HI R73, R73, R126, RZ, 0x3 ;  /* 0x0000007e49490211 */ /* 0x000fe200078f18ff */
[----:B------:R-:W-:-:S03]  /*0df0*/  IMAD.MOV.U32 R126, RZ, RZ, RZ ;  /* 0x000000ffff7e7224 */ /* 0x000fc600078e00ff */
        /* <DEDUP_REMOVED lines=16> */
[----:B------:R-:W-:Y:S01]  /*0f00*/  IMAD.MOV.U32 R72, RZ, RZ, R103 ;  /* 0x000000ffff487224 */ /* 0x000fe200078e0067 */
[----:B-----5:R-:W-:Y:S01]  /*0f10*/  SHF.L.U32 R171, R68, 0x10, RZ ;  /* 0x0000001044ab7819 */ /* 0x020fe200000006ff */
[----:B------:R-:W-:Y:S06]  /*0f20*/  BRA `(.L_x_7708) ;  /* 0x0000000400587947 */ /* 0x000fec0003800000 */
.L_x_7707:
        /* <DEDUP_REMOVED lines=12> */
.L_x_7710:
[----:B------:R-:W-:-:S07]  /*0ff0*/  IMAD.MOV.U32 R138, RZ, RZ, R108 ;  /* 0x000000ffff8a7224 */ /* 0x000fce00078e006c */
.L_x_7711:
[----:B------:R-:W-:Y:S05]  /*1000*/  BSYNC B2 ;  /* 0x0000000000027941 */ /* 0x000fea0003800000 */
.L_x_7709:
        /* <DEDUP_REMOVED lines=16> */
.L_x_7715:
[----:B------:R-:W-:Y:S05]  /*1110*/  BSYNC B3 ;  /* 0x0000000000037941 */ /* 0x000fea0003800000 */
.L_x_7714:
        /* <DEDUP_REMOVED lines=42> */
[----:B------:R-:W-:-:S07]  /*13c0*/  IMAD.MOV.U32 R72, RZ, RZ, RZ ;  /* 0x000000ffff487224 */ /* 0x000fce00078e00ff */
.L_x_7713:
[----:B------:R-:W-:Y:S05]  /*13d0*/  BSYNC B2 ;  /* 0x0000000000027941 */ /* 0x000fea0003800000 */
.L_x_7712:
        /* <DEDUP_REMOVED lines=11> */
.L_x_7708:
[----:B------:R-:W-:Y:S05]  /*1490*/  BSYNC B1 ;  /* 0x0000000000017941 */ /* 0x000fea0003800000 */
.L_x_7706:
        /* <DEDUP_REMOVED lines=9> */
.L_x_7717:
        /* <DEDUP_REMOVED lines=12> */
.L_x_7720:
[----:B------:R-:W-:-:S07]  /*15f0*/  IMAD.MOV.U32 R110, RZ, RZ, R108 ;  /* 0x000000ffff6e7224 */ /* 0x000fce00078e006c */
.L_x_7721:
[----:B------:R-:W-:Y:S05]  /*1600*/  BSYNC B2 ;  /* 0x0000000000027941 */ /* 0x000fea0003800000 */
.L_x_7719:
        /* <DEDUP_REMOVED lines=16> */
.L_x_7725:
[----:B------:R-:W-:Y:S05]  /*1710*/  BSYNC B3 ;  /* 0x0000000000037941 */ /* 0x000fea0003800000 */
.L_x_7724:
        /* <DEDUP_REMOVED lines=44> */
.L_x_7723:
[----:B------:R-:W-:Y:S05]  /*19e0*/  BSYNC B2 ;  /* 0x0000000000027941 */ /* 0x000fea0003800000 */
.L_x_7722:
        /* <DEDUP_REMOVED lines=13> */
.L_x_7718:
[----:B------:R-:W-:Y:S05]  /*1ac0*/  BSYNC B1 ;  /* 0x0000000000017941 */ /* 0x000fea0003800000 */
.L_x_7716:
        /* <DEDUP_REMOVED lines=8> */
.L_x_7727:
        /* <DEDUP_REMOVED lines=12> */
.L_x_7730:
[----:B------:R-:W-:-:S07]  /*1c10*/  MOV R111, R108 ;  /* 0x0000006c006f7202 */ /* 0x000fce0000000f00 */
.L_x_7731:
[----:B------:R-:W-:Y:S05]  /*1c20*/  BSYNC B2 ;  /* 0x0000000000027941 */ /* 0x000fea0003800000 */
.L_x_7729:
        /* <DEDUP_REMOVED lines=16> */
.L_x_7735:
[----:B------:R-:W-:Y:S05]  /*1d30*/  BSYNC B3 ;  /* 0x0000000000037941 */ /* 0x000fea0003800000 */
.L_x_7734:
        /* <DEDUP_REMOVED lines=44> */
.L_x_7733:
[----:B------:R-:W-:Y:S05]  /*2000*/  BSYNC B2 ;  /* 0x0000000000027941 */ /* 0x000fea0003800000 */
.L_x_7732:
        /* <DEDUP_REMOVED lines=11> */
.L_x_7728:
[----:B------:R-:W-:Y:S05]  /*20c0*/  BSYNC B1 ;  /* 0x0000000000017941 */ /* 0x000fea0003800000 */
.L_x_7726:
        /* <DEDUP_REMOVED lines=9> */
.L_x_7737:
        /* <DEDUP_REMOVED lines=12> */
.L_x_7740:
[----:B------:R-:W-:-:S07]  /*2220*/  IMAD.MOV.U32 R116, RZ, RZ, R108 ;  /* 0x000000ffff747224 */ /* 0x000fce00078e006c */
.L_x_7741:
[----:B------:R-:W-:Y:S05]  /*2230*/  BSYNC B2 ;  /* 0x0000000000027941 */ /* 0x000fea0003800000 */
.L_x_7739:
        /* <DEDUP_REMOVED lines=16> */
.L_x_7745:
[----:B------:R-:W-:Y:S05]  /*2340*/  BSYNC B3 ;  /* 0x0000000000037941 */ /* 0x000fea0003800000 */
.L_x_7744:
        /* <DEDUP_REMOVED lines=44> */
.L_x_7743:
[----:B------:R-:W-:Y:S05]  /*2610*/  BSYNC B2 ;  /* 0x0000000000027941 */ /* 0x000fea0003800000 */
.L_x_7742:
        /* <DEDUP_REMOVED lines=13> */
.L_x_7738:
[----:B------:R-:W-:Y:S05]  /*26f0*/  BSYNC B1 ;  /* 0x0000000000017941 */ /* 0x000fea0003800000 */
.L_x_7736:
        /* <DEDUP_REMOVED lines=8> */
.L_x_7747:
        /* <DEDUP_REMOVED lines=12> */
.L_x_7750:
[----:B------:R-:W-:-:S07]  /*2840*/  IMAD.MOV.U32 R117, RZ, RZ, R108 ;  /* 0x000000ffff757224 */ /* 0x000fce00078e006c */
.L_x_7751:
[----:B------:R-:W-:Y:S05]  /*2850*/  BSYNC B2 ;  /* 0x0000000000027941 */ /* 0x000fea0003800000 */
.L_x_7749:
        /* <DEDUP_REMOVED lines=16> */
.L_x_7755:
[----:B------:R-:W-:Y:S05]  /*2960*/  BSYNC B3 ;  /* 0x0000000000037941 */ /* 0x000fea0003800000 */
.L_x_7754:
        /* <DEDUP_REMOVED lines=40> */
[----:B------:R-:W-:-:S04]  /*2bf0*/  IMAD.WIDE.U32 R72, R74, -0x2daee0ad, RZ ;  /* 0xd2511f534a487825 */ /* 0x000fc800078e00ff */
[----:B------:R-:W-:Y:S01]  /*2c00*/  IMAD.MOV.U32 R106, RZ, RZ, R72 ;  /* 0x000000ffff6a7224 */ /* 0x000fe200078e0048 */
[----:B------:R-:W-:Y:S01]  /*2c10*/  HFMA2.MMA R72, -RZ, RZ, 0, 0 ;  /* 0x00000000ff487435 */ /* 0x000fe200000001ff */
[----:B------:R-:W-:-:S10]  /*2c20*/  LOP3.LUT R101, R73, R178, R99, 0x96, !PT ;  /* 0x000000b249657212 */ /* 0x000fd400078e9663 */
.L_x_7753:
[----:B------:R-:W-:Y:S05]  /*2c30*/  BSYNC B2 ;  /* 0x0000000000027941 */ /* 0x000fea0003800000 */
.L_x_7752:
        /* <DEDUP_REMOVED lines=11> */
.L_x_7748:
[----:B------:R-:W-:Y:S05]  /*2cf0*/  BSYNC B1 ;  /* 0x0000000000017941 */ /* 0x000fea0003800000 */
.L_x_7746:
        /* <DEDUP_REMOVED lines=9> */
.L_x_7757:
        /* <DEDUP_REMOVED lines=12> */
.L_x_7760:
[----:B------:R-:W-:-:S07]  /*2e50*/  MOV R118, R108 ;  /* 0x0000006c00767202 */ /* 0x000fce0000000f00 */
.L_x_7761:
[----:B------:R-:W-:Y:S05]  /*2e60*/  BSYNC B2 ;  /* 0x0000000000027941 */ /* 0x000fea0003800000 */
.L_x_7759:
        /* <DEDUP_REMOVED lines=16> */
.L_x_7765:
[----:B------:R-:W-:Y:S05]  /*2f70*/  BSYNC B3 ;  /* 0x0000000000037941 */ /* 0x000fea0003800000 */
.L_x_7764:
        /* <DEDUP_REMOVED lines=40> */
[----:B------:R-:W-:-:S05]  /*3200*/  IMAD.WIDE.U32 R72, R74, -0x2daee0ad, RZ ;  /* 0xd2511f534a487825 */ /* 0x000fca00078e00ff */
[----:B------:R-:W-:Y:S01]  /*3210*/  LOP3.LUT R101, R73, R180, R99, 0x96, !PT ;  /* 0x000000b449657212 */ /* 0x000fe200078e9663 */
[----:B------:R-:W-:Y:S01]  /*3220*/  IMAD.MOV.U32 R73, RZ, RZ, RZ ;  /* 0x000000ffff497224 */ /* 0x000fe200078e00ff */
[----:B------:R-:W-:-:S07]  /*3230*/  MOV R106, R72 ;  /* 0x00000048006a7202 */ /* 0x000fce0000000f00 */
.L_x_7763:
[----:B------:R-:W-:Y:S05]  /*3240*/  BSYNC B2 ;  /* 0x0000000000027941 */ /* 0x000fea0003800000 */
.L_x_7762:
        /* <DEDUP_REMOVED lines=13> */
.L_x_7758:
[----:B------:R-:W-:Y:S05]  /*3320*/  BSYNC B1 ;  /* 0x0000000000017941 */ /* 0x000fea0003800000 */
.L_x_7756:
        /* <DEDUP_REMOVED lines=8> */
.L_x_7767:
        /* <DEDUP_REMOVED lines=12> */
.L_x_7770:
[----:B------:R-:W-:-:S07]  /*3470*/  IMAD.MOV.U32 R119, RZ, RZ, R108 ;  /* 0x000000ffff777224 */ /* 0x000fce00078e006c */
.L_x_7771:
[----:B------:R-:W-:Y:S05]  /*3480*/  BSYNC B2 ;  /* 0x0000000000027941 */ /* 0x000fea0003800000 */
.L_x_7769:
        /* <DEDUP_REMOVED lines=16> */
.L_x_7775:
[----:B------:R-:W-:Y:S05]  /*3590*/  BSYNC B3 ;  /* 0x0000000000037941 */ /* 0x000fea0003800000 */
.L_x_7774:
        /* <DEDUP_REMOVED lines=38> */
[----:B------:R-:W-:Y:S02]  /*3800*/  LOP3.LUT R102, R73, R102, R100, 0x96, !PT ;  /* 0x0000006649667212 */ /* 0x000fe400078e9664 */
[----:B------:R-:W-:Y:S01]  /*3810*/  MOV R108, R72 ;  /* 0x00000048006c7202 */ /* 0x000fe20000000f00 */
[----:B------:R-:W-:-:S04]  /*3820*/  IMAD.WIDE.U32 R72, R74, -0x2daee0ad, RZ ;  /* 0xd2511f534a487825 */ /* 0x000fc800078e00ff */
[----:B------:R-:W-:Y:S01]  /*3830*/  IMAD.MOV.U32 R106, RZ, RZ, R72 ;  /* 0x000000ffff6a7224 */ /* 0x000fe200078e0048 */
[----:B------:R-:W-:Y:S01]  /*3840*/  LOP3.LUT R101, R73, R182, R99, 0x96, !PT ;  /* 0x000000b649657212 */ /* 0x000fe200078e9663 */
[----:B------:R-:W-:-:S07]  /*3850*/  IMAD.MOV.U32 R72, RZ, RZ, RZ ;  /* 0x000000ffff487224 */ /* 0x000fce00078e00ff */
.L_x_7773:
[----:B------:R-:W-:Y:S05]  /*3860*/  BSYNC B2 ;  /* 0x0000000000027941 */ /* 0x000fea0003800000 */
.L_x_7772:
        /* <DEDUP_REMOVED lines=11> */
.L_x_7768:
[----:B------:R-:W-:Y:S05]  /*3920*/  BSYNC B1 ;  /* 0x0000000000017941 */ /* 0x000fea0003800000 */
.L_x_7766:
        /* <DEDUP_REMOVED lines=9> */
.L_x_7777:
        /* <DEDUP_REMOVED lines=12> */
.L_x_7780:
[----:B------:R-:W-:-:S07]  /*3a80*/  IMAD.MOV.U32 R120, RZ, RZ, R108 ;  /* 0x000000ffff787224 */ /* 0x000fce00078e006c */
.L_x_7781:
[----:B------:R-:W-:Y:S05]  /*3a90*/  BSYNC B2 ;  /* 0x0000000000027941 */ /* 0x000fea0003800000 */
.L_x_7779:
        /* <DEDUP_REMOVED lines=16> */
.L_x_7785:
[----:B------:R-:W-:Y:S05]  /*3ba0*/  BSYNC B3 ;  /* 0x0000000000037941 */ /* 0x000fea0003800000 */
.L_x_7784:
        /* <DEDUP_REMOVED lines=41> */
[----:B------:R-:W-:Y:S01]  /*3e40*/  IMAD.MOV.U32 R103, RZ, RZ, RZ ;  /* 0x000000ffff677224 */ /* 0x000fe200078e00ff */
[----:B------:R-:W-:Y:S02]  /*3e50*/  LOP3.LUT R101, R73, R184, R99, 0x96, !PT ;  /* 0x000000b849657212 */ /* 0x000fe400078e9663 */
[----:B------:R-:W-:-:S07]  /*3e60*/  MOV R106, R72 ;  /* 0x00000048006a7202 */ /* 0x000fce0000000f00 */
.L_x_7783:
[----:B------:R-:W-:Y:S05]  /*3e70*/  BSYNC B2 ;  /* 0x0000000000027941 */ /* 0x000fea0003800000 */
.L_x_7782:
        /* <DEDUP_REMOVED lines=13> */
.L_x_7778:
[----:B------:R-:W-:Y:S05]  /*3f50*/  BSYNC B1 ;  /* 0x0000000000017941 */ /* 0x000fea0003800000 */
.L_x_7776:
        /* <DEDUP_REMOVED lines=29> */
.L_x_7787:
[----:B------:R-:W-:Y:S05]  /*4130*/  BSYNC B1 ;  /* 0x0000000000017941 */ /* 0x000fea0003800000 */
.L_x_7786:
[----:B------:R-:W-:Y:S01]  /*4140*/  IADD3 R130, R130, 0x100, RZ ;  /* 0x0000010082827810 */ /* 0x000fe20007ffe0ff */
[----:B------:R-:W-:-:S07]  /*4150*/  VIADD R126, R126, 0x100 ;  /* 0x000001007e7e7836 */ /* 0x000fce0000000000 */
.L_x_7705:
[----:B------:R-:W-:Y:S05]  /*4160*/  BSYNC B0 ;  /* 0x0000000000007941 */ /* 0x000fea0003800000 */
.L_x_7704:
        /* <DEDUP_REMOVED lines=20> */
.L_x_7791:
        /* <DEDUP_REMOVED lines=12> */
.L_x_7794:
[----:B------:R-:W-:-:S07]  /*4370*/  MOV R121, R108 ;  /* 0x0000006c00797202 */ /* 0x000fce0000000f00 */
.L_x_7795:
[----:B------:R-:W-:Y:S05]  /*4380*/  BSYNC B2 ;  /* 0x0000000000027941 */ /* 0x000fea0003800000 */
.L_x_7793:
        /* <DEDUP_REMOVED lines=16> */
.L_x_7799:
[----:B------:R-:W-:Y:S05]  /*4490*/  BSYNC B3 ;  /* 0x0000000000037941 */ /* 0x000fea0003800000 */
.L_x_7798:
        /* <DEDUP_REMOVED lines=43> */
.L_x_7797:
[----:B------:R-:W-:Y:S05]  /*4750*/  BSYNC B2 ;  /* 0x0000000000027941 */ /* 0x000fea0003800000 */
.L_x_7796:
        /* <DEDUP_REMOVED lines=11> */
.L_x_7792:
[----:B------:R-:W-:Y:S05]  /*4810*/  BSYNC B1 ;  /* 0x0000000000017941 */ /* 0x000fea0003800000 */
.L_x_7790:
        /* <DEDUP_REMOVED lines=9> */
.L_x_7801:
        /* <DEDUP_REMOVED lines=12> */
.L_x_7804:
[----:B------:R-:W-:-:S07]  /*4970*/  IMAD.MOV.U32 R110, RZ, RZ, R108 ;  /* 0x000000ffff6e7224 */ /* 0x000fce00078e006c */
.L_x_7805:
[----:B------:R-:W-:Y:S05]  /*4980*/  BSYNC B2 ;  /* 0x0000000000027941 */ /* 0x000fea0003800000 */
.L_x_7803:
        /* <DEDUP_REMOVED lines=16> */
.L_x_7809:
[----:B------:R-:W-:Y:S05]  /*4a90*/  BSYNC B3 ;  /* 0x0000000000037941 */ /* 0x000fea0003800000 */
.L_x_7808:
        /* <DEDUP_REMOVED lines=44> */
.L_x_7807:
[----:B------:R-:W-:Y:S05]  /*4d60*/  BSYNC B2 ;  /* 0x0000000000027941 */ /* 0x000fea0003800000 */
.L_x_7806:
        /* <DEDUP_REMOVED lines=13> */
.L_x_7802:
[----:B------:R-:W-:Y:S05]  /*4e40*/  BSYNC B1 ;  /* 0x0000000000017941 */ /* 0x000fea0003800000 */
.L_x_7800:
        /* <DEDUP_REMOVED lines=8> */
.L_x_7811:
        /* <DEDUP_REMOVED lines=12> */
.L_x_7814:
[----:B------:R-:W-:-:S07]  /*4f90*/  IMAD.MOV.U32 R111, RZ, RZ, R108 ;  /* 0x000000ffff6f7224 */ /* 0x000fce00078e006c */
.L_x_7815:
[----:B------:R-:W-:Y:S05]  /*4fa0*/  BSYNC B2 ;  /* 0x0000000000027941 */ /* 0x000fea0003800000 */
.L_x_7813:
        /* <DEDUP_REMOVED lines=16> */
.L_x_7819:
[----:B------:R-:W-:Y:S05]  /*50b0*/  BSYNC B3 ;  /* 0x0000000000037941 */ /* 0x000fea0003800000 */
.L_x_7818:
        /* <DEDUP_REMOVED lines=44> */
.L_x_7817:
[----:B------:R-:W-:Y:S05]  /*5380*/  BSYNC B2 ;  /* 0x0000000000027941 */ /* 0x000fea0003800000 */
.L_x_7816:
        /* <DEDUP_REMOVED lines=11> */
.L_x_7812:
[----:B------:R-:W-:Y:S05]  /*5440*/  BSYNC B1 ;  /* 0x0000000000017941 */ /* 0x000fea0003800000 */
.L_x_7810:
        /* <DEDUP_REMOVED lines=9> */
.L_x_7821:
        /* <DEDUP_REMOVED lines=12> */
.L_x_7824:
[----:B------:R-:W-:-:S07]  /*55a0*/  IMAD.MOV.U32 R116, RZ, RZ, R108 ;  /* 0x000000ffff747224 */ /* 0x000fce00078e006c */
.L_x_7825:
[----:B------:R-:W-:Y:S05]  /*55b0*/  BSYNC B2 ;  /* 0x0000000000027941 */ /* 0x000fea0003800000 */
.L_x_7823:
        /* <DEDUP_REMOVED lines=16> */
.L_x_7829:
[----:B------:R-:W-:Y:S05]  /*56c0*/  BSYNC B3 ;  /* 0x0000000000037941 */ /* 0x000fea0003800000 */
.L_x_7828:
        /* <DEDUP_REMOVED lines=44> */
.L_x_7827:
[----:B------:R-:W-:Y:S05]  /*5990*/  BSYNC B2 ;  /* 0x0000000000027941 */ /* 0x000fea0003800000 */
.L_x_7826:
        /* <DEDUP_REMOVED lines=13> */
.L_x_7822:
[----:B------:R-:W-:Y:S05]  /*5a70*/  BSYNC B1 ;  /* 0x0000000000017941 */ /* 0x000fea0003800000 */
.L_x_7820:
        /* <DEDUP_REMOVED lines=8> */
.L_x_7831:
        /* <DEDUP_REMOVED lines=12> */
.L_x_7834:
[----:B------:R-:W-:-:S07]  /*5bc0*/  IMAD.MOV.U32 R117, RZ, RZ, R108 ;  /* 0x000000ffff757224 */ /* 0x000fce00078e006c */
.L_x_7835:
[----:B------:R-:W-:Y:S05]  /*5bd0*/  BSYNC B2 ;  /* 0x0000000000027941 */ /* 0x000fea0003800000 */
.L_x_7833:
        /* <DEDUP_REMOVED lines=16> */
.L_x_7839:
[----:B------:R-:W-:Y:S05]  /*5ce0*/  BSYNC B3 ;  /* 0x0000000000037941 */ /* 0x000fea0003800000 */
.L_x_7838:
        /* <DEDUP_REMOVED lines=40> */
[----:B------:R-:W-:-:S03]  /*5f70*/  IMAD.WIDE.U32 R72, R74, -0x2daee0ad, RZ ;  /* 0xd2511f534a487825 */ /* 0x000fc600078e00ff */
[----:B------:R-:W-:Y:S01]  /*5f80*/  MOV R106, R72 ;  /* 0x00000048006a7202 */ /* 0x000fe20000000f00 */
[----:B------:R-:W-:Y:S01]  /*5f90*/  IMAD.MOV.U32 R72, RZ, RZ, RZ ;  /* 0x000000ffff487224 */ /* 0x000fe200078e00ff */
[----:B------:R-:W-:-:S07]  /*5fa0*/  LOP3.LUT R101, R73, R186, R99, 0x96, !PT ;  /* 0x000000ba49657212 */ /* 0x000fce00078e9663 */
.L_x_7837:
[----:B------:R-:W-:Y:S05]  /*5fb0*/  BSYNC B2 ;  /* 0x0000000000027941 */ /* 0x000fea0003800000 */
.L_x_7836:
        /* <DEDUP_REMOVED lines=11> */
.L_x_7832:
[----:B------:R-:W-:Y:S05]  /*6070*/  BSYNC B1 ;  /* 0x0000000000017941 */ /* 0x000fea0003800000 */
.L_x_7830:
        /* <DEDUP_REMOVED lines=9> */
.L_x_7841:
        /* <DEDUP_REMOVED lines=12> */
.L_x_7844:
[----:B------:R-:W-:-:S07]  /*61d0*/  IMAD.MOV.U32 R118, RZ, RZ, R108 ;  /* 0x000000ffff767224 */ /* 0x000fce00078e006c */
.L_x_7845:
[----:B------:R-:W-:Y:S05]  /*61e0*/  BSYNC B2 ;  /* 0x0000000000027941 */ /* 0x000fea0003800000 */
.L_x_7843:
        /* <DEDUP_REMOVED lines=16> */
.L_x_7849:
[----:B------:R-:W-:Y:S05]  /*62f0*/  BSYNC B3 ;  /* 0x0000000000037941 */ /* 0x000fea0003800000 */
.L_x_7848:
        /* <DEDUP_REMOVED lines=44> */
.L_x_7847:
[----:B------:R-:W-:Y:S05]  /*65c0*/  BSYNC B2 ;  /* 0x0000000000027941 */ /* 0x000fea0003800000 */
.L_x_7846:
        /* <DEDUP_REMOVED lines=13> */
.L_x_7842:
[----:B------:R-:W-:Y:S05]  /*66a0*/  BSYNC B1 ;  /* 0x0000000000017941 */ /* 0x000fea0003800000 */
.L_x_7840:
        /* <DEDUP_REMOVED lines=8> */
.L_x_7851:
        /* <DEDUP_REMOVED lines=12> */
.L_x_7854:
[----:B------:R-:W-:-:S07]  /*67f0*/  IMAD.MOV.U32 R119, RZ, RZ, R108 ;  /* 0x000000ffff777224 */ /* 0x000fce00078e006c */
.L_x_7855:
[----:B------:R-:W-:Y:S05]  /*6800*/  BSYNC B2 ;  /* 0x0000000000027941 */ /* 0x000fea0003800000 */
.L_x_7853:
        /* <DEDUP_REMOVED lines=16> */
.L_x_7859:
[----:B------:R-:W-:Y:S05]  /*6910*/  BSYNC B3 ;  /* 0x0000000000037941 */ /* 0x000fea0003800000 */
.L_x_7858:
        /* <DEDUP_REMOVED lines=44> */
.L_x_7857:
[----:B------:R-:W-:Y:S05]  /*6be0*/  BSYNC B2 ;  /* 0x0000000000027941 */ /* 0x000fea0003800000 */
.L_x_7856:
        /* <DEDUP_REMOVED lines=11> */
.L_x_7852:
[----:B------:R-:W-:Y:S05]  /*6ca0*/  BSYNC B1 ;  /* 0x0000000000017941 */ /* 0x000fea0003800000 */
.L_x_7850:
        /* <DEDUP_REMOVED lines=9> */
.L_x_7861:
        /* <DEDUP_REMOVED lines=12> */
.L_x_7864:
[----:B------:R-:W-:-:S07]  /*6e00*/  IMAD.MOV.U32 R120, RZ, RZ, R108 ;  /* 0x000000ffff787224 */ /* 0x000fce00078e006c */
.L_x_7865:
[----:B------:R-:W-:Y:S05]  /*6e10*/  BSYNC B2 ;  /* 0x0000000000027941 */ /* 0x000fea0003800000 */
.L_x_7863:
        /* <DEDUP_REMOVED lines=16> */
.L_x_7869:
[----:B------:R-:W-:Y:S05]  /*6f20*/  BSYNC B3 ;  /* 0x0000000000037941 */ /* 0x000fea0003800000 */
.L_x_7868:
        /* <DEDUP_REMOVED lines=44> */
.L_x_7867:
[----:B------:R-:W-:Y:S05]  /*71f0*/  BSYNC B2 ;  /* 0x0000000000027941 */ /* 0x000fea0003800000 */
.L_x_7866:
        /* <DEDUP_REMOVED lines=13> */
.L_x_7862:
[----:B------:R-:W-:Y:S05]  /*72d0*/  BSYNC B1 ;  /* 0x0000000000017941 */ /* 0x000fea0003800000 */
.L_x_7860:
[----:B------:R-:W0:Y:S01]  /*72e0*/  LDC.64 R72, c[0x0][0x238] ;  /* 0x00008e00ff487b82 */ /* 0x000e220000000a00 */
[----:B------:R-:W-:Y:S01]  /*72f0*/  F2FP.BF16.F32.PACK_AB R75, R135, R133 ;  /* 0x00000085874b723e */ /* 0x000fe200000010ff */
[----:B------:R-:W-:Y:S01]  /*7300*/  BSSY B1, `(.L_x_7870) ;  /* 0x000001b000017945 */ /* 0x000fe20003800000 */
[----:B------:R-:W-:Y:S01]  /*7310*/  F2FP.BF16.F32.PACK_AB R74, R131, R129 ;  /* 0x00000081834a723e */ /* 0x000fe200000010ff */
[----:B0-----:R-:W-:Y:S01]  /*7320*/  IMAD.WIDE.U32 R186, R130, 0x10, R72 ;  /* 0x0000001082ba7825 */ /* 0x001fe200078e0048 */
[----:B------:R-:W-:Y:S02]  /*7330*/  F2FP.BF16.F32.PACK_AB R73, R127, R125 ;  /* 0x0000007d7f49723e */ /* 0x000fe400000010ff */
[----:B------:R-:W-:-:S05]  /*7340*/  F2FP.BF16.F32.PACK_AB R72, R123, R121 ;  /* 0x000000797b48723e */ /* 0x000fca00000010ff */
        /* <DEDUP_REMOVED lines=22> */
.L_x_7871:
[----:B------:R-:W-:Y:S05]  /*74b0*/  BSYNC B1 ;  /* 0x0000000000017941 */ /* 0x000fea0003800000 */
.L_x_7870:
[----:B------:R-:W-:Y:S01]  /*74c0*/  IADD3 R130, R130, 0x100, RZ ;  /* 0x0000010082827810 */ /* 0x000fe20007ffe0ff */
[----:B------:R-:W-:-:S07]  /*74d0*/  VIADD R126, R126, 0x100 ;  /* 0x000001007e7e7836 */ /* 0x000fce0000000000 */
.L_x_7789:
[----:B------:R-:W-:Y:S05]  /*74e0*/  BSYNC B0 ;  /* 0x0000000000007941 */ /* 0x000fea0003800000 */
.L_x_7788:
        /* <DEDUP_REMOVED lines=20> */
.L_x_7875:
        /* <DEDUP_REMOVED lines=12> */
.L_x_7878:
[----:B------:R-:W-:-:S07]  /*76f0*/  MOV R137, R108 ;  /* 0x0000006c00897202 */ /* 0x000fce0000000f00 */
.L_x_7879:
[----:B------:R-:W-:Y:S05]  /*7700*/  BSYNC B2 ;  /* 0x0000000000027941 */ /* 0x000fea0003800000 */
.L_x_7877:
        /* <DEDUP_REMOVED lines=16> */
.L_x_7883:
[----:B------:R-:W-:Y:S05]  /*7810*/  BSYNC B3 ;  /* 0x0000000000037941 */ /* 0x000fea0003800000 */
.L_x_7882:
        /* <DEDUP_REMOVED lines=43> */
.L_x_7881:
[----:B------:R-:W-:Y:S05]  /*7ad0*/  BSYNC B2 ;  /* 0x0000000000027941 */ /* 0x000fea0003800000 */
.L_x_7880:
        /* <DEDUP_REMOVED lines=11> */
.L_x_7876:
[----:B------:R-:W-:Y:S05]  /*7b90*/  BSYNC B1 ;  /* 0x0000000000017941 */ /* 0x000fea0003800000 */
.L_x_7874:
        /* <DEDUP_REMOVED lines=9> */
.L_x_7885:
        /* <DEDUP_REMOVED lines=12> */
.L_x_7888:
[----:B------:R-:W-:-:S07]  /*7cf0*/  IMAD.MOV.U32 R110, RZ, RZ, R108 ;  /* 0x000000ffff6e7224 */ /* 0x000fce00078e006c */
.L_x_7889:
[----:B------:R-:W-:Y:S05]  /*7d00*/  BSYNC B2 ;  /* 0x0000000000027941 */ /* 0x000fea0003800000 */
.L_x_7887:
        /* <DEDUP_REMOVED lines=16> */
.L_x_7893:
[----:B------:R-:W-:Y:S05]  /*7e10*/  BSYNC B3 ;  /* 0x0000000000037941 */ /* 0x000fea0003800000 */
.L_x_7892:
        /* <DEDUP_REMOVED lines=44> */
.L_x_7891:
[----:B------:R-:W-:Y:S05]  /*80e0*/  BSYNC B2 ;  /* 0x0000000000027941 */ /* 0x000fea0003800000 */
.L_x_7890:
        /* <DEDUP_REMOVED lines=13> */
.L_x_7886:
[----:B------:R-:W-:Y:S05]  /*81c0*/  BSYNC B1 ;  /* 0x0000000000017941 */ /* 0x000fea0003800000 */
.L_x_7884:
        /* <DEDUP_REMOVED lines=8> */
.L_x_7895:
        /* <DEDUP_REMOVED lines=12> */
.L_x_7898:
[----:B------:R-:W-:-:S07]  /*8310*/  IMAD.MOV.U32 R111, RZ, RZ, R108 ;  /* 0x000000ffff6f7224 */ /* 0x000fce00078e006c */
.L_x_7899:
[----:B------:R-:W-:Y:S05]  /*8320*/  BSYNC B2 ;  /* 0x0000000000027941 */ /* 0x000fea0003800000 */
.L_x_7897:
        /* <DEDUP_REMOVED lines=16> */
.L_x_7903:
[----:B------:R-:W-:Y:S05]  /*8430*/  BSYNC B3 ;  /* 0x0000000000037941 */ /* 0x000fea0003800000 */
.L_x_7902:
        /* <DEDUP_REMOVED lines=44> */
.L_x_7901:
[----:B------:R-:W-:Y:S05]  /*8700*/  BSYNC B2 ;  /* 0x0000000000027941 */ /* 0x000fea0003800000 */
.L_x_7900:
        /* <DEDUP_REMOVED lines=11> */
.L_x_7896:
[----:B------:R-:W-:Y:S05]  /*87c0*/  BSYNC B1 ;  /* 0x0000000000017941 */ /* 0x000fea0003800000 */
.L_x_7894:
        /* <DEDUP_REMOVED lines=9> */
.L_x_7905:
        /* <DEDUP_REMOVED lines=12> */
.L_x_7908:
[----:B------:R-:W-:-:S07]  /*8920*/  IMAD.MOV.U32 R116, RZ, RZ, R108 ;  /* 0x000000ffff747224 */ /* 0x000fce00078e006c */
.L_x_7909:
[----:B------:R-:W-:Y:S05]  /*8930*/  BSYNC B2 ;  /* 0x0000000000027941 */ /* 0x000fea0003800000 */
.L_x_7907:
        /* <DEDUP_REMOVED lines=16> */
.L_x_7913:
[----:B------:R-:W-:Y:S05]  /*8a40*/  BSYNC B3 ;  /* 0x0000000000037941 */ /* 0x000fea0003800000 */
.L_x_7912:
        /* <DEDUP_REMOVED lines=44> */
.L_x_7911:
[----:B------:R-:W-:Y:S05]  /*8d10*/  BSYNC B2 ;  /* 0x0000000000027941 */ /* 0x000fea0003800000 */
.L_x_7910:
        /* <DEDUP_REMOVED lines=13> */
.L_x_7906:
[----:B------:R-:W-:Y:S05]  /*8df0*/  BSYNC B1 ;  /* 0x0000000000017941 */ /* 0x000fea0003800000 */
.L_x_7904:
        /* <DEDUP_REMOVED lines=8> */
.L_x_7915:
        /* <DEDUP_REMOVED lines=12> */
.L_x_7918:
[----:B------:R-:W-:-:S07]  /*8f40*/  IMAD.MOV.U32 R117, RZ, RZ, R108 ;  /* 0x000000ffff757224 */ /* 0x000fce00078e006c */
.L_x_7919:
[----:B------:R-:W-:Y:S05]  /*8f50*/  BSYNC B2 ;  /* 0x0000000000027941 */ /* 0x000fea0003800000 */
.L_x_7917:
        /* <DEDUP_REMOVED lines=16> */
.L_x_7923:
[----:B------:R-:W-:Y:S05]  /*9060*/  BSYNC B3 ;  /* 0x0000000000037941 */ /* 0x000fea0003800000 */
.L_x_7922:
        /* <DEDUP_REMOVED lines=44> */
.L_x_7921:
[----:B------:R-:W-:Y:S05]  /*9330*/  BSYNC B2 ;  /* 0x0000000000027941 */ /* 0x000fea0003800000 */
.L_x_7920:
        /* <DEDUP_REMOVED lines=11> */
.L_x_7916:
[----:B------:R-:W-:Y:S05]  /*93f0*/  BSYNC B1 ;  /* 0x0000000000017941 */ /* 0x000fea0003800000 */
.L_x_7914:
        /* <DEDUP_REMOVED lines=9> */
.L_x_7925:
        /* <DEDUP_REMOVED lines=12> */
.L_x_7928:
[----:B------:R-:W-:-:S07]  /*9550*/  IMAD.MOV.U32 R118, RZ, RZ, R108 ;  /* 0x000000ffff767224 */ /* 0x000fce00078e006c */
.L_x_7929:
[----:B------:R-:W-:Y:S05]  /*9560*/  BSYNC B2 ;  /* 0x0000000000027941 */ /* 0x000fea0003800000 */
.L_x_7927:
        /* <DEDUP_REMOVED lines=16> */
.L_x_7933:
[----:B------:R-:W-:Y:S05]  /*9670*/  BSYNC B3 ;  /* 0x0000000000037941 */ /* 0x000fea0003800000 */
.L_x_7932:
        /* <DEDUP_REMOVED lines=44> */
.L_x_7931:
[----:B------:R-:W-:Y:S05]  /*9940*/  BSYNC B2 ;  /* 0x0000000000027941 */ /* 0x000fea0003800000 */
.L_x_7930:
        /* <DEDUP_REMOVED lines=13> */
.L_x_7926:
[----:B------:R-:W-:Y:S05]  /*9a20*/  BSYNC B1 ;  /* 0x0000000000017941 */ /* 0x000fea0003800000 */
.L_x_7924:
        /* <DEDUP_REMOVED lines=8> */
.L_x_7935:
        /* <DEDUP_REMOVED lines=12> */
.L_x_7938:
[----:B------:R-:W-:-:S07]  /*9b70*/  IMAD.MOV.U32 R119, RZ, RZ, R108 ;  /* 0x000000ffff777224 */ /* 0x000fce00078e006c */
.L_x_7939:
[----:B------:R-:W-:Y:S05]  /*9b80*/  BSYNC B2 ;  /* 0x0000000000027941 */ /* 0x000fea0003800000 */
.L_x_7937:
        /* <DEDUP_REMOVED lines=16> */
.L_x_7943:
[----:B------:R-:W-:Y:S05]  /*9c90*/  BSYNC B3 ;  /* 0x0000000000037941 */ /* 0x000fea0003800000 */
.L_x_7942:
        /* <DEDUP_REMOVED lines=44> */
.L_x_7941:
[----:B------:R-:W-:Y:S05]  /*9f60*/  BSYNC B2 ;  /* 0x0000000000027941 */ /* 0x000fea0003800000 */
.L_x_7940:
        /* <DEDUP_REMOVED lines=11> */
.L_x_7936:
[----:B------:R-:W-:Y:S05]  /*a020*/  BSYNC B1 ;  /* 0x0000000000017941 */ /* 0x000fea0003800000 */
.L_x_7934:
        /* <DEDUP_REMOVED lines=9> */
.L_x_7945:
        /* <DEDUP_REMOVED lines=12> */
.L_x_7948:
[----:B------:R-:W-:-:S07]  /*a180*/  IMAD.MOV.U32 R120, RZ, RZ, R108 ;  /* 0x000000ffff787224 */ /* 0x000fce00078e006c */
.L_x_7949:
[----:B------:R-:W-:Y:S05]  /*a190*/  BSYNC B2 ;  /* 0x0000000000027941 */ /* 0x000fea0003800000 */
.L_x_7947:
        /* <DEDUP_REMOVED lines=16> */
.L_x_7953:
[----:B------:R-:W-:Y:S05]  /*a2a0*/  BSYNC B3 ;  /* 0x0000000000037941 */ /* 0x000fea0003800000 */
.L_x_7952:
        /* <DEDUP_REMOVED lines=44> */
.L_x_7951:
[----:B------:R-:W-:Y:S05]  /*a570*/  BSYNC B2 ;  /* 0x0000000000027941 */ /* 0x000fea0003800000 */
.L_x_7950:
        /* <DEDUP_REMOVED lines=13> */
.L_x_7946:
[----:B------:R-:W-:Y:S05]  /*a650*/  BSYNC B1 ;  /* 0x0000000000017941 */ /* 0x000fea0003800000 */
.L_x_7944:
        /* <DEDUP_REMOVED lines=29> */
.L_x_7955:
[----:B------:R-:W-:Y:S05]  /*a830*/  BSYNC B1 ;  /* 0x0000000000017941 */ /* 0x000fea0003800000 */
.L_x_7954:
[----:B------:R-:W-:Y:S01]  /*a840*/  IADD3 R130, R130, 0x100, RZ ;  /* 0x0000010082827810 */ /* 0x000fe20007ffe0ff */
[----:B------:R-:W-:-:S07]  /*a850*/  VIADD R126, R126, 0x100 ;  /* 0x000001007e7e7836 */ /* 0x000fce0000000000 */
.L_x_7873:
[----:B------:R-:W-:Y:S05]  /*a860*/  BSYNC B0 ;  /* 0x0000000000007941 */ /* 0x000fea0003800000 */
.L_x_7872:
        /* <DEDUP_REMOVED lines=19> */
.L_x_7959:
        /* <DEDUP_REMOVED lines=12> */
.L_x_7962:
[----:B------:R-:W-:-:S07]  /*aa60*/  MOV R128, R108 ;  /* 0x0000006c00807202 */ /* 0x000fce0000000f00 */
.L_x_7963:
[----:B------:R-:W-:Y:S05]  /*aa70*/  BSYNC B2 ;  /* 0x0000000000027941 */ /* 0x000fea0003800000 */
.L_x_7961:
        /* <DEDUP_REMOVED lines=16> */
.L_x_7967:
[----:B------:R-:W-:Y:S05]  /*ab80*/  BSYNC B3 ;  /* 0x0000000000037941 */ /* 0x000fea0003800000 */
.L_x_7966:
        /* <DEDUP_REMOVED lines=43> */
.L_x_7965:
[----:B------:R-:W-:Y:S05]  /*ae40*/  BSYNC B2 ;  /* 0x0000000000027941 */ /* 0x000fea0003800000 */
.L_x_7964:
        /* <DEDUP_REMOVED lines=11> */
.L_x_7960:
[----:B------:R-:W-:Y:S05]  /*af00*/  BSYNC B1 ;  /* 0x0000000000017941 */ /* 0x000fea0003800000 */
.L_x_7958:
        /* <DEDUP_REMOVED lines=9> */
.L_x_7969:
        /* <DEDUP_REMOVED lines=12> */
.L_x_7972:
[----:B------:R-:W-:-:S07]  /*b060*/  IMAD.MOV.U32 R110, RZ, RZ, R108 ;  /* 0x000000ffff6e7224 */ /* 0x000fce00078e006c */
.L_x_7973:
[----:B------:R-:W-:Y:S05]  /*b070*/  BSYNC B2 ;  /* 0x0000000000027941 */ /* 0x000fea0003800000 */
.L_x_7971:
        /* <DEDUP_REMOVED lines=16> */
.L_x_7977:
[----:B------:R-:W-:Y:S05]  /*b180*/  BSYNC B3 ;  /* 0x0000000000037941 */ /* 0x000fea0003800000 */
.L_x_7976:
        /* <DEDUP_REMOVED lines=44> */
.L_x_7975:
[----:B------:R-:W-:Y:S05]  /*b450*/  BSYNC B2 ;  /* 0x0000000000027941 */ /* 0x000fea0003800000 */
.L_x_7974:
        /* <DEDUP_REMOVED lines=13> */
.L_x_7970:
[----:B------:R-:W-:Y:S05]  /*b530*/  BSYNC B1 ;  /* 0x0000000000017941 */ /* 0x000fea0003800000 */
.L_x_7968:
        /* <DEDUP_REMOVED lines=8> */
.L_x_7979:
        /* <DEDUP_REMOVED lines=12> */
.L_x_7982:
[----:B------:R-:W-:-:S07]  /*b680*/  IMAD.MOV.U32 R111, RZ, RZ, R108 ;  /* 0x000000ffff6f7224 */ /* 0x000fce00078e006c */
.L_x_7983:
[----:B------:R-:W-:Y:S05]  /*b690*/  BSYNC B2 ;  /* 0x0000000000027941 */ /* 0x000fea0003800000 */
.L_x_7981:
        /* <DEDUP_REMOVED lines=16> */
.L_x_7987:
[----:B------:R-:W-:Y:S05]  /*b7a0*/  BSYNC B3 ;  /* 0x0000000000037941 */ /* 0x000fea0003800000 */
.L_x_7986:
        /* <DEDUP_REMOVED lines=44> */
.L_x_7985:
[----:B------:R-:W-:Y:S05]  /*ba70*/  BSYNC B2 ;  /* 0x0000000000027941 */ /* 0x000fea0003800000 */
.L_x_7984:
        /* <DEDUP_REMOVED lines=11> */
.L_x_7980:
[----:B------:R-:W-:Y:S05]  /*bb30*/  BSYNC B1 ;  /* 0x0000000000017941 */ /* 0x000fea0003800000 */
.L_x_7978:
        /* <DEDUP_REMOVED lines=9> */
.L_x_7989:
        /* <DEDUP_REMOVED lines=12> */
.L_x_7992:
[----:B------:R-:W-:-:S07]  /*bc90*/  IMAD.MOV.U32 R116, RZ, RZ, R108 ;  /* 0x000000ffff747224 */ /* 0x000fce00078e006c */
.L_x_7993:
[----:B------:R-:W-:Y:S05]  /*bca0*/  BSYNC B2 ;  /* 0x0000000000027941 */ /* 0x000fea0003800000 */
.L_x_7991:
        /* <DEDUP_REMOVED lines=16> */
.L_x_7997:
[----:B------:R-:W-:Y:S05]  /*bdb0*/  BSYNC B3 ;  /* 0x0000000000037941 */ /* 0x000fea0003800000 */
.L_x_7996:
        /* <DEDUP_REMOVED lines=44> */
.L_x_7995:
[----:B------:R-:W-:Y:S05]  /*c080*/  BSYNC B2 ;  /* 0x0000000000027941 */ /* 0x000fea0003800000 */
.L_x_7994:
        /* <DEDUP_REMOVED lines=13> */
.L_x_7990:
[----:B------:R-:W-:Y:S05]  /*c160*/  BSYNC B1 ;  /* 0x0000000000017941 */ /* 0x000fea0003800000 */
.L_x_7988:
        /* <DEDUP_REMOVED lines=8> */
.L_x_7999:
        /* <DEDUP_REMOVED lines=12> */
.L_x_8002:
[----:B------:R-:W-:-:S07]  /*c2b0*/  IMAD.MOV.U32 R117, RZ, RZ, R108 ;  /* 0x000000ffff757224 */ /* 0x000fce00078e006c */
.L_x_8003:
[----:B------:R-:W-:Y:S05]  /*c2c0*/  BSYNC B2 ;  /* 0x0000000000027941 */ /* 0x000fea0003800000 */
.L_x_8001:
        /* <DEDUP_REMOVED lines=16> */
.L_x_8007:
[----:B------:R-:W-:Y:S05]  /*c3d0*/  BSYNC B3 ;  /* 0x0000000000037941 */ /* 0x000fea0003800000 */
.L_x_8006:
        /* <DEDUP_REMOVED lines=44> */
.L_x_8005:
[----:B------:R-:W-:Y:S05]  /*c6a0*/  BSYNC B2 ;  /* 0x0000000000027941 */ /* 0x000fea0003800000 */
.L_x_8004:
        /* <DEDUP_REMOVED lines=11> */
.L_x_8000:
[----:B------:R-:W-:Y:S05]  /*c760*/  BSYNC B1 ;  /* 0x0000000000017941 */ /* 0x000fea0003800000 */
.L_x_7998:
        /* <DEDUP_REMOVED lines=9> */
.L_x_8009:
        /* <DEDUP_REMOVED lines=12> */
.L_x_8012:
[----:B------:R-:W-:-:S07]  /*c8c0*/  IMAD.MOV.U32 R118, RZ, RZ, R108 ;  /* 0x000000ffff767224 */ /* 0x000fce00078e006c */
.L_x_8013:
[----:B------:R-:W-:Y:S05]  /*c8d0*/  BSYNC B2 ;  /* 0x0000000000027941 */ /* 0x000fea0003800000 */
.L_x_8011:
        /* <DEDUP_REMOVED lines=16> */
.L_x_8017:
[----:B------:R-:W-:Y:S05]  /*c9e0*/  BSYNC B3 ;  /* 0x0000000000037941 */ /* 0x000fea0003800000 */
.L_x_8016:
        /* <DEDUP_REMOVED lines=44> */
.L_x_8015:
[----:B------:R-:W-:Y:S05]  /*ccb0*/  BSYNC B2 ;  /* 0x0000000000027941 */ /* 0x000fea0003800000 */
.L_x_8014:
        /* <DEDUP_REMOVED lines=13> */
.L_x_8010:
[----:B------:R-:W-:Y:S05]  /*cd90*/  BSYNC B1 ;  /* 0x0000000000017941 */ /* 0x000fea0003800000 */
.L_x_8008:
        /* <DEDUP_REMOVED lines=8> */
.L_x_8019:
        /* <DEDUP_REMOVED lines=12> */
.L_x_8022:
[----:B------:R-:W-:-:S07]  /*cee0*/  IMAD.MOV.U32 R119, RZ, RZ, R108 ;  /* 0x000000ffff777224 */ /* 0x000fce00078e006c */
.L_x_8023:
[----:B------:R-:W-:Y:S05]  /*cef0*/  BSYNC B2 ;  /* 0x0000000000027941 */ /* 0x000fea0003800000 */
.L_x_8021:
        /* <DEDUP_REMOVED lines=16> */
.L_x_8027:
[----:B------:R-:W-:Y:S05]  /*d000*/  BSYNC B3 ;  /* 0x0000000000037941 */ /* 0x000fea0003800000 */
.L_x_8026:
        /* <DEDUP_REMOVED lines=44> */
.L_x_8025:
[----:B------:R-:W-:Y:S05]  /*d2d0*/  BSYNC B2 ;  /* 0x0000000000027941 */ /* 0x000fea0003800000 */
.L_x_8024:
        /* <DEDUP_REMOVED lines=11> */
.L_x_8020:
[----:B------:R-:W-:Y:S05]  /*d390*/  BSYNC B1 ;  /* 0x0000000000017941 */ /* 0x000fea0003800000 */
.L_x_8018:
        /* <DEDUP_REMOVED lines=9> */
.L_x_8029:
        /* <DEDUP_REMOVED lines=12> */
.L_x_8032:
[----:B------:R-:W-:-:S07]  /*d4f0*/  IMAD.MOV.U32 R120, RZ, RZ, R108 ;  /* 0x000000ffff787224 */ /* 0x000fce00078e006c */
.L_x_8033:
[----:B------:R-:W-:Y:S05]  /*d500*/  BSYNC B2 ;  /* 0x0000000000027941 */ /* 0x000fea0003800000 */
.L_x_8031:
        /* <DEDUP_REMOVED lines=16> */
.L_x_8037:
[----:B------:R-:W-:Y:S05]  /*d610*/  BSYNC B3 ;  /* 0x0000000000037941 */ /* 0x000fea0003800000 */
.L_x_8036:
        /* <DEDUP_REMOVED lines=44> */
.L_x_8035:
[----:B------:R-:W-:Y:S05]  /*d8e0*/  BSYNC B2 ;  /* 0x0000000000027941 */ /* 0x000fea0003800000 */
.L_x_8034:
        /* <DEDUP_REMOVED lines=13> */
.L_x_8030:
[----:B------:R-:W-:Y:S05]  /*d9c0*/  BSYNC B1 ;  /* 0x0000000000017941 */ /* 0x000fea0003800000 */
.L_x_8028:
        /* <DEDUP_REMOVED lines=8> */
[----:B---3--:R-:W-:Y:S01]  /*da50*/  IMAD.U32 R72, R119, 0x10000, RZ ;  /* 0x0001000077487824 */ /* 0x008fe200078e00ff */
        /* <DEDUP_REMOVED lines=19> */
.L_x_7957:
[----:B------:R-:W-:Y:S05]  /*db90*/  BSYNC B0 ;  /* 0x0000000000007941 */ /* 0x000fea0003800000 */
.L_x_7956:
[----:B01-3--:R-:W-:Y:S01]  /*dba0*/  FADD.FTZ R72, RZ, R171 ;  /* 0x000000abff487221 */ /* 0x00bfe20000010000 */
        /* <DEDUP_REMOVED lines=10> */
[----:B------:R-:W-:-:S02]  /*dc50*/  LOP3.LUT R74, R75, 0x7fffff8, RZ, 0xc0, !PT ;  /* 0x07fffff84b4a7812 */ /* 0x000fc400078ec0ff */
[----:B------:R-:W-:Y:S01]  /*dc60*/  P2R R0, PR, RZ, 0x40 ;  /* 0x00000040ff007803 */ /* 0x000fe20000000000 */
        /* <DEDUP_REMOVED lines=116> */
.L_x_8058:
        /* <DEDUP_REMOVED lines=18> */
[----:B-1----:R-:W-:Y:S01]  /*e4d0*/  @!P1 LEA R73, R73, R0, 0x18 ;  /* 0x0000000049499211 */ /* 0x002fe200078ec0ff */
[----:B------:R-:W-:Y:S01]  /*e4e0*/  IMAD.MOV.U32 R0, RZ, RZ, RZ ;  /* 0x000000ffff007224 */ /* 0x000fe200078e00ff */
[----:B------:R-:W-:Y:S02]  /*e4f0*/  @!P1 MOV R0, R107 ;  /* 0x0000006b00009202 */ /* 0x000fe40000000f00 */
[----:B------:R-:W-:Y:S02]  /*e500*/  @!P1 LEA R126, R74, R73, 0x3 ;  /* 0x000000494a7e9211 */ /* 0x000fe400078e18ff */
[----:B------:R-:W-:Y:S02]  /*e510*/  CS2R R72, SRZ ;  /* 0x0000000000487805 */ /* 0x000fe4000001ff00 */
[----:B------:R-:W-:Y:S01]  /*e520*/  I2FP.F32.S32 R193, R0 ;  /* 0x0000000000c17245 */ /* 0x000fe20000201400 */
[----:B------:R-:W0:Y:S04]  /*e530*/  SHFL.DOWN PT, R189, R0, 0x4, 0x1f ;  /* 0x08801f0000bd7f89 */ /* 0x000e2800000e0000 */
[----:B------:R-:W1:Y:S01]  /*e540*/  @!P1 LDS.64 R72, [R126] ;  /* 0x000000007e489984 */ /* 0x000e620000000a00 */
[----:B------:R-:W-:-:S13]  /*e550*/  LOP3.LUT P1, RZ, R75, 0x1f, R76, 0xf8, !PT ;  /* 0x0000001f4bff7812 */ /* 0x000fda000782f84c */
[----:B------:R-:W3:Y:S01]  /*e560*/  @!P1 LDC.64 R74, c[0x0][0x250] ;  /* 0x00009400ff4a9b82 */ /* 0x000ee20000000a00 */
[----:B0-----:R-:W-:Y:S01]  /*e570*/  I2FP.F32.S32 R128, R189 ;  /* 0x000000bd00807245 */ /* 0x001fe20000201400 */
[----:B------:R-:W-:-:S06]  /*e580*/  IMAD.IADD R189, R189, 0x1, R0 ;  /* 0x00000001bdbd7824 */ /* 0x000fcc00078e0200 */
[----:B------:R-:W0:Y:S01]  /*e590*/  @!P1 LDC.64 R186, c[0x0][0x258] ;  /* 0x00009600ffba9b82 */ /* 0x000e220000000a00 */
[----:B------:R-:W-:Y:S02]  /*e5a0*/  I2FP.F32.S32 R0, R189 ;  /* 0x000000bd00007245 */ /* 0x000fe40000201400 */
[C---:B---3--:R-:W-:Y:S01]  /*e5b0*/  @!P1 LEA R74, P2, R94.reuse, R74, 0x2 ;  /* 0x0000004a5e4a9211 */ /* 0x048fe200078410ff */
[----:B-1----:R-:W1:Y:S03]  /*e5c0*/  SHFL.DOWN PT, R191, R72, 0x4, 0x1f ;  /* 0x08801f0048bf7f89 */ /* 0x002e6600000e0000 */
[C---:B------:R-:W-:Y:S02]  /*e5d0*/  @!P1 LEA.HI.X R75, R94.reuse, R75, R124, 0x2, P2 ;  /* 0x0000004b5e4b9211 */ /* 0x040fe400010f147c */
[----:B0-----:R-:W-:-:S04]  /*e5e0*/  @!P1 LEA R186, P2, R94, R186, 0x2 ;  /* 0x000000ba5eba9211 */ /* 0x001fc800078410ff */
[----:B------:R-:W-:Y:S01]  /*e5f0*/  @!P1 LEA.HI.X R187, R94, R187, R124, 0x2, P2 ;  /* 0x000000bb5ebb9211 */ /* 0x000fe200010f147c */
[C---:B-1----:R-:W-:Y:S01]  /*e600*/  FADD.FTZ R124, -R191.reuse, R72 ;  /* 0x00000048bf7c7221 */ /* 0x042fe20000010100 */
[----:B------:R-:W-:-:S03]  /*e610*/  FMUL.FTZ R130, R191, R128 ;  /* 0x00000080bf827220 */ /* 0x000fc60000410000 */
[----:B------:R-:W-:-:S04]  /*e620*/  FMUL.FTZ R124, R124, R124 ;  /* 0x0000007c7c7c7220 */ /* 0x000fc80000410000 */
[----:B------:R-:W-:Y:S01]  /*e630*/  FMUL.FTZ R126, R124, R193 ;  /* 0x000000c17c7e7220 */ /* 0x000fe20000410000 */
[----:B------:R-:W-:Y:S01]  /*e640*/  FFMA.FTZ R193, R193, R72, R130 ;  /* 0x00000048c1c17223 */ /* 0x000fe20000010082 */
[----:B------:R-:W0:Y:S01]  /*e650*/  SHFL.DOWN PT, R124, R73, 0x4, 0x1f ;  /* 0x08801f00497c7f89 */ /* 0x000e2200000e0000 */
[----:B------:R-:W1:Y:S01]  /*e660*/  MUFU.RCP R72, R0 ;  /* 0x0000000000487308 */ /* 0x000e620000001000 */
[----:B------:R-:W-:Y:S01]  /*e670*/  FMUL.FTZ R126, R126, R128 ;  /* 0x000000807e7e7220 */ /* 0x000fe20000410000 */
[----:B-1----:R-:W-:Y:S01]  /*e680*/  FMUL.FTZ R193, R72, R193 ;  /* 0x000000c148c17220 */ /* 0x002fe20000410000 */
[----:B0-----:R-:W-:-:S04]  /*e690*/  FADD.FTZ R191, R124, R73 ;  /* 0x000000497cbf7221 */ /* 0x001fc80000010000 */
[----:B------:R-:W-:Y:S01]  /*e6a0*/  SHFL.DOWN PT, R124, R193, 0x2, 0x1f ;  /* 0x08401f00c17c7f89 */ /* 0x000fe200000e0000 */
[----:B------:R-:W-:-:S03]  /*e6b0*/  FFMA.FTZ R126, R72, R126, R191 ;  /* 0x0000007e487e7223 */ /* 0x000fc600000100bf */
[----:B------:R-:W0:Y:S02]  /*e6c0*/  SHFL.DOWN PT, R72, R189, 0x2, 0x1f ;  /* 0x08401f00bd487f89 */ /* 0x000e2400000e0000 */
[-C--:B0-----:R-:W-:Y:S02]  /*e6d0*/  IADD3 R128, R189, R72.reuse, RZ ;  /* 0x00000048bd807210 */ /* 0x081fe40007ffe0ff */
[----:B------:R-:W-:Y:S01]  /*e6e0*/  I2FP.F32.S32 R191, R72 ;  /* 0x0000004800bf7245 */ /* 0x000fe20000201400 */
[----:B------:R-:W-:Y:S02]  /*e6f0*/  FADD.FTZ R72, R193, -R124 ;  /* 0x8000007cc1487221 */ /* 0x000fe40000010000 */
[----:B------:R-:W0:Y:S02]  /*e700*/  SHFL.DOWN PT, R189, R128, 0x1, 0x1f ;  /* 0x08201f0080bd7f89 */ /* 0x000e2400000e0000 */
[----:B------:R-:W-:Y:S01]  /*e710*/  FMUL.FTZ R73, R72, R72 ;  /* 0x0000004848497220 */ /* 0x000fe20000410000 */
[----:B------:R-:W-:-:S03]  /*e720*/  FMUL.FTZ R195, R124, R191 ;  /* 0x000000bf7cc37220 */ /* 0x000fc60000410000 */
[C---:B------:R-:W-:Y:S01]  /*e730*/  FMUL.FTZ R72, R0.reuse, R73 ;  /* 0x0000004900487220 */ /* 0x040fe20000410000 */
[----:B------:R-:W-:Y:S01]  /*e740*/  FFMA.FTZ R195, R0, R193, R195 ;  /* 0x000000c100c37223 */ /* 0x000fe200000100c3 */
[----:B------:R-:W1:Y:S01]  /*e750*/  SHFL.DOWN PT, R73, R126, 0x2, 0x1f ;  /* 0x08401f007e497f89 */ /* 0x000e6200000e0000 */
[----:B------:R-:W-:Y:S01]  /*e760*/  I2FP.F32.S32 R0, R128 ;  /* 0x0000008000007245 */ /* 0x000fe20000201400 */
[----:B------:R-:W-:-:S03]  /*e770*/  FMUL.FTZ R191, R72, R191 ;  /* 0x000000bf48bf7220 */ /* 0x000fc60000410000 */
[----:B------:R-:W3:Y:S01]  /*e780*/  MUFU.RCP R72, R0 ;  /* 0x0000000000487308 */ /* 0x000ee20000001000 */
[----:B0-----:R-:W-:Y:S01]  /*e790*/  I2FP.F32.S32 R130, R189 ;  /* 0x000000bd00827245 */ /* 0x001fe20000201400 */
[----:B------:R-:W-:Y:S02]  /*e7a0*/  IMAD.IADD R124, R128, 0x1, R189 ;  /* 0x00000001807c7824 */ /* 0x000fe400078e02bd */
[----:B---3--:R-:W-:-:S03]  /*e7b0*/  FMUL.FTZ R195, R72, R195 ;  /* 0x000000c348c37220 */ /* 0x008fc60000410000 */
[----:B------:R-:W-:Y:S01]  /*e7c0*/  I2FP.F32.S32 R124, R124 ;  /* 0x0000007c007c7245 */ /* 0x000fe20000201400 */
[----:B-1----:R-:W-:-:S04]  /*e7d0*/  FADD.FTZ R73, R126, R73 ;  /* 0x000000497e497221 */ /* 0x002fc80000010000 */
[----:B------:R-:W-:Y:S01]  /*e7e0*/  FFMA.FTZ R73, R72, R191, R73 ;  /* 0x000000bf48497223 */ /* 0x000fe20000010049 */
[----:B------:R-:W0:Y:S01]  /*e7f0*/  MUFU.RCP R124, R124 ;  /* 0x0000007c007c7308 */ /* 0x000e220000001000 */
[----:B------:R-:W1:Y:S02]  /*e800*/  SHFL.DOWN PT, R72, R195, 0x1, 0x1f ;  /* 0x08201f00c3487f89 */ /* 0x000e6400000e0000 */
[----:B-1----:R-:W-:Y:S01]  /*e810*/  FADD.FTZ R126, R195, -R72 ;  /* 0x80000048c37e7221 */ /* 0x002fe20000010000 */
[----:B------:R-:W-:-:S03]  /*e820*/  FMUL.FTZ R191, R72, R130 ;  /* 0x0000008248bf7220 */ /* 0x000fc60000410000 */
[----:B------:R-:W-:Y:S01]  /*e830*/  FMUL.FTZ R189, R126, R126 ;  /* 0x0000007e7ebd7220 */ /* 0x000fe20000410000 */
[----:B------:R-:W-:-:S03]  /*e840*/  FFMA.FTZ R191, R0, R195, R191 ;  /* 0x000000c300bf7223 */ /* 0x000fc600000100bf */
[----:B------:R-:W-:Y:S01]  /*e850*/  FMUL.FTZ R189, R0, R189 ;  /* 0x000000bd00bd7220 */ /* 0x000fe20000410000 */
[----:B0-----:R-:W-:Y:S01]  /*e860*/  FMUL.FTZ R191, R124, R191 ;  /* 0x000000bf7cbf7220 */ /* 0x001fe20000410000 */
[----:B------:R-:W0:Y:S02]  /*e870*/  SHFL.DOWN PT, R0, R73, 0x1, 0x1f ;  /* 0x08201f0049007f89 */ /* 0x000e2400000e0000 */
[----:B------:R-:W-:-:S03]  /*e880*/  FMUL.FTZ R130, R189, R130 ;  /* 0x00000082bd827220 */ /* 0x000fc60000410000 */
[----:B------:R-:W1:Y:S01]  /*e890*/  SHFL.IDX PT, R191, R191, RZ, 0x1f ;  /* 0x00001fffbfbf7589 */ /* 0x000e6200000e0000 */
[----:B0-----:R-:W-:Y:S02]  /*e8a0*/  FADD.FTZ R189, R73, R0 ;  /* 0x0000000049bd7221 */ /* 0x001fe40000010000 */
[----:B------:R-:W0:Y:S02]  /*e8b0*/  LDC R0, c[0x0][0x2d8] ;  /* 0x0000b600ff007b82 */ /* 0x000e240000000800 */
[----:B------:R-:W-:Y:S01]  /*e8c0*/  FFMA.FTZ R130, R124, R130, R189 ;  /* 0x000000827c827223 */ /* 0x000fe200000100bd */
[----:B-1----:R-:W-:Y:S01]  /*e8d0*/  FMUL.FTZ R72, R191, R191 ;  /* 0x000000bfbf487220 */ /* 0x002fe20000410000 */
[----:B------:R-:W-:Y:S04]  /*e8e0*/  @!P1 STG.E desc[UR4][R74.64], R191 ;  /* 0x000000bf4a009986 */ /* 0x000fe8000c101904 */
[----:B------:R-:W0:Y:S01]  /*e8f0*/  SHFL.IDX PT, R189, R130, RZ, 0x1f ;  /* 0x00001fff82bd7589 */ /* 0x000e2200000e0000 */
[----:B------:R-:W-:Y:S01]  /*e900*/  FSEL R73, R72, RZ, P3 ;  /* 0x000000ff48497208 */ /* 0x000fe20001800000 */
[----:B0-----:R-:W-:-:S04]  /*e910*/  FFMA.FTZ R0, R189, UR9, R0 ;  /* 0x00000009bd007c23 */ /* 0x001fc80008010000 */
[----:B------:R-:W-:-:S04]  /*e920*/  FADD.FTZ R0, R0, R73 ;  /* 0x0000004900007221 */ /* 0x000fc80000010000 */
[----:B------:R-:W0:Y:S02]  /*e930*/  MUFU.RSQ R189, R0 ;  /* 0x0000000000bd7308 */ /* 0x000e240000001400 */
[----:B0-----:R0:W-:Y:S01]  /*e940*/  @!P1 STG.E desc[UR4][R186.64], R189 ;  /* 0x000000bdba009986 */ /* 0x0011e2000c101904 */
        /* <DEDUP_REMOVED lines=17> */
[----:B------:R-:W-:Y:S01]  /*ea60*/  FADD.FTZ R124, R183, -R0 ;  /* 0x80000000b77c7221 */ /* 0x000fe20000010000 */
[----:B------:R-:W-:Y:S01]  /*ea70*/  FMUL.FTZ R75, R189, R122 ;  /* 0x0000007abd4b7220 */ /* 0x000fe20000410000 */
[----:B------:R-:W-:Y:S01]  /*ea80*/  FFMA.FTZ R72, R12, R73, R4 ;  /* 0x000000490c487223 */ /* 0x000fe20000010004 */
[----:B------:R-:W-:Y:S01]  /*ea90*/  FFMA.FTZ R73, R13, R74, R5 ;  /* 0x0000004a0d497223 */ /* 0x000fe20000010005 */
[--C-:B------:R-:W-:Y:S01]  /*eaa0*/  FADD.FTZ R74, R175, -R0.reuse ;  /* 0x80000000af4a7221 */ /* 0x100fe20000010000 */
[--C-:B------:R-:W-:Y:S01]  /*eab0*/  FADD.FTZ R122, R181, -R0.reuse ;  /* 0x80000000b57a7221 */ /* 0x100fe20000010000 */
[--C-:B------:R-:W-:Y:S01]  /*eac0*/  FADD.FTZ R126, R185, -R0.reuse ;  /* 0x80000000b97e7221 */ /* 0x100fe20000010000 */
        /* <DEDUP_REMOVED lines=13> */
[----:B0-----:R-:W-:-:S03]  /*eba0*/  IMAD.WIDE.U32 R168, R187, 0x10, R168 ;  /* 0x00000010bba87825 */ /* 0x001fc600078e00a8 */
[----:B------:R-:W-:Y:S01]  /*ebb0*/  F2FP.BF16.F32.PACK_AB R73, R74, R73 ;  /* 0x000000494a49723e */ /* 0x000fe200000010ff */
[----:B------:R-:W-:Y:S01]  /*ebc0*/  VIADD R187, R187, 0x100 ;  /* 0x00000100bbbb7836 */ /* 0x000fe20000000000 */
[----:B------:R-:W-:Y:S02]  /*ebd0*/  F2FP.BF16.F32.PACK_AB R74, R122, R75 ;  /* 0x0000004b7a4a723e */ /* 0x000fe400000010ff */
[----:B------:R-:W-:-:S05]  /*ebe0*/  F2FP.BF16.F32.PACK_AB R75, R126, R191 ;  /* 0x000000bf7e4b723e */ /* 0x000fca00000010ff */
[----:B------:R0:W-:Y:S02]  /*ebf0*/  STG.E.128 desc[UR4][R168.64], R72 ;  /* 0x00000048a8007986 */ /* 0x0001e4000c101d04 */
.L_x_8042:
[----:B------:R-:W-:Y:S05]  /*ec00*/  BSYNC B1 ;  /* 0x0000000000017941 */ /* 0x000fea0003800000 */
.L_x_8041:
        /* <DEDUP_REMOVED lines=29> */
[C---:B0-----:R-:W-:Y:S01]  /*ede0*/  IMAD.WIDE.U32 R168, R187.reuse, 0x10, R168 ;  /* 0x00000010bba87825 */ /* 0x041fe200078e00a8 */
[----:B------:R-:W-:-:S02]  /*edf0*/  IADD3 R187, R187, 0x100, RZ ;  /* 0x00000100bbbb7810 */ /* 0x000fc40007ffe0ff */
[----:B------:R-:W-:Y:S02]  /*ee00*/  F2FP.BF16.F32.PACK_AB R73, R74, R73 ;  /* 0x000000494a49723e */ /* 0x000fe400000010ff */
[----:B------:R-:W-:Y:S02]  /*ee10*/  F2FP.BF16.F32.PACK_AB R74, R122, R75 ;  /* 0x0000004b7a4a723e */ /* 0x000fe400000010ff */
[----:B------:R-:W-:-:S05]  /*ee20*/  F2FP.BF16.F32.PACK_AB R75, R126, R191 ;  /* 0x000000bf7e4b723e */ /* 0x000fca00000010ff */
[----:B------:R1:W-:Y:S02]  /*ee30*/  STG.E.128 desc[UR4][R168.64], R72 ;  /* 0x00000048a8007986 */ /* 0x0003e4000c101d04 */
.L_x_8044:
[----:B------:R-:W-:Y:S05]  /*ee40*/  BSYNC B1 ;  /* 0x0000000000017941 */ /* 0x000fea0003800000 */
.L_x_8043:
        /* <DEDUP_REMOVED lines=35> */
.L_x_8046:
[----:B------:R-:W-:Y:S05]  /*f080*/  BSYNC B1 ;  /* 0x0000000000017941 */ /* 0x000fea0003800000 */
.L_x_8045:
[----:B------:R-:W-:Y:S05]  /*f090*/  @!P4 BRA `(.L_x_8040) ;  /* 0x00000000007cc947 */ /* 0x000fea0003800000 */
[----:B01-3--:R-:W0:Y:S01]  /*f0a0*/  LDC.64 R168, c[0x0][0x2b8] ;  /* 0x0000ae00ffa87b82 */ /* 0x00be220000000a00 */
        /* <DEDUP_REMOVED lines=28> */
[----:B------:R-:W-:-:S05]  /*f270*/  F2FP.BF16.F32.PACK_AB R72, R189, R72 ;  /* 0x00000048bd48723e */ /* 0x000fca00000010ff */
[----:B------:R4:W-:Y:S02]  /*f280*/  STG.E.128 desc[UR4][R168.64], R72 ;  /* 0x00000048a8007986 */ /* 0x0009e4000c101d04 */
.L_x_8040:
[----:B------:R-:W-:Y:S05]  /*f290*/  BSYNC B0 ;  /* 0x0000000000007941 */ /* 0x000fea0003800000 */
.L_x_8039:
[----:B------:R-:W-:Y:S02]  /*f2a0*/  IADD3 R94, R94, UR12, RZ ;  /* 0x0000000c5e5e7c10 */ /* 0x000fe4000fffe0ff */
[----:B------:R-:W-:Y:S02]  /*f2b0*/  SEL R0, RZ, 0x1, P0 ;  /* 0x00000001ff007807 */ /* 0x000fe40000000000 */
[----:B------:R-:W-:-:S13]  /*f2c0*/  ISETP.GE.AND P1, PT, R94, UR13, PT ;  /* 0x0000000d5e007c0c */ /* 0x000fda000bf26270 */
[----:B------:R-:W-:Y:S05]  /*f2d0*/  @!P1 BRA `(.L_x_8047) ;  /* 0xffffff1800789947 */ /* 0x000fea000383ffff */
[----:B------:R-:W-:Y:S05]  /*f2e0*/  EXIT ;  /* 0x000000000000794d */ /* 0x000fea0003800000 */
.L_x_8038:
[----:B------:R-:W-:Y:S01]  /*f2f0*/  HFMA2.MMA R140, -RZ, RZ, 0, 5.9604644775390625e-08 ;  /* 0x00000001ff8c7435 */ /* 0x000fe200000001ff */
[----:B------:R-:W-:Y:S01]  /*f300*/  IMAD.MOV.U32 R191, RZ, RZ, R126 ;  /* 0x000000ffffbf7224 */ /* 0x000fe200078e007e */
[----:B------:R-:W-:Y:S01]  /*f310*/  MOV R138, 0xffffffff ;  /* 0xffffffff008a7802 */ /* 0x000fe20000000f00 */
[----:B------:R-:W-:-:S08]  /*f320*/  IMAD.MOV.U32 R193, RZ, RZ, 0x1f ;  /* 0x0000001fffc17424 */ /* 0x000fd000078e00ff */
[----:B--2-45:R-:W-:Y:S05]  /*f330*/  WARPSYNC.COLLECTIVE R138, `(.L_x_8048) ;  /* 0x000000008a087348 */ /* 0x034fea0003c00000 */
[----:B------:R0:W1:Y:S02]  /*f340*/  SHFL.BFLY P6, R189, R191, R140, R193 ;  /* 0x0c00008cbfbd7389 */ /* 0x00006400000c00c1 */
[----:B012-45:R-:W-:Y:S01]  /*f350*/  ENDCOLLECTIVE ;  /* 0x000000000000791b */ /* 0x037fe20003800000 */
.L_x_8048:
[----:B------:R-:W-:Y:S02]  /*f360*/  IMAD.MOV.U32 R140, RZ, RZ, 0x2 ;  /* 0x00000002ff8c7424 */ /* 0x000fe400078e00ff */
[----:B------:R-:W-:-:S04]  /*f370*/  IMAD.MOV.U32 R73, RZ, RZ, R189 ;  /* 0x000000ffff497224 */ /* 0x000fc800078e00bd */
[----:B------:R-:W-:-:S05]  /*f380*/  FADD.FTZ R73, R126, R73 ;  /* 0x000000497e497221 */ /* 0x000fca0000010000 */
[----:B------:R-:W-:-:S07]  /*f390*/  MOV R191, R73 ;  /* 0x0000004900bf7202 */ /* 0x000fce0000000f00 */
[----:B------:R-:W-:Y:S05]  /*f3a0*/  WARPSYNC.COLLECTIVE R138, `(.L_x_8049) ;  /* 0x000000008a087348 */ /* 0x000fea0003c00000 */
[----:B------:R0:W1:Y:S02]  /*f3b0*/  SHFL.BFLY P6, R189, R191, R140, R193 ;  /* 0x0c00008cbfbd7389 */ /* 0x00006400000c00c1 */
[----:B01----:R-:W-:Y:S01]  /*f3c0*/  ENDCOLLECTIVE ;  /* 0x000000000000791b */ /* 0x003fe20003800000 */
.L_x_8049:
[----:B------:R-:W-:Y:S01]  /*f3d0*/  HFMA2.MMA R140, -RZ, RZ, 0, 2.384185791015625e-07 ;  /* 0x00000004ff8c7435 */ /* 0x000fe200000001ff */
[----:B------:R-:W-:-:S05]  /*f3e0*/  MOV R0, R189 ;  /* 0x000000bd00007202 */ /* 0x000fca0000000f00 */
[----:B------:R-:W-:-:S04]  /*f3f0*/  FADD.FTZ R128, R73, R0 ;  /* 0x0000000049807221 */ /* 0x000fc80000010000 */
[----:B------:R-:W-:-:S07]  /*f400*/  IMAD.MOV.U32 R191, RZ, RZ, R128 ;  /* 0x000000ffffbf7224 */ /* 0x000fce00078e0080 */
[----:B------:R-:W-:Y:S05]  /*f410*/  WARPSYNC.COLLECTIVE R138, `(.L_x_8050) ;  /* 0x000000008a087348 */ /* 0x000fea0003c00000 */
[----:B------:R0:W1:Y:S02]  /*f420*/  SHFL.BFLY P6, R189, R191, R140, R193 ;  /* 0x0c00008cbfbd7389 */ /* 0x00006400000c00c1 */
[----:B01----:R-:W-:Y:S01]  /*f430*/  ENDCOLLECTIVE ;  /* 0x000000000000791b */ /* 0x003fe20003800000 */
.L_x_8050:
[----:B------:R-:W-:Y:S02]  /*f440*/  IMAD.MOV.U32 R140, RZ, RZ, 0x8 ;  /* 0x00000008ff8c7424 */ /* 0x000fe400078e00ff */
[----:B------:R-:W-:-:S04]  /*f450*/  IMAD.MOV.U32 R187, RZ, RZ, R189 ;  /* 0x000000ffffbb7224 */ /* 0x000fc800078e00bd */
[----:B------:R-:W-:-:S05]  /*f460*/  FADD.FTZ R187, R128, R187 ;  /* 0x000000bb80bb7221 */ /* 0x000fca0000010000 */
[----:B------:R-:W-:-:S07]  /*f470*/  MOV R191, R187 ;  /* 0x000000bb00bf7202 */ /* 0x000fce0000000f00 */
[----:B------:R-:W-:Y:S05]  /*f480*/  WARPSYNC.COLLECTIVE R138, `(.L_x_8051) ;  /* 0x000000008a087348 */ /* 0x000fea0003c00000 */
[----:B------:R0:W1:Y:S02]  /*f490*/  SHFL.BFLY P6, R189, R191, R140, R193 ;  /* 0x0c00008cbfbd7389 */ /* 0x00006400000c00c1 */
[----:B01----:R-:W-:Y:S01]  /*f4a0*/  ENDCOLLECTIVE ;  /* 0x000000000000791b */ /* 0x003fe20003800000 */
.L_x_8051:
[----:B------:R-:W-:Y:S01]  /*f4b0*/  HFMA2.MMA R140, -RZ, RZ, 0, 9.5367431640625e-07 ;  /* 0x00000010ff8c7435 */ /* 0x000fe200000001ff */
[----:B------:R-:W-:-:S05]  /*f4c0*/  MOV R0, R189 ;  /* 0x000000bd00007202 */ /* 0x000fca0000000f00 */
[----:B------:R-:W-:-:S04]  /*f4d0*/  FADD.FTZ R130, R187, R0 ;  /* 0x00000000bb827221 */ /* 0x000fc80000010000 */
[----:B------:R-:W-:-:S07]  /*f4e0*/  IMAD.MOV.U32 R191, RZ, RZ, R130 ;  /* 0x000000ffffbf7224 */ /* 0x000fce00078e0082 */
[----:B------:R-:W-:Y:S05]  /*f4f0*/  WARPSYNC.COLLECTIVE R138, `(.L_x_8052) ;  /* 0x000000008a087348 */ /* 0x000fea0003c00000 */
[----:B------:R0:W1:Y:S02]  /*f500*/  SHFL.BFLY P6, R189, R191, R140, R193 ;  /* 0x0c00008cbfbd7389 */ /* 0x00006400000c00c1 */
[----:B01----:R-:W-:Y:S01]  /*f510*/  ENDCOLLECTIVE ;  /* 0x000000000000791b */ /* 0x003fe20003800000 */
.L_x_8052:
        /* <DEDUP_REMOVED lines=72> */
.L_x_8053:
[----:B------:R-:W-:Y:S02]  /*f9a0*/  IMAD.MOV.U32 R140, RZ, RZ, 0x2 ;  /* 0x00000002ff8c7424 */ /* 0x000fe400078e00ff */
[----:B------:R-:W-:-:S04]  /*f9b0*/  IMAD.MOV.U32 R73, RZ, RZ, R189 ;  /* 0x000000ffff497224 */ /* 0x000fc800078e00bd */
[----:B------:R-:W-:-:S05]  /*f9c0*/  FADD.FTZ R73, R0, R73 ;  /* 0x0000004900497221 */ /* 0x000fca0000010000 */
[----:B------:R-:W-:-:S07]  /*f9d0*/  MOV R191, R73 ;  /* 0x0000004900bf7202 */ /* 0x000fce0000000f00 */
[----:B------:R-:W-:Y:S05]  /*f9e0*/  WARPSYNC.COLLECTIVE R138, `(.L_x_8054) ;  /* 0x000000008a087348 */ /* 0x000fea0003c00000 */
[----:B------:R0:W1:Y:S02]  /*f9f0*/  SHFL.BFLY P6, R189, R191, R140, R193 ;  /* 0x0c00008cbfbd7389 */ /* 0x00006400000c00c1 */
[----:B01----:R-:W-:Y:S01]  /*fa00*/  ENDCOLLECTIVE ;  /* 0x000000000000791b */ /* 0x003fe20003800000 */
.L_x_8054:
[----:B------:R-:W-:Y:S01]  /*fa10*/  HFMA2.MMA R140, -RZ, RZ, 0, 2.384185791015625e-07 ;  /* 0x00000004ff8c7435 */ /* 0x000fe200000001ff */
[----:B------:R-:W-:-:S05]  /*fa20*/  MOV R126, R189 ;  /* 0x000000bd007e7202 */ /* 0x000fca0000000f00 */
[----:B------:R-:W-:-:S04]  /*fa30*/  FADD.FTZ R126, R73, R126 ;  /* 0x0000007e497e7221 */ /* 0x000fc80000010000 */
[----:B------:R-:W-:-:S07]  /*fa40*/  IMAD.MOV.U32 R191, RZ, RZ, R126 ;  /* 0x000000ffffbf7224 */ /* 0x000fce00078e007e */
[----:B------:R-:W-:Y:S05]  /*fa50*/  WARPSYNC.COLLECTIVE R138, `(.L_x_8055) ;  /* 0x000000008a087348 */ /* 0x000fea0003c00000 */
[----:B------:R0:W1:Y:S02]  /*fa60*/  SHFL.BFLY P6, R189, R191, R140, R193 ;  /* 0x0c00008cbfbd7389 */ /* 0x00006400000c00c1 */
[----:B01----:R-:W-:Y:S01]  /*fa70*/  ENDCOLLECTIVE ;  /* 0x000000000000791b */ /* 0x003fe20003800000 */
.L_x_8055:
[----:B------:R-:W-:Y:S02]  /*fa80*/  IMAD.MOV.U32 R140, RZ, RZ, 0x8 ;  /* 0x00000008ff8c7424 */ /* 0x000fe400078e00ff */
[----:B------:R-:W-:-:S04]  /*fa90*/  IMAD.MOV.U32 R187, RZ, RZ, R189 ;  /* 0x000000ffffbb7224 */ /* 0x000fc800078e00bd */
[----:B------:R-:W-:-:S05]  /*faa0*/  FADD.FTZ R187, R126, R187 ;  /* 0x000000bb7ebb7221 */ /* 0x000fca0000010000 */
[----:B------:R-:W-:-:S07]  /*fab0*/  MOV R191, R187 ;  /* 0x000000bb00bf7202 */ /* 0x000fce0000000f00 */
[----:B------:R-:W-:Y:S05]  /*fac0*/  WARPSYNC.COLLECTIVE R138, `(.L_x_8056) ;  /* 0x000000008a087348 */ /* 0x000fea0003c00000 */
[----:B------:R0:W1:Y:S02]  /*fad0*/  SHFL.BFLY P6, R189, R191, R140, R193 ;  /* 0x0c00008cbfbd7389 */ /* 0x00006400000c00c1 */
[----:B01----:R-:W-:Y:S01]  /*fae0*/  ENDCOLLECTIVE ;  /* 0x000000000000791b */ /* 0x003fe20003800000 */
.L_x_8056:
[----:B------:R-:W-:Y:S01]  /*faf0*/  HFMA2.MMA R140, -RZ, RZ, 0, 9.5367431640625e-07 ;  /* 0x00000010ff8c7435 */ /* 0x000fe200000001ff */
[----:B------:R-:W-:-:S05]  /*fb00*/  MOV R128, R189 ;  /* 0x000000bd00807202 */ /* 0x000fca0000000f00 */
[----:B------:R-:W-:-:S04]  /*fb10*/  FADD.FTZ R128, R187, R128 ;  /* 0x00000080bb807221 */ /* 0x000fc80000010000 */
[----:B------:R-:W-:-:S07]  /*fb20*/  IMAD.MOV.U32 R191, RZ, RZ, R128 ;  /* 0x000000ffffbf7224 */ /* 0x000fce00078e0080 */
[----:B------:R-:W-:Y:S05]  /*fb30*/  WARPSYNC.COLLECTIVE R138, `(.L_x_8057) ;  /* 0x000000008a087348 */ /* 0x000fea0003c00000 */
[----:B------:R0:W1:Y:S02]  /*fb40*/  SHFL.BFLY P6, R189, R191, R140, R193 ;  /* 0x0c00008cbfbd7389 */ /* 0x00006400000c00c1 */
[----:B01----:R-:W-:Y:S01]  /*fb50*/  ENDCOLLECTIVE ;  /* 0x000000000000791b */ /* 0x003fe20003800000 */
.L_x_8057:
[----:B------:R-:W-:Y:S05]  /*fb60*/  BRA `(.L_x_8058) ;  /* 0xffffffe800107947 */ /* 0x000fea000383ffff */
.L_x_8059:
        /* <DEDUP_REMOVED lines=9> */
.L_x_30226:


//--------------------- .text._ZN10layer_norm13ln_fwd_kernelINS_13Kernel_traitsIf13__nv_bfloat16S2_S2_fjLj8192ELj1ELj1ELj8ELj16ENS_18Kernel_traits_baseILj8192EfS2_S2_S2_fjLj256EEEEELb1ELb0ELb1ELb1EEEvNS_9FwdParamsE --------------------------
	.section	.text._ZN10layer_norm13ln_fwd_kernelINS_13Kernel_traitsIf13__nv_bfloat16S2_S2_fjLj8192ELj1ELj1ELj8ELj16ENS_18Kernel_traits_baseILj8192EfS2_S2_S2_fjLj256EEEEELb1ELb0ELb1ELb1EEEvNS_9FwdParamsE,"ax",@progbits
	.align	128
        .global         _ZN10layer_norm13ln_fwd_kernelINS_13Kernel_traitsIf13__nv_bfloat16S2_S2_fjLj8192ELj1ELj1ELj8ELj16ENS_18Kernel_traits_baseILj8192EfS2_S2_S2_fjLj256EEEEELb1ELb0ELb1ELb1EEEvNS_9FwdParamsE
        .type           _ZN10layer_norm13ln_fwd_kernelINS_13Kernel_traitsIf13__nv_bfloat16S2_S2_fjLj8192ELj1ELj1ELj8ELj16ENS_18Kernel_traits_baseILj8192EfS2_S2_S2_fjLj256EEEEELb1ELb0ELb1ELb1EEEvNS_9FwdParamsE,@function
        .size           _ZN10layer_norm13ln_fwd_kernelINS_13Kernel_traitsIf13__nv_bfloat16S2_S2_fjLj8192ELj1ELj1ELj8ELj16ENS_18Kernel_traits_baseILj8192EfS2_S2_S2_fjLj256EEEEELb1ELb0ELb1ELb1EEEvNS_9FwdParamsE,(.L_x_30227 - _ZN10layer_norm13ln_fwd_kernelINS_13Kernel_traitsIf13__nv_bfloat16S2_S2_fjLj8192ELj1ELj1ELj8ELj16ENS_18Kernel_traits_baseILj8192EfS2_S2_S2_fjLj256EEEEELb1ELb0ELb1ELb1EEEvNS_9FwdParamsE)
        .other          _ZN10layer_norm13ln_fwd_kernelINS_13Kernel_traitsIf13__nv_bfloat16S2_S2_fjLj8192ELj1ELj1ELj8ELj16ENS_18Kernel_traits_baseILj8192EfS2_S2_S2_fjLj256EEEEELb1ELb0ELb1ELb1EEEvNS_9FwdParamsE,@"STO_CUDA_ENTRY STV_DEFAULT"
_ZN10layer_norm13ln_fwd_kernelINS_13Kernel_traitsIf13__nv_bfloat16S2_S2_fjLj8192ELj1ELj1ELj8ELj16ENS_18Kernel_traits_baseILj8192EfS2_S2_S2_fjLj256EEEEELb1ELb0ELb1ELb1EEEvNS_9FwdParamsE:
.text._ZN10layer_norm13ln_fwd_kernelINS_13Kernel_traitsIf13__nv_bfloat16S2_S2_fjLj8192ELj1ELj1ELj8ELj16ENS_18Kernel_traits_baseILj8192EfS2_S2_S2_fjLj256EEEEELb1ELb0ELb1ELb1EEEvNS_9FwdParamsE:
[----:B------:R-:W-:Y:S01]  /*0000*/  LDC R1, c[0x0][0x28] ;  /* 0x00000a00ff017b82 */ /* 0x000fe20000000800 */
[----:B------:R-:W0:Y:S01]  /*0010*/  S2R R92, SR_TID.X ;  /* 0x00000000005c7919 */ /* 0x000e220000002100 */
[----:B------:R-:W-:Y:S01]  /*0020*/  ULDC.64 UR6, c[0x0][0x2e0] ;  /* 0x0000b80000067ab9 */ /* 0x000fe20000000a00 */
[----:B------:R-:W-:Y:S01]  /*0030*/  ULDC.U8 UR4, c[0x0][0x2f4] ;  /* 0x0000bd0000047ab9 */ /* 0x000fe20000000000 */
[----:B------:R-:W-:Y:S01]  /*0040*/  MOV R2, UR6 ;  /* 0x0000000600027c02 */ /* 0x000fe20008000f00 */
[----:B------:R-:W-:Y:S01]  /*0050*/  IMAD.U32 R3, RZ, RZ, UR7 ;  /* 0x00000007ff037e24 */ /* 0x000fe2000f8e00ff */
[----:B------:R-:W-:Y:S01]  /*0060*/  ULDC.64 UR6, c[0x0][0x2c8] ;  /* 0x0000b20000067ab9 */ /* 0x000fe20000000a00 */
[----:B------:R-:W-:Y:S02]  /*0070*/  ISETP.NE.AND P1, PT, RZ, UR4, PT ;  /* 0x00000004ff007c0c */ /* 0x000fe4000bf25270 */
[----:B------:R-:W-:Y:S02]  /*0080*/  CS2R R64, SRZ ;  /* 0x0000000000407805 */ /* 0x000fe4000001ff00 */
[----:B------:R-:W-:-:S02]  /*0090*/  ISETP.NE.U32.AND P0, PT, RZ, UR6, PT ;  /* 0x00000006ff007c0c */ /* 0x000fc4000bf05070 */
[----:B------:R-:W-:Y:S02]  /*00a0*/  CS2R R66, SRZ ;  /* 0x0000000000427805 */ /* 0x000fe4000001ff00 */
[----:B------:R-:W-:Y:S02]  /*00b0*/  CS2R R60, SRZ ;  /* 0x00000000003c7805 */ /* 0x000fe4000001ff00 */
[----:B------:R-:W-:Y:S02]  /*00c0*/  CS2R R62, SRZ ;  /* 0x00000000003e7805 */ /* 0x000fe4000001ff00 */
[----:B------:R-:W-:Y:S02]  /*00d0*/  ISETP.NE.AND.EX P0, PT, RZ, UR7, PT, P0 ;  /* 0x00000007ff007c0c */ /* 0x000fe4000bf05300 */
        /* <DEDUP_REMOVED lines=11> */
[----:B------:R-:W-:Y:S01]  /*0190*/  CS2R R38, SRZ ;  /* 0x0000000000267805 */ /* 0x000fe2000001ff00 */
[----:B------:R-:W-:Y:S01]  /*01a0*/  ULDC.64 UR4, c[0x0][0x208] ;  /* 0x0000820000047ab9 */ /* 0x000fe20000000a00 */
[----:B------:R-:W1:Y:S01]  /*01b0*/  LDC R130, c[0x0][0x2e8] ;  /* 0x0000ba00ff827b82 */ /* 0x000e620000000800 */
[----:B------:R-:W5:Y:S01]  /*01c0*/  @P1 LDG.E.64 R2, desc[UR4][R2.64] ;  /* 0x0000000402021981 */ /* 0x000f62000c1e1b00 */
[----:B------:R-:W-:Y:S01]  /*01d0*/  ULDC.64 UR8, c[0x0][0x260] ;  /* 0x0000980000087ab9 */ /* 0x000fe20000000a00 */
[----:B0-----:R-:W-:-:S05]  /*01e0*/  IMAD.SHL.U32 R0, R92, 0x20, RZ ;  /* 0x000000205c007824 */ /* 0x001fca00078e00ff */
[----:B------:R-:W0:Y:S01]  /*01f0*/  LDC R131, c[0x0][0x2ec] ;  /* 0x0000bb00ff837b82 */ /* 0x000e220000000800 */
[----:B------:R-:W-:-:S04]  /*0200*/  LOP3.LUT R0, R0, 0x1fe0, RZ, 0xc0, !PT ;  /* 0x00001fe000007812 */ /* 0x000fc800078ec0ff */
[----:B------:R-:W-:-:S04]  /*0210*/  IADD3 R4, P3, R0, UR6, RZ ;  /* 0x0000000600047c10 */ /* 0x000fc8000ff7e0ff */
[----:B------:R-:W-:Y:S01]  /*0220*/  IADD3.X R5, RZ, UR7, RZ, P3, !PT ;  /* 0x00000007ff057c10 */ /* 0x000fe20009ffe4ff */
[----:B------:R-:W2:Y:S01]  /*0230*/  S2UR UR6, SR_CTAID.X ;  /* 0x00000000000679c3 */ /* 0x000ea20000002500 */
[----:B-1----:R-:W-:-:S03]  /*0240*/  @P1 IMAD.MOV.U32 R6, RZ, RZ, R130 ;  /* 0x000000ffff061224 */ /* 0x002fc600078e0082 */
[----:B------:R-:W5:Y:S01]  /*0250*/  @P0 LDG.E.128 R64, desc[UR4][R4.64] ;  /* 0x0000000404400981 */ /* 0x000f62000c1e1d00 */
[----:B0-----:R-:W-:-:S03]  /*0260*/  @P1 IMAD.MOV.U32 R7, RZ, RZ, R131 ;  /* 0x000000ffff071224 */ /* 0x001fc600078e0083 */
[----:B------:R-:W5:Y:S01]  /*0270*/  @P0 LDG.E.128 R60, desc[UR4][R4.64+0x10] ;  /* 0x00001004043c0981 */ /* 0x000f62000c1e1d00 */
[----:B------:R-:W-:Y:S01]  /*0280*/  IADD3 R70, P2, R0, UR8, RZ ;  /* 0x0000000800467c10 */ /* 0x000fe2000ff5e0ff */
[----:B------:R-:W-:Y:S02]  /*0290*/  ULDC UR7, c[0x0][0x214] ;  /* 0x0000850000077ab9 */ /* 0x000fe40000000800 */
[----:B------:R-:W5:Y:S04]  /*02a0*/  @P0 LDG.E.128 R56, desc[UR4][R4.64+0x2000] ;  /* 0x0020000404380981 */ /* 0x000f68000c1e1d00 */
[----:B------:R-:W5:Y:S04]  /*02b0*/  @P0 LDG.E.128 R52, desc[UR4][R4.64+0x2010] ;  /* 0x0020100404340981 */ /* 0x000f68000c1e1d00 */
[----:B------:R-:W5:Y:S04]  /*02c0*/  @P0 LDG.E.128 R48, desc[UR4][R4.64+0x4000] ;  /* 0x0040000404300981 */ /* 0x000f68000c1e1d00 */
[----:B------:R-:W5:Y:S04]  /*02d0*/  @P0 LDG.E.128 R44, desc[UR4][R4.64+0x4010] ;  /* 0x00401004042c0981 */ /* 0x000f68000c1e1d00 */
[----:B------:R-:W5:Y:S04]  /*02e0*/  @P0 LDG.E.128 R40, desc[UR4][R4.64+0x6000] ;  /* 0x0060000404280981 */ /* 0x000f68000c1e1d00 */
[----:B------:R-:W5:Y:S04]  /*02f0*/  @P0 LDG.E.128 R36, desc[UR4][R4.64+0x6010] ;  /* 0x0060100404240981 */ /* 0x000f68000c1e1d00 */
[----:B------:R0:W5:Y:S01]  /*0300*/  @P1 LDG.E.64 R68, desc[UR4][R6.64] ;  /* 0x0000000406441981 */ /* 0x000162000c1e1b00 */
[----:B--2---:R-:W-:Y:S01]  /*0310*/  LEA.HI R93, R92, UR6, RZ, 0x18 ;  /* 0x000000065c5d7c11 */ /* 0x004fe2000f8fc0ff */
[----:B0-----:R-:W0:Y:S01]  /*0320*/  LDC R7, c[0x0][RZ] ;  /* 0x00000000ff077b82 */ /* 0x001e220000000800 */
[----:B------:R-:W-:-:S02]  /*0330*/  IMAD.X R71, RZ, RZ, UR9, P2 ;  /* 0x00000009ff477e24 */ /* 0x000fc400090e06ff */
[----:B------:R-:W-:Y:S01]  /*0340*/  ISETP.GE.AND P2, PT, R93, UR7, PT ;  /* 0x000000075d007c0c */ /* 0x000fe2000bf46270 */
[----:B0-----:R-:W-:-:S12]  /*0350*/  IMAD R112, R7, UR6, R92 ;  /* 0x0000000607707c24 */ /* 0x001fd8000f8e025c */
[----:B------:R-:W-:Y:S05]  /*0360*/  @P2 EXIT ;  /* 0x000000000000294d */ /* 0x000fea0003800000 */
[----:B------:R-:W0:Y:S01]  /*0370*/  @P1 LDC R73, c[0x0][0x2f0] ;  /* 0x0000bc00ff491b82 */ /* 0x000e220000000800 */
[----:B------:R-:W5:Y:S02]  /*0380*/  LDG.E.128 R32, desc[UR4][R70.64] ;  /* 0x0000000446207981 */ /* 0x000f64000c1e1d00 */
[----:B-----5:R-:W-:Y:S01]  /*0390*/  IADD3 R95, R3, -0x4498517b, RZ ;  /* 0xbb67ae85035f7810 */ /* 0x020fe20007ffe0ff */
[----:B------:R-:W-:Y:S01]  /*03a0*/  VIADD R94, R2, 0x9e3779b9 ;  /* 0x9e3779b9025e7836 */ /* 0x000fe20000000000 */
[----:B------:R-:W5:Y:S04]  /*03b0*/  LDG.E.128 R28, desc[UR4][R70.64+0x10] ;  /* 0x00001004461c7981 */ /* 0x000f68000c1e1d00 */
[----:B------:R-:W5:Y:S04]  /*03c0*/  LDG.E.128 R24, desc[UR4][R70.64+0x2000] ;  /* 0x0020000446187981 */ /* 0x000f68000c1e1d00 */
[----:B------:R-:W5:Y:S04]  /*03d0*/  LDG.E.128 R20, desc[UR4][R70.64+0x2010] ;  /* 0x0020100446147981 */ /* 0x000f68000c1e1d00 */
[----:B------:R-:W5:Y:S04]  /*03e0*/  LDG.E.128 R16, desc[UR4][R70.64+0x4000] ;  /* 0x0040000446107981 */ /* 0x000f68000c1e1d00 */
[----:B------:R-:W5:Y:S04]  /*03f0*/  LDG.E.128 R12, desc[UR4][R70.64+0x4010] ;  /* 0x00401004460c7981 */ /* 0x000f68000c1e1d00 */
[----:B------:R-:W5:Y:S01]  /*0400*/  LDG.E.128 R8, desc[UR4][R70.64+0x6000] ;  /* 0x0060000446087981 */ /* 0x000f62000c1e1d00 */
[----:B0-----:R-:W-:-:S03]  /*0410*/  @P1 IADD3 R130, P0, R68, R73, RZ ;  /* 0x0000004944821210 */ /* 0x001fc60007f1e0ff */
[----:B------:R0:W5:Y:S01]  /*0420*/  LDG.E.128 R4, desc[UR4][R70.64+0x6010] ;  /* 0x0060100446047981 */ /* 0x000162000c1e1d00 */
[----:B------:R-:W-:Y:S01]  /*0430*/  IMAD.WIDE.U32 R72, R112, -0x326172a9, RZ ;  /* 0xcd9e8d5770487825 */ /* 0x000fe200078e00ff */
[C---:B------:R-:W-:Y:S01]  /*0440*/  IADD3 R96, R3.reuse, 0x76cf5d0a, RZ ;  /* 0x76cf5d0a03607810 */ /* 0x040fe20007ffe0ff */
[----:B------:R-:W-:Y:S01]  /*0450*/  ULDC.U8 UR6, c[0x0][0x2a0] ;  /* 0x0000a80000067ab9 */ /* 0x000fe20000000000 */
[C---:B------:R-:W-:Y:S01]  /*0460*/  IADD3 R101, R2.reuse, 0x78dde6e4, RZ ;  /* 0x78dde6e402657810 */ /* 0x040fe20007ffe0ff */
[----:B------:R-:W-:Y:S01]  /*0470*/  @P1 IMAD.X R131, RZ, RZ, R69, P0 ;  /* 0x000000ffff831224 */ /* 0x000fe200000e0645 */
[C---:B------:R-:W-:Y:S01]  /*0480*/  IADD3 R102, R2.reuse, 0x1715609d, RZ ;  /* 0x1715609d02667810 */ /* 0x040fe20007ffe0ff */
[----:B------:R-:W-:Y:S01]  /*0490*/  VIADD R97, R2, 0x3c6ef372 ;  /* 0x3c6ef37202617836 */ /* 0x000fe20000000000 */
[C---:B------:R-:W-:Y:S01]  /*04a0*/  IADD3 R107, R3.reuse, 0x1fd5c5a3, RZ ;  /* 0x1fd5c5a3036b7810 */ /* 0x040fe20007ffe0ff */
[C---:B------:R-:W-:Y:S01]  /*04b0*/  VIADD R99, R3.reuse, 0x32370b8f ;  /* 0x32370b8f03637836 */ /* 0x040fe20000000000 */
[--C-:B------:R-:W-:Y:S01]  /*04c0*/  SHF.R.U64 R113, R130, 0x2, R131.reuse ;  /* 0x0000000282717819 */ /* 0x100fe20000001283 */
[----:B------:R-:W-:Y:S01]  /*04d0*/  VIADD R98, R2, 0xdaa66d2b ;  /* 0xdaa66d2b02627836 */ /* 0x000fe20000000000 */
[----:B------:R-:W-:Y:S01]  /*04e0*/  SHF.R.U32.HI R115, RZ, 0x2, R131 ;  /* 0x00000002ff737819 */ /* 0x000fe20000011683 */
[C---:B------:R-:W-:Y:S01]  /*04f0*/  VIADD R100, R3.reuse, 0xed9eba14 ;  /* 0xed9eba1403647836 */ /* 0x040fe20000000000 */
[----:B------:R-:W-:Y:S01]  /*0500*/  IADD3 R108, R3, -0x24c28bd8, RZ ;  /* 0xdb3d7428036c7810 */ /* 0x000fe20007ffe0ff */
[----:B------:R-:W-:Y:S01]  /*0510*/  IMAD.WIDE.U32 R68, R113, -0x2daee0ad, RZ ;  /* 0xd2511f5371447825 */ /* 0x000fe200078e00ff */
[----:B------:R-:W-:Y:S01]  /*0520*/  LOP3.LUT R0, R73, R115, R2, 0x96, !PT ;  /* 0x0000007349007212 */ /* 0x000fe200078e9602 */
[----:B------:R-:W-:Y:S01]  /*0530*/  ULDC UR8, c[0x0][0x294] ;  /* 0x0000a50000087ab9 */ /* 0x000fe20000000800 */
[----:B------:R-:W-:Y:S01]  /*0540*/  LOP3.LUT R130, R130, 0x3, RZ, 0xc0, !PT ;  /* 0x0000000382827812 */ /* 0x000fe200078ec0ff */
[----:B------:R-:W-:Y:S01]  /*0550*/  VIADD R103, R3, 0xa9066899 ;  /* 0xa906689903677836 */ /* 0x000fe20000000000 */
[----:B------:R-:W-:Y:S01]  /*0560*/  LOP3.LUT R74, R69, R3, RZ, 0x3c, !PT ;  /* 0x00000003454a7212 */ /* 0x000fe200078e3cff */
[----:B0-----:R-:W-:Y:S01]  /*0570*/  IMAD.WIDE.U32 R70, R0, -0x2daee0ad, RZ ;  /* 0xd2511f5300467825 */ /* 0x001fe200078e00ff */
[----:B------:R-:W-:Y:S01]  /*0580*/  LOP3.LUT R114, R92, 0xff, RZ, 0xc0, !PT ;  /* 0x000000ff5c727812 */ /* 0x000fe200078ec0ff */
[----:B------:R-:W-:Y:S01]  /*0590*/  ULDC UR9, c[0x0][0x290] ;  /* 0x0000a40000097ab9 */ /* 0x000fe20000000800 */
[----:B------:R-:W-:Y:S01]  /*05a0*/  ISETP.NE.AND P1, PT, RZ, UR6, PT ;  /* 0x00000006ff007c0c */ /* 0x000fe2000bf25270 */
[----:B------:R-:W-:Y:S01]  /*05b0*/  IMAD.WIDE.U32 R74, R74, -0x326172a9, RZ ;  /* 0xcd9e8d574a4a7825 */ /* 0x000fe200078e00ff */
[----:B------:R-:W-:Y:S01]  /*05c0*/  LOP3.LUT R73, R71, R68, R95, 0x96, !PT ;  /* 0x0000004447497212 */ /* 0x000fe200078e965f */
[----:B------:R-:W-:Y:S01]  /*05d0*/  ULDC.64 UR10, c[0x0][0x298] ;  /* 0x0000a600000a7ab9 */ /* 0x000fe20000000a00 */
[----:B------:R-:W-:Y:S01]  /*05e0*/  ULDC.64 UR6, c[0x0][0x230] ;  /* 0x00008c0000067ab9 */ /* 0x000fe20000000a00 */
[----:B------:R-:W-:Y:S01]  /*05f0*/  VIADD R105, R2, 0xb54cda56 ;  /* 0xb54cda5602697836 */ /* 0x000fe20000000000 */
[----:B------:R-:W-:Y:S01]  /*0600*/  LOP3.LUT R68, R75, R94, R72, 0x96, !PT ;  /* 0x0000005e4b447212 */ /* 0x000fe200078e9648 */
[----:B------:R-:W-:Y:S01]  /*0610*/  IMAD.WIDE.U32 R72, R73, -0x326172a9, RZ ;  /* 0xcd9e8d5749487825 */ /* 0x000fe200078e00ff */
[----:B------:R-:W-:-:S03]  /*0620*/  ULDC.64 UR12, c[0x0][0x210] ;  /* 0x00008400000c7ab9 */ /* 0x000fc60000000a00 */
        /* <DEDUP_REMOVED lines=27> */
[----:B------:R-:W-:Y:S01]  /*07e0*/  IMAD.MOV.U32 R117, RZ, RZ, RZ ;  /* 0x000000ffff757224 */ /* 0x000fe200078e00ff */
[----:B------:R-:W-:Y:S01]  /*07f0*/  LOP3.LUT R72, R75, R72, R106, 0x96, !PT ;  /* 0x000000484b487212 */ /* 0x000fe200078e966a */
[----:B------:R-:W-:-:S04]  /*0800*/  IMAD.HI.U32 R0, R68, -0x326172a9, RZ ;  /* 0xcd9e8d5744007827 */ /* 0x000fc800078e00ff */
        /* <DEDUP_REMOVED lines=8> */
[----:B------:R-:W-:Y:S01]  /*0890*/  IMAD R128, R74, -0x2daee0ad, RZ ;  /* 0xd2511f534a807824 */ /* 0x000fe200078e02ff */
[----:B------:R-:W-:Y:S01]  /*08a0*/  LOP3.LUT R125, R125, R0, R111, 0x96, !PT ;  /* 0x000000007d7d7212 */ /* 0x000fe200078e966f */
[----:B------:R-:W-:Y:S01]  /*08b0*/  HFMA2.MMA R0, -RZ, RZ, 0, 5.9604644775390625e-08 ;  /* 0x00000001ff007435 */ /* 0x000fe200000001ff */
[----:B------:R-:W-:-:S10]  /*08c0*/  IMAD R124, R70, -0x326172a9, RZ ;  /* 0xcd9e8d57467c7824 */ /* 0x000fd400078e02ff */
.L_x_8391:
        /* <DEDUP_REMOVED lines=11> */
[----:B---3--:R-:W-:-:S13]  /*0980*/  ISETP.GE.AND P2, PT, R87, 0x1, PT ;  /* 0x000000015700780c */ /* 0x008fda0003f46270 */
[----:B------:R-:W1:Y:S01]  /*0990*/  @P2 LDC.64 R88, c[0x0][0x220] ;  /* 0x00008800ff582b82 */ /* 0x000e620000000a00 */
[----:B------:R-:W-:-:S04]  /*09a0*/  @P2 VIADD R85, R87, 0xffffffff ;  /* 0xffffffff57552836 */ /* 0x000fc80000000000 */
[----:B------:R-:W-:Y:S01]  /*09b0*/  @P2 IMAD R84, R85, R82, RZ ;  /* 0x0000005255542224 */ /* 0x000fe200078e02ff */
[----:B------:R-:W-:-:S04]  /*09c0*/  LEA.HI R85, R76, R83, RZ, 0x3 ;  /* 0x000000534c557211 */ /* 0x000fc800078f18ff */
[----:B------:R-:W-:Y:S02]  /*09d0*/  @P2 SHF.R.S32.HI R77, RZ, 0x1f, R84 ;  /* 0x0000001fff4d2819 */ /* 0x000fe40000011454 */
[----:B------:R-:W-:Y:S02]  /*09e0*/  LEA.HI.SX32 R85, R85, R114, 0x1d ;  /* 0x0000007255557211 */ /* 0x000fe400078feaff */
[----:B------:R-:W-:Y:S02]  /*09f0*/  @P2 LEA.HI R77, R77, R84, RZ, 0x3 ;  /* 0x000000544d4d2211 */ /* 0x000fe400078f18ff */
[----:B------:R-:W-:Y:S01]  /*0a00*/  @P2 LOP3.LUT R114, R92, 0xff, RZ, 0xc0, !PT ;  /* 0x000000ff5c722812 */ /* 0x000fe200078ec0ff */
[----:B0-----:R-:W-:-:S03]  /*0a10*/  @P0 IMAD.WIDE.U32 R80, R85, 0x10, R80 ;  /* 0x0000001055500825 */ /* 0x001fc600078e0050 */
[----:B------:R-:W-:Y:S01]  /*0a20*/  @P2 LEA.HI.SX32 R86, R77, R114, 0x1d ;  /* 0x000000724d562211 */ /* 0x000fe200078feaff */
[----:B--2---:R-:W-:Y:S01]  /*0a30*/  IMAD.WIDE R76, R93, 0x4, R78 ;  /* 0x000000045d4c7825 */ /* 0x004fe200078e024e */
[----:B-----5:R0:W5:Y:S03]  /*0a40*/  @P0 LDG.E.128 R68, desc[UR4][R80.64] ;  /* 0x0000000450440981 */ /* 0x020166000c1e1d00 */
[----:B-1----:R-:W-:Y:S01]  /*0a50*/  @P2 IMAD.WIDE.U32 R78, R86, 0x10, R88 ;  /* 0x00000010564e2825 */ /* 0x002fe200078e0058 */
[----:B------:R0:W5:Y:S04]  /*0a60*/  LDG.E R83, desc[UR4][R76.64] ;  /* 0x000000044c537981 */ /* 0x000168000c1e1900 */
        /* <DEDUP_REMOVED lines=11> */
.L_x_8061:
        /* <DEDUP_REMOVED lines=12> */
.L_x_8064:
[----:B------:R-:W-:-:S07]  /*0be0*/  MOV R87, R124 ;  /* 0x0000007c00577202 */ /* 0x000fce0000000f00 */
.L_x_8065:
[----:B------:R-:W-:Y:S05]  /*0bf0*/  BSYNC B1 ;  /* 0x0000000000017941 */ /* 0x000fea0003800000 */
.L_x_8063:
        /* <DEDUP_REMOVED lines=16> */
.L_x_8069:
[----:B------:R-:W-:Y:S05]  /*0d00*/  BSYNC B2 ;  /* 0x0000000000027941 */ /* 0x000fea0003800000 */
.L_x_8068:
        /* <DEDUP_REMOVED lines=42> */
.L_x_8067:
[----:B------:R-:W-:Y:S05]  /*0fb0*/  BSYNC B1 ;  /* 0x0000000000017941 */ /* 0x000fea0003800000 */
.L_x_8066:
        /* <DEDUP_REMOVED lines=11> */
.L_x_8062:
[----:B------:R-:W-:Y:S05]  /*1070*/  BSYNC B0 ;  /* 0x0000000000007941 */ /* 0x000fea0003800000 */
.L_x_8060:
        /* <DEDUP_REMOVED lines=9> */
.L_x_8071:
        /* <DEDUP_REMOVED lines=12> */
.L_x_8074:
[----:B------:R-:W-:-:S07]  /*11d0*/  MOV R90, R124 ;  /* 0x0000007c005a7202 */ /* 0x000fce0000000f00 */
.L_x_8075:
[----:B------:R-:W-:Y:S05]  /*11e0*/  BSYNC B1 ;  /* 0x0000000000017941 */ /* 0x000fea0003800000 */
.L_x_8073:
        /* <DEDUP_REMOVED lines=16> */
.L_x_8079:
[----:B------:R-:W-:Y:S05]  /*12f0*/  BSYNC B2 ;  /* 0x0000000000027941 */ /* 0x000fea0003800000 */
.L_x_8078:
        /* <DEDUP_REMOVED lines=42> */
.L_x_8077:
[----:B------:R-:W-:Y:S05]  /*15a0*/  BSYNC B1 ;  /* 0x0000000000017941 */ /* 0x000fea0003800000 */
.L_x_8076:
        /* <DEDUP_REMOVED lines=13> */
.L_x_8072:
[----:B------:R-:W-:Y:S05]  /*1680*/  BSYNC B0 ;  /* 0x0000000000007941 */ /* 0x000fea0003800000 */
.L_x_8070:
        /* <DEDUP_REMOVED lines=8> */
.L_x_8081:
        /* <DEDUP_REMOVED lines=12> */
.L_x_8084:
[----:B------:R-:W-:-:S07]  /*17d0*/  MOV R88, R124 ;  /* 0x0000007c00587202 */ /* 0x000fce0000000f00 */
.L_x_8085:
[----:B------:R-:W-:Y:S05]  /*17e0*/  BSYNC B1 ;  /* 0x0000000000017941 */ /* 0x000fea0003800000 */
.L_x_8083:
        /* <DEDUP_REMOVED lines=16> */
.L_x_8089:
[----:B------:R-:W-:Y:S05]  /*18f0*/  BSYNC B2 ;  /* 0x0000000000027941 */ /* 0x000fea0003800000 */
.L_x_8088:
        /* <DEDUP_REMOVED lines=42> */
.L_x_8087:
[----:B------:R-:W-:Y:S05]  /*1ba0*/  BSYNC B1 ;  /* 0x0000000000017941 */ /* 0x000fea0003800000 */
.L_x_8086:
        /* <DEDUP_REMOVED lines=11> */
.L_x_8082:
[----:B------:R-:W-:Y:S05]  /*1c60*/  BSYNC B0 ;  /* 0x0000000000007941 */ /* 0x000fea0003800000 */
.L_x_8080:
        /* <DEDUP_REMOVED lines=9> */
.L_x_8091:
        /* <DEDUP_REMOVED lines=12> */
.L_x_8094:
[----:B------:R-:W-:-:S07]  /*1dc0*/  MOV R88, R124 ;  /* 0x0000007c00587202 */ /* 0x000fce0000000f00 */
.L_x_8095:
[----:B------:R-:W-:Y:S05]  /*1dd0*/  BSYNC B1 ;  /* 0x0000000000017941 */ /* 0x000fea0003800000 */
.L_x_8093:
        /* <DEDUP_REMOVED lines=16> */
.L_x_8099:
[----:B------:R-:W-:Y:S05]  /*1ee0*/  BSYNC B2 ;  /* 0x0000000000027941 */ /* 0x000fea0003800000 */
.L_x_8098:
        /* <DEDUP_REMOVED lines=43> */
.L_x_8097:
[----:B------:R-:W-:Y:S05]  /*21a0*/  BSYNC B1 ;  /* 0x0000000000017941 */ /* 0x000fea0003800000 */
.L_x_8096:
        /* <DEDUP_REMOVED lines=13> */
.L_x_8092:
[----:B------:R-:W-:Y:S05]  /*2280*/  BSYNC B0 ;  /* 0x0000000000007941 */ /* 0x000fea0003800000 */
.L_x_8090:
        /* <DEDUP_REMOVED lines=8> */
.L_x_8101:
        /* <DEDUP_REMOVED lines=12> */
.L_x_8104:
[----:B------:R-:W-:-:S07]  /*23d0*/  IMAD.MOV.U32 R88, RZ, RZ, R124 ;  /* 0x000000ffff587224 */ /* 0x000fce00078e007c */
.L_x_8105:
[----:B------:R-:W-:Y:S05]  /*23e0*/  BSYNC B1 ;  /* 0x0000000000017941 */ /* 0x000fea0003800000 */
.L_x_8103:
        /* <DEDUP_REMOVED lines=16> */
.L_x_8109:
[----:B------:R-:W-:Y:S05]  /*24f0*/  BSYNC B2 ;  /* 0x0000000000027941 */ /* 0x000fea0003800000 */
.L_x_8108:
        /* <DEDUP_REMOVED lines=44> */
.L_x_8107:
[----:B------:R-:W-:Y:S05]  /*27c0*/  BSYNC B1 ;  /* 0x0000000000017941 */ /* 0x000fea0003800000 */
.L_x_8106:
        /* <DEDUP_REMOVED lines=11> */
.L_x_8102:
[----:B------:R-:W-:Y:S05]  /*2880*/  BSYNC B0 ;  /* 0x0000000000007941 */ /* 0x000fea0003800000 */
.L_x_8100:
        /* <DEDUP_REMOVED lines=9> */
.L_x_8111:
        /* <DEDUP_REMOVED lines=12> */
.L_x_8114:
[----:B------:R-:W-:-:S07]  /*29e0*/  IMAD.MOV.U32 R88, RZ, RZ, R124 ;  /* 0x000000ffff587224 */ /* 0x000fce00078e007c */
.L_x_8115:
[----:B------:R-:W-:Y:S05]  /*29f0*/  BSYNC B1 ;  /* 0x0000000000017941 */ /* 0x000fea0003800000 */
.L_x_8113:
        /* <DEDUP_REMOVED lines=16> */
.L_x_8119:
[----:B------:R-:W-:Y:S05]  /*2b00*/  BSYNC B2 ;  /* 0x0000000000027941 */ /* 0x000fea0003800000 */
.L_x_8118:
        /* <DEDUP_REMOVED lines=44> */
.L_x_8117:
[----:B------:R-:W-:Y:S05]  /*2dd0*/  BSYNC B1 ;  /* 0x0000000000017941 */ /* 0x000fea0003800000 */
.L_x_8116:
        /* <DEDUP_REMOVED lines=13> */
.L_x_8112:
[----:B------:R-:W-:Y:S05]  /*2eb0*/  BSYNC B0 ;  /* 0x0000000000007941 */ /* 0x000fea0003800000 */
.L_x_8110:
        /* <DEDUP_REMOVED lines=8> */
.L_x_8121:
        /* <DEDUP_REMOVED lines=12> */
.L_x_8124:
[----:B------:R-:W-:-:S07]  /*3000*/  IMAD.MOV.U32 R88, RZ, RZ, R124 ;  /* 0x000000ffff587224 */ /* 0x000fce00078e007c */
.L_x_8125:
[----:B------:R-:W-:Y:S05]  /*3010*/  BSYNC B1 ;  /* 0x0000000000017941 */ /* 0x000fea0003800000 */
.L_x_8123:
        /* <DEDUP_REMOVED lines=16> */
.L_x_8129:
[----:B------:R-:W-:Y:S05]  /*3120*/  BSYNC B2 ;  /* 0x0000000000027941 */ /* 0x000fea0003800000 */
.L_x_8128:
        /* <DEDUP_REMOVED lines=44> */
.L_x_8127:
[----:B------:R-:W-:Y:S05]  /*33f0*/  BSYNC B1 ;  /* 0x0000000000017941 */ /* 0x000fea0003800000 */
.L_x_8126:
        /* <DEDUP_REMOVED lines=11> */
.L_x_8122:
[----:B------:R-:W-:Y:S05]  /*34b0*/  BSYNC B0 ;  /* 0x0000000000007941 */ /* 0x000fea0003800000 */
.L_x_8120:
        /* <DEDUP_REMOVED lines=9> */
.L_x_8131:
        /* <DEDUP_REMOVED lines=12> */
.L_x_8134:
[----:B------:R-:W-:-:S07]  /*3610*/  IMAD.MOV.U32 R88, RZ, RZ, R124 ;  /* 0x000000ffff587224 */ /* 0x000fce00078e007c */
.L_x_8135:
[----:B------:R-:W-:Y:S05]  /*3620*/  BSYNC B1 ;  /* 0x0000000000017941 */ /* 0x000fea0003800000 */
.L_x_8133:
        /* <DEDUP_REMOVED lines=16> */
.L_x_8139:
[----:B------:R-:W-:Y:S05]  /*3730*/  BSYNC B2 ;  /* 0x0000000000027941 */ /* 0x000fea0003800000 */
.L_x_8138:
        /* <DEDUP_REMOVED lines=44> */
.L_x_8137:
[----:B------:R-:W-:Y:S05]  /*3a00*/  BSYNC B1 ;  /* 0x0000000000017941 */ /* 0x000fea0003800000 */
.L_x_8136:
        /* <DEDUP_REMOVED lines=13> */
.L_x_8132:
[----:B------:R-:W-:Y:S05]  /*3ae0*/  BSYNC B0 ;  /* 0x0000000000007941 */ /* 0x000fea0003800000 */
.L_x_8130:
        /* <DEDUP_REMOVED lines=15> */
[----:B0-----:R-:W-:Y:S01]  /*3be0*/  IMAD.U32 R77, R116, 0x10000, RZ ;  /* 0x00010000744d7824 */ /* 0x001fe200078e00ff */
[----:B------:R-:W0:Y:S01]  /*3bf0*/  LDC.64 R146, c[0x0][0x240] ;  /* 0x00009000ff927b82 */ /* 0x000e220000000a00 */
[----:B------:R-:W-:Y:S02]  /*3c00*/  LOP3.LUT R76, R118, 0xffff, RZ, 0xc0, !PT ;  /* 0x0000ffff764c7812 */ /* 0x000fe400078ec0ff */
[----:B------:R-:W-:Y:S02]  /*3c10*/  LOP3.LUT R78, R120, 0xff, RZ, 0xc0, !PT ;  /* 0x000000ff784e7812 */ /* 0x000fe400078ec0ff */
[----:B------:R-:W-:Y:S02]  /*3c20*/  LOP3.LUT R79, R77, 0xff0000, RZ, 0xc0, !PT ;  /* 0x00ff00004d4f7812 */ /* 0x000fe400078ec0ff */
[----:B------:R-:W-:Y:S02]  /*3c30*/  PRMT R77, R123, 0x7104, RZ ;  /* 0x000071047b4d7816 */ /* 0x000fe400000000ff */
[----:B------:R-:W-:Y:S01]  /*3c40*/  PRMT R130, R79, 0x4210, R76 ;  /* 0x000042104f827816 */ /* 0x000fe2000000004c */
[----:B------:R-:W-:Y:S01]  /*3c50*/  IMAD.WIDE.U32 R78, R78, 0x10000, RZ ;  /* 0x000100004e4e7825 */ /* 0x000fe200078e00ff */
[----:B------:R-:W-:-:S02]  /*3c60*/  LOP3.LUT R76, R121, 0xff, RZ, 0xc0, !PT ;  /* 0x000000ff794c7812 */ /* 0x000fc400078ec0ff */
[----:B------:R-:W-:Y:S02]  /*3c70*/  LOP3.LUT R138, R119, 0xff, RZ, 0xc0, !PT ;  /* 0x000000ff778a7812 */ /* 0x000fe400078ec0ff */
[----:B------:R-:W-:Y:S01]  /*3c80*/  LOP3.LUT R149, R130, 0xff00, R77, 0xf8, !PT ;  /* 0x0000ff0082957812 */ /* 0x000fe200078ef84d */
[----:B------:R-:W-:-:S03]  /*3c90*/  IMAD.WIDE.U32 R76, R76, 0x1000000, RZ ;  /* 0x010000004c4c7825 */ /* 0x000fc600078e00ff */
[----:B------:R-:W-:Y:S01]  /*3ca0*/  LOP3.LUT R149, R149, 0xff, R122, 0xf8, !PT ;  /* 0x000000ff95957812 */ /* 0x000fe200078ef87a */
[----:B------:R-:W-:-:S03]  /*3cb0*/  IMAD.WIDE.U32 R138, R138, 0x100, RZ ;  /* 0x000001008a8a7825 */ /* 0x000fc600078e00ff */
[----:B------:R-:W-:Y:S02]  /*3cc0*/  LOP3.LUT R77, R79, R149, R77, 0xfe, !PT ;  /* 0x000000954f4d7212 */ /* 0x000fe400078efe4d */
[----:B------:R-:W-:Y:S02]  /*3cd0*/  LOP3.LUT R78, R138, R76, R78, 0xfe, !PT ;  /* 0x0000004c8a4e7212 */ /* 0x000fe400078efe4e */
[----:B------:R-:W-:Y:S01]  /*3ce0*/  LOP3.LUT R79, R77, R139, RZ, 0xfc, !PT ;  /* 0x0000008b4d4f7212 */ /* 0x000fe200078efcff */
[----:B0-----:R-:W-:Y:S01]  /*3cf0*/  IMAD.WIDE.U32 R76, R86, 0x8, R146 ;  /* 0x00000008564c7825 */ /* 0x001fe200078e0092 */
[----:B------:R-:W-:-:S05]  /*3d00*/  LOP3.LUT R78, R78, 0xff, R127, 0xf8, !PT ;  /* 0x000000ff4e4e7812 */ /* 0x000fca00078ef87f */
[----:B------:R1:W-:Y:S02]  /*3d10*/  STG.E.64 desc[UR4][R76.64], R78 ;  /* 0x0000004e4c007986 */ /* 0x0003e4000c101b04 */
.L_x_8141:
[----:B------:R-:W-:Y:S05]  /*3d20*/  BSYNC B0 ;  /* 0x0000000000007941 */ /* 0x000fea0003800000 */
.L_x_8140:
[----:B-----5:R2:W5:Y:S04]  /*3d30*/  @P2 LDG.E.128 R72, desc[UR4][R142.64] ;  /* 0x000000048e482981 */ /* 0x020568000c1e1d00 */
[----:B------:R2:W5:Y:S01]  /*3d40*/  @P0 LDG.E.128 R68, desc[UR4][R144.64] ;  /* 0x0000000490440981 */ /* 0x000562000c1e1d00 */
[----:B------:R-:W-:Y:S04]  /*3d50*/  BSSY B0, `(.L_x_8142) ;  /* 0x000005f000007945 */ /* 0x000fe80003800000 */
[----:B------:R-:W-:Y:S05]  /*3d60*/  @P3 BRA `(.L_x_8143) ;  /* 0x0000000000183947 */ /* 0x000fea0003800000 */
[----:B0-----:R-:W-:Y:S01]  /*3d70*/  MOV R139, RZ ;  /* 0x000000ff008b7202 */ /* 0x001fe20000000f00 */
[----:B-1----:R-:W-:Y:S01]  /*3d80*/  IMAD.MOV.U32 R76, RZ, RZ, R90 ;  /* 0x000000ffff4c7224 */ /* 0x002fe200078e005a */
[----:B------:R-:W-:Y:S06]  /*3d90*/  @!P0 BRA `(.L_x_8144) ;  /* 0x0000000400688947 */ /* 0x000fec0003800000 */
[----:B------:R-:W-:Y:S01]  /*3da0*/  MOV R76, R90 ;  /* 0x0000005a004c7202 */ /* 0x000fe20000000f00 */
[----:B-----5:R-:W-:Y:S01]  /*3db0*/  IMAD.U32 R139, R68, 0x10000, RZ ;  /* 0x00010000448b7824 */ /* 0x020fe200078e00ff */
[----:B------:R-:W-:Y:S06]  /*3dc0*/  BRA `(.L_x_8144) ;  /* 0x00000004005c7947 */ /* 0x000fec0003800000 */
.L_x_8143:
        /* <DEDUP_REMOVED lines=12> */
.L_x_8146:
[----:B------:R-:W-:-:S07]  /*3e90*/  MOV R130, R124 ;  /* 0x0000007c00827202 */ /* 0x000fce0000000f00 */
.L_x_8147:
[----:B------:R-:W-:Y:S05]  /*3ea0*/  BSYNC B1 ;  /* 0x0000000000017941 */ /* 0x000fea0003800000 */
.L_x_8145:
        /* <DEDUP_REMOVED lines=16> */
.L_x_8151:
[----:B------:R-:W-:Y:S05]  /*3fb0*/  BSYNC B2 ;  /* 0x0000000000027941 */ /* 0x000fea0003800000 */
.L_x_8150:
        /* <DEDUP_REMOVED lines=44> */
.L_x_8149:
[----:B------:R-:W-:Y:S05]  /*4280*/  BSYNC B1 ;  /* 0x0000000000017941 */ /* 0x000fea0003800000 */
.L_x_8148:
        /* <DEDUP_REMOVED lines=11> */
.L_x_8144:
[----:B------:R-:W-:Y:S05]  /*4340*/  BSYNC B0 ;  /* 0x0000000000007941 */ /* 0x000fea0003800000 */
.L_x_8142:
[----:B------:R-:W-:Y:S04]  /*4350*/  BSSY B0, `(.L_x_8152) ;  /* 0x0000062000007945 */ /* 0x000fe80003800000 */
[----:B------:R-:W-:Y:S05]  /*4360*/  @P3 BRA `(.L_x_8153) ;  /* 0x00000000001c3947 */ /* 0x000fea0003800000 */
[----:B--2---:R-:W-:Y:S01]  /*4370*/  MOV R143, RZ ;  /* 0x000000ff008f7202 */ /* 0x004fe20000000f00 */
[----:B------:R-:W-:Y:S01]  /*4380*/  IMAD.MOV.U32 R77, RZ, RZ, R76 ;  /* 0x000000ffff4d7224 */ /* 0x000fe200078e004c */
[----:B------:R-:W-:Y:S06]  /*4390*/  @!P0 BRA `(.L_x_8154) ;  /* 0x0000000400748947 */ /* 0x000fec0003800000 */
[----:B-----5:R-:W-:Y:S02]  /*43a0*/  PRMT R143, R68, 0x7632, R143 ;  /* 0x00007632448f7816 */ /* 0x020fe4000000008f */
[----:B------:R-:W-:-:S03]  /*43b0*/  MOV R77, R76 ;  /* 0x0000004c004d7202 */ /* 0x000fc60000000f00 */
[----:B------:R-:W-:Y:S01]  /*43c0*/  IMAD.U32 R143, R143, 0x10000, RZ ;  /* 0x000100008f8f7824 */ /* 0x000fe200078e00ff */
[----:B------:R-:W-:Y:S06]  /*43d0*/  BRA `(.L_x_8154) ;  /* 0x0000000400647947 */ /* 0x000fec0003800000 */
.L_x_8153:
        /* <DEDUP_REMOVED lines=12> */
.L_x_8156:
[----:B------:R-:W-:-:S07]  /*44a0*/  MOV R90, R124 ;  /* 0x0000007c005a7202 */ /* 0x000fce0000000f00 */
.L_x_8157:
[----:B------:R-:W-:Y:S05]  /*44b0*/  BSYNC B1 ;  /* 0x0000000000017941 */ /* 0x000fea0003800000 */
.L_x_8155:
        /* <DEDUP_REMOVED lines=16> */
.L_x_8161:
[----:B------:R-:W-:Y:S05]  /*45c0*/  BSYNC B2 ;  /* 0x0000000000027941 */ /* 0x000fea0003800000 */
.L_x_8160:
        /* <DEDUP_REMOVED lines=8> */
[----:B--2---:R-:W-:Y:S01]  /*4650*/  LOP3.LUT R142, R77, R124, R95, 0x96, !PT ;  /* 0x0000007c4d8e7212 */ /* 0x004fe200078e965f */
        /* <DEDUP_REMOVED lines=35> */
.L_x_8159:
[----:B------:R-:W-:Y:S05]  /*4890*/  BSYNC B1 ;  /* 0x0000000000017941 */ /* 0x000fea0003800000 */
.L_x_8158:
        /* <DEDUP_REMOVED lines=11> */
[----:B--2---:R-:W-:-:S05]  /*4950*/  FSEL R143, R78, RZ, !P4 ;  /* 0x000000ff4e8f7208 */ /* 0x004fca0006000000 */
[----:B------:R-:W-:-:S07]  /*4960*/  @P0 FADD.FTZ R143, R143, R76 ;  /* 0x0000004c8f8f0221 */ /* 0x000fce0000010000 */
.L_x_8154:
[----:B------:R-:W-:Y:S05]  /*4970*/  BSYNC B0 ;  /* 0x0000000000007941 */ /* 0x000fea0003800000 */
.L_x_8152:
        /* <DEDUP_REMOVED lines=8> */
.L_x_8163:
        /* <DEDUP_REMOVED lines=12> */
.L_x_8166:
[----:B------:R-:W-:-:S07]  /*4ac0*/  MOV R90, R124 ;  /* 0x0000007c005a7202 */ /* 0x000fce0000000f00 */
.L_x_8167:
[----:B------:R-:W-:Y:S05]  /*4ad0*/  BSYNC B1 ;  /* 0x0000000000017941 */ /* 0x000fea0003800000 */
.L_x_8165:
        /* <DEDUP_REMOVED lines=16> */
.L_x_8171:
[----:B------:R-:W-:Y:S05]  /*4be0*/  BSYNC B2 ;  /* 0x0000000000027941 */ /* 0x000fea0003800000 */
.L_x_8170:
        /* <DEDUP_REMOVED lines=44> */
.L_x_8169:
[----:B------:R-:W-:Y:S05]  /*4eb0*/  BSYNC B1 ;  /* 0x0000000000017941 */ /* 0x000fea0003800000 */
.L_x_8168:
        /* <DEDUP_REMOVED lines=11> */
.L_x_8164:
[----:B------:R-:W-:Y:S05]  /*4f70*/  BSYNC B0 ;  /* 0x0000000000007941 */ /* 0x000fea0003800000 */
.L_x_8162:
        /* <DEDUP_REMOVED lines=9> */
.L_x_8173:
        /* <DEDUP_REMOVED lines=12> */
.L_x_8176:
[----:B------:R-:W-:-:S07]  /*50d0*/  MOV R90, R124 ;  /* 0x0000007c005a7202 */ /* 0x000fce0000000f00 */
.L_x_8177:
[----:B------:R-:W-:Y:S05]  /*50e0*/  BSYNC B1 ;  /* 0x0000000000017941 */ /* 0x000fea0003800000 */
.L_x_8175:
        /* <DEDUP_REMOVED lines=16> */
.L_x_8181:
[----:B------:R-:W-:Y:S05]  /*51f0*/  BSYNC B2 ;  /* 0x0000000000027941 */ /* 0x000fea0003800000 */
.L_x_8180:
        /* <DEDUP_REMOVED lines=44> */
.L_x_8179:
[----:B------:R-:W-:Y:S05]  /*54c0*/  BSYNC B1 ;  /* 0x0000000000017941 */ /* 0x000fea0003800000 */
.L_x_8178:
        /* <DEDUP_REMOVED lines=13> */
.L_x_8174:
[----:B------:R-:W-:Y:S05]  /*55a0*/  BSYNC B0 ;  /* 0x0000000000007941 */ /* 0x000fea0003800000 */
.L_x_8172:
        /* <DEDUP_REMOVED lines=8> */
.L_x_8183:
        /* <DEDUP_REMOVED lines=12> */
.L_x_8186:
[----:B------:R-:W-:-:S07]  /*56f0*/  MOV R90, R124 ;  /* 0x0000007c005a7202 */ /* 0x000fce0000000f00 */
.L_x_8187:
[----:B------:R-:W-:Y:S05]  /*5700*/  BSYNC B1 ;  /* 0x0000000000017941 */ /* 0x000fea0003800000 */
.L_x_8185:
        /* <DEDUP_REMOVED lines=16> */
.L_x_8191:
[----:B------:R-:W-:Y:S05]  /*5810*/  BSYNC B2 ;  /* 0x0000000000027941 */ /* 0x000fea0003800000 */
.L_x_8190:
        /* <DEDUP_REMOVED lines=44> */
.L_x_8189:
[----:B------:R-:W-:Y:S05]  /*5ae0*/  BSYNC B1 ;  /* 0x0000000000017941 */ /* 0x000fea0003800000 */
.L_x_8188:
        /* <DEDUP_REMOVED lines=11> */
.L_x_8184:
[----:B------:R-:W-:Y:S05]  /*5ba0*/  BSYNC B0 ;  /* 0x0000000000007941 */ /* 0x000fea0003800000 */
.L_x_8182:
        /* <DEDUP_REMOVED lines=9> */
.L_x_8193:
        /* <DEDUP_REMOVED lines=12> */
.L_x_8196:
[----:B------:R-:W-:-:S07]  /*5d00*/  MOV R90, R124 ;  /* 0x0000007c005a7202 */ /* 0x000fce0000000f00 */
.L_x_8197:
[----:B------:R-:W-:Y:S05]  /*5d10*/  BSYNC B1 ;  /* 0x0000000000017941 */ /* 0x000fea0003800000 */
.L_x_8195:
        /* <DEDUP_REMOVED lines=16> */
.L_x_8201:
[----:B------:R-:W-:Y:S05]  /*5e20*/  BSYNC B2 ;  /* 0x0000000000027941 */ /* 0x000fea0003800000 */
.L_x_8200:
        /* <DEDUP_REMOVED lines=44> */
.L_x_8199:
[----:B------:R-:W-:Y:S05]  /*60f0*/  BSYNC B1 ;  /* 0x0000000000017941 */ /* 0x000fea0003800000 */
.L_x_8198:
        /* <DEDUP_REMOVED lines=13> */
.L_x_8194:
[----:B------:R-:W-:Y:S05]  /*61d0*/  BSYNC B0 ;  /* 0x0000000000007941 */ /* 0x000fea0003800000 */
.L_x_8192:
        /* <DEDUP_REMOVED lines=8> */
.L_x_8203:
        /* <DEDUP_REMOVED lines=12> */
.L_x_8206:
[----:B------:R-:W-:-:S07]  /*6320*/  MOV R90, R124 ;  /* 0x0000007c005a7202 */ /* 0x000fce0000000f00 */
.L_x_8207:
[----:B------:R-:W-:Y:S05]  /*6330*/  BSYNC B1 ;  /* 0x0000000000017941 */ /* 0x000fea0003800000 */
.L_x_8205:
        /* <DEDUP_REMOVED lines=16> */
.L_x_8211:
[----:B------:R-:W-:Y:S05]  /*6440*/  BSYNC B2 ;  /* 0x0000000000027941 */ /* 0x000fea0003800000 */
.L_x_8210:
        /* <DEDUP_REMOVED lines=44> */
.L_x_8209:
[----:B------:R-:W-:Y:S05]  /*6710*/  BSYNC B1 ;  /* 0x0000000000017941 */ /* 0x000fea0003800000 */
.L_x_8208:
        /* <DEDUP_REMOVED lines=11> */
.L_x_8204:
[----:B------:R-:W-:Y:S05]  /*67d0*/  BSYNC B0 ;  /* 0x0000000000007941 */ /* 0x000fea0003800000 */
.L_x_8202:
        /* <DEDUP_REMOVED lines=9> */
.L_x_8213:
        /* <DEDUP_REMOVED lines=12> */
.L_x_8216:
[----:B------:R-:W-:-:S07]  /*6930*/  MOV R90, R124 ;  /* 0x0000007c005a7202 */ /* 0x000fce0000000f00 */
.L_x_8217:
[----:B------:R-:W-:Y:S05]  /*6940*/  BSYNC B1 ;  /* 0x0000000000017941 */ /* 0x000fea0003800000 */
.L_x_8215:
        /* <DEDUP_REMOVED lines=16> */
.L_x_8221:
[----:B------:R-:W-:Y:S05]  /*6a50*/  BSYNC B2 ;  /* 0x0000000000027941 */ /* 0x000fea0003800000 */
.L_x_8220:
        /* <DEDUP_REMOVED lines=44> */
.L_x_8219:
[----:B------:R-:W-:Y:S05]  /*6d20*/  BSYNC B1 ;  /* 0x0000000000017941 */ /* 0x000fea0003800000 */
.L_x_8218:
        /* <DEDUP_REMOVED lines=13> */
.L_x_8214:
[----:B------:R-:W-:Y:S05]  /*6e00*/  BSYNC B0 ;  /* 0x0000000000007941 */ /* 0x000fea0003800000 */
.L_x_8212:
        /* <DEDUP_REMOVED lines=14> */
[----:B------:R-:W-:Y:S01]  /*6ef0*/  SHF.L.U32 R77, R116, 0x10, RZ ;  /* 0x00000010744d7819 */ /* 0x000fe200000006ff */
[----:B------:R-:W0:Y:S01]  /*6f00*/  LDC.64 R162, c[0x0][0x240] ;  /* 0x00009000ffa27b82 */ /* 0x000e220000000a00 */
[----:B------:R-:W-:Y:S02]  /*6f10*/  LOP3.LUT R76, R118, 0xffff, RZ, 0xc0, !PT ;  /* 0x0000ffff764c7812 */ /* 0x000fe400078ec0ff */
[----:B------:R-:W-:Y:S02]  /*6f20*/  LOP3.LUT R77, R77, 0xff0000, RZ, 0xc0, !PT ;  /* 0x00ff00004d4d7812 */ /* 0x000fe400078ec0ff */
        /* <DEDUP_REMOVED lines=16> */
.L_x_8223:
[----:B------:R-:W-:Y:S05]  /*7030*/  BSYNC B0 ;  /* 0x0000000000007941 */ /* 0x000fea0003800000 */
.L_x_8222:
        /* <DEDUP_REMOVED lines=10> */
.L_x_8225:
        /* <DEDUP_REMOVED lines=12> */
.L_x_8228:
[----:B------:R-:W-:-:S07]  /*71a0*/  IMAD.MOV.U32 R88, RZ, RZ, R124 ;  /* 0x000000ffff587224 */ /* 0x000fce00078e007c */
.L_x_8229:
[----:B------:R-:W-:Y:S05]  /*71b0*/  BSYNC B1 ;  /* 0x0000000000017941 */ /* 0x000fea0003800000 */
.L_x_8227:
        /* <DEDUP_REMOVED lines=16> */
.L_x_8233:
[----:B------:R-:W-:Y:S05]  /*72c0*/  BSYNC B2 ;  /* 0x0000000000027941 */ /* 0x000fea0003800000 */
.L_x_8232:
        /* <DEDUP_REMOVED lines=44> */
.L_x_8231:
[----:B------:R-:W-:Y:S05]  /*7590*/  BSYNC B1 ;  /* 0x0000000000017941 */ /* 0x000fea0003800000 */
.L_x_8230:
        /* <DEDUP_REMOVED lines=11> */
.L_x_8226:
[----:B------:R-:W-:Y:S05]  /*7650*/  BSYNC B0 ;  /* 0x0000000000007941 */ /* 0x000fea0003800000 */
.L_x_8224:
[----:B------:R-:W-:Y:S04]  /*7660*/  BSSY B0, `(.L_x_8234) ;  /* 0x0000062000007945 */ /* 0x000fe80003800000 */
[----:B------:R-:W-:Y:S05]  /*7670*/  @P3 BRA `(.L_x_8235) ;  /* 0x00000000001c3947 */ /* 0x000fea0003800000 */
[----:B-1----:R-:W-:Y:S01]  /*7680*/  IMAD.MOV.U32 R159, RZ, RZ, RZ ;  /* 0x000000ffff9f7224 */ /* 0x002fe200078e00ff */
[----:B------:R-:W-:Y:S01]  /*7690*/  MOV R77, R76 ;  /* 0x0000004c004d7202 */ /* 0x000fe20000000f00 */
[----:B------:R-:W-:Y:S06]  /*76a0*/  @!P0 BRA `(.L_x_8236) ;  /* 0x0000000400748947 */ /* 0x000fec0003800000 */
[----:B-----5:R-:W-:Y:S01]  /*76b0*/  PRMT R159, R68, 0x7632, R159 ;  /* 0x00007632449f7816 */ /* 0x020fe2000000009f */
[----:B------:R-:W-:-:S03]  /*76c0*/  IMAD.MOV.U32 R77, RZ, RZ, R76 ;  /* 0x000000ffff4d7224 */ /* 0x000fc600078e004c */
[----:B------:R-:W-:Y:S01]  /*76d0*/  SHF.L.U32 R159, R159, 0x10, RZ ;  /* 0x000000109f9f7819 */ /* 0x000fe200000006ff */
[----:B------:R-:W-:Y:S06]  /*76e0*/  BRA `(.L_x_8236) ;  /* 0x0000000400647947 */ /* 0x000fec0003800000 */
.L_x_8235:
        /* <DEDUP_REMOVED lines=12> */
.L_x_8238:
[----:B------:R-:W-:-:S07]  /*77b0*/  IMAD.MOV.U32 R88, RZ, RZ, R124 ;  /* 0x000000ffff587224 */ /* 0x000fce00078e007c */
.L_x_8239:
[----:B------:R-:W-:Y:S05]  /*77c0*/  BSYNC B1 ;  /* 0x0000000000017941 */ /* 0x000fea0003800000 */
.L_x_8237:
        /* <DEDUP_REMOVED lines=16> */
.L_x_8243:
[----:B------:R-:W-:Y:S05]  /*78d0*/  BSYNC B2 ;  /* 0x0000000000027941 */ /* 0x000fea0003800000 */
.L_x_8242:
        /* <DEDUP_REMOVED lines=44> */
.L_x_8241:
[----:B------:R-:W-:Y:S05]  /*7ba0*/  BSYNC B1 ;  /* 0x0000000000017941 */ /* 0x000fea0003800000 */
.L_x_8240:
        /* <DEDUP_REMOVED lines=10> */
[----:B-1----:R-:W-:Y:S02]  /*7c50*/  FSEL R159, R78, RZ, !P4 ;  /* 0x000000ff4e9f7208 */ /* 0x002fe40006000000 */
[----:B------:R-:W-:-:S03]  /*7c60*/  SEL R119, RZ, 0x1, P4 ;  /* 0x00000001ff777807 */ /* 0x000fc60002000000 */
[----:B------:R-:W-:-:S07]  /*7c70*/  @P0 FADD.FTZ R159, R159, R76 ;  /* 0x0000004c9f9f0221 */ /* 0x000fce0000010000 */
.L_x_8236:
[----:B------:R-:W-:Y:S05]  /*7c80*/  BSYNC B0 ;  /* 0x0000000000007941 */ /* 0x000fea0003800000 */
.L_x_8234:
        /* <DEDUP_REMOVED lines=8> */
.L_x_8245:
        /* <DEDUP_REMOVED lines=12> */
.L_x_8248:
[----:B------:R-:W-:-:S07]  /*7dd0*/  IMAD.MOV.U32 R88, RZ, RZ, R124 ;  /* 0x000000ffff587224 */ /* 0x000fce00078e007c */
.L_x_8249:
[----:B------:R-:W-:Y:S05]  /*7de0*/  BSYNC B1 ;  /* 0x0000000000017941 */ /* 0x000fea0003800000 */
.L_x_8247:
        /* <DEDUP_REMOVED lines=16> */
.L_x_8253:
[----:B------:R-:W-:Y:S05]  /*7ef0*/  BSYNC B2 ;  /* 0x0000000000027941 */ /* 0x000fea0003800000 */
.L_x_8252:
        /* <DEDUP_REMOVED lines=44> */
.L_x_8251:
[----:B------:R-:W-:Y:S05]  /*81c0*/  BSYNC B1 ;  /* 0x0000000000017941 */ /* 0x000fea0003800000 */
.L_x_8250:
        /* <DEDUP_REMOVED lines=11> */
.L_x_8246:
[----:B------:R-:W-:Y:S05]  /*8280*/  BSYNC B0 ;  /* 0x0000000000007941 */ /* 0x000fea0003800000 */
.L_x_8244:
        /* <DEDUP_REMOVED lines=9> */
.L_x_8255:
        /* <DEDUP_REMOVED lines=12> */
.L_x_8258:
[----:B------:R-:W-:-:S07]  /*83e0*/  IMAD.MOV.U32 R88, RZ, RZ, R124 ;  /* 0x000000ffff587224 */ /* 0x000fce00078e007c */
.L_x_8259:
[----:B------:R-:W-:Y:S05]  /*83f0*/  BSYNC B1 ;  /* 0x0000000000017941 */ /* 0x000fea0003800000 */
.L_x_8257:
        /* <DEDUP_REMOVED lines=16> */
.L_x_8263:
[----:B------:R-:W-:Y:S05]  /*8500*/  BSYNC B2 ;  /* 0x0000000000027941 */ /* 0x000fea0003800000 */
.L_x_8262:
        /* <DEDUP_REMOVED lines=44> */
.L_x_8261:
[----:B------:R-:W-:Y:S05]  /*87d0*/  BSYNC B1 ;  /* 0x0000000000017941 */ /* 0x000fea0003800000 */
.L_x_8260:
        /* <DEDUP_REMOVED lines=13> */
.L_x_8256:
[----:B------:R-:W-:Y:S05]  /*88b0*/  BSYNC B0 ;  /* 0x0000000000007941 */ /* 0x000fea0003800000 */
.L_x_8254:
        /* <DEDUP_REMOVED lines=8> */
.L_x_8265:
        /* <DEDUP_REMOVED lines=12> */
.L_x_8268:
[----:B------:R-:W-:-:S07]  /*8a00*/  IMAD.MOV.U32 R88, RZ, RZ, R124 ;  /* 0x000000ffff587224 */ /* 0x000fce00078e007c */
.L_x_8269:
[----:B------:R-:W-:Y:S05]  /*8a10*/  BSYNC B1 ;  /* 0x0000000000017941 */ /* 0x000fea0003800000 */
.L_x_8267:
        /* <DEDUP_REMOVED lines=16> */
.L_x_8273:
[----:B------:R-:W-:Y:S05]  /*8b20*/  BSYNC B2 ;  /* 0x0000000000027941 */ /* 0x000fea0003800000 */
.L_x_8272:
        /* <DEDUP_REMOVED lines=44> */
.L_x_8271:
[----:B------:R-:W-:Y:S05]  /*8df0*/  BSYNC B1 ;  /* 0x0000000000017941 */ /* 0x000fea0003800000 */
.L_x_8270:
        /* <DEDUP_REMOVED lines=11> */
.L_x_8266:
[----:B------:R-:W-:Y:S05]  /*8eb0*/  BSYNC B0 ;  /* 0x0000000000007941 */ /* 0x000fea0003800000 */
.L_x_8264:
        /* <DEDUP_REMOVED lines=9> */
.L_x_8275:
        /* <DEDUP_REMOVED lines=12> */
.L_x_8278:
[----:B------:R-:W-:-:S07]  /*9010*/  IMAD.MOV.U32 R88, RZ, RZ, R124 ;  /* 0x000000ffff587224 */ /* 0x000fce00078e007c */
.L_x_8279:
[----:B------:R-:W-:Y:S05]  /*9020*/  BSYNC B1 ;  /* 0x0000000000017941 */ /* 0x000fea0003800000 */
.L_x_8277:
        /* <DEDUP_REMOVED lines=16> */
.L_x_8283:
[----:B------:R-:W-:Y:S05]  /*9130*/  BSYNC B2 ;  /* 0x0000000000027941 */ /* 0x000fea0003800000 */
.L_x_8282:
        /* <DEDUP_REMOVED lines=44> */
.L_x_8281:
[----:B------:R-:W-:Y:S05]  /*9400*/  BSYNC B1 ;  /* 0x0000000000017941 */ /* 0x000fea0003800000 */
.L_x_8280:
        /* <DEDUP_REMOVED lines=13> */
.L_x_8276:
[----:B------:R-:W-:Y:S05]  /*94e0*/  BSYNC B0 ;  /* 0x0000000000007941 */ /* 0x000fea0003800000 */
.L_x_8274:
        /* <DEDUP_REMOVED lines=8> */
.L_x_8285:
        /* <DEDUP_REMOVED lines=12> */
.L_x_8288:
[----:B------:R-:W-:-:S07]  /*9630*/  IMAD.MOV.U32 R88, RZ, RZ, R124 ;  /* 0x000000ffff587224 */ /* 0x000fce00078e007c */
.L_x_8289:
[----:B------:R-:W-:Y:S05]  /*9640*/  BSYNC B1 ;  /* 0x0000000000017941 */ /* 0x000fea0003800000 */
.L_x_8287:
        /* <DEDUP_REMOVED lines=16> */
.L_x_8293:
[----:B------:R-:W-:Y:S05]  /*9750*/  BSYNC B2 ;  /* 0x0000000000027941 */ /* 0x000fea0003800000 */
.L_x_8292:
        /* <DEDUP_REMOVED lines=44> */
.L_x_8291:
[----:B------:R-:W-:Y:S05]  /*9a20*/  BSYNC B1 ;  /* 0x0000000000017941 */ /* 0x000fea0003800000 */
.L_x_8290:
        /* <DEDUP_REMOVED lines=11> */
.L_x_8286:
[----:B------:R-:W-:Y:S05]  /*9ae0*/  BSYNC B0 ;  /* 0x0000000000007941 */ /* 0x000fea0003800000 */
.L_x_8284:
        /* <DEDUP_REMOVED lines=9> */
.L_x_8295:
        /* <DEDUP_REMOVED lines=12> */
.L_x_8298:
[----:B------:R-:W-:-:S07]  /*9c40*/  IMAD.MOV.U32 R118, RZ, RZ, R124 ;  /* 0x000000ffff767224 */ /* 0x000fce00078e007c */
.L_x_8299:
[----:B------:R-:W-:Y:S05]  /*9c50*/  BSYNC B1 ;  /* 0x0000000000017941 */ /* 0x000fea0003800000 */
.L_x_8297:
        /* <DEDUP_REMOVED lines=16> */
.L_x_8303:
[----:B------:R-:W-:Y:S05]  /*9d60*/  BSYNC B2 ;  /* 0x0000000000027941 */ /* 0x000fea0003800000 */
.L_x_8302:
        /* <DEDUP_REMOVED lines=44> */
.L_x_8301:
[----:B------:R-:W-:Y:S05]  /*a030*/  BSYNC B1 ;  /* 0x0000000000017941 */ /* 0x000fea0003800000 */
.L_x_8300:
        /* <DEDUP_REMOVED lines=13> */
.L_x_8296:
[----:B------:R-:W-:Y:S05]  /*a110*/  BSYNC B0 ;  /* 0x0000000000007941 */ /* 0x000fea0003800000 */
.L_x_8294:
[----:B------:R-:W0:Y:S01]  /*a120*/  @P2 LDC.64 R172, c[0x0][0x220] ;  /* 0x00008800ffac2b82 */ /* 0x000e220000000a00 */
[----:B------:R-:W-:Y:S01]  /*a130*/  IMAD.WIDE.U32 R174, R141, 0x10, R80 ;  /* 0x000000108dae7825 */ /* 0x000fe200078e0050 */
[----:B------:R-:W-:Y:S01]  /*a140*/  F2FP.BF16.F32.PACK_AB R79, R171, R169 ;  /* 0x000000a9ab4f723e */ /* 0x000fe200000010ff */
[----:B------:R-:W-:Y:S01]  /*a150*/  BSSY B0, `(.L_x_8304) ;  /* 0x000001f000007945 */ /* 0x000fe20003800000 */
[----:B------:R-:W-:Y:S01]  /*a160*/  F2FP.BF16.F32.PACK_AB R78, R167, R165 ;  /* 0x000000a5a74e723e */ /* 0x000fe200000010ff */
[----:B------:R-:W-:Y:S01]  /*a170*/  VIADD R86, R86, 0x300 ;  /* 0x0000030056567836 */ /* 0x000fe20000000000 */
[----:B------:R-:W-:Y:S02]  /*a180*/  F2FP.BF16.F32.PACK_AB R77, R163, R161 ;  /* 0x000000a1a34d723e */ /* 0x000fe400000010ff */
[----:B------:R-:W-:Y:S01]  /*a190*/  F2FP.BF16.F32.PACK_AB R76, R159, R157 ;  /* 0x0000009d9f4c723e */ /* 0x000fe200000010ff */
[----:B------:R-:W1:Y:S01]  /*a1a0*/  @P0 LDC.64 R176, c[0x0][0x230] ;  /* 0x00008c00ffb00b82 */ /* 0x000e620000000a00 */
[----:B------:R-:W-:-:S03]  /*a1b0*/  IADD3 R85, R85, 0x300, RZ ;  /* 0x0000030055557810 */ /* 0x000fc60007ffe0ff */
[----:B------:R2:W-:Y:S01]  /*a1c0*/  STG.E.128 desc[UR4][R174.64], R76 ;  /* 0x0000004cae007986 */ /* 0x0005e2000c101d04 */
[----:B0-----:R-:W-:-:S04]  /*a1d0*/  @P2 IMAD.WIDE.U32 R140, R86, 0x10, R172 ;  /* 0x00000010568c2825 */ /* 0x001fc800078e00ac */
[----:B-1----:R-:W-:Y:S01]  /*a1e0*/  @P0 IMAD.WIDE.U32 R172, R85, 0x10, R176 ;  /* 0x0000001055ac0825 */ /* 0x002fe200078e00b0 */
[----:B--2---:R-:W-:Y:S06]  /*a1f0*/  @!P2 BRA `(.L_x_8305) ;  /* 0x000000000050a947 */ /* 0x004fec0003800000 */
[----:B------:R-:W-:Y:S01]  /*a200*/  IMAD.U32 R76, R116, 0x10000, RZ ;  /* 0x00010000744c7824 */ /* 0x000fe200078e00ff */
[----:B------:R-:W0:Y:S01]  /*a210*/  LDC.64 R176, c[0x0][0x240] ;  /* 0x00009000ffb07b82 */ /* 0x000e220000000a00 */
        /* <DEDUP_REMOVED lines=13> */
[----:B------:R-:W-:Y:S01]  /*a2f0*/  LOP3.LUT R78, R174, R76, R78, 0xfe, !PT ;  /* 0x0000004cae4e7212 */ /* 0x000fe200078efe4e */
[----:B0-----:R-:W-:Y:S01]  /*a300*/  IMAD.WIDE.U32 R76, R90, 0x8, R176 ;  /* 0x000000085a4c7825 */ /* 0x001fe200078e00b0 */
[----:B------:R-:W-:Y:S02]  /*a310*/  LOP3.LUT R175, R179, R175, RZ, 0xfc, !PT ;  /* 0x000000afb3af7212 */ /* 0x000fe400078efcff */
[----:B------:R-:W-:-:S05]  /*a320*/  LOP3.LUT R174, R78, 0xff, R127, 0xf8, !PT ;  /* 0x000000ff4eae7812 */ /* 0x000fca00078ef87f */
[----:B------:R0:W-:Y:S02]  /*a330*/  STG.E.64 desc[UR4][R76.64], R174 ;  /* 0x000000ae4c007986 */ /* 0x0001e4000c101b04 */
.L_x_8305:
[----:B------:R-:W-:Y:S05]  /*a340*/  BSYNC B0 ;  /* 0x0000000000007941 */ /* 0x000fea0003800000 */
.L_x_8304:
        /* <DEDUP_REMOVED lines=10> */
.L_x_8307:
        /* <DEDUP_REMOVED lines=12> */
.L_x_8310:
[----:B------:R-:W-:-:S07]  /*a4b0*/  MOV R90, R124 ;  /* 0x0000007c005a7202 */ /* 0x000fce0000000f00 */
.L_x_8311:
[----:B------:R-:W-:Y:S05]  /*a4c0*/  BSYNC B1 ;  /* 0x0000000000017941 */ /* 0x000fea0003800000 */
.L_x_8309:
        /* <DEDUP_REMOVED lines=16> */
.L_x_8315:
[----:B------:R-:W-:Y:S05]  /*a5d0*/  BSYNC B2 ;  /* 0x0000000000027941 */ /* 0x000fea0003800000 */
.L_x_8314:
        /* <DEDUP_REMOVED lines=44> */
.L_x_8313:
[----:B------:R-:W-:Y:S05]  /*a8a0*/  BSYNC B1 ;  /* 0x0000000000017941 */ /* 0x000fea0003800000 */
.L_x_8312:
        /* <DEDUP_REMOVED lines=11> */
.L_x_8308:
[----:B------:R-:W-:Y:S05]  /*a960*/  BSYNC B0 ;  /* 0x0000000000007941 */ /* 0x000fea0003800000 */
.L_x_8306:
        /* <DEDUP_REMOVED lines=9> */
.L_x_8317:
        /* <DEDUP_REMOVED lines=12> */
.L_x_8320:
[----:B------:R-:W-:-:S07]  /*aac0*/  MOV R88, R124 ;  /* 0x0000007c00587202 */ /* 0x000fce0000000f00 */
.L_x_8321:
[----:B------:R-:W-:Y:S05]  /*aad0*/  BSYNC B1 ;  /* 0x0000000000017941 */ /* 0x000fea0003800000 */
.L_x_8319:
        /* <DEDUP_REMOVED lines=16> */
.L_x_8325:
[----:B------:R-:W-:Y:S05]  /*abe0*/  BSYNC B2 ;  /* 0x0000000000027941 */ /* 0x000fea0003800000 */
.L_x_8324:
        /* <DEDUP_REMOVED lines=44> */
.L_x_8323:
[----:B------:R-:W-:Y:S05]  /*aeb0*/  BSYNC B1 ;  /* 0x0000000000017941 */ /* 0x000fea0003800000 */
.L_x_8322:
        /* <DEDUP_REMOVED lines=13> */
.L_x_8318:
[----:B------:R-:W-:Y:S05]  /*af90*/  BSYNC B0 ;  /* 0x0000000000007941 */ /* 0x000fea0003800000 */
.L_x_8316:
        /* <DEDUP_REMOVED lines=8> */
.L_x_8327:
        /* <DEDUP_REMOVED lines=12> */
.L_x_8330:
[----:B------:R-:W-:-:S07]  /*b0e0*/  MOV R88, R124 ;  /* 0x0000007c00587202 */ /* 0x000fce0000000f00 */
.L_x_8331:
[----:B------:R-:W-:Y:S05]  /*b0f0*/  BSYNC B1 ;  /* 0x0000000000017941 */ /* 0x000fea0003800000 */
.L_x_8329:
        /* <DEDUP_REMOVED lines=16> */
.L_x_8335:
[----:B------:R-:W-:Y:S05]  /*b200*/  BSYNC B2 ;  /* 0x0000000000027941 */ /* 0x000fea0003800000 */
.L_x_8334:
        /* <DEDUP_REMOVED lines=44> */
.L_x_8333:
[----:B------:R-:W-:Y:S05]  /*b4d0*/  BSYNC B1 ;  /* 0x0000000000017941 */ /* 0x000fea0003800000 */
.L_x_8332:
        /* <DEDUP_REMOVED lines=11> */
.L_x_8328:
[----:B------:R-:W-:Y:S05]  /*b590*/  BSYNC B0 ;  /* 0x0000000000007941 */ /* 0x000fea0003800000 */
.L_x_8326:
        /* <DEDUP_REMOVED lines=9> */
.L_x_8337:
        /* <DEDUP_REMOVED lines=12> */
.L_x_8340:
[----:B------:R-:W-:-:S07]  /*b6f0*/  MOV R88, R124 ;  /* 0x0000007c00587202 */ /* 0x000fce0000000f00 */
.L_x_8341:
[----:B------:R-:W-:Y:S05]  /*b700*/  BSYNC B1 ;  /* 0x0000000000017941 */ /* 0x000fea0003800000 */
.L_x_8339:
        /* <DEDUP_REMOVED lines=16> */
.L_x_8345:
[----:B------:R-:W-:Y:S05]  /*b810*/  BSYNC B2 ;  /* 0x0000000000027941 */ /* 0x000fea0003800000 */
.L_x_8344:
        /* <DEDUP_REMOVED lines=44> */
.L_x_8343:
[----:B------:R-:W-:Y:S05]  /*bae0*/  BSYNC B1 ;  /* 0x0000000000017941 */ /* 0x000fea0003800000 */
.L_x_8342:
        /* <DEDUP_REMOVED lines=13> */
.L_x_8338:
[----:B------:R-:W-:Y:S05]  /*bbc0*/  BSYNC B0 ;  /* 0x0000000000007941 */ /* 0x000fea0003800000 */
.L_x_8336:
        /* <DEDUP_REMOVED lines=8> */
.L_x_8347:
        /* <DEDUP_REMOVED lines=12> */
.L_x_8350:
[----:B------:R-:W-:-:S07]  /*bd10*/  MOV R88, R124 ;  /* 0x0000007c00587202 */ /* 0x000fce0000000f00 */
.L_x_8351:
[----:B------:R-:W-:Y:S05]  /*bd20*/  BSYNC B1 ;  /* 0x0000000000017941 */ /* 0x000fea0003800000 */
.L_x_8349:
        /* <DEDUP_REMOVED lines=16> */
.L_x_8355:
[----:B------:R-:W-:Y:S05]  /*be30*/  BSYNC B2 ;  /* 0x0000000000027941 */ /* 0x000fea0003800000 */
.L_x_8354:
        /* <DEDUP_REMOVED lines=44> */
.L_x_8353:
[----:B------:R-:W-:Y:S05]  /*c100*/  BSYNC B1 ;  /* 0x0000000000017941 */ /* 0x000fea0003800000 */
.L_x_8352:
        /* <DEDUP_REMOVED lines=11> */
.L_x_8348:
[----:B------:R-:W-:Y:S05]  /*c1c0*/  BSYNC B0 ;  /* 0x0000000000007941 */ /* 0x000fea0003800000 */
.L_x_8346:
        /* <DEDUP_REMOVED lines=9> */
.L_x_8357:
        /* <DEDUP_REMOVED lines=12> */
.L_x_8360:
[----:B------:R-:W-:-:S07]  /*c320*/  MOV R88, R124 ;  /* 0x0000007c00587202 */ /* 0x000fce0000000f00 */
.L_x_8361:
[----:B------:R-:W-:Y:S05]  /*c330*/  BSYNC B1 ;  /* 0x0000000000017941 */ /* 0x000fea0003800000 */
.L_x_8359:
        /* <DEDUP_REMOVED lines=16> */
.L_x_8365:
[----:B------:R-:W-:Y:S05]  /*c440*/  BSYNC B2 ;  /* 0x0000000000027941 */ /* 0x000fea0003800000 */
.L_x_8364:
[----:B------:R-:W-:Y:S01]  /*c450*/  LOP3.LUT R77, R77, R117, R3, 0x96, !PT ;  /* 0x000000754d4d7212 */ /* 0x000fe200078e9603 */
[----:B------:R-:W-:-:S04]  /*c460*/  IMAD.HI.U32 R76, R112, -0x326172a9, RZ ;  /* 0xcd9e8d57704c7827 */ /* 0x000fc800078e00ff */
        /* <DEDUP_REMOVED lines=37> */
[----:B------:R-:W-:-:S05]  /*c6c0*/  IMAD.WIDE.U32 R76, R77, -0x2daee0ad, RZ ;  /* 0xd2511f534d4c7825 */ /* 0x000fca00078e00ff */
[----:B------:R-:W-:Y:S01]  /*c6d0*/  LOP3.LUT R126, R77, R180, R110, 0x96, !PT ;  /* 0x000000b44d7e7212 */ /* 0x000fe200078e966e */
[----:B------:R-:W-:Y:S01]  /*c6e0*/  IMAD.MOV.U32 R77, RZ, RZ, RZ ;  /* 0x000000ffff4d7224 */ /* 0x000fe200078e00ff */
[----:B------:R-:W-:-:S07]  /*c6f0*/  MOV R128, R76 ;  /* 0x0000004c00807202 */ /* 0x000fce0000000f00 */
.L_x_8363:
[----:B------:R-:W-:Y:S05]  /*c700*/  BSYNC B1 ;  /* 0x0000000000017941 */ /* 0x000fea0003800000 */
.L_x_8362:
        /* <DEDUP_REMOVED lines=13> */
.L_x_8358:
[----:B------:R-:W-:Y:S05]  /*c7e0*/  BSYNC B0 ;  /* 0x0000000000007941 */ /* 0x000fea0003800000 */
.L_x_8356:
        /* <DEDUP_REMOVED lines=8> */
.L_x_8367:
        /* <DEDUP_REMOVED lines=12> */
.L_x_8370:
[----:B------:R-:W-:-:S07]  /*c930*/  IMAD.MOV.U32 R88, RZ, RZ, R124 ;  /* 0x000000ffff587224 */ /* 0x000fce00078e007c */
.L_x_8371:
[----:B------:R-:W-:Y:S05]  /*c940*/  BSYNC B1 ;  /* 0x0000000000017941 */ /* 0x000fea0003800000 */
.L_x_8369:
        /* <DEDUP_REMOVED lines=16> */
.L_x_8375:
[----:B------:R-:W-:Y:S05]  /*ca50*/  BSYNC B2 ;  /* 0x0000000000027941 */ /* 0x000fea0003800000 */
.L_x_8374:
        /* <DEDUP_REMOVED lines=40> */
[----:B------:R-:W-:Y:S01]  /*cce0*/  IMAD.MOV.U32 R128, RZ, RZ, R76 ;  /* 0x000000ffff807224 */ /* 0x000fe200078e004c */
[----:B------:R-:W-:Y:S01]  /*ccf0*/  HFMA2.MMA R76, -RZ, RZ, 0, 0 ;  /* 0x00000000ff4c7435 */ /* 0x000fe200000001ff */
[----:B------:R-:W-:-:S10]  /*cd00*/  LOP3.LUT R126, R77, R182, R110, 0x96, !PT ;  /* 0x000000b64d7e7212 */ /* 0x000fd400078e966e */
.L_x_8373:
[----:B------:R-:W-:Y:S05]  /*cd10*/  BSYNC B1 ;  /* 0x0000000000017941 */ /* 0x000fea0003800000 */
.L_x_8372:
[----:B------:R-:W-:Y:S01]  /*cd20*/  I2FP.F32.U32 R77, R88 ;  /* 0x00000058004d7245 */ /* 0x000fe20000201000 */
[----:B------:R-:W-:-:S04]  /*cd30*/  IMAD.MOV.U32 R78, RZ, RZ, 0x2f800000 ;  /* 0x2f800000ff4e7424 */ /* 0x000fc800078e00ff */
[----:B------:R-:W-:Y:S01]  /*cd40*/  FFMA.FTZ R77, R77, R78, 1.1641532182693481445e-10 ;  /* 0x2f0000004d4d7423 */ /* 0x000fe2000001004e */
[----:B-----5:R-:W-:-:S04]  /*cd50*/  SHF.L.U32 R78, R75, 0x10, RZ ;  /* 0x000000104b4e7819 */ /* 0x020fc800000006ff */
[----:B------:R-:W-:Y:S01]  /*cd60*/  FSETP.GTU.FTZ.AND P4, PT, R77, UR8, PT ;  /* 0x000000084d007c0b */ /* 0x000fe2000bf9c000 */
[----:B------:R-:W-:-:S03]  /*cd70*/  FMUL.FTZ R78, R78, UR11 ;  /* 0x0000000b4e4e7c20 */ /* 0x000fc60008410000 */
[----:B------:R-:W-:Y:S01]  /*cd80*/  SEL R116, RZ, 0x1, P4 ;  /* 0x00000001ff747807 */ /* 0x000fe20002000000 */
[----:B------:R-:W-:-:S05]  /*cd90*/  FMUL.FTZ R78, R78, UR10 ;  /* 0x0000000a4e4e7c20 */ /* 0x000fca0008410000 */
[----:B------:R-:W-:Y:S01]  /*cda0*/  FSEL R183, R78, RZ, !P4 ;  /* 0x000000ff4eb77208 */ /* 0x000fe20006000000 */
[----:B------:R-:W-:-:S04]  /*cdb0*/  @P0 IMAD.U32 R78, R71, 0x10000, RZ ;  /* 0x00010000474e0824 */ /* 0x000fc800078e00ff */
[----:B------:R-:W-:-:S07]  /*cdc0*/  @P0 FADD.FTZ R183, R78, R183 ;  /* 0x000000b74eb70221 */ /* 0x000fce0000010000 */
.L_x_8368:
[----:B------:R-:W-:Y:S05]  /*cdd0*/  BSYNC B0 ;  /* 0x0000000000007941 */ /* 0x000fea0003800000 */
.L_x_8366:
        /* <DEDUP_REMOVED lines=9> */
.L_x_8377:
        /* <DEDUP_REMOVED lines=12> */
.L_x_8380:
[----:B------:R-:W-:-:S07]  /*cf30*/  MOV R88, R124 ;  /* 0x0000007c00587202 */ /* 0x000fce0000000f00 */
.L_x_8381:
[----:B------:R-:W-:Y:S05]  /*cf40*/  BSYNC B1 ;  /* 0x0000000000017941 */ /* 0x000fea0003800000 */
.L_x_8379:
        /* <DEDUP_REMOVED lines=16> */
.L_x_8385:
[----:B------:R-:W-:Y:S05]  /*d050*/  BSYNC B2 ;  /* 0x0000000000027941 */ /* 0x000fea0003800000 */
.L_x_8384:
        /* <DEDUP_REMOVED lines=41> */
[----:B------:R-:W-:Y:S02]  /*d2f0*/  LOP3.LUT R126, R77, R184, R110, 0x96, !PT ;  /* 0x000000b84d7e7212 */ /* 0x000fe400078e966e */
[----:B------:R-:W-:-:S07]  /*d300*/  MOV R128, R76 ;  /* 0x0000004c00807202 */ /* 0x000fce0000000f00 */
.L_x_8383:
[----:B------:R-:W-:Y:S05]  /*d310*/  BSYNC B1 ;  /* 0x0000000000017941 */ /* 0x000fea0003800000 */
.L_x_8382:
        /* <DEDUP_REMOVED lines=13> */
.L_x_8378:
[----:B------:R-:W-:Y:S05]  /*d3f0*/  BSYNC B0 ;  /* 0x0000000000007941 */ /* 0x000fea0003800000 */
.L_x_8376:
        /* <DEDUP_REMOVED lines=37> */
[----:B0-----:R-:W-:Y:S06]  /*d650*/  @!P2 BRA `(.L_x_8387) ;  /* 0x000000000050a947 */ /* 0x001fec0003800000 */
[----:B------:R-:W-:Y:S01]  /*d660*/  IMAD.U32 R0, R116, 0x10000, RZ ;  /* 0x0001000074007824 */ /* 0x000fe200078e00ff */
[----:B------:R-:W0:Y:S01]  /*d670*/  LDC.64 R186, c[0x0][0x240] ;  /* 0x00009000ffba7b82 */ /* 0x000e220000000a00 */
[----:B------:R-:W-:Y:S02]  /*d680*/  LOP3.LUT R76, R121, 0xff, RZ, 0xc0, !PT ;  /* 0x000000ff794c7812 */ /* 0x000fe400078ec0ff */
[----:B------:R-:W-:Y:S02]  /*d690*/  LOP3.LUT R78, R120, 0xff, RZ, 0xc0, !PT ;  /* 0x000000ff784e7812 */ /* 0x000fe400078ec0ff */
[----:B------:R-:W-:Y:S02]  /*d6a0*/  LOP3.LUT R77, R0, 0xff0000, RZ, 0xc0, !PT ;  /* 0x00ff0000004d7812 */ /* 0x000fe400078ec0ff */
[----:B------:R-:W-:Y:S01]  /*d6b0*/  LOP3.LUT R0, R118, 0xffff, RZ, 0xc0, !PT ;  /* 0x0000ffff76007812 */ /* 0x000fe200078ec0ff */
[----:B------:R-:W-:Y:S01]  /*d6c0*/  IMAD.WIDE.U32 R78, R78, 0x10000, RZ ;  /* 0x000100004e4e7825 */ /* 0x000fe200078e00ff */
[----:B------:R-:W-:-:S02]  /*d6d0*/  LOP3.LUT R80, R119, 0xff, RZ, 0xc0, !PT ;  /* 0x000000ff77507812 */ /* 0x000fc400078ec0ff */
[----:B------:R-:W-:Y:S02]  /*d6e0*/  PRMT R0, R77, 0x4210, R0 ;  /* 0x000042104d007816 */ /* 0x000fe40000000000 */
[----:B------:R-:W-:Y:S01]  /*d6f0*/  PRMT R77, R123, 0x7104, RZ ;  /* 0x000071047b4d7816 */ /* 0x000fe200000000ff */
[----:B------:R-:W-:-:S03]  /*d700*/  IMAD.WIDE.U32 R80, R80, 0x100, RZ ;  /* 0x0000010050507825 */ /* 0x000fc600078e00ff */
[----:B------:R-:W-:-:S04]  /*d710*/  LOP3.LUT R77, R0, 0xff00, R77, 0xf8, !PT ;  /* 0x0000ff00004d7812 */ /* 0x000fc800078ef84d */
[----:B------:R-:W-:Y:S01]  /*d720*/  LOP3.LUT R85, R77, 0xff, R122, 0xf8, !PT ;  /* 0x000000ff4d557812 */ /* 0x000fe200078ef87a */
[----:B------:R-:W-:-:S05]  /*d730*/  IMAD.WIDE.U32 R76, R76, 0x1000000, RZ ;  /* 0x010000004c4c7825 */ /* 0x000fca00078e00ff */
[----:B------:R-:W-:Y:S02]  /*d740*/  LOP3.LUT R85, R79, R85, R77, 0xfe, !PT ;  /* 0x000000554f557212 */ /* 0x000fe400078efe4d */
[----:B------:R-:W-:Y:S01]  /*d750*/  LOP3.LUT R78, R80, R76, R78, 0xfe, !PT ;  /* 0x0000004c504e7212 */ /* 0x000fe200078efe4e */
[----:B0-----:R-:W-:Y:S01]  /*d760*/  IMAD.WIDE.U32 R76, R86, 0x8, R186 ;  /* 0x00000008564c7825 */ /* 0x001fe200078e00ba */
[----:B------:R-:W-:Y:S02]  /*d770*/  LOP3.LUT R81, R85, R81, RZ, 0xfc, !PT ;  /* 0x0000005155517212 */ /* 0x000fe400078efcff */
[----:B------:R-:W-:-:S05]  /*d780*/  LOP3.LUT R80, R78, 0xff, R127, 0xf8, !PT ;  /* 0x000000ff4e507812 */ /* 0x000fca00078ef87f */
[----:B------:R0:W-:Y:S02]  /*d790*/  STG.E.64 desc[UR4][R76.64], R80 ;  /* 0x000000504c007986 */ /* 0x0001e4000c101b04 */
.L_x_8387:
[----:B------:R-:W-:Y:S05]  /*d7a0*/  BSYNC B0 ;  /* 0x0000000000007941 */ /* 0x000fea0003800000 */
.L_x_8386:
        /* <DEDUP_REMOVED lines=93> */
.L_x_8402:
        /* <DEDUP_REMOVED lines=27> */
[----:B------:R-:W-:Y:S04]  /*df30*/  SHFL.DOWN PT, R0, R81, 0x2, 0x1f ;  /* 0x08401f0051007f89 */ /* 0x000fe800000e0000 */
[----:B--2---:R-:W1:Y:S04]  /*df40*/  SHFL.DOWN PT, R85, R76, 0x4, 0x1f ;  /* 0x08801f004c557f89 */ /* 0x004e6800000e0000 */
        /* <DEDUP_REMOVED lines=27> */
[----:B----4-:R-:W-:Y:S01]  /*e100*/  IMAD.IADD R78, R85, 0x1, R90 ;  /* 0x00000001554e7824 */ /* 0x010fe200078e025a */
[----:B------:R-:W-:Y:S02]  /*e110*/  I2FP.F32.S32 R90, R90 ;  /* 0x0000005a005a7245 */ /* 0x000fe40000201400 */
        /* <DEDUP_REMOVED lines=16> */
[----:B------:R-:W-:-:S06]  /*e220*/  FFMA.FTZ R81, R78, R90, R81 ;  /* 0x0000005a4e517223 */ /* 0x000fcc0000010051 */
[----:B------:R-:W2:Y:S01]  /*e230*/  SHFL.IDX PT, R81, R81, RZ, 0x1f ;  /* 0x00001fff51517589 */ /* 0x000ea200000e0000 */
[----:B------:R-:W3:Y:S01]  /*e240*/  @!P2 LDC.64 R78, c[0x0][0x250] ;  /* 0x00009400ff4eab82 */ /* 0x000ee20000000a00 */
[----:B0-----:R-:W-:-:S05]  /*e250*/  FMUL.FTZ R76, R85, R85 ;  /* 0x00000055554c7220 */ /* 0x001fca0000410000 */
[----:B------:R-:W-:Y:S01]  /*e260*/  FSEL R77, R76, RZ, P1 ;  /* 0x000000ff4c4d7208 */ /* 0x000fe20000800000 */
[----:B--2---:R-:W-:Y:S01]  /*e270*/  FFMA.FTZ R0, R81, UR9, R0 ;  /* 0x0000000951007c23 */ /* 0x004fe20008010000 */
        /* <DEDUP_REMOVED lines=10> */
[----:B------:R-:W-:Y:S02]  /*e320*/  FSEL R76, R85, RZ, !P1 ;  /* 0x000000ff554c7208 */ /* 0x000fe40004800000 */
[----:B------:R-:W-:Y:S02]  /*e330*/  IADD3 R83, R83, -0x1, RZ ;  /* 0xffffffff53537810 */ /* 0x000fe40007ffe0ff */
[----:B------:R-:W-:Y:S01]  /*e340*/  LOP3.LUT R114, R92, 0xff, RZ, 0xc0, !PT ;  /* 0x000000ff5c727812 */ /* 0x000fe200078ec0ff */
        /* <DEDUP_REMOVED lines=39> */
[----:B------:R-:W-:Y:S01]  /*e5c0*/  FMUL.FTZ R85, R156, R139 ;  /* 0x0000008b9c557220 */ /* 0x000fe20000410000 */
[----:B------:R-:W-:Y:S01]  /*e5d0*/  FFMA.FTZ R79, R30, R135, R62 ;  /* 0x000000871e4f7223 */ /* 0x000fe2000001003e */
[----:B------:R-:W-:Y:S01]  /*e5e0*/  LEA.HI R83, R0, R83, RZ, 0x3 ;  /* 0x0000005300537211 */ /* 0x000fe200078f18ff */
[C---:B------:R-:W-:Y:S01]  /*e5f0*/  FMUL.FTZ R91, R156.reuse, R91 ;  /* 0x0000005b9c5b7220 */ /* 0x040fe20000410000 */
[----:B------:R-:W-:Y:S01]  /*e600*/  FMUL.FTZ R80, R156, R129 ;  /* 0x000000819c507220 */ /* 0x000fe20000410000 */
[----:B------:R-:W-:Y:S01]  /*e610*/  FFMA.FTZ R78, R28, R131, R60 ;  /* 0x000000831c4e7223 */ /* 0x000fe2000001003c */
[----:B------:R-:W-:Y:S01]  /*e620*/  LEA.HI.SX32 R83, R83, R114, 0x1d ;  /* 0x0000007253537211 */ /* 0x000fe200078feaff */
[----:B------:R-:W-:Y:S01]  /*e630*/  FFMA.FTZ R81, R29, R82, R61 ;  /* 0x000000521d517223 */ /* 0x000fe2000001003d */
[C---:B------:R-:W-:Y:S01]  /*e640*/  FMUL.FTZ R87, R156.reuse, R87 ;  /* 0x000000579c577220 */ /* 0x040fe20000410000 */
[----:B------:R-:W-:Y:S01]  /*e650*/  FMUL.FTZ R0, R156, R89 ;  /* 0x000000599c007220 */ /* 0x000fe20000410000 */
[C---:B------:R-:W-:Y:S01]  /*e660*/  IADD3 R137, R83.reuse, 0x200, RZ ;  /* 0x0000020053897810 */ /* 0x040fe20007ffe0ff */
[----:B------:R-:W-:-:S02]  /*e670*/  VIADD R135, R83, 0x100 ;  /* 0x0000010053877836 */ /* 0x000fc40000000000 */
[----:B------:R-:W-:Y:S01]  /*e680*/  FFMA.FTZ R80, R35, R80, R67 ;  /* 0x0000005023507223 */ /* 0x000fe20000010043 */
[----:B------:R-:W-:Y:S01]  /*e690*/  VIADD R139, R83, 0x300 ;  /* 0x00000300538b7836 */ /* 0x000fe20000000000 */
[----:B------:R-:W-:Y:S01]  /*e6a0*/  F2FP.BF16.F32.PACK_AB R78, R81, R78 ;  /* 0x0000004e514e723e */ /* 0x000fe200000010ff */
[C---:B------:R-:W-:Y:S01]  /*e6b0*/  FMUL.FTZ R86, R156.reuse, R143 ;  /* 0x0000008f9c567220 */ /* 0x040fe20000410000 */
[----:B------:R-:W-:Y:S01]  /*e6c0*/  FFMA.FTZ R81, R33, R0, R65 ;  /* 0x0000000021517223 */ /* 0x000fe20000010041 */
[----:B------:R-:W-:Y:S01]  /*e6d0*/  FMUL.FTZ R149, R156, R149 ;  /* 0x000000959c957220 */ /* 0x000fe20000410000 */
[----:B0-----:R-:W-:-:S04]  /*e6e0*/  IMAD.WIDE.U32 R132, R83, 0x10, R76 ;  /* 0x0000001053847825 */ /* 0x001fc800078e004c */
[C---:B------:R-:W-:Y:S01]  /*e6f0*/  FMUL.FTZ R90, R156.reuse, R151 ;  /* 0x000000979c5a7220 */ /* 0x040fe20000410000 */
[C---:B------:R-:W-:Y:S01]  /*e700*/  FMUL.FTZ R165, R156.reuse, R165 ;  /* 0x000000a59ca57220 */ /* 0x040fe20000410000 */
[----:B------:R-:W-:Y:S01]  /*e710*/  FMUL.FTZ R146, R156, R167 ;  /* 0x000000a79c927220 */ /* 0x000fe20000410000 */
[----:B------:R-:W-:-:S04]  /*e720*/  IMAD.WIDE.U32 R134, R135, 0x10, R76 ;  /* 0x0000001087867825 */ /* 0x000fc800078e004c */
[C---:B------:R-:W-:Y:S01]  /*e730*/  FMUL.FTZ R145, R156.reuse, R145 ;  /* 0x000000919c917220 */ /* 0x040fe20000410000 */
[----:B------:R-:W-:Y:S01]  /*e740*/  FMUL.FTZ R88, R156, R147 ;  /* 0x000000939c587220 */ /* 0x000fe20000410000 */
[----:B------:R-:W-:Y:S01]  /*e750*/  FFMA.FTZ R84, R31, R84, R63 ;  /* 0x000000541f547223 */ /* 0x000fe2000001003f */
[----:B------:R-:W-:-:S04]  /*e760*/  IMAD.WIDE.U32 R136, R137, 0x10, R76 ;  /* 0x0000001089887825 */ /* 0x000fc800078e004c */
[----:B------:R-:W-:Y:S01]  /*e770*/  FFMA.FTZ R82, R20, R149, R52 ;  /* 0x0000009514527223 */ /* 0x000fe20000010034 */
[----:B------:R-:W-:Y:S01]  /*e780*/  FFMA.FTZ R89, R13, R146, R45 ;  /* 0x000000920d597223 */ /* 0x000fe2000001002d */
[----:B------:R-:W-:Y:S01]  /*e790*/  FMUL.FTZ R153, R156, R153 ;  /* 0x000000999c997220 */ /* 0x000fe20000410000 */
[----:B------:R-:W-:-:S04]  /*e7a0*/  IMAD.WIDE.U32 R138, R139, 0x10, R76 ;  /* 0x000000108b8a7825 */ /* 0x000fc800078e004c */
[----:B------:R-:W-:Y:S01]  /*e7b0*/  FFMA.FTZ R77, R34, R91, R66 ;  /* 0x0000005b224d7223 */ /* 0x000fe20000010042 */
[----:B------:R-:W-:Y:S01]  /*e7c0*/  FFMA.FTZ R76, R32, R87, R64 ;  /* 0x00000057204c7223 */ /* 0x000fe20000010040 */
[----:B------:R-:W-:Y:S01]  /*e7d0*/  FFMA.FTZ R87, R21, R90, R53 ;  /* 0x0000005a15577223 */ /* 0x000fe20000010035 */
[----:B------:R-:W-:Y:S01]  /*e7e0*/  FMUL.FTZ R140, R156, R155 ;  /* 0x0000009b9c8c7220 */ /* 0x000fe20000410000 */
[----:B------:R-:W-:Y:S01]  /*e7f0*/  FFMA.FTZ R88, R27, R88, R59 ;  /* 0x000000581b587223 */ /* 0x000fe2000001003b */
[----:B------:R-:W-:Y:S01]  /*e800*/  F2FP.BF16.F32.PACK_AB R77, R80, R77 ;  /* 0x0000004d504d723e */ /* 0x000fe200000010ff */
[----:B------:R-:W-:Y:S01]  /*e810*/  FFMA.FTZ R80, R24, R85, R56 ;  /* 0x0000005518507223 */ /* 0x000fe20000010038 */
[----:B------:R-:W-:Y:S01]  /*e820*/  FFMA.FTZ R85, R25, R86, R57 ;  /* 0x0000005619557223 */ /* 0x000fe20000010039 */
        /* <DEDUP_REMOVED lines=48> */
[----:B------:R-:W-:-:S05]  /*eb30*/  F2FP.BF16.F32.PACK_AB R88, R129, R88 ;  /* 0x000000588158723e */ /* 0x000fca00000010ff */
[----:B------:R0:W-:Y:S02]  /*eb40*/  STG.E.128 desc[UR4][R138.64], R88 ;  /* 0x000000588a007986 */ /* 0x0001e4000c101d04 */
.L_x_8390:
[----:B------:R-:W-:Y:S05]  /*eb50*/  BSYNC B0 ;  /* 0x0000000000007941 */ /* 0x000fea0003800000 */
.L_x_8389:
[----:B------:R-:W-:Y:S02]  /*eb60*/  IADD3 R93, R93, UR12, RZ ;  /* 0x0000000c5d5d7c10 */ /* 0x000fe4000fffe0ff */
[----:B------:R-:W-:Y:S02]  /*eb70*/  SEL R0, RZ, 0x1, P0 ;  /* 0x00000001ff007807 */ /* 0x000fe40000000000 */
[----:B------:R-:W-:-:S13]  /*eb80*/  ISETP.GE.AND P2, PT, R93, UR13, PT ;  /* 0x0000000d5d007c0c */ /* 0x000fda000bf46270 */
[----:B------:R-:W-:Y:S05]  /*eb90*/  @!P2 BRA `(.L_x_8391) ;  /* 0xffffff1c004ca947 */ /* 0x000fea000383ffff */
[----:B------:R-:W-:Y:S05]  /*eba0*/  EXIT ;  /* 0x000000000000794d */ /* 0x000fea0003800000 */
.L_x_8388:
[----:B------:R-:W-:Y:S01]  /*ebb0*/  HFMA2.MMA R134, -RZ, RZ, 0, 5.9604644775390625e-08 ;  /* 0x00000001ff867435 */ /* 0x000fe200000001ff */
[----:B------:R-:W-:Y:S01]  /*ebc0*/  IMAD.MOV.U32 R187, RZ, RZ, R88 ;  /* 0x000000ffffbb7224 */ /* 0x000fe200078e0058 */
[----:B------:R-:W-:Y:S01]  /*ebd0*/  MOV R90, 0xffffffff ;  /* 0xffffffff005a7802 */ /* 0x000fe20000000f00 */
[----:B------:R-:W-:-:S08]  /*ebe0*/  IMAD.MOV.U32 R189, RZ, RZ, 0x1f ;  /* 0x0000001fffbd7424 */ /* 0x000fd000078e00ff */
[----:B0----5:R-:W-:Y:S05]  /*ebf0*/  WARPSYNC.COLLECTIVE R90, `(.L_x_8392) ;  /* 0x000000005a087348 */ /* 0x021fea0003c00000 */
[----:B------:R1:W2:Y:S02]  /*ec00*/  SHFL.BFLY P3, R132, R187, R134, R189 ;  /* 0x0c000086bb847389 */ /* 0x0002a400000600bd */
[----:B012--5:R-:W-:Y:S01]  /*ec10*/  ENDCOLLECTIVE ;  /* 0x000000000000791b */ /* 0x027fe20003800000 */
.L_x_8392:
[----:B------:R-:W-:Y:S02]  /*ec20*/  IMAD.MOV.U32 R134, RZ, RZ, 0x2 ;  /* 0x00000002ff867424 */ /* 0x000fe400078e00ff */
[----:B------:R-:W-:-:S04]  /*ec30*/  IMAD.MOV.U32 R77, RZ, RZ, R132 ;  /* 0x000000ffff4d7224 */ /* 0x000fc800078e0084 */
[----:B------:R-:W-:-:S05]  /*ec40*/  FADD.FTZ R77, R88, R77 ;  /* 0x0000004d584d7221 */ /* 0x000fca0000010000 */
[----:B------:R-:W-:-:S07]  /*ec50*/  MOV R187, R77 ;  /* 0x0000004d00bb7202 */ /* 0x000fce0000000f00 */
[----:B------:R-:W-:Y:S05]  /*ec60*/  WARPSYNC.COLLECTIVE R90, `(.L_x_8393) ;  /* 0x000000005a087348 */ /* 0x000fea0003c00000 */
[----:B------:R0:W1:Y:S02]  /*ec70*/  SHFL.BFLY P3, R132, R187, R134, R189 ;  /* 0x0c000086bb847389 */ /* 0x00006400000600bd */
[----:B01----:R-:W-:Y:S01]  /*ec80*/  ENDCOLLECTIVE ;  /* 0x000000000000791b */ /* 0x003fe20003800000 */
.L_x_8393:
[----:B------:R-:W-:Y:S01]  /*ec90*/  HFMA2.MMA R134, -RZ, RZ, 0, 2.384185791015625e-07 ;  /* 0x00000004ff867435 */ /* 0x000fe200000001ff */
[----:B------:R-:W-:-:S05]  /*eca0*/  MOV R0, R132 ;  /* 0x0000008400007202 */ /* 0x000fca0000000f00 */
[----:B------:R-:W-:-:S04]  /*ecb0*/  FADD.FTZ R80, R77, R0 ;  /* 0x000000004d507221 */ /* 0x000fc80000010000 */
[----:B------:R-:W-:-:S07]  /*ecc0*/  IMAD.MOV.U32 R187, RZ, RZ, R80 ;  /* 0x000000ffffbb7224 */ /* 0x000fce00078e0050 */
[----:B------:R-:W-:Y:S05]  /*ecd0*/  WARPSYNC.COLLECTIVE R90, `(.L_x_8394) ;  /* 0x000000005a087348 */ /* 0x000fea0003c00000 */
[----:B------:R0:W1:Y:S02]  /*ece0*/  SHFL.BFLY P3, R132, R187, R134, R189 ;  /* 0x0c000086bb847389 */ /* 0x00006400000600bd */
[----:B01----:R-:W-:Y:S01]  /*ecf0*/  ENDCOLLECTIVE ;  /* 0x000000000000791b */ /* 0x003fe20003800000 */
.L_x_8394:
[----:B------:R-:W-:Y:S02]  /*ed00*/  IMAD.MOV.U32 R134, RZ, RZ, 0x8 ;  /* 0x00000008ff867424 */ /* 0x000fe400078e00ff */
[----:B------:R-:W-:-:S04]  /*ed10*/  IMAD.MOV.U32 R81, RZ, RZ, R132 ;  /* 0x000000ffff517224 */ /* 0x000fc800078e0084 */
[----:B------:R-:W-:-:S05]  /*ed20*/  FADD.FTZ R81, R80, R81 ;  /* 0x0000005150517221 */ /* 0x000fca0000010000 */
[----:B------:R-:W-:-:S07]  /*ed30*/  MOV R187, R81 ;  /* 0x0000005100bb7202 */ /* 0x000fce0000000f00 */
[----:B------:R-:W-:Y:S05]  /*ed40*/  WARPSYNC.COLLECTIVE R90, `(.L_x_8395) ;  /* 0x000000005a087348 */ /* 0x000fea0003c00000 */
[----:B------:R0:W1:Y:S02]  /*ed50*/  SHFL.BFLY P3, R132, R187, R134, R189 ;  /* 0x0c000086bb847389 */ /* 0x00006400000600bd */
[----:B01----:R-:W-:Y:S01]  /*ed60*/  ENDCOLLECTIVE ;  /* 0x000000000000791b */ /* 0x003fe20003800000 */
.L_x_8395:
[----:B------:R-:W-:Y:S01]  /*ed70*/  HFMA2.MMA R134, -RZ, RZ, 0, 9.5367431640625e-07 ;  /* 0x00000010ff867435 */ /* 0x000fe200000001ff */
[----:B------:R-:W-:-:S05]  /*ed80*/  MOV R0, R132 ;  /* 0x0000008400007202 */ /* 0x000fca0000000f00 */
[----:B------:R-:W-:-:S04]  /*ed90*/  FADD.FTZ R85, R81, R0 ;  /* 0x0000000051557221 */ /* 0x000fc80000010000 */
[----:B------:R-:W-:-:S07]  /*eda0*/  IMAD.MOV.U32 R187, RZ, RZ, R85 ;  /* 0x000000ffffbb7224 */ /* 0x000fce00078e0055 */
[----:B------:R-:W-:Y:S05]  /*edb0*/  WARPSYNC.COLLECTIVE R90, `(.L_x_8396) ;  /* 0x000000005a087348 */ /* 0x000fea0003c00000 */
[----:B------:R0:W1:Y:S02]  /*edc0*/  SHFL.BFLY P3, R132, R187, R134, R189 ;  /* 0x0c000086bb847389 */ /* 0x00006400000600bd */
[----:B01----:R-:W-:Y:S01]  /*edd0*/  ENDCOLLECTIVE ;  /* 0x000000000000791b */ /* 0x003fe20003800000 */
.L_x_8396:
[----:B------:R-:W-:Y:S02]  /*ede0*/  IMAD.MOV.U32 R134, RZ, RZ, 0x1 ;  /* 0x00000001ff867424 */ /* 0x000fe400078e00ff */
[----:B------:R-:W-:-:S04]  /*edf0*/  IMAD.MOV.U32 R0, RZ, RZ, R132 ;  /* 0x000000ffff007224 */ /* 0x000fc800078e0084 */
        /* <DEDUP_REMOVED lines=70> */
.L_x_8397:
[----:B------:R-:W-:Y:S01]  /*f260*/  HFMA2.MMA R134, -RZ, RZ, 0, 1.1920928955078125e-07 ;  /* 0x00000002ff867435 */ /* 0x000fe200000001ff */
[----:B------:R-:W-:-:S05]  /*f270*/  MOV R77, R132 ;  /* 0x00000084004d7202 */ /* 0x000fca0000000f00 */
[----:B------:R-:W-:-:S04]  /*f280*/  FADD.FTZ R77, R0, R77 ;  /* 0x0000004d004d7221 */ /* 0x000fc80000010000 */
[----:B------:R-:W-:-:S07]  /*f290*/  IMAD.MOV.U32 R187, RZ, RZ, R77 ;  /* 0x000000ffffbb7224 */ /* 0x000fce00078e004d */
[----:B------:R-:W-:Y:S05]  /*f2a0*/  WARPSYNC.COLLECTIVE R90, `(.L_x_8398) ;  /* 0x000000005a087348 */ /* 0x000fea0003c00000 */
[----:B------:R0:W1:Y:S02]  /*f2b0*/  SHFL.BFLY P3, R132, R187, R134, R189 ;  /* 0x0c000086bb847389 */ /* 0x00006400000600bd */
[----:B01----:R-:W-:Y:S01]  /*f2c0*/  ENDCOLLECTIVE ;  /* 0x000000000000791b */ /* 0x003fe20003800000 */
.L_x_8398:
[----:B------:R-:W-:Y:S02]  /*f2d0*/  IMAD.MOV.U32 R134, RZ, RZ, 0x4 ;  /* 0x00000004ff867424 */ /* 0x000fe400078e00ff */
[----:B------:R-:W-:-:S04]  /*f2e0*/  IMAD.MOV.U32 R80, RZ, RZ, R132 ;  /* 0x000000ffff507224 */ /* 0x000fc800078e0084 */
[----:B------:R-:W-:-:S05]  /*f2f0*/  FADD.FTZ R80, R77, R80 ;  /* 0x000000504d507221 */ /* 0x000fca0000010000 */
[----:B------:R-:W-:-:S07]  /*f300*/  MOV R187, R80 ;  /* 0x0000005000bb7202 */ /* 0x000fce0000000f00 */
[----:B------:R-:W-:Y:S05]  /*f310*/  WARPSYNC.COLLECTIVE R90, `(.L_x_8399) ;  /* 0x000000005a087348 */ /* 0x000fea0003c00000 */
[----:B------:R0:W1:Y:S02]  /*f320*/  SHFL.BFLY P3, R132, R187, R134, R189 ;  /* 0x0c000086bb847389 */ /* 0x00006400000600bd */
[----:B01----:R-:W-:Y:S01]  /*f330*/  ENDCOLLECTIVE ;  /* 0x000000000000791b */ /* 0x003fe20003800000 */
.L_x_8399:
[----:B------:R-:W-:Y:S01]  /*f340*/  HFMA2.MMA R134, -RZ, RZ, 0, 4.76837158203125e-07 ;  /* 0x00000008ff867435 */ /* 0x000fe200000001ff */
[----:B------:R-:W-:-:S05]  /*f350*/  MOV R81, R132 ;  /* 0x0000008400517202 */ /* 0x000fca0000000f00 */
[----:B------:R-:W-:-:S04]  /*f360*/  FADD.FTZ R81, R80, R81 ;  /* 0x0000005150517221 */ /* 0x000fc80000010000 */
[----:B------:R-:W-:-:S07]  /*f370*/  IMAD.MOV.U32 R187, RZ, RZ, R81 ;  /* 0x000000ffffbb7224 */ /* 0x000fce00078e0051 */
[----:B------:R-:W-:Y:S05]  /*f380*/  WARPSYNC.COLLECTIVE R90, `(.L_x_8400) ;  /* 0x000000005a087348 */ /* 0x000fea0003c00000 */
[----:B------:R0:W1:Y:S02]  /*f390*/  SHFL.BFLY P3, R132, R187, R134, R189 ;  /* 0x0c000086bb847389 */ /* 0x00006400000600bd */
[----:B01----:R-:W-:Y:S01]  /*f3a0*/  ENDCOLLECTIVE ;  /* 0x000000000000791b */ /* 0x003fe20003800000 */
.L_x_8400:
[----:B------:R-:W-:Y:S02]  /*f3b0*/  IMAD.MOV.U32 R134, RZ, RZ, 0x10 ;  /* 0x00000010ff867424 */ /* 0x000fe400078e00ff */
[----:B------:R-:W-:-:S04]  /*f3c0*/  IMAD.MOV.U32 R86, RZ, RZ, R132 ;  /* 0x000000ffff567224 */ /* 0x000fc800078e0084 */
[----:B------:R-:W-:-:S05]  /*f3d0*/  FADD.FTZ R86, R81, R86 ;  /* 0x0000005651567221 */ /* 0x000fca0000010000 */
[----:B------:R-:W-:-:S07]  /*f3e0*/  MOV R187, R86 ;  /* 0x0000005600bb7202 */ /* 0x000fce0000000f00 */
[----:B------:R-:W-:Y:S05]  /*f3f0*/  WARPSYNC.COLLECTIVE R90, `(.L_x_8401) ;  /* 0x000000005a087348 */ /* 0x000fea0003c00000 */
[----:B------:R0:W1:Y:S02]  /*f400*/  SHFL.BFLY P3, R132, R187, R134, R189 ;  /* 0x0c000086bb847389 */ /* 0x00006400000600bd */
[----:B01----:R-:W-:Y:S01]  /*f410*/  ENDCOLLECTIVE ;  /* 0x000000000000791b */ /* 0x003fe20003800000 */
.L_x_8401:
[----:B------:R-:W-:Y:S01]  /*f420*/  MOV R85, R132 ;  /* 0x0000008400557202 */ /* 0x000fe20000000f00 */
[----:B------:R-:W-:Y:S06]  /*f430*/  BRA `(.L_x_8402) ;  /* 0xffffffe800507947 */ /* 0x000fec000383ffff */
.L_x_8403:
        /* <DEDUP_REMOVED lines=12> */
.L_x_30227:


//--------------------- .text._ZN10layer_norm13ln_fwd_kernelINS_13Kernel_traitsIf13__nv_bfloat16S2_S2_fjLj8192ELj1ELj1ELj8ELj16ENS_18Kernel_traits_baseILj8192EfS2_S2_S2_fjLj256EEEEELb1ELb1ELb0ELb0EEEvNS_9FwdParamsE --------------------------
	.section	.text._ZN10layer_norm13ln_fwd_kernelINS_13Kernel_traitsIf13__nv_bfloat16S2_S2_fjLj8192ELj1ELj1ELj8ELj16ENS_18Kernel_traits_baseILj8192EfS2_S2_S2_fjLj256EEEEELb1ELb1ELb0ELb0EEEvNS_9FwdParamsE,"ax",@progbits
	.align	128
        .global         _ZN10layer_norm13ln_fwd_kernelINS_13Kernel_traitsIf13__nv_bfloat16S2_S2_fjLj8192ELj1ELj1ELj8ELj16ENS_18Kernel_traits_baseILj8192EfS2_S2_S2_fjLj256EEEEELb1ELb1ELb0ELb0EEEvNS_9FwdParamsE
        .type           _ZN10layer_norm13ln_fwd_kernelINS_13Kernel_traitsIf13__nv_bfloat16S2_S2_fjLj8192ELj1ELj1ELj8ELj16ENS_18Kernel_traits_baseILj8192EfS2_S2_S2_fjLj256EEEEELb1ELb1ELb0ELb0EEEvNS_9FwdParamsE,@function
        .size           _ZN10layer_norm13ln_fwd_kernelINS_13Kernel_traitsIf13__nv_bfloat16S2_S2_fjLj8192ELj1ELj1ELj8ELj16ENS_18Kernel_traits_baseILj8192EfS2_S2_S2_fjLj256EEEEELb1ELb1ELb0ELb0EEEvNS_9FwdParamsE,(.L_x_30228 - _ZN10layer_norm13ln_fwd_kernelINS_13Kernel_traitsIf13__nv_bfloat16S2_S2_fjLj8192ELj1ELj1ELj8ELj16ENS_18Kernel_traits_baseILj8192EfS2_S2_S2_fjLj256EEEEELb1ELb1ELb0ELb0EEEvNS_9FwdParamsE)
        .other          _ZN10layer_norm13ln_fwd_kernelINS_13Kernel_traitsIf13__nv_bfloat16S2_S2_fjLj8192ELj1ELj1ELj8ELj16ENS_18Kernel_traits_baseILj8192EfS2_S2_S2_fjLj256EEEEELb1ELb1ELb0ELb0EEEvNS_9FwdParamsE,@"STO_CUDA_ENTRY STV_DEFAULT"
_ZN10layer_norm13ln_fwd_kernelINS_13Kernel_traitsIf13__nv_bfloat16S2_S2_fjLj8192ELj1ELj1ELj8ELj16ENS_18Kernel_traits_baseILj8192EfS2_S2_S2_fjLj256EEEEELb1ELb1ELb0ELb0EEEvNS_9FwdParamsE:
.text._ZN10layer_norm13ln_fwd_kernelINS_13Kernel_traitsIf13__nv_bfloat16S2_S2_fjLj8192ELj1ELj1ELj8ELj16ENS_18Kernel_traits_baseILj8192EfS2_S2_S2_fjLj256EEEEELb1ELb1ELb0ELb0EEEvNS_9FwdParamsE:
        /* <DEDUP_REMOVED lines=21> */
[----:B------:R-:W-:Y:S02]  /*0150*/  LOP3.LUT R127, R85, 0xff, RZ, 0x3c, !PT ;  /* 0x000000ff557f7812 */ /* 0x000fe400078e3cff */
[----:B-1----:R-:W-:-:S04]  /*0160*/  SHF.R.S32.HI R0, RZ, 0x1f, R11 ;  /* 0x0000001fff007819 */ /* 0x002fc8000001140b */
[----:B------:R-:W-:-:S04]  /*0170*/  LEA.HI R112, R0, R11, RZ, 0x3 ;  /* 0x0000000b00707211 */ /* 0x000fc800078f18ff */
[----:B------:R-:W-:-:S04]  /*0180*/  LEA.HI.SX32 R127, R112, R127, 0x1d ;  /* 0x0000007f707f7211 */ /* 0x000fc800078feaff */
[----:B------:R-:W-:Y:S01]  /*0190*/  LOP3.LUT P5, RZ, R127, 0xffffff00, RZ, 0xc0, !PT ;  /* 0xffffff007fff7812 */ /* 0x000fe200078ac0ff */
[----:B0-----:R-:W-:Y:S01]  /*01a0*/  IMAD R117, R117, UR6, R116 ;  /* 0x0000000675757c24 */ /* 0x001fe2000f8e0274 */
[C---:B------:R-:W-:Y:S02]  /*01b0*/  ISETP.GE.U32.AND P4, PT, R127.reuse, 0x200, PT ;  /* 0x000002007f00780c */ /* 0x040fe40003f86070 */
[C---:B------:R-:W-:Y:S02]  /*01c0*/  ISETP.GE.U32.AND P3, PT, R127.reuse, 0x300, PT ;  /* 0x000003007f00780c */ /* 0x040fe40003f66070 */
[----:B------:R-:W-:Y:S02]  /*01d0*/  ISETP.GE.U32.AND P2, PT, R127, 0x400, PT ;  /* 0x000004007f00780c */ /* 0x000fe40003f46070 */
[----:B------:R-:W-:-:S05]  /*01e0*/  LEA.HI R131, R116, UR6, RZ, 0x18 ;  /* 0x0000000674837c11 */ /* 0x000fca000f8fc0ff */
[----:B------:R-:W-:-:S04]  /*01f0*/  @P5 LOP3.LUT R156, R156, 0x8, RZ, 0xfc, !PT ;  /* 0x000000089c9c5812 */ /* 0x000fc800078efcff */
[----:B------:R-:W-:-:S04]  /*0200*/  LOP3.LUT R156, R156, 0xffffff7f, RZ, 0xc0, !PT ;  /* 0xffffff7f9c9c7812 */ /* 0x000fc800078ec0ff */
[----:B------:R-:W-:-:S04]  /*0210*/  @P4 LOP3.LUT R156, R156, 0x80, RZ, 0xfc, !PT ;  /* 0x000000809c9c4812 */ /* 0x000fc800078efcff */
[----:B------:R-:W-:-:S04]  /*0220*/  LOP3.LUT R156, R156, 0xffffffbf, RZ, 0xc0, !PT ;  /* 0xffffffbf9c9c7812 */ /* 0x000fc800078ec0ff */
[----:B------:R-:W-:-:S04]  /*0230*/  @P3 LOP3.LUT R156, R156, 0x40, RZ, 0xfc, !PT ;  /* 0x000000409c9c3812 */ /* 0x000fc800078efcff */
[----:B------:R-:W-:-:S04]  /*0240*/  LOP3.LUT R156, R156, 0xffffffdf, RZ, 0xc0, !PT ;  /* 0xffffffdf9c9c7812 */ /* 0x000fc800078ec0ff */
[----:B------:R-:W-:Y:S02]  /*0250*/  @P2 LOP3.LUT R156, R156, 0x20, RZ, 0xfc, !PT ;  /* 0x000000209c9c2812 */ /* 0x000fe400078efcff */
        /* <DEDUP_REMOVED lines=16> */
[----:B------:R-:W-:-:S03]  /*0360*/  IADD3 R130, R2, 0x1715609d, RZ ;  /* 0x1715609d02827810 */ /* 0x000fc60007ffe0ff */
[----:B------:R-:W-:Y:S01]  /*0370*/  VIADD R128, R3, 0xed9eba14 ;  /* 0xed9eba1403807836 */ /* 0x000fe20000000000 */
[----:B------:R-:W-:Y:S01]  /*0380*/  LOP3.LUT R7, R9, R4, R120, 0x96, !PT ;  /* 0x0000000409077212 */ /* 0x000fe200078e9678 */
[----:B------:R-:W-:-:S04]  /*0390*/  IMAD.WIDE.U32 R4, R5, -0x326172a9, RZ ;  /* 0xcd9e8d5705047825 */ /* 0x000fc800078e00ff */
[----:B------:R-:W-:Y:S01]  /*03a0*/  VIADD R129, R3, 0xa9066899 ;  /* 0xa906689903817836 */ /* 0x000fe20000000000 */
        /* <DEDUP_REMOVED lines=38> */
.L_x_8405:
[----:B------:R-:W-:Y:S05]  /*0610*/  BSYNC B0 ;  /* 0x0000000000007941 */ /* 0x000fea0003800000 */
.L_x_8404:
[----:B------:R-:W-:Y:S04]  /*0620*/  BSSY B0, `(.L_x_8406) ;  /* 0x0000017000007945 */ /* 0x000fe80003800000 */
[----:B------:R-:W-:Y:S05]  /*0630*/  @!P4 BRA `(.L_x_8407) ;  /* 0x000000000054c947 */ /* 0x000fea0003800000 */
[----:B------:R-:W-:Y:S01]  /*0640*/  ULDC.64 UR6, c[0x0][0x2c8] ;  /* 0x0000b20000067ab9 */ /* 0x000fe20000000a00 */
[----:B------:R-:W1:Y:S01]  /*0650*/  LDC.64 R36, c[0x0][0x260] ;  /* 0x00009800ff247b82 */ /* 0x000e620000000a00 */
[----:B------:R-:W-:Y:S01]  /*0660*/  ISETP.NE.U32.AND P0, PT, RZ, UR6, PT ;  /* 0x00000006ff007c0c */ /* 0x000fe2000bf05070 */
[----:B------:R-:W-:Y:S01]  /*0670*/  ULDC.64 UR8, c[0x0][0x278] ;  /* 0x00009e0000087ab9 */ /* 0x000fe20000000a00 */
[----:B0-----:R-:W-:Y:S02]  /*0680*/  CS2R R30, SRZ ;  /* 0x00000000001e7805 */ /* 0x001fe4000001ff00 */
[----:B------:R-:W-:Y:S02]  /*0690*/  CS2R R28, SRZ ;  /* 0x00000000001c7805 */ /* 0x000fe4000001ff00 */
[----:B------:R-:W-:Y:S02]  /*06a0*/  ISETP.NE.AND.EX P0, PT, RZ, UR7, PT, P0 ;  /* 0x00000007ff007c0c */ /* 0x000fe4000bf05300 */
[----:B------:R-:W-:-:S02]  /*06b0*/  CS2R R34, SRZ ;  /* 0x0000000000227805 */ /* 0x000fc4000001ff00 */
[----:B------:R-:W-:-:S09]  /*06c0*/  CS2R R32, SRZ ;  /* 0x0000000000207805 */ /* 0x000fd2000001ff00 */
[----:B------:R-:W-:-:S04]  /*06d0*/  @P0 LEA R52, P1, R85, UR6, 0x5 ;  /* 0x0000000655340c11 */ /* 0x000fc8000f8228ff */
[C---:B------:R-:W-:Y:S02]  /*06e0*/  @P0 LEA.HI.X R53, R85.reuse, UR7, RZ, 0x5, P1 ;  /* 0x0000000755350c11 */ /* 0x040fe400088f2cff */
[C---:B------:R-:W-:Y:S01]  /*06f0*/  LEA R54, P1, R85.reuse, UR8, 0x5 ;  /* 0x0000000855367c11 */ /* 0x040fe2000f8228ff */
[C---:B-1----:R-:W-:Y:S02]  /*0700*/  IMAD.WIDE.U32 R56, R85.reuse, 0x20, R36 ;  /* 0x0000002055387825 */ /* 0x042fe400078e0024 */
[----:B------:R1:W5:Y:S01]  /*0710*/  @P0 LDG.E.128 R28, desc[UR4][R52.64] ;  /* 0x00000004341c0981 */ /* 0x000362000c1e1d00 */
[----:B------:R-:W-:-:S03]  /*0720*/  LEA.HI.X R55, R85, UR9, RZ, 0x5, P1 ;  /* 0x0000000955377c11 */ /* 0x000fc600088f2cff */
[----:B------:R1:W5:Y:S04]  /*0730*/  @P0 LDG.E.128 R32, desc[UR4][R52.64+0x10] ;  /* 0x0000100434200981 */ /* 0x000368000c1e1d00 */
[----:B------:R1:W5:Y:S04]  /*0740*/  LDG.E.128 R36, desc[UR4][R56.64] ;  /* 0x0000000438247981 */ /* 0x000368000c1e1d00 */
[----:B------:R1:W5:Y:S04]  /*0750*/  LDG.E.128 R40, desc[UR4][R56.64+0x10] ;  /* 0x0000100438287981 */ /* 0x000368000c1e1d00 */
[----:B------:R1:W5:Y:S04]  /*0760*/  LDG.E.128 R44, desc[UR4][R54.64] ;  /* 0x00000004362c7981 */ /* 0x000368000c1e1d00 */
[----:B------:R1:W5:Y:S01]  /*0770*/  LDG.E.128 R48, desc[UR4][R54.64+0x10] ;  /* 0x0000100436307981 */ /* 0x000362000c1e1d00 */
[----:B------:R-:W-:-:S07]  /*0780*/  VIADD R85, R85, 0x100 ;  /* 0x0000010055557836 */ /* 0x000fce0000000000 */
.L_x_8407:
[----:B------:R-:W-:Y:S05]  /*0790*/  BSYNC B0 ;  /* 0x0000000000007941 */ /* 0x000fea0003800000 */
.L_x_8406:
[----:B------:R-:W-:Y:S04]  /*07a0*/  BSSY B0, `(.L_x_8408) ;  /* 0x0000017000007945 */ /* 0x000fe80003800000 */
[----:B------:R-:W-:Y:S05]  /*07b0*/  @!P3 BRA `(.L_x_8409) ;  /* 0x000000000054b947 */ /* 0x000fea0003800000 */
[----:B------:R-:W-:Y:S01]  /*07c0*/  ULDC.64 UR6, c[0x0][0x2c8] ;  /* 0x0000b20000067ab9 */ /* 0x000fe20000000a00 */
[----:B------:R-:W2:Y:S01]  /*07d0*/  LDC.64 R60, c[0x0][0x260] ;  /* 0x00009800ff3c7b82 */ /* 0x000ea20000000a00 */
[----:B------:R-:W-:Y:S01]  /*07e0*/  ISETP.NE.U32.AND P0, PT, RZ, UR6, PT ;  /* 0x00000006ff007c0c */ /* 0x000fe2000bf05070 */
[----:B------:R-:W-:Y:S01]  /*07f0*/  ULDC.64 UR8, c[0x0][0x278] ;  /* 0x00009e0000087ab9 */ /* 0x000fe20000000a00 */
[----:B-1----:R-:W-:Y:S02]  /*0800*/  CS2R R54, SRZ ;  /* 0x0000000000367805 */ /* 0x002fe4000001ff00 */
[----:B------:R-:W-:Y:S02]  /*0810*/  CS2R R52, SRZ ;  /* 0x0000000000347805 */ /* 0x000fe4000001ff00 */
[----:B------:R-:W-:Y:S02]  /*0820*/  ISETP.NE.AND.EX P0, PT, RZ, UR7, PT, P0 ;  /* 0x00000007ff007c0c */ /* 0x000fe4000bf05300 */
[----:B------:R-:W-:-:S02]  /*0830*/  CS2R R58, SRZ ;  /* 0x00000000003a7805 */ /* 0x000fc4000001ff00 */
[----:B------:R-:W-:-:S09]  /*0840*/  CS2R R56, SRZ ;  /* 0x0000000000387805 */ /* 0x000fd2000001ff00 */
[----:B------:R-:W-:-:S04]  /*0850*/  @P0 LEA R76, P1, R85, UR6, 0x5 ;  /* 0x00000006554c0c11 */ /* 0x000fc8000f8228ff */
[C---:B------:R-:W-:Y:S02]  /*0860*/  @P0 LEA.HI.X R77, R85.reuse, UR7, RZ, 0x5, P1 ;  /* 0x00000007554d0c11 */ /* 0x040fe400088f2cff */
[C---:B------:R-:W-:Y:S01]  /*0870*/  LEA R78, P1, R85.reuse, UR8, 0x5 ;  /* 0x00000008554e7c11 */ /* 0x040fe2000f8228ff */
[C---:B--2---:R-:W-:Y:S02]  /*0880*/  IMAD.WIDE.U32 R80, R85.reuse, 0x20, R60 ;  /* 0x0000002055507825 */ /* 0x044fe400078e003c */
        /* <DEDUP_REMOVED lines=8> */
.L_x_8409:
[----:B------:R-:W-:Y:S05]  /*0910*/  BSYNC B0 ;  /* 0x0000000000007941 */ /* 0x000fea0003800000 */
.L_x_8408:
[----:B------:R-:W-:Y:S04]  /*0920*/  BSSY B0, `(.L_x_8410) ;  /* 0x0000016000007945 */ /* 0x000fe80003800000 */
[----:B------:R-:W-:Y:S05]  /*0930*/  @!P2 BRA `(.L_x_8411) ;  /* 0x000000000050a947 */ /* 0x000fea0003800000 */
[----:B------:R-:W-:Y:S01]  /*0940*/  ULDC.64 UR6, c[0x0][0x2c8] ;  /* 0x0000b20000067ab9 */ /* 0x000fe20000000a00 */
[----:B------:R-:W3:Y:S01]  /*0950*/  LDC.64 R100, c[0x0][0x260] ;  /* 0x00009800ff647b82 */ /* 0x000ee20000000a00 */
[----:B------:R-:W-:Y:S01]  /*0960*/  ISETP.NE.U32.AND P0, PT, RZ, UR6, PT ;  /* 0x00000006ff007c0c */ /* 0x000fe2000bf05070 */
[----:B------:R-:W-:Y:S01]  /*0970*/  ULDC.64 UR8, c[0x0][0x278] ;  /* 0x00009e0000087ab9 */ /* 0x000fe20000000a00 */
[----:B--2---:R-:W-:Y:S02]  /*0980*/  CS2R R78, SRZ ;  /* 0x00000000004e7805 */ /* 0x004fe4000001ff00 */
[----:B------:R-:W-:Y:S02]  /*0990*/  CS2R R76, SRZ ;  /* 0x00000000004c7805 */ /* 0x000fe4000001ff00 */
[----:B------:R-:W-:Y:S02]  /*09a0*/  ISETP.NE.AND.EX P0, PT, RZ, UR7, PT, P0 ;  /* 0x00000007ff007c0c */ /* 0x000fe4000bf05300 */
[----:B------:R-:W-:-:S02]  /*09b0*/  CS2R R82, SRZ ;  /* 0x0000000000527805 */ /* 0x000fc4000001ff00 */
[----:B------:R-:W-:-:S09]  /*09c0*/  CS2R R80, SRZ ;  /* 0x0000000000507805 */ /* 0x000fd2000001ff00 */
[----:B------:R-:W-:-:S04]  /*09d0*/  @P0 LEA R102, P1, R85, UR6, 0x5 ;  /* 0x0000000655660c11 */ /* 0x000fc8000f8228ff */
[C---:B------:R-:W-:Y:S02]  /*09e0*/  @P0 LEA.HI.X R103, R85.reuse, UR7, RZ, 0x5, P1 ;  /* 0x0000000755670c11 */ /* 0x040fe400088f2cff */
[C---:B------:R-:W-:Y:S01]  /*09f0*/  LEA R104, P1, R85.reuse, UR8, 0x5 ;  /* 0x0000000855687c11 */ /* 0x040fe2000f8228ff */
[C---:B---3--:R-:W-:Y:S02]  /*0a00*/  IMAD.WIDE.U32 R100, R85.reuse, 0x20, R100 ;  /* 0x0000002055647825 */ /* 0x048fe400078e0064 */
[----:B------:R3:W5:Y:S01]  /*0a10*/  @P0 LDG.E.128 R76, desc[UR4][R102.64] ;  /* 0x00000004664c0981 */ /* 0x000762000c1e1d00 */
[----:B------:R-:W-:-:S03]  /*0a20*/  LEA.HI.X R105, R85, UR9, RZ, 0x5, P1 ;  /* 0x0000000955697c11 */ /* 0x000fc600088f2cff */
[----:B------:R3:W5:Y:S04]  /*0a30*/  @P0 LDG.E.128 R80, desc[UR4][R102.64+0x10] ;  /* 0x0000100466500981 */ /* 0x000768000c1e1d00 */
[----:B------:R3:W5:Y:S04]  /*0a40*/  LDG.E.128 R84, desc[UR4][R100.64] ;  /* 0x0000000464547981 */ /* 0x000768000c1e1d00 */
[----:B------:R3:W5:Y:S04]  /*0a50*/  LDG.E.128 R88, desc[UR4][R100.64+0x10] ;  /* 0x0000100464587981 */ /* 0x000768000c1e1d00 */
[----:B------:R3:W5:Y:S04]  /*0a60*/  LDG.E.128 R92, desc[UR4][R104.64] ;  /* 0x00000004685c7981 */ /* 0x000768000c1e1d00 */
[----:B------:R3:W5:Y:S02]  /*0a70*/  LDG.E.128 R96, desc[UR4][R104.64+0x10] ;  /* 0x0000100468607981 */ /* 0x000764000c1e1d00 */
.L_x_8411:
[----:B------:R-:W-:Y:S05]  /*0a80*/  BSYNC B0 ;  /* 0x0000000000007941 */ /* 0x000fea0003800000 */
.L_x_8410:
[----:B------:R-:W-:Y:S01]  /*0a90*/  ULDC UR6, c[0x0][0x214] ;  /* 0x0000850000067ab9 */ /* 0x000fe20000000800 */
[----:B---3--:R-:W-:Y:S01]  /*0aa0*/  LOP3.LUT R100, R111, R106, R130, 0x96, !PT ;  /* 0x0000006a6f647212 */ /* 0x008fe200078e9682 */
[----:B------:R-:W-:Y:S01]  /*0ab0*/  IMAD.WIDE.U32 R102, R0, -0x326172a9, RZ ;  /* 0xcd9e8d5700667825 */ /* 0x000fe200078e00ff */
[----:B------:R-:W-:Y:S02]  /*0ac0*/  ISETP.GE.AND P0, PT, R131, UR6, PT ;  /* 0x0000000683007c0c */ /* 0x000fe4000bf06270 */
[----:B------:R-:W-:Y:S01]  /*0ad0*/  IADD3 R132, R2, -0x4ab325aa, RZ ;  /* 0xb54cda5602847810 */ /* 0x000fe20007ffe0ff */
[----:B------:R-:W-:Y:S01]  /*0ae0*/  IMAD.WIDE.U32 R100, R100, -0x2daee0ad, RZ ;  /* 0xd2511f5364647825 */ /* 0x000fe200078e00ff */
[----:B------:R-:W-:Y:S02]  /*0af0*/  IADD3 R135, R2, 0x5384540f, RZ ;  /* 0x5384540f02877810 */ /* 0x000fe40007ffe0ff */
[----:B------:R-:W-:Y:S01]  /*0b00*/  LOP3.LUT R104, R103, R110, R132, 0x96, !PT ;  /* 0x0000006e67687212 */ /* 0x000fe200078e9684 */
[----:B------:R-:W-:-:S02]  /*0b10*/  VIADD R133, R3, 0x646e171e ;  /* 0x646e171e03857836 */ /* 0x000fc40000000000 */
[----:B------:R-:W-:-:S03]  /*0b20*/  VIADD R134, R3, 0x1fd5c5a3 ;  /* 0x1fd5c5a303867836 */ /* 0x000fc60000000000 */
[----:B------:R-:W-:Y:S01]  /*0b30*/  LOP3.LUT R106, R101, R108, R133, 0x96, !PT ;  /* 0x0000006c656a7212 */ /* 0x000fe200078e9685 */
[----:B------:R-:W-:Y:S06]  /*0b40*/  @P0 EXIT ;  /* 0x000000000000094d */ /* 0x000fec0003800000 */
[----:B------:R-:W-:Y:S01]  /*0b50*/  SHF.R.S32.HI R112, RZ, 0x3, R112 ;  /* 0x00000003ff707819 */ /* 0x000fe20000011470 */
[C---:B------:R-:W-:Y:S01]  /*0b60*/  IMAD.SHL.U32 R103, R116.reuse, 0x20, RZ ;  /* 0x0000002074677824 */ /* 0x040fe200078e00ff */
[----:B------:R-:W-:Y:S01]  /*0b70*/  LOP3.LUT R101, R116, 0xe0, RZ, 0xc0, !PT ;  /* 0x000000e074657812 */ /* 0x000fe200078ec0ff */
[----:B------:R-:W-:Y:S01]  /*0b80*/  IMAD.WIDE.U32 R104, R104, -0x2daee0ad, RZ ;  /* 0xd2511f5368687825 */ /* 0x000fe200078e00ff */
[----:B------:R-:W-:Y:S01]  /*0b90*/  LOP3.LUT R0, R112, 0xff, RZ, 0xc0, !PT ;  /* 0x000000ff70007812 */ /* 0x000fe200078ec0ff */
[----:B------:R-:W-:Y:S01]  /*0ba0*/  ULDC.64 UR6, c[0x0][0x270] ;  /* 0x00009c0000067ab9 */ /* 0x000fe20000000a00 */
[----:B------:R-:W-:Y:S01]  /*0bb0*/  LOP3.LUT R103, R103, 0x3e0, RZ, 0xc0, !PT ;  /* 0x000003e067677812 */ /* 0x000fe200078ec0ff */
[----:B------:R-:W-:Y:S01]  /*0bc0*/  IMAD.WIDE.U32 R106, R106, -0x326172a9, RZ ;  /* 0xcd9e8d576a6a7825 */ /* 0x000fe200078e00ff */
[----:B------:R-:W-:Y:S01]  /*0bd0*/  LOP3.LUT R108, R105, R100, R134, 0x96, !PT ;  /* 0x00000064696c7212 */ /* 0x000fe200078e9686 */
[----:B------:R-:W-:Y:S01]  /*0be0*/  ULDC UR13, c[0x0][0x218] ;  /* 0x00008600000d7ab9 */ /* 0x000fe20000000800 */
[----:B------:R-:W-:Y:S01]  /*0bf0*/  VIADDMNMX R100, R0, -R101, RZ, !PT ;  /* 0x8000006500647246 */ /* 0x000fe200078001ff */
[----:B------:R-:W-:Y:S01]  /*0c00*/  VIADD R136, R3, 0xdb3d7428 ;  /* 0xdb3d742803887836 */ /* 0x000fe20000000000 */
[----:B------:R-:W-:Y:S01]  /*0c10*/  SHF.R.U32.HI R112, RZ, 0x3, R112 ;  /* 0x00000003ff707819 */ /* 0x000fe20000011670 */
[----:B------:R-:W-:Y:S01]  /*0c20*/  VIADD R139, R2, 0x8ff34781 ;  /* 0x8ff34781028b7836 */ /* 0x000fe20000000000 */
[----:B------:R-:W-:Y:S01]  /*0c30*/  LOP3.LUT R105, R107, R102, R135, 0x96, !PT ;  /* 0x000000666b697212 */ /* 0x000fe200078e9687 */
[----:B------:R-:W-:Y:S01]  /*0c40*/  IMAD.MOV.U32 R145, RZ, RZ, RZ ;  /* 0x000000ffff917224 */ /* 0x000fe200078e00ff */
[----:B------:R-:W-:Y:S01]  /*0c50*/  VIADDMNMX R102, R0, -R103, RZ, !PT ;  /* 0x8000006700667246 */ /* 0x000fe200078001ff */
[----:B------:R-:W-:Y:S01]  /*0c60*/  IMAD.HI.U32 R0, R108, -0x326172a9, RZ ;  /* 0xcd9e8d576c007827 */ /* 0x000fe200078e00ff */
[----:B------:R-:W-:Y:S01]  /*0c70*/  ISETP.NE.U32.AND P0, PT, RZ, UR6, PT ;  /* 0x00000006ff007c0c */ /* 0x000fe2000bf05070 */
[----:B------:R-:W-:Y:S01]  /*0c80*/  ULDC.U8 UR6, c[0x0][0x2a0] ;  /* 0x0000a80000067ab9 */ /* 0x000fe20000000000 */
[----:B------:R-:W-:Y:S01]  /*0c90*/  LOP3.LUT R103, R112, 0x1fffffe0, RZ, 0xc0, !PT ;  /* 0x1fffffe070677812 */ /* 0x000fe200078ec0ff */
[----:B------:R-:W-:Y:S01]  /*0ca0*/  IMAD.HI.U32 R101, R105, -0x2daee0ad, RZ ;  /* 0xd2511f5369657827 */ /* 0x000fe200078e00ff */
[----:B------:R-:W-:Y:S01]  /*0cb0*/  VIMNMX R100, R100, 0x20, PT ;  /* 0x0000002064647848 */ /* 0x000fe20003fe0100 */
[----:B------:R-:W-:Y:S01]  /*0cc0*/  ULDC UR12, c[0x0][0x290] ;  /* 0x0000a400000c7ab9 */ /* 0x000fe20000000800 */
[----:B------:R-:W-:Y:S01]  /*0cd0*/  ISETP.NE.AND.EX P0, PT, RZ, UR7, PT, P0 ;  /* 0x00000007ff007c0c */ /* 0x000fe2000bf05300 */
[----:B------:R-:W-:Y:S01]  /*0ce0*/  ULDC.64 UR8, c[0x0][0x238] ;  /* 0x00008e0000087ab9 */ /* 0x000fe20000000a00 */
[----:B------:R-:W-:Y:S01]  /*0cf0*/  LOP3.LUT R156, R156, 0xffffffef, RZ, 0xc0, !PT ;  /* 0xffffffef9c9c7812 */ /* 0x000fe200078ec0ff */
[----:B------:R-:W-:Y:S01]  /*0d00*/  IMAD.IADD R100, R100, 0x1, R103 ;  /* 0x0000000164647824 */ /* 0x000fe200078e0267 */
[----:B------:R-:W-:Y:S01]  /*0d10*/  IADD3 R137, R2, -0xe443238, RZ ;  /* 0xf1bbcdc802897810 */ /* 0x000fe20007ffe0ff */
[----:B------:R-:W-:Y:S01]  /*0d20*/  ULDC.64 UR10, c[0x0][0x240] ;  /* 0x00009000000a7ab9 */ /* 0x000fe20000000a00 */
[----:B------:R-:W-:Y:S01]  /*0d30*/  LOP3.LUT R104, R101, R104, R136, 0x96, !PT ;  /* 0x0000006865687212 */ /* 0x000fe200078e9688 */
[----:B------:R-:W-:Y:S01]  /*0d40*/  IMAD.SHL.U32 R100, R100, 0x8, RZ ;  /* 0x0000000864647824 */ /* 0x000fe200078e00ff */
[----:B------:R-:W-:Y:S01]  /*0d50*/  LOP3.LUT R106, R0, R106, R137, 0x96, !PT ;  /* 0x0000006a006a7212 */ /* 0x000fe200078e9689 */
[----:B------:R-:W-:Y:S01]  /*0d60*/  IMAD R0, R108, -0x326172a9, RZ ;  /* 0xcd9e8d576c007824 */ /* 0x000fe200078e02ff */
[----:B------:R-:W-:Y:S01]  /*0d70*/  VIMNMX R102, R102, 0x20, PT ;  /* 0x0000002066667848 */ /* 0x000fe20003fe0100 */
[----:B------:R-:W-:Y:S01]  /*0d80*/  IMAD.HI.U32 R141, R104, -0x326172a9, RZ ;  /* 0xcd9e8d57688d7827 */ /* 0x000fe200078e00ff */
[----:B------:R-:W-:Y:S01]  /*0d90*/  I2FP.F32.U32 R100, R100 ;  /* 0x0000006400647245 */ /* 0x000fe20000201000 */
[----:B------:R-:W-:Y:S01]  /*0da0*/  ULDC.64 UR14, c[0x0][0x210] ;  /* 0x00008400000e7ab9 */ /* 0x000fe20000000a00 */
[----:B------:R-:W-:Y:S01]  /*0db0*/  @P0 LOP3.LUT R156, R156, 0x10, RZ, 0xfc, !PT ;  /* 0x000000109c9c0812 */ /* 0x000fe200078efcff */
[----:B------:R-:W-:Y:S01]  /*0dc0*/  IMAD R101, R105, -0x2daee0ad, RZ ;  /* 0xd2511f5369657824 */ /* 0x000fe200078e02ff */
[----:B------:R-:W-:Y:S01]  /*0dd0*/  ISETP.NE.AND P0, PT, RZ, UR6, PT ;  /* 0x00000006ff007c0c */ /* 0x000fe2000bf05270 */
[----:B------:R3:W4:Y:S01]  /*0de0*/  MUFU.RCP R143, R100 ;  /* 0x00000064008f7308 */ /* 0x0007220000001000 */
[----:B------:R-:W-:Y:S01]  /*0df0*/  IMAD.HI.U32 R140, R106, -0x2daee0ad, RZ ;  /* 0xd2511f536a8c7827 */ /* 0x000fe200078e00ff */
[----:B------:R-:W-:Y:S01]  /*0e00*/  IADD3 R138, R3, -0x695add53, RZ ;  /* 0x96a522ad038a7810 */ /* 0x000fe20007ffe0ff */
[----:B------:R-:W-:Y:S01]  /*0e10*/  ULDC.64 UR6, c[0x0][0x230] ;  /* 0x00008c0000067ab9 */ /* 0x000fe20000000a00 */
[----:B------:R-:W-:Y:S01]  /*0e20*/  LOP3.LUT R156, R156, 0xfffffeff, RZ, 0xc0, !PT ;  /* 0xfffffeff9c9c7812 */ /* 0x000fe200078ec0ff */
[----:B------:R-:W-:Y:S01]  /*0e30*/  IMAD.IADD R102, R103, 0x1, R102 ;  /* 0x0000000167667824 */ /* 0x000fe200078e0266 */
[----:B------:R-:W-:Y:S01]  /*0e40*/  LOP3.LUT R141, R141, R0, R139, 0x96, !PT ;  /* 0x000000008d8d7212 */ /* 0x000fe200078e968b */
[----:B------:R-:W-:Y:S01]  /*0e50*/  HFMA2.MMA R0, -RZ, RZ, 0, 5.9604644775390625e-08 ;  /* 0x00000001ff007435 */ /* 0x000fe200000001ff */
[----:B------:R-:W-:Y:S01]  /*0e60*/  LOP3.LUT R140, R140, R101, R138, 0x96, !PT ;  /* 0x000000658c8c7212 */ /* 0x000fe200078e968a */
[----:B------:R-:W-:Y:S01]  /*0e70*/  IMAD.SHL.U32 R144, R102, 0x8, RZ ;  /* 0x0000000866907824 */ /* 0x000fe200078e00ff */
[----:B------:R-:W-:Y:S01]  /*0e80*/  LOP3.LUT R142, R142, 0x3, RZ, 0xc0, !PT ;  /* 0x000000038e8e7812 */ /* 0x000fe200078ec0ff */
[----:B------:R-:W-:Y:S01]  /*0e90*/  IMAD R146, R106, -0x2daee0ad, RZ ;  /* 0xd2511f536a927824 */ /* 0x000fe200078e02ff */
[----:B------:R-:W-:Y:S01]  /*0ea0*/  @P0 LOP3.LUT R156, R156, 0x100, RZ, 0xfc, !PT ;  /* 0x000001009c9c0812 */ /* 0x000fe200078efcff */
[----:B---3--:R-:W-:-:S07]  /*0eb0*/  IMAD R148, R104, -0x326172a9, RZ ;  /* 0xcd9e8d5768947824 */ /* 0x008fce00078e02ff */
.L_x_8653:
[C---:B------:R-:W-:Y:S02]  /*0ec0*/  LOP3.LUT P1, RZ, R156.reuse, 0x10, RZ, 0xc0, !PT ;  /* 0x000000109cff7812 */ /* 0x040fe4000782c0ff */
[----:B------:R-:W-:-:S11]  /*0ed0*/  LOP3.LUT P0, RZ, R156, 0x8, RZ, 0xc0, !PT ;  /* 0x000000089cff7812 */ /* 0x000fd6000780c0ff */
[----:B0--34-:R-:W3:Y:S02]  /*0ee0*/  @P1 LDC.64 R104, c[0x0][0x270] ;  /* 0x00009c00ff681b82 */ /* 0x019ee40000000a00 */
[----:B---3--:R-:W-:-:S06]  /*0ef0*/  @P1 IMAD.WIDE R104, R131, 0x2, R104 ;  /* 0x0000000283681825 */ /* 0x008fcc00078e0268 */
[----:B------:R-:W3:Y:S01]  /*0f00*/  @P1 LDG.E.U16 R104, desc[UR4][R104.64] ;  /* 0x0000000468681981 */ /* 0x000ee2000c1e1500 */
        /* <DEDUP_REMOVED lines=20> */
[----:B------:R-:W-:-:S11]  /*1050*/  IADD3 R111, R142, 0x1, RZ ;  /* 0x000000018e6f7810 */ /* 0x000fd60007ffe0ff */
[----:B---3--:R-:W-:Y:S05]  /*1060*/  @!P1 BRA `(.L_x_8415) ;  /* 0x0000000000209947 */ /* 0x008fea0003800000 */
        /* <DEDUP_REMOVED lines=8> */
.L_x_8415:
[----:B------:R-:W-:-:S07]  /*10f0*/  IMAD.MOV.U32 R154, RZ, RZ, R148 ;  /* 0x000000ffff9a7224 */ /* 0x000fce00078e0094 */
.L_x_8416:
[----:B------:R-:W-:Y:S05]  /*1100*/  BSYNC B1 ;  /* 0x0000000000017941 */ /* 0x000fea0003800000 */
.L_x_8414:
        /* <DEDUP_REMOVED lines=16> */
.L_x_8420:
[----:B------:R-:W-:Y:S05]  /*1210*/  BSYNC B2 ;  /* 0x0000000000027941 */ /* 0x000fea0003800000 */
.L_x_8419:
        /* <DEDUP_REMOVED lines=43> */
.L_x_8418:
[----:B------:R-:W-:Y:S05]  /*14d0*/  BSYNC B1 ;  /* 0x0000000000017941 */ /* 0x000fea0003800000 */
.L_x_8417:
[----:B------:R-:W3:Y:S01]  /*14e0*/  LDC R109, c[0x0][0x294] ;  /* 0x0000a500ff6d7b82 */ /* 0x000ee20000000800 */
[----:B------:R-:W-:Y:S01]  /*14f0*/  I2FP.F32.U32 R113, R154 ;  /* 0x0000009a00717245 */ /* 0x000fe20000201000 */
[----:B------:R-:W-:Y:S01]  /*1500*/  IMAD.MOV.U32 R110, RZ, RZ, 0x2f800000 ;  /* 0x2f800000ff6e7424 */ /* 0x000fe200078e00ff */
[----:B-----5:R-:W-:Y:S01]  /*1510*/  SHF.L.U32 R115, R104, 0x10, RZ ;  /* 0x0000001068737819 */ /* 0x020fe200000006ff */
[----:B------:R-:W-:Y:S01]  /*1520*/  BSSY B1, `(.L_x_8421) ;  /* 0x0000019000017945 */ /* 0x000fe20003800000 */
[----:B------:R-:W-:Y:S01]  /*1530*/  LOP3.LUT R156, R156, 0xfffffffb, RZ, 0xc0, !PT ;  /* 0xfffffffb9c9c7812 */ /* 0x000fe200078ec0ff */
[----:B------:R-:W-:Y:S01]  /*1540*/  FFMA.FTZ R112, R113, R110, 1.1641532182693481445e-10 ;  /* 0x2f00000071707423 */ /* 0x000fe2000001006e */
[----:B------:R-:W-:Y:S01]  /*1550*/  PRMT R104, R104, 0x7632, R104 ;  /* 0x0000763268687816 */ /* 0x000fe20000000068 */
[----:B------:R-:W0:Y:S01]  /*1560*/  LDC R108, c[0x0][0x298] ;  /* 0x0000a600ff6c7b82 */ /* 0x000e220000000800 */
[----:B------:R-:W-:Y:S01]  /*1570*/  FMUL.FTZ R115, R115, R152 ;  /* 0x0000009873737220 */ /* 0x000fe20000410000 */
[----:B------:R-:W-:Y:S01]  /*1580*/  VIADD R114, R111, 0x1 ;  /* 0x000000016f727836 */ /* 0x000fe20000000000 */
[----:B---3--:R-:W-:Y:S01]  /*1590*/  FSETP.GTU.FTZ.AND P1, PT, R112, R109, PT ;  /* 0x0000006d7000720b */ /* 0x008fe20003f3c000 */
[----:B------:R-:W-:-:S02]  /*15a0*/  @P0 IMAD.U32 R112, R100, 0x10000, RZ ;  /* 0x0001000064700824 */ /* 0x000fc400078e00ff */
[----:B0-----:R-:W-:-:S10]  /*15b0*/  FMUL.FTZ R115, R115, R108 ;  /* 0x0000006c73737220 */ /* 0x001fd40000410000 */
        /* <DEDUP_REMOVED lines=14> */
.L_x_8422:
[----:B------:R-:W-:-:S07]  /*16a0*/  MOV R142, R148 ;  /* 0x00000094008e7202 */ /* 0x000fce0000000f00 */
.L_x_8423:
[----:B------:R-:W-:Y:S05]  /*16b0*/  BSYNC B1 ;  /* 0x0000000000017941 */ /* 0x000fea0003800000 */
.L_x_8421:
        /* <DEDUP_REMOVED lines=16> */
.L_x_8427:
[----:B------:R-:W-:Y:S05]  /*17c0*/  BSYNC B2 ;  /* 0x0000000000027941 */ /* 0x000fea0003800000 */
.L_x_8426:
        /* <DEDUP_REMOVED lines=44> */
.L_x_8425:
[----:B------:R-:W-:Y:S05]  /*1a90*/  BSYNC B1 ;  /* 0x0000000000017941 */ /* 0x000fea0003800000 */
.L_x_8424:
[----:B------:R-:W-:Y:S01]  /*1aa0*/  I2FP.F32.U32 R111, R142 ;  /* 0x0000008e006f7245 */ /* 0x000fe20000201000 */
[----:B------:R-:W-:Y:S01]  /*1ab0*/  IMAD.U32 R113, R104, 0x10000, RZ ;  /* 0x0001000068717824 */ /* 0x000fe200078e00ff */
[----:B------:R-:W-:Y:S01]  /*1ac0*/  LOP3.LUT R156, R156, 0xfffffffd, RZ, 0xc0, !PT ;  /* 0xfffffffd9c9c7812 */ /* 0x000fe200078ec0ff */
[----:B------:R-:W-:Y:S01]  /*1ad0*/  BSSY B1, `(.L_x_8428) ;  /* 0x0000017000017945 */ /* 0x000fe20003800000 */
[----:B------:R-:W-:Y:S02]  /*1ae0*/  VIADD R115, R114, 0x1 ;  /* 0x0000000172737836 */ /* 0x000fe40000000000 */
[----:B------:R-:W-:Y:S01]  /*1af0*/  FFMA.FTZ R104, R111, R110, 1.1641532182693481445e-10 ;  /* 0x2f0000006f687423 */ /* 0x000fe2000001006e */
[----:B------:R-:W-:Y:S01]  /*1b00*/  FMUL.FTZ R113, R113, R152 ;  /* 0x0000009871717220 */ /* 0x000fe20000410000 */
[----:B------:R-:W-:-:S03]  /*1b10*/  @P0 PRMT R111, R100, 0x7632, R111 ;  /* 0x00007632646f0816 */ /* 0x000fc6000000006f */
[----:B------:R-:W-:Y:S01]  /*1b20*/  FSETP.GTU.FTZ.AND P1, PT, R104, R109, PT ;  /* 0x0000006d6800720b */ /* 0x000fe20003f3c000 */
[----:B------:R-:W-:Y:S01]  /*1b30*/  FMUL.FTZ R113, R113, R108 ;  /* 0x0000006c71717220 */ /* 0x000fe20000410000 */
[----:B------:R-:W-:-:S04]  /*1b40*/  @P0 SHF.L.U32 R112, R111, 0x10, RZ ;  /* 0x000000106f700819 */ /* 0x000fc800000006ff */
        /* <DEDUP_REMOVED lines=14> */
.L_x_8429:
[----:B------:R-:W-:-:S07]  /*1c30*/  IMAD.MOV.U32 R104, RZ, RZ, R148 ;  /* 0x000000ffff687224 */ /* 0x000fce00078e0094 */
.L_x_8430:
[----:B------:R-:W-:Y:S05]  /*1c40*/  BSYNC B1 ;  /* 0x0000000000017941 */ /* 0x000fea0003800000 */
.L_x_8428:
        /* <DEDUP_REMOVED lines=16> */
.L_x_8434:
[----:B------:R-:W-:Y:S05]  /*1d50*/  BSYNC B2 ;  /* 0x0000000000027941 */ /* 0x000fea0003800000 */
.L_x_8433:
        /* <DEDUP_REMOVED lines=42> */
[----:B------:R-:W-:Y:S01]  /*2000*/  LOP3.LUT R140, R113, R140, R138, 0x96, !PT ;  /* 0x0000008c718c7212 */ /* 0x000fe200078e968a */
[----:B------:R-:W-:-:S07]  /*2010*/  IMAD.MOV.U32 R146, RZ, RZ, R112 ;  /* 0x000000ffff927224 */ /* 0x000fce00078e0070 */
.L_x_8432:
[----:B------:R-:W-:Y:S05]  /*2020*/  BSYNC B1 ;  /* 0x0000000000017941 */ /* 0x000fea0003800000 */
.L_x_8431:
[----:B------:R-:W-:Y:S01]  /*2030*/  I2FP.F32.U32 R111, R104 ;  /* 0x00000068006f7245 */ /* 0x000fe20000201000 */
[----:B------:R-:W-:Y:S01]  /*2040*/  IMAD.U32 R113, R105, 0x10000, RZ ;  /* 0x0001000069717824 */ /* 0x000fe200078e00ff */
[----:B------:R-:W-:Y:S01]  /*2050*/  ISETP.NE.AND P2, PT, R115, 0x1, PT ;  /* 0x000000017300780c */ /* 0x000fe20003f45270 */
[----:B------:R-:W-:Y:S02]  /*2060*/  BSSY B1, `(.L_x_8435) ;  /* 0x0000015000017945 */ /* 0x000fe40003800000 */
[----:B------:R-:W-:Y:S01]  /*2070*/  FFMA.FTZ R104, R111, R110, 1.1641532182693481445e-10 ;  /* 0x2f0000006f687423 */ /* 0x000fe2000001006e */
[----:B------:R-:W-:Y:S01]  /*2080*/  FMUL.FTZ R113, R113, R152 ;  /* 0x0000009871717220 */ /* 0x000fe20000410000 */
[----:B------:R-:W-:-:S03]  /*2090*/  PRMT R111, R105, 0x7632, R111 ;  /* 0x00007632696f7816 */ /* 0x000fc6000000006f */
[----:B------:R-:W-:Y:S01]  /*20a0*/  FMUL.FTZ R113, R113, R108 ;  /* 0x0000006c71717220 */ /* 0x000fe20000410000 */
[----:B------:R-:W-:Y:S01]  /*20b0*/  FSETP.GTU.FTZ.AND P1, PT, R104, R109, PT ;  /* 0x0000006d6800720b */ /* 0x000fe20003f3c000 */
[----:B------:R-:W-:-:S03]  /*20c0*/  @P0 IMAD.U32 R104, R101, 0x10000, RZ ;  /* 0x0001000065680824 */ /* 0x000fc600078e00ff */
        /* <DEDUP_REMOVED lines=13> */
.L_x_8436:
[----:B------:R-:W-:-:S07]  /*21a0*/  IMAD.MOV.U32 R142, RZ, RZ, R148 ;  /* 0x000000ffff8e7224 */ /* 0x000fce00078e0094 */
.L_x_8437:
[----:B------:R-:W-:Y:S05]  /*21b0*/  BSYNC B1 ;  /* 0x0000000000017941 */ /* 0x000fea0003800000 */
.L_x_8435:
        /* <DEDUP_REMOVED lines=16> */
.L_x_8441:
[----:B------:R-:W-:Y:S05]  /*22c0*/  BSYNC B2 ;  /* 0x0000000000027941 */ /* 0x000fea0003800000 */
.L_x_8440:
        /* <DEDUP_REMOVED lines=44> */
.L_x_8439:
[----:B------:R-:W-:Y:S05]  /*2590*/  BSYNC B1 ;  /* 0x0000000000017941 */ /* 0x000fea0003800000 */
.L_x_8438:
        /* <DEDUP_REMOVED lines=23> */
.L_x_8443:
[----:B------:R-:W-:-:S07]  /*2710*/  MOV R111, R148 ;  /* 0x00000094006f7202 */ /* 0x000fce0000000f00 */
.L_x_8444:
[----:B------:R-:W-:Y:S05]  /*2720*/  BSYNC B1 ;  /* 0x0000000000017941 */ /* 0x000fea0003800000 */
.L_x_8442:
        /* <DEDUP_REMOVED lines=16> */
.L_x_8448:
[----:B------:R-:W-:Y:S05]  /*2830*/  BSYNC B2 ;  /* 0x0000000000027941 */ /* 0x000fea0003800000 */
.L_x_8447:
        /* <DEDUP_REMOVED lines=44> */
.L_x_8446:
[----:B------:R-:W-:Y:S05]  /*2b00*/  BSYNC B1 ;  /* 0x0000000000017941 */ /* 0x000fea0003800000 */
.L_x_8445:
        /* <DEDUP_REMOVED lines=23> */
.L_x_8450:
[----:B------:R-:W-:-:S07]  /*2c80*/  IMAD.MOV.U32 R111, RZ, RZ, R148 ;  /* 0x000000ffff6f7224 */ /* 0x000fce00078e0094 */
.L_x_8451:
[----:B------:R-:W-:Y:S05]  /*2c90*/  BSYNC B1 ;  /* 0x0000000000017941 */ /* 0x000fea0003800000 */
.L_x_8449:
        /* <DEDUP_REMOVED lines=16> */
.L_x_8455:
[----:B------:R-:W-:Y:S05]  /*2da0*/  BSYNC B2 ;  /* 0x0000000000027941 */ /* 0x000fea0003800000 */
.L_x_8454:
        /* <DEDUP_REMOVED lines=44> */
.L_x_8453:
[----:B------:R-:W-:Y:S05]  /*3070*/  BSYNC B1 ;  /* 0x0000000000017941 */ /* 0x000fea0003800000 */
.L_x_8452:
        /* <DEDUP_REMOVED lines=23> */
.L_x_8457:
[----:B------:R-:W-:-:S07]  /*31f0*/  IMAD.MOV.U32 R106, RZ, RZ, R148 ;  /* 0x000000ffff6a7224 */ /* 0x000fce00078e0094 */
.L_x_8458:
[----:B------:R-:W-:Y:S05]  /*3200*/  BSYNC B1 ;  /* 0x0000000000017941 */ /* 0x000fea0003800000 */
.L_x_8456:
        /* <DEDUP_REMOVED lines=16> */
.L_x_8462:
[----:B------:R-:W-:Y:S05]  /*3310*/  BSYNC B2 ;  /* 0x0000000000027941 */ /* 0x000fea0003800000 */
.L_x_8461:
        /* <DEDUP_REMOVED lines=44> */
.L_x_8460:
[----:B------:R-:W-:Y:S05]  /*35e0*/  BSYNC B1 ;  /* 0x0000000000017941 */ /* 0x000fea0003800000 */
.L_x_8459:
[----:B------:R-:W-:Y:S01]  /*35f0*/  I2FP.F32.U32 R105, R106 ;  /* 0x0000006a00697245 */ /* 0x000fe20000201000 */
[----:B------:R-:W-:Y:S01]  /*3600*/  BSSY B1, `(.L_x_8463) ;  /* 0x0000017000017945 */ /* 0x000fe20003800000 */
[----:B------:R-:W-:Y:S01]  /*3610*/  SHF.L.U32 R111, R107, 0x10, RZ ;  /* 0x000000106b6f7819 */ /* 0x000fe200000006ff */
[C---:B------:R-:W-:Y:S01]  /*3620*/  VIADD R142, R113.reuse, 0x1 ;  /* 0x00000001718e7836 */ /* 0x040fe20000000000 */
[----:B------:R-:W-:Y:S01]  /*3630*/  ISETP.NE.AND P6, PT, R113, 0x1, PT ;  /* 0x000000017100780c */ /* 0x000fe20003fc5270 */
[----:B------:R-:W-:Y:S02]  /*3640*/  FFMA.FTZ R104, R105, R110, 1.1641532182693481445e-10 ;  /* 0x2f00000069687423 */ /* 0x000fe4000001006e */
[----:B------:R-:W-:-:S03]  /*3650*/  FMUL.FTZ R111, R111, R152 ;  /* 0x000000986f6f7220 */ /* 0x000fc60000410000 */
[----:B------:R-:W-:Y:S01]  /*3660*/  FSETP.GTU.FTZ.AND P5, PT, R104, R109, PT ;  /* 0x0000006d6800720b */ /* 0x000fe20003fbc000 */
[----:B------:R-:W-:Y:S01]  /*3670*/  FMUL.FTZ R111, R111, R108 ;  /* 0x0000006c6f6f7220 */ /* 0x000fe20000410000 */
[----:B------:R-:W-:-:S04]  /*3680*/  @P0 IMAD.U32 R104, R103, 0x10000, RZ ;  /* 0x0001000067680824 */ /* 0x000fc800078e00ff */
[----:B------:R-:W-:-:S05]  /*3690*/  FSEL R111, R111, RZ, !P5 ;  /* 0x000000ff6f6f7208 */ /* 0x000fca0006800000 */
[----:B------:R-:W-:Y:S01]  /*36a0*/  FMUL.FTZ R187, R26, R111 ;  /* 0x0000006f1abb7220 */ /* 0x000fe20000410000 */
        /* <DEDUP_REMOVED lines=11> */
.L_x_8464:
[----:B------:R-:W-:-:S07]  /*3760*/  MOV R154, R148 ;  /* 0x00000094009a7202 */ /* 0x000fce0000000f00 */
.L_x_8465:
[----:B------:R-:W-:Y:S05]  /*3770*/  BSYNC B1 ;  /* 0x0000000000017941 */ /* 0x000fea0003800000 */
.L_x_8463:
        /* <DEDUP_REMOVED lines=15> */
[----:B------:R-:W-:Y:S01]  /*3870*/  @P0 IMAD.MOV R106, RZ, RZ, R145 ;  /* 0x000000ffff6a0224 */ /* 0x000fe200078e0291 */
[----:B------:R-:W-:-:S03]  /*3880*/  ISETP.NE.AND P0, PT, R104, RZ, PT ;  /* 0x000000ff6800720c */ /* 0x000fc60003f05270 */
[----:B------:R-:W-:-:S10]  /*3890*/  @!P6 IMAD.MOV.U32 R145, RZ, RZ, R106 ;  /* 0x000000ffff91e224 */ /* 0x000fd400078e006a */
.L_x_8469:
[----:B------:R-:W-:Y:S05]  /*38a0*/  BSYNC B2 ;  /* 0x0000000000027941 */ /* 0x000fea0003800000 */
.L_x_8468:
        /* <DEDUP_REMOVED lines=44> */
.L_x_8467:
[----:B------:R-:W-:Y:S05]  /*3b70*/  BSYNC B1 ;  /* 0x0000000000017941 */ /* 0x000fea0003800000 */
.L_x_8466:
[----:B------:R-:W-:Y:S01]  /*3b80*/  I2FP.F32.U32 R105, R154 ;  /* 0x0000009a00697245 */ /* 0x000fe20000201000 */
[----:B------:R-:W-:Y:S01]  /*3b90*/  IMAD.U32 R111, R111, 0x10000, RZ ;  /* 0x000100006f6f7824 */ /* 0x000fe200078e00ff */
[----:B------:R-:W-:Y:S01]  /*3ba0*/  SEL R112, RZ, 0x100, P4 ;  /* 0x00000100ff707807 */ /* 0x000fe20002000000 */
[----:B------:R-:W-:Y:S01]  /*3bb0*/  VIADD R154, R150, 0x100 ;  /* 0x00000100969a7836 */ /* 0x000fe20000000000 */
[----:B------:R-:W-:Y:S01]  /*3bc0*/  SEL R113, RZ, 0x10000, P5 ;  /* 0x00010000ff717807 */ /* 0x000fe20002800000 */
[----:B------:R-:W-:Y:S01]  /*3bd0*/  FMUL.FTZ R111, R111, R152 ;  /* 0x000000986f6f7220 */ /* 0x000fe20000410000 */
[----:B------:R-:W-:Y:S01]  /*3be0*/  FFMA.FTZ R110, R105, R110, 1.1641532182693481445e-10 ;  /* 0x2f000000696e7423 */ /* 0x000fe2000001006e */
[----:B------:R-:W-:Y:S02]  /*3bf0*/  LOP3.LUT P5, RZ, R156, 0x2, RZ, 0xc0, !PT ;  /* 0x000000029cff7812 */ /* 0x000fe400078ac0ff */
[----:B------:R-:W-:Y:S01]  /*3c00*/  FMUL.FTZ R111, R111, R108 ;  /* 0x0000006c6f6f7220 */ /* 0x000fe20000410000 */
[----:B------:R-:W-:-:S02]  /*3c10*/  @P0 PRMT R105, R103, 0x7632, R105 ;  /* 0x0000763267690816 */ /* 0x000fc40000000069 */
[----:B------:R-:W-:Y:S02]  /*3c20*/  FSETP.GTU.FTZ.AND P4, PT, R110, R109, PT ;  /* 0x0000006d6e00720b */ /* 0x000fe40003f9c000 */
[----:B------:R-:W-:Y:S02]  /*3c30*/  SEL R108, RZ, 0x1, P1 ;  /* 0x00000001ff6c7807 */ /* 0x000fe40000800000 */
[----:B------:R-:W-:Y:S02]  /*3c40*/  FSEL R104, R111, RZ, !P4 ;  /* 0x000000ff6f687208 */ /* 0x000fe40006000000 */
[----:B------:R-:W-:Y:S01]  /*3c50*/  SEL R110, RZ, 0x1, P5 ;  /* 0x00000001ff6e7807 */ /* 0x000fe20002800000 */
[----:B------:R-:W-:Y:S01]  /*3c60*/  IMAD.WIDE.U32 R108, R108, 0x10000, RZ ;  /* 0x000100006c6c7825 */ /* 0x000fe200078e00ff */
[----:B------:R-:W-:-:S03]  /*3c70*/  @P0 SHF.L.U32 R106, R105, 0x10, RZ ;  /* 0x00000010696a0819 */ /* 0x000fc600000006ff */
        /* <DEDUP_REMOVED lines=8> */
[----:B------:R-:W-:Y:S02]  /*3d00*/  SEL R107, RZ, 0x1, P6 ;  /* 0x00000001ff6b7807 */ /* 0x000fe40003000000 */
[----:B------:R-:W-:Y:S02]  /*3d10*/  LOP3.LUT R108, R110, R104, R108, 0xfe, !PT ;  /* 0x000000686e6c7212 */ /* 0x000fe400078efe6c */
[----:B------:R-:W-:Y:S02]  /*3d20*/  LOP3.LUT R104, R112, R106, R113, 0xfe, !PT ;  /* 0x0000006a70687212 */ /* 0x000fe400078efe71 */
[----:B------:R-:W-:-:S02]  /*3d30*/  LEA R112, P0, R150, UR8, 0x4 ;  /* 0x0000000896707c11 */ /* 0x000fc4000f8020ff */
[----:B------:R-:W-:Y:S02]  /*3d40*/  LOP3.LUT R211, R105, R104, R211, 0xfe, !PT ;  /* 0x0000006869d37212 */ /* 0x000fe400078efed3 */
[C---:B------:R-:W-:Y:S02]  /*3d50*/  LEA.HI.X R113, R150.reuse, UR9, RZ, 0x4, P0 ;  /* 0x0000000996717c11 */ /* 0x040fe400080f24ff */
[----:B------:R-:W-:Y:S02]  /*3d60*/  LEA R114, P0, R150, UR10, 0x3 ;  /* 0x0000000a96727c11 */ /* 0x000fe4000f8018ff */
[----:B------:R-:W-:Y:S02]  /*3d70*/  LOP3.LUT R108, R108, R107, RZ, 0xfc, !PT ;  /* 0x0000006b6c6c7212 */ /* 0x000fe400078efcff */
[----:B------:R-:W-:Y:S02]  /*3d80*/  F2FP.BF16.F32.PACK_AB R106, R189, R171 ;  /* 0x000000abbd6a723e */ /* 0x000fe400000010ff */
[----:B------:R-:W-:-:S02]  /*3d90*/  F2FP.BF16.F32.PACK_AB R105, R173, R155 ;  /* 0x0000009bad69723e */ /* 0x000fc400000010ff */
[----:B------:R-:W-:Y:S02]  /*3da0*/  F2FP.BF16.F32.PACK_AB R104, R157, R147 ;  /* 0x000000939d68723e */ /* 0x000fe400000010ff */
[----:B------:R-:W-:Y:S02]  /*3db0*/  F2FP.BF16.F32.PACK_AB R107, R203, R187 ;  /* 0x000000bbcb6b723e */ /* 0x000fe400000010ff */
[----:B------:R-:W-:Y:S02]  /*3dc0*/  LEA.HI.X R115, R150, UR11, RZ, 0x3, P0 ;  /* 0x0000000b96737c11 */ /* 0x000fe400080f1cff */
[----:B------:R-:W-:Y:S01]  /*3dd0*/  LOP3.LUT R109, R111, R211, R109, 0xfe, !PT ;  /* 0x000000d36f6d7212 */ /* 0x000fe200078efe6d */
[----:B------:R3:W-:Y:S04]  /*3de0*/  STG.E.128 desc[UR4][R112.64], R104 ;  /* 0x0000006870007986 */ /* 0x0007e8000c101d04 */
[----:B------:R3:W-:Y:S02]  /*3df0*/  STG.E.64 desc[UR4][R114.64], R108 ;  /* 0x0000006c72007986 */ /* 0x0007e4000c101b04 */
.L_x_8413:
[----:B------:R-:W-:Y:S05]  /*3e00*/  BSYNC B0 ;  /* 0x0000000000007941 */ /* 0x000fea0003800000 */
.L_x_8412:
[----:B------:R-:W-:Y:S01]  /*3e10*/  LOP3.LUT P0, RZ, R156, 0x80, RZ, 0xc0, !PT ;  /* 0x000000809cff7812 */ /* 0x000fe2000780c0ff */
        /* <DEDUP_REMOVED lines=22> */
.L_x_8473:
[----:B------:R-:W-:-:S07]  /*3f80*/  MOV R158, R148 ;  /* 0x00000094009e7202 */ /* 0x000fce0000000f00 */
.L_x_8474:
[----:B------:R-:W-:Y:S05]  /*3f90*/  BSYNC B1 ;  /* 0x0000000000017941 */ /* 0x000fea0003800000 */
.L_x_8472:
        /* <DEDUP_REMOVED lines=16> */
.L_x_8478:
[----:B------:R-:W-:Y:S05]  /*40a0*/  BSYNC B2 ;  /* 0x0000000000027941 */ /* 0x000fea0003800000 */
.L_x_8477:
        /* <DEDUP_REMOVED lines=42> */
[----:B------:R-:W-:-:S07]  /*4350*/  LOP3.LUT R140, R109, R140, R138, 0x96, !PT ;  /* 0x0000008c6d8c7212 */ /* 0x000fce00078e968a */
.L_x_8476:
[----:B------:R-:W-:Y:S05]  /*4360*/  BSYNC B1 ;  /* 0x0000000000017941 */ /* 0x000fea0003800000 */
.L_x_8475:
        /* <DEDUP_REMOVED lines=10> */
[----:B------:R-:W-:-:S02]  /*4410*/  IADD3 R114, R111, 0x1, RZ ;  /* 0x000000016f727810 */ /* 0x000fc40007ffe0ff */
[----:B---3--:R-:W-:Y:S01]  /*4420*/  FSETP.GTU.FTZ.AND P1, PT, R112, R109, PT ;  /* 0x0000006d7000720b */ /* 0x008fe20003f3c000 */
[----:B------:R-:W-:Y:S02]  /*4430*/  @P0 IMAD.U32 R112, R100, 0x10000, RZ ;  /* 0x0001000064700824 */ /* 0x000fe400078e00ff */
[----:B0-----:R-:W-:-:S10]  /*4440*/  FMUL.FTZ R115, R115, R108 ;  /* 0x0000006c73737220 */ /* 0x001fd40000410000 */
        /* <DEDUP_REMOVED lines=14> */
.L_x_8480:
[----:B------:R-:W-:-:S07]  /*4530*/  MOV R142, R148 ;  /* 0x00000094008e7202 */ /* 0x000fce0000000f00 */
.L_x_8481:
[----:B------:R-:W-:Y:S05]  /*4540*/  BSYNC B1 ;  /* 0x0000000000017941 */ /* 0x000fea0003800000 */
.L_x_8479:
        /* <DEDUP_REMOVED lines=16> */
.L_x_8485:
[----:B------:R-:W-:Y:S05]  /*4650*/  BSYNC B2 ;  /* 0x0000000000027941 */ /* 0x000fea0003800000 */
.L_x_8484:
        /* <DEDUP_REMOVED lines=44> */
.L_x_8483:
[----:B------:R-:W-:Y:S05]  /*4920*/  BSYNC B1 ;  /* 0x0000000000017941 */ /* 0x000fea0003800000 */
.L_x_8482:
        /* <DEDUP_REMOVED lines=25> */
.L_x_8487:
[----:B------:R-:W-:-:S07]  /*4ac0*/  IMAD.MOV.U32 R104, RZ, RZ, R148 ;  /* 0x000000ffff687224 */ /* 0x000fce00078e0094 */
.L_x_8488:
[----:B------:R-:W-:Y:S05]  /*4ad0*/  BSYNC B1 ;  /* 0x0000000000017941 */ /* 0x000fea0003800000 */
.L_x_8486:
        /* <DEDUP_REMOVED lines=16> */
.L_x_8492:
[----:B------:R-:W-:Y:S05]  /*4be0*/  BSYNC B2 ;  /* 0x0000000000027941 */ /* 0x000fea0003800000 */
.L_x_8491:
        /* <DEDUP_REMOVED lines=44> */
.L_x_8490:
[----:B------:R-:W-:Y:S05]  /*4eb0*/  BSYNC B1 ;  /* 0x0000000000017941 */ /* 0x000fea0003800000 */
.L_x_8489:
        /* <DEDUP_REMOVED lines=8> */
[----:B------:R-:W-:Y:S01]  /*4f40*/  FMUL.FTZ R113, R113, R108 ;  /* 0x0000006c71717220 */ /* 0x000fe20000410000 */
[----:B------:R-:W-:-:S04]  /*4f50*/  @P0 IMAD.U32 R104, R101, 0x10000, RZ ;  /* 0x0001000065680824 */ /* 0x000fc800078e00ff */
        /* <DEDUP_REMOVED lines=13> */
.L_x_8494:
[----:B------:R-:W-:-:S07]  /*5030*/  MOV R142, R148 ;  /* 0x00000094008e7202 */ /* 0x000fce0000000f00 */
.L_x_8495:
[----:B------:R-:W-:Y:S05]  /*5040*/  BSYNC B1 ;  /* 0x0000000000017941 */ /* 0x000fea0003800000 */
.L_x_8493:
        /* <DEDUP_REMOVED lines=16> */
.L_x_8499:
[----:B------:R-:W-:Y:S05]  /*5150*/  BSYNC B2 ;  /* 0x0000000000027941 */ /* 0x000fea0003800000 */
.L_x_8498:
        /* <DEDUP_REMOVED lines=44> */
.L_x_8497:
[----:B------:R-:W-:Y:S05]  /*5420*/  BSYNC B1 ;  /* 0x0000000000017941 */ /* 0x000fea0003800000 */
.L_x_8496:
        /* <DEDUP_REMOVED lines=23> */
.L_x_8501:
[----:B------:R-:W-:-:S07]  /*55a0*/  IMAD.MOV.U32 R111, RZ, RZ, R148 ;  /* 0x000000ffff6f7224 */ /* 0x000fce00078e0094 */
.L_x_8502:
[----:B------:R-:W-:Y:S05]  /*55b0*/  BSYNC B1 ;  /* 0x0000000000017941 */ /* 0x000fea0003800000 */
.L_x_8500:
        /* <DEDUP_REMOVED lines=16> */
.L_x_8506:
[----:B------:R-:W-:Y:S05]  /*56c0*/  BSYNC B2 ;  /* 0x0000000000027941 */ /* 0x000fea0003800000 */
.L_x_8505:
        /* <DEDUP_REMOVED lines=44> */
.L_x_8504:
[----:B------:R-:W-:Y:S05]  /*5990*/  BSYNC B1 ;  /* 0x0000000000017941 */ /* 0x000fea0003800000 */
.L_x_8503:
[----:B------:R-:W-:Y:S01]  /*59a0*/  I2FP.F32.U32 R105, R111 ;  /* 0x0000006f00697245 */ /* 0x000fe20000201000 */
[----:B------:R-:W-:Y:S01]  /*59b0*/  BSSY B1, `(.L_x_8507) ;  /* 0x0000017000017945 */ /* 0x000fe20003800000 */
[----:B------:R-:W-:Y:S02]  /*59c0*/  SHF.L.U32 R111, R106, 0x10, RZ ;  /* 0x000000106a6f7819 */ /* 0x000fe400000006ff */
[----:B------:R-:W-:Y:S01]  /*59d0*/  ISETP.NE.AND P4, PT, R114, 0x1, PT ;  /* 0x000000017200780c */ /* 0x000fe20003f85270 */
        /* <DEDUP_REMOVED lines=19> */
.L_x_8508:
[----:B------:R-:W-:-:S07]  /*5b10*/  MOV R111, R148 ;  /* 0x00000094006f7202 */ /* 0x000fce0000000f00 */
.L_x_8509:
[----:B------:R-:W-:Y:S05]  /*5b20*/  BSYNC B1 ;  /* 0x0000000000017941 */ /* 0x000fea0003800000 */
.L_x_8507:
        /* <DEDUP_REMOVED lines=16> */
.L_x_8513:
[----:B------:R-:W-:Y:S05]  /*5c30*/  BSYNC B2 ;  /* 0x0000000000027941 */ /* 0x000fea0003800000 */
.L_x_8512:
        /* <DEDUP_REMOVED lines=44> */
.L_x_8511:
[----:B------:R-:W-:Y:S05]  /*5f00*/  BSYNC B1 ;  /* 0x0000000000017941 */ /* 0x000fea0003800000 */
.L_x_8510:
        /* <DEDUP_REMOVED lines=23> */
.L_x_8515:
[----:B------:R-:W-:-:S07]  /*6080*/  IMAD.MOV.U32 R106, RZ, RZ, R148 ;  /* 0x000000ffff6a7224 */ /* 0x000fce00078e0094 */
.L_x_8516:
[----:B------:R-:W-:Y:S05]  /*6090*/  BSYNC B1 ;  /* 0x0000000000017941 */ /* 0x000fea0003800000 */
.L_x_8514:
        /* <DEDUP_REMOVED lines=16> */
.L_x_8520:
[----:B------:R-:W-:Y:S05]  /*61a0*/  BSYNC B2 ;  /* 0x0000000000027941 */ /* 0x000fea0003800000 */
.L_x_8519:
        /* <DEDUP_REMOVED lines=44> */
.L_x_8518:
[----:B------:R-:W-:Y:S05]  /*6470*/  BSYNC B1 ;  /* 0x0000000000017941 */ /* 0x000fea0003800000 */
.L_x_8517:
[----:B------:R-:W-:Y:S01]  /*6480*/  I2FP.F32.U32 R105, R106 ;  /* 0x0000006a00697245 */ /* 0x000fe20000201000 */
[----:B------:R-:W-:Y:S01]  /*6490*/  BSSY B1, `(.L_x_8521) ;  /* 0x0000017000017945 */ /* 0x000fe20003800000 */
[----:B------:R-:W-:Y:S02]  /*64a0*/  SHF.L.U32 R111, R107, 0x10, RZ ;  /* 0x000000106b6f7819 */ /* 0x000fe400000006ff */
[----:B------:R-:W-:Y:S01]  /*64b0*/  ISETP.NE.AND P6, PT, R113, 0x1, PT ;  /* 0x000000017100780c */ /* 0x000fe20003fc5270 */
[----:B------:R-:W-:Y:S01]  /*64c0*/  FFMA.FTZ R104, R105, R110, 1.1641532182693481445e-10 ;  /* 0x2f00000069687423 */ /* 0x000fe2000001006e */
[----:B------:R-:W-:Y:S01]  /*64d0*/  IADD3 R142, R113, 0x1, RZ ;  /* 0x00000001718e7810 */ /* 0x000fe20007ffe0ff */
        /* <DEDUP_REMOVED lines=17> */
.L_x_8522:
[----:B------:R-:W-:-:S07]  /*65f0*/  MOV R158, R148 ;  /* 0x00000094009e7202 */ /* 0x000fce0000000f00 */
.L_x_8523:
[----:B------:R-:W-:Y:S05]  /*6600*/  BSYNC B1 ;  /* 0x0000000000017941 */ /* 0x000fea0003800000 */
.L_x_8521:
        /* <DEDUP_REMOVED lines=18> */
.L_x_8527:
[----:B------:R-:W-:Y:S05]  /*6730*/  BSYNC B2 ;  /* 0x0000000000027941 */ /* 0x000fea0003800000 */
.L_x_8526:
        /* <DEDUP_REMOVED lines=44> */
.L_x_8525:
[----:B------:R-:W-:Y:S05]  /*6a00*/  BSYNC B1 ;  /* 0x0000000000017941 */ /* 0x000fea0003800000 */
.L_x_8524:
[----:B------:R-:W-:Y:S01]  /*6a10*/  I2FP.F32.U32 R105, R158 ;  /* 0x0000009e00697245 */ /* 0x000fe20000201000 */
[----:B------:R-:W-:Y:S01]  /*6a20*/  IMAD.U32 R111, R111, 0x10000, RZ ;  /* 0x000100006f6f7824 */ /* 0x000fe200078e00ff */
[----:B------:R-:W-:Y:S02]  /*6a30*/  SEL R112, RZ, 0x100, P4 ;  /* 0x00000100ff707807 */ /* 0x000fe40002000000 */
        /* <DEDUP_REMOVED lines=32> */
[C---:B------:R-:W-:Y:S01]  /*6c40*/  LEA.HI.X R115, R154.reuse, UR11, RZ, 0x3, P0 ;  /* 0x0000000b9a737c11 */ /* 0x040fe200080f1cff */
[----:B------:R-:W-:Y:S01]  /*6c50*/  VIADD R154, R154, 0x100 ;  /* 0x000001009a9a7836 */ /* 0x000fe20000000000 */
[----:B------:R-:W-:Y:S01]  /*6c60*/  LOP3.LUT R109, R111, R211, R109, 0xfe, !PT ;  /* 0x000000d36f6d7212 */ /* 0x000fe200078efe6d */
[----:B------:R0:W-:Y:S04]  /*6c70*/  STG.E.128 desc[UR4][R112.64], R104 ;  /* 0x0000006870007986 */ /* 0x0001e8000c101d04 */
[----:B------:R0:W-:Y:S02]  /*6c80*/  STG.E.64 desc[UR4][R114.64], R108 ;  /* 0x0000006c72007986 */ /* 0x0001e4000c101b04 */
.L_x_8471:
[----:B------:R-:W-:Y:S05]  /*6c90*/  BSYNC B0 ;  /* 0x0000000000007941 */ /* 0x000fea0003800000 */
.L_x_8470:
[----:B------:R-:W-:Y:S01]  /*6ca0*/  LOP3.LUT P0, RZ, R156, 0x40, RZ, 0xc0, !PT ;  /* 0x000000409cff7812 */ /* 0x000fe2000780c0ff */
        /* <DEDUP_REMOVED lines=22> */
.L_x_8531:
[----:B------:R-:W-:-:S07]  /*6e10*/  MOV R151, R148 ;  /* 0x0000009400977202 */ /* 0x000fce0000000f00 */
.L_x_8532:
[----:B------:R-:W-:Y:S05]  /*6e20*/  BSYNC B1 ;  /* 0x0000000000017941 */ /* 0x000fea0003800000 */
.L_x_8530:
        /* <DEDUP_REMOVED lines=16> */
.L_x_8536:
[----:B------:R-:W-:Y:S05]  /*6f30*/  BSYNC B2 ;  /* 0x0000000000027941 */ /* 0x000fea0003800000 */
.L_x_8535:
        /* <DEDUP_REMOVED lines=44> */
.L_x_8534:
[----:B------:R-:W-:Y:S05]  /*7200*/  BSYNC B1 ;  /* 0x0000000000017941 */ /* 0x000fea0003800000 */
.L_x_8533:
[----:B------:R-:W0:Y:S01]  /*7210*/  LDC R109, c[0x0][0x294] ;  /* 0x0000a500ff6d7b82 */ /* 0x000e220000000800 */
[----:B------:R-:W-:Y:S01]  /*7220*/  I2FP.F32.U32 R113, R151 ;  /* 0x0000009700717245 */ /* 0x000fe20000201000 */
[----:B------:R-:W-:Y:S01]  /*7230*/  IMAD.MOV.U32 R110, RZ, RZ, 0x2f800000 ;  /* 0x2f800000ff6e7424 */ /* 0x000fe200078e00ff */
[----:B-----5:R-:W-:Y:S01]  /*7240*/  SHF.L.U32 R115, R104, 0x10, RZ ;  /* 0x0000001068737819 */ /* 0x020fe200000006ff */
[----:B------:R-:W-:Y:S01]  /*7250*/  BSSY B1, `(.L_x_8537) ;  /* 0x0000019000017945 */ /* 0x000fe20003800000 */
[----:B------:R-:W-:Y:S01]  /*7260*/  LOP3.LUT R156, R156, 0xfffffffb, RZ, 0xc0, !PT ;  /* 0xfffffffb9c9c7812 */ /* 0x000fe200078ec0ff */
[----:B------:R-:W-:Y:S01]  /*7270*/  FFMA.FTZ R112, R113, R110, 1.1641532182693481445e-10 ;  /* 0x2f00000071707423 */ /* 0x000fe2000001006e */
[----:B------:R-:W-:Y:S01]  /*7280*/  PRMT R104, R104, 0x7632, R104 ;  /* 0x0000763268687816 */ /* 0x000fe20000000068 */
[----:B------:R-:W3:Y:S01]  /*7290*/  LDC R108, c[0x0][0x298] ;  /* 0x0000a600ff6c7b82 */ /* 0x000ee20000000800 */
[----:B------:R-:W-:Y:S01]  /*72a0*/  FMUL.FTZ R115, R115, R152 ;  /* 0x0000009873737220 */ /* 0x000fe20000410000 */
[----:B------:R-:W-:-:S02]  /*72b0*/  IADD3 R114, R111, 0x1, RZ ;  /* 0x000000016f727810 */ /* 0x000fc40007ffe0ff */
[----:B0-----:R-:W-:Y:S01]  /*72c0*/  FSETP.GTU.FTZ.AND P1, PT, R112, R109, PT ;  /* 0x0000006d7000720b */ /* 0x001fe20003f3c000 */
[----:B------:R-:W-:Y:S02]  /*72d0*/  @P0 IMAD.U32 R112, R100, 0x10000, RZ ;  /* 0x0001000064700824 */ /* 0x000fe400078e00ff */
[----:B---3--:R-:W-:-:S10]  /*72e0*/  FMUL.FTZ R115, R115, R108 ;  /* 0x0000006c73737220 */ /* 0x008fd40000410000 */
        /* <DEDUP_REMOVED lines=14> */
.L_x_8538:
[----:B------:R-:W-:-:S07]  /*73d0*/  MOV R142, R148 ;  /* 0x00000094008e7202 */ /* 0x000fce0000000f00 */
.L_x_8539:
[----:B------:R-:W-:Y:S05]  /*73e0*/  BSYNC B1 ;  /* 0x0000000000017941 */ /* 0x000fea0003800000 */
.L_x_8537:
        /* <DEDUP_REMOVED lines=16> */
.L_x_8543:
[----:B------:R-:W-:Y:S05]  /*74f0*/  BSYNC B2 ;  /* 0x0000000000027941 */ /* 0x000fea0003800000 */
.L_x_8542:
        /* <DEDUP_REMOVED lines=44> */
.L_x_8541:
[----:B------:R-:W-:Y:S05]  /*77c0*/  BSYNC B1 ;  /* 0x0000000000017941 */ /* 0x000fea0003800000 */
.L_x_8540:
        /* <DEDUP_REMOVED lines=25> */
.L_x_8545:
[----:B------:R-:W-:-:S07]  /*7960*/  IMAD.MOV.U32 R104, RZ, RZ, R148 ;  /* 0x000000ffff687224 */ /* 0x000fce00078e0094 */
.L_x_8546:
[----:B------:R-:W-:Y:S05]  /*7970*/  BSYNC B1 ;  /* 0x0000000000017941 */ /* 0x000fea0003800000 */
.L_x_8544:
        /* <DEDUP_REMOVED lines=16> */
.L_x_8550:
[----:B------:R-:W-:Y:S05]  /*7a80*/  BSYNC B2 ;  /* 0x0000000000027941 */ /* 0x000fea0003800000 */
.L_x_8549:
        /* <DEDUP_REMOVED lines=44> */
.L_x_8548:
[----:B------:R-:W-:Y:S05]  /*7d50*/  BSYNC B1 ;  /* 0x0000000000017941 */ /* 0x000fea0003800000 */
.L_x_8547:
        /* <DEDUP_REMOVED lines=23> */
.L_x_8552:
[----:B------:R-:W-:-:S07]  /*7ed0*/  MOV R142, R148 ;  /* 0x00000094008e7202 */ /* 0x000fce0000000f00 */
.L_x_8553:
[----:B------:R-:W-:Y:S05]  /*7ee0*/  BSYNC B1 ;  /* 0x0000000000017941 */ /* 0x000fea0003800000 */
.L_x_8551:
        /* <DEDUP_REMOVED lines=16> */
.L_x_8557:
[----:B------:R-:W-:Y:S05]  /*7ff0*/  BSYNC B2 ;  /* 0x0000000000027941 */ /* 0x000fea0003800000 */
.L_x_8556:
        /* <DEDUP_REMOVED lines=44> */
.L_x_8555:
[----:B------:R-:W-:Y:S05]  /*82c0*/  BSYNC B1 ;  /* 0x0000000000017941 */ /* 0x000fea0003800000 */
.L_x_8554:
        /* <DEDUP_REMOVED lines=23> */
.L_x_8559:
[----:B------:R-:W-:-:S07]  /*8440*/  IMAD.MOV.U32 R111, RZ, RZ, R148 ;  /* 0x000000ffff6f7224 */ /* 0x000fce00078e0094 */
.L_x_8560:
[----:B------:R-:W-:Y:S05]  /*8450*/  BSYNC B1 ;  /* 0x0000000000017941 */ /* 0x000fea0003800000 */
.L_x_8558:
        /* <DEDUP_REMOVED lines=16> */
.L_x_8564:
[----:B------:R-:W-:Y:S05]  /*8560*/  BSYNC B2 ;  /* 0x0000000000027941 */ /* 0x000fea0003800000 */
.L_x_8563:
        /* <DEDUP_REMOVED lines=44> */
.L_x_8562:
[----:B------:R-:W-:Y:S05]  /*8830*/  BSYNC B1 ;  /* 0x0000000000017941 */ /* 0x000fea0003800000 */
.L_x_8561:
        /* <DEDUP_REMOVED lines=23> */
.L_x_8566:
[----:B------:R-:W-:-:S07]  /*89b0*/  MOV R111, R148 ;  /* 0x00000094006f7202 */ /* 0x000fce0000000f00 */
.L_x_8567:
[----:B------:R-:W-:Y:S05]  /*89c0*/  BSYNC B1 ;  /* 0x0000000000017941 */ /* 0x000fea0003800000 */
.L_x_8565:
        /* <DEDUP_REMOVED lines=16> */
.L_x_8571:
[----:B------:R-:W-:Y:S05]  /*8ad0*/  BSYNC B2 ;  /* 0x0000000000027941 */ /* 0x000fea0003800000 */
.L_x_8570:
        /* <DEDUP_REMOVED lines=44> */
.L_x_8569:
[----:B------:R-:W-:Y:S05]  /*8da0*/  BSYNC B1 ;  /* 0x0000000000017941 */ /* 0x000fea0003800000 */
.L_x_8568:
        /* <DEDUP_REMOVED lines=23> */
.L_x_8573:
[----:B------:R-:W-:-:S07]  /*8f20*/  IMAD.MOV.U32 R106, RZ, RZ, R148 ;  /* 0x000000ffff6a7224 */ /* 0x000fce00078e0094 */
.L_x_8574:
[----:B------:R-:W-:Y:S05]  /*8f30*/  BSYNC B1 ;  /* 0x0000000000017941 */ /* 0x000fea0003800000 */
.L_x_8572:
        /* <DEDUP_REMOVED lines=16> */
.L_x_8578:
[----:B------:R-:W-:Y:S05]  /*9040*/  BSYNC B2 ;  /* 0x0000000000027941 */ /* 0x000fea0003800000 */
.L_x_8577:
        /* <DEDUP_REMOVED lines=44> */
.L_x_8576:
[----:B------:R-:W-:Y:S05]  /*9310*/  BSYNC B1 ;  /* 0x0000000000017941 */ /* 0x000fea0003800000 */
.L_x_8575:
        /* <DEDUP_REMOVED lines=23> */
.L_x_8580:
[----:B------:R-:W-:-:S07]  /*9490*/  MOV R158, R148 ;  /* 0x00000094009e7202 */ /* 0x000fce0000000f00 */
.L_x_8581:
[----:B------:R-:W-:Y:S05]  /*94a0*/  BSYNC B1 ;  /* 0x0000000000017941 */ /* 0x000fea0003800000 */
.L_x_8579:
        /* <DEDUP_REMOVED lines=18> */
.L_x_8585:
[----:B------:R-:W-:Y:S05]  /*95d0*/  BSYNC B2 ;  /* 0x0000000000027941 */ /* 0x000fea0003800000 */
.L_x_8584:
        /* <DEDUP_REMOVED lines=44> */
.L_x_8583:
[----:B------:R-:W-:Y:S05]  /*98a0*/  BSYNC B1 ;  /* 0x0000000000017941 */ /* 0x000fea0003800000 */
.L_x_8582:
        /* <DEDUP_REMOVED lines=40> */
.L_x_8529:
[----:B------:R-:W-:Y:S05]  /*9b30*/  BSYNC B0 ;  /* 0x0000000000007941 */ /* 0x000fea0003800000 */
.L_x_8528:
        /* <DEDUP_REMOVED lines=23> */
.L_x_8589:
[----:B------:R-:W-:-:S07]  /*9cb0*/  MOV R153, R148 ;  /* 0x0000009400997202 */ /* 0x000fce0000000f00 */
.L_x_8590:
[----:B------:R-:W-:Y:S05]  /*9cc0*/  BSYNC B1 ;  /* 0x0000000000017941 */ /* 0x000fea0003800000 */
.L_x_8588:
        /* <DEDUP_REMOVED lines=16> */
.L_x_8594:
[----:B------:R-:W-:Y:S05]  /*9dd0*/  BSYNC B2 ;  /* 0x0000000000027941 */ /* 0x000fea0003800000 */
.L_x_8593:
        /* <DEDUP_REMOVED lines=44> */
.L_x_8592:
[----:B------:R-:W-:Y:S05]  /*a0a0*/  BSYNC B1 ;  /* 0x0000000000017941 */ /* 0x000fea0003800000 */
.L_x_8591:
        /* <DEDUP_REMOVED lines=28> */
.L_x_8596:
[----:B------:R-:W-:-:S07]  /*a270*/  MOV R142, R148 ;  /* 0x00000094008e7202 */ /* 0x000fce0000000f00 */
.L_x_8597:
[----:B------:R-:W-:Y:S05]  /*a280*/  BSYNC B1 ;  /* 0x0000000000017941 */ /* 0x000fea0003800000 */
.L_x_8595:
        /* <DEDUP_REMOVED lines=16> */
.L_x_8601:
[----:B------:R-:W-:Y:S05]  /*a390*/  BSYNC B2 ;  /* 0x0000000000027941 */ /* 0x000fea0003800000 */
.L_x_8600:
        /* <DEDUP_REMOVED lines=44> */
.L_x_8599:
[----:B------:R-:W-:Y:S05]  /*a660*/  BSYNC B1 ;  /* 0x0000000000017941 */ /* 0x000fea0003800000 */
.L_x_8598:
        /* <DEDUP_REMOVED lines=25> */
.L_x_8603:
[----:B------:R-:W-:-:S07]  /*a800*/  IMAD.MOV.U32 R104, RZ, RZ, R148 ;  /* 0x000000ffff687224 */ /* 0x000fce00078e0094 */
.L_x_8604:
[----:B------:R-:W-:Y:S05]  /*a810*/  BSYNC B1 ;  /* 0x0000000000017941 */ /* 0x000fea0003800000 */
.L_x_8602:
        /* <DEDUP_REMOVED lines=16> */
.L_x_8608:
[----:B------:R-:W-:Y:S05]  /*a920*/  BSYNC B2 ;  /* 0x0000000000027941 */ /* 0x000fea0003800000 */
.L_x_8607:
        /* <DEDUP_REMOVED lines=44> */
.L_x_8606:
[----:B------:R-:W-:Y:S05]  /*abf0*/  BSYNC B1 ;  /* 0x0000000000017941 */ /* 0x000fea0003800000 */
.L_x_8605:
        /* <DEDUP_REMOVED lines=23> */
.L_x_8610:
[----:B------:R-:W-:-:S07]  /*ad70*/  MOV R142, R148 ;  /* 0x00000094008e7202 */ /* 0x000fce0000000f00 */
.L_x_8611:
[----:B------:R-:W-:Y:S05]  /*ad80*/  BSYNC B1 ;  /* 0x0000000000017941 */ /* 0x000fea0003800000 */
.L_x_8609:
        /* <DEDUP_REMOVED lines=16> */
.L_x_8615:
[----:B------:R-:W-:Y:S05]  /*ae90*/  BSYNC B2 ;  /* 0x0000000000027941 */ /* 0x000fea0003800000 */
.L_x_8614:
        /* <DEDUP_REMOVED lines=44> */
.L_x_8613:
[----:B------:R-:W-:Y:S05]  /*b160*/  BSYNC B1 ;  /* 0x0000000000017941 */ /* 0x000fea0003800000 */
.L_x_8612:
        /* <DEDUP_REMOVED lines=23> */
.L_x_8617:
[----:B------:R-:W-:-:S07]  /*b2e0*/  IMAD.MOV.U32 R111, RZ, RZ, R148 ;  /* 0x000000ffff6f7224 */ /* 0x000fce00078e0094 */
.L_x_8618:
[----:B------:R-:W-:Y:S05]  /*b2f0*/  BSYNC B1 ;  /* 0x0000000000017941 */ /* 0x000fea0003800000 */
.L_x_8616:
        /* <DEDUP_REMOVED lines=16> */
.L_x_8622:
[----:B------:R-:W-:Y:S05]  /*b400*/  BSYNC B2 ;  /* 0x0000000000027941 */ /* 0x000fea0003800000 */
.L_x_8621:
        /* <DEDUP_REMOVED lines=44> */
.L_x_8620:
[----:B------:R-:W-:Y:S05]  /*b6d0*/  BSYNC B1 ;  /* 0x0000000000017941 */ /* 0x000fea0003800000 */
.L_x_8619:
        /* <DEDUP_REMOVED lines=23> */
.L_x_8624:
[----:B------:R-:W-:-:S07]  /*b850*/  MOV R111, R148 ;  /* 0x00000094006f7202 */ /* 0x000fce0000000f00 */
.L_x_8625:
[----:B------:R-:W-:Y:S05]  /*b860*/  BSYNC B1 ;  /* 0x0000000000017941 */ /* 0x000fea0003800000 */
.L_x_8623:
        /* <DEDUP_REMOVED lines=16> */
.L_x_8629:
[----:B------:R-:W-:Y:S05]  /*b970*/  BSYNC B2 ;  /* 0x0000000000027941 */ /* 0x000fea0003800000 */
.L_x_8628:
        /* <DEDUP_REMOVED lines=44> */
.L_x_8627:
[----:B------:R-:W-:Y:S05]  /*bc40*/  BSYNC B1 ;  /* 0x0000000000017941 */ /* 0x000fea0003800000 */
.L_x_8626:
        /* <DEDUP_REMOVED lines=23> */
.L_x_8631:
[----:B------:R-:W-:-:S07]  /*bdc0*/  IMAD.MOV.U32 R106, RZ, RZ, R148 ;  /* 0x000000ffff6a7224 */ /* 0x000fce00078e0094 */
.L_x_8632:
[----:B------:R-:W-:Y:S05]  /*bdd0*/  BSYNC B1 ;  /* 0x0000000000017941 */ /* 0x000fea0003800000 */
.L_x_8630:
        /* <DEDUP_REMOVED lines=16> */
.L_x_8636:
[----:B------:R-:W-:Y:S05]  /*bee0*/  BSYNC B2 ;  /* 0x0000000000027941 */ /* 0x000fea0003800000 */
.L_x_8635:
        /* <DEDUP_REMOVED lines=44> */
.L_x_8634:
[----:B------:R-:W-:Y:S05]  /*c1b0*/  BSYNC B1 ;  /* 0x0000000000017941 */ /* 0x000fea0003800000 */
.L_x_8633:
        /* <DEDUP_REMOVED lines=23> */
.L_x_8638:
[----:B------:R-:W-:-:S07]  /*c330*/  MOV R158, R148 ;  /* 0x00000094009e7202 */ /* 0x000fce0000000f00 */
.L_x_8639:
[----:B------:R-:W-:Y:S05]  /*c340*/  BSYNC B1 ;  /* 0x0000000000017941 */ /* 0x000fea0003800000 */
.L_x_8637:
        /* <DEDUP_REMOVED lines=18> */
.L_x_8643:
[----:B------:R-:W-:Y:S05]  /*c470*/  BSYNC B2 ;  /* 0x0000000000027941 */ /* 0x000fea0003800000 */
.L_x_8642:
        /* <DEDUP_REMOVED lines=44> */
.L_x_8641:
[----:B------:R-:W-:Y:S05]  /*c740*/  BSYNC B1 ;  /* 0x0000000000017941 */ /* 0x000fea0003800000 */
.L_x_8640:
        /* <DEDUP_REMOVED lines=39> */
.L_x_8587:
[----:B------:R-:W-:Y:S05]  /*c9c0*/  BSYNC B0 ;  /* 0x0000000000007941 */ /* 0x000fea0003800000 */
.L_x_8586:
[----:B0--3--:R-:W-:Y:S01]  /*c9d0*/  FADD.FTZ R104, RZ, R147 ;  /* 0x00000093ff687221 */ /* 0x009fe20000010000 */
        /* <DEDUP_REMOVED lines=128> */
.L_x_8664:
[----:B------:R-:W4:Y:S01]  /*d1e0*/  @!P4 S2R R109, SR_CgaCtaId ;  /* 0x00000000006dc919 */ /* 0x000f220000008800 */
[----:B------:R-:W-:Y:S01]  /*d1f0*/  @!P4 MOV R0, 0x400 ;  /* 0x000004000000c802 */ /* 0x000fe20000000f00 */
[----:B------:R-:W-:Y:S05]  /*d200*/  WARPSYNC.ALL ;  /* 0x0000000000007948 */ /* 0x000fea0003800000 */
[----:B------:R-:W-:Y:S01]  /*d210*/  LOP3.LUT R107, R105, 0x7, RZ, 0xc0, !PT ;  /* 0x00000007696b7812 */ /* 0x000fe200078ec0ff */
[----:B---3--:R-:W-:Y:S01]  /*d220*/  FADD.FTZ R105, R110, R111 ;  /* 0x0000006f6e697221 */ /* 0x008fe20000010000 */
        /* <DEDUP_REMOVED lines=11> */
[----:B------:R-:W-:Y:S02]  /*d2e0*/  LOP3.LUT P1, RZ, R156, 0x100, RZ, 0xc0, !PT ;  /* 0x000001009cff7812 */ /* 0x000fe4000782c0ff */
[----:B---3--:R-:W-:Y:S02]  /*d2f0*/  @!P0 LEA R109, R105, R0, 0x18 ;  /* 0x00000000696d8211 */ /* 0x008fe400078ec0ff */
[----:B------:R-:W-:Y:S01]  /*d300*/  CS2R R104, SRZ ;  /* 0x0000000000687805 */ /* 0x000fe2000001ff00 */
[----:B------:R-:W-:-:S02]  /*d310*/  HFMA2.MMA R0, -RZ, RZ, 0, 0 ;  /* 0x00000000ff007435 */ /* 0x000fc400000001ff */
[----:B------:R-:W-:-:S04]  /*d320*/  @!P0 IMAD R106, R106, 0x8, R109 ;  /* 0x000000086a6a8824 */ /* 0x000fc800078e026d */
[----:B------:R-:W-:Y:S01]  /*d330*/  @!P0 IMAD.MOV.U32 R0, RZ, RZ, R144 ;  /* 0x000000ffff008224 */ /* 0x000fe200078e0090 */
[----:B------:R-:W-:Y:S01]  /*d340*/  @!P0 LDS.64 R104, [R106] ;  /* 0x000000006a688984 */ /* 0x000fe20000000a00 */
[----:B------:R-:W-:-:S03]  /*d350*/  LOP3.LUT P0, RZ, R107, 0x1f, R116, 0xf8, !PT ;  /* 0x0000001f6bff7812 */ /* 0x000fc6000780f874 */
[----:B------:R-:W3:Y:S02]  /*d360*/  SHFL.DOWN PT, R109, R0, 0x4, 0x1f ;  /* 0x08801f00006d7f89 */ /* 0x000ee400000e0000 */
[----:B---3--:R-:W-:Y:S02]  /*d370*/  IADD3 R108, R109, R0, RZ ;  /* 0x000000006d6c7210 */ /* 0x008fe40007ffe0ff */
[----:B------:R-:W-:Y:S02]  /*d380*/  I2FP.F32.S32 R113, R109 ;  /* 0x0000006d00717245 */ /* 0x000fe40000201400 */
[----:B0-----:R-:W-:Y:S01]  /*d390*/  I2FP.F32.S32 R110, R108 ;  /* 0x0000006c006e7245 */ /* 0x001fe20000201400 */
[----:B------:R-:W-:Y:S01]  /*d3a0*/  SHFL.DOWN PT, R211, R108, 0x2, 0x1f ;  /* 0x08401f006cd37f89 */ /* 0x000fe200000e0000 */
[----:B------:R-:W-:Y:S02]  /*d3b0*/  I2FP.F32.S32 R109, R0 ;  /* 0x00000000006d7245 */ /* 0x000fe40000201400 */
[----:B------:R-:W0:Y:S01]  /*d3c0*/  MUFU.RCP R112, R110 ;  /* 0x0000006e00707308 */ /* 0x000e220000001000 */
[----:B------:R-:W3:Y:S04]  /*d3d0*/  SHFL.DOWN PT, R111, R104, 0x4, 0x1f ;  /* 0x08801f00686f7f89 */ /* 0x000ee800000e0000 */
[----:B------:R-:W4:Y:S01]  /*d3e0*/  SHFL.DOWN PT, R106, R105, 0x4, 0x1f ;  /* 0x08801f00696a7f89 */ /* 0x000f2200000e0000 */
[----:B---3--:R-:W-:-:S04]  /*d3f0*/  FMUL.FTZ R114, R111, R113 ;  /* 0x000000716f727220 */ /* 0x008fc80000410000 */
[----:B------:R-:W-:Y:S01]  /*d400*/  FFMA.FTZ R115, R109, R104, R114 ;  /* 0x000000686d737223 */ /* 0x000fe20000010072 */
[----:B------:R-:W-:Y:S01]  /*d410*/  FADD.FTZ R104, -R111, R104 ;  /* 0x000000686f687221 */ /* 0x000fe20000010100 */
[----:B------:R-:W-:Y:S01]  /*d420*/  IMAD.IADD R111, R108, 0x1, R211 ;  /* 0x000000016c6f7824 */ /* 0x000fe200078e02d3 */
[----:B------:R-:W-:Y:S01]  /*d430*/  I2FP.F32.S32 R211, R211 ;  /* 0x000000d300d37245 */ /* 0x000fe20000201400 */
[----:B0-----:R-:W-:Y:S01]  /*d440*/  FMUL.FTZ R115, R112, R115 ;  /* 0x0000007370737220 */ /* 0x001fe20000410000 */
[----:B------:R-:W-:Y:S02]  /*d450*/  FMUL.FTZ R104, R104, R104 ;  /* 0x0000006868687220 */ /* 0x000fe40000410000 */
[----:B------:R-:W-:Y:S02]  /*d460*/  I2FP.F32.S32 R108, R111 ;  /* 0x0000006f006c7245 */ /* 0x000fe40000201400 */
[----:B------:R-:W0:Y:S01]  /*d470*/  SHFL.DOWN PT, R0, R115, 0x2, 0x1f ;  /* 0x08401f0073007f89 */ /* 0x000e2200000e0000 */
[----:B------:R-:W-:Y:S01]  /*d480*/  FMUL.FTZ R104, R104, R109 ;  /* 0x0000006d68687220 */ /* 0x000fe20000410000 */
[----:B----4-:R-:W-:-:S02]  /*d490*/  FADD.FTZ R109, R106, R105 ;  /* 0x000000696a6d7221 */ /* 0x010fc40000010000 */
[----:B------:R-:W3:Y:S01]  /*d4a0*/  MUFU.RCP R106, R108 ;  /* 0x0000006c006a7308 */ /* 0x000ee20000001000 */
[----:B------:R-:W-:-:S04]  /*d4b0*/  FMUL.FTZ R104, R104, R113 ;  /* 0x0000007168687220 */ /* 0x000fc80000410000 */
[----:B------:R-:W-:Y:S02]  /*d4c0*/  FFMA.FTZ R104, R112, R104, R109 ;  /* 0x0000006870687223 */ /* 0x000fe4000001006d */
[----:B------:R-:W4:Y:S04]  /*d4d0*/  SHFL.DOWN PT, R112, R111, 0x1, 0x1f ;  /* 0x08201f006f707f89 */ /* 0x000f2800000e0000 */
[----:B------:R-:W1:Y:S01]  /*d4e0*/  SHFL.DOWN PT, R105, R104, 0x2, 0x1f ;  /* 0x08401f0068697f89 */ /* 0x000e6200000e0000 */
[----:B0-----:R-:W-:Y:S01]  /*d4f0*/  FMUL.FTZ R109, R0, R211 ;  /* 0x000000d3006d7220 */ /* 0x001fe20000410000 */
[----:B------:R-:W-:-:S03]  /*d500*/  FADD.FTZ R0, R115, -R0 ;  /* 0x8000000073007221 */ /* 0x000fc60000010000 */
[----:B------:R-:W-:-:S04]  /*d510*/  FFMA.FTZ R109, R110, R115, R109 ;  /* 0x000000736e6d7223 */ /* 0x000fc8000001006d */
[----:B---3--:R-:W-:Y:S01]  /*d520*/  FMUL.FTZ R113, R106, R109 ;  /* 0x0000006d6a717220 */ /* 0x008fe20000410000 */
[----:B------:R-:W-:Y:S01]  /*d530*/  FMUL.FTZ R109, R0, R0 ;  /* 0x00000000006d7220 */ /* 0x000fe20000410000 */
[----:B----4-:R-:W-:-:S03]  /*d540*/  IADD3 R0, R111, R112, RZ ;  /* 0x000000706f007210 */ /* 0x010fc60007ffe0ff */
[----:B------:R-:W0:Y:S01]  /*d550*/  SHFL.DOWN PT, R114, R113, 0x1, 0x1f ;  /* 0x08201f0071727f89 */ /* 0x000e2200000e0000 */
[----:B------:R-:W-:Y:S01]  /*d560*/  FMUL.FTZ R109, R110, R109 ;  /* 0x0000006d6e6d7220 */ /* 0x000fe20000410000 */
[----:B-1----:R-:W-:Y:S01]  /*d570*/  FADD.FTZ R105, R104, R105 ;  /* 0x0000006968697221 */ /* 0x002fe20000010000 */
[----:B------:R-:W-:Y:S02]  /*d580*/  I2FP.F32.S32 R110, R0 ;  /* 0x00000000006e7245 */ /* 0x000fe40000201400 */
[----:B------:R-:W-:Y:S01]  /*d590*/  FMUL.FTZ R109, R109, R211 ;  /* 0x000000d36d6d7220 */ /* 0x000fe20000410000 */
[----:B------:R-:W-:-:S03]  /*d5a0*/  I2FP.F32.S32 R112, R112 ;  /* 0x0000007000707245 */ /* 0x000fc60000201400 */
[----:B------:R-:W-:Y:S01]  /*d5b0*/  FFMA.FTZ R105, R106, R109, R105 ;  /* 0x0000006d6a697223 */ /* 0x000fe20000010069 */
[----:B------:R-:W1:Y:S01]  /*d5c0*/  MUFU.RCP R110, R110 ;  /* 0x0000006e006e7308 */ /* 0x000e620000001000 */
[----:B------:R-:W3:Y:S03]  /*d5d0*/  @!P0 LDC.64 R106, c[0x0][0x250] ;  /* 0x00009400ff6a8b82 */ /* 0x000ee60000000a00 */
[----:B------:R-:W4:Y:S01]  /*d5e0*/  SHFL.DOWN PT, R0, R105, 0x1, 0x1f ;  /* 0x08201f0069007f89 */ /* 0x000f2200000e0000 */
[----:B0-----:R-:W-:-:S04]  /*d5f0*/  FMUL.FTZ R109, R114, R112 ;  /* 0x00000070726d7220 */ /* 0x001fc80000410000 */
[----:B------:R-:W-:Y:S01]  /*d600*/  FFMA.FTZ R109, R108, R113, R109 ;  /* 0x000000716c6d7223 */ /* 0x000fe2000001006d */
[----:B------:R-:W-:-:S03]  /*d610*/  FADD.FTZ R113, R113, -R114 ;  /* 0x8000007271717221 */ /* 0x000fc60000010000 */
[----:B-1----:R-:W-:Y:S01]  /*d620*/  FMUL.FTZ R104, R110, R109 ;  /* 0x0000006d6e687220 */ /* 0x002fe20000410000 */
[----:B------:R-:W-:Y:S01]  /*d630*/  FMUL.FTZ R113, R113, R113 ;  /* 0x0000007171717220 */ /* 0x000fe20000410000 */
[----:B---3--:R-:W-:-:S04]  /*d640*/  @!P0 IMAD.WIDE R106, R131, 0x4, R106 ;  /* 0x00000004836a8825 */ /* 0x008fc800078e026a */
[----:B------:R-:W-:Y:S01]  /*d650*/  FMUL.FTZ R113, R108, R113 ;  /* 0x000000716c717220 */ /* 0x000fe20000410000 */
[----:B----4-:R-:W-:Y:S01]  /*d660*/  FADD.FTZ R109, R105, R0 ;  /* 0x00000000696d7221 */ /* 0x010fe20000010000 */
[----:B------:R0:W1:Y:S01]  /*d670*/  SHFL.IDX PT, R115, R104, RZ, 0x1f ;  /* 0x00001fff68737589 */ /* 0x00006200000e0000 */
[----:B------:R-:W3:Y:S01]  /*d680*/  LDC R108, c[0x0][0x2d8] ;  /* 0x0000b600ff6c7b82 */ /* 0x000ee20000000800 */
[----:B------:R-:W-:-:S04]  /*d690*/  FMUL.FTZ R113, R113, R112 ;  /* 0x0000007071717220 */ /* 0x000fc80000410000 */
[----:B------:R-:W-:-:S03]  /*d6a0*/  FFMA.FTZ R109, R110, R113, R109 ;  /* 0x000000716e6d7223 */ /* 0x000fc6000001006d */
[----:B0-----:R-:W0:Y:S03]  /*d6b0*/  @!P0 LDC.64 R104, c[0x0][0x258] ;  /* 0x00009600ff688b82 */ /* 0x001e260000000a00 */
[----:B------:R-:W3:Y:S01]  /*d6c0*/  SHFL.IDX PT, R109, R109, RZ, 0x1f ;  /* 0x00001fff6d6d7589 */ /* 0x000ee200000e0000 */
[----:B-1----:R-:W-:-:S03]  /*d6d0*/  FMUL.FTZ R0, R115, R115 ;  /* 0x0000007373007220 */ /* 0x002fc60000410000 */
[----:B------:R1:W-:Y:S01]  /*d6e0*/  @!P0 STG.E desc[UR4][R106.64], R115 ;  /* 0x000000736a008986 */ /* 0x0003e2000c101904 */
[----:B------:R-:W-:Y:S02]  /*d6f0*/  FSEL R110, R115, RZ, !P1 ;  /* 0x000000ff736e7208 */ /* 0x000fe40004800000 */
[----:B------:R-:W-:Y:S01]  /*d700*/  FSEL R111, R0, RZ, P1 ;  /* 0x000000ff006f7208 */ /* 0x000fe20000800000 */
[----:B0-----:R-:W-:-:S04]  /*d710*/  @!P0 IMAD.WIDE R104, R131, 0x4, R104 ;  /* 0x0000000483688825 */ /* 0x001fc800078e0268 */
[----:B---3--:R-:W-:-:S04]  /*d720*/  FFMA.FTZ R0, R109, UR12, R108 ;  /* 0x0000000c6d007c23 */ /* 0x008fc8000801006c */
[----:B------:R-:W-:-:S06]  /*d730*/  FADD.FTZ R0, R0, R111 ;  /* 0x0000006f00007221 */ /* 0x000fcc0000010000 */
        /* <DEDUP_REMOVED lines=35> */
.L_x_8646:
[----:B------:R-:W-:Y:S05]  /*d970*/  BSYNC B0 ;  /* 0x0000000000007941 */ /* 0x000fea0003800000 */
.L_x_8645:
[----:B------:R-:W-:Y:S01]  /*d980*/  LOP3.LUT P0, RZ, R156, 0x80, RZ, 0xc0, !PT ;  /* 0x000000809cff7812 */ /* 0x000fe2000780c0ff */
[----:B------:R-:W-:-:S12]  /*d990*/  BSSY B0, `(.L_x_8647) ;  /* 0x0000022000007945 */ /* 0x000fd80003800000 */
[----:B------:R-:W-:Y:S05]  /*d9a0*/  @!P0 BRA `(.L_x_8648) ;  /* 0x0000000000808947 */ /* 0x000fea0003800000 */
[----:B0-----:R-:W0:Y:S01]  /*d9b0*/  LDC.64 R108, c[0x0][0x2b8] ;  /* 0x0000ae00ff6c7b82 */ /* 0x001e220000000a00 */
        /* <DEDUP_REMOVED lines=31> */
.L_x_8648:
[----:B------:R-:W-:Y:S05]  /*dbb0*/  BSYNC B0 ;  /* 0x0000000000007941 */ /* 0x000fea0003800000 */
.L_x_8647:
[----:B------:R-:W-:Y:S01]  /*dbc0*/  LOP3.LUT P0, RZ, R156, 0x40, RZ, 0xc0, !PT ;  /* 0x000000409cff7812 */ /* 0x000fe2000780c0ff */
[----:B------:R-:W-:-:S12]  /*dbd0*/  BSSY B0, `(.L_x_8649) ;  /* 0x0000022000007945 */ /* 0x000fd80003800000 */
[----:B------:R-:W-:Y:S05]  /*dbe0*/  @!P0 BRA `(.L_x_8650) ;  /* 0x0000000000808947 */ /* 0x000fea0003800000 */
[----:B0--3--:R-:W0:Y:S01]  /*dbf0*/  LDC.64 R108, c[0x0][0x2b8] ;  /* 0x0000ae00ff6c7b82 */ /* 0x009e220000000a00 */
        /* <DEDUP_REMOVED lines=31> */
.L_x_8650:
[----:B------:R-:W-:Y:S05]  /*ddf0*/  BSYNC B0 ;  /* 0x0000000000007941 */ /* 0x000fea0003800000 */
.L_x_8649:
[----:B------:R-:W-:Y:S01]  /*de00*/  LOP3.LUT P0, RZ, R156, 0x20, RZ, 0xc0, !PT ;  /* 0x000000209cff7812 */ /* 0x000fe2000780c0ff */
[----:B------:R-:W-:-:S12]  /*de10*/  BSSY B0, `(.L_x_8651) ;  /* 0x0000021000007945 */ /* 0x000fd80003800000 */
[----:B------:R-:W-:Y:S05]  /*de20*/  @!P0 BRA `(.L_x_8652) ;  /* 0x00000000007c8947 */ /* 0x000fea0003800000 */
[----:B01-34-:R-:W0:Y:S01]  /*de30*/  LDC.64 R104, c[0x0][0x2b8] ;  /* 0x0000ae00ff687b82 */ /* 0x01be220000000a00 */
        /* <DEDUP_REMOVED lines=30> */
.L_x_8652:
[----:B------:R-:W-:Y:S05]  /*e020*/  BSYNC B0 ;  /* 0x0000000000007941 */ /* 0x000fea0003800000 */
.L_x_8651:
[----:B------:R-:W-:Y:S02]  /*e030*/  IADD3 R131, R131, UR14, RZ ;  /* 0x0000000e83837c10 */ /* 0x000fe4000fffe0ff */
[----:B-1----:R-:W-:Y:S02]  /*e040*/  SEL R0, RZ, 0x1, P2 ;  /* 0x00000001ff007807 */ /* 0x002fe40001000000 */
[----:B------:R-:W-:-:S13]  /*e050*/  ISETP.GE.AND P0, PT, R131, UR15, PT ;  /* 0x0000000f83007c0c */ /* 0x000fda000bf06270 */
[----:B------:R-:W-:Y:S05]  /*e060*/  @!P0 BRA `(.L_x_8653) ;  /* 0xffffff2c00948947 */ /* 0x000fea000383ffff */
[----:B------:R-:W-:Y:S05]  /*e070*/  EXIT ;  /* 0x000000000000794d */ /* 0x000fea0003800000 */
.L_x_8644:
[----:B------:R-:W-:Y:S01]  /*e080*/  IMAD.MOV.U32 R115, RZ, RZ, R108 ;  /* 0x000000ffff737224 */ /* 0x000fe200078e006c */
[----:B------:R-:W-:Y:S01]  /*e090*/  MOV R114, 0x1 ;  /* 0x0000000100727802 */ /* 0x000fe20000000f00 */
[----:B------:R-:W-:Y:S01]  /*e0a0*/  IMAD.MOV.U32 R211, RZ, RZ, 0x1f ;  /* 0x0000001fffd37424 */ /* 0x000fe200078e00ff */
[----:B------:R-:W-:-:S07]  /*e0b0*/  MOV R112, 0xffffffff ;  /* 0xffffffff00707802 */ /* 0x000fce0000000f00 */
[----:B-12-45:R-:W-:Y:S05]  /*e0c0*/  WARPSYNC.COLLECTIVE R112, `(.L_x_8654) ;  /* 0x0000000070087348 */ /* 0x036fea0003c00000 */
[----:B------:R0:W3:Y:S02]  /*e0d0*/  SHFL.BFLY P5, R113, R115, R114, R211 ;  /* 0x0c00007273717389 */ /* 0x0000e400000a00d3 */
[----:B012345:R-:W-:Y:S01]  /*e0e0*/  ENDCOLLECTIVE ;  /* 0x000000000000791b */ /* 0x03ffe20003800000 */
.L_x_8654:
[----:B------:R-:W-:Y:S02]  /*e0f0*/  IMAD.MOV.U32 R114, RZ, RZ, 0x2 ;  /* 0x00000002ff727424 */ /* 0x000fe400078e00ff */
[----:B------:R-:W-:-:S04]  /*e100*/  IMAD.MOV.U32 R107, RZ, RZ, R113 ;  /* 0x000000ffff6b7224 */ /* 0x000fc800078e0071 */
[----:B------:R-:W-:-:S05]  /*e110*/  FADD.FTZ R107, R108, R107 ;  /* 0x0000006b6c6b7221 */ /* 0x000fca0000010000 */
[----:B------:R-:W-:-:S07]  /*e120*/  MOV R115, R107 ;  /* 0x0000006b00737202 */ /* 0x000fce0000000f00 */
[----:B------:R-:W-:Y:S05]  /*e130*/  WARPSYNC.COLLECTIVE R112, `(.L_x_8655) ;  /* 0x0000000070087348 */ /* 0x000fea0003c00000 */
[----:B------:R0:W1:Y:S02]  /*e140*/  SHFL.BFLY P5, R113, R115, R114, R211 ;  /* 0x0c00007273717389 */ /* 0x00006400000a00d3 */
[----:B01----:R-:W-:Y:S01]  /*e150*/  ENDCOLLECTIVE ;  /* 0x000000000000791b */ /* 0x003fe20003800000 */
.L_x_8655:
[----:B------:R-:W-:Y:S01]  /*e160*/  HFMA2.MMA R114, -RZ, RZ, 0, 2.384185791015625e-07 ;  /* 0x00000004ff727435 */ /* 0x000fe200000001ff */
[----:B------:R-:W-:-:S05]  /*e170*/  MOV R0, R113 ;  /* 0x0000007100007202 */ /* 0x000fca0000000f00 */
[----:B------:R-:W-:-:S04]  /*e180*/  FADD.FTZ R109, R107, R0 ;  /* 0x000000006b6d7221 */ /* 0x000fc80000010000 */
[----:B------:R-:W-:-:S07]  /*e190*/  IMAD.MOV.U32 R115, RZ, RZ, R109 ;  /* 0x000000ffff737224 */ /* 0x000fce00078e006d */
[----:B------:R-:W-:Y:S05]  /*e1a0*/  WARPSYNC.COLLECTIVE R112, `(.L_x_8656) ;  /* 0x0000000070087348 */ /* 0x000fea0003c00000 */
[----:B------:R0:W1:Y:S02]  /*e1b0*/  SHFL.BFLY P5, R113, R115, R114, R211 ;  /* 0x0c00007273717389 */ /* 0x00006400000a00d3 */
[----:B01----:R-:W-:Y:S01]  /*e1c0*/  ENDCOLLECTIVE ;  /* 0x000000000000791b */ /* 0x003fe20003800000 */
.L_x_8656:
[----:B------:R-:W-:Y:S02]  /*e1d0*/  IMAD.MOV.U32 R114, RZ, RZ, 0x8 ;  /* 0x00000008ff727424 */ /* 0x000fe400078e00ff */
[----:B------:R-:W-:-:S04]  /*e1e0*/  IMAD.MOV.U32 R0, RZ, RZ, R113 ;  /* 0x000000ffff007224 */ /* 0x000fc800078e0071 */
[----:B------:R-:W-:-:S05]  /*e1f0*/  FADD.FTZ R110, R109, R0 ;  /* 0x000000006d6e7221 */ /* 0x000fca0000010000 */
[----:B------:R-:W-:-:S07]  /*e200*/  MOV R115, R110 ;  /* 0x0000006e00737202 */ /* 0x000fce0000000f00 */
[----:B------:R-:W-:Y:S05]  /*e210*/  WARPSYNC.COLLECTIVE R112, `(.L_x_8657) ;  /* 0x0000000070087348 */ /* 0x000fea0003c00000 */
[----:B------:R0:W1:Y:S02]  /*e220*/  SHFL.BFLY P5, R113, R115, R114, R211 ;  /* 0x0c00007273717389 */ /* 0x00006400000a00d3 */
[----:B01----:R-:W-:Y:S01]  /*e230*/  ENDCOLLECTIVE ;  /* 0x000000000000791b */ /* 0x003fe20003800000 */
.L_x_8657:
[----:B------:R-:W-:Y:S01]  /*e240*/  HFMA2.MMA R114, -RZ, RZ, 0, 9.5367431640625e-07 ;  /* 0x00000010ff727435 */ /* 0x000fe200000001ff */
[----:B------:R-:W-:-:S05]  /*e250*/  MOV R111, R113 ;  /* 0x00000071006f7202 */ /* 0x000fca0000000f00 */
[----:B------:R-:W-:-:S04]  /*e260*/  FADD.FTZ R111, R110, R111 ;  /* 0x0000006f6e6f7221 */ /* 0x000fc80000010000 */
[----:B------:R-:W-:-:S07]  /*e270*/  IMAD.MOV.U32 R115, RZ, RZ, R111 ;  /* 0x000000ffff737224 */ /* 0x000fce00078e006f */
[----:B------:R-:W-:Y:S05]  /*e280*/  WARPSYNC.COLLECTIVE R112, `(.L_x_8658) ;  /* 0x0000000070087348 */ /* 0x000fea0003c00000 */
[----:B------:R0:W1:Y:S02]  /*e290*/  SHFL.BFLY P5, R113, R115, R114, R211 ;  /* 0x0c00007273717389 */ /* 0x00006400000a00d3 */
[----:B01----:R-:W-:Y:S01]  /*e2a0*/  ENDCOLLECTIVE ;  /* 0x000000000000791b */ /* 0x003fe20003800000 */
.L_x_8658:
        /* <DEDUP_REMOVED lines=73> */
.L_x_8659:
[----:B------:R-:W-:Y:S01]  /*e740*/  HFMA2.MMA R114, -RZ, RZ, 0, 1.1920928955078125e-07 ;  /* 0x00000002ff727435 */ /* 0x000fe200000001ff */
[----:B------:R-:W-:-:S05]  /*e750*/  MOV R107, R113 ;  /* 0x00000071006b7202 */ /* 0x000fca0000000f00 */
[----:B------:R-:W-:-:S04]  /*e760*/  FADD.FTZ R107, R0, R107 ;  /* 0x0000006b006b7221 */ /* 0x000fc80000010000 */
[----:B------:R-:W-:-:S07]  /*e770*/  IMAD.MOV.U32 R115, RZ, RZ, R107 ;  /* 0x000000ffff737224 */ /* 0x000fce00078e006b */
[----:B------:R-:W-:Y:S05]  /*e780*/  WARPSYNC.COLLECTIVE R112, `(.L_x_8660) ;  /* 0x0000000070087348 */ /* 0x000fea0003c00000 */
[----:B------:R0:W1:Y:S02]  /*e790*/  SHFL.BFLY P5, R113, R115, R114, R211 ;  /* 0x0c00007273717389 */ /* 0x00006400000a00d3 */
[----:B01----:R-:W-:Y:S01]  /*e7a0*/  ENDCOLLECTIVE ;  /* 0x000000000000791b */ /* 0x003fe20003800000 */
.L_x_8660:
[----:B------:R-:W-:Y:S02]  /*e7b0*/  IMAD.MOV.U32 R114, RZ, RZ, 0x4 ;  /* 0x00000004ff727424 */ /* 0x000fe400078e00ff */
[----:B------:R-:W-:-:S04]  /*e7c0*/  IMAD.MOV.U32 R108, RZ, RZ, R113 ;  /* 0x000000ffff6c7224 */ /* 0x000fc800078e0071 */
[----:B------:R-:W-:-:S05]  /*e7d0*/  FADD.FTZ R108, R107, R108 ;  /* 0x0000006c6b6c7221 */ /* 0x000fca0000010000 */
[----:B------:R-:W-:-:S07]  /*e7e0*/  MOV R115, R108 ;  /* 0x0000006c00737202 */ /* 0x000fce0000000f00 */
[----:B------:R-:W-:Y:S05]  /*e7f0*/  WARPSYNC.COLLECTIVE R112, `(.L_x_8661) ;  /* 0x0000000070087348 */ /* 0x000fea0003c00000 */
[----:B------:R0:W1:Y:S02]  /*e800*/  SHFL.BFLY P5, R113, R115, R114, R211 ;  /* 0x0c00007273717389 */ /* 0x00006400000a00d3 */
[----:B01----:R-:W-:Y:S01]  /*e810*/  ENDCOLLECTIVE ;  /* 0x000000000000791b */ /* 0x003fe20003800000 */
.L_x_8661:
[----:B------:R-:W-:Y:S01]  /*e820*/  HFMA2.MMA R114, -RZ, RZ, 0, 4.76837158203125e-07 ;  /* 0x00000008ff727435 */ /* 0x000fe200000001ff */
[----:B------:R-:W-:-:S05]  /*e830*/  MOV R109, R113 ;  /* 0x00000071006d7202 */ /* 0x000fca0000000f00 */
[----:B------:R-:W-:-:S04]  /*e840*/  FADD.FTZ R109, R108, R109 ;  /* 0x0000006d6c6d7221 */ /* 0x000fc80000010000 */
[----:B------:R-:W-:-:S07]  /*e850*/  IMAD.MOV.U32 R115, RZ, RZ, R109 ;  /* 0x000000ffff737224 */ /* 0x000fce00078e006d */
[----:B------:R-:W-:Y:S05]  /*e860*/  WARPSYNC.COLLECTIVE R112, `(.L_x_8662) ;  /* 0x0000000070087348 */ /* 0x000fea0003c00000 */
[----:B------:R0:W1:Y:S02]  /*e870*/  SHFL.BFLY P5, R113, R115, R114, R211 ;  /* 0x0c00007273717389 */ /* 0x00006400000a00d3 */
[----:B01----:R-:W-:Y:S01]  /*e880*/  ENDCOLLECTIVE ;  /* 0x000000000000791b */ /* 0x003fe20003800000 */
.L_x_8662:
[----:B------:R-:W-:Y:S02]  /*e890*/  IMAD.MOV.U32 R114, RZ, RZ, 0x10 ;  /* 0x00000010ff727424 */ /* 0x000fe400078e00ff */
[----:B------:R-:W-:-:S04]  /*e8a0*/  IMAD.MOV.U32 R110, RZ, RZ, R113 ;  /* 0x000000ffff6e7224 */ /* 0x000fc800078e0071 */
[----:B------:R-:W-:-:S05]  /*e8b0*/  FADD.FTZ R110, R109, R110 ;  /* 0x0000006e6d6e7221 */ /* 0x000fca0000010000 */
[----:B------:R-:W-:-:S07]  /*e8c0*/  MOV R115, R110 ;  /* 0x0000006e00737202 */ /* 0x000fce0000000f00 */
[----:B------:R-:W-:Y:S05]  /*e8d0*/  WARPSYNC.COLLECTIVE R112, `(.L_x_8663) ;  /* 0x0000000070087348 */ /* 0x000fea0003c00000 */
[----:B------:R0:W1:Y:S02]  /*e8e0*/  SHFL.BFLY P5, R113, R115, R114, R211 ;  /* 0x0c00007273717389 */ /* 0x00006400000a00d3 */
[----:B01----:R-:W-:Y:S01]  /*e8f0*/  ENDCOLLECTIVE ;  /* 0x000000000000791b */ /* 0x003fe20003800000 */
.L_x_8663:
[----:B------:R-:W-:Y:S01]  /*e900*/  MOV R111, R113 ;  /* 0x00000071006f7202 */ /* 0x000fe20000000f00 */
[----:B------:R-:W-:Y:S06]  /*e910*/  BRA `(.L_x_8664) ;  /* 0xffffffe800307947 */ /* 0x000fec000383ffff */
.L_x_8665:
        /* <DEDUP_REMOVED lines=14> */
.L_x_30228:


//--------------------- .text._ZN10layer_norm13ln_fwd_kernelINS_13Kernel_traitsIf13__nv_bfloat16S2_S2_fjLj8192ELj1ELj1ELj8ELj16ENS_18Kernel_traits_baseILj8192EfS2_S2_S2_fjLj256EEEEELb1ELb1ELb0ELb1EEEvNS_9FwdParamsE --------------------------
	.section	.text._ZN10layer_norm13ln_fwd_kernelINS_13Kernel_traitsIf13__nv_bfloat16S2_S2_fjLj8192ELj1ELj1ELj8ELj16ENS_18Kernel_traits_baseILj8192EfS2_S2_S2_fjLj256EEEEELb1ELb1ELb0ELb1EEEvNS_9FwdParamsE,"ax",@progbits
	.align	128
        .global         _ZN10layer_norm13ln_fwd_kernelINS_13Kernel_traitsIf13__nv_bfloat16S2_S2_fjLj8192ELj1ELj1ELj8ELj16ENS_18Kernel_traits_baseILj8192EfS2_S2_S2_fjLj256EEEEELb1ELb1ELb0ELb1EEEvNS_9FwdParamsE
        .type           _ZN10layer_norm13ln_fwd_kernelINS_13Kernel_traitsIf13__nv_bfloat16S2_S2_fjLj8192ELj1ELj1ELj8ELj16ENS_18Kernel_traits_baseILj8192EfS2_S2_S2_fjLj256EEEEELb1ELb1ELb0ELb1EEEvNS_9FwdParamsE,@function
        .size           _ZN10layer_norm13ln_fwd_kernelINS_13Kernel_traitsIf13__nv_bfloat16S2_S2_fjLj8192ELj1ELj1ELj8ELj16ENS_18Kernel_traits_baseILj8192EfS2_S2_S2_fjLj256EEEEELb1ELb1ELb0ELb1EEEvNS_9FwdParamsE,(.L_x_30229 - _ZN10layer_norm13ln_fwd_kernelINS_13Kernel_traitsIf13__nv_bfloat16S2_S2_fjLj8192ELj1ELj1ELj8ELj16ENS_18Kernel_traits_baseILj8192EfS2_S2_S2_fjLj256EEEEELb1ELb1ELb0ELb1EEEvNS_9FwdParamsE)
        .other          _ZN10layer_norm13ln_fwd_kernelINS_13Kernel_traitsIf13__nv_bfloat16S2_S2_fjLj8192ELj1ELj1ELj8ELj16ENS_18Kernel_traits_baseILj8192EfS2_S2_S2_fjLj256EEEEELb1ELb1ELb0ELb1EEEvNS_9FwdParamsE,@"STO_CUDA_ENTRY STV_DEFAULT"
_ZN10layer_norm13ln_fwd_kernelINS_13Kernel_traitsIf13__nv_bfloat16S2_S2_fjLj8192ELj1ELj1ELj8ELj16ENS_18Kernel_traits_baseILj8192EfS2_S2_S2_fjLj256EEEEELb1ELb1ELb0ELb1EEEvNS_9FwdParamsE:
.text._ZN10layer_norm13ln_fwd_kernelINS_13Kernel_traitsIf13__nv_bfloat16S2_S2_fjLj8192ELj1ELj1ELj8ELj16ENS_18Kernel_traits_baseILj8192EfS2_S2_S2_fjLj256EEEEELb1ELb1ELb0ELb1EEEvNS_9FwdParamsE:
[----:B------:R-:W-:Y:S01]  /*0000*/  LDC R1, c[0x0][0x28] ;  /* 0x00000a00ff017b82 */ /* 0x000fe20000000800 */
[----:B------:R-:W0:Y:S07]  /*0010*/  S2R R119, SR_TID.X ;  /* 0x0000000000777919 */ /* 0x000e2e0000002100 */
[----:B------:R-:W1:Y:S01]  /*0020*/  LDC R158, c[0x0][0x2e8] ;  /* 0x0000ba00ff9e7b82 */ /* 0x000e620000000800 */
[----:B------:R-:W-:-:S07]  /*0030*/  ULDC.U8 UR4, c[0x0][0x2f4] ;  /* 0x0000bd0000047ab9 */ /* 0x000fce0000000000 */
[----:B------:R-:W2:Y:S01]  /*0040*/  LDC R159, c[0x0][0x2ec] ;  /* 0x0000bb00ff9f7b82 */ /* 0x000ea20000000800 */
[----:B------:R-:W-:Y:S01]  /*0050*/  ISETP.NE.AND P1, PT, RZ, UR4, PT ;  /* 0x00000004ff007c0c */ /* 0x000fe2000bf25270 */
[----:B------:R-:W-:Y:S01]  /*0060*/  ULDC.64 UR6, c[0x0][0x2e0] ;  /* 0x0000b80000067ab9 */ /* 0x000fe20000000a00 */
[----:B------:R-:W-:Y:S01]  /*0070*/  ULDC.64 UR4, c[0x0][0x208] ;  /* 0x0000820000047ab9 */ /* 0x000fe20000000a00 */
[----:B------:R-:W-:Y:S01]  /*0080*/  MOV R2, UR6 ;  /* 0x0000000600027c02 */ /* 0x000fe20008000f00 */
[----:B------:R-:W-:Y:S01]  /*0090*/  IMAD.U32 R3, RZ, RZ, UR7 ;  /* 0x00000007ff037e24 */ /* 0x000fe2000f8e00ff */
[----:B------:R-:W-:Y:S01]  /*00a0*/  ULDC.64 UR6, c[0x0][0x2c8] ;  /* 0x0000b20000067ab9 */ /* 0x000fe20000000a00 */
[----:B------:R-:W-:Y:S01]  /*00b0*/  ULDC.64 UR8, c[0x0][0x260] ;  /* 0x0000980000087ab9 */ /* 0x000fe20000000a00 */
[----:B------:R-:W-:Y:S01]  /*00c0*/  ISETP.NE.U32.AND P0, PT, RZ, UR6, PT ;  /* 0x00000006ff007c0c */ /* 0x000fe2000bf05070 */
[----:B------:R-:W-:-:S03]  /*00d0*/  ULDC.64 UR10, c[0x0][0x278] ;  /* 0x00009e00000a7ab9 */ /* 0x000fc60000000a00 */
[----:B------:R-:W-:Y:S02]  /*00e0*/  ISETP.NE.AND.EX P0, PT, RZ, UR7, PT, P0 ;  /* 0x00000007ff007c0c */ /* 0x000fe4000bf05300 */
[----:B------:R-:W-:Y:S02]  /*00f0*/  CS2R R96, SRZ ;  /* 0x0000000000607805 */ /* 0x000fe4000001ff00 */
[----:B------:R-:W-:Y:S02]  /*0100*/  CS2R R98, SRZ ;  /* 0x0000000000627805 */ /* 0x000fe4000001ff00 */
[----:B------:R-:W-:Y:S02]  /*0110*/  CS2R R92, SRZ ;  /* 0x00000000005c7805 */ /* 0x000fe4000001ff00 */
[----:B-1----:R-:W-:Y:S02]  /*0120*/  @P1 MOV R4, R158 ;  /* 0x0000009e00041202 */ /* 0x002fe40000000f00 */
[----:B------:R-:W-:-:S02]  /*0130*/  CS2R R94, SRZ ;  /* 0x00000000005e7805 */ /* 0x000fc4000001ff00 */
[----:B------:R-:W-:Y:S02]  /*0140*/  CS2R R88, SRZ ;  /* 0x0000000000587805 */ /* 0x000fe4000001ff00 */
[----:B------:R-:W-:Y:S02]  /*0150*/  CS2R R90, SRZ ;  /* 0x00000000005a7805 */ /* 0x000fe4000001ff00 */
[----:B------:R-:W-:Y:S02]  /*0160*/  CS2R R84, SRZ ;  /* 0x0000000000547805 */ /* 0x000fe4000001ff00 */
[----:B------:R-:W-:Y:S02]  /*0170*/  CS2R R86, SRZ ;  /* 0x0000000000567805 */ /* 0x000fe4000001ff00 */
[----:B------:R-:W-:Y:S02]  /*0180*/  CS2R R80, SRZ ;  /* 0x0000000000507805 */ /* 0x000fe4000001ff00 */
[----:B0-----:R-:W-:Y:S01]  /*0190*/  SHF.L.U32 R0, R119, 0x5, RZ ;  /* 0x0000000577007819 */ /* 0x001fe200000006ff */
[----:B--2---:R-:W-:Y:S01]  /*01a0*/  @P1 IMAD.MOV.U32 R5, RZ, RZ, R159 ;  /* 0x000000ffff051224 */ /* 0x004fe200078e009f */
[----:B------:R-:W-:-:S02]  /*01b0*/  CS2R R82, SRZ ;  /* 0x0000000000527805 */ /* 0x000fc4000001ff00 */
[----:B------:R-:W-:Y:S02]  /*01c0*/  CS2R R76, SRZ ;  /* 0x00000000004c7805 */ /* 0x000fe4000001ff00 */
[----:B------:R-:W-:Y:S02]  /*01d0*/  LOP3.LUT R0, R0, 0x1fe0, RZ, 0xc0, !PT ;  /* 0x00001fe000007812 */ /* 0x000fe400078ec0ff */
[----:B------:R-:W-:Y:S01]  /*01e0*/  CS2R R78, SRZ ;  /* 0x00000000004e7805 */ /* 0x000fe2000001ff00 */
[----:B------:R0:W5:Y:S01]  /*01f0*/  @P1 LDG.E.64 R100, desc[UR4][R4.64] ;  /* 0x0000000404641981 */ /* 0x000162000c1e1b00 */
[----:B------:R-:W-:Y:S02]  /*0200*/  CS2R R72, SRZ ;  /* 0x0000000000487805 */ /* 0x000fe4000001ff00 */
[----:B------:R-:W-:Y:S02]  /*0210*/  CS2R R74, SRZ ;  /* 0x00000000004a7805 */ /* 0x000fe4000001ff00 */
[----:B------:R-:W-:-:S02]  /*0220*/  CS2R R68, SRZ ;  /* 0x0000000000447805 */ /* 0x000fc4000001ff00 */
[----:B------:R-:W-:Y:S01]  /*0230*/  CS2R R70, SRZ ;  /* 0x0000000000467805 */ /* 0x000fe2000001ff00 */
[----:B------:R-:W5:Y:S01]  /*0240*/  @P1 LDG.E.64 R2, desc[UR4][R2.64] ;  /* 0x0000000402021981 */ /* 0x000f62000c1e1b00 */
[----:B------:R-:W1:Y:S01]  /*0250*/  LDC R138, c[0x0][RZ] ;  /* 0x00000000ff8a7b82 */ /* 0x000e620000000800 */
[----:B------:R-:W-:Y:S02]  /*0260*/  LOP3.LUT R118, R119, 0xff, RZ, 0xc0, !PT ;  /* 0x000000ff77767812 */ /* 0x000fe400078ec0ff */
[C---:B------:R-:W-:Y:S02]  /*0270*/  IADD3 R102, P2, R0.reuse, UR8, RZ ;  /* 0x0000000800667c10 */ /* 0x040fe4000ff5e0ff */
[----:B0-----:R-:W-:Y:S02]  /*0280*/  IADD3 R4, P3, R0, UR6, RZ ;  /* 0x0000000600047c10 */ /* 0x001fe4000ff7e0ff */
[----:B------:R-:W-:Y:S01]  /*0290*/  IADD3.X R103, RZ, UR9, RZ, P2, !PT ;  /* 0x00000009ff677c10 */ /* 0x000fe200097fe4ff */
[----:B------:R-:W1:Y:S01]  /*02a0*/  S2UR UR6, SR_CTAID.X ;  /* 0x00000000000679c3 */ /* 0x000e620000002500 */
[----:B------:R-:W-:Y:S01]  /*02b0*/  LEA R104, P4, R118, UR10, 0x5 ;  /* 0x0000000a76687c11 */ /* 0x000fe2000f8828ff */
[----:B------:R-:W-:Y:S01]  /*02c0*/  IMAD.X R5, RZ, RZ, UR7, P3 ;  /* 0x00000007ff057e24 */ /* 0x000fe200098e06ff */
[----:B------:R-:W-:-:S03]  /*02d0*/  ULDC UR7, c[0x0][0x214] ;  /* 0x0000850000077ab9 */ /* 0x000fc60000000800 */
[----:B------:R-:W-:Y:S01]  /*02e0*/  IMAD.X R105, RZ, RZ, UR11, P4 ;  /* 0x0000000bff697e24 */ /* 0x000fe2000a0e06ff */
[----:B------:R0:W5:Y:S04]  /*02f0*/  @P0 LDG.E.128 R96, desc[UR4][R4.64] ;  /* 0x0000000404600981 */ /* 0x000168000c1e1d00 */
[----:B------:R0:W5:Y:S04]  /*0300*/  @P0 LDG.E.128 R92, desc[UR4][R4.64+0x10] ;  /* 0x00001004045c0981 */ /* 0x000168000c1e1d00 */
[----:B------:R0:W5:Y:S04]  /*0310*/  @P0 LDG.E.128 R88, desc[UR4][R4.64+0x2000] ;  /* 0x0020000404580981 */ /* 0x000168000c1e1d00 */
[----:B------:R0:W5:Y:S04]  /*0320*/  @P0 LDG.E.128 R84, desc[UR4][R4.64+0x2010] ;  /* 0x0020100404540981 */ /* 0x000168000c1e1d00 */
[----:B------:R0:W5:Y:S01]  /*0330*/  @P0 LDG.E.128 R80, desc[UR4][R4.64+0x4000] ;  /* 0x0040000404500981 */ /* 0x000162000c1e1d00 */
[----:B-1----:R-:W-:Y:S01]  /*0340*/  IMAD R138, R138, UR6, R119 ;  /* 0x000000068a8a7c24 */ /* 0x002fe2000f8e0277 */
[----:B------:R-:W-:-:S02]  /*0350*/  LEA.HI R119, R119, UR6, RZ, 0x18 ;  /* 0x0000000677777c11 */ /* 0x000fc4000f8fc0ff */
[----:B------:R0:W5:Y:S02]  /*0360*/  @P0 LDG.E.128 R76, desc[UR4][R4.64+0x4010] ;  /* 0x00401004044c0981 */ /* 0x000164000c1e1d00 */
[----:B------:R-:W-:Y:S02]  /*0370*/  ISETP.GE.AND P2, PT, R119, UR7, PT ;  /* 0x0000000777007c0c */ /* 0x000fe4000bf46270 */
[----:B------:R0:W5:Y:S04]  /*0380*/  @P0 LDG.E.128 R72, desc[UR4][R4.64+0x6000] ;  /* 0x0060000404480981 */ /* 0x000168000c1e1d00 */
[----:B------:R0:W5:Y:S07]  /*0390*/  @P0 LDG.E.128 R68, desc[UR4][R4.64+0x6010] ;  /* 0x0060100404440981 */ /* 0x00016e000c1e1d00 */
[----:B------:R-:W-:Y:S05]  /*03a0*/  @P2 EXIT ;  /* 0x000000000000294d */ /* 0x000fea0003800000 */
[----:B------:R-:W1:Y:S01]  /*03b0*/  @P1 LDC R107, c[0x0][0x2f0] ;  /* 0x0000bc00ff6b1b82 */ /* 0x000e620000000800 */
[----:B------:R-:W5:Y:S04]  /*03c0*/  LDG.E.128 R64, desc[UR4][R102.64] ;  /* 0x0000000466407981 */ /* 0x000f68000c1e1d00 */
[----:B------:R-:W5:Y:S04]  /*03d0*/  LDG.E.128 R60, desc[UR4][R102.64+0x10] ;  /* 0x00001004663c7981 */ /* 0x000f68000c1e1d00 */
[----:B------:R-:W5:Y:S04]  /*03e0*/  LDG.E.128 R56, desc[UR4][R102.64+0x2000] ;  /* 0x0020000466387981 */ /* 0x000f68000c1e1d00 */
[----:B------:R-:W5:Y:S04]  /*03f0*/  LDG.E.128 R52, desc[UR4][R102.64+0x2010] ;  /* 0x0020100466347981 */ /* 0x000f68000c1e1d00 */
[----:B------:R-:W5:Y:S04]  /*0400*/  LDG.E.128 R48, desc[UR4][R102.64+0x4000] ;  /* 0x0040000466307981 */ /* 0x000f68000c1e1d00 */
[----:B------:R-:W5:Y:S04]  /*0410*/  LDG.E.128 R44, desc[UR4][R102.64+0x4010] ;  /* 0x00401004662c7981 */ /* 0x000f68000c1e1d00 */
[----:B------:R-:W5:Y:S02]  /*0420*/  LDG.E.128 R40, desc[UR4][R102.64+0x6000] ;  /* 0x0060000466287981 */ /* 0x000f64000c1e1d00 */
[----:B-1---5:R-:W-:-:S02]  /*0430*/  @P1 IADD3 R158, P0, R100, R107, RZ ;  /* 0x0000006b649e1210 */ /* 0x022fc40007f1e0ff */
[----:B------:R1:W5:Y:S02]  /*0440*/  LDG.E.128 R36, desc[UR4][R102.64+0x6010] ;  /* 0x0060100466247981 */ /* 0x000364000c1e1d00 */
[----:B------:R-:W-:Y:S01]  /*0450*/  @P1 IADD3.X R159, RZ, R101, RZ, P0, !PT ;  /* 0x00000065ff9f1210 */ /* 0x000fe200007fe4ff */
[----:B------:R-:W-:Y:S01]  /*0460*/  VIADD R120, R3, 0xbb67ae85 ;  /* 0xbb67ae8503787836 */ /* 0x000fe20000000000 */
[----:B------:R-:W5:Y:S02]  /*0470*/  LDG.E.128 R32, desc[UR4][R104.64] ;  /* 0x0000000468207981 */ /* 0x000f64000c1e1d00 */
[--C-:B------:R-:W-:Y:S02]  /*0480*/  SHF.R.U64 R139, R158, 0x2, R159.reuse ;  /* 0x000000029e8b7819 */ /* 0x100fe4000000129f */
[----:B------:R-:W5:Y:S01]  /*0490*/  LDG.E.128 R28, desc[UR4][R104.64+0x10] ;  /* 0x00001004681c7981 */ /* 0x000f62000c1e1d00 */
[----:B------:R-:W-:Y:S01]  /*04a0*/  SHF.R.U32.HI R141, RZ, 0x2, R159 ;  /* 0x00000002ff8d7819 */ /* 0x000fe2000001169f */
[----:B-1----:R-:W-:-:S02]  /*04b0*/  IMAD.WIDE.U32 R102, R138, -0x326172a9, RZ ;  /* 0xcd9e8d578a667825 */ /* 0x002fc400078e00ff */
[----:B------:R-:W5:Y:S01]  /*04c0*/  LDG.E.128 R24, desc[UR4][R104.64+0x2000] ;  /* 0x0020000468187981 */ /* 0x000f62000c1e1d00 */
[----:B------:R-:W-:Y:S01]  /*04d0*/  IADD3 R121, R2, -0x61c88647, RZ ;  /* 0x9e3779b902797810 */ /* 0x000fe20007ffe0ff */
[----:B------:R-:W-:Y:S01]  /*04e0*/  IMAD.WIDE.U32 R100, R139, -0x2daee0ad, RZ ;  /* 0xd2511f538b647825 */ /* 0x000fe200078e00ff */
[----:B------:R-:W-:Y:S01]  /*04f0*/  LOP3.LUT R0, R103, R141, R2, 0x96, !PT ;  /* 0x0000008d67007212 */ /* 0x000fe200078e9602 */
[----:B------:R-:W5:Y:S04]  /*0500*/  LDG.E.128 R20, desc[UR4][R104.64+0x2010] ;  /* 0x0020100468147981 */ /* 0x000f68000c1e1d00 */
[----:B------:R-:W5:Y:S01]  /*0510*/  LDG.E.128 R16, desc[UR4][R104.64+0x4000] ;  /* 0x0040000468107981 */ /* 0x000f62000c1e1d00 */
[----:B------:R-:W-:-:S03]  /*0520*/  LOP3.LUT R106, R101, R3, RZ, 0x3c, !PT ;  /* 0x00000003656a7212 */ /* 0x000fc600078e3cff */
[----:B------:R-:W5:Y:S04]  /*0530*/  LDG.E.128 R12, desc[UR4][R104.64+0x4010] ;  /* 0x00401004680c7981 */ /* 0x000f68000c1e1d00 */
[----:B------:R-:W5:Y:S01]  /*0540*/  LDG.E.128 R8, desc[UR4][R104.64+0x6000] ;  /* 0x0060000468087981 */ /* 0x000f62000c1e1d00 */
[----:B------:R-:W-:-:S03]  /*0550*/  IMAD.WIDE.U32 R106, R106, -0x326172a9, RZ ;  /* 0xcd9e8d576a6a7825 */ /* 0x000fc600078e00ff */
[----:B0-----:R0:W5:Y:S01]  /*0560*/  LDG.E.128 R4, desc[UR4][R104.64+0x6010] ;  /* 0x0060100468047981 */ /* 0x001162000c1e1d00 */
[C---:B------:R-:W-:Y:S01]  /*0570*/  VIADD R122, R2.reuse, 0x3c6ef372 ;  /* 0x3c6ef372027a7836 */ /* 0x040fe20000000000 */
[C---:B------:R-:W-:Y:S01]  /*0580*/  IADD3 R123, R3.reuse, 0x76cf5d0a, RZ ;  /* 0x76cf5d0a037b7810 */ /* 0x040fe20007ffe0ff */
[C---:B------:R-:W-:Y:S01]  /*0590*/  VIADD R124, R3.reuse, 0x32370b8f ;  /* 0x32370b8f037c7836 */ /* 0x040fe20000000000 */
[C---:B------:R-:W-:Y:S01]  /*05a0*/  IADD3 R125, R2.reuse, -0x255992d5, RZ ;  /* 0xdaa66d2b027d7810 */ /* 0x040fe20007ffe0ff */
[C---:B------:R-:W-:Y:S01]  /*05b0*/  VIADD R126, R2.reuse, 0x78dde6e4 ;  /* 0x78dde6e4027e7836 */ /* 0x040fe20000000000 */
[C---:B------:R-:W-:Y:S01]  /*05c0*/  IADD3 R127, R3.reuse, -0x126145ec, RZ ;  /* 0xed9eba14037f7810 */ /* 0x040fe20007ffe0ff */
[C---:B------:R-:W-:Y:S01]  /*05d0*/  VIADD R128, R3.reuse, 0xa9066899 ;  /* 0xa906689903807836 */ /* 0x040fe20000000000 */
[C---:B------:R-:W-:Y:S01]  /*05e0*/  IADD3 R129, R2.reuse, 0x1715609d, RZ ;  /* 0x1715609d02817810 */ /* 0x040fe20007ffe0ff */
[----:B------:R-:W-:Y:S01]  /*05f0*/  VIADD R130, R2, 0xb54cda56 ;  /* 0xb54cda5602827836 */ /* 0x000fe20000000000 */
[C---:B------:R-:W-:Y:S01]  /*0600*/  IADD3 R131, R3.reuse, 0x646e171e, RZ ;  /* 0x646e171e03837810 */ /* 0x040fe20007ffe0ff */
[----:B0-----:R-:W-:Y:S01]  /*0610*/  IMAD.WIDE.U32 R104, R0, -0x2daee0ad, RZ ;  /* 0xd2511f5300687825 */ /* 0x001fe200078e00ff */
[----:B------:R-:W-:Y:S01]  /*0620*/  ULDC.64 UR6, c[0x0][0x270] ;  /* 0x00009c0000067ab9 */ /* 0x000fe20000000a00 */
[C---:B------:R-:W-:Y:S01]  /*0630*/  IADD3 R133, R2.reuse, 0x5384540f, RZ ;  /* 0x5384540f02857810 */ /* 0x040fe20007ffe0ff */
[----:B------:R-:W-:Y:S01]  /*0640*/  HFMA2.MMA R143, -RZ, RZ, 0, 0 ;  /* 0x00000000ff8f7435 */ /* 0x000fe200000001ff */
[----:B------:R-:W-:Y:S01]  /*0650*/  ISETP.NE.U32.AND P0, PT, RZ, UR6, PT ;  /* 0x00000006ff007c0c */ /* 0x000fe2000bf05070 */
[----:B------:R-:W-:Y:S01]  /*0660*/  VIADD R132, R3, 0x1fd5c5a3 ;  /* 0x1fd5c5a303847836 */ /* 0x000fe20000000000 */
[----:B------:R-:W-:Y:S01]  /*0670*/  LOP3.LUT R103, R105, R100, R120, 0x96, !PT ;  /* 0x0000006469677212 */ /* 0x000fe200078e9678 */
[----:B------:R-:W-:Y:S01]  /*0680*/  VIADD R134, R2, 0xf1bbcdc8 ;  /* 0xf1bbcdc802867836 */ /* 0x000fe20000000000 */
[----:B------:R-:W-:Y:S01]  /*0690*/  LOP3.LUT R100, R107, R121, R102, 0x96, !PT ;  /* 0x000000796b647212 */ /* 0x000fe200078e9666 */
[----:B------:R-:W-:Y:S01]  /*06a0*/  ULDC.U8 UR6, c[0x0][0x2a0] ;  /* 0x0000a80000067ab9 */ /* 0x000fe20000000000 */
[----:B------:R-:W-:Y:S01]  /*06b0*/  ISETP.NE.AND.EX P0, PT, RZ, UR7, PT, P0 ;  /* 0x00000007ff007c0c */ /* 0x000fe2000bf05300 */
[----:B------:R-:W-:Y:S01]  /*06c0*/  IMAD.WIDE.U32 R102, R103, -0x326172a9, RZ ;  /* 0xcd9e8d5767667825 */ /* 0x000fe200078e00ff */
[----:B------:R-:W-:Y:S01]  /*06d0*/  LOP3.LUT R156, R156, 0xfffffff7, RZ, 0xc0, !PT ;  /* 0xfffffff79c9c7812 */ /* 0x000fe200078ec0ff */
[----:B------:R-:W-:Y:S01]  /*06e0*/  ULDC UR7, c[0x0][0x218] ;  /* 0x0000860000077ab9 */ /* 0x000fe20000000800 */
[----:B------:R-:W-:Y:S01]  /*06f0*/  IADD3 R135, R3, -0x24c28bd8, RZ ;  /* 0xdb3d742803877810 */ /* 0x000fe20007ffe0ff */
[----:B------:R-:W-:Y:S01]  /*0700*/  IMAD.WIDE.U32 R100, R100, -0x2daee0ad, RZ ;  /* 0xd2511f5364647825 */ /* 0x000fe200078e00ff */
[----:B------:R-:W-:Y:S01]  /*0710*/  LOP3.LUT R105, R103, R106, R122, 0x96, !PT ;  /* 0x0000006a67697212 */ /* 0x000fe200078e967a */
[----:B------:R-:W-:Y:S01]  /*0720*/  ULDC.64 UR8, c[0x0][0x230] ;  /* 0x00008c0000087ab9 */ /* 0x000fe20000000a00 */
[----:B------:R-:W-:Y:S01]  /*0730*/  IADD3 R137, R2, -0x700cb87f, RZ ;  /* 0x8ff3478102897810 */ /* 0x000fe20007ffe0ff */
[----:B------:R-:W-:Y:S01]  /*0740*/  VIADD R136, R3, 0x96a522ad ;  /* 0x96a522ad03887836 */ /* 0x000fe20000000000 */
[----:B------:R-:W-:Y:S01]  /*0750*/  LOP3.LUT R106, R101, R104, R123, 0x96, !PT ;  /* 0x00000068656a7212 */ /* 0x000fe200078e967b */
[----:B------:R-:W-:Y:S01]  /*0760*/  IMAD.WIDE.U32 R104, R105, -0x2daee0ad, RZ ;  /* 0xd2511f5369687825 */ /* 0x000fe200078e00ff */
[----:B------:R-:W-:Y:S01]  /*0770*/  LOP3.LUT R158, R158, 0x3, RZ, 0xc0, !PT ;  /* 0x000000039e9e7812 */ /* 0x000fe200078ec0ff */
[----:B------:R-:W-:Y:S01]  /*0780*/  ULDC.64 UR10, c[0x0][0x2b8] ;  /* 0x0000ae00000a7ab9 */ /* 0x000fe20000000a00 */
[----:B------:R-:W-:Y:S01]  /*0790*/  @P0 LOP3.LUT R156, R156, 0x8, RZ, 0xfc, !PT ;  /* 0x000000089c9c0812 */ /* 0x000fe200078efcff */
[----:B------:R-:W-:Y:S01]  /*07a0*/  IMAD.WIDE.U32 R106, R106, -0x326172a9, RZ ;  /* 0xcd9e8d576a6a7825 */ /* 0x000fe200078e00ff */
[----:B------:R-:W-:Y:S01]  /*07b0*/  LOP3.LUT R103, R105, R100, R124, 0x96, !PT ;  /* 0x0000006469677212 */ /* 0x000fe200078e967c */
[----:B------:R-:W-:Y:S01]  /*07c0*/  ULDC.64 UR12, c[0x0][0x210] ;  /* 0x00008400000c7ab9 */ /* 0x000fe20000000a00 */
[----:B------:R-:W-:Y:S01]  /*07d0*/  ISETP.NE.AND P0, PT, RZ, UR6, PT ;  /* 0x00000006ff007c0c */ /* 0x000fe2000bf05270 */
[----:B------:R-:W-:Y:S01]  /*07e0*/  ULDC UR6, c[0x0][0x290] ;  /* 0x0000a40000067ab9 */ /* 0x000fe20000000800 */
[----:B------:R-:W-:Y:S01]  /*07f0*/  LOP3.LUT R100, R107, R102, R125, 0x96, !PT ;  /* 0x000000666b647212 */ /* 0x000fe200078e967d */
[----:B------:R-:W-:Y:S01]  /*0800*/  IMAD.WIDE.U32 R102, R103, -0x326172a9, RZ ;  /* 0xcd9e8d5767667825 */ /* 0x000fe200078e00ff */
[----:B------:R-:W-:-:S03]  /*0810*/  LOP3.LUT R156, R156, 0xffffffef, RZ, 0xc0, !PT ;  /* 0xffffffef9c9c7812 */ /* 0x000fc600078ec0ff */
[----:B------:R-:W-:Y:S01]  /*0820*/  IMAD.WIDE.U32 R100, R100, -0x2daee0ad, RZ ;  /* 0xd2511f5364647825 */ /* 0x000fe200078e00ff */
[----:B------:R-:W-:-:S04]  /*0830*/  LOP3.LUT R105, R103, R106, R126, 0x96, !PT ;  /* 0x0000006a67697212 */ /* 0x000fc800078e967e */
[----:B------:R-:W-:Y:S01]  /*0840*/  LOP3.LUT R106, R101, R104, R127, 0x96, !PT ;  /* 0x00000068656a7212 */ /* 0x000fe200078e967f */
[----:B------:R-:W-:Y:S01]  /*0850*/  IMAD.WIDE.U32 R104, R105, -0x2daee0ad, RZ ;  /* 0xd2511f5369687825 */ /* 0x000fe200078e00ff */
[----:B------:R-:W-:-:S03]  /*0860*/  @P0 LOP3.LUT R156, R156, 0x10, RZ, 0xfc, !PT ;  /* 0x000000109c9c0812 */ /* 0x000fc600078efcff */
        /* <DEDUP_REMOVED lines=22> */
[----:B------:R-:W-:Y:S02]  /*09d0*/  IMAD.MOV.U32 R0, RZ, RZ, 0x1 ;  /* 0x00000001ff007424 */ /* 0x000fe400078e00ff */
[----:B------:R-:W-:-:S07]  /*09e0*/  IMAD R140, R104, -0x326172a9, RZ ;  /* 0xcd9e8d57688c7824 */ /* 0x000fce00078e02ff */
.L_x_8891:
[----:B------:R-:W-:Y:S01]  /*09f0*/  LOP3.LUT P2, RZ, R156, 0x8, RZ, 0xc0, !PT ;  /* 0x000000089cff7812 */ /* 0x000fe2000784c0ff */
        /* <DEDUP_REMOVED lines=17> */
[----:B------:R-:W-:Y:S02]  /*0b10*/  IMAD.MOV.U32 R148, RZ, RZ, 0x3f800000 ;  /* 0x3f800000ff947424 */ /* 0x000fe400078e00ff */
[----:B------:R-:W-:Y:S01]  /*0b20*/  VIADD R112, R158, 0x1 ;  /* 0x000000019e707836 */ /* 0x000fe20000000000 */
[----:B---3--:R-:W-:-:S08]  /*0b30*/  @P2 SHF.L.U32 R148, R108, 0x10, RZ ;  /* 0x000000106c942819 */ /* 0x008fd000000006ff */
        /* <DEDUP_REMOVED lines=9> */
.L_x_8667:
[----:B------:R-:W-:-:S07]  /*0bd0*/  IMAD.MOV.U32 R149, RZ, RZ, R140 ;  /* 0x000000ffff957224 */ /* 0x000fce00078e008c */
.L_x_8668:
[----:B------:R-:W-:Y:S05]  /*0be0*/  BSYNC B0 ;  /* 0x0000000000007941 */ /* 0x000fea0003800000 */
.L_x_8666:
        /* <DEDUP_REMOVED lines=16> */
.L_x_8672:
[----:B------:R-:W-:Y:S05]  /*0cf0*/  BSYNC B1 ;  /* 0x0000000000017941 */ /* 0x000fea0003800000 */
.L_x_8671:
        /* <DEDUP_REMOVED lines=43> */
.L_x_8670:
[----:B------:R-:W-:Y:S05]  /*0fb0*/  BSYNC B0 ;  /* 0x0000000000007941 */ /* 0x000fea0003800000 */
.L_x_8669:
        /* <DEDUP_REMOVED lines=28> */
.L_x_8674:
[----:B------:R-:W-:-:S07]  /*1180*/  MOV R149, R140 ;  /* 0x0000008c00957202 */ /* 0x000fce0000000f00 */
.L_x_8675:
[----:B------:R-:W-:Y:S05]  /*1190*/  BSYNC B0 ;  /* 0x0000000000007941 */ /* 0x000fea0003800000 */
.L_x_8673:
        /* <DEDUP_REMOVED lines=16> */
.L_x_8679:
[----:B------:R-:W-:Y:S05]  /*12a0*/  BSYNC B1 ;  /* 0x0000000000017941 */ /* 0x000fea0003800000 */
.L_x_8678:
        /* <DEDUP_REMOVED lines=44> */
.L_x_8677:
[----:B------:R-:W-:Y:S05]  /*1570*/  BSYNC B0 ;  /* 0x0000000000007941 */ /* 0x000fea0003800000 */
.L_x_8676:
        /* <DEDUP_REMOVED lines=25> */
.L_x_8681:
[----:B------:R-:W-:-:S07]  /*1710*/  IMAD.MOV.U32 R104, RZ, RZ, R140 ;  /* 0x000000ffff687224 */ /* 0x000fce00078e008c */
.L_x_8682:
[----:B------:R-:W-:Y:S05]  /*1720*/  BSYNC B0 ;  /* 0x0000000000007941 */ /* 0x000fea0003800000 */
.L_x_8680:
        /* <DEDUP_REMOVED lines=16> */
.L_x_8686:
[----:B------:R-:W-:Y:S05]  /*1830*/  BSYNC B1 ;  /* 0x0000000000017941 */ /* 0x000fea0003800000 */
.L_x_8685:
        /* <DEDUP_REMOVED lines=44> */
.L_x_8684:
[----:B------:R-:W-:Y:S05]  /*1b00*/  BSYNC B0 ;  /* 0x0000000000007941 */ /* 0x000fea0003800000 */
.L_x_8683:
        /* <DEDUP_REMOVED lines=23> */
.L_x_8688:
[----:B------:R-:W-:-:S07]  /*1c80*/  MOV R115, R140 ;  /* 0x0000008c00737202 */ /* 0x000fce0000000f00 */
.L_x_8689:
[----:B------:R-:W-:Y:S05]  /*1c90*/  BSYNC B0 ;  /* 0x0000000000007941 */ /* 0x000fea0003800000 */
.L_x_8687:
        /* <DEDUP_REMOVED lines=16> */
.L_x_8693:
[----:B------:R-:W-:Y:S05]  /*1da0*/  BSYNC B1 ;  /* 0x0000000000017941 */ /* 0x000fea0003800000 */
.L_x_8692:
        /* <DEDUP_REMOVED lines=44> */
.L_x_8691:
[----:B------:R-:W-:Y:S05]  /*2070*/  BSYNC B0 ;  /* 0x0000000000007941 */ /* 0x000fea0003800000 */
.L_x_8690:
[----:B------:R-:W-:Y:S01]  /*2080*/  I2FP.F32.U32 R105, R115 ;  /* 0x0000007300697245 */ /* 0x000fe20000201000 */
[----:B------:R-:W-:Y:S01]  /*2090*/  IMAD.U32 R109, R114, 0x10000, RZ ;  /* 0x00010000726d7824 */ /* 0x000fe200078e00ff */
[C---:B------:R-:W-:Y:S01]  /*20a0*/  ISETP.NE.AND P3, PT, R110.reuse, 0x1, PT ;  /* 0x000000016e00780c */ /* 0x040fe20003f65270 */
[----:B------:R-:W-:Y:S01]  /*20b0*/  BSSY B0, `(.L_x_8694) ;  /* 0x0000015000007945 */ /* 0x000fe20003800000 */
[----:B------:R-:W-:Y:S02]  /*20c0*/  VIADD R111, R110, 0x1 ;  /* 0x000000016e6f7836 */ /* 0x000fe40000000000 */
[----:B------:R-:W-:Y:S01]  /*20d0*/  FFMA.FTZ R105, R105, R154, 1.1641532182693481445e-10 ;  /* 0x2f00000069697423 */ /* 0x000fe2000001009a */
[----:B------:R-:W-:-:S04]  /*20e0*/  FMUL.FTZ R109, R109, R148 ;  /* 0x000000946d6d7220 */ /* 0x000fc80000410000 */
[----:B------:R-:W-:Y:S01]  /*20f0*/  FMUL.FTZ R109, R109, R150 ;  /* 0x000000966d6d7220 */ /* 0x000fe20000410000 */
[----:B------:R-:W-:Y:S02]  /*2100*/  FSETP.GTU.FTZ.AND P2, PT, R105, R152, PT ;  /* 0x000000986900720b */ /* 0x000fe40003f5c000 */
[----:B------:R-:W-:Y:S02]  /*2110*/  @P0 PRMT R105, R101, 0x7632, R105 ;  /* 0x0000763265690816 */ /* 0x000fe40000000069 */
        /* <DEDUP_REMOVED lines=13> */
.L_x_8695:
[----:B------:R-:W-:-:S07]  /*21f0*/  IMAD.MOV.U32 R114, RZ, RZ, R140 ;  /* 0x000000ffff727224 */ /* 0x000fce00078e008c */
.L_x_8696:
[----:B------:R-:W-:Y:S05]  /*2200*/  BSYNC B0 ;  /* 0x0000000000007941 */ /* 0x000fea0003800000 */
.L_x_8694:
        /* <DEDUP_REMOVED lines=16> */
.L_x_8700:
[----:B------:R-:W-:Y:S05]  /*2310*/  BSYNC B1 ;  /* 0x0000000000017941 */ /* 0x000fea0003800000 */
.L_x_8699:
        /* <DEDUP_REMOVED lines=44> */
.L_x_8698:
[----:B------:R-:W-:Y:S05]  /*25e0*/  BSYNC B0 ;  /* 0x0000000000007941 */ /* 0x000fea0003800000 */
.L_x_8697:
        /* <DEDUP_REMOVED lines=23> */
.L_x_8702:
[----:B------:R-:W-:-:S07]  /*2760*/  MOV R114, R140 ;  /* 0x0000008c00727202 */ /* 0x000fce0000000f00 */
.L_x_8703:
[----:B------:R-:W-:Y:S05]  /*2770*/  BSYNC B0 ;  /* 0x0000000000007941 */ /* 0x000fea0003800000 */
.L_x_8701:
        /* <DEDUP_REMOVED lines=16> */
.L_x_8707:
[----:B------:R-:W-:Y:S05]  /*2880*/  BSYNC B1 ;  /* 0x0000000000017941 */ /* 0x000fea0003800000 */
.L_x_8706:
        /* <DEDUP_REMOVED lines=44> */
.L_x_8705:
[----:B------:R-:W-:Y:S05]  /*2b50*/  BSYNC B0 ;  /* 0x0000000000007941 */ /* 0x000fea0003800000 */
.L_x_8704:
        /* <DEDUP_REMOVED lines=23> */
.L_x_8709:
[----:B------:R-:W-:-:S07]  /*2cd0*/  IMAD.MOV.U32 R106, RZ, RZ, R140 ;  /* 0x000000ffff6a7224 */ /* 0x000fce00078e008c */
.L_x_8710:
[----:B------:R-:W-:Y:S05]  /*2ce0*/  BSYNC B0 ;  /* 0x0000000000007941 */ /* 0x000fea0003800000 */
.L_x_8708:
        /* <DEDUP_REMOVED lines=16> */
.L_x_8714:
[----:B------:R-:W-:Y:S05]  /*2df0*/  BSYNC B1 ;  /* 0x0000000000017941 */ /* 0x000fea0003800000 */
.L_x_8713:
        /* <DEDUP_REMOVED lines=44> */
.L_x_8712:
[----:B------:R-:W-:Y:S05]  /*30c0*/  BSYNC B0 ;  /* 0x0000000000007941 */ /* 0x000fea0003800000 */
.L_x_8711:
        /* <DEDUP_REMOVED lines=23> */
.L_x_8716:
[----:B------:R-:W-:-:S07]  /*3240*/  MOV R113, R140 ;  /* 0x0000008c00717202 */ /* 0x000fce0000000f00 */
.L_x_8717:
[----:B------:R-:W-:Y:S05]  /*3250*/  BSYNC B0 ;  /* 0x0000000000007941 */ /* 0x000fea0003800000 */
.L_x_8715:
        /* <DEDUP_REMOVED lines=18> */
.L_x_8721:
[----:B------:R-:W-:Y:S05]  /*3380*/  BSYNC B1 ;  /* 0x0000000000017941 */ /* 0x000fea0003800000 */
.L_x_8720:
        /* <DEDUP_REMOVED lines=44> */
.L_x_8719:
[----:B------:R-:W-:Y:S05]  /*3650*/  BSYNC B0 ;  /* 0x0000000000007941 */ /* 0x000fea0003800000 */
.L_x_8718:
[----:B------:R-:W-:Y:S01]  /*3660*/  I2FP.F32.U32 R105, R113 ;  /* 0x0000007100697245 */ /* 0x000fe20000201000 */
[----:B------:R-:W0:Y:S01]  /*3670*/  LDC.64 R114, c[0x0][0x238] ;  /* 0x00008e00ff727b82 */ /* 0x000e220000000a00 */
[----:B------:R-:W-:Y:S01]  /*3680*/  SEL R106, RZ, 0x1, P1 ;  /* 0x00000001ff6a7807 */ /* 0x000fe20000800000 */
[----:B------:R-:W-:Y:S01]  /*3690*/  VIADD R165, R145, 0x100 ;  /* 0x0000010091a57836 */ /* 0x000fe20000000000 */
[----:B------:R-:W-:Y:S01]  /*36a0*/  SEL R107, RZ, 0x10000, P5 ;  /* 0x00010000ff6b7807 */ /* 0x000fe20002800000 */
[----:B------:R-:W-:Y:S01]  /*36b0*/  FFMA.FTZ R105, R105, R154, 1.1641532182693481445e-10 ;  /* 0x2f00000069697423 */ /* 0x000fe2000001009a */
[----:B------:R-:W-:Y:S02]  /*36c0*/  LOP3.LUT P5, RZ, R156, 0x2, RZ, 0xc0, !PT ;  /* 0x000000029cff7812 */ /* 0x000fe400078ac0ff */
[----:B------:R-:W-:Y:S01]  /*36d0*/  SEL R110, RZ, 0x100, P4 ;  /* 0x00000100ff6e7807 */ /* 0x000fe20002000000 */
[----:B------:R-:W1:Y:S01]  /*36e0*/  @P0 LDC.64 R170, c[0x0][0x230] ;  /* 0x00008c00ffaa0b82 */ /* 0x000e620000000a00 */
[----:B------:R-:W-:Y:S01]  /*36f0*/  FSETP.GTU.FTZ.AND P1, PT, R105, R152, PT ;  /* 0x000000986900720b */ /* 0x000fe20003f3c000 */
[----:B------:R-:W-:Y:S01]  /*3700*/  IMAD.U32 R105, R112, 0x10000, RZ ;  /* 0x0001000070697824 */ /* 0x000fe200078e00ff */
[----:B------:R-:W-:-:S02]  /*3710*/  SEL R104, RZ, 0x1, P2 ;  /* 0x00000001ff687807 */ /* 0x000fc40001000000 */
[----:B------:R-:W-:Y:S01]  /*3720*/  SEL R108, RZ, 0x1000000, P1 ;  /* 0x01000000ff6c7807 */ /* 0x000fe20000800000 */
[----:B------:R-:W-:Y:S01]  /*3730*/  FMUL.FTZ R105, R105, R148 ;  /* 0x0000009469697220 */ /* 0x000fe20000410000 */
[----:B------:R-:W-:Y:S01]  /*3740*/  SEL R168, RZ, 0x1, P5 ;  /* 0x00000001ffa87807 */ /* 0x000fe20002800000 */
[----:B------:R-:W2:Y:S01]  /*3750*/  LDC.64 R112, c[0x0][0x240] ;  /* 0x00009000ff707b82 */ /* 0x000ea20000000a00 */
[----:B------:R-:W-:Y:S01]  /*3760*/  LOP3.LUT R110, R110, R108, R107, 0xfe, !PT ;  /* 0x0000006c6e6e7212 */ /* 0x000fe200078efe6b */
[----:B------:R-:W-:Y:S01]  /*3770*/  FMUL.FTZ R108, R105, R150 ;  /* 0x00000096696c7220 */ /* 0x000fe20000410000 */
[----:B------:R-:W-:Y:S01]  /*3780*/  IMAD.WIDE.U32 R104, R104, 0x1000000, RZ ;  /* 0x0100000068687825 */ /* 0x000fe200078e00ff */
[----:B------:R-:W-:Y:S02]  /*3790*/  @P0 PRMT R109, R103, 0x7632, R109 ;  /* 0x00007632676d0816 */ /* 0x000fe4000000006d */
[----:B------:R-:W-:Y:S01]  /*37a0*/  LOP3.LUT P6, RZ, R156, 0x4, RZ, 0xc0, !PT ;  /* 0x000000049cff7812 */ /* 0x000fe200078cc0ff */
[----:B------:R-:W-:Y:S01]  /*37b0*/  IMAD.WIDE.U32 R106, R106, 0x10000, RZ ;  /* 0x000100006a6a7825 */ /* 0x000fe200078e00ff */
[----:B------:R-:W-:-:S02]  /*37c0*/  FSEL R108, R108, RZ, !P1 ;  /* 0x000000ff6c6c7208 */ /* 0x000fc40004800000 */
[----:B------:R-:W-:Y:S01]  /*37d0*/  SEL R111, RZ, 0x1, P3 ;  /* 0x00000001ff6f7807 */ /* 0x000fe20001800000 */
[----:B------:R-:W-:Y:S01]  /*37e0*/  IMAD.WIDE.U32 R168, R168, 0x100, RZ ;  /* 0x00000100a8a87825 */ /* 0x000fe200078e00ff */
[----:B------:R-:W-:-:S03]  /*37f0*/  SEL R173, RZ, 0x1, P6 ;  /* 0x00000001ffad7807 */ /* 0x000fc60003000000 */
[----:B------:R-:W-:Y:S01]  /*3800*/  FMUL.FTZ R163, R31, R108 ;  /* 0x0000006c1fa37220 */ /* 0x000fe20000410000 */
[----:B------:R-:W-:Y:S01]  /*3810*/  LOP3.LUT R105, R105, R110, R111, 0xfe, !PT ;  /* 0x0000006e69697212 */ /* 0x000fe200078efe6f */
[----:B0-----:R-:W-:Y:S01]  /*3820*/  IMAD.WIDE.U32 R166, R145, 0x10, R114 ;  /* 0x0000001091a67825 */ /* 0x001fe200078e0072 */
[----:B------:R-:W-:Y:S02]  /*3830*/  LOP3.LUT R172, R168, R104, R106, 0xfe, !PT ;  /* 0x00000068a8ac7212 */ /* 0x000fe400078efe6a */
[----:B------:R-:W-:Y:S01]  /*3840*/  @P0 SHF.L.U32 R104, R109, 0x10, RZ ;  /* 0x000000106d680819 */ /* 0x000fe200000006ff */
[----:B-1----:R-:W-:Y:S01]  /*3850*/  @P0 IMAD.WIDE.U32 R170, R165, 0x10, R170 ;  /* 0x00000010a5aa0825 */ /* 0x002fe200078e00aa */
[----:B------:R-:W-:Y:S02]  /*3860*/  LOP3.LUT R172, R172, R173, RZ, 0xfc, !PT ;  /* 0x000000adacac7212 */ /* 0x000fe400078efcff */
[----:B------:R-:W-:Y:S01]  /*3870*/  F2FP.BF16.F32.PACK_AB R110, R159, R155 ;  /* 0x0000009b9f6e723e */ /* 0x000fe200000010ff */
[----:B------:R-:W-:Y:S01]  /*3880*/  @P0 FADD.FTZ R163, R163, R104 ;  /* 0x00000068a3a30221 */ /* 0x000fe20000010000 */
        /* <DEDUP_REMOVED lines=22> */
.L_x_8723:
[----:B------:R-:W-:-:S07]  /*39f0*/  MOV R158, R140 ;  /* 0x0000008c009e7202 */ /* 0x000fce0000000f00 */
.L_x_8724:
[----:B------:R-:W-:Y:S05]  /*3a00*/  BSYNC B0 ;  /* 0x0000000000007941 */ /* 0x000fea0003800000 */
.L_x_8722:
        /* <DEDUP_REMOVED lines=16> */
.L_x_8728:
[----:B------:R-:W-:Y:S05]  /*3b10*/  BSYNC B1 ;  /* 0x0000000000017941 */ /* 0x000fea0003800000 */
.L_x_8727:
        /* <DEDUP_REMOVED lines=11> */
[----:B------:R-:W-:Y:S01]  /*3bd0*/  IMAD.WIDE.U32 R168, R157, -0x326172a9, RZ ;  /* 0xcd9e8d579da87825 */ /* 0x000fe200078e00ff */
[----:B------:R-:W-:-:S04]  /*3be0*/  HFMA2.MMA R157, -RZ, RZ, 0, 0 ;  /* 0x00000000ff9d7435 */ /* 0x000fc800000001ff */
        /* <DEDUP_REMOVED lines=31> */
.L_x_8726:
[----:B------:R-:W-:Y:S05]  /*3de0*/  BSYNC B0 ;  /* 0x0000000000007941 */ /* 0x000fea0003800000 */
.L_x_8725:
[----:B------:R-:W-:Y:S01]  /*3df0*/  I2FP.F32.U32 R109, R158 ;  /* 0x0000009e006d7245 */ /* 0x000fe20000201000 */
[----:B-----5:R-:W-:Y:S01]  /*3e00*/  IMAD.U32 R111, R104, 0x10000, RZ ;  /* 0x00010000686f7824 */ /* 0x020fe200078e00ff */
[----:B------:R-:W-:Y:S01]  /*3e10*/  LOP3.LUT R156, R156, 0xfffffffb, RZ, 0xc0, !PT ;  /* 0xfffffffb9c9c7812 */ /* 0x000fe200078ec0ff */
[----:B------:R-:W-:Y:S01]  /*3e20*/  BSSY B0, `(.L_x_8729) ;  /* 0x0000017000007945 */ /* 0x000fe20003800000 */
[----:B------:R-:W-:Y:S01]  /*3e30*/  @P0 SHF.L.U32 R108, R100, 0x10, RZ ;  /* 0x00000010646c0819 */ /* 0x000fe200000006ff */
[----:B------:R-:W-:Y:S01]  /*3e40*/  FFMA.FTZ R109, R109, R154, 1.1641532182693481445e-10 ;  /* 0x2f0000006d6d7423 */ /* 0x000fe2000001009a */
[----:B------:R-:W-:Y:S01]  /*3e50*/  FMUL.FTZ R111, R111, R148 ;  /* 0x000000946f6f7220 */ /* 0x000fe20000410000 */
[----:B------:R-:W-:Y:S01]  /*3e60*/  PRMT R104, R104, 0x7632, R104 ;  /* 0x0000763268687816 */ /* 0x000fe20000000068 */
[----:B------:R-:W-:Y:S02]  /*3e70*/  VIADD R110, R157, 0x1 ;  /* 0x000000019d6e7836 */ /* 0x000fe40000000000 */
        /* <DEDUP_REMOVED lines=16> */
.L_x_8730:
[----:B------:R-:W-:-:S07]  /*3f80*/  IMAD.MOV.U32 R158, RZ, RZ, R140 ;  /* 0x000000ffff9e7224 */ /* 0x000fce00078e008c */
.L_x_8731:
[----:B------:R-:W-:Y:S05]  /*3f90*/  BSYNC B0 ;  /* 0x0000000000007941 */ /* 0x000fea0003800000 */
.L_x_8729:
        /* <DEDUP_REMOVED lines=16> */
.L_x_8735:
[----:B------:R-:W-:Y:S05]  /*40a0*/  BSYNC B1 ;  /* 0x0000000000017941 */ /* 0x000fea0003800000 */
.L_x_8734:
        /* <DEDUP_REMOVED lines=44> */
.L_x_8733:
[----:B------:R-:W-:Y:S05]  /*4370*/  BSYNC B0 ;  /* 0x0000000000007941 */ /* 0x000fea0003800000 */
.L_x_8732:
        /* <DEDUP_REMOVED lines=25> */
.L_x_8737:
[----:B------:R-:W-:-:S07]  /*4510*/  MOV R104, R140 ;  /* 0x0000008c00687202 */ /* 0x000fce0000000f00 */
.L_x_8738:
[----:B------:R-:W-:Y:S05]  /*4520*/  BSYNC B0 ;  /* 0x0000000000007941 */ /* 0x000fea0003800000 */
.L_x_8736:
        /* <DEDUP_REMOVED lines=16> */
.L_x_8742:
[----:B------:R-:W-:Y:S05]  /*4630*/  BSYNC B1 ;  /* 0x0000000000017941 */ /* 0x000fea0003800000 */
.L_x_8741:
        /* <DEDUP_REMOVED lines=44> */
.L_x_8740:
[----:B------:R-:W-:Y:S05]  /*4900*/  BSYNC B0 ;  /* 0x0000000000007941 */ /* 0x000fea0003800000 */
.L_x_8739:
[----:B------:R-:W-:Y:S01]  /*4910*/  I2FP.F32.U32 R109, R104 ;  /* 0x00000068006d7245 */ /* 0x000fe20000201000 */
[----:B------:R-:W-:Y:S01]  /*4920*/  IMAD.U32 R111, R105, 0x10000, RZ ;  /* 0x00010000696f7824 */ /* 0x000fe200078e00ff */
[----:B------:R-:W-:Y:S01]  /*4930*/  ISETP.NE.AND P2, PT, R160, 0x1, PT ;  /* 0x00000001a000780c */ /* 0x000fe20003f45270 */
[----:B------:R-:W-:Y:S01]  /*4940*/  BSSY B0, `(.L_x_8743) ;  /* 0x0000015000007945 */ /* 0x000fe20003800000 */
[----:B------:R-:W-:Y:S01]  /*4950*/  @P0 SHF.L.U32 R104, R101, 0x10, RZ ;  /* 0x0000001065680819 */ /* 0x000fe200000006ff */
[----:B------:R-:W-:Y:S01]  /*4960*/  FFMA.FTZ R109, R109, R154, 1.1641532182693481445e-10 ;  /* 0x2f0000006d6d7423 */ /* 0x000fe2000001009a */
[----:B------:R-:W-:Y:S01]  /*4970*/  FMUL.FTZ R111, R111, R148 ;  /* 0x000000946f6f7220 */ /* 0x000fe20000410000 */
[----:B------:R-:W-:-:S03]  /*4980*/  PRMT R157, R105, 0x7632, R157 ;  /* 0x00007632699d7816 */ /* 0x000fc6000000009d */
[----:B------:R-:W-:Y:S01]  /*4990*/  FMUL.FTZ R111, R111, R150 ;  /* 0x000000966f6f7220 */ /* 0x000fe20000410000 */
[----:B------:R-:W-:Y:S01]  /*49a0*/  FSETP.GTU.FTZ.AND P1, PT, R109, R152, PT ;  /* 0x000000986d00720b */ /* 0x000fe20003f3c000 */
[----:B------:R-:W-:-:S03]  /*49b0*/  VIADD R109, R160, 0x1 ;  /* 0x00000001a06d7836 */ /* 0x000fc60000000000 */
        /* <DEDUP_REMOVED lines=12> */
.L_x_8744:
[----:B------:R-:W-:-:S07]  /*4a80*/  IMAD.MOV.U32 R158, RZ, RZ, R140 ;  /* 0x000000ffff9e7224 */ /* 0x000fce00078e008c */
.L_x_8745:
[----:B------:R-:W-:Y:S05]  /*4a90*/  BSYNC B0 ;  /* 0x0000000000007941 */ /* 0x000fea0003800000 */
.L_x_8743:
        /* <DEDUP_REMOVED lines=16> */
.L_x_8749:
[----:B------:R-:W-:Y:S05]  /*4ba0*/  BSYNC B1 ;  /* 0x0000000000017941 */ /* 0x000fea0003800000 */
.L_x_8748:
        /* <DEDUP_REMOVED lines=44> */
.L_x_8747:
[----:B------:R-:W-:Y:S05]  /*4e70*/  BSYNC B0 ;  /* 0x0000000000007941 */ /* 0x000fea0003800000 */
.L_x_8746:
        /* <DEDUP_REMOVED lines=9> */
[----:B------:R-:W-:-:S04]  /*4f10*/  @P0 PRMT R105, R101, 0x7632, R105 ;  /* 0x0000763265690816 */ /* 0x000fc80000000069 */
[----:B------:R-:W-:Y:S01]  /*4f20*/  FSEL R104, R157, RZ, !P2 ;  /* 0x000000ff9d687208 */ /* 0x000fe20005000000 */
[----:B------:R-:W-:-:S04]  /*4f30*/  @P0 IMAD.U32 R108, R105, 0x10000, RZ ;  /* 0x00010000696c0824 */ /* 0x000fc800078e00ff */
        /* <DEDUP_REMOVED lines=11> */
.L_x_8751:
[----:B------:R-:W-:-:S07]  /*4ff0*/  MOV R157, R140 ;  /* 0x0000008c009d7202 */ /* 0x000fce0000000f00 */
.L_x_8752:
[----:B------:R-:W-:Y:S05]  /*5000*/  BSYNC B0 ;  /* 0x0000000000007941 */ /* 0x000fea0003800000 */
.L_x_8750:
        /* <DEDUP_REMOVED lines=16> */
.L_x_8756:
[----:B------:R-:W-:Y:S05]  /*5110*/  BSYNC B1 ;  /* 0x0000000000017941 */ /* 0x000fea0003800000 */
.L_x_8755:
        /* <DEDUP_REMOVED lines=44> */
.L_x_8754:
[----:B------:R-:W-:Y:S05]  /*53e0*/  BSYNC B0 ;  /* 0x0000000000007941 */ /* 0x000fea0003800000 */
.L_x_8753:
        /* <DEDUP_REMOVED lines=23> */
.L_x_8758:
[----:B------:R-:W-:-:S07]  /*5560*/  IMAD.MOV.U32 R157, RZ, RZ, R140 ;  /* 0x000000ffff9d7224 */ /* 0x000fce00078e008c */
.L_x_8759:
[----:B------:R-:W-:Y:S05]  /*5570*/  BSYNC B0 ;  /* 0x0000000000007941 */ /* 0x000fea0003800000 */
.L_x_8757:
        /* <DEDUP_REMOVED lines=16> */
.L_x_8763:
[----:B------:R-:W-:Y:S05]  /*5680*/  BSYNC B1 ;  /* 0x0000000000017941 */ /* 0x000fea0003800000 */
.L_x_8762:
        /* <DEDUP_REMOVED lines=44> */
.L_x_8761:
[----:B------:R-:W-:Y:S05]  /*5950*/  BSYNC B0 ;  /* 0x0000000000007941 */ /* 0x000fea0003800000 */
.L_x_8760:
        /* <DEDUP_REMOVED lines=23> */
.L_x_8765:
[----:B------:R-:W-:-:S07]  /*5ad0*/  MOV R106, R140 ;  /* 0x0000008c006a7202 */ /* 0x000fce0000000f00 */
.L_x_8766:
[----:B------:R-:W-:Y:S05]  /*5ae0*/  BSYNC B0 ;  /* 0x0000000000007941 */ /* 0x000fea0003800000 */
.L_x_8764:
        /* <DEDUP_REMOVED lines=16> */
.L_x_8770:
[----:B------:R-:W-:Y:S05]  /*5bf0*/  BSYNC B1 ;  /* 0x0000000000017941 */ /* 0x000fea0003800000 */
.L_x_8769:
        /* <DEDUP_REMOVED lines=44> */
.L_x_8768:
[----:B------:R-:W-:Y:S05]  /*5ec0*/  BSYNC B0 ;  /* 0x0000000000007941 */ /* 0x000fea0003800000 */
.L_x_8767:
        /* <DEDUP_REMOVED lines=23> */
.L_x_8772:
[----:B------:R-:W-:-:S07]  /*6040*/  IMAD.MOV.U32 R158, RZ, RZ, R140 ;  /* 0x000000ffff9e7224 */ /* 0x000fce00078e008c */
.L_x_8773:
[----:B------:R-:W-:Y:S05]  /*6050*/  BSYNC B0 ;  /* 0x0000000000007941 */ /* 0x000fea0003800000 */
.L_x_8771:
        /* <DEDUP_REMOVED lines=18> */
.L_x_8777:
[----:B------:R-:W-:Y:S05]  /*6180*/  BSYNC B1 ;  /* 0x0000000000017941 */ /* 0x000fea0003800000 */
.L_x_8776:
        /* <DEDUP_REMOVED lines=44> */
.L_x_8775:
[----:B------:R-:W-:Y:S05]  /*6450*/  BSYNC B0 ;  /* 0x0000000000007941 */ /* 0x000fea0003800000 */
.L_x_8774:
[----:B------:R-:W-:Y:S01]  /*6460*/  I2FP.F32.U32 R105, R158 ;  /* 0x0000009e00697245 */ /* 0x000fe20000201000 */
[----:B------:R-:W-:Y:S01]  /*6470*/  IMAD.WIDE.U32 R184, R165, 0x10, R114 ;  /* 0x00000010a5b87825 */ /* 0x000fe200078e0072 */
[----:B------:R-:W-:Y:S02]  /*6480*/  SEL R186, RZ, 0x1, P1 ;  /* 0x00000001ffba7807 */ /* 0x000fe40000800000 */
[----:B------:R-:W-:Y:S01]  /*6490*/  SEL R107, RZ, 0x10000, P5 ;  /* 0x00010000ff6b7807 */ /* 0x000fe20002800000 */
[----:B------:R-:W-:Y:S01]  /*64a0*/  FFMA.FTZ R105, R105, R154, 1.1641532182693481445e-10 ;  /* 0x2f00000069697423 */ /* 0x000fe2000001009a */
[----:B------:R-:W-:Y:S01]  /*64b0*/  SEL R110, RZ, 0x100, P4 ;  /* 0x00000100ff6e7807 */ /* 0x000fe20002000000 */
[----:B------:R-:W-:Y:S01]  /*64c0*/  IMAD.WIDE.U32 R186, R186, 0x10000, RZ ;  /* 0x00010000baba7825 */ /* 0x000fe200078e00ff */
[----:B------:R-:W-:Y:S02]  /*64d0*/  SHF.L.U32 R157, R157, 0x10, RZ ;  /* 0x000000109d9d7819 */ /* 0x000fe400000006ff */
[----:B------:R-:W-:-:S02]  /*64e0*/  FSETP.GTU.FTZ.AND P1, PT, R105, R152, PT ;  /* 0x000000986900720b */ /* 0x000fc40003f3c000 */
[----:B------:R-:W-:Y:S01]  /*64f0*/  LOP3.LUT P5, RZ, R156, 0x2, RZ, 0xc0, !PT ;  /* 0x000000029cff7812 */ /* 0x000fe200078ac0ff */
[----:B------:R-:W-:Y:S01]  /*6500*/  FMUL.FTZ R157, R157, R148 ;  /* 0x000000949d9d7220 */ /* 0x000fe20000410000 */
[----:B------:R-:W-:Y:S02]  /*6510*/  SEL R104, RZ, 0x1000000, P1 ;  /* 0x01000000ff687807 */ /* 0x000fe40000800000 */
[----:B------:R-:W-:Y:S01]  /*6520*/  SEL R106, RZ, 0x1, P2 ;  /* 0x00000001ff6a7807 */ /* 0x000fe20001000000 */
[----:B------:R-:W-:Y:S01]  /*6530*/  FMUL.FTZ R157, R157, R150 ;  /* 0x000000969d9d7220 */ /* 0x000fe20000410000 */
[----:B------:R-:W-:Y:S02]  /*6540*/  LOP3.LUT R110, R110, R104, R107, 0xfe, !PT ;  /* 0x000000686e6e7212 */ /* 0x000fe400078efe6b */
[----:B------:R-:W0:Y:S01]  /*6550*/  @P0 LDC.64 R104, c[0x0][0x230] ;  /* 0x00008c00ff680b82 */ /* 0x000e220000000a00 */
[----:B------:R-:W-:Y:S01]  /*6560*/  SEL R188, RZ, 0x1, P5 ;  /* 0x00000001ffbc7807 */ /* 0x000fe20002800000 */
[----:B------:R-:W-:Y:S01]  /*6570*/  IMAD.WIDE.U32 R106, R106, 0x1000000, RZ ;  /* 0x010000006a6a7825 */ /* 0x000fe200078e00ff */
[----:B------:R-:W-:-:S02]  /*6580*/  @P0 PRMT R109, R103, 0x7632, R109 ;  /* 0x00007632676d0816 */ /* 0x000fc4000000006d */
[----:B------:R-:W-:Y:S01]  /*6590*/  FSEL R108, R157, RZ, !P1 ;  /* 0x000000ff9d6c7208 */ /* 0x000fe20004800000 */
[----:B------:R-:W-:Y:S01]  /*65a0*/  IMAD.WIDE.U32 R188, R188, 0x100, RZ ;  /* 0x00000100bcbc7825 */ /* 0x000fe200078e00ff */
[----:B------:R-:W-:Y:S02]  /*65b0*/  LOP3.LUT P6, RZ, R156, 0x4, RZ, 0xc0, !PT ;  /* 0x000000049cff7812 */ /* 0x000fe400078cc0ff */
[----:B------:R-:W-:Y:S01]  /*65c0*/  SEL R111, RZ, 0x1, P3 ;  /* 0x00000001ff6f7807 */ /* 0x000fe20001800000 */
[----:B------:R-:W-:Y:S01]  /*65d0*/  FMUL.FTZ R181, R23, R108 ;  /* 0x0000006c17b57220 */ /* 0x000fe20000410000 */
[----:B------:R-:W-:Y:S01]  /*65e0*/  LOP3.LUT R190, R188, R106, R186, 0xfe, !PT ;  /* 0x0000006abcbe7212 */ /* 0x000fe200078efeba */
[----:B------:R-:W-:Y:S01]  /*65f0*/  @P0 IMAD.U32 R106, R109, 0x10000, RZ ;  /* 0x000100006d6a0824 */ /* 0x000fe200078e00ff */
[----:B------:R-:W-:Y:S02]  /*6600*/  SEL R191, RZ, 0x1, P6 ;  /* 0x00000001ffbf7807 */ /* 0x000fe40003000000 */
[----:B------:R-:W-:Y:S01]  /*6610*/  LOP3.LUT R107, R107, R110, R111, 0xfe, !PT ;  /* 0x0000006e6b6b7212 */ /* 0x000fe200078efe6f */
[----:B------:R-:W-:Y:S01]  /*6620*/  @P0 FADD.FTZ R181, R181, R106 ;  /* 0x0000006ab5b50221 */ /* 0x000fe20000010000 */
[----:B------:R-:W-:-:S02]  /*6630*/  IADD3 R183, R145, 0x200, RZ ;  /* 0x0000020091b77810 */ /* 0x000fc40007ffe0ff */
[----:B------:R-:W-:Y:S02]  /*6640*/  LOP3.LUT R190, R190, R191, RZ, 0xfc, !PT ;  /* 0x000000bfbebe7212 */ /* 0x000fe400078efcff */
[----:B------:R-:W-:Y:S01]  /*6650*/  LOP3.LUT R191, R189, R107, R187, 0xfe, !PT ;  /* 0x0000006bbdbf7212 */ /* 0x000fe200078efebb */
[----:B------:R-:W-:Y:S01]  /*6660*/  IMAD.WIDE.U32 R186, R165, 0x8, R112 ;  /* 0x00000008a5ba7825 */ /* 0x000fe200078e0070 */
[----:B------:R-:W-:Y:S02]  /*6670*/  F2FP.BF16.F32.PACK_AB R110, R177, R175 ;  /* 0x000000afb16e723e */ /* 0x000fe400000010ff */
[----:B------:R-:W-:Y:S01]  /*6680*/  F2FP.BF16.F32.PACK_AB R109, R173, R171 ;  /* 0x000000abad6d723e */ /* 0x000fe200000010ff */
[----:B0-----:R-:W-:Y:S01]  /*6690*/  @P0 IMAD.WIDE.U32 R188, R183, 0x10, R104 ;  /* 0x00000010b7bc0825 */ /* 0x001fe200078e0068 */
[----:B------:R-:W-:Y:S02]  /*66a0*/  F2FP.BF16.F32.PACK_AB R108, R169, R167 ;  /* 0x000000a7a96c723e */ /* 0x000fe400000010ff */
[----:B------:R-:W-:Y:S01]  /*66b0*/  F2FP.BF16.F32.PACK_AB R111, R181, R179 ;  /* 0x000000b3b56f723e */ /* 0x000fe200000010ff */
[----:B------:R-:W-:-:S04]  /*66c0*/  IMAD.WIDE.U32 R104, R183, 0x10, R116 ;  /* 0x00000010b7687825 */ /* 0x000fc800078e0074 */
        /* <DEDUP_REMOVED lines=16> */
.L_x_8779:
[----:B------:R-:W-:-:S07]  /*67d0*/  IMAD.MOV.U32 R158, RZ, RZ, R140 ;  /* 0x000000ffff9e7224 */ /* 0x000fce00078e008c */
.L_x_8780:
[----:B------:R-:W-:Y:S05]  /*67e0*/  BSYNC B0 ;  /* 0x0000000000007941 */ /* 0x000fea0003800000 */
.L_x_8778:
        /* <DEDUP_REMOVED lines=16> */
.L_x_8784:
[----:B------:R-:W-:Y:S05]  /*68f0*/  BSYNC B1 ;  /* 0x0000000000017941 */ /* 0x000fea0003800000 */
.L_x_8783:
        /* <DEDUP_REMOVED lines=44> */
.L_x_8782:
[----:B------:R-:W-:Y:S05]  /*6bc0*/  BSYNC B0 ;  /* 0x0000000000007941 */ /* 0x000fea0003800000 */
.L_x_8781:
[----:B------:R-:W-:Y:S01]  /*6bd0*/  I2FP.F32.U32 R109, R158 ;  /* 0x0000009e006d7245 */ /* 0x000fe20000201000 */
[----:B-----5:R-:W-:Y:S01]  /*6be0*/  @P0 IMAD.U32 R108, R100, 0x10000, RZ ;  /* 0x00010000646c0824 */ /* 0x020fe200078e00ff */
[----:B------:R-:W-:Y:S01]  /*6bf0*/  SHF.L.U32 R111, R104, 0x10, RZ ;  /* 0x00000010686f7819 */ /* 0x000fe200000006ff */
[----:B------:R-:W-:Y:S01]  /*6c00*/  BSSY B0, `(.L_x_8785) ;  /* 0x0000017000007945 */ /* 0x000fe20003800000 */
[----:B------:R-:W-:Y:S01]  /*6c10*/  LOP3.LUT R156, R156, 0xfffffffb, RZ, 0xc0, !PT ;  /* 0xfffffffb9c9c7812 */ /* 0x000fe200078ec0ff */
[----:B------:R-:W-:Y:S01]  /*6c20*/  FFMA.FTZ R109, R109, R154, 1.1641532182693481445e-10 ;  /* 0x2f0000006d6d7423 */ /* 0x000fe2000001009a */
[----:B------:R-:W-:Y:S01]  /*6c30*/  PRMT R104, R104, 0x7632, R104 ;  /* 0x0000763268687816 */ /* 0x000fe20000000068 */
[----:B------:R-:W-:Y:S01]  /*6c40*/  FMUL.FTZ R111, R111, R148 ;  /* 0x000000946f6f7220 */ /* 0x000fe20000410000 */
[----:B------:R-:W-:Y:S02]  /*6c50*/  IADD3 R110, R157, 0x1, RZ ;  /* 0x000000019d6e7810 */ /* 0x000fe40007ffe0ff */
        /* <DEDUP_REMOVED lines=16> */
.L_x_8786:
[----:B------:R-:W-:-:S07]  /*6d60*/  MOV R158, R140 ;  /* 0x0000008c009e7202 */ /* 0x000fce0000000f00 */
.L_x_8787:
[----:B------:R-:W-:Y:S05]  /*6d70*/  BSYNC B0 ;  /* 0x0000000000007941 */ /* 0x000fea0003800000 */
.L_x_8785:
        /* <DEDUP_REMOVED lines=16> */
.L_x_8791:
[----:B------:R-:W-:Y:S05]  /*6e80*/  BSYNC B1 ;  /* 0x0000000000017941 */ /* 0x000fea0003800000 */
.L_x_8790:
        /* <DEDUP_REMOVED lines=44> */
.L_x_8789:
[----:B------:R-:W-:Y:S05]  /*7150*/  BSYNC B0 ;  /* 0x0000000000007941 */ /* 0x000fea0003800000 */
.L_x_8788:
        /* <DEDUP_REMOVED lines=25> */
.L_x_8793:
[----:B------:R-:W-:-:S07]  /*72f0*/  IMAD.MOV.U32 R104, RZ, RZ, R140 ;  /* 0x000000ffff687224 */ /* 0x000fce00078e008c */
.L_x_8794:
[----:B------:R-:W-:Y:S05]  /*7300*/  BSYNC B0 ;  /* 0x0000000000007941 */ /* 0x000fea0003800000 */
.L_x_8792:
        /* <DEDUP_REMOVED lines=16> */
.L_x_8798:
[----:B------:R-:W-:Y:S05]  /*7410*/  BSYNC B1 ;  /* 0x0000000000017941 */ /* 0x000fea0003800000 */
.L_x_8797:
        /* <DEDUP_REMOVED lines=44> */
.L_x_8796:
[----:B------:R-:W-:Y:S05]  /*76e0*/  BSYNC B0 ;  /* 0x0000000000007941 */ /* 0x000fea0003800000 */
.L_x_8795:
[----:B------:R-:W-:Y:S01]  /*76f0*/  I2FP.F32.U32 R109, R104 ;  /* 0x00000068006d7245 */ /* 0x000fe20000201000 */
[----:B------:R-:W-:Y:S01]  /*7700*/  @P0 IMAD.U32 R104, R101, 0x10000, RZ ;  /* 0x0001000065680824 */ /* 0x000fe200078e00ff */
[----:B------:R-:W-:Y:S01]  /*7710*/  SHF.L.U32 R111, R105, 0x10, RZ ;  /* 0x00000010696f7819 */ /* 0x000fe200000006ff */
[----:B------:R-:W-:Y:S01]  /*7720*/  BSSY B0, `(.L_x_8799) ;  /* 0x0000015000007945 */ /* 0x000fe20003800000 */
[----:B------:R-:W-:Y:S01]  /*7730*/  ISETP.NE.AND P2, PT, R160, 0x1, PT ;  /* 0x00000001a000780c */ /* 0x000fe20003f45270 */
[----:B------:R-:W-:Y:S01]  /*7740*/  FFMA.FTZ R109, R109, R154, 1.1641532182693481445e-10 ;  /* 0x2f0000006d6d7423 */ /* 0x000fe2000001009a */
[----:B------:R-:W-:Y:S01]  /*7750*/  PRMT R157, R105, 0x7632, R157 ;  /* 0x00007632699d7816 */ /* 0x000fe2000000009d */
[----:B------:R-:W-:-:S03]  /*7760*/  FMUL.FTZ R111, R111, R148 ;  /* 0x000000946f6f7220 */ /* 0x000fc60000410000 */
[----:B------:R-:W-:Y:S01]  /*7770*/  FSETP.GTU.FTZ.AND P1, PT, R109, R152, PT ;  /* 0x000000986d00720b */ /* 0x000fe20003f3c000 */
[----:B------:R-:W-:Y:S01]  /*7780*/  FMUL.FTZ R111, R111, R150 ;  /* 0x000000966f6f7220 */ /* 0x000fe20000410000 */
[----:B------:R-:W-:-:S04]  /*7790*/  IADD3 R109, R160, 0x1, RZ ;  /* 0x00000001a06d7810 */ /* 0x000fc80007ffe0ff */
        /* <DEDUP_REMOVED lines=12> */
.L_x_8800:
[----:B------:R-:W-:-:S07]  /*7860*/  MOV R158, R140 ;  /* 0x0000008c009e7202 */ /* 0x000fce0000000f00 */
.L_x_8801:
[----:B------:R-:W-:Y:S05]  /*7870*/  BSYNC B0 ;  /* 0x0000000000007941 */ /* 0x000fea0003800000 */
.L_x_8799:
        /* <DEDUP_REMOVED lines=16> */
.L_x_8805:
[----:B------:R-:W-:Y:S05]  /*7980*/  BSYNC B1 ;  /* 0x0000000000017941 */ /* 0x000fea0003800000 */
.L_x_8804:
        /* <DEDUP_REMOVED lines=44> */
.L_x_8803:
[----:B------:R-:W-:Y:S05]  /*7c50*/  BSYNC B0 ;  /* 0x0000000000007941 */ /* 0x000fea0003800000 */
.L_x_8802:
        /* <DEDUP_REMOVED lines=23> */
.L_x_8807:
[----:B------:R-:W-:-:S07]  /*7dd0*/  IMAD.MOV.U32 R157, RZ, RZ, R140 ;  /* 0x000000ffff9d7224 */ /* 0x000fce00078e008c */
.L_x_8808:
[----:B------:R-:W-:Y:S05]  /*7de0*/  BSYNC B0 ;  /* 0x0000000000007941 */ /* 0x000fea0003800000 */
.L_x_8806:
        /* <DEDUP_REMOVED lines=16> */
.L_x_8812:
[----:B------:R-:W-:Y:S05]  /*7ef0*/  BSYNC B1 ;  /* 0x0000000000017941 */ /* 0x000fea0003800000 */
.L_x_8811:
        /* <DEDUP_REMOVED lines=44> */
.L_x_8810:
[----:B------:R-:W-:Y:S05]  /*81c0*/  BSYNC B0 ;  /* 0x0000000000007941 */ /* 0x000fea0003800000 */
.L_x_8809:
        /* <DEDUP_REMOVED lines=23> */
.L_x_8814:
[----:B------:R-:W-:-:S07]  /*8340*/  MOV R157, R140 ;  /* 0x0000008c009d7202 */ /* 0x000fce0000000f00 */
.L_x_8815:
[----:B------:R-:W-:Y:S05]  /*8350*/  BSYNC B0 ;  /* 0x0000000000007941 */ /* 0x000fea0003800000 */
.L_x_8813:
        /* <DEDUP_REMOVED lines=16> */
.L_x_8819:
[----:B------:R-:W-:Y:S05]  /*8460*/  BSYNC B1 ;  /* 0x0000000000017941 */ /* 0x000fea0003800000 */
.L_x_8818:
        /* <DEDUP_REMOVED lines=44> */
.L_x_8817:
[----:B------:R-:W-:Y:S05]  /*8730*/  BSYNC B0 ;  /* 0x0000000000007941 */ /* 0x000fea0003800000 */
.L_x_8816:
        /* <DEDUP_REMOVED lines=23> */
.L_x_8821:
[----:B------:R-:W-:-:S07]  /*88b0*/  IMAD.MOV.U32 R106, RZ, RZ, R140 ;  /* 0x000000ffff6a7224 */ /* 0x000fce00078e008c */
.L_x_8822:
[----:B------:R-:W-:Y:S05]  /*88c0*/  BSYNC B0 ;  /* 0x0000000000007941 */ /* 0x000fea0003800000 */
.L_x_8820:
        /* <DEDUP_REMOVED lines=16> */
.L_x_8826:
[----:B------:R-:W-:Y:S05]  /*89d0*/  BSYNC B1 ;  /* 0x0000000000017941 */ /* 0x000fea0003800000 */
.L_x_8825:
        /* <DEDUP_REMOVED lines=44> */
.L_x_8824:
[----:B------:R-:W-:Y:S05]  /*8ca0*/  BSYNC B0 ;  /* 0x0000000000007941 */ /* 0x000fea0003800000 */
.L_x_8823:
        /* <DEDUP_REMOVED lines=23> */
.L_x_8828:
[----:B------:R-:W-:-:S07]  /*8e20*/  MOV R158, R140 ;  /* 0x0000008c009e7202 */ /* 0x000fce0000000f00 */
.L_x_8829:
[----:B------:R-:W-:Y:S05]  /*8e30*/  BSYNC B0 ;  /* 0x0000000000007941 */ /* 0x000fea0003800000 */
.L_x_8827:
        /* <DEDUP_REMOVED lines=18> */
.L_x_8833:
[----:B------:R-:W-:Y:S05]  /*8f60*/  BSYNC B1 ;  /* 0x0000000000017941 */ /* 0x000fea0003800000 */
.L_x_8832:
        /* <DEDUP_REMOVED lines=44> */
.L_x_8831:
[----:B------:R-:W-:Y:S05]  /*9230*/  BSYNC B0 ;  /* 0x0000000000007941 */ /* 0x000fea0003800000 */
.L_x_8830:
[----:B------:R-:W-:Y:S01]  /*9240*/  I2FP.F32.U32 R105, R158 ;  /* 0x0000009e00697245 */ /* 0x000fe20000201000 */
[----:B------:R-:W-:Y:S01]  /*9250*/  IMAD.U32 R157, R157, 0x10000, RZ ;  /* 0x000100009d9d7824 */ /* 0x000fe200078e00ff */
[----:B------:R-:W-:Y:S01]  /*9260*/  SEL R107, RZ, 0x10000, P5 ;  /* 0x00010000ff6b7807 */ /* 0x000fe20002800000 */
[----:B------:R-:W0:Y:S01]  /*9270*/  @P0 LDC.64 R108, c[0x0][0x230] ;  /* 0x00008c00ff6c0b82 */ /* 0x000e220000000a00 */
[----:B------:R-:W-:Y:S01]  /*9280*/  LOP3.LUT P5, RZ, R156, 0x2, RZ, 0xc0, !PT ;  /* 0x000000029cff7812 */ /* 0x000fe200078ac0ff */
[----:B------:R-:W-:Y:S01]  /*9290*/  FFMA.FTZ R105, R105, R154, 1.1641532182693481445e-10 ;  /* 0x2f00000069697423 */ /* 0x000fe2000001009a */
[----:B------:R-:W-:Y:S01]  /*92a0*/  SEL R202, RZ, 0x1, P1 ;  /* 0x00000001ffca7807 */ /* 0x000fe20000800000 */
[----:B------:R-:W-:Y:S01]  /*92b0*/  FMUL.FTZ R157, R157, R148 ;  /* 0x000000949d9d7220 */ /* 0x000fe20000410000 */
[----:B------:R-:W-:Y:S01]  /*92c0*/  SEL R104, RZ, 0x1, P2 ;  /* 0x00000001ff687807 */ /* 0x000fe20001000000 */
[----:B------:R-:W-:Y:S01]  /*92d0*/  IMAD.WIDE.U32 R200, R183, 0x10, R114 ;  /* 0x00000010b7c87825 */ /* 0x000fe200078e0072 */
[----:B------:R-:W-:-:S03]  /*92e0*/  FSETP.GTU.FTZ.AND P1, PT, R105, R152, PT ;  /* 0x000000986900720b */ /* 0x000fc60003f3c000 */
[----:B------:R-:W-:Y:S01]  /*92f0*/  FMUL.FTZ R157, R157, R150 ;  /* 0x000000969d9d7220 */ /* 0x000fe20000410000 */
[----:B------:R-:W-:Y:S01]  /*9300*/  SEL R110, RZ, 0x1, P5 ;  /* 0x00000001ff6e7807 */ /* 0x000fe20002800000 */
[----:B------:R-:W-:Y:S01]  /*9310*/  IMAD.WIDE.U32 R104, R104, 0x1000000, RZ ;  /* 0x0100000068687825 */ /* 0x000fe200078e00ff */
[----:B------:R-:W-:Y:S02]  /*9320*/  SEL R106, RZ, 0x100, P4 ;  /* 0x00000100ff6a7807 */ /* 0x000fe40002000000 */
[----:B------:R-:W-:Y:S01]  /*9330*/  SEL R158, RZ, 0x1000000, P1 ;  /* 0x01000000ff9e7807 */ /* 0x000fe20000800000 */
[----:B------:R-:W-:Y:S01]  /*9340*/  IMAD.WIDE.U32 R202, R202, 0x10000, RZ ;  /* 0x00010000caca7825 */ /* 0x000fe200078e00ff */
[----:B------:R-:W-:Y:S02]  /*9350*/  LOP3.LUT P6, RZ, R156, 0x4, RZ, 0xc0, !PT ;  /* 0x000000049cff7812 */ /* 0x000fe400078cc0ff */
[--C-:B------:R-:W-:Y:S01]  /*9360*/  LOP3.LUT R158, R106, R158, R107.reuse, 0xfe, !PT ;  /* 0x0000009e6a9e7212 */ /* 0x100fe200078efe6b */
[----:B------:R-:W-:Y:S01]  /*9370*/  IMAD.WIDE.U32 R110, R110, 0x100, RZ ;  /* 0x000001006e6e7825 */ /* 0x000fe200078e00ff */
[----:B------:R-:W-:-:S02]  /*9380*/  @P0 PRMT R107, R103, 0x7632, R107 ;  /* 0x00007632676b0816 */ /* 0x000fc4000000006b */
[----:B------:R-:W-:Y:S02]  /*9390*/  FSEL R106, R157, RZ, !P1 ;  /* 0x000000ff9d6a7208 */ /* 0x000fe40004800000 */
[----:B------:R-:W-:Y:S02]  /*93a0*/  LOP3.LUT R202, R110, R104, R202, 0xfe, !PT ;  /* 0x000000686eca7212 */ /* 0x000fe400078efeca */
[----:B------:R-:W-:Y:S01]  /*93b0*/  @P0 SHF.L.U32 R104, R107, 0x10, RZ ;  /* 0x000000106b680819 */ /* 0x000fe200000006ff */
[----:B------:R-:W-:Y:S01]  /*93c0*/  FMUL.FTZ R199, R15, R106 ;  /* 0x0000006a0fc77220 */ /* 0x000fe20000410000 */
[----:B------:R-:W-:Y:S02]  /*93d0*/  SEL R157, RZ, 0x1, P6 ;  /* 0x00000001ff9d7807 */ /* 0x000fe40003000000 */
[----:B------:R-:W-:Y:S01]  /*93e0*/  SEL R205, RZ, 0x1, P3 ;  /* 0x00000001ffcd7807 */ /* 0x000fe20001800000 */
[----:B------:R-:W-:Y:S01]  /*93f0*/  @P0 FADD.FTZ R199, R199, R104 ;  /* 0x00000068c7c70221 */ /* 0x000fe20000010000 */
[----:B------:R-:W-:Y:S01]  /*9400*/  LOP3.LUT R202, R202, R157, RZ, 0xfc, !PT ;  /* 0x0000009dcaca7212 */ /* 0x000fe200078efcff */
[----:B------:R-:W-:Y:S01]  /*9410*/  VIADD R157, R145, 0x300 ;  /* 0x00000300919d7836 */ /* 0x000fe20000000000 */
[----:B------:R-:W-:-:S02]  /*9420*/  LOP3.LUT R205, R105, R158, R205, 0xfe, !PT ;  /* 0x0000009e69cd7212 */ /* 0x000fc400078efecd */
[----:B------:R-:W-:Y:S01]  /*9430*/  F2FP.BF16.F32.PACK_AB R106, R197, R191 ;  /* 0x000000bfc56a723e */ /* 0x000fe200000010ff */
[----:B0-----:R-:W-:Y:S01]  /*9440*/  @P0 IMAD.WIDE.U32 R206, R157, 0x10, R108 ;  /* 0x000000109dce0825 */ /* 0x001fe200078e006c */
[----:B------:R-:W-:Y:S02]  /*9450*/  F2FP.BF16.F32.PACK_AB R105, R193, R189 ;  /* 0x000000bdc169723e */ /* 0x000fe400000010ff */
[----:B------:R-:W-:Y:S01]  /*9460*/  F2FP.BF16.F32.PACK_AB R104, R187, R185 ;  /* 0x000000b9bb68723e */ /* 0x000fe200000010ff */
[----:B------:R-:W-:Y:S01]  /*9470*/  IMAD.WIDE.U32 R108, R157, 0x10, R116 ;  /* 0x000000109d6c7825 */ /* 0x000fe200078e0074 */
        /* <DEDUP_REMOVED lines=19> */
.L_x_8835:
[----:B------:R-:W-:-:S07]  /*95b0*/  MOV R158, R140 ;  /* 0x0000008c009e7202 */ /* 0x000fce0000000f00 */
.L_x_8836:
[----:B------:R-:W-:Y:S05]  /*95c0*/  BSYNC B0 ;  /* 0x0000000000007941 */ /* 0x000fea0003800000 */
.L_x_8834:
        /* <DEDUP_REMOVED lines=16> */
.L_x_8840:
[----:B------:R-:W-:Y:S05]  /*96d0*/  BSYNC B1 ;  /* 0x0000000000017941 */ /* 0x000fea0003800000 */
.L_x_8839:
        /* <DEDUP_REMOVED lines=44> */
.L_x_8838:
[----:B------:R-:W-:Y:S05]  /*99a0*/  BSYNC B0 ;  /* 0x0000000000007941 */ /* 0x000fea0003800000 */
.L_x_8837:
        /* <DEDUP_REMOVED lines=25> */
.L_x_8842:
[----:B------:R-:W-:-:S07]  /*9b40*/  IMAD.MOV.U32 R158, RZ, RZ, R140 ;  /* 0x000000ffff9e7224 */ /* 0x000fce00078e008c */
.L_x_8843:
[----:B------:R-:W-:Y:S05]  /*9b50*/  BSYNC B0 ;  /* 0x0000000000007941 */ /* 0x000fea0003800000 */
.L_x_8841:
        /* <DEDUP_REMOVED lines=16> */
.L_x_8847:
[----:B------:R-:W-:Y:S05]  /*9c60*/  BSYNC B1 ;  /* 0x0000000000017941 */ /* 0x000fea0003800000 */
.L_x_8846:
        /* <DEDUP_REMOVED lines=44> */
.L_x_8845:
[----:B------:R-:W-:Y:S05]  /*9f30*/  BSYNC B0 ;  /* 0x0000000000007941 */ /* 0x000fea0003800000 */
.L_x_8844:
[----:B------:R-:W-:Y:S01]  /*9f40*/  I2FP.F32.U32 R105, R158 ;  /* 0x0000009e00697245 */ /* 0x000fe20000201000 */
[----:B------:R-:W-:Y:S01]  /*9f50*/  BSSY B0, `(.L_x_8848) ;  /* 0x0000019000007945 */ /* 0x000fe20003800000 */
[----:B------:R-:W-:Y:S02]  /*9f60*/  SHF.L.U32 R107, R108, 0x10, RZ ;  /* 0x000000106c6b7819 */ /* 0x000fe400000006ff */
[----:B------:R-:W-:Y:S01]  /*9f70*/  LOP3.LUT R156, R156, 0xfffffffd, RZ, 0xc0, !PT ;  /* 0xfffffffd9c9c7812 */ /* 0x000fe200078ec0ff */
        /* <DEDUP_REMOVED lines=21> */
.L_x_8849:
[----:B------:R-:W-:-:S07]  /*a0d0*/  MOV R108, R140 ;  /* 0x0000008c006c7202 */ /* 0x000fce0000000f00 */
.L_x_8850:
[----:B------:R-:W-:Y:S05]  /*a0e0*/  BSYNC B0 ;  /* 0x0000000000007941 */ /* 0x000fea0003800000 */
.L_x_8848:
        /* <DEDUP_REMOVED lines=16> */
.L_x_8854:
[----:B------:R-:W-:Y:S05]  /*a1f0*/  BSYNC B1 ;  /* 0x0000000000017941 */ /* 0x000fea0003800000 */
.L_x_8853:
        /* <DEDUP_REMOVED lines=44> */
.L_x_8852:
[----:B------:R-:W-:Y:S05]  /*a4c0*/  BSYNC B0 ;  /* 0x0000000000007941 */ /* 0x000fea0003800000 */
.L_x_8851:
        /* <DEDUP_REMOVED lines=23> */
.L_x_8856:
[----:B------:R-:W-:-:S07]  /*a640*/  IMAD.MOV.U32 R158, RZ, RZ, R140 ;  /* 0x000000ffff9e7224 */ /* 0x000fce00078e008c */
.L_x_8857:
[----:B------:R-:W-:Y:S05]  /*a650*/  BSYNC B0 ;  /* 0x0000000000007941 */ /* 0x000fea0003800000 */
.L_x_8855:
        /* <DEDUP_REMOVED lines=16> */
.L_x_8861:
[----:B------:R-:W-:Y:S05]  /*a760*/  BSYNC B1 ;  /* 0x0000000000017941 */ /* 0x000fea0003800000 */
.L_x_8860:
        /* <DEDUP_REMOVED lines=44> */
.L_x_8859:
[----:B------:R-:W-:Y:S05]  /*aa30*/  BSYNC B0 ;  /* 0x0000000000007941 */ /* 0x000fea0003800000 */
.L_x_8858:
[----:B------:R-:W-:Y:S01]  /*aa40*/  I2FP.F32.U32 R105, R158 ;  /* 0x0000009e00697245 */ /* 0x000fe20000201000 */
[----:B------:R-:W-:Y:S01]  /*aa50*/  BSSY B0, `(.L_x_8862) ;  /* 0x0000017000007945 */ /* 0x000fe20003800000 */
[----:B------:R-:W-:Y:S02]  /*aa60*/  SHF.L.U32 R107, R116, 0x10, RZ ;  /* 0x00000010746b7819 */ /* 0x000fe400000006ff */
[C---:B------:R-:W-:Y:S01]  /*aa70*/  ISETP.NE.AND P3, PT, R108.reuse, 0x1, PT ;  /* 0x000000016c00780c */ /* 0x040fe20003f65270 */
        /* <DEDUP_REMOVED lines=19> */
.L_x_8863:
[----:B------:R-:W-:-:S07]  /*abb0*/  MOV R116, R140 ;  /* 0x0000008c00747202 */ /* 0x000fce0000000f00 */
.L_x_8864:
[----:B------:R-:W-:Y:S05]  /*abc0*/  BSYNC B0 ;  /* 0x0000000000007941 */ /* 0x000fea0003800000 */
.L_x_8862:
        /* <DEDUP_REMOVED lines=16> */
.L_x_8868:
[----:B------:R-:W-:Y:S05]  /*acd0*/  BSYNC B1 ;  /* 0x0000000000017941 */ /* 0x000fea0003800000 */
.L_x_8867:
        /* <DEDUP_REMOVED lines=44> */
.L_x_8866:
[----:B------:R-:W-:Y:S05]  /*afa0*/  BSYNC B0 ;  /* 0x0000000000007941 */ /* 0x000fea0003800000 */
.L_x_8865:
        /* <DEDUP_REMOVED lines=23> */
.L_x_8870:
[----:B------:R-:W-:-:S07]  /*b120*/  MOV R116, R140 ;  /* 0x0000008c00747202 */ /* 0x000fce0000000f00 */
.L_x_8871:
[----:B------:R-:W-:Y:S05]  /*b130*/  BSYNC B0 ;  /* 0x0000000000007941 */ /* 0x000fea0003800000 */
.L_x_8869:
        /* <DEDUP_REMOVED lines=16> */
.L_x_8875:
[----:B------:R-:W-:Y:S05]  /*b240*/  BSYNC B1 ;  /* 0x0000000000017941 */ /* 0x000fea0003800000 */
.L_x_8874:
        /* <DEDUP_REMOVED lines=44> */
.L_x_8873:
[----:B------:R-:W-:Y:S05]  /*b510*/  BSYNC B0 ;  /* 0x0000000000007941 */ /* 0x000fea0003800000 */
.L_x_8872:
        /* <DEDUP_REMOVED lines=10> */
[----:B------:R-:W-:-:S04]  /*b5c0*/  @P0 SHF.L.U32 R106, R106, 0x10, RZ ;  /* 0x000000106a6a0819 */ /* 0x000fc800000006ff */
        /* <DEDUP_REMOVED lines=12> */
.L_x_8877:
[----:B------:R-:W-:-:S07]  /*b690*/  MOV R110, R140 ;  /* 0x0000008c006e7202 */ /* 0x000fce0000000f00 */
.L_x_8878:
[----:B------:R-:W-:Y:S05]  /*b6a0*/  BSYNC B0 ;  /* 0x0000000000007941 */ /* 0x000fea0003800000 */
.L_x_8876:
        /* <DEDUP_REMOVED lines=16> */
.L_x_8882:
[----:B------:R-:W-:Y:S05]  /*b7b0*/  BSYNC B1 ;  /* 0x0000000000017941 */ /* 0x000fea0003800000 */
.L_x_8881:
        /* <DEDUP_REMOVED lines=40> */
[----:B------:R-:W-:-:S03]  /*ba40*/  LOP3.LUT R142, R211, R108, R137, 0x96, !PT ;  /* 0x0000006cd38e7212 */ /* 0x000fc600078e9689 */
[----:B------:R-:W-:Y:S01]  /*ba50*/  IMAD.MOV.U32 R140, RZ, RZ, R210 ;  /* 0x000000ffff8c7224 */ /* 0x000fe200078e00d2 */
[----:B------:R-:W-:Y:S02]  /*ba60*/  LOP3.LUT R144, R107, R104, R136, 0x96, !PT ;  /* 0x000000686b907212 */ /* 0x000fe400078e9688 */
[----:B------:R-:W-:-:S07]  /*ba70*/  MOV R146, R106 ;  /* 0x0000006a00927202 */ /* 0x000fce0000000f00 */
.L_x_8880:
[----:B------:R-:W-:Y:S05]  /*ba80*/  BSYNC B0 ;  /* 0x0000000000007941 */ /* 0x000fea0003800000 */
.L_x_8879:
[----:B------:R-:W-:Y:S01]  /*ba90*/  I2FP.F32.U32 R105, R110 ;  /* 0x0000006e00697245 */ /* 0x000fe20000201000 */
[----:B------:R-:W-:Y:S01]  /*baa0*/  IMAD.U32 R107, R111, 0x10000, RZ ;  /* 0x000100006f6b7824 */ /* 0x000fe200078e00ff */
[----:B------:R-:W-:Y:S01]  /*bab0*/  ISETP.NE.AND P6, PT, R109, 0x1, PT ;  /* 0x000000016d00780c */ /* 0x000fe20003fc5270 */
[----:B------:R-:W-:Y:S01]  /*bac0*/  BSSY B0, `(.L_x_8883) ;  /* 0x0000015000007945 */ /* 0x000fe20003800000 */
[----:B------:R-:W-:Y:S01]  /*bad0*/  @P0 SHF.L.U32 R104, R103, 0x10, RZ ;  /* 0x0000001067680819 */ /* 0x000fe200000006ff */
[----:B------:R-:W-:Y:S01]  /*bae0*/  FFMA.FTZ R105, R105, R154, 1.1641532182693481445e-10 ;  /* 0x2f00000069697423 */ /* 0x000fe2000001009a */
[----:B------:R-:W-:Y:S01]  /*baf0*/  FMUL.FTZ R107, R107, R148 ;  /* 0x000000946b6b7220 */ /* 0x000fe20000410000 */
[----:B------:R-:W-:Y:S02]  /*bb00*/  PRMT R116, R111, 0x7632, R116 ;  /* 0x000076326f747816 */ /* 0x000fe40000000074 */
[----:B------:R-:W-:Y:S01]  /*bb10*/  IADD3 R158, R109, 0x1, RZ ;  /* 0x000000016d9e7810 */ /* 0x000fe20007ffe0ff */
        /* <DEDUP_REMOVED lines=14> */
.L_x_8884:
[----:B------:R-:W-:-:S07]  /*bc00*/  IMAD.MOV.U32 R160, RZ, RZ, R140 ;  /* 0x000000ffffa07224 */ /* 0x000fce00078e008c */
.L_x_8885:
[----:B------:R-:W-:Y:S05]  /*bc10*/  BSYNC B0 ;  /* 0x0000000000007941 */ /* 0x000fea0003800000 */
.L_x_8883:
        /* <DEDUP_REMOVED lines=18> */
.L_x_8889:
[----:B------:R-:W-:Y:S05]  /*bd40*/  BSYNC B1 ;  /* 0x0000000000017941 */ /* 0x000fea0003800000 */
.L_x_8888:
[C---:B------:R-:W-:Y:S01]  /*bd50*/  IMAD.HI.U32 R104, R138.reuse, -0x326172a9, RZ ;  /* 0xcd9e8d578a687827 */ /* 0x040fe200078e00ff */
[----:B------:R-:W-:Y:S01]  /*bd60*/  LOP3.LUT R105, R105, R143, R3, 0x96, !PT ;  /* 0x0000008f69697212 */ /* 0x000fe200078e9603 */
[----:B------:R-:W-:Y:S02]  /*bd70*/  HFMA2.MMA R158, -RZ, RZ, 0, 0 ;  /* 0x00000000ff9e7435 */ /* 0x000fe400000001ff */
        /* <DEDUP_REMOVED lines=41> */
.L_x_8887:
[----:B------:R-:W-:Y:S05]  /*c010*/  BSYNC B0 ;  /* 0x0000000000007941 */ /* 0x000fea0003800000 */
.L_x_8886:
[----:B------:R-:W-:Y:S01]  /*c020*/  FADD.FTZ R106, RZ, R147 ;  /* 0x00000093ff6a7221 */ /* 0x000fe20000010000 */
[----:B------:R-:W-:Y:S01]  /*c030*/  I2FP.F32.U32 R105, R160 ;  /* 0x000000a000697245 */ /* 0x000fe20000201000 */
[----:B------:R-:W-:Y:S01]  /*c040*/  IMAD.WIDE.U32 R114, R157, 0x10, R114 ;  /* 0x000000109d727825 */ /* 0x000fe200078e0072 */
[----:B------:R-:W-:-:S03]  /*c050*/  SHF.L.U32 R107, R116, 0x10, RZ ;  /* 0x00000010746b7819 */ /* 0x000fc600000006ff */
[----:B------:R-:W-:Y:S01]  /*c060*/  FADD.FTZ R106, R106, R149 ;  /* 0x000000956a6a7221 */ /* 0x000fe20000010000 */
[----:B------:R-:W-:Y:S01]  /*c070*/  SEL R108, RZ, 0x1, P1 ;  /* 0x00000001ff6c7807 */ /* 0x000fe20000800000 */
[----:B------:R-:W-:Y:S01]  /*c080*/  FFMA.FTZ R105, R105, R154, 1.1641532182693481445e-10 ;  /* 0x2f00000069697423 */ /* 0x000fe2000001009a */
[----:B------:R-:W-:Y:S01]  /*c090*/  SEL R110, RZ, 0x10000, P5 ;  /* 0x00010000ff6e7807 */ /* 0x000fe20002800000 */
[----:B------:R-:W-:Y:S01]  /*c0a0*/  FADD.FTZ R106, R106, R151 ;  /* 0x000000976a6a7221 */ /* 0x000fe20000010000 */
[----:B------:R-:W-:Y:S01]  /*c0b0*/  FMUL.FTZ R107, R107, R148 ;  /* 0x000000946b6b7220 */ /* 0x000fe20000410000 */
[----:B------:R-:W-:Y:S01]  /*c0c0*/  SEL R109, RZ, 0x100, P4 ;  /* 0x00000100ff6d7807 */ /* 0x000fe20002000000 */
[----:B------:R-:W0:Y:S01]  /*c0d0*/  S2R R116, SR_TID.X ;  /* 0x0000000000747919 */ /* 0x000e220000002100 */
[----:B------:R-:W-:Y:S01]  /*c0e0*/  FADD.FTZ R106, R106, R153 ;  /* 0x000000996a6a7221 */ /* 0x000fe20000010000 */
[----:B------:R-:W-:Y:S01]  /*c0f0*/  FSETP.GTU.FTZ.AND P1, PT, R105, R152, PT ;  /* 0x000000986900720b */ /* 0x000fe20003f3c000 */
[----:B------:R-:W-:Y:S01]  /*c100*/  FMUL.FTZ R107, R107, R150 ;  /* 0x000000966b6b7220 */ /* 0x000fe20000410000 */
[----:B------:R-:W-:Y:S01]  /*c110*/  LOP3.LUT P5, RZ, R156, 0x2, RZ, 0xc0, !PT ;  /* 0x000000029cff7812 */ /* 0x000fe200078ac0ff */
[----:B------:R-:W-:Y:S01]  /*c120*/  FADD.FTZ R106, R106, R155 ;  /* 0x0000009b6a6a7221 */ /* 0x000fe20000010000 */
[----:B------:R-:W-:Y:S01]  /*c130*/  SEL R152, RZ, 0x1000000, P1 ;  /* 0x01000000ff987807 */ /* 0x000fe20000800000 */
[----:B------:R-:W-:Y:S01]  /*c140*/  IMAD.WIDE.U32 R112, R157, 0x8, R112 ;  /* 0x000000089d707825 */ /* 0x000fe200078e0070 */
[----:B------:R-:W-:-:S03]  /*c150*/  SEL R104, RZ, 0x1, P2 ;  /* 0x00000001ff687807 */ /* 0x000fc60001000000 */
[----:B------:R-:W-:Y:S01]  /*c160*/  FADD.FTZ R106, R106, R159 ;  /* 0x0000009f6a6a7221 */ /* 0x000fe20000010000 */
[----:B------:R-:W-:Y:S01]  /*c170*/  LOP3.LUT R152, R109, R152, R110, 0xfe, !PT ;  /* 0x000000986d987212 */ /* 0x000fe200078efe6e */
[----:B------:R-:W-:Y:S01]  /*c180*/  IMAD.WIDE.U32 R108, R108, 0x10000, RZ ;  /* 0x000100006c6c7825 */ /* 0x000fe200078e00ff */
[----:B------:R-:W-:-:S03]  /*c190*/  SEL R110, RZ, 0x1, P5 ;  /* 0x00000001ff6e7807 */ /* 0x000fc60002800000 */
[----:B------:R-:W-:Y:S01]  /*c1a0*/  FADD.FTZ R106, R106, R161 ;  /* 0x000000a16a6a7221 */ /* 0x000fe20000010000 */
[----:B------:R-:W-:Y:S01]  /*c1b0*/  @P0 PRMT R148, R103, 0x7632, R148 ;  /* 0x0000763267940816 */ /* 0x000fe20000000094 */
[----:B------:R-:W-:Y:S01]  /*c1c0*/  IMAD.WIDE.U32 R104, R104, 0x1000000, RZ ;  /* 0x0100000068687825 */ /* 0x000fe200078e00ff */
[----:B------:R-:W-:-:S03]  /*c1d0*/  LOP3.LUT P6, RZ, R156, 0x4, RZ, 0xc0, !PT ;  /* 0x000000049cff7812 */ /* 0x000fc600078cc0ff */
[----:B------:R-:W-:Y:S01]  /*c1e0*/  FADD.FTZ R106, R106, R163 ;  /* 0x000000a36a6a7221 */ /* 0x000fe20000010000 */
[----:B------:R-:W-:Y:S01]  /*c1f0*/  SEL R215, RZ, 0x1, P3 ;  /* 0x00000001ffd77807 */ /* 0x000fe20001800000 */
[----:B------:R-:W-:Y:S01]  /*c200*/  IMAD.WIDE.U32 R110, R110, 0x100, RZ ;  /* 0x000001006e6e7825 */ /* 0x000fe200078e00ff */
[----:B------:R-:W-:-:S03]  /*c210*/  UMOV UR14, 0xffffffff ;  /* 0xffffffff000e7882 */ /* 0x000fc60000000000 */
[----:B------:R-:W-:Y:S01]  /*c220*/  FADD.FTZ R106, R106, R167 ;  /* 0x000000a76a6a7221 */ /* 0x000fe20000010000 */
[----:B------:R-:W-:Y:S01]  /*c230*/  LOP3.LUT R215, R105, R152, R215, 0xfe, !PT ;  /* 0x0000009869d77212 */ /* 0x000fe200078efed7 */
[----:B------:R-:W-:Y:S01]  /*c240*/  @P0 IMAD.U32 R148, R148, 0x10000, RZ ;  /* 0x0001000094940824 */ /* 0x000fe200078e00ff */
[----:B------:R-:W-:Y:S01]  /*c250*/  LOP3.LUT R108, R110, R104, R108, 0xfe, !PT ;  /* 0x000000686e6c7212 */ /* 0x000fe200078efe6c */
[----:B------:R-:W-:Y:S01]  /*c260*/  FADD.FTZ R106, R106, R169 ;  /* 0x000000a96a6a7221 */ /* 0x000fe20000010000 */
[----:B------:R-:W-:Y:S02]  /*c270*/  F2FP.BF16.F32.PACK_AB R105, R205, R203 ;  /* 0x000000cbcd69723e */ /* 0x000fe400000010ff */
[----:B------:R-:W-:Y:S01]  /*c280*/  F2FP.BF16.F32.PACK_AB R104, R201, R117 ;  /* 0x00000075c968723e */ /* 0x000fe200000010ff */
[----:B------:R-:W-:Y:S01]  /*c290*/  FADD.FTZ R106, R106, R171 ;  /* 0x000000ab6a6a7221 */ /* 0x000fe20000010000 */
[----:B------:R-:W-:Y:S02]  /*c2a0*/  LOP3.LUT R109, R111, R215, R109, 0xfe, !PT ;  /* 0x000000d76f6d7212 */ /* 0x000fe400078efe6d */
[----:B0-----:R-:W-:Y:S01]  /*c2b0*/  SHF.R.U32.HI R111, RZ, 0x5, R116 ;  /* 0x00000005ff6f7819 */ /* 0x001fe20000011674 */
[----:B------:R-:W-:-:S03]  /*c2c0*/  FADD.FTZ R106, R106, R173 ;  /* 0x000000ad6a6a7221 */ /* 0x000fc60000010000 */
[----:B------:R-:W-:Y:S01]  /*c2d0*/  LOP3.LUT R110, R111, 0x7fffff8, RZ, 0xc0, !PT ;  /* 0x07fffff86f6e7812 */ /* 0x000fe200078ec0ff */
        /* <DEDUP_REMOVED lines=9> */
[----:B------:R-:W-:Y:S02]  /*c370*/  FSEL R106, R107, RZ, !P1 ;  /* 0x000000ff6b6a7208 */ /* 0x000fe40004800000 */
[----:B------:R-:W-:Y:S01]  /*c380*/  SEL R107, RZ, 0x1, P6 ;  /* 0x00000001ff6b7807 */ /* 0x000fe20003000000 */
[----:B------:R-:W-:Y:S01]  /*c390*/  FADD.FTZ R150, R150, R197 ;  /* 0x000000c596967221 */ /* 0x000fe20000010000 */
[----:B------:R-:W-:Y:S01]  /*c3a0*/  LOP3.LUT P1, RZ, R116, 0x1f, RZ, 0xc0, !PT ;  /* 0x0000001f74ff7812 */ /* 0x000fe2000782c0ff */
[----:B------:R-:W-:Y:S01]  /*c3b0*/  FMUL.FTZ R211, R7, R106 ;  /* 0x0000006a07d37220 */ /* 0x000fe20000410000 */
[----:B------:R-:W-:Y:S01]  /*c3c0*/  LOP3.LUT R108, R108, R107, RZ, 0xfc, !PT ;  /* 0x0000006b6c6c7212 */ /* 0x000fe200078efcff */
[----:B------:R-:W-:Y:S01]  /*c3d0*/  FADD.FTZ R150, R150, R195 ;  /* 0x000000c396967221 */ /* 0x000fe20000010000 */
[----:B------:R-:W-:Y:S01]  /*c3e0*/  F2FP.BF16.F32.PACK_AB R106, R209, R207 ;  /* 0x000000cfd16a723e */ /* 0x000fe200000010ff */
[----:B------:R-:W-:Y:S01]  /*c3f0*/  @P0 FADD.FTZ R211, R211, R148 ;  /* 0x00000094d3d30221 */ /* 0x000fe20000010000 */
[----:B------:R-:W-:Y:S01]  /*c400*/  LOP3.LUT P0, RZ, R0, 0xff, RZ, 0xc0, !PT ;  /* 0x000000ff00ff7812 */ /* 0x000fe2000780c0ff */
[----:B------:R-:W-:-:S03]  /*c410*/  FADD.FTZ R150, R150, R199 ;  /* 0x000000c796967221 */ /* 0x000fc60000010000 */
[----:B------:R-:W-:Y:S01]  /*c420*/  F2FP.BF16.F32.PACK_AB R107, R211, R213 ;  /* 0x000000d5d36b723e */ /* 0x000fe200000010ff */
[----:B------:R-:W-:-:S04]  /*c430*/  FADD.FTZ R150, R150, R117 ;  /* 0x0000007596967221 */ /* 0x000fc80000010000 */
[----:B------:R-:W-:Y:S01]  /*c440*/  FADD.FTZ R150, R150, R201 ;  /* 0x000000c996967221 */ /* 0x000fe20000010000 */
[----:B------:R0:W-:Y:S03]  /*c450*/  STG.E.128 desc[UR4][R114.64], R104 ;  /* 0x0000006872007986 */ /* 0x0001e6000c101d04 */
[----:B------:R-:W-:Y:S01]  /*c460*/  FADD.FTZ R150, R150, R203 ;  /* 0x000000cb96967221 */ /* 0x000fe20000010000 */
[----:B------:R0:W-:Y:S01]  /*c470*/  STG.E.64 desc[UR4][R112.64], R108 ;  /* 0x0000006c70007986 */ /* 0x0001e2000c101b04 */
[----:B------:R-:W-:Y:S02]  /*c480*/  @!P0 IADD3 R110, R110, 0x8, RZ ;  /* 0x000000086e6e8810 */ /* 0x000fe40007ffe0ff */
[----:B------:R-:W-:-:S04]  /*c490*/  FADD.FTZ R150, R150, R205 ;  /* 0x000000cd96967221 */ /* 0x000fc80000010000 */
[----:B------:R-:W-:-:S04]  /*c4a0*/  FADD.FTZ R150, R150, R207 ;  /* 0x000000cf96967221 */ /* 0x000fc80000010000 */
[----:B------:R-:W-:-:S04]  /*c4b0*/  FADD.FTZ R150, R150, R209 ;  /* 0x000000d196967221 */ /* 0x000fc80000010000 */
[----:B------:R-:W-:-:S04]  /*c4c0*/  FADD.FTZ R150, R150, R213 ;  /* 0x000000d596967221 */ /* 0x000fc80000010000 */
        /* <DEDUP_REMOVED lines=86> */
.L_x_8902:
[----:B------:R-:W2:Y:S01]  /*ca30*/  @!P1 S2R R105, SR_CgaCtaId ;  /* 0x0000000000699919 */ /* 0x000ea20000008800 */
[----:B------:R-:W-:Y:S01]  /*ca40*/  LOP3.LUT R107, R116, 0x1f, RZ, 0xc0, !PT ;  /* 0x0000001f746b7812 */ /* 0x000fe200078ec0ff */
[----:B------:R-:W-:Y:S05]  /*ca50*/  WARPSYNC.ALL ;  /* 0x0000000000007948 */ /* 0x000fea0003800000 */
[----:B------:R-:W-:Y:S02]  /*ca60*/  ISETP.GT.U32.AND P2, PT, R107, 0x7, PT ;  /* 0x000000076b00780c */ /* 0x000fe40003f44070 */
[----:B------:R-:W-:Y:S02]  /*ca70*/  @!P1 MOV R0, 0x400 ;  /* 0x0000040000009802 */ /* 0x000fe40000000f00 */
[----:B------:R-:W-:-:S02]  /*ca80*/  LOP3.LUT R111, R111, 0x7, RZ, 0xc0, !PT ;  /* 0x000000076f6f7812 */ /* 0x000fc400078ec0ff */
[----:B------:R-:W-:-:S07]  /*ca90*/  LOP3.LUT P3, RZ, R156, 0x10, RZ, 0xc0, !PT ;  /* 0x000000109cff7812 */ /* 0x000fce000786c0ff */
[----:B------:R-:W3:Y:S01]  /*caa0*/  @!P2 S2R R113, SR_CgaCtaId ;  /* 0x000000000071a919 */ /* 0x000ee20000008800 */
[----:B------:R-:W-:Y:S02]  /*cab0*/  @!P2 MOV R106, 0x400 ;  /* 0x00000400006aa802 */ /* 0x000fe40000000f00 */
[----:B--2---:R-:W-:Y:S02]  /*cac0*/  @!P1 LEA R105, R105, R0, 0x18 ;  /* 0x0000000069699211 */ /* 0x004fe400078ec0ff */
[C---:B------:R-:W-:Y:S02]  /*cad0*/  @!P1 IADD3 R0, R110.reuse, R111, RZ ;  /* 0x0000006f6e009210 */ /* 0x040fe40007ffe0ff */
[----:B------:R-:W-:-:S03]  /*cae0*/  @!P2 IADD3 R110, R110, R107, RZ ;  /* 0x0000006b6e6ea210 */ /* 0x000fc60007ffe0ff */
[----:B------:R-:W-:Y:S02]  /*caf0*/  @!P1 IMAD R0, R0, 0x8, R105 ;  /* 0x0000000800009824 */ /* 0x000fe400078e0269 */
[----:B-1----:R-:W-:Y:S01]  /*cb00*/  FADD.FTZ R105, R108, R109 ;  /* 0x0000006d6c697221 */ /* 0x002fe20000010000 */
[----:B0-----:R-:W-:Y:S01]  /*cb10*/  IMAD.MOV.U32 R108, RZ, RZ, RZ ;  /* 0x000000ffff6c7224 */ /* 0x001fe200078e00ff */
[----:B------:R-:W-:-:S03]  /*cb20*/  @!P2 MOV R108, 0x400 ;  /* 0x00000400006ca802 */ /* 0x000fc60000000f00 */
[----:B------:R-:W-:Y:S01]  /*cb30*/  @!P1 STS.64 [R0], R104 ;  /* 0x0000006800009388 */ /* 0x000fe20000000a00 */
[----:B------:R-:W-:Y:S01]  /*cb40*/  BAR.SYNC.DEFER_BLOCKING 0x0 ;  /* 0x0000000000007b1d */ /* 0x000fe20000010000 */
[----:B------:R-:W-:Y:S02]  /*cb50*/  LOP3.LUT P1, RZ, R111, 0x1f, R116, 0xf8, !PT ;  /* 0x0000001f6fff7812 */ /* 0x000fe4000782f874 */
[----:B---3--:R-:W-:Y:S02]  /*cb60*/  @!P2 LEA R113, R113, R106, 0x18 ;  /* 0x0000006a7171a211 */ /* 0x008fe400078ec0ff */
[----:B------:R-:W-:Y:S02]  /*cb70*/  CS2R R106, SRZ ;  /* 0x00000000006a7805 */ /* 0x000fe4000001ff00 */
[----:B------:R-:W-:Y:S01]  /*cb80*/  @!P2 LEA R110, R110, R113, 0x3 ;  /* 0x000000716e6ea211 */ /* 0x000fe200078e18ff */
[----:B------:R-:W0:Y:S04]  /*cb90*/  SHFL.DOWN PT, R109, R108, 0x4, 0x1f ;  /* 0x08801f006c6d7f89 */ /* 0x000e2800000e0000 */
[----:B------:R-:W-:Y:S01]  /*cba0*/  @!P2 LDS.64 R106, [R110] ;  /* 0x000000006e6aa984 */ /* 0x000fe20000000a00 */
[----:B0-----:R-:W-:-:S02]  /*cbb0*/  IADD3 R104, R109, R108, RZ ;  /* 0x0000006c6d687210 */ /* 0x001fc40007ffe0ff */
[----:B------:R-:W-:Y:S02]  /*cbc0*/  I2FP.F32.S32 R114, R109 ;  /* 0x0000006d00727245 */ /* 0x000fe40000201400 */
[----:B------:R-:W-:Y:S01]  /*cbd0*/  I2FP.F32.S32 R105, R104 ;  /* 0x0000006800697245 */ /* 0x000fe20000201400 */
[----:B------:R-:W0:Y:S01]  /*cbe0*/  SHFL.DOWN PT, R215, R104, 0x2, 0x1f ;  /* 0x08401f0068d77f89 */ /* 0x000e2200000e0000 */
[----:B------:R-:W-:Y:S02]  /*cbf0*/  I2FP.F32.S32 R109, R108 ;  /* 0x0000006c006d7245 */ /* 0x000fe40000201400 */
[----:B------:R-:W1:Y:S01]  /*cc00*/  MUFU.RCP R112, R105 ;  /* 0x0000006900707308 */ /* 0x000e620000001000 */
[----:B0-----:R-:W-:Y:S01]  /*cc10*/  IMAD.IADD R104, R104, 0x1, R215 ;  /* 0x0000000168687824 */ /* 0x001fe200078e02d7 */
[----:B------:R-:W-:Y:S01]  /*cc20*/  I2FP.F32.S32 R215, R215 ;  /* 0x000000d700d77245 */ /* 0x000fe20000201400 */
[----:B------:R-:W0:Y:S03]  /*cc30*/  SHFL.DOWN PT, R113, R106, 0x4, 0x1f ;  /* 0x08801f006a717f89 */ /* 0x000e2600000e0000 */
[----:B------:R-:W-:Y:S01]  /*cc40*/  I2FP.F32.S32 R108, R104 ;  /* 0x00000068006c7245 */ /* 0x000fe20000201400 */
[----:B------:R-:W2:Y:S04]  /*cc50*/  SHFL.DOWN PT, R0, R107, 0x4, 0x1f ;  /* 0x08801f006b007f89 */ /* 0x000ea800000e0000 */
[----:B------:R-:W3:Y:S01]  /*cc60*/  SHFL.DOWN PT, R217, R104, 0x1, 0x1f ;  /* 0x08201f0068d97f89 */ /* 0x000ee200000e0000 */
[C---:B0-----:R-:W-:Y:S01]  /*cc70*/  FMUL.FTZ R110, R113.reuse, R114 ;  /* 0x00000072716e7220 */ /* 0x041fe20000410000 */
[----:B------:R-:W-:-:S03]  /*cc80*/  FADD.FTZ R113, -R113, R106 ;  /* 0x0000006a71717221 */ /* 0x000fc60000010100 */
[----:B------:R-:W-:Y:S01]  /*cc90*/  FFMA.FTZ R115, R109, R106, R110 ;  /* 0x0000006a6d737223 */ /* 0x000fe2000001006e */
[----:B------:R-:W-:Y:S01]  /*cca0*/  FMUL.FTZ R113, R113, R113 ;  /* 0x0000007171717220 */ /* 0x000fe20000410000 */
[----:B--2---:R-:W-:Y:S02]  /*ccb0*/  FADD.FTZ R107, R0, R107 ;  /* 0x0000006b006b7221 */ /* 0x004fe40000010000 */
[----:B-1----:R-:W-:Y:S01]  /*ccc0*/  FMUL.FTZ R106, R112, R115 ;  /* 0x00000073706a7220 */ /* 0x002fe20000410000 */
[----:B------:R-:W-:Y:S01]  /*ccd0*/  FMUL.FTZ R113, R113, R109 ;  /* 0x0000006d71717220 */ /* 0x000fe20000410000 */
[-C--:B---3--:R-:W-:Y:S01]  /*cce0*/  IADD3 R104, R104, R217.reuse, RZ ;  /* 0x000000d968687210 */ /* 0x088fe20007ffe0ff */
        /* <DEDUP_REMOVED lines=25> */
[----:B-1----:R-:W-:Y:S01]  /*ce80*/  FADD.FTZ R105, R0, R105 ;  /* 0x0000006900697221 */ /* 0x002fe20000010000 */
[----:B------:R-:W0:Y:S01]  /*ce90*/  LDC R108, c[0x0][0x2d8] ;  /* 0x0000b600ff6c7b82 */ /* 0x000e220000000800 */
[----:B------:R-:W-:Y:S02]  /*cea0*/  FMUL.FTZ R107, R107, R217 ;  /* 0x000000d96b6b7220 */ /* 0x000fe40000410000 */
[----:B------:R-:W1:Y:S02]  /*ceb0*/  SHFL.IDX PT, R111, R109, RZ, 0x1f ;  /* 0x00001fff6d6f7589 */ /* 0x000e6400000e0000 */
[----:B------:R-:W-:-:S03]  /*cec0*/  FFMA.FTZ R0, R104, R107, R105 ;  /* 0x0000006b68007223 */ /* 0x000fc60000010069 */
[----:B------:R-:W2:Y:S02]  /*ced0*/  @!P1 LDC.64 R106, c[0x0][0x250] ;  /* 0x00009400ff6a9b82 */ /* 0x000ea40000000a00 */
[----:B------:R-:W0:Y:S01]  /*cee0*/  SHFL.IDX PT, R113, R0, RZ, 0x1f ;  /* 0x00001fff00717589 */ /* 0x000e2200000e0000 */
[C---:B-1----:R-:W-:Y:S01]  /*cef0*/  FMUL.FTZ R104, R111.reuse, R111 ;  /* 0x0000006f6f687220 */ /* 0x042fe20000410000 */
[----:B------:R-:W-:-:S04]  /*cf00*/  FSEL R110, R111, RZ, !P3 ;  /* 0x000000ff6f6e7208 */ /* 0x000fc80005800000 */
[----:B------:R-:W-:Y:S01]  /*cf10*/  FSEL R105, R104, RZ, P3 ;  /* 0x000000ff68697208 */ /* 0x000fe20001800000 */
[C---:B------:R-:W-:Y:S01]  /*cf20*/  FADD.FTZ R151, -R110.reuse, R151 ;  /* 0x000000976e977221 */ /* 0x040fe20000010100 */
[----:B0-----:R-:W-:Y:S01]  /*cf30*/  FFMA.FTZ R104, R113, UR6, R108 ;  /* 0x0000000671687c23 */ /* 0x001fe2000801006c */
[C---:B------:R-:W-:Y:S01]  /*cf40*/  FADD.FTZ R153, -R110.reuse, R153 ;  /* 0x000000996e997221 */ /* 0x040fe20000010100 */
[C---:B------:R-:W-:Y:S01]  /*cf50*/  FADD.FTZ R161, -R110.reuse, R161 ;  /* 0x000000a16ea17221 */ /* 0x040fe20000010100 */
[----:B------:R-:W-:Y:S01]  /*cf60*/  FADD.FTZ R163, -R110, R163 ;  /* 0x000000a36ea37221 */ /* 0x000fe20000010100 */
[----:B------:R-:W-:Y:S01]  /*cf70*/  FADD.FTZ R108, R104, R105 ;  /* 0x00000069686c7221 */ /* 0x000fe20000010000 */
[C---:B------:R-:W-:Y:S01]  /*cf80*/  FADD.FTZ R155, -R110.reuse, R155 ;  /* 0x0000009b6e9b7221 */ /* 0x040fe20000010100 */
[----:B------:R-:W0:Y:S01]  /*cf90*/  @!P1 LDC.64 R104, c[0x0][0x258] ;  /* 0x00009600ff689b82 */ /* 0x000e220000000a00 */
[----:B------:R-:W-:Y:S01]  /*cfa0*/  FADD.FTZ R159, -R110, R159 ;  /* 0x0000009f6e9f7221 */ /* 0x000fe20000010100 */
[----:B------:R1:W3:Y:S01]  /*cfb0*/  MUFU.RSQ R178, R108 ;  /* 0x0000006c00b27308 */ /* 0x0002e20000001400 */
[----:B--2---:R-:W-:-:S04]  /*cfc0*/  @!P1 IMAD.WIDE R106, R119, 0x4, R106 ;  /* 0x00000004776a9825 */ /* 0x004fc800078e026a */
[C---:B------:R-:W-:Y:S01]  /*cfd0*/  FADD.FTZ R147, -R110.reuse, R147 ;  /* 0x000000936e937221 */ /* 0x040fe20000010100 */
[C---:B------:R-:W-:Y:S01]  /*cfe0*/  FADD.FTZ R149, -R110.reuse, R149 ;  /* 0x000000956e957221 */ /* 0x040fe20000010100 */
[C---:B------:R-:W-:Y:S01]  /*cff0*/  FADD.FTZ R167, -R110.reuse, R167 ;  /* 0x000000a76ea77221 */ /* 0x040fe20000010100 */
[C---:B------:R-:W-:Y:S01]  /*d000*/  FADD.FTZ R169, -R110.reuse, R169 ;  /* 0x000000a96ea97221 */ /* 0x040fe20000010100 */
[C---:B------:R-:W-:Y:S01]  /*d010*/  FADD.FTZ R171, -R110.reuse, R171 ;  /* 0x000000ab6eab7221 */ /* 0x040fe20000010100 */
[C---:B------:R-:W-:Y:S01]  /*d020*/  FADD.FTZ R173, -R110.reuse, R173 ;  /* 0x000000ad6ead7221 */ /* 0x040fe20000010100 */
[C---:B------:R-:W-:Y:S01]  /*d030*/  FADD.FTZ R175, -R110.reuse, R175 ;  /* 0x000000af6eaf7221 */ /* 0x040fe20000010100 */
[----:B-1----:R-:W1:Y:S01]  /*d040*/  LDC.64 R108, c[0x0][0x2b8] ;  /* 0x0000ae00ff6c7b82 */ /* 0x002e620000000a00 */
        /* <DEDUP_REMOVED lines=19> */
[C---:B---3--:R-:W-:Y:S01]  /*d180*/  FMUL.FTZ R151, R178.reuse, R151 ;  /* 0x00000097b2977220 */ /* 0x048fe20000410000 */
[C---:B------:R-:W-:Y:S01]  /*d190*/  FMUL.FTZ R110, R178.reuse, R153 ;  /* 0x00000099b26e7220 */ /* 0x040fe20000410000 */
[C---:B------:R-:W-:Y:S01]  /*d1a0*/  FMUL.FTZ R161, R178.reuse, R161 ;  /* 0x000000a1b2a17220 */ /* 0x040fe20000410000 */
[C---:B------:R-:W-:Y:S01]  /*d1b0*/  FMUL.FTZ R114, R178.reuse, R163 ;  /* 0x000000a3b2727220 */ /* 0x040fe20000410000 */
[C---:B------:R-:W-:Y:S01]  /*d1c0*/  FMUL.FTZ R155, R178.reuse, R155 ;  /* 0x0000009bb29b7220 */ /* 0x040fe20000410000 */
[----:B------:R-:W-:Y:S01]  /*d1d0*/  FMUL.FTZ R112, R178, R159 ;  /* 0x0000009fb2707220 */ /* 0x000fe20000410000 */
[----:B0-----:R-:W-:Y:S01]  /*d1e0*/  @!P1 IMAD.WIDE R104, R119, 0x4, R104 ;  /* 0x0000000477689825 */ /* 0x001fe200078e0268 */
[----:B------:R0:W-:Y:S03]  /*d1f0*/  @!P1 STG.E desc[UR4][R106.64], R111 ;  /* 0x0000006f6a009986 */ /* 0x0001e6000c101904 */
        /* <DEDUP_REMOVED lines=11> */
[----:B0-----:R-:W-:Y:S01]  /*d2b0*/  FFMA.FTZ R107, R62, R161, R94 ;  /* 0x000000a13e6b7223 */ /* 0x001fe2000001005e */
        /* <DEDUP_REMOVED lines=10> */
[----:B-1----:R-:W-:Y:S01]  /*d360*/  IMAD.WIDE.U32 R116, R165, 0x10, R108 ;  /* 0x00000010a5747825 */ /* 0x002fe200078e006c */
[----:B------:R-:W-:-:S03]  /*d370*/  F2FP.BF16.F32.PACK_AB R107, R114, R107 ;  /* 0x0000006b726b723e */ /* 0x000fc600000010ff */
[----:B------:R-:W-:Y:S01]  /*d380*/  FFMA.FTZ R115, R53, R154, R85 ;  /* 0x0000009a35737223 */ /* 0x000fe20000010055 */
[----:B------:R-:W-:Y:S01]  /*d390*/  FFMA.FTZ R113, R57, R148, R89 ;  /* 0x0000009439717223 */ /* 0x000fe20000010059 */
[----:B------:R-:W-:-:S04]  /*d3a0*/  IMAD.WIDE.U32 R152, R183, 0x10, R108 ;  /* 0x00000010b7987825 */ /* 0x000fc800078e006c */
[----:B------:R-:W-:Y:S01]  /*d3b0*/  FFMA.FTZ R109, R65, R0, R97 ;  /* 0x00000000416d7223 */ /* 0x000fe20000010061 */
[----:B------:R-:W-:Y:S01]  /*d3c0*/  FFMA.FTZ R108, R56, R167, R88 ;  /* 0x000000a7386c7223 */ /* 0x000fe20000010058 */
[----:B------:R-:W-:Y:S01]  /*d3d0*/  F2FP.BF16.F32.PACK_AB R106, R111, R106 ;  /* 0x0000006a6f6a723e */ /* 0x000fe200000010ff */
[----:B------:R-:W-:Y:S01]  /*d3e0*/  FFMA.FTZ R171, R58, R171, R90 ;  /* 0x000000ab3aab7223 */ /* 0x000fe2000001005a */
[----:B------:R-:W-:Y:S01]  /*d3f0*/  FFMA.FTZ R150, R59, R150, R91 ;  /* 0x000000963b967223 */ /* 0x000fe2000001005b */
[----:B------:R-:W-:Y:S01]  /*d400*/  FFMA.FTZ R112, R48, R185, R80 ;  /* 0x000000b930707223 */ /* 0x000fe20000010050 */
[----:B0-----:R-:W-:Y:S01]  /*d410*/  F2FP.BF16.F32.PACK_AB R105, R110, R151 ;  /* 0x000000976e69723e */ /* 0x001fe200000010ff */
        /* <DEDUP_REMOVED lines=38> */
[----:B------:R-:W-:-:S02]  /*d680*/  LEA R160, P2, R157, UR10, 0x4 ;  /* 0x0000000a9da07c11 */ /* 0x000fc4000f8420ff */
[----:B------:R-:W-:Y:S02]  /*d690*/  LEA.HI.X R155, R145, UR11, RZ, 0x4, P1 ;  /* 0x0000000b919b7c11 */ /* 0x000fe400088f24ff */
[----:B------:R-:W-:Y:S02]  /*d6a0*/  F2FP.BF16.F32.PACK_AB R115, R168, R115 ;  /* 0x00000073a873723e */ /* 0x000fe400000010ff */
[----:B------:R-:W-:Y:S01]  /*d6b0*/  F2FP.BF16.F32.PACK_AB R113, R164, R113 ;  /* 0x00000071a471723e */ /* 0x000fe200000010ff */
[----:B------:R0:W-:Y:S01]  /*d6c0*/  STG.E.128 desc[UR4][R154.64], R104 ;  /* 0x000000689a007986 */ /* 0x0001e2000c101d04 */
[----:B------:R-:W-:Y:S02]  /*d6d0*/  F2FP.BF16.F32.PACK_AB R151, R176, R151 ;  /* 0x00000097b097723e */ /* 0x000fe400000010ff */
[----:B------:R-:W-:Y:S01]  /*d6e0*/  F2FP.BF16.F32.PACK_AB R150, R159, R150 ;  /* 0x000000969f96723e */ /* 0x000fe200000010ff */
        /* <DEDUP_REMOVED lines=11> */
.L_x_8890:
[----:B------:R-:W-:Y:S01]  /*d7a0*/  HFMA2.MMA R114, -RZ, RZ, 0, 5.9604644775390625e-08 ;  /* 0x00000001ff727435 */ /* 0x000fe200000001ff */
[----:B------:R-:W-:Y:S01]  /*d7b0*/  IMAD.MOV.U32 R113, RZ, RZ, R150 ;  /* 0x000000ffff717224 */ /* 0x000fe200078e0096 */
[----:B------:R-:W-:Y:S01]  /*d7c0*/  MOV R115, 0x1f ;  /* 0x0000001f00737802 */ /* 0x000fe20000000f00 */
[----:B------:R-:W-:-:S08]  /*d7d0*/  IMAD.MOV.U32 R112, RZ, RZ, -0x1 ;  /* 0xffffffffff707424 */ /* 0x000fd000078e00ff */
[----:B------:R-:W-:Y:S05]  /*d7e0*/  WARPSYNC.COLLECTIVE R112, `(.L_x_8892) ;  /* 0x0000000070087348 */ /* 0x000fea0003c00000 */
[----:B------:R0:W1:Y:S02]  /*d7f0*/  SHFL.BFLY P2, R109, R113, R114, R115 ;  /* 0x0c000072716d7389 */ /* 0x0000640000040073 */
[----:B01----:R-:W-:Y:S01]  /*d800*/  ENDCOLLECTIVE ;  /* 0x000000000000791b */ /* 0x003fe20003800000 */
.L_x_8892:
[----:B------:R-:W-:Y:S01]  /*d810*/  IMAD.MOV.U32 R114, RZ, RZ, 0x2 ;  /* 0x00000002ff727424 */ /* 0x000fe200078e00ff */
[----:B------:R-:W-:-:S05]  /*d820*/  MOV R105, R109 ;  /* 0x0000006d00697202 */ /* 0x000fca0000000f00 */
[----:B------:R-:W-:-:S05]  /*d830*/  FADD.FTZ R105, R150, R105 ;  /* 0x0000006996697221 */ /* 0x000fca0000010000 */
[----:B------:R-:W-:-:S07]  /*d840*/  MOV R113, R105 ;  /* 0x0000006900717202 */ /* 0x000fce0000000f00 */
[----:B------:R-:W-:Y:S05]  /*d850*/  WARPSYNC.COLLECTIVE R112, `(.L_x_8893) ;  /* 0x0000000070087348 */ /* 0x000fea0003c00000 */
[----:B------:R0:W1:Y:S02]  /*d860*/  SHFL.BFLY P2, R109, R113, R114, R115 ;  /* 0x0c000072716d7389 */ /* 0x0000640000040073 */
[----:B01----:R-:W-:Y:S01]  /*d870*/  ENDCOLLECTIVE ;  /* 0x000000000000791b */ /* 0x003fe20003800000 */
.L_x_8893:
[----:B------:R-:W-:Y:S01]  /*d880*/  IMAD.MOV.U32 R114, RZ, RZ, 0x4 ;  /* 0x00000004ff727424 */ /* 0x000fe200078e00ff */
[----:B------:R-:W-:-:S05]  /*d890*/  MOV R0, R109 ;  /* 0x0000006d00007202 */ /* 0x000fca0000000f00 */
[----:B------:R-:W-:-:S05]  /*d8a0*/  FADD.FTZ R106, R105, R0 ;  /* 0x00000000696a7221 */ /* 0x000fca0000010000 */
[----:B------:R-:W-:-:S07]  /*d8b0*/  MOV R113, R106 ;  /* 0x0000006a00717202 */ /* 0x000fce0000000f00 */
[----:B------:R-:W-:Y:S05]  /*d8c0*/  WARPSYNC.COLLECTIVE R112, `(.L_x_8894) ;  /* 0x0000000070087348 */ /* 0x000fea0003c00000 */
[----:B------:R0:W1:Y:S02]  /*d8d0*/  SHFL.BFLY P2, R109, R113, R114, R115 ;  /* 0x0c000072716d7389 */ /* 0x0000640000040073 */
[----:B01----:R-:W-:Y:S01]  /*d8e0*/  ENDCOLLECTIVE ;  /* 0x000000000000791b */ /* 0x003fe20003800000 */
.L_x_8894:
[----:B------:R-:W-:Y:S01]  /*d8f0*/  IMAD.MOV.U32 R114, RZ, RZ, 0x8 ;  /* 0x00000008ff727424 */ /* 0x000fe200078e00ff */
[----:B------:R-:W-:-:S05]  /*d900*/  MOV R107, R109 ;  /* 0x0000006d006b7202 */ /* 0x000fca0000000f00 */
[----:B------:R-:W-:-:S05]  /*d910*/  FADD.FTZ R107, R106, R107 ;  /* 0x0000006b6a6b7221 */ /* 0x000fca0000010000 */
[----:B------:R-:W-:-:S07]  /*d920*/  MOV R113, R107 ;  /* 0x0000006b00717202 */ /* 0x000fce0000000f00 */
[----:B------:R-:W-:Y:S05]  /*d930*/  WARPSYNC.COLLECTIVE R112, `(.L_x_8895) ;  /* 0x0000000070087348 */ /* 0x000fea0003c00000 */
[----:B------:R0:W1:Y:S02]  /*d940*/  SHFL.BFLY P2, R109, R113, R114, R115 ;  /* 0x0c000072716d7389 */ /* 0x0000640000040073 */
[----:B01----:R-:W-:Y:S01]  /*d950*/  ENDCOLLECTIVE ;  /* 0x000000000000791b */ /* 0x003fe20003800000 */
.L_x_8895:
[----:B------:R-:W-:Y:S01]  /*d960*/  IMAD.MOV.U32 R114, RZ, RZ, 0x10 ;  /* 0x00000010ff727424 */ /* 0x000fe200078e00ff */
[----:B------:R-:W-:-:S05]  /*d970*/  MOV R0, R109 ;  /* 0x0000006d00007202 */ /* 0x000fca0000000f00 */
[----:B------:R-:W-:-:S05]  /*d980*/  FADD.FTZ R108, R107, R0 ;  /* 0x000000006b6c7221 */ /* 0x000fca0000010000 */
[----:B------:R-:W-:-:S07]  /*d990*/  MOV R113, R108 ;  /* 0x0000006c00717202 */ /* 0x000fce0000000f00 */
[----:B------:R-:W-:Y:S05]  /*d9a0*/  WARPSYNC.COLLECTIVE R112, `(.L_x_8896) ;  /* 0x0000000070087348 */ /* 0x000fea0003c00000 */
[----:B------:R0:W1:Y:S02]  /*d9b0*/  SHFL.BFLY P2, R109, R113, R114, R115 ;  /* 0x0c000072716d7389 */ /* 0x0000640000040073 */
[----:B01----:R-:W-:Y:S01]  /*d9c0*/  ENDCOLLECTIVE ;  /* 0x000000000000791b */ /* 0x003fe20003800000 */
.L_x_8896:
        /* <DEDUP_REMOVED lines=71> */
.L_x_8897:
[----:B------:R-:W-:Y:S01]  /*de40*/  HFMA2.MMA R114, -RZ, RZ, 0, 1.1920928955078125e-07 ;  /* 0x00000002ff727435 */ /* 0x000fe200000001ff */
[----:B------:R-:W-:-:S04]  /*de50*/  IMAD.MOV.U32 R105, RZ, RZ, R109 ;  /* 0x000000ffff697224 */ /* 0x000fc800078e006d */
[----:B------:R-:W-:-:S05]  /*de60*/  FADD.FTZ R105, R0, R105 ;  /* 0x0000006900697221 */ /* 0x000fca0000010000 */
[----:B------:R-:W-:-:S07]  /*de70*/  MOV R113, R105 ;  /* 0x0000006900717202 */ /* 0x000fce0000000f00 */
[----:B------:R-:W-:Y:S05]  /*de80*/  WARPSYNC.COLLECTIVE R112, `(.L_x_8898) ;  /* 0x0000000070087348 */ /* 0x000fea0003c00000 */
[----:B------:R0:W1:Y:S02]  /*de90*/  SHFL.BFLY P2, R109, R113, R114, R115 ;  /* 0x0c000072716d7389 */ /* 0x0000640000040073 */
[----:B01----:R-:W-:Y:S01]  /*dea0*/  ENDCOLLECTIVE ;  /* 0x000000000000791b */ /* 0x003fe20003800000 */
.L_x_8898:
[----:B------:R-:W-:Y:S01]  /*deb0*/  HFMA2.MMA R114, -RZ, RZ, 0, 2.384185791015625e-07 ;  /* 0x00000004ff727435 */ /* 0x000fe200000001ff */
[----:B------:R-:W-:-:S04]  /*dec0*/  IMAD.MOV.U32 R106, RZ, RZ, R109 ;  /* 0x000000ffff6a7224 */ /* 0x000fc800078e006d */
[----:B------:R-:W-:-:S05]  /*ded0*/  FADD.FTZ R106, R105, R106 ;  /* 0x0000006a696a7221 */ /* 0x000fca0000010000 */
[----:B------:R-:W-:-:S07]  /*dee0*/  MOV R113, R106 ;  /* 0x0000006a00717202 */ /* 0x000fce0000000f00 */
[----:B------:R-:W-:Y:S05]  /*def0*/  WARPSYNC.COLLECTIVE R112, `(.L_x_8899) ;  /* 0x0000000070087348 */ /* 0x000fea0003c00000 */
[----:B------:R0:W1:Y:S02]  /*df00*/  SHFL.BFLY P2, R109, R113, R114, R115 ;  /* 0x0c000072716d7389 */ /* 0x0000640000040073 */
[----:B01----:R-:W-:Y:S01]  /*df10*/  ENDCOLLECTIVE ;  /* 0x000000000000791b */ /* 0x003fe20003800000 */
.L_x_8899:
[----:B------:R-:W-:Y:S01]  /*df20*/  HFMA2.MMA R114, -RZ, RZ, 0, 4.76837158203125e-07 ;  /* 0x00000008ff727435 */ /* 0x000fe200000001ff */
[----:B------:R-:W-:-:S04]  /*df30*/  IMAD.MOV.U32 R107, RZ, RZ, R109 ;  /* 0x000000ffff6b7224 */ /* 0x000fc800078e006d */
[----:B------:R-:W-:-:S05]  /*df40*/  FADD.FTZ R107, R106, R107 ;  /* 0x0000006b6a6b7221 */ /* 0x000fca0000010000 */
[----:B------:R-:W-:-:S07]  /*df50*/  MOV R113, R107 ;  /* 0x0000006b00717202 */ /* 0x000fce0000000f00 */
[----:B------:R-:W-:Y:S05]  /*df60*/  WARPSYNC.COLLECTIVE R112, `(.L_x_8900) ;  /* 0x0000000070087348 */ /* 0x000fea0003c00000 */
[----:B------:R0:W1:Y:S02]  /*df70*/  SHFL.BFLY P2, R109, R113, R114, R115 ;  /* 0x0c000072716d7389 */ /* 0x0000640000040073 */
[----:B01----:R-:W-:Y:S01]  /*df80*/  ENDCOLLECTIVE ;  /* 0x000000000000791b */ /* 0x003fe20003800000 */
.L_x_8900:
[----:B------:R-:W-:Y:S01]  /*df90*/  HFMA2.MMA R114, -RZ, RZ, 0, 9.5367431640625e-07 ;  /* 0x00000010ff727435 */ /* 0x000fe200000001ff */
[----:B------:R-:W-:-:S04]  /*dfa0*/  IMAD.MOV.U32 R108, RZ, RZ, R109 ;  /* 0x000000ffff6c7224 */ /* 0x000fc800078e006d */
[----:B------:R-:W-:-:S05]  /*dfb0*/  FADD.FTZ R108, R107, R108 ;  /* 0x0000006c6b6c7221 */ /* 0x000fca0000010000 */
[----:B------:R-:W-:-:S07]  /*dfc0*/  MOV R113, R108 ;  /* 0x0000006c00717202 */ /* 0x000fce0000000f00 */
[----:B------:R-:W-:Y:S05]  /*dfd0*/  WARPSYNC.COLLECTIVE R112, `(.L_x_8901) ;  /* 0x0000000070087348 */ /* 0x000fea0003c00000 */
[----:B------:R0:W1:Y:S02]  /*dfe0*/  SHFL.BFLY P2, R109, R113, R114, R115 ;  /* 0x0c000072716d7389 */ /* 0x0000640000040073 */
[----:B01----:R-:W-:Y:S01]  /*dff0*/  ENDCOLLECTIVE ;  /* 0x000000000000791b */ /* 0x003fe20003800000 */
.L_x_8901:
[----:B------:R-:W-:Y:S05]  /*e000*/  BRA `(.L_x_8902) ;  /* 0xffffffe800887947 */ /* 0x000fea000383ffff */
.L_x_8903:
        /* <DEDUP_REMOVED lines=15> */
.L_x_30229:


//--------------------- .text._ZN10layer_norm13ln_fwd_kernelINS_13Kernel_traitsIf13__nv_bfloat16S2_S2_fjLj8192ELj1ELj1ELj8ELj16ENS_18Kernel_traits_baseILj8192EfS2_S2_S2_fjLj256EEEEELb1ELb1ELb1ELb0EEEvNS_9FwdParamsE --------------------------
	.section	.text._ZN10layer_norm13ln_fwd_kernelINS_13Kernel_traitsIf13__nv_bfloat16S2_S2_fjLj8192ELj1ELj1ELj8ELj16ENS_18Kernel_traits_baseILj8192EfS2_S2_S2_fjLj256EEEEELb1ELb1ELb1ELb0EEEvNS_9FwdParamsE,"ax",@progbits
	.align	128
        .global         _ZN10layer_norm13ln_fwd_kernelINS_13Kernel_traitsIf13__nv_bfloat16S2_S2_fjLj8192ELj1ELj1ELj8ELj16ENS_18Kernel_traits_baseILj8192EfS2_S2_S2_fjLj256EEEEELb1ELb1ELb1ELb0EEEvNS_9FwdParamsE
        .type           _ZN10layer_norm13ln_fwd_kernelINS_13Kernel_traitsIf13__nv_bfloat16S2_S2_fjLj8192ELj1ELj1ELj8ELj16ENS_18Kernel_traits_baseILj8192EfS2_S2_S2_fjLj256EEEEELb1ELb1ELb1ELb0EEEvNS_9FwdParamsE,@function
        .size           _ZN10layer_norm13ln_fwd_kernelINS_13Kernel_traitsIf13__nv_bfloat16S2_S2_fjLj8192ELj1ELj1ELj8ELj16ENS_18Kernel_traits_baseILj8192EfS2_S2_S2_fjLj256EEEEELb1ELb1ELb1ELb0EEEvNS_9FwdParamsE,(.L_x_30230 - _ZN10layer_norm13ln_fwd_kernelINS_13Kernel_traitsIf13__nv_bfloat16S2_S2_fjLj8192ELj1ELj1ELj8ELj16ENS_18Kernel_traits_baseILj8192EfS2_S2_S2_fjLj256EEEEELb1ELb1ELb1ELb0EEEvNS_9FwdParamsE)
        .other          _ZN10layer_norm13ln_fwd_kernelINS_13Kernel_traitsIf13__nv_bfloat16S2_S2_fjLj8192ELj1ELj1ELj8ELj16ENS_18Kernel_traits_baseILj8192EfS2_S2_S2_fjLj256EEEEELb1ELb1ELb1ELb0EEEvNS_9FwdParamsE,@"STO_CUDA_ENTRY STV_DEFAULT"
_ZN10layer_norm13ln_fwd_kernelINS_13Kernel_traitsIf13__nv_bfloat16S2_S2_fjLj8192ELj1ELj1ELj8ELj16ENS_18Kernel_traits_baseILj8192EfS2_S2_S2_fjLj256EEEEELb1ELb1ELb1ELb0EEEvNS_9FwdParamsE:
.text._ZN10layer_norm13ln_fwd_kernelINS_13Kernel_traitsIf13__nv_bfloat16S2_S2_fjLj8192ELj1ELj1ELj8ELj16ENS_18Kernel_traits_baseILj8192EfS2_S2_S2_fjLj256EEEEELb1ELb1ELb1ELb0EEEvNS_9FwdParamsE:
        /* <DEDUP_REMOVED lines=10> */
[----:B------:R-:W2:Y:S01]  /*00a0*/  LDC R7, c[0x0][RZ] ;  /* 0x00000000ff077b82 */ /* 0x000ea20000000800 */
[----:B-1----:R-:W-:-:S07]  /*00b0*/  @P0 IMAD.MOV.U32 R5, RZ, RZ, R6 ;  /* 0x000000ffff050224 */ /* 0x002fce00078e0006 */
[----:B------:R-:W0:Y:S01]  /*00c0*/  LDC R34, c[0x0][0x218] ;  /* 0x00008600ff227b82 */ /* 0x000e220000000800 */
[----:B------:R-:W3:Y:S01]  /*00d0*/  @P0 LDG.E.64 R2, desc[UR4][R4.64] ;  /* 0x0000000404020981 */ /* 0x000ee2000c1e1b00 */
[----:B------:R-:W-:Y:S01]  /*00e0*/  MOV R170, UR6 ;  /* 0x0000000600aa7c02 */ /* 0x000fe20008000f00 */
        /* <DEDUP_REMOVED lines=9> */
[--C-:B------:R-:W-:Y:S01]  /*0180*/  SHF.R.U64 R3, R35, 0x2, R6.reuse ;  /* 0x0000000223037819 */ /* 0x100fe20000001206 */
[C---:B------:R-:W-:Y:S01]  /*0190*/  VIADD R7, R170.reuse, 0x3c6ef372 ;  /* 0x3c6ef372aa077836 */ /* 0x040fe20000000000 */
[----:B------:R-:W-:Y:S01]  /*01a0*/  SHF.R.U32.HI R4, RZ, 0x2, R6 ;  /* 0x00000002ff047819 */ /* 0x000fe20000011606 */
[----:B------:R-:W-:Y:S02]  /*01b0*/  VIADD R6, R170, 0x9e3779b9 ;  /* 0x9e3779b9aa067836 */ /* 0x000fe40000000000 */
[----:B------:R-:W-:Y:S01]  /*01c0*/  IMAD.WIDE.U32 R8, R3, -0x2daee0ad, RZ ;  /* 0xd2511f5303087825 */ /* 0x000fe200078e00ff */
[----:B------:R-:W-:-:S02]  /*01d0*/  LOP3.LUT R12, R11, R4, R170, 0x96, !PT ;  /* 0x000000040b0c7212 */ /* 0x000fc400078e96aa */
[----:B------:R-:W-:Y:S02]  /*01e0*/  LOP3.LUT R11, R0, 0xff, RZ, 0xc0, !PT ;  /* 0x000000ff000b7812 */ /* 0x000fe400078ec0ff */
[----:B------:R-:W-:Y:S01]  /*01f0*/  LOP3.LUT R14, R9, R171, RZ, 0x3c, !PT ;  /* 0x000000ab090e7212 */ /* 0x000fe200078e3cff */
[----:B------:R-:W-:-:S04]  /*0200*/  IMAD.WIDE.U32 R12, R12, -0x2daee0ad, RZ ;  /* 0xd2511f530c0c7825 */ /* 0x000fc800078e00ff */
[----:B------:R-:W-:Y:S01]  /*0210*/  IMAD.WIDE.U32 R14, R14, -0x326172a9, RZ ;  /* 0xcd9e8d570e0e7825 */ /* 0x000fe200078e00ff */
[----:B------:R-:W-:Y:S02]  /*0220*/  LOP3.LUT R18, R13, R8, R5, 0x96, !PT ;  /* 0x000000080d127212 */ /* 0x000fe400078e9605 */
[C---:B------:R-:W-:Y:S01]  /*0230*/  IADD3 R8, R171.reuse, 0x76cf5d0a, RZ ;  /* 0x76cf5d0aab087810 */ /* 0x040fe20007ffe0ff */
[----:B------:R-:W-:Y:S01]  /*0240*/  VIADD R9, R171, 0x32370b8f ;  /* 0x32370b8fab097836 */ /* 0x000fe20000000000 */
[----:B------:R-:W-:Y:S01]  /*0250*/  LOP3.LUT R16, R15, R6, R10, 0x96, !PT ;  /* 0x000000060f107212 */ /* 0x000fe200078e960a */
[----:B------:R-:W-:Y:S01]  /*0260*/  IMAD.WIDE.U32 R18, R18, -0x326172a9, RZ ;  /* 0xcd9e8d5712127825 */ /* 0x000fe200078e00ff */
[----:B0-----:R-:W-:-:S03]  /*0270*/  SHF.R.S32.HI R13, RZ, 0x1f, R34 ;  /* 0x0000001fff0d7819 */ /* 0x001fc60000011422 */
        /* <DEDUP_REMOVED lines=9> */
[----:B------:R-:W-:Y:S01]  /*0310*/  IMAD.MOV.U32 R33, RZ, RZ, R11 ;  /* 0x000000ffff217224 */ /* 0x000fe200078e000b */
[----:B------:R-:W-:Y:S01]  /*0320*/  LOP3.LUT R16, R15, R18, R10, 0x96, !PT ;  /* 0x000000120f107212 */ /* 0x000fe200078e960a */
[----:B------:R-:W-:-:S03]  /*0330*/  IMAD.WIDE.U32 R18, R19, -0x326172a9, RZ ;  /* 0xcd9e8d5713127825 */ /* 0x000fc600078e00ff */
[----:B------:R-:W-:Y:S01]  /*0340*/  LOP3.LUT R15, R33, 0xff, RZ, 0x3c, !PT ;  /* 0x000000ff210f7812 */ /* 0x000fe200078e3cff */
[----:B------:R-:W-:Y:S01]  /*0350*/  IMAD.WIDE.U32 R16, R16, -0x2daee0ad, RZ ;  /* 0xd2511f5310107825 */ /* 0x000fe200078e00ff */
[----:B------:R-:W-:Y:S02]  /*0360*/  LOP3.LUT R26, R19, R14, R12, 0x96, !PT ;  /* 0x0000000e131a7212 */ /* 0x000fe400078e960c */
[----:B------:R-:W-:Y:S01]  /*0370*/  LEA.HI.SX32 R15, R34, R15, 0x1d ;  /* 0x0000000f220f7211 */ /* 0x000fe200078feaff */
[C---:B------:R-:W-:Y:S01]  /*0380*/  VIADD R13, R171.reuse, 0xed9eba14 ;  /* 0xed9eba14ab0d7836 */ /* 0x040fe20000000000 */
[----:B------:R-:W-:Y:S01]  /*0390*/  IADD3 R14, R171, -0x56f99767, RZ ;  /* 0xa9066899ab0e7810 */ /* 0x000fe20007ffe0ff */
[----:B------:R-:W-:Y:S01]  /*03a0*/  IMAD.WIDE.U32 R26, R26, -0x2daee0ad, RZ ;  /* 0xd2511f531a1a7825 */ /* 0x000fe200078e00ff */
[----:B------:R-:W-:Y:S02]  /*03b0*/  LOP3.LUT P5, RZ, R15, 0xffffff00, RZ, 0xc0, !PT ;  /* 0xffffff000fff7812 */ /* 0x000fe400078ac0ff */
[----:B------:R-:W-:Y:S01]  /*03c0*/  LOP3.LUT R20, R17, R20, R13, 0x96, !PT ;  /* 0x0000001411147212 */ /* 0x000fe200078e960d */
[C---:B------:R-:W-:Y:S01]  /*03d0*/  VIADD R17, R170.reuse, 0xb54cda56 ;  /* 0xb54cda56aa117836 */ /* 0x040fe20000000000 */
[----:B------:R-:W-:Y:S01]  /*03e0*/  LOP3.LUT R30, R27, R16, R14, 0x96, !PT ;  /* 0x000000101b1e7212 */ /* 0x000fe200078e960e */
[----:B------:R-:W-:Y:S01]  /*03f0*/  VIADD R16, R170, 0x1715609d ;  /* 0x1715609daa107836 */ /* 0x000fe20000000000 */
[C---:B------:R-:W-:Y:S01]  /*0400*/  ISETP.GE.U32.AND P3, PT, R15.reuse, 0x200, PT ;  /* 0x000002000f00780c */ /* 0x040fe20003f66070 */
[----:B------:R-:W-:Y:S01]  /*0410*/  IMAD.WIDE.U32 R20, R20, -0x326172a9, RZ ;  /* 0xcd9e8d5714147825 */ /* 0x000fe200078e00ff */
[----:B------:R-:W-:-:S02]  /*0420*/  ISETP.GE.U32.AND P2, PT, R15, 0x300, PT ;  /* 0x000003000f00780c */ /* 0x000fc40003f46070 */
[----:B------:R-:W-:Y:S01]  /*0430*/  LEA.HI R19, R0, UR6, RZ, 0x18 ;  /* 0x0000000600137c11 */ /* 0x000fe2000f8fc0ff */
[----:B------:R-:W-:Y:S01]  /*0440*/  IMAD.WIDE.U32 R30, R30, -0x326172a9, RZ ;  /* 0xcd9e8d571e1e7825 */ /* 0x000fe200078e00ff */
[----:B------:R-:W-:Y:S02]  /*0450*/  LOP3.LUT R28, R21, R18, R16, 0x96, !PT ;  /* 0x00000012151c7212 */ /* 0x000fe400078e9610 */
[----:B------:R-:W-:Y:S02]  /*0460*/  ISETP.GE.U32.AND P4, PT, R15, 0x400, PT ;  /* 0x000004000f00780c */ /* 0x000fe40003f86070 */
[----:B------:R-:W-:Y:S01]  /*0470*/  P2R R158, PR, RZ, 0x8 ;  /* 0x00000008ff9e7803 */ /* 0x000fe20000000000 */
[----:B------:R-:W-:Y:S01]  /*0480*/  IMAD.WIDE.U32 R28, R28, -0x2daee0ad, RZ ;  /* 0xd2511f531c1c7825 */ /* 0x000fe200078e00ff */
[----:B------:R-:W-:Y:S02]  /*0490*/  P2R R160, PR, RZ, 0x4 ;  /* 0x00000004ffa07803 */ /* 0x000fe40000000000 */
[----:B------:R-:W-:-:S02]  /*04a0*/  LOP3.LUT R32, R31, R20, R17, 0x96, !PT ;  /* 0x000000141f207212 */ /* 0x000fc400078e9611 */
[----:B------:R-:W-:Y:S01]  /*04b0*/  IADD3 R18, R171, 0x646e171e, RZ ;  /* 0x646e171eab127810 */ /* 0x000fe20007ffe0ff */
        /* <DEDUP_REMOVED lines=22> */
.L_x_8905:
[----:B------:R-:W-:Y:S05]  /*0620*/  BSYNC B0 ;  /* 0x0000000000007941 */ /* 0x000fea0003800000 */
.L_x_8904:
        /* <DEDUP_REMOVED lines=23> */
.L_x_8907:
[----:B------:R-:W-:Y:S05]  /*07a0*/  BSYNC B0 ;  /* 0x0000000000007941 */ /* 0x000fea0003800000 */
.L_x_8906:
        /* <DEDUP_REMOVED lines=23> */
.L_x_8909:
[----:B------:R-:W-:Y:S05]  /*0920*/  BSYNC B0 ;  /* 0x0000000000007941 */ /* 0x000fea0003800000 */
.L_x_8908:
        /* <DEDUP_REMOVED lines=22> */
.L_x_8911:
[----:B------:R-:W-:Y:S05]  /*0a90*/  BSYNC B0 ;  /* 0x0000000000007941 */ /* 0x000fea0003800000 */
.L_x_8910:
[----:B------:R-:W-:Y:S01]  /*0aa0*/  ULDC UR6, c[0x0][0x214] ;  /* 0x0000850000067ab9 */ /* 0x000fe20000000800 */
[----:B------:R-:W-:Y:S01]  /*0ab0*/  LOP3.LUT R26, R29, R26, R18, 0x96, !PT ;  /* 0x0000001a1d1a7212 */ /* 0x000fe200078e9612 */
[----:B0123--:R-:W-:Y:S01]  /*0ac0*/  IMAD.WIDE.U32 R24, R32, -0x2daee0ad, RZ ;  /* 0xd2511f5320187825 */ /* 0x00ffe200078e00ff */
        /* <DEDUP_REMOVED lines=14> */
[----:B------:R-:W-:Y:S01]  /*0bb0*/  VIADD R23, R171, 0xdb3d7428 ;  /* 0xdb3d7428ab177836 */ /* 0x000fe20000000000 */
[----:B------:R-:W-:Y:S01]  /*0bc0*/  LOP3.LUT R26, R34, 0xff, RZ, 0xc0, !PT ;  /* 0x000000ff221a7812 */ /* 0x000fe200078ec0ff */
[----:B------:R-:W-:Y:S01]  /*0bd0*/  IMAD R33, R30, -0x2daee0ad, RZ ;  /* 0xd2511f531e217824 */ /* 0x000fe200078e02ff */
[----:B------:R-:W-:Y:S01]  /*0be0*/  SHF.R.U32.HI R34, RZ, 0x3, R34 ;  /* 0x00000003ff227819 */ /* 0x000fe20000011622 */
[----:B------:R-:W-:Y:S01]  /*0bf0*/  IMAD.MOV.U32 R172, RZ, RZ, 0x1 ;  /* 0x00000001ffac7424 */ /* 0x000fe200078e00ff */
[----:B------:R-:W-:Y:S01]  /*0c00*/  VIADDMNMX R27, R26, -R27, RZ, !PT ;  /* 0x8000001b1a1b7246 */ /* 0x000fe200078001ff */
[----:B------:R-:W-:Y:S01]  /*0c10*/  ULDC UR8, c[0x0][0x294] ;  /* 0x0000a50000087ab9 */ /* 0x000fe20000000800 */
[----:B------:R-:W-:Y:S01]  /*0c20*/  SHF.L.U32 R28, R0, 0x5, RZ ;  /* 0x00000005001c7819 */ /* 0x000fe200000006ff */
[----:B------:R-:W-:Y:S01]  /*0c30*/  ULDC UR9, c[0x0][0x290] ;  /* 0x0000a40000097ab9 */ /* 0x000fe20000000800 */
[----:B------:R-:W-:Y:S01]  /*0c40*/  LOP3.LUT R34, R34, 0x1fffffe0, RZ, 0xc0, !PT ;  /* 0x1fffffe022227812 */ /* 0x000fe200078ec0ff */
[----:B------:R-:W-:Y:S01]  /*0c50*/  ULDC.64 UR10, c[0x0][0x298] ;  /* 0x0000a600000a7ab9 */ /* 0x000fe20000000a00 */
[----:B------:R-:W-:Y:S01]  /*0c60*/  VIMNMX R27, R27, 0x20, PT ;  /* 0x000000201b1b7848 */ /* 0x000fe20003fe0100 */
[----:B------:R-:W-:Y:S01]  /*0c70*/  ULDC.64 UR12, c[0x0][0x210] ;  /* 0x00008400000c7ab9 */ /* 0x000fe20000000a00 */
[----:B------:R-:W-:Y:S01]  /*0c80*/  LOP3.LUT R29, R28, 0x3e0, RZ, 0xc0, !PT ;  /* 0x000003e01c1d7812 */ /* 0x000fe200078ec0ff */
[----:B------:R-:W-:Y:S01]  /*0c90*/  IMAD R28, R31, -0x326172a9, RZ ;  /* 0xcd9e8d571f1c7824 */ /* 0x000fe200078e02ff */
[----:B------:R-:W-:-:S02]  /*0ca0*/  IADD3 R27, R27, R34, RZ ;  /* 0x000000221b1b7210 */ /* 0x000fc40007ffe0ff */
[----:B------:R-:W-:Y:S01]  /*0cb0*/  VIADDMNMX R29, R26, -R29, RZ, !PT ;  /* 0x8000001d1a1d7246 */ /* 0x000fe200078001ff */
[----:B------:R-:W-:Y:S01]  /*0cc0*/  IMAD.HI.U32 R26, R32, -0x2daee0ad, RZ ;  /* 0xd2511f53201a7827 */ /* 0x000fe200078e00ff */
[----:B------:R-:W-:Y:S02]  /*0cd0*/  LOP3.LUT R132, R25, R24, R23, 0x96, !PT ;  /* 0x0000001819847212 */ /* 0x000fe400078e9617 */
[----:B------:R-:W-:Y:S01]  /*0ce0*/  VIMNMX R29, R29, 0x20, PT ;  /* 0x000000201d1d7848 */ /* 0x000fe20003fe0100 */
[----:B------:R-:W-:Y:S01]  /*0cf0*/  IMAD.SHL.U32 R27, R27, 0x8, RZ ;  /* 0x000000081b1b7824 */ /* 0x000fe200078e00ff */
[----:B------:R-:W-:Y:S01]  /*0d00*/  ISETP.NE.AND P0, PT, RZ, UR6, PT ;  /* 0x00000006ff007c0c */ /* 0x000fe2000bf05270 */
[----:B------:R-:W-:Y:S01]  /*0d10*/  IMAD.HI.U32 R30, R132, -0x326172a9, RZ ;  /* 0xcd9e8d57841e7827 */ /* 0x000fe200078e00ff */
[----:B------:R-:W-:Y:S01]  /*0d20*/  IADD3 R31, R34, R29, RZ ;  /* 0x0000001d221f7210 */ /* 0x000fe20007ffe0ff */
[----:B------:R-:W-:Y:S01]  /*0d30*/  ULDC.64 UR6, c[0x0][0x230] ;  /* 0x00008c0000067ab9 */ /* 0x000fe20000000a00 */
[----:B------:R-:W-:Y:S01]  /*0d40*/  I2FP.F32.U32 R29, R27 ;  /* 0x0000001b001d7245 */ /* 0x000fe20000201000 */
[----:B------:R-:W-:Y:S01]  /*0d50*/  VIADD R25, R170, 0x8ff34781 ;  /* 0x8ff34781aa197836 */ /* 0x000fe20000000000 */
[----:B------:R-:W-:Y:S01]  /*0d60*/  P2R R162, PR, RZ, 0x1 ;  /* 0x00000001ffa27803 */ /* 0x000fe20000000000 */
[----:B------:R-:W-:Y:S01]  /*0d70*/  VIADD R24, R171, 0x96a522ad ;  /* 0x96a522adab187836 */ /* 0x000fe20000000000 */
[----:B------:R-:W-:Y:S01]  /*0d80*/  SHF.L.U32 R31, R31, 0x3, RZ ;  /* 0x000000031f1f7819 */ /* 0x000fe200000006ff */
[----:B------:R-:W-:Y:S01]  /*0d90*/  IMAD R32, R32, -0x2daee0ad, RZ ;  /* 0xd2511f5320207824 */ /* 0x000fe200078e02ff */
[----:B------:R-:W0:Y:S01]  /*0da0*/  MUFU.RCP R29, R29 ;  /* 0x0000001d001d7308 */ /* 0x000e220000001000 */
[----:B------:R-:W-:Y:S01]  /*0db0*/  LOP3.LUT R27, R30, R28, R25, 0x96, !PT ;  /* 0x0000001c1e1b7212 */ /* 0x000fe200078e9619 */
[----:B------:R-:W-:Y:S01]  /*0dc0*/  IMAD.MOV.U32 R30, RZ, RZ, RZ ;  /* 0x000000ffff1e7224 */ /* 0x000fe200078e00ff */
[----:B------:R-:W-:Y:S01]  /*0dd0*/  LOP3.LUT R26, R26, R33, R24, 0x96, !PT ;  /* 0x000000211a1a7212 */ /* 0x000fe200078e9618 */
[----:B------:R-:W-:Y:S01]  /*0de0*/  IMAD R34, R132, -0x326172a9, RZ ;  /* 0xcd9e8d5784227824 */ /* 0x000fe200078e02ff */
[----:B------:R-:W-:-:S07]  /*0df0*/  LOP3.LUT R28, R35, 0x3, RZ, 0xc0, !PT ;  /* 0x00000003231c7812 */ /* 0x000fce00078ec0ff */
.L_x_9255:
[----:B01234-:R-:W1:Y:S08]  /*0e00*/  LDC.64 R140, c[0x0][0x280] ;  /* 0x0000a000ff8c7b82 */ /* 0x01fe700000000a00 */
[----:B------:R-:W2:Y:S01]  /*0e10*/  LDC R166, c[0x0][0x218] ;  /* 0x00008600ffa67b82 */ /* 0x000ea20000000800 */
[----:B-1----:R-:W-:-:S07]  /*0e20*/  IMAD.WIDE R142, R19, 0x4, R140 ;  /* 0x00000004138e7825 */ /* 0x002fce00078e028c */
[----:B------:R-:W1:Y:S01]  /*0e30*/  LDC.64 R140, c[0x0][0x288] ;  /* 0x0000a200ff8c7b82 */ /* 0x000e620000000a00 */
[----:B------:R-:W3:Y:S01]  /*0e40*/  LDG.E R174, desc[UR4][R142.64] ;  /* 0x000000048eae7981 */ /* 0x000ee2000c1e1900 */
[----:B-1----:R-:W-:-:S05]  /*0e50*/  IMAD.WIDE R140, R19, 0x4, R140 ;  /* 0x00000004138c7825 */ /* 0x002fca00078e028c */
[----:B-----5:R1:W5:Y:S01]  /*0e60*/  LDG.E R164, desc[UR4][R140.64] ;  /* 0x000000048ca47981 */ /* 0x020362000c1e1900 */
[----:B--2---:R-:W-:Y:S01]  /*0e70*/  IMAD R168, R19, R166, RZ ;  /* 0x000000a613a87224 */ /* 0x004fe200078e02ff */
[----:B------:R-:W-:Y:S01]  /*0e80*/  BSSY B0, `(.L_x_8912) ;  /* 0x0000349000007945 */ /* 0x000fe20003800000 */
[----:B------:R-:W-:Y:S01]  /*0e90*/  IMAD.MOV.U32 R213, RZ, RZ, RZ ;  /* 0x000000ffffd57224 */ /* 0x000fe200078e00ff */
[----:B---3--:R-:W-:-:S13]  /*0ea0*/  ISETP.GE.AND P0, PT, R174, 0x1, PT ;  /* 0x00000001ae00780c */ /* 0x008fda0003f06270 */
[----:B------:R-:W-:-:S04]  /*0eb0*/  @P0 VIADD R195, R174, 0xffffffff ;  /* 0xffffffffaec30836 */ /* 0x000fc80000000000 */
[----:B------:R-:W-:Y:S01]  /*0ec0*/  @P0 IMAD R176, R195, R166, RZ ;  /* 0x000000a6c3b00224 */ /* 0x000fe200078e02ff */
[----:B------:R-:W-:-:S04]  /*0ed0*/  SHF.R.S32.HI R195, RZ, 0x1f, R168 ;  /* 0x0000001fffc37819 */ /* 0x000fc800000114a8 */
[----:B------:R-:W-:Y:S02]  /*0ee0*/  LEA.HI R168, R195, R168, RZ, 0x3 ;  /* 0x000000a8c3a87211 */ /* 0x000fe400078f18ff */
[----:B------:R-:W-:Y:S02]  /*0ef0*/  @P0 SHF.R.S32.HI R197, RZ, 0x1f, R176 ;  /* 0x0000001fffc50819 */ /* 0x000fe400000114b0 */
[----:B------:R-:W-:Y:S02]  /*0f00*/  LEA.HI.SX32 R215, R168, R11, 0x1d ;  /* 0x0000000ba8d77211 */ /* 0x000fe400078feaff */
[----:B------:R-:W-:Y:S02]  /*0f10*/  @P0 LEA.HI R176, R197, R176, RZ, 0x3 ;  /* 0x000000b0c5b00211 */ /* 0x000fe400078f18ff */
[----:B------:R-:W-:Y:S02]  /*0f20*/  @P0 LOP3.LUT R11, R0, 0xff, RZ, 0xc0, !PT ;  /* 0x000000ff000b0812 */ /* 0x000fe400078ec0ff */
[----:B------:R-:W-:-:S02]  /*0f30*/  SHF.R.S32.HI R168, RZ, 0x1f, R19 ;  /* 0x0000001fffa87819 */ /* 0x000fc40000011413 */
[----:B------:R-:W-:Y:S01]  /*0f40*/  @P0 LEA.HI.SX32 R213, R176, R11, 0x1d ;  /* 0x0000000bb0d50211 */ /* 0x000fe200078feaff */
[----:B-1----:R-:W-:Y:S06]  /*0f50*/  @!P5 BRA `(.L_x_8913) ;  /* 0x0000003000ecd947 */ /* 0x002fec0003800000 */
[----:B------:R-:W-:Y:S01]  /*0f60*/  ISETP.NE.U32.AND P1, PT, RZ, UR6, PT ;  /* 0x00000006ff007c0c */ /* 0x000fe2000bf25070 */
[----:B------:R-:W1:Y:S03]  /*0f70*/  @P0 LDC.64 R142, c[0x0][0x220] ;  /* 0x00008800ff8e0b82 */ /* 0x000e660000000a00 */
[----:B------:R-:W-:-:S13]  /*0f80*/  ISETP.NE.AND.EX P1, PT, RZ, UR7, PT, P1 ;  /* 0x00000007ff007c0c */ /* 0x000fda000bf25310 */
[----:B------:R-:W2:Y:S01]  /*0f90*/  @P1 LDC.64 R140, c[0x0][0x230] ;  /* 0x00008c00ff8c1b82 */ /* 0x000ea20000000a00 */
[----:B-1----:R-:W-:-:S05]  /*0fa0*/  @P0 IMAD.WIDE.U32 R142, R213, 0x10, R142 ;  /* 0x00000010d58e0825 */ /* 0x002fca00078e008e */
[----:B------:R1:W5:Y:S01]  /*0fb0*/  @P0 LDG.E.128 R132, desc[UR4][R142.64] ;  /* 0x000000048e840981 */ /* 0x000362000c1e1d00 */
[----:B--2---:R-:W-:-:S05]  /*0fc0*/  @P1 IMAD.WIDE.U32 R140, R215, 0x10, R140 ;  /* 0x00000010d78c1825 */ /* 0x004fca00078e008c */
[----:B------:R1:W5:Y:S01]  /*0fd0*/  @P1 LDG.E.128 R136, desc[UR4][R140.64] ;  /* 0x000000048c881981 */ /* 0x000362000c1e1d00 */
[----:B------:R-:W-:Y:S01]  /*0fe0*/  ISETP.GT.AND P2, PT, R174, RZ, PT ;  /* 0x000000ffae00720c */ /* 0x000fe20003f44270 */
[----:B------:R-:W-:-:S12]  /*0ff0*/  BSSY B1, `(.L_x_8914) ;  /* 0x000005e000017945 */ /* 0x000fd80003800000 */
[----:B-1----:R-:W-:Y:S05]  /*1000*/  @P2 BRA `(.L_x_8915) ;  /* 0x0000000000182947 */ /* 0x002fea0003800000 */
[----:B------:R-:W-:Y:S01]  /*1010*/  HFMA2.MMA R33, -RZ, RZ, 0, 0 ;  /* 0x00000000ff217435 */ /* 0x000fe200000001ff */
[----:B------:R-:W-:Y:S01]  /*1020*/  IMAD.MOV.U32 R140, RZ, RZ, R28 ;  /* 0x000000ffff8c7224 */ /* 0x000fe200078e001c */
[----:B------:R-:W-:Y:S09]  /*1030*/  @!P1 BRA `(.L_x_8916) ;  /* 0x0000000400649947 */ /* 0x000ff20003800000 */
[----:B------:R-:W-:Y:S01]  /*1040*/  IMAD.MOV.U32 R140, RZ, RZ, R28 ;  /* 0x000000ffff8c7224 */ /* 0x000fe200078e001c */
[----:B-----5:R-:W-:Y:S01]  /*1050*/  SHF.L.U32 R33, R136, 0x10, RZ ;  /* 0x0000001088217819 */ /* 0x020fe200000006ff */
[----:B------:R-:W-:Y:S06]  /*1060*/  BRA `(.L_x_8916) ;  /* 0x0000000400587947 */ /* 0x000fec0003800000 */
.L_x_8915:
        /* <DEDUP_REMOVED lines=12> */
.L_x_8918:
[----:B------:R-:W-:-:S07]  /*1130*/  IMAD.MOV.U32 R142, RZ, RZ, R34 ;  /* 0x000000ffff8e7224 */ /* 0x000fce00078e0022 */
.L_x_8919:
[----:B------:R-:W-:Y:S05]  /*1140*/  BSYNC B2 ;  /* 0x0000000000027941 */ /* 0x000fea0003800000 */
.L_x_8917:
        /* <DEDUP_REMOVED lines=16> */
.L_x_8923:
[----:B------:R-:W-:Y:S05]  /*1250*/  BSYNC B3 ;  /* 0x0000000000037941 */ /* 0x000fea0003800000 */
.L_x_8922:
        /* <DEDUP_REMOVED lines=42> */
.L_x_8921:
[----:B------:R-:W-:Y:S05]  /*1500*/  BSYNC B2 ;  /* 0x0000000000027941 */ /* 0x000fea0003800000 */
.L_x_8920:
[----:B------:R-:W-:Y:S01]  /*1510*/  I2FP.F32.U32 R28, R142 ;  /* 0x0000008e001c7245 */ /* 0x000fe20000201000 */
[----:B------:R-:W-:Y:S01]  /*1520*/  IMAD.MOV.U32 R35, RZ, RZ, 0x2f800000 ;  /* 0x2f800000ff237424 */ /* 0x000fe200078e00ff */
[----:B-----5:R-:W-:-:S03]  /*1530*/  SHF.L.U32 R33, R132, 0x10, RZ ;  /* 0x0000001084217819 */ /* 0x020fc600000006ff */
[----:B------:R-:W-:Y:S02]  /*1540*/  FFMA.FTZ R28, R28, R35, 1.1641532182693481445e-10 ;  /* 0x2f0000001c1c7423 */ /* 0x000fe40000010023 */
[----:B------:R-:W-:-:S03]  /*1550*/  FMUL.FTZ R33, R33, UR11 ;  /* 0x0000000b21217c20 */ /* 0x000fc60008410000 */
[----:B------:R-:W-:Y:S01]  /*1560*/  FSETP.GTU.FTZ.AND P3, PT, R28, UR8, PT ;  /* 0x000000081c007c0b */ /* 0x000fe2000bf7c000 */
[----:B------:R-:W-:Y:S01]  /*1570*/  FMUL.FTZ R33, R33, UR10 ;  /* 0x0000000a21217c20 */ /* 0x000fe20008410000 */
[----:B------:R-:W-:Y:S02]  /*1580*/  @P1 IMAD.U32 R28, R136, 0x10000, RZ ;  /* 0x00010000881c1824 */ /* 0x000fe400078e00ff */
[----:B------:R-:W-:Y:S02]  /*1590*/  SEL R35, RZ, 0x1, P3 ;  /* 0x00000001ff237807 */ /* 0x000fe40001800000 */
[----:B------:R-:W-:-:S05]  /*15a0*/  FSEL R33, R33, RZ, !P3 ;  /* 0x000000ff21217208 */ /* 0x000fca0005800000 */
[----:B------:R-:W-:-:S04]  /*15b0*/  FMUL.FTZ R33, R56, R33 ;  /* 0x0000002138217220 */ /* 0x000fc80000410000 */
[----:B------:R-:W-:-:S07]  /*15c0*/  @P1 FADD.FTZ R33, R28, R33 ;  /* 0x000000211c211221 */ /* 0x000fce0000010000 */
.L_x_8916:
[----:B------:R-:W-:Y:S05]  /*15d0*/  BSYNC B1 ;  /* 0x0000000000017941 */ /* 0x000fea0003800000 */
.L_x_8914:
        /* <DEDUP_REMOVED lines=9> */
.L_x_8925:
        /* <DEDUP_REMOVED lines=12> */
.L_x_8928:
[----:B------:R-:W-:-:S07]  /*1730*/  IMAD.MOV.U32 R147, RZ, RZ, R34 ;  /* 0x000000ffff937224 */ /* 0x000fce00078e0022 */
.L_x_8929:
[----:B------:R-:W-:Y:S05]  /*1740*/  BSYNC B2 ;  /* 0x0000000000027941 */ /* 0x000fea0003800000 */
.L_x_8927:
        /* <DEDUP_REMOVED lines=16> */
.L_x_8933:
[----:B------:R-:W-:Y:S05]  /*1850*/  BSYNC B3 ;  /* 0x0000000000037941 */ /* 0x000fea0003800000 */
.L_x_8932:
        /* <DEDUP_REMOVED lines=44> */
.L_x_8931:
[----:B------:R-:W-:Y:S05]  /*1b20*/  BSYNC B2 ;  /* 0x0000000000027941 */ /* 0x000fea0003800000 */
.L_x_8930:
[----:B------:R-:W-:Y:S01]  /*1b30*/  HFMA2.MMA R143, -RZ, RZ, 0.1171875, 0 ;  /* 0x2f800000ff8f7435 */ /* 0x000fe200000001ff */
[----:B-----5:R-:W-:Y:S02]  /*1b40*/  PRMT R141, R132, 0x7632, R141 ;  /* 0x00007632848d7816 */ /* 0x020fe4000000008d */
[----:B------:R-:W-:-:S03]  /*1b50*/  I2FP.F32.U32 R140, R147 ;  /* 0x00000093008c7245 */ /* 0x000fc60000201000 */
[----:B------:R-:W-:-:S04]  /*1b60*/  IMAD.U32 R141, R141, 0x10000, RZ ;  /* 0x000100008d8d7824 */ /* 0x000fc800078e00ff */
[----:B------:R-:W-:Y:S01]  /*1b70*/  FFMA.FTZ R140, R140, R143, 1.1641532182693481445e-10 ;  /* 0x2f0000008c8c7423 */ /* 0x000fe2000001008f */
[----:B------:R-:W-:-:S04]  /*1b80*/  FMUL.FTZ R141, R141, UR11 ;  /* 0x0000000b8d8d7c20 */ /* 0x000fc80008410000 */
[----:B------:R-:W-:Y:S01]  /*1b90*/  FMUL.FTZ R141, R141, UR10 ;  /* 0x0000000a8d8d7c20 */ /* 0x000fe20008410000 */
[----:B------:R-:W-:-:S04]  /*1ba0*/  FSETP.GTU.FTZ.AND P3, PT, R140, UR8, PT ;  /* 0x000000088c007c0b */ /* 0x000fc8000bf7c000 */
[----:B------:R-:W-:Y:S02]  /*1bb0*/  FSEL R140, R141, RZ, !P3 ;  /* 0x000000ff8d8c7208 */ /* 0x000fe40005800000 */
[----:B------:R-:W-:Y:S02]  /*1bc0*/  @P1 PRMT R141, R136, 0x7632, R141 ;  /* 0x00007632888d1816 */ /* 0x000fe4000000008d */
[----:B------:R-:W-:Y:S01]  /*1bd0*/  SEL R144, RZ, 0x1, P3 ;  /* 0x00000001ff907807 */ /* 0x000fe20001800000 */
[----:B------:R-:W-:Y:S02]  /*1be0*/  FMUL.FTZ R145, R57, R140 ;  /* 0x0000008c39917220 */ /* 0x000fe40000410000 */
[----:B------:R-:W-:-:S04]  /*1bf0*/  @P1 IMAD.U32 R142, R141, 0x10000, RZ ;  /* 0x000100008d8e1824 */ /* 0x000fc800078e00ff */
[----:B------:R-:W-:-:S07]  /*1c00*/  @P1 FADD.FTZ R145, R142, R145 ;  /* 0x000000918e911221 */ /* 0x000fce0000010000 */
.L_x_8926:
[----:B------:R-:W-:Y:S05]  /*1c10*/  BSYNC B1 ;  /* 0x0000000000017941 */ /* 0x000fea0003800000 */
.L_x_8924:
        /* <DEDUP_REMOVED lines=8> */
.L_x_8935:
        /* <DEDUP_REMOVED lines=12> */
.L_x_8938:
[----:B------:R-:W-:-:S07]  /*1d60*/  IMAD.MOV.U32 R149, RZ, RZ, R34 ;  /* 0x000000ffff957224 */ /* 0x000fce00078e0022 */
.L_x_8939:
[----:B------:R-:W-:Y:S05]  /*1d70*/  BSYNC B2 ;  /* 0x0000000000027941 */ /* 0x000fea0003800000 */
.L_x_8937:
        /* <DEDUP_REMOVED lines=16> */
.L_x_8943:
[----:B------:R-:W-:Y:S05]  /*1e80*/  BSYNC B3 ;  /* 0x0000000000037941 */ /* 0x000fea0003800000 */
.L_x_8942:
        /* <DEDUP_REMOVED lines=44> */
.L_x_8941:
[----:B------:R-:W-:Y:S05]  /*2150*/  BSYNC B2 ;  /* 0x0000000000027941 */ /* 0x000fea0003800000 */
.L_x_8940:
[----:B------:R-:W-:Y:S01]  /*2160*/  I2FP.F32.U32 R28, R149 ;  /* 0x00000095001c7245 */ /* 0x000fe20000201000 */
[----:B------:R-:W-:Y:S02]  /*2170*/  IMAD.MOV.U32 R143, RZ, RZ, 0x2f800000 ;  /* 0x2f800000ff8f7424 */ /* 0x000fe400078e00ff */
[----:B-----5:R-:W-:Y:S02]  /*2180*/  IMAD.U32 R141, R133, 0x10000, RZ ;  /* 0x00010000858d7824 */ /* 0x020fe400078e00ff */
[----:B------:R-:W-:Y:S02]  /*2190*/  FFMA.FTZ R28, R28, R143, 1.1641532182693481445e-10 ;  /* 0x2f0000001c1c7423 */ /* 0x000fe4000001008f */
[----:B------:R-:W-:-:S03]  /*21a0*/  FMUL.FTZ R141, R141, UR11 ;  /* 0x0000000b8d8d7c20 */ /* 0x000fc60008410000 */
[----:B------:R-:W-:Y:S01]  /*21b0*/  FSETP.GTU.FTZ.AND P3, PT, R28, UR8, PT ;  /* 0x000000081c007c0b */ /* 0x000fe2000bf7c000 */
[----:B------:R-:W-:Y:S01]  /*21c0*/  FMUL.FTZ R141, R141, UR10 ;  /* 0x0000000a8d8d7c20 */ /* 0x000fe20008410000 */
[----:B------:R-:W-:Y:S02]  /*21d0*/  @P1 SHF.L.U32 R28, R137, 0x10, RZ ;  /* 0x00000010891c1819 */ /* 0x000fe400000006ff */
[----:B------:R-:W-:Y:S02]  /*21e0*/  SEL R146, RZ, 0x1, P3 ;  /* 0x00000001ff927807 */ /* 0x000fe40001800000 */
[----:B------:R-:W-:-:S05]  /*21f0*/  FSEL R141, R141, RZ, !P3 ;  /* 0x000000ff8d8d7208 */ /* 0x000fca0005800000 */
[----:B------:R-:W-:-:S04]  /*2200*/  FMUL.FTZ R147, R58, R141 ;  /* 0x0000008d3a937220 */ /* 0x000fc80000410000 */
[----:B------:R-:W-:-:S07]  /*2210*/  @P1 FADD.FTZ R147, R28, R147 ;  /* 0x000000931c931221 */ /* 0x000fce0000010000 */
.L_x_8936:
[----:B------:R-:W-:Y:S05]  /*2220*/  BSYNC B1 ;  /* 0x0000000000017941 */ /* 0x000fea0003800000 */
.L_x_8934:
        /* <DEDUP_REMOVED lines=9> */
.L_x_8945:
        /* <DEDUP_REMOVED lines=12> */
.L_x_8948:
[----:B------:R-:W-:-:S07]  /*2380*/  MOV R151, R34 ;  /* 0x0000002200977202 */ /* 0x000fce0000000f00 */
.L_x_8949:
[----:B------:R-:W-:Y:S05]  /*2390*/  BSYNC B2 ;  /* 0x0000000000027941 */ /* 0x000fea0003800000 */
.L_x_8947:
        /* <DEDUP_REMOVED lines=16> */
.L_x_8953:
[----:B------:R-:W-:Y:S05]  /*24a0*/  BSYNC B3 ;  /* 0x0000000000037941 */ /* 0x000fea0003800000 */
.L_x_8952:
        /* <DEDUP_REMOVED lines=44> */
.L_x_8951:
[----:B------:R-:W-:Y:S05]  /*2770*/  BSYNC B2 ;  /* 0x0000000000027941 */ /* 0x000fea0003800000 */
.L_x_8950:
[----:B-----5:R-:W-:Y:S01]  /*2780*/  PRMT R141, R133, 0x7632, R141 ;  /* 0x00007632858d7816 */ /* 0x020fe2000000008d */
[----:B------:R-:W-:Y:S01]  /*2790*/  IMAD.MOV.U32 R143, RZ, RZ, 0x2f800000 ;  /* 0x2f800000ff8f7424 */ /* 0x000fe200078e00ff */
[----:B------:R-:W-:Y:S02]  /*27a0*/  I2FP.F32.U32 R140, R151 ;  /* 0x00000097008c7245 */ /* 0x000fe40000201000 */
[----:B------:R-:W-:-:S03]  /*27b0*/  SHF.L.U32 R141, R141, 0x10, RZ ;  /* 0x000000108d8d7819 */ /* 0x000fc600000006ff */
[----:B------:R-:W-:Y:S02]  /*27c0*/  FFMA.FTZ R140, R140, R143, 1.1641532182693481445e-10 ;  /* 0x2f0000008c8c7423 */ /* 0x000fe4000001008f */
[----:B------:R-:W-:-:S03]  /*27d0*/  FMUL.FTZ R141, R141, UR11 ;  /* 0x0000000b8d8d7c20 */ /* 0x000fc60008410000 */
[----:B------:R-:W-:Y:S01]  /*27e0*/  FSETP.GTU.FTZ.AND P3, PT, R140, UR8, PT ;  /* 0x000000088c007c0b */ /* 0x000fe2000bf7c000 */
[----:B------:R-:W-:-:S03]  /*27f0*/  FMUL.FTZ R141, R141, UR10 ;  /* 0x0000000a8d8d7c20 */ /* 0x000fc60008410000 */
[----:B------:R-:W-:Y:S02]  /*2800*/  SEL R148, RZ, 0x1, P3 ;  /* 0x00000001ff947807 */ /* 0x000fe40001800000 */
[----:B------:R-:W-:Y:S02]  /*2810*/  FSEL R140, R141, RZ, !P3 ;  /* 0x000000ff8d8c7208 */ /* 0x000fe40005800000 */
[----:B------:R-:W-:-:S03]  /*2820*/  @P1 PRMT R141, R137, 0x7632, R141 ;  /* 0x00007632898d1816 */ /* 0x000fc6000000008d */
[----:B------:R-:W-:Y:S02]  /*2830*/  FMUL.FTZ R149, R59, R140 ;  /* 0x0000008c3b957220 */ /* 0x000fe40000410000 */
[----:B------:R-:W-:-:S04]  /*2840*/  @P1 IMAD.U32 R142, R141, 0x10000, RZ ;  /* 0x000100008d8e1824 */ /* 0x000fc800078e00ff */
[----:B------:R-:W-:-:S07]  /*2850*/  @P1 FADD.FTZ R149, R142, R149 ;  /* 0x000000958e951221 */ /* 0x000fce0000010000 */
.L_x_8946:
[----:B------:R-:W-:Y:S05]  /*2860*/  BSYNC B1 ;  /* 0x0000000000017941 */ /* 0x000fea0003800000 */
.L_x_8944:
        /* <DEDUP_REMOVED lines=8> */
.L_x_8955:
        /* <DEDUP_REMOVED lines=12> */
.L_x_8958:
[----:B------:R-:W-:-:S07]  /*29b0*/  IMAD.MOV.U32 R153, RZ, RZ, R34 ;  /* 0x000000ffff997224 */ /* 0x000fce00078e0022 */
.L_x_8959:
[----:B------:R-:W-:Y:S05]  /*29c0*/  BSYNC B2 ;  /* 0x0000000000027941 */ /* 0x000fea0003800000 */
.L_x_8957:
        /* <DEDUP_REMOVED lines=16> */
.L_x_8963:
[----:B------:R-:W-:Y:S05]  /*2ad0*/  BSYNC B3 ;  /* 0x0000000000037941 */ /* 0x000fea0003800000 */
.L_x_8962:
        /* <DEDUP_REMOVED lines=44> */
.L_x_8961:
[----:B------:R-:W-:Y:S05]  /*2da0*/  BSYNC B2 ;  /* 0x0000000000027941 */ /* 0x000fea0003800000 */
.L_x_8960:
[----:B------:R-:W-:Y:S01]  /*2db0*/  HFMA2.MMA R143, -RZ, RZ, 0.1171875, 0 ;  /* 0x2f800000ff8f7435 */ /* 0x000fe200000001ff */
[----:B------:R-:W-:Y:S01]  /*2dc0*/  I2FP.F32.U32 R28, R153 ;  /* 0x00000099001c7245 */ /* 0x000fe20000201000 */
[----:B-----5:R-:W-:-:S04]  /*2dd0*/  IMAD.U32 R141, R134, 0x10000, RZ ;  /* 0x00010000868d7824 */ /* 0x020fc800078e00ff */
[----:B------:R-:W-:-:S04]  /*2de0*/  FMUL.FTZ R141, R141, UR11 ;  /* 0x0000000b8d8d7c20 */ /* 0x000fc80008410000 */
[----:B------:R-:W-:Y:S01]  /*2df0*/  FFMA.FTZ R28, R28, R143, 1.1641532182693481445e-10 ;  /* 0x2f0000001c1c7423 */ /* 0x000fe2000001008f */
[----:B------:R-:W-:-:S04]  /*2e00*/  FMUL.FTZ R141, R141, UR10 ;  /* 0x0000000a8d8d7c20 */ /* 0x000fc80008410000 */
[----:B------:R-:W-:Y:S02]  /*2e10*/  FSETP.GTU.FTZ.AND P3, PT, R28, UR8, PT ;  /* 0x000000081c007c0b */ /* 0x000fe4000bf7c000 */
[----:B------:R-:W-:Y:S02]  /*2e20*/  @P1 SHF.L.U32 R28, R138, 0x10, RZ ;  /* 0x000000108a1c1819 */ /* 0x000fe400000006ff */
[----:B------:R-:W-:Y:S02]  /*2e30*/  FSEL R141, R141, RZ, !P3 ;  /* 0x000000ff8d8d7208 */ /* 0x000fe40005800000 */
[----:B------:R-:W-:-:S03]  /*2e40*/  SEL R150, RZ, 0x1, P3 ;  /* 0x00000001ff967807 */ /* 0x000fc60001800000 */
[----:B------:R-:W-:-:S04]  /*2e50*/  FMUL.FTZ R151, R52, R141 ;  /* 0x0000008d34977220 */ /* 0x000fc80000410000 */
[----:B------:R-:W-:-:S07]  /*2e60*/  @P1 FADD.FTZ R151, R28, R151 ;  /* 0x000000971c971221 */ /* 0x000fce0000010000 */
.L_x_8956:
[----:B------:R-:W-:Y:S05]  /*2e70*/  BSYNC B1 ;  /* 0x0000000000017941 */ /* 0x000fea0003800000 */
.L_x_8954:
        /* <DEDUP_REMOVED lines=9> */
.L_x_8965:
        /* <DEDUP_REMOVED lines=12> */
.L_x_8968:
[----:B------:R-:W-:-:S07]  /*2fd0*/  IMAD.MOV.U32 R155, RZ, RZ, R34 ;  /* 0x000000ffff9b7224 */ /* 0x000fce00078e0022 */
.L_x_8969:
[----:B------:R-:W-:Y:S05]  /*2fe0*/  BSYNC B2 ;  /* 0x0000000000027941 */ /* 0x000fea0003800000 */
.L_x_8967:
        /* <DEDUP_REMOVED lines=16> */
.L_x_8973:
[----:B------:R-:W-:Y:S05]  /*30f0*/  BSYNC B3 ;  /* 0x0000000000037941 */ /* 0x000fea0003800000 */
.L_x_8972:
        /* <DEDUP_REMOVED lines=44> */
.L_x_8971:
[----:B------:R-:W-:Y:S05]  /*33c0*/  BSYNC B2 ;  /* 0x0000000000027941 */ /* 0x000fea0003800000 */
.L_x_8970:
        /* <DEDUP_REMOVED lines=11> */
[----:B------:R-:W-:Y:S01]  /*3480*/  FMUL.FTZ R153, R53, R140 ;  /* 0x0000008c35997220 */ /* 0x000fe20000410000 */
[----:B------:R-:W-:-:S05]  /*3490*/  @P1 SHF.L.U32 R142, R141, 0x10, RZ ;  /* 0x000000108d8e1819 */ /* 0x000fca00000006ff */
[----:B------:R-:W-:-:S07]  /*34a0*/  @P1 FADD.FTZ R153, R142, R153 ;  /* 0x000000998e991221 */ /* 0x000fce0000010000 */
.L_x_8966:
[----:B------:R-:W-:Y:S05]  /*34b0*/  BSYNC B1 ;  /* 0x0000000000017941 */ /* 0x000fea0003800000 */
.L_x_8964:
        /* <DEDUP_REMOVED lines=8> */
.L_x_8975:
        /* <DEDUP_REMOVED lines=12> */
.L_x_8978:
[----:B------:R-:W-:-:S07]  /*3600*/  IMAD.MOV.U32 R157, RZ, RZ, R34 ;  /* 0x000000ffff9d7224 */ /* 0x000fce00078e0022 */
.L_x_8979:
[----:B------:R-:W-:Y:S05]  /*3610*/  BSYNC B2 ;  /* 0x0000000000027941 */ /* 0x000fea0003800000 */
.L_x_8977:
        /* <DEDUP_REMOVED lines=16> */
.L_x_8983:
[----:B------:R-:W-:Y:S05]  /*3720*/  BSYNC B3 ;  /* 0x0000000000037941 */ /* 0x000fea0003800000 */
.L_x_8982:
        /* <DEDUP_REMOVED lines=44> */
.L_x_8981:
[----:B------:R-:W-:Y:S05]  /*39f0*/  BSYNC B2 ;  /* 0x0000000000027941 */ /* 0x000fea0003800000 */
.L_x_8980:
        /* <DEDUP_REMOVED lines=12> */
.L_x_8976:
[----:B------:R-:W-:Y:S05]  /*3ac0*/  BSYNC B1 ;  /* 0x0000000000017941 */ /* 0x000fea0003800000 */
.L_x_8974:
        /* <DEDUP_REMOVED lines=9> */
.L_x_8985:
        /* <DEDUP_REMOVED lines=12> */
.L_x_8988:
[----:B------:R-:W-:-:S07]  /*3c20*/  IMAD.MOV.U32 R176, RZ, RZ, R34 ;  /* 0x000000ffffb07224 */ /* 0x000fce00078e0022 */
.L_x_8989:
[----:B------:R-:W-:Y:S05]  /*3c30*/  BSYNC B2 ;  /* 0x0000000000027941 */ /* 0x000fea0003800000 */
.L_x_8987:
        /* <DEDUP_REMOVED lines=16> */
.L_x_8993:
[----:B------:R-:W-:Y:S05]  /*3d40*/  BSYNC B3 ;  /* 0x0000000000037941 */ /* 0x000fea0003800000 */
.L_x_8992:
        /* <DEDUP_REMOVED lines=44> */
.L_x_8991:
[----:B------:R-:W-:Y:S05]  /*4010*/  BSYNC B2 ;  /* 0x0000000000027941 */ /* 0x000fea0003800000 */
.L_x_8990:
        /* <DEDUP_REMOVED lines=14> */
.L_x_8986:
[----:B------:R-:W-:Y:S05]  /*4100*/  BSYNC B1 ;  /* 0x0000000000017941 */ /* 0x000fea0003800000 */
.L_x_8984:
[----:B------:R-:W1:Y:S01]  /*4110*/  LDC.64 R194, c[0x0][0x238] ;  /* 0x00008e00ffc27b82 */ /* 0x000e620000000a00 */
[----:B------:R-:W-:Y:S01]  /*4120*/  F2FP.BF16.F32.PACK_AB R143, R157, R155 ;  /* 0x0000009b9d8f723e */ /* 0x000fe200000010ff */
[----:B------:R-:W-:Y:S01]  /*4130*/  BSSY B1, `(.L_x_8994) ;  /* 0x000001b000017945 */ /* 0x000fe20003800000 */
[----:B------:R-:W-:Y:S02]  /*4140*/  F2FP.BF16.F32.PACK_AB R142, R153, R151 ;  /* 0x00000097998e723e */ /* 0x000fe400000010ff */
[----:B------:R-:W-:Y:S02]  /*4150*/  F2FP.BF16.F32.PACK_AB R141, R149, R147 ;  /* 0x00000093958d723e */ /* 0x000fe400000010ff */
[----:B------:R-:W-:Y:S01]  /*4160*/  F2FP.BF16.F32.PACK_AB R140, R145, R33 ;  /* 0x00000021918c723e */ /* 0x000fe200000010ff */
[----:B-1----:R-:W-:-:S05]  /*4170*/  IMAD.WIDE.U32 R194, R215, 0x10, R194 ;  /* 0x00000010d7c27825 */ /* 0x002fca00078e00c2 */
[----:B------:R1:W-:Y:S01]  /*4180*/  STG.E.128 desc[UR4][R194.64], R140 ;  /* 0x0000008cc2007986 */ /* 0x0003e2000c101d04 */
[----:B------:R-:W-:Y:S05]  /*4190*/  @!P0 BRA `(.L_x_8995) ;  /* 0x0000000000508947 */ /* 0x000fea0003800000 */
[----:B-1----:R-:W-:Y:S01]  /*41a0*/  IMAD.U32 R143, R154, 0x10000, RZ ;  /* 0x000100009a8f7824 */ /* 0x002fe200078e00ff */
[----:B------:R-:W1:Y:S01]  /*41b0*/  LDC.64 R140, c[0x0][0x240] ;  /* 0x00009000ff8c7b82 */ /* 0x000e620000000a00 */
        /* <DEDUP_REMOVED lines=13> */
[----:B-1----:R-:W-:Y:S01]  /*4290*/  IMAD.WIDE.U32 R140, R213, 0x8, R140 ;  /* 0x00000008d58c7825 */ /* 0x002fe200078e008c */
[----:B------:R-:W-:Y:S02]  /*42a0*/  LOP3.LUT R142, R194, R196, R142, 0xfe, !PT ;  /* 0x000000c4c28e7212 */ /* 0x000fe400078efe8e */
[----:B------:R-:W-:Y:S02]  /*42b0*/  LOP3.LUT R143, R143, R195, RZ, 0xfc, !PT ;  /* 0x000000c38f8f7212 */ /* 0x000fe400078efcff */
[----:B------:R-:W-:-:S05]  /*42c0*/  LOP3.LUT R142, R142, 0xff, R35, 0xf8, !PT ;  /* 0x000000ff8e8e7812 */ /* 0x000fca00078ef823 */
[----:B------:R2:W-:Y:S02]  /*42d0*/  STG.E.64 desc[UR4][R140.64], R142 ;  /* 0x0000008e8c007986 */ /* 0x0005e4000c101b04 */
.L_x_8995:
[----:B------:R-:W-:Y:S05]  /*42e0*/  BSYNC B1 ;  /* 0x0000000000017941 */ /* 0x000fea0003800000 */
.L_x_8994:
[----:B------:R-:W-:Y:S01]  /*42f0*/  IADD3 R215, R215, 0x100, RZ ;  /* 0x00000100d7d77810 */ /* 0x000fe20007ffe0ff */
[----:B------:R-:W-:-:S07]  /*4300*/  VIADD R213, R213, 0x100 ;  /* 0x00000100d5d57836 */ /* 0x000fce0000000000 */
.L_x_8913:
[----:B------:R-:W-:Y:S05]  /*4310*/  BSYNC B0 ;  /* 0x0000000000007941 */ /* 0x000fea0003800000 */
.L_x_8912:
[----:B------:R-:W-:Y:S01]  /*4320*/  ISETP.NE.AND P1, PT, R158, RZ, PT ;  /* 0x000000ff9e00720c */ /* 0x000fe20003f25270 */
[----:B------:R-:W-:-:S12]  /*4330*/  BSSY B0, `(.L_x_8996) ;  /* 0x000033e000007945 */ /* 0x000fd80003800000 */
[----:B------:R-:W-:Y:S05]  /*4340*/  @!P1 BRA `(.L_x_8997) ;  /* 0x0000003000f09947 */ /* 0x000fea0003800000 */
[----:B------:R-:W-:Y:S01]  /*4350*/  ISETP.NE.U32.AND P1, PT, RZ, UR6, PT ;  /* 0x00000006ff007c0c */ /* 0x000fe2000bf25070 */
[----:B-12---:R-:W1:Y:S03]  /*4360*/  @P0 LDC.64 R142, c[0x0][0x220] ;  /* 0x00008800ff8e0b82 */ /* 0x006e660000000a00 */
        /* <DEDUP_REMOVED lines=10> */
[----:B------:R-:W-:Y:S01]  /*4410*/  IMAD.MOV.U32 R140, RZ, RZ, R28 ;  /* 0x000000ffff8c7224 */ /* 0x000fe200078e001c */
[----:B------:R-:W-:Y:S06]  /*4420*/  @!P1 BRA `(.L_x_9000) ;  /* 0x0000000400689947 */ /* 0x000fec0003800000 */
[----:B------:R-:W-:Y:S01]  /*4430*/  MOV R140, R28 ;  /* 0x0000001c008c7202 */ /* 0x000fe20000000f00 */
[----:B-----5:R-:W-:Y:S01]  /*4440*/  IMAD.U32 R159, R136, 0x10000, RZ ;  /* 0x00010000889f7824 */ /* 0x020fe200078e00ff */
[----:B------:R-:W-:Y:S06]  /*4450*/  BRA `(.L_x_9000) ;  /* 0x00000004005c7947 */ /* 0x000fec0003800000 */
.L_x_8999:
        /* <DEDUP_REMOVED lines=12> */
.L_x_9002:
[----:B------:R-:W-:-:S07]  /*4520*/  MOV R159, R34 ;  /* 0x00000022009f7202 */ /* 0x000fce0000000f00 */
.L_x_9003:
[----:B------:R-:W-:Y:S05]  /*4530*/  BSYNC B2 ;  /* 0x0000000000027941 */ /* 0x000fea0003800000 */
.L_x_9001:
        /* <DEDUP_REMOVED lines=16> */
.L_x_9007:
[----:B------:R-:W-:Y:S05]  /*4640*/  BSYNC B3 ;  /* 0x0000000000037941 */ /* 0x000fea0003800000 */
.L_x_9006:
        /* <DEDUP_REMOVED lines=43> */
.L_x_9005:
[----:B------:R-:W-:Y:S05]  /*4900*/  BSYNC B2 ;  /* 0x0000000000027941 */ /* 0x000fea0003800000 */
.L_x_9004:
        /* <DEDUP_REMOVED lines=12> */
.L_x_9000:
[----:B------:R-:W-:Y:S05]  /*49d0*/  BSYNC B1 ;  /* 0x0000000000017941 */ /* 0x000fea0003800000 */
.L_x_8998:
        /* <DEDUP_REMOVED lines=9> */
.L_x_9009:
        /* <DEDUP_REMOVED lines=12> */
.L_x_9012:
[----:B------:R-:W-:-:S07]  /*4b30*/  IMAD.MOV.U32 R144, RZ, RZ, R34 ;  /* 0x000000ffff907224 */ /* 0x000fce00078e0022 */
.L_x_9013:
[----:B------:R-:W-:Y:S05]  /*4b40*/  BSYNC B2 ;  /* 0x0000000000027941 */ /* 0x000fea0003800000 */
.L_x_9011:
        /* <DEDUP_REMOVED lines=16> */
.L_x_9017:
[----:B------:R-:W-:Y:S05]  /*4c50*/  BSYNC B3 ;  /* 0x0000000000037941 */ /* 0x000fea0003800000 */
.L_x_9016:
        /* <DEDUP_REMOVED lines=44> */
.L_x_9015:
[----:B------:R-:W-:Y:S05]  /*4f20*/  BSYNC B2 ;  /* 0x0000000000027941 */ /* 0x000fea0003800000 */
.L_x_9014:
        /* <DEDUP_REMOVED lines=14> */
.L_x_9010:
[----:B------:R-:W-:Y:S05]  /*5010*/  BSYNC B1 ;  /* 0x0000000000017941 */ /* 0x000fea0003800000 */
.L_x_9008:
        /* <DEDUP_REMOVED lines=8> */
.L_x_9019:
        /* <DEDUP_REMOVED lines=12> */
.L_x_9022:
[----:B------:R-:W-:-:S07]  /*5160*/  IMAD.MOV.U32 R146, RZ, RZ, R34 ;  /* 0x000000ffff927224 */ /* 0x000fce00078e0022 */
.L_x_9023:
[----:B------:R-:W-:Y:S05]  /*5170*/  BSYNC B2 ;  /* 0x0000000000027941 */ /* 0x000fea0003800000 */
.L_x_9021:
        /* <DEDUP_REMOVED lines=16> */
.L_x_9027:
[----:B------:R-:W-:Y:S05]  /*5280*/  BSYNC B3 ;  /* 0x0000000000037941 */ /* 0x000fea0003800000 */
.L_x_9026:
        /* <DEDUP_REMOVED lines=44> */
.L_x_9025:
[----:B------:R-:W-:Y:S05]  /*5550*/  BSYNC B2 ;  /* 0x0000000000027941 */ /* 0x000fea0003800000 */
.L_x_9024:
        /* <DEDUP_REMOVED lines=12> */
.L_x_9020:
[----:B------:R-:W-:Y:S05]  /*5620*/  BSYNC B1 ;  /* 0x0000000000017941 */ /* 0x000fea0003800000 */
.L_x_9018:
        /* <DEDUP_REMOVED lines=9> */
.L_x_9029:
        /* <DEDUP_REMOVED lines=12> */
.L_x_9032:
[----:B------:R-:W-:-:S07]  /*5780*/  IMAD.MOV.U32 R148, RZ, RZ, R34 ;  /* 0x000000ffff947224 */ /* 0x000fce00078e0022 */
.L_x_9033:
[----:B------:R-:W-:Y:S05]  /*5790*/  BSYNC B2 ;  /* 0x0000000000027941 */ /* 0x000fea0003800000 */
.L_x_9031:
        /* <DEDUP_REMOVED lines=16> */
.L_x_9037:
[----:B------:R-:W-:Y:S05]  /*58a0*/  BSYNC B3 ;  /* 0x0000000000037941 */ /* 0x000fea0003800000 */
.L_x_9036:
        /* <DEDUP_REMOVED lines=44> */
.L_x_9035:
[----:B------:R-:W-:Y:S05]  /*5b70*/  BSYNC B2 ;  /* 0x0000000000027941 */ /* 0x000fea0003800000 */
.L_x_9034:
        /* <DEDUP_REMOVED lines=14> */
.L_x_9030:
[----:B------:R-:W-:Y:S05]  /*5c60*/  BSYNC B1 ;  /* 0x0000000000017941 */ /* 0x000fea0003800000 */
.L_x_9028:
        /* <DEDUP_REMOVED lines=8> */
.L_x_9039:
        /* <DEDUP_REMOVED lines=12> */
.L_x_9042:
[----:B------:R-:W-:-:S07]  /*5db0*/  IMAD.MOV.U32 R150, RZ, RZ, R34 ;  /* 0x000000ffff967224 */ /* 0x000fce00078e0022 */
.L_x_9043:
[----:B------:R-:W-:Y:S05]  /*5dc0*/  BSYNC B2 ;  /* 0x0000000000027941 */ /* 0x000fea0003800000 */
.L_x_9041:
        /* <DEDUP_REMOVED lines=16> */
.L_x_9047:
[----:B------:R-:W-:Y:S05]  /*5ed0*/  BSYNC B3 ;  /* 0x0000000000037941 */ /* 0x000fea0003800000 */
.L_x_9046:
        /* <DEDUP_REMOVED lines=44> */
.L_x_9045:
[----:B------:R-:W-:Y:S05]  /*61a0*/  BSYNC B2 ;  /* 0x0000000000027941 */ /* 0x000fea0003800000 */
.L_x_9044:
        /* <DEDUP_REMOVED lines=12> */
.L_x_9040:
[----:B------:R-:W-:Y:S05]  /*6270*/  BSYNC B1 ;  /* 0x0000000000017941 */ /* 0x000fea0003800000 */
.L_x_9038:
        /* <DEDUP_REMOVED lines=9> */
.L_x_9049:
        /* <DEDUP_REMOVED lines=12> */
.L_x_9052:
[----:B------:R-:W-:-:S07]  /*63d0*/  IMAD.MOV.U32 R152, RZ, RZ, R34 ;  /* 0x000000ffff987224 */ /* 0x000fce00078e0022 */
.L_x_9053:
[----:B------:R-:W-:Y:S05]  /*63e0*/  BSYNC B2 ;  /* 0x0000000000027941 */ /* 0x000fea0003800000 */
.L_x_9051:
        /* <DEDUP_REMOVED lines=16> */
.L_x_9057:
[----:B------:R-:W-:Y:S05]  /*64f0*/  BSYNC B3 ;  /* 0x0000000000037941 */ /* 0x000fea0003800000 */
.L_x_9056:
        /* <DEDUP_REMOVED lines=44> */
.L_x_9055:
[----:B------:R-:W-:Y:S05]  /*67c0*/  BSYNC B2 ;  /* 0x0000000000027941 */ /* 0x000fea0003800000 */
.L_x_9054:
        /* <DEDUP_REMOVED lines=14> */
.L_x_9050:
[----:B------:R-:W-:Y:S05]  /*68b0*/  BSYNC B1 ;  /* 0x0000000000017941 */ /* 0x000fea0003800000 */
.L_x_9048:
        /* <DEDUP_REMOVED lines=8> */
.L_x_9059:
        /* <DEDUP_REMOVED lines=12> */
.L_x_9062:
[----:B------:R-:W-:-:S07]  /*6a00*/  IMAD.MOV.U32 R154, RZ, RZ, R34 ;  /* 0x000000ffff9a7224 */ /* 0x000fce00078e0022 */
.L_x_9063:
[----:B------:R-:W-:Y:S05]  /*6a10*/  BSYNC B2 ;  /* 0x0000000000027941 */ /* 0x000fea0003800000 */
.L_x_9061:
        /* <DEDUP_REMOVED lines=16> */
.L_x_9067:
[----:B------:R-:W-:Y:S05]  /*6b20*/  BSYNC B3 ;  /* 0x0000000000037941 */ /* 0x000fea0003800000 */
.L_x_9066:
        /* <DEDUP_REMOVED lines=44> */
.L_x_9065:
[----:B------:R-:W-:Y:S05]  /*6df0*/  BSYNC B2 ;  /* 0x0000000000027941 */ /* 0x000fea0003800000 */
.L_x_9064:
        /* <DEDUP_REMOVED lines=12> */
.L_x_9060:
[----:B------:R-:W-:Y:S05]  /*6ec0*/  BSYNC B1 ;  /* 0x0000000000017941 */ /* 0x000fea0003800000 */
.L_x_9058:
        /* <DEDUP_REMOVED lines=9> */
.L_x_9069:
        /* <DEDUP_REMOVED lines=12> */
.L_x_9072:
[----:B------:R-:W-:-:S07]  /*7020*/  IMAD.MOV.U32 R156, RZ, RZ, R34 ;  /* 0x000000ffff9c7224 */ /* 0x000fce00078e0022 */
.L_x_9073:
[----:B------:R-:W-:Y:S05]  /*7030*/  BSYNC B2 ;  /* 0x0000000000027941 */ /* 0x000fea0003800000 */
.L_x_9071:
        /* <DEDUP_REMOVED lines=16> */
.L_x_9077:
[----:B------:R-:W-:Y:S05]  /*7140*/  BSYNC B3 ;  /* 0x0000000000037941 */ /* 0x000fea0003800000 */
.L_x_9076:
        /* <DEDUP_REMOVED lines=44> */
.L_x_9075:
[----:B------:R-:W-:Y:S05]  /*7410*/  BSYNC B2 ;  /* 0x0000000000027941 */ /* 0x000fea0003800000 */
.L_x_9074:
        /* <DEDUP_REMOVED lines=14> */
.L_x_9070:
[----:B------:R-:W-:Y:S05]  /*7500*/  BSYNC B1 ;  /* 0x0000000000017941 */ /* 0x000fea0003800000 */
.L_x_9068:
        /* <DEDUP_REMOVED lines=24> */
[----:B-1----:R-:W-:Y:S01]  /*7690*/  IMAD.WIDE.U32 R140, R213, 0x8, R140 ;  /* 0x00000008d58c7825 */ /* 0x002fe200078e008c */
[----:B------:R-:W-:Y:S02]  /*76a0*/  LOP3.LUT R142, R196, R142, R194, 0xfe, !PT ;  /* 0x0000008ec48e7212 */ /* 0x000fe400078efec2 */
[----:B------:R-:W-:Y:S02]  /*76b0*/  LOP3.LUT R143, R217, R197, RZ, 0xfc, !PT ;  /* 0x000000c5d98f7212 */ /* 0x000fe400078efcff */
[----:B------:R-:W-:-:S05]  /*76c0*/  LOP3.LUT R142, R142, 0xff, R35, 0xf8, !PT ;  /* 0x000000ff8e8e7812 */ /* 0x000fca00078ef823 */
[----:B------:R2:W-:Y:S02]  /*76d0*/  STG.E.64 desc[UR4][R140.64], R142 ;  /* 0x0000008e8c007986 */ /* 0x0005e4000c101b04 */
.L_x_9079:
[----:B------:R-:W-:Y:S05]  /*76e0*/  BSYNC B1 ;  /* 0x0000000000017941 */ /* 0x000fea0003800000 */
.L_x_9078:
[----:B------:R-:W-:Y:S01]  /*76f0*/  IADD3 R215, R215, 0x100, RZ ;  /* 0x00000100d7d77810 */ /* 0x000fe20007ffe0ff */
[----:B------:R-:W-:-:S07]  /*7700*/  VIADD R213, R213, 0x100 ;  /* 0x00000100d5d57836 */ /* 0x000fce0000000000 */
.L_x_8997:
[----:B------:R-:W-:Y:S05]  /*7710*/  BSYNC B0 ;  /* 0x0000000000007941 */ /* 0x000fea0003800000 */
.L_x_8996:
        /* <DEDUP_REMOVED lines=20> */
.L_x_9083:
        /* <DEDUP_REMOVED lines=12> */
.L_x_9086:
[----:B------:R-:W-:-:S07]  /*7920*/  MOV R176, R34 ;  /* 0x0000002200b07202 */ /* 0x000fce0000000f00 */
.L_x_9087:
[----:B------:R-:W-:Y:S05]  /*7930*/  BSYNC B2 ;  /* 0x0000000000027941 */ /* 0x000fea0003800000 */
.L_x_9085:
        /* <DEDUP_REMOVED lines=16> */
.L_x_9091:
[----:B------:R-:W-:Y:S05]  /*7a40*/  BSYNC B3 ;  /* 0x0000000000037941 */ /* 0x000fea0003800000 */
.L_x_9090:
        /* <DEDUP_REMOVED lines=43> */
.L_x_9089:
[----:B------:R-:W-:Y:S05]  /*7d00*/  BSYNC B2 ;  /* 0x0000000000027941 */ /* 0x000fea0003800000 */
.L_x_9088:
        /* <DEDUP_REMOVED lines=12> */
.L_x_9084:
[----:B------:R-:W-:Y:S05]  /*7dd0*/  BSYNC B1 ;  /* 0x0000000000017941 */ /* 0x000fea0003800000 */
.L_x_9082:
        /* <DEDUP_REMOVED lines=9> */
.L_x_9093:
        /* <DEDUP_REMOVED lines=12> */
.L_x_9096:
[----:B------:R-:W-:-:S07]  /*7f30*/  IMAD.MOV.U32 R144, RZ, RZ, R34 ;  /* 0x000000ffff907224 */ /* 0x000fce00078e0022 */
.L_x_9097:
[----:B------:R-:W-:Y:S05]  /*7f40*/  BSYNC B2 ;  /* 0x0000000000027941 */ /* 0x000fea0003800000 */
.L_x_9095:
        /* <DEDUP_REMOVED lines=16> */
.L_x_9101:
[----:B------:R-:W-:Y:S05]  /*8050*/  BSYNC B3 ;  /* 0x0000000000037941 */ /* 0x000fea0003800000 */
.L_x_9100:
        /* <DEDUP_REMOVED lines=44> */
.L_x_9099:
[----:B------:R-:W-:Y:S05]  /*8320*/  BSYNC B2 ;  /* 0x0000000000027941 */ /* 0x000fea0003800000 */
.L_x_9098:
        /* <DEDUP_REMOVED lines=14> */
.L_x_9094:
[----:B------:R-:W-:Y:S05]  /*8410*/  BSYNC B1 ;  /* 0x0000000000017941 */ /* 0x000fea0003800000 */
.L_x_9092:
        /* <DEDUP_REMOVED lines=8> */
.L_x_9103:
        /* <DEDUP_REMOVED lines=12> */
.L_x_9106:
[----:B------:R-:W-:-:S07]  /*8560*/  IMAD.MOV.U32 R146, RZ, RZ, R34 ;  /* 0x000000ffff927224 */ /* 0x000fce00078e0022 */
.L_x_9107:
[----:B------:R-:W-:Y:S05]  /*8570*/  BSYNC B2 ;  /* 0x0000000000027941 */ /* 0x000fea0003800000 */
.L_x_9105:
        /* <DEDUP_REMOVED lines=16> */
.L_x_9111:
[----:B------:R-:W-:Y:S05]  /*8680*/  BSYNC B3 ;  /* 0x0000000000037941 */ /* 0x000fea0003800000 */
.L_x_9110:
        /* <DEDUP_REMOVED lines=44> */
.L_x_9109:
[----:B------:R-:W-:Y:S05]  /*8950*/  BSYNC B2 ;  /* 0x0000000000027941 */ /* 0x000fea0003800000 */
.L_x_9108:
        /* <DEDUP_REMOVED lines=12> */
.L_x_9104:
[----:B------:R-:W-:Y:S05]  /*8a20*/  BSYNC B1 ;  /* 0x0000000000017941 */ /* 0x000fea0003800000 */
.L_x_9102:
        /* <DEDUP_REMOVED lines=9> */
.L_x_9113:
        /* <DEDUP_REMOVED lines=12> */
.L_x_9116:
[----:B------:R-:W-:-:S07]  /*8b80*/  IMAD.MOV.U32 R148, RZ, RZ, R34 ;  /* 0x000000ffff947224 */ /* 0x000fce00078e0022 */
.L_x_9117:
[----:B------:R-:W-:Y:S05]  /*8b90*/  BSYNC B2 ;  /* 0x0000000000027941 */ /* 0x000fea0003800000 */
.L_x_9115:
        /* <DEDUP_REMOVED lines=16> */
.L_x_9121:
[----:B------:R-:W-:Y:S05]  /*8ca0*/  BSYNC B3 ;  /* 0x0000000000037941 */ /* 0x000fea0003800000 */
.L_x_9120:
        /* <DEDUP_REMOVED lines=44> */
.L_x_9119:
[----:B------:R-:W-:Y:S05]  /*8f70*/  BSYNC B2 ;  /* 0x0000000000027941 */ /* 0x000fea0003800000 */
.L_x_9118:
        /* <DEDUP_REMOVED lines=14> */
.L_x_9114:
[----:B------:R-:W-:Y:S05]  /*9060*/  BSYNC B1 ;  /* 0x0000000000017941 */ /* 0x000fea0003800000 */
.L_x_9112:
        /* <DEDUP_REMOVED lines=8> */
.L_x_9123:
        /* <DEDUP_REMOVED lines=12> */
.L_x_9126:
[----:B------:R-:W-:-:S07]  /*91b0*/  IMAD.MOV.U32 R150, RZ, RZ, R34 ;  /* 0x000000ffff967224 */ /* 0x000fce00078e0022 */
.L_x_9127:
[----:B------:R-:W-:Y:S05]  /*91c0*/  BSYNC B2 ;  /* 0x0000000000027941 */ /* 0x000fea0003800000 */
.L_x_9125:
        /* <DEDUP_REMOVED lines=16> */
.L_x_9131:
[----:B------:R-:W-:Y:S05]  /*92d0*/  BSYNC B3 ;  /* 0x0000000000037941 */ /* 0x000fea0003800000 */
.L_x_9130:
        /* <DEDUP_REMOVED lines=44> */
.L_x_9129:
[----:B------:R-:W-:Y:S05]  /*95a0*/  BSYNC B2 ;  /* 0x0000000000027941 */ /* 0x000fea0003800000 */
.L_x_9128:
        /* <DEDUP_REMOVED lines=12> */
.L_x_9124:
[----:B------:R-:W-:Y:S05]  /*9670*/  BSYNC B1 ;  /* 0x0000000000017941 */ /* 0x000fea0003800000 */
.L_x_9122:
        /* <DEDUP_REMOVED lines=9> */
.L_x_9133:
        /* <DEDUP_REMOVED lines=12> */
.L_x_9136:
[----:B------:R-:W-:-:S07]  /*97d0*/  IMAD.MOV.U32 R152, RZ, RZ, R34 ;  /* 0x000000ffff987224 */ /* 0x000fce00078e0022 */
.L_x_9137:
[----:B------:R-:W-:Y:S05]  /*97e0*/  BSYNC B2 ;  /* 0x0000000000027941 */ /* 0x000fea0003800000 */
.L_x_9135:
        /* <DEDUP_REMOVED lines=16> */
.L_x_9141:
[----:B------:R-:W-:Y:S05]  /*98f0*/  BSYNC B3 ;  /* 0x0000000000037941 */ /* 0x000fea0003800000 */
.L_x_9140:
        /* <DEDUP_REMOVED lines=44> */
.L_x_9139:
[----:B------:R-:W-:Y:S05]  /*9bc0*/  BSYNC B2 ;  /* 0x0000000000027941 */ /* 0x000fea0003800000 */
.L_x_9138:
        /* <DEDUP_REMOVED lines=14> */
.L_x_9134:
[----:B------:R-:W-:Y:S05]  /*9cb0*/  BSYNC B1 ;  /* 0x0000000000017941 */ /* 0x000fea0003800000 */
.L_x_9132:
        /* <DEDUP_REMOVED lines=8> */
.L_x_9143:
        /* <DEDUP_REMOVED lines=12> */
.L_x_9146:
[----:B------:R-:W-:-:S07]  /*9e00*/  IMAD.MOV.U32 R154, RZ, RZ, R34 ;  /* 0x000000ffff9a7224 */ /* 0x000fce00078e0022 */
.L_x_9147:
[----:B------:R-:W-:Y:S05]  /*9e10*/  BSYNC B2 ;  /* 0x0000000000027941 */ /* 0x000fea0003800000 */
.L_x_9145:
        /* <DEDUP_REMOVED lines=16> */
.L_x_9151:
[----:B------:R-:W-:Y:S05]  /*9f20*/  BSYNC B3 ;  /* 0x0000000000037941 */ /* 0x000fea0003800000 */
.L_x_9150:
        /* <DEDUP_REMOVED lines=44> */
.L_x_9149:
[----:B------:R-:W-:Y:S05]  /*a1f0*/  BSYNC B2 ;  /* 0x0000000000027941 */ /* 0x000fea0003800000 */
.L_x_9148:
        /* <DEDUP_REMOVED lines=12> */
.L_x_9144:
[----:B------:R-:W-:Y:S05]  /*a2c0*/  BSYNC B1 ;  /* 0x0000000000017941 */ /* 0x000fea0003800000 */
.L_x_9142:
        /* <DEDUP_REMOVED lines=9> */
.L_x_9153:
        /* <DEDUP_REMOVED lines=12> */
.L_x_9156:
[----:B------:R-:W-:-:S07]  /*a420*/  IMAD.MOV.U32 R156, RZ, RZ, R34 ;  /* 0x000000ffff9c7224 */ /* 0x000fce00078e0022 */
.L_x_9157:
[----:B------:R-:W-:Y:S05]  /*a430*/  BSYNC B2 ;  /* 0x0000000000027941 */ /* 0x000fea0003800000 */
.L_x_9155:
        /* <DEDUP_REMOVED lines=16> */
.L_x_9161:
[----:B------:R-:W-:Y:S05]  /*a540*/  BSYNC B3 ;  /* 0x0000000000037941 */ /* 0x000fea0003800000 */
.L_x_9160:
        /* <DEDUP_REMOVED lines=44> */
.L_x_9159:
[----:B------:R-:W-:Y:S05]  /*a810*/  BSYNC B2 ;  /* 0x0000000000027941 */ /* 0x000fea0003800000 */
.L_x_9158:
        /* <DEDUP_REMOVED lines=14> */
.L_x_9154:
[----:B------:R-:W-:Y:S05]  /*a900*/  BSYNC B1 ;  /* 0x0000000000017941 */ /* 0x000fea0003800000 */
.L_x_9152:
        /* <DEDUP_REMOVED lines=29> */
.L_x_9163:
[----:B------:R-:W-:Y:S05]  /*aae0*/  BSYNC B1 ;  /* 0x0000000000017941 */ /* 0x000fea0003800000 */
.L_x_9162:
[----:B------:R-:W-:Y:S01]  /*aaf0*/  IADD3 R215, R215, 0x100, RZ ;  /* 0x00000100d7d77810 */ /* 0x000fe20007ffe0ff */
[----:B------:R-:W-:-:S07]  /*ab00*/  VIADD R213, R213, 0x100 ;  /* 0x00000100d5d57836 */ /* 0x000fce0000000000 */
.L_x_9081:
[----:B------:R-:W-:Y:S05]  /*ab10*/  BSYNC B0 ;  /* 0x0000000000007941 */ /* 0x000fea0003800000 */
.L_x_9080:
[----:B------:R-:W-:Y:S04]  /*ab20*/  BSSY B0, `(.L_x_9164) ;  /* 0x000033a000007945 */ /* 0x000fe80003800000 */
        /* <DEDUP_REMOVED lines=18> */
.L_x_9167:
        /* <DEDUP_REMOVED lines=12> */
.L_x_9170:
[----:B------:R-:W-:-:S07]  /*ad10*/  MOV R174, R34 ;  /* 0x0000002200ae7202 */ /* 0x000fce0000000f00 */
.L_x_9171:
[----:B------:R-:W-:Y:S05]  /*ad20*/  BSYNC B2 ;  /* 0x0000000000027941 */ /* 0x000fea0003800000 */
.L_x_9169:
        /* <DEDUP_REMOVED lines=16> */
.L_x_9175:
[----:B------:R-:W-:Y:S05]  /*ae30*/  BSYNC B3 ;  /* 0x0000000000037941 */ /* 0x000fea0003800000 */
.L_x_9174:
        /* <DEDUP_REMOVED lines=43> */
.L_x_9173:
[----:B------:R-:W-:Y:S05]  /*b0f0*/  BSYNC B2 ;  /* 0x0000000000027941 */ /* 0x000fea0003800000 */
.L_x_9172:
        /* <DEDUP_REMOVED lines=12> */
.L_x_9168:
[----:B------:R-:W-:Y:S05]  /*b1c0*/  BSYNC B1 ;  /* 0x0000000000017941 */ /* 0x000fea0003800000 */
.L_x_9166:
        /* <DEDUP_REMOVED lines=9> */
.L_x_9177:
        /* <DEDUP_REMOVED lines=12> */
.L_x_9180:
[----:B------:R-:W-:-:S07]  /*b320*/  IMAD.MOV.U32 R144, RZ, RZ, R34 ;  /* 0x000000ffff907224 */ /* 0x000fce00078e0022 */
.L_x_9181:
[----:B------:R-:W-:Y:S05]  /*b330*/  BSYNC B2 ;  /* 0x0000000000027941 */ /* 0x000fea0003800000 */
.L_x_9179:
        /* <DEDUP_REMOVED lines=16> */
.L_x_9185:
[----:B------:R-:W-:Y:S05]  /*b440*/  BSYNC B3 ;  /* 0x0000000000037941 */ /* 0x000fea0003800000 */
.L_x_9184:
        /* <DEDUP_REMOVED lines=44> */
.L_x_9183:
[----:B------:R-:W-:Y:S05]  /*b710*/  BSYNC B2 ;  /* 0x0000000000027941 */ /* 0x000fea0003800000 */
.L_x_9182:
        /* <DEDUP_REMOVED lines=14> */
.L_x_9178:
[----:B------:R-:W-:Y:S05]  /*b800*/  BSYNC B1 ;  /* 0x0000000000017941 */ /* 0x000fea0003800000 */
.L_x_9176:
        /* <DEDUP_REMOVED lines=8> */
.L_x_9187:
        /* <DEDUP_REMOVED lines=12> */
.L_x_9190:
[----:B------:R-:W-:-:S07]  /*b950*/  IMAD.MOV.U32 R146, RZ, RZ, R34 ;  /* 0x000000ffff927224 */ /* 0x000fce00078e0022 */
.L_x_9191:
[----:B------:R-:W-:Y:S05]  /*b960*/  BSYNC B2 ;  /* 0x0000000000027941 */ /* 0x000fea0003800000 */
.L_x_9189:
        /* <DEDUP_REMOVED lines=16> */
.L_x_9195:
[----:B------:R-:W-:Y:S05]  /*ba70*/  BSYNC B3 ;  /* 0x0000000000037941 */ /* 0x000fea0003800000 */
.L_x_9194:
        /* <DEDUP_REMOVED lines=44> */
.L_x_9193:
[----:B------:R-:W-:Y:S05]  /*bd40*/  BSYNC B2 ;  /* 0x0000000000027941 */ /* 0x000fea0003800000 */
.L_x_9192:
        /* <DEDUP_REMOVED lines=12> */
.L_x_9188:
[----:B------:R-:W-:Y:S05]  /*be10*/  BSYNC B1 ;  /* 0x0000000000017941 */ /* 0x000fea0003800000 */
.L_x_9186:
        /* <DEDUP_REMOVED lines=9> */
.L_x_9197:
        /* <DEDUP_REMOVED lines=12> */
.L_x_9200:
[----:B------:R-:W-:-:S07]  /*bf70*/  IMAD.MOV.U32 R148, RZ, RZ, R34 ;  /* 0x000000ffff947224 */ /* 0x000fce00078e0022 */
.L_x_9201:
[----:B------:R-:W-:Y:S05]  /*bf80*/  BSYNC B2 ;  /* 0x0000000000027941 */ /* 0x000fea0003800000 */
.L_x_9199:
        /* <DEDUP_REMOVED lines=16> */
.L_x_9205:
[----:B------:R-:W-:Y:S05]  /*c090*/  BSYNC B3 ;  /* 0x0000000000037941 */ /* 0x000fea0003800000 */
.L_x_9204:
        /* <DEDUP_REMOVED lines=44> */
.L_x_9203:
[----:B------:R-:W-:Y:S05]  /*c360*/  BSYNC B2 ;  /* 0x0000000000027941 */ /* 0x000fea0003800000 */
.L_x_9202:
        /* <DEDUP_REMOVED lines=14> */
.L_x_9198:
[----:B------:R-:W-:Y:S05]  /*c450*/  BSYNC B1 ;  /* 0x0000000000017941 */ /* 0x000fea0003800000 */
.L_x_9196:
        /* <DEDUP_REMOVED lines=8> */
.L_x_9207:
        /* <DEDUP_REMOVED lines=12> */
.L_x_9210:
[----:B------:R-:W-:-:S07]  /*c5a0*/  IMAD.MOV.U32 R150, RZ, RZ, R34 ;  /* 0x000000ffff967224 */ /* 0x000fce00078e0022 */
.L_x_9211:
[----:B------:R-:W-:Y:S05]  /*c5b0*/  BSYNC B2 ;  /* 0x0000000000027941 */ /* 0x000fea0003800000 */
.L_x_9209:
        /* <DEDUP_REMOVED lines=16> */
.L_x_9215:
[----:B------:R-:W-:Y:S05]  /*c6c0*/  BSYNC B3 ;  /* 0x0000000000037941 */ /* 0x000fea0003800000 */
.L_x_9214:
        /* <DEDUP_REMOVED lines=44> */
.L_x_9213:
[----:B------:R-:W-:Y:S05]  /*c990*/  BSYNC B2 ;  /* 0x0000000000027941 */ /* 0x000fea0003800000 */
.L_x_9212:
        /* <DEDUP_REMOVED lines=12> */
.L_x_9208:
[----:B------:R-:W-:Y:S05]  /*ca60*/  BSYNC B1 ;  /* 0x0000000000017941 */ /* 0x000fea0003800000 */
.L_x_9206:
        /* <DEDUP_REMOVED lines=9> */
.L_x_9217:
        /* <DEDUP_REMOVED lines=12> */
.L_x_9220:
[----:B------:R-:W-:-:S07]  /*cbc0*/  IMAD.MOV.U32 R152, RZ, RZ, R34 ;  /* 0x000000ffff987224 */ /* 0x000fce00078e0022 */
.L_x_9221:
[----:B------:R-:W-:Y:S05]  /*cbd0*/  BSYNC B2 ;  /* 0x0000000000027941 */ /* 0x000fea0003800000 */
.L_x_9219:
        /* <DEDUP_REMOVED lines=16> */
.L_x_9225:
[----:B------:R-:W-:Y:S05]  /*cce0*/  BSYNC B3 ;  /* 0x0000000000037941 */ /* 0x000fea0003800000 */
.L_x_9224:
        /* <DEDUP_REMOVED lines=44> */
.L_x_9223:
[----:B------:R-:W-:Y:S05]  /*cfb0*/  BSYNC B2 ;  /* 0x0000000000027941 */ /* 0x000fea0003800000 */
.L_x_9222:
        /* <DEDUP_REMOVED lines=14> */
.L_x_9218:
[----:B------:R-:W-:Y:S05]  /*d0a0*/  BSYNC B1 ;  /* 0x0000000000017941 */ /* 0x000fea0003800000 */
.L_x_9216:
        /* <DEDUP_REMOVED lines=8> */
.L_x_9227:
        /* <DEDUP_REMOVED lines=12> */
.L_x_9230:
[----:B------:R-:W-:-:S07]  /*d1f0*/  IMAD.MOV.U32 R154, RZ, RZ, R34 ;  /* 0x000000ffff9a7224 */ /* 0x000fce00078e0022 */
.L_x_9231:
[----:B------:R-:W-:Y:S05]  /*d200*/  BSYNC B2 ;  /* 0x0000000000027941 */ /* 0x000fea0003800000 */
.L_x_9229:
        /* <DEDUP_REMOVED lines=16> */
.L_x_9235:
[----:B------:R-:W-:Y:S05]  /*d310*/  BSYNC B3 ;  /* 0x0000000000037941 */ /* 0x000fea0003800000 */
.L_x_9234:
        /* <DEDUP_REMOVED lines=44> */
.L_x_9233:
[----:B------:R-:W-:Y:S05]  /*d5e0*/  BSYNC B2 ;  /* 0x0000000000027941 */ /* 0x000fea0003800000 */
.L_x_9232:
        /* <DEDUP_REMOVED lines=12> */
.L_x_9228:
[----:B------:R-:W-:Y:S05]  /*d6b0*/  BSYNC B1 ;  /* 0x0000000000017941 */ /* 0x000fea0003800000 */
.L_x_9226:
        /* <DEDUP_REMOVED lines=9> */
.L_x_9237:
        /* <DEDUP_REMOVED lines=12> */
.L_x_9240:
[----:B------:R-:W-:-:S07]  /*d810*/  IMAD.MOV.U32 R156, RZ, RZ, R34 ;  /* 0x000000ffff9c7224 */ /* 0x000fce00078e0022 */
.L_x_9241:
[----:B------:R-:W-:Y:S05]  /*d820*/  BSYNC B2 ;  /* 0x0000000000027941 */ /* 0x000fea0003800000 */
.L_x_9239:
        /* <DEDUP_REMOVED lines=16> */
.L_x_9245:
[----:B------:R-:W-:Y:S05]  /*d930*/  BSYNC B3 ;  /* 0x0000000000037941 */ /* 0x000fea0003800000 */
.L_x_9244:
        /* <DEDUP_REMOVED lines=44> */
.L_x_9243:
[----:B------:R-:W-:Y:S05]  /*dc00*/  BSYNC B2 ;  /* 0x0000000000027941 */ /* 0x000fea0003800000 */
.L_x_9242:
        /* <DEDUP_REMOVED lines=14> */
.L_x_9238:
[----:B------:R-:W-:Y:S05]  /*dcf0*/  BSYNC B1 ;  /* 0x0000000000017941 */ /* 0x000fea0003800000 */
.L_x_9236:
[----:B------:R-:W1:Y:S01]  /*dd00*/  LDC.64 R194, c[0x0][0x238] ;  /* 0x00008e00ffc27b82 */ /* 0x000e620000000a00 */
[----:B------:R-:W-:Y:S02]  /*dd10*/  F2FP.BF16.F32.PACK_AB R143, R211, R209 ;  /* 0x000000d1d38f723e */ /* 0x000fe400000010ff */
[----:B------:R-:W-:Y:S02]  /*dd20*/  F2FP.BF16.F32.PACK_AB R142, R207, R205 ;  /* 0x000000cdcf8e723e */ /* 0x000fe400000010ff */
[----:B------:R-:W-:Y:S02]  /*dd30*/  F2FP.BF16.F32.PACK_AB R141, R203, R201 ;  /* 0x000000c9cb8d723e */ /* 0x000fe400000010ff */
[----:B------:R-:W-:Y:S01]  /*dd40*/  F2FP.BF16.F32.PACK_AB R140, R199, R193 ;  /* 0x000000c1c78c723e */ /* 0x000fe200000010ff */
[----:B-1----:R-:W-:-:S05]  /*dd50*/  IMAD.WIDE.U32 R194, R215, 0x10, R194 ;  /* 0x00000010d7c27825 */ /* 0x002fca00078e00c2 */
[----:B------:R3:W-:Y:S01]  /*dd60*/  STG.E.128 desc[UR4][R194.64], R140 ;  /* 0x0000008cc2007986 */ /* 0x0007e2000c101d04 */
[----:B------:R-:W-:Y:S05]  /*dd70*/  @!P0 BRA `(.L_x_9165) ;  /* 0x0000000000508947 */ /* 0x000fea0003800000 */
[----:B---3--:R-:W-:Y:S01]  /*dd80*/  IMAD.U32 R143, R154, 0x10000, RZ ;  /* 0x000100009a8f7824 */ /* 0x008fe200078e00ff */
        /* <DEDUP_REMOVED lines=19> */
.L_x_9165:
[----:B------:R-:W-:Y:S05]  /*dec0*/  BSYNC B0 ;  /* 0x0000000000007941 */ /* 0x000fea0003800000 */
.L_x_9164:
[----:B-1234-:R-:W-:Y:S01]  /*ded0*/  FADD.FTZ R140, RZ, R33 ;  /* 0x00000021ff8c7221 */ /* 0x01efe20000010000 */
        /* <DEDUP_REMOVED lines=128> */
.L_x_9266:
        /* <DEDUP_REMOVED lines=15> */
[----:B0-----:R-:W-:Y:S01]  /*e7d0*/  HFMA2.MMA R172, -RZ, RZ, 0, 0 ;  /* 0x00000000ffac7435 */ /* 0x001fe200000001ff */
[----:B------:R-:W-:Y:S01]  /*e7e0*/  ISETP.NE.AND P6, PT, R162, RZ, PT ;  /* 0x000000ffa200720c */ /* 0x000fe20003fc5270 */
[----:B------:R-:W-:Y:S04]  /*e7f0*/  BSSY B0, `(.L_x_9247) ;  /* 0x00000dd000007945 */ /* 0x000fe80003800000 */
[----:B------:R-:W-:Y:S01]  /*e800*/  @!P0 MOV R172, R31 ;  /* 0x0000001f00ac8202 */ /* 0x000fe20000000f00 */
[----:B------:R-:W0:Y:S04]  /*e810*/  @!P2 LDC.64 R140, c[0x0][0x250] ;  /* 0x00009400ff8cab82 */ /* 0x000e280000000a00 */
        /* <DEDUP_REMOVED lines=13> */
[----:B------:R-:W0:Y:S04]  /*e8f0*/  SHFL.DOWN PT, R217, R176, 0x1, 0x1f ;  /* 0x08201f00b0d97f89 */ /* 0x000e2800000e0000 */
[----:B------:R-:W-:Y:S01]  /*e900*/  @!P0 IMAD R174, R142, 0x8, R141 ;  /* 0x000000088eae8824 */ /* 0x000fe200078e028d */
[----:B------:R-:W-:Y:S01]  /*e910*/  CS2R R140, SRZ ;  /* 0x00000000008c7805 */ /* 0x000fe2000001ff00 */
[----:B------:R-:W1:Y:S05]  /*e920*/  @!P2 LDC.64 R142, c[0x0][0x258] ;  /* 0x00009600ff8eab82 */ /* 0x000e6a0000000a00 */
[----:B------:R3:W4:Y:S02]  /*e930*/  @!P0 LDS.64 R140, [R174] ;  /* 0x00000000ae8c8984 */ /* 0x0007240000000a00 */
[----:B---3--:R-:W-:-:S02]  /*e940*/  I2FP.F32.S32 R174, R172 ;  /* 0x000000ac00ae7245 */ /* 0x008fc40000201400 */
[----:B------:R-:W-:Y:S01]  /*e950*/  I2FP.F32.S32 R172, R176 ;  /* 0x000000b000ac7245 */ /* 0x000fe20000201400 */
[----:B0-----:R-:W-:Y:S01]  /*e960*/  IMAD.IADD R176, R176, 0x1, R217 ;  /* 0x00000001b0b07824 */ /* 0x001fe200078e02d9 */
[----:B------:R-:W-:-:S04]  /*e970*/  I2FP.F32.S32 R217, R217 ;  /* 0x000000d900d97245 */ /* 0x000fc80000201400 */
[----:B------:R-:W-:Y:S02]  /*e980*/  I2FP.F32.S32 R176, R176 ;  /* 0x000000b000b07245 */ /* 0x000fe40000201400 */
[----:B-1----:R-:W-:-:S04]  /*e990*/  @!P2 LEA R142, P0, R19, R142, 0x2 ;  /* 0x0000008e138ea211 */ /* 0x002fc800078010ff */
[----:B------:R-:W-:Y:S01]  /*e9a0*/  @!P2 LEA.HI.X R143, R19, R143, R168, 0x2, P0 ;  /* 0x0000008f138fa211 */ /* 0x000fe200000f14a8 */
[----:B------:R-:W-:Y:S01]  /*e9b0*/  MUFU.RCP R176, R176 ;  /* 0x000000b000b07308 */ /* 0x000fe20000001000 */
[----:B-----5:R-:W-:Y:S01]  /*e9c0*/  ISETP.GE.AND P0, PT, R164, 0x1, PT ;  /* 0x00000001a400780c */ /* 0x020fe20003f06270 */
[----:B----4-:R-:W0:Y:S04]  /*e9d0*/  SHFL.DOWN PT, R213, R140, 0x4, 0x1f ;  /* 0x08801f008cd57f89 */ /* 0x010e2800000e0000 */
[----:B------:R-:W1:Y:S01]  /*e9e0*/  SHFL.DOWN PT, R168, R141, 0x4, 0x1f ;  /* 0x08801f008da87f89 */ /* 0x000e6200000e0000 */
[C---:B0-----:R-:W-:Y:S01]  /*e9f0*/  FMUL.FTZ R197, R213.reuse, R182 ;  /* 0x000000b6d5c57220 */ /* 0x041fe20000410000 */
[----:B------:R-:W-:-:S03]  /*ea00*/  FADD.FTZ R213, -R213, R140 ;  /* 0x0000008cd5d57221 */ /* 0x000fc60000010100 */
[----:B------:R-:W-:Y:S01]  /*ea10*/  FFMA.FTZ R197, R174, R140, R197 ;  /* 0x0000008caec57223 */ /* 0x000fe200000100c5 */
[----:B------:R-:W-:Y:S01]  /*ea20*/  FMUL.FTZ R213, R213, R213 ;  /* 0x000000d5d5d57220 */ /* 0x000fe20000410000 */
[----:B-1----:R-:W-:Y:S02]  /*ea30*/  FADD.FTZ R141, R168, R141 ;  /* 0x0000008da88d7221 */ /* 0x002fe40000010000 */
[----:B--2---:R-:W-:Y:S01]  /*ea40*/  FMUL.FTZ R197, R180, R197 ;  /* 0x000000c5b4c57220 */ /* 0x004fe20000410000 */
[----:B------:R-:W-:Y:S02]  /*ea50*/  FMUL.FTZ R213, R213, R174 ;  /* 0x000000aed5d57220 */ /* 0x000fe40000410000 */
[----:B------:R-:W0:Y:S02]  /*ea60*/  MUFU.RCP R174, R172 ;  /* 0x000000ac00ae7308 */ /* 0x000e240000001000 */
[----:B------:R-:W1:Y:S01]  /*ea70*/  SHFL.DOWN PT, R140, R197, 0x2, 0x1f ;  /* 0x08401f00c58c7f89 */ /* 0x000e6200000e0000 */
[----:B------:R-:W-:-:S04]  /*ea80*/  FMUL.FTZ R213, R213, R182 ;  /* 0x000000b6d5d57220 */ /* 0x000fc80000410000 */
[----:B------:R-:W-:-:S05]  /*ea90*/  FFMA.FTZ R141, R180, R213, R141 ;  /* 0x000000d5b48d7223 */ /* 0x000fca000001008d */
[----:B------:R-:W2:Y:S01]  /*eaa0*/  SHFL.DOWN PT, R168, R141, 0x2, 0x1f ;  /* 0x08401f008da87f89 */ /* 0x000ea200000e0000 */
[----:B-1----:R-:W-:Y:S01]  /*eab0*/  FMUL.FTZ R213, R140, R215 ;  /* 0x000000d78cd57220 */ /* 0x002fe20000410000 */
[----:B------:R-:W-:-:S03]  /*eac0*/  FADD.FTZ R140, R197, -R140 ;  /* 0x8000008cc58c7221 */ /* 0x000fc60000010000 */
[----:B------:R-:W-:Y:S01]  /*ead0*/  FFMA.FTZ R213, R178, R197, R213 ;  /* 0x000000c5b2d57223 */ /* 0x000fe200000100d5 */
[----:B------:R-:W-:-:S03]  /*eae0*/  FMUL.FTZ R197, R140, R140 ;  /* 0x0000008c8cc57220 */ /* 0x000fc60000410000 */
[----:B0-----:R-:W-:Y:S01]  /*eaf0*/  FMUL.FTZ R213, R174, R213 ;  /* 0x000000d5aed57220 */ /* 0x001fe20000410000 */
        /* <DEDUP_REMOVED lines=11> */
[----:B------:R-:W-:Y:S01]  /*ebb0*/  FMUL.FTZ R215, R176, R215 ;  /* 0x000000d7b0d77220 */ /* 0x000fe20000410000 */
        /* <DEDUP_REMOVED lines=16> */
[----:B------:R-:W-:-:S03]  /*ecc0*/  FSEL R164, R215, RZ, !P6 ;  /* 0x000000ffd7a47208 */ /* 0x000fc60007000000 */
[----:B------:R-:W-:Y:S01]  /*ecd0*/  IMAD R166, R11, R166, RZ ;  /* 0x000000a60ba67224 */ /* 0x000fe200078e02ff */
[----:B------:R-:W-:-:S04]  /*ece0*/  LOP3.LUT R11, R0, 0xff, RZ, 0xc0, !PT ;  /* 0x000000ff000b7812 */ /* 0x000fc800078ec0ff */
        /* <DEDUP_REMOVED lines=36> */
.L_x_9250:
[----:B------:R-:W-:Y:S05]  /*ef30*/  BSYNC B1 ;  /* 0x0000000000017941 */ /* 0x000fea0003800000 */
.L_x_9249:
        /* <DEDUP_REMOVED lines=35> */
.L_x_9252:
[----:B------:R-:W-:Y:S05]  /*f170*/  BSYNC B1 ;  /* 0x0000000000017941 */ /* 0x000fea0003800000 */
.L_x_9251:
        /* <DEDUP_REMOVED lines=35> */
.L_x_9254:
[----:B------:R-:W-:Y:S05]  /*f3b0*/  BSYNC B1 ;  /* 0x0000000000017941 */ /* 0x000fea0003800000 */
.L_x_9253:
        /* <DEDUP_REMOVED lines=32> */
.L_x_9248:
[----:B------:R-:W-:Y:S05]  /*f5c0*/  BSYNC B0 ;  /* 0x0000000000007941 */ /* 0x000fea0003800000 */
.L_x_9247:
[----:B------:R-:W-:Y:S02]  /*f5d0*/  IADD3 R19, R19, UR12, RZ ;  /* 0x0000000c13137c10 */ /* 0x000fe4000fffe0ff */
[----:B------:R-:W-:Y:S02]  /*f5e0*/  SEL R172, RZ, 0x1, P1 ;  /* 0x00000001ffac7807 */ /* 0x000fe40000800000 */
[----:B------:R-:W-:-:S13]  /*f5f0*/  ISETP.GE.AND P0, PT, R19, UR13, PT ;  /* 0x0000000d13007c0c */ /* 0x000fda000bf06270 */
[----:B------:R-:W-:Y:S05]  /*f600*/  @!P0 BRA `(.L_x_9255) ;  /* 0xffffff1400fc8947 */ /* 0x000fea000383ffff */
[----:B------:R-:W-:Y:S05]  /*f610*/  EXIT ;  /* 0x000000000000794d */ /* 0x000fea0003800000 */
.L_x_9246:
[----:B------:R-:W-:Y:S01]  /*f620*/  HFMA2.MMA R186, -RZ, RZ, 0, 5.9604644775390625e-08 ;  /* 0x00000001ffba7435 */ /* 0x000fe200000001ff */
[----:B------:R-:W-:Y:S01]  /*f630*/  IMAD.MOV.U32 R213, RZ, RZ, R174 ;  /* 0x000000ffffd57224 */ /* 0x000fe200078e00ae */
[----:B------:R-:W-:Y:S01]  /*f640*/  MOV R182, 0xffffffff ;  /* 0xffffffff00b67802 */ /* 0x000fe20000000f00 */
[----:B------:R-:W-:-:S08]  /*f650*/  IMAD.MOV.U32 R215, RZ, RZ, 0x1f ;  /* 0x0000001fffd77424 */ /* 0x000fd000078e00ff */
[----:B0----5:R-:W-:Y:S05]  /*f660*/  WARPSYNC.COLLECTIVE R182, `(.L_x_9256) ;  /* 0x00000000b6087348 */ /* 0x021fea0003c00000 */
[----:B------:R1:W2:Y:S02]  /*f670*/  SHFL.BFLY P6, R184, R213, R186, R215 ;  /* 0x0c0000bad5b87389 */ /* 0x0002a400000c00d7 */
[----:B012--5:R-:W-:Y:S01]  /*f680*/  ENDCOLLECTIVE ;  /* 0x000000000000791b */ /* 0x027fe20003800000 */
.L_x_9256:
[----:B------:R-:W-:Y:S02]  /*f690*/  IMAD.MOV.U32 R186, RZ, RZ, 0x2 ;  /* 0x00000002ffba7424 */ /* 0x000fe400078e00ff */
[----:B------:R-:W-:-:S04]  /*f6a0*/  IMAD.MOV.U32 R141, RZ, RZ, R184 ;  /* 0x000000ffff8d7224 */ /* 0x000fc800078e00b8 */
[----:B------:R-:W-:-:S05]  /*f6b0*/  FADD.FTZ R172, R174, R141 ;  /* 0x0000008daeac7221 */ /* 0x000fca0000010000 */
[----:B------:R-:W-:-:S07]  /*f6c0*/  MOV R213, R172 ;  /* 0x000000ac00d57202 */ /* 0x000fce0000000f00 */
[----:B------:R-:W-:Y:S05]  /*f6d0*/  WARPSYNC.COLLECTIVE R182, `(.L_x_9257) ;  /* 0x00000000b6087348 */ /* 0x000fea0003c00000 */
[----:B------:R0:W1:Y:S02]  /*f6e0*/  SHFL.BFLY P6, R184, R213, R186, R215 ;  /* 0x0c0000bad5b87389 */ /* 0x00006400000c00d7 */
[----:B01----:R-:W-:Y:S01]  /*f6f0*/  ENDCOLLECTIVE ;  /* 0x000000000000791b */ /* 0x003fe20003800000 */
.L_x_9257:
[----:B------:R-:W-:Y:S01]  /*f700*/  HFMA2.MMA R186, -RZ, RZ, 0, 2.384185791015625e-07 ;  /* 0x00000004ffba7435 */ /* 0x000fe200000001ff */
[----:B------:R-:W-:-:S05]  /*f710*/  MOV R141, R184 ;  /* 0x000000b8008d7202 */ /* 0x000fca0000000f00 */
[----:B------:R-:W-:-:S04]  /*f720*/  FADD.FTZ R176, R172, R141 ;  /* 0x0000008dacb07221 */ /* 0x000fc80000010000 */
[----:B------:R-:W-:-:S07]  /*f730*/  IMAD.MOV.U32 R213, RZ, RZ, R176 ;  /* 0x000000ffffd57224 */ /* 0x000fce00078e00b0 */
[----:B------:R-:W-:Y:S05]  /*f740*/  WARPSYNC.COLLECTIVE R182, `(.L_x_9258) ;  /* 0x00000000b6087348 */ /* 0x000fea0003c00000 */
[----:B------:R0:W1:Y:S02]  /*f750*/  SHFL.BFLY P6, R184, R213, R186, R215 ;  /* 0x0c0000bad5b87389 */ /* 0x00006400000c00d7 */
[----:B01----:R-:W-:Y:S01]  /*f760*/  ENDCOLLECTIVE ;  /* 0x000000000000791b */ /* 0x003fe20003800000 */
.L_x_9258:
[----:B------:R-:W-:Y:S02]  /*f770*/  IMAD.MOV.U32 R186, RZ, RZ, 0x8 ;  /* 0x00000008ffba7424 */ /* 0x000fe400078e00ff */
[----:B------:R-:W-:-:S04]  /*f780*/  IMAD.MOV.U32 R141, RZ, RZ, R184 ;  /* 0x000000ffff8d7224 */ /* 0x000fc800078e00b8 */
[----:B------:R-:W-:-:S05]  /*f790*/  FADD.FTZ R178, R176, R141 ;  /* 0x0000008db0b27221 */ /* 0x000fca0000010000 */
[----:B------:R-:W-:-:S07]  /*f7a0*/  MOV R213, R178 ;  /* 0x000000b200d57202 */ /* 0x000fce0000000f00 */
[----:B------:R-:W-:Y:S05]  /*f7b0*/  WARPSYNC.COLLECTIVE R182, `(.L_x_9259) ;  /* 0x00000000b6087348 */ /* 0x000fea0003c00000 */
[----:B------:R0:W1:Y:S02]  /*f7c0*/  SHFL.BFLY P6, R184, R213, R186, R215 ;  /* 0x0c0000bad5b87389 */ /* 0x00006400000c00d7 */
[----:B01----:R-:W-:Y:S01]  /*f7d0*/  ENDCOLLECTIVE ;  /* 0x000000000000791b */ /* 0x003fe20003800000 */
.L_x_9259:
[----:B------:R-:W-:Y:S01]  /*f7e0*/  HFMA2.MMA R186, -RZ, RZ, 0, 9.5367431640625e-07 ;  /* 0x00000010ffba7435 */ /* 0x000fe200000001ff */
[----:B------:R-:W-:-:S05]  /*f7f0*/  MOV R141, R184 ;  /* 0x000000b8008d7202 */ /* 0x000fca0000000f00 */
[----:B------:R-:W-:-:S04]  /*f800*/  FADD.FTZ R180, R178, R141 ;  /* 0x0000008db2b47221 */ /* 0x000fc80000010000 */
[----:B------:R-:W-:-:S07]  /*f810*/  IMAD.MOV.U32 R213, RZ, RZ, R180 ;  /* 0x000000ffffd57224 */ /* 0x000fce00078e00b4 */
[----:B------:R-:W-:Y:S05]  /*f820*/  WARPSYNC.COLLECTIVE R182, `(.L_x_9260) ;  /* 0x00000000b6087348 */ /* 0x000fea0003c00000 */
[----:B------:R0:W1:Y:S02]  /*f830*/  SHFL.BFLY P6, R184, R213, R186, R215 ;  /* 0x0c0000bad5b87389 */ /* 0x00006400000c00d7 */
[----:B01----:R-:W-:Y:S01]  /*f840*/  ENDCOLLECTIVE ;  /* 0x000000000000791b */ /* 0x003fe20003800000 */
.L_x_9260:
        /* <DEDUP_REMOVED lines=73> */
.L_x_9261:
[----:B------:R-:W-:Y:S01]  /*fce0*/  HFMA2.MMA R186, -RZ, RZ, 0, 1.1920928955078125e-07 ;  /* 0x00000002ffba7435 */ /* 0x000fe200000001ff */
[----:B------:R-:W-:-:S05]  /*fcf0*/  MOV R172, R184 ;  /* 0x000000b800ac7202 */ /* 0x000fca0000000f00 */
[----:B------:R-:W-:-:S04]  /*fd00*/  FADD.FTZ R172, R141, R172 ;  /* 0x000000ac8dac7221 */ /* 0x000fc80000010000 */
[----:B------:R-:W-:-:S07]  /*fd10*/  IMAD.MOV.U32 R213, RZ, RZ, R172 ;  /* 0x000000ffffd57224 */ /* 0x000fce00078e00ac */
[----:B------:R-:W-:Y:S05]  /*fd20*/  WARPSYNC.COLLECTIVE R182, `(.L_x_9262) ;  /* 0x00000000b6087348 */ /* 0x000fea0003c00000 */
[----:B------:R0:W1:Y:S02]  /*fd30*/  SHFL.BFLY P6, R184, R213, R186, R215 ;  /* 0x0c0000bad5b87389 */ /* 0x00006400000c00d7 */
[----:B01----:R-:W-:Y:S01]  /*fd40*/  ENDCOLLECTIVE ;  /* 0x000000000000791b */ /* 0x003fe20003800000 */
.L_x_9262:
[----:B------:R-:W-:Y:S02]  /*fd50*/  IMAD.MOV.U32 R186, RZ, RZ, 0x4 ;  /* 0x00000004ffba7424 */ /* 0x000fe400078e00ff */
[----:B------:R-:W-:-:S04]  /*fd60*/  IMAD.MOV.U32 R195, RZ, RZ, R184 ;  /* 0x000000ffffc37224 */ /* 0x000fc800078e00b8 */
[----:B------:R-:W-:-:S05]  /*fd70*/  FADD.FTZ R195, R172, R195 ;  /* 0x000000c3acc37221 */ /* 0x000fca0000010000 */
[----:B------:R-:W-:-:S07]  /*fd80*/  MOV R213, R195 ;  /* 0x000000c300d57202 */ /* 0x000fce0000000f00 */
[----:B------:R-:W-:Y:S05]  /*fd90*/  WARPSYNC.COLLECTIVE R182, `(.L_x_9263) ;  /* 0x00000000b6087348 */ /* 0x000fea0003c00000 */
[----:B------:R0:W1:Y:S02]  /*fda0*/  SHFL.BFLY P6, R184, R213, R186, R215 ;  /* 0x0c0000bad5b87389 */ /* 0x00006400000c00d7 */
[----:B01----:R-:W-:Y:S01]  /*fdb0*/  ENDCOLLECTIVE ;  /* 0x000000000000791b */ /* 0x003fe20003800000 */
.L_x_9263:
[----:B------:R-:W-:Y:S01]  /*fdc0*/  HFMA2.MMA R186, -RZ, RZ, 0, 4.76837158203125e-07 ;  /* 0x00000008ffba7435 */ /* 0x000fe200000001ff */
[----:B------:R-:W-:-:S05]  /*fdd0*/  MOV R174, R184 ;  /* 0x000000b800ae7202 */ /* 0x000fca0000000f00 */
[----:B------:R-:W-:-:S04]  /*fde0*/  FADD.FTZ R174, R195, R174 ;  /* 0x000000aec3ae7221 */ /* 0x000fc80000010000 */
[----:B------:R-:W-:-:S07]  /*fdf0*/  IMAD.MOV.U32 R213, RZ, RZ, R174 ;  /* 0x000000ffffd57224 */ /* 0x000fce00078e00ae */
[----:B------:R-:W-:Y:S05]  /*fe00*/  WARPSYNC.COLLECTIVE R182, `(.L_x_9264) ;  /* 0x00000000b6087348 */ /* 0x000fea0003c00000 */
[----:B------:R0:W1:Y:S02]  /*fe10*/  SHFL.BFLY P6, R184, R213, R186, R215 ;  /* 0x0c0000bad5b87389 */ /* 0x00006400000c00d7 */
[----:B01----:R-:W-:Y:S01]  /*fe20*/  ENDCOLLECTIVE ;  /* 0x000000000000791b */ /* 0x003fe20003800000 */
.L_x_9264:
[----:B------:R-:W-:Y:S02]  /*fe30*/  IMAD.MOV.U32 R186, RZ, RZ, 0x10 ;  /* 0x00000010ffba7424 */ /* 0x000fe400078e00ff */
[----:B------:R-:W-:-:S04]  /*fe40*/  IMAD.MOV.U32 R197, RZ, RZ, R184 ;  /* 0x000000ffffc57224 */ /* 0x000fc800078e00b8 */
[----:B------:R-:W-:-:S05]  /*fe50*/  FADD.FTZ R197, R174, R197 ;  /* 0x000000c5aec57221 */ /* 0x000fca0000010000 */
[----:B------:R-:W-:-:S07]  /*fe60*/  MOV R213, R197 ;  /* 0x000000c500d57202 */ /* 0x000fce0000000f00 */
[----:B------:R-:W-:Y:S05]  /*fe70*/  WARPSYNC.COLLECTIVE R182, `(.L_x_9265) ;  /* 0x00000000b6087348 */ /* 0x000fea0003c00000 */
[----:B------:R0:W1:Y:S02]  /*fe80*/  SHFL.BFLY P6, R184, R213, R186, R215 ;  /* 0x0c0000bad5b87389 */ /* 0x00006400000c00d7 */
[----:B01----:R-:W-:Y:S01]  /*fe90*/  ENDCOLLECTIVE ;  /* 0x000000000000791b */ /* 0x003fe20003800000 */
.L_x_9265:
[----:B------:R-:W-:Y:S01]  /*fea0*/  MOV R176, R184 ;  /* 0x000000b800b07202 */ /* 0x000fe20000000f00 */
[----:B------:R-:W-:Y:S06]  /*feb0*/  BRA `(.L_x_9266) ;  /* 0xffffffe800087947 */ /* 0x000fec000383ffff */
.L_x_9267:
        /* <DEDUP_REMOVED lines=12> */
.L_x_30230:


//--------------------- .text._ZN10layer_norm13ln_fwd_kernelINS_13Kernel_traitsIf13__nv_bfloat16S2_S2_fjLj8192ELj1ELj1ELj8ELj16ENS_18Kernel_traits_baseILj8192EfS2_S2_S2_fjLj256EEEEELb1ELb1ELb1ELb1EEEvNS_9FwdParamsE --------------------------
	.section	.text._ZN10layer_norm13ln_fwd_kernelINS_13Kernel_traitsIf13__nv_bfloat16S2_S2_fjLj8192ELj1ELj1ELj8ELj16ENS_18Kernel_traits_baseILj8192EfS2_S2_S2_fjLj256EEEEELb1ELb1ELb1ELb1EEEvNS_9FwdParamsE,"ax",@progbits
	.align	128
        .global         _ZN10layer_norm13ln_fwd_kernelINS_13Kernel_traitsIf13__nv_bfloat16S2_S2_fjLj8192ELj1ELj1ELj8ELj16ENS_18Kernel_traits_baseILj8192EfS2_S2_S2_fjLj256EEEEELb1ELb1ELb1ELb1EEEvNS_9FwdParamsE
        .type           _ZN10layer_norm13ln_fwd_kernelINS_13Kernel_traitsIf13__nv_bfloat16S2_S2_fjLj8192ELj1ELj1ELj8ELj16ENS_18Kernel_traits_baseILj8192EfS2_S2_S2_fjLj256EEEEELb1ELb1ELb1ELb1EEEvNS_9FwdParamsE,@function
        .size           _ZN10layer_norm13ln_fwd_kernelINS_13Kernel_traitsIf13__nv_bfloat16S2_S2_fjLj8192ELj1ELj1ELj8ELj16ENS_18Kernel_traits_baseILj8192EfS2_S2_S2_fjLj256EEEEELb1ELb1ELb1ELb1EEEvNS_9FwdParamsE,(.L_x_30231 - _ZN10layer_norm13ln_fwd_kernelINS_13Kernel_traitsIf13__nv_bfloat16S2_S2_fjLj8192ELj1ELj1ELj8ELj16ENS_18Kernel_traits_baseILj8192EfS2_S2_S2_fjLj256EEEEELb1ELb1ELb1ELb1EEEvNS_9FwdParamsE)
        .other          _ZN10layer_norm13ln_fwd_kernelINS_13Kernel_traitsIf13__nv_bfloat16S2_S2_fjLj8192ELj1ELj1ELj8ELj16ENS_18Kernel_traits_baseILj8192EfS2_S2_S2_fjLj256EEEEELb1ELb1ELb1ELb1EEEvNS_9FwdParamsE,@"STO_CUDA_ENTRY STV_DEFAULT"
_ZN10layer_norm13ln_fwd_kernelINS_13Kernel_traitsIf13__nv_bfloat16S2_S2_fjLj8192ELj1ELj1ELj8ELj16ENS_18Kernel_traits_baseILj8192EfS2_S2_S2_fjLj256EEEEELb1ELb1ELb1ELb1EEEvNS_9FwdParamsE:
.text._ZN10layer_norm13ln_fwd_kernelINS_13Kernel_traitsIf13__nv_bfloat16S2_S2_fjLj8192ELj1ELj1ELj8ELj16ENS_18Kernel_traits_baseILj8192EfS2_S2_S2_fjLj256EEEEELb1ELb1ELb1ELb1EEEvNS_9FwdParamsE:
        /* <DEDUP_REMOVED lines=98> */
[C---:B------:R-:W-:Y:S01]  /*0620*/  IADD3 R138, R2.reuse, 0x5384540f, RZ ;  /* 0x5384540f028a7810 */ /* 0x040fe20007ffe0ff */
[----:B------:R-:W-:Y:S01]  /*0630*/  HFMA2.MMA R131, -RZ, RZ, 0, 0 ;  /* 0x00000000ff837435 */ /* 0x000fe200000001ff */
[C---:B------:R-:W-:Y:S01]  /*0640*/  IADD3 R136, R3.reuse, -0x24c28bd8, RZ ;  /* 0xdb3d742803887810 */ /* 0x040fe20007ffe0ff */
[----:B------:R-:W-:Y:S01]  /*0650*/  VIADD R139, R3, 0x1fd5c5a3 ;  /* 0x1fd5c5a3038b7836 */ /* 0x000fe20000000000 */
[----:B------:R-:W-:Y:S01]  /*0660*/  LOP3.LUT R103, R105, R100, R151, 0x96, !PT ;  /* 0x0000006469677212 */ /* 0x000fe200078e9697 */
[C---:B------:R-:W-:Y:S01]  /*0670*/  VIADD R137, R2.reuse, 0xf1bbcdc8 ;  /* 0xf1bbcdc802897836 */ /* 0x040fe20000000000 */
[----:B------:R-:W-:Y:S01]  /*0680*/  LOP3.LUT R100, R107, R150, R102, 0x96, !PT ;  /* 0x000000966b647212 */ /* 0x000fe200078e9666 */
[----:B------:R-:W-:Y:S01]  /*0690*/  VIADD R135, R3, 0x96a522ad ;  /* 0x96a522ad03877836 */ /* 0x000fe20000000000 */
[----:B------:R-:W-:Y:S01]  /*06a0*/  IADD3 R134, R2, -0x700cb87f, RZ ;  /* 0x8ff3478102867810 */ /* 0x000fe20007ffe0ff */
[----:B------:R-:W-:Y:S01]  /*06b0*/  IMAD.WIDE.U32 R102, R103, -0x326172a9, RZ ;  /* 0xcd9e8d5767667825 */ /* 0x000fe200078e00ff */
[----:B------:R-:W-:Y:S01]  /*06c0*/  LOP3.LUT R168, R168, 0x3, RZ, 0xc0, !PT ;  /* 0x00000003a8a87812 */ /* 0x000fe200078ec0ff */
[----:B------:R-:W-:Y:S01]  /*06d0*/  ULDC.U8 UR6, c[0x0][0x2a0] ;  /* 0x0000a80000067ab9 */ /* 0x000fe20000000000 */
[----:B------:R-:W-:Y:S01]  /*06e0*/  ULDC UR8, c[0x0][0x294] ;  /* 0x0000a50000087ab9 */ /* 0x000fe20000000800 */
[----:B------:R-:W-:Y:S01]  /*06f0*/  IMAD.WIDE.U32 R100, R100, -0x2daee0ad, RZ ;  /* 0xd2511f5364647825 */ /* 0x000fe200078e00ff */
[----:B------:R-:W-:Y:S01]  /*0700*/  LOP3.LUT R105, R103, R106, R149, 0x96, !PT ;  /* 0x0000006a67697212 */ /* 0x000fe200078e9695 */
[----:B------:R-:W-:Y:S01]  /*0710*/  ULDC UR9, c[0x0][0x290] ;  /* 0x0000a40000097ab9 */ /* 0x000fe20000000800 */
[----:B------:R-:W-:Y:S01]  /*0720*/  ISETP.NE.AND P1, PT, RZ, UR6, PT ;  /* 0x00000006ff007c0c */ /* 0x000fe2000bf25270 */
[----:B------:R-:W-:Y:S01]  /*0730*/  ULDC.64 UR10, c[0x0][0x298] ;  /* 0x0000a600000a7ab9 */ /* 0x000fe20000000a00 */
[----:B------:R-:W-:Y:S01]  /*0740*/  LOP3.LUT R106, R101, R104, R148, 0x96, !PT ;  /* 0x00000068656a7212 */ /* 0x000fe200078e9694 */
[----:B------:R-:W-:Y:S01]  /*0750*/  IMAD.WIDE.U32 R104, R105, -0x2daee0ad, RZ ;  /* 0xd2511f5369687825 */ /* 0x000fe200078e00ff */
[----:B------:R-:W-:Y:S01]  /*0760*/  ULDC.64 UR6, c[0x0][0x230] ;  /* 0x00008c0000067ab9 */ /* 0x000fe20000000a00 */
[----:B------:R-:W-:-:S02]  /*0770*/  ULDC.64 UR12, c[0x0][0x210] ;  /* 0x00008400000c7ab9 */ /* 0x000fc40000000a00 */
        /* <DEDUP_REMOVED lines=24> */
[----:B------:R-:W-:-:S04]  /*0900*/  IMAD.HI.U32 R0, R106, -0x2daee0ad, RZ ;  /* 0xd2511f536a007827 */ /* 0x000fc800078e00ff */
[----:B------:R-:W-:Y:S01]  /*0910*/  IMAD R101, R100, -0x326172a9, RZ ;  /* 0xcd9e8d5764657824 */ /* 0x000fe200078e02ff */
[----:B------:R-:W-:Y:S01]  /*0920*/  LOP3.LUT R164, R0, R164, R135, 0x96, !PT ;  /* 0x000000a400a47212 */ /* 0x000fe200078e9687 */
[----:B------:R-:W-:-:S04]  /*0930*/  IMAD.HI.U32 R160, R104, -0x326172a9, RZ ;  /* 0xcd9e8d5768a07827 */ /* 0x000fc800078e00ff */
[----:B------:R-:W-:Y:S01]  /*0940*/  IMAD.MOV.U32 R0, RZ, RZ, 0x1 ;  /* 0x00000001ff007424 */ /* 0x000fe200078e00ff */
[----:B------:R-:W-:Y:S01]  /*0950*/  LOP3.LUT R160, R160, R101, R134, 0x96, !PT ;  /* 0x00000065a0a07212 */ /* 0x000fe200078e9686 */
[----:B------:R-:W-:Y:S02]  /*0960*/  IMAD R166, R106, -0x2daee0ad, RZ ;  /* 0xd2511f536aa67824 */ /* 0x000fe400078e02ff */
[----:B------:R-:W-:-:S07]  /*0970*/  IMAD R162, R104, -0x326172a9, RZ ;  /* 0xcd9e8d5768a27824 */ /* 0x000fce00078e02ff */
.L_x_9599:
        /* <DEDUP_REMOVED lines=11> */
[----:B------:R-:W-:Y:S01]  /*0a30*/  LEA.HI R116, R109, R116, RZ, 0x3 ;  /* 0x000000746d747211 */ /* 0x000fe200078f18ff */
[----:B--2---:R-:W-:-:S03]  /*0a40*/  IMAD.WIDE R108, R152, 0x4, R110 ;  /* 0x00000004986c7825 */ /* 0x004fc600078e026e */
[----:B------:R-:W-:Y:S02]  /*0a50*/  LEA.HI.SX32 R211, R116, R153, 0x1d ;  /* 0x0000009974d37211 */ /* 0x000fe400078feaff */
[----:B-----5:R1:W5:Y:S03]  /*0a60*/  LDG.E R120, desc[UR4][R108.64] ;  /* 0x000000046c787981 */ /* 0x020366000c1e1900 */
[----:B0-----:R-:W-:-:S05]  /*0a70*/  @P0 IMAD.WIDE.U32 R112, R211, 0x10, R112 ;  /* 0x00000010d3700825 */ /* 0x001fca00078e0070 */
[----:B------:R1:W5:Y:S01]  /*0a80*/  @P0 LDG.E.128 R100, desc[UR4][R112.64] ;  /* 0x0000000470640981 */ /* 0x000362000c1e1d00 */
[----:B---3--:R-:W-:-:S13]  /*0a90*/  ISETP.GE.AND P2, PT, R119, 0x1, PT ;  /* 0x000000017700780c */ /* 0x008fda0003f46270 */
[----:B------:R-:W0:Y:S01]  /*0aa0*/  @P2 LDC.64 R114, c[0x0][0x220] ;  /* 0x00008800ff722b82 */ /* 0x000e220000000a00 */
[----:B------:R-:W-:-:S04]  /*0ab0*/  @P2 VIADD R118, R119, 0xffffffff ;  /* 0xffffffff77762836 */ /* 0x000fc80000000000 */
        /* <DEDUP_REMOVED lines=10> */
[----:B------:R-:W-:Y:S01]  /*0b60*/  IMAD.MOV.U32 R123, RZ, RZ, RZ ;  /* 0x000000ffff7b7224 */ /* 0x000fe200078e00ff */
[----:B------:R-:W-:Y:S01]  /*0b70*/  MOV R108, R168 ;  /* 0x000000a8006c7202 */ /* 0x000fe20000000f00 */
[----:B------:R-:W-:Y:S06]  /*0b80*/  @!P0 BRA `(.L_x_9270) ;  /* 0x0000000400648947 */ /* 0x000fec0003800000 */
[----:B------:R-:W-:Y:S01]  /*0b90*/  IMAD.MOV.U32 R108, RZ, RZ, R168 ;  /* 0x000000ffff6c7224 */ /* 0x000fe200078e00a8 */
[----:B-----5:R-:W-:Y:S01]  /*0ba0*/  SHF.L.U32 R123, R100, 0x10, RZ ;  /* 0x00000010647b7819 */ /* 0x020fe200000006ff */
[----:B------:R-:W-:Y:S06]  /*0bb0*/  BRA `(.L_x_9270) ;  /* 0x0000000400587947 */ /* 0x000fec0003800000 */
.L_x_9269:
        /* <DEDUP_REMOVED lines=12> */
.L_x_9272:
[----:B------:R-:W-:-:S07]  /*0c80*/  IMAD.MOV.U32 R116, RZ, RZ, R162 ;  /* 0x000000ffff747224 */ /* 0x000fce00078e00a2 */
.L_x_9273:
[----:B------:R-:W-:Y:S05]  /*0c90*/  BSYNC B1 ;  /* 0x0000000000017941 */ /* 0x000fea0003800000 */
.L_x_9271:
        /* <DEDUP_REMOVED lines=16> */
.L_x_9277:
[----:B------:R-:W-:Y:S05]  /*0da0*/  BSYNC B2 ;  /* 0x0000000000027941 */ /* 0x000fea0003800000 */
.L_x_9276:
        /* <DEDUP_REMOVED lines=42> */
.L_x_9275:
[----:B------:R-:W-:Y:S05]  /*1050*/  BSYNC B1 ;  /* 0x0000000000017941 */ /* 0x000fea0003800000 */
.L_x_9274:
[----:B------:R-:W-:Y:S01]  /*1060*/  HFMA2.MMA R112, -RZ, RZ, 0.1171875, 0 ;  /* 0x2f800000ff707435 */ /* 0x000fe200000001ff */
[----:B------:R-:W-:Y:S01]  /*1070*/  I2FP.F32.U32 R109, R116 ;  /* 0x00000074006d7245 */ /* 0x000fe20000201000 */
[----:B-----5:R-:W-:-:S04]  /*1080*/  IMAD.U32 R110, R104, 0x10000, RZ ;  /* 0x00010000686e7824 */ /* 0x020fc800078e00ff */
[----:B------:R-:W-:-:S04]  /*1090*/  FMUL.FTZ R110, R110, UR11 ;  /* 0x0000000b6e6e7c20 */ /* 0x000fc80008410000 */
[----:B------:R-:W-:Y:S01]  /*10a0*/  FFMA.FTZ R109, R109, R112, 1.1641532182693481445e-10 ;  /* 0x2f0000006d6d7423 */ /* 0x000fe20000010070 */
[----:B------:R-:W-:-:S04]  /*10b0*/  FMUL.FTZ R110, R110, UR10 ;  /* 0x0000000a6e6e7c20 */ /* 0x000fc80008410000 */
[----:B------:R-:W-:-:S04]  /*10c0*/  FSETP.GTU.FTZ.AND P4, PT, R109, UR8, PT ;  /* 0x000000086d007c0b */ /* 0x000fc8000bf9c000 */
[----:B------:R-:W-:Y:S02]  /*10d0*/  FSEL R123, R110, RZ, !P4 ;  /* 0x000000ff6e7b7208 */ /* 0x000fe40006000000 */
[----:B------:R-:W-:Y:S02]  /*10e0*/  @P0 SHF.L.U32 R110, R100, 0x10, RZ ;  /* 0x00000010646e0819 */ /* 0x000fe400000006ff */
[----:B------:R-:W-:Y:S01]  /*10f0*/  SEL R129, RZ, 0x1, P4 ;  /* 0x00000001ff817807 */ /* 0x000fe20002000000 */
[----:B------:R-:W-:-:S04]  /*1100*/  FMUL.FTZ R123, R32, R123 ;  /* 0x0000007b207b7220 */ /* 0x000fc80000410000 */
[----:B------:R-:W-:-:S07]  /*1110*/  @P0 FADD.FTZ R123, R123, R110 ;  /* 0x0000006e7b7b0221 */ /* 0x000fce0000010000 */
.L_x_9270:
[----:B------:R-:W-:Y:S05]  /*1120*/  BSYNC B0 ;  /* 0x0000000000007941 */ /* 0x000fea0003800000 */
.L_x_9268:
        /* <DEDUP_REMOVED lines=9> */
.L_x_9279:
        /* <DEDUP_REMOVED lines=12> */
.L_x_9282:
[----:B------:R-:W-:-:S07]  /*1280*/  IMAD.MOV.U32 R116, RZ, RZ, R162 ;  /* 0x000000ffff747224 */ /* 0x000fce00078e00a2 */
.L_x_9283:
[----:B------:R-:W-:Y:S05]  /*1290*/  BSYNC B1 ;  /* 0x0000000000017941 */ /* 0x000fea0003800000 */
.L_x_9281:
        /* <DEDUP_REMOVED lines=16> */
.L_x_9287:
[----:B------:R-:W-:Y:S05]  /*13a0*/  BSYNC B2 ;  /* 0x0000000000027941 */ /* 0x000fea0003800000 */
.L_x_9286:
        /* <DEDUP_REMOVED lines=42> */
.L_x_9285:
[----:B------:R-:W-:Y:S05]  /*1650*/  BSYNC B1 ;  /* 0x0000000000017941 */ /* 0x000fea0003800000 */
.L_x_9284:
        /* <DEDUP_REMOVED lines=14> */
.L_x_9280:
[----:B------:R-:W-:Y:S05]  /*1740*/  BSYNC B0 ;  /* 0x0000000000007941 */ /* 0x000fea0003800000 */
.L_x_9278:
        /* <DEDUP_REMOVED lines=8> */
.L_x_9289:
        /* <DEDUP_REMOVED lines=12> */
.L_x_9292:
[----:B------:R-:W-:-:S07]  /*1890*/  IMAD.MOV.U32 R116, RZ, RZ, R162 ;  /* 0x000000ffff747224 */ /* 0x000fce00078e00a2 */
.L_x_9293:
[----:B------:R-:W-:Y:S05]  /*18a0*/  BSYNC B1 ;  /* 0x0000000000017941 */ /* 0x000fea0003800000 */
.L_x_9291:
        /* <DEDUP_REMOVED lines=16> */
.L_x_9297:
[----:B------:R-:W-:Y:S05]  /*19b0*/  BSYNC B2 ;  /* 0x0000000000027941 */ /* 0x000fea0003800000 */
.L_x_9296:
        /* <DEDUP_REMOVED lines=42> */
.L_x_9295:
[----:B------:R-:W-:Y:S05]  /*1c60*/  BSYNC B1 ;  /* 0x0000000000017941 */ /* 0x000fea0003800000 */
.L_x_9294:
        /* <DEDUP_REMOVED lines=12> */
.L_x_9290:
[----:B------:R-:W-:Y:S05]  /*1d30*/  BSYNC B0 ;  /* 0x0000000000007941 */ /* 0x000fea0003800000 */
.L_x_9288:
        /* <DEDUP_REMOVED lines=9> */
.L_x_9299:
        /* <DEDUP_REMOVED lines=12> */
.L_x_9302:
[----:B------:R-:W-:-:S07]  /*1e90*/  IMAD.MOV.U32 R116, RZ, RZ, R162 ;  /* 0x000000ffff747224 */ /* 0x000fce00078e00a2 */
.L_x_9303:
[----:B------:R-:W-:Y:S05]  /*1ea0*/  BSYNC B1 ;  /* 0x0000000000017941 */ /* 0x000fea0003800000 */
.L_x_9301:
        /* <DEDUP_REMOVED lines=16> */
.L_x_9307:
[----:B------:R-:W-:Y:S05]  /*1fb0*/  BSYNC B2 ;  /* 0x0000000000027941 */ /* 0x000fea0003800000 */
.L_x_9306:
        /* <DEDUP_REMOVED lines=42> */
.L_x_9305:
[----:B------:R-:W-:Y:S05]  /*2260*/  BSYNC B1 ;  /* 0x0000000000017941 */ /* 0x000fea0003800000 */
.L_x_9304:
        /* <DEDUP_REMOVED lines=14> */
.L_x_9300:
[----:B------:R-:W-:Y:S05]  /*2350*/  BSYNC B0 ;  /* 0x0000000000007941 */ /* 0x000fea0003800000 */
.L_x_9298:
        /* <DEDUP_REMOVED lines=8> */
.L_x_9309:
        /* <DEDUP_REMOVED lines=12> */
.L_x_9312:
[----:B------:R-:W-:-:S07]  /*24a0*/  IMAD.MOV.U32 R116, RZ, RZ, R162 ;  /* 0x000000ffff747224 */ /* 0x000fce00078e00a2 */
.L_x_9313:
[----:B------:R-:W-:Y:S05]  /*24b0*/  BSYNC B1 ;  /* 0x0000000000017941 */ /* 0x000fea0003800000 */
.L_x_9311:
        /* <DEDUP_REMOVED lines=16> */
.L_x_9317:
[----:B------:R-:W-:Y:S05]  /*25c0*/  BSYNC B2 ;  /* 0x0000000000027941 */ /* 0x000fea0003800000 */
.L_x_9316:
        /* <DEDUP_REMOVED lines=42> */
.L_x_9315:
[----:B------:R-:W-:Y:S05]  /*2870*/  BSYNC B1 ;  /* 0x0000000000017941 */ /* 0x000fea0003800000 */
.L_x_9314:
        /* <DEDUP_REMOVED lines=12> */
.L_x_9310:
[----:B------:R-:W-:Y:S05]  /*2940*/  BSYNC B0 ;  /* 0x0000000000007941 */ /* 0x000fea0003800000 */
.L_x_9308:
        /* <DEDUP_REMOVED lines=9> */
.L_x_9319:
        /* <DEDUP_REMOVED lines=12> */
.L_x_9322:
[----:B------:R-:W-:-:S07]  /*2aa0*/  IMAD.MOV.U32 R116, RZ, RZ, R162 ;  /* 0x000000ffff747224 */ /* 0x000fce00078e00a2 */
.L_x_9323:
[----:B------:R-:W-:Y:S05]  /*2ab0*/  BSYNC B1 ;  /* 0x0000000000017941 */ /* 0x000fea0003800000 */
.L_x_9321:
        /* <DEDUP_REMOVED lines=16> */
.L_x_9327:
[----:B------:R-:W-:Y:S05]  /*2bc0*/  BSYNC B2 ;  /* 0x0000000000027941 */ /* 0x000fea0003800000 */
.L_x_9326:
        /* <DEDUP_REMOVED lines=42> */
.L_x_9325:
[----:B------:R-:W-:Y:S05]  /*2e70*/  BSYNC B1 ;  /* 0x0000000000017941 */ /* 0x000fea0003800000 */
.L_x_9324:
        /* <DEDUP_REMOVED lines=14> */
.L_x_9320:
[----:B------:R-:W-:Y:S05]  /*2f60*/  BSYNC B0 ;  /* 0x0000000000007941 */ /* 0x000fea0003800000 */
.L_x_9318:
        /* <DEDUP_REMOVED lines=8> */
.L_x_9329:
        /* <DEDUP_REMOVED lines=12> */
.L_x_9332:
[----:B------:R-:W-:-:S07]  /*30b0*/  IMAD.MOV.U32 R116, RZ, RZ, R162 ;  /* 0x000000ffff747224 */ /* 0x000fce00078e00a2 */
.L_x_9333:
[----:B------:R-:W-:Y:S05]  /*30c0*/  BSYNC B1 ;  /* 0x0000000000017941 */ /* 0x000fea0003800000 */
.L_x_9331:
        /* <DEDUP_REMOVED lines=16> */
.L_x_9337:
[----:B------:R-:W-:Y:S05]  /*31d0*/  BSYNC B2 ;  /* 0x0000000000027941 */ /* 0x000fea0003800000 */
.L_x_9336:
        /* <DEDUP_REMOVED lines=43> */
.L_x_9335:
[----:B------:R-:W-:Y:S05]  /*3490*/  BSYNC B1 ;  /* 0x0000000000017941 */ /* 0x000fea0003800000 */
.L_x_9334:
        /* <DEDUP_REMOVED lines=12> */
.L_x_9330:
[----:B------:R-:W-:Y:S05]  /*3560*/  BSYNC B0 ;  /* 0x0000000000007941 */ /* 0x000fea0003800000 */
.L_x_9328:
        /* <DEDUP_REMOVED lines=9> */
.L_x_9339:
        /* <DEDUP_REMOVED lines=12> */
.L_x_9342:
[----:B------:R-:W-:-:S07]  /*36c0*/  MOV R116, R162 ;  /* 0x000000a200747202 */ /* 0x000fce0000000f00 */
.L_x_9343:
[----:B------:R-:W-:Y:S05]  /*36d0*/  BSYNC B1 ;  /* 0x0000000000017941 */ /* 0x000fea0003800000 */
.L_x_9341:
        /* <DEDUP_REMOVED lines=16> */
.L_x_9347:
[----:B------:R-:W-:Y:S05]  /*37e0*/  BSYNC B2 ;  /* 0x0000000000027941 */ /* 0x000fea0003800000 */
.L_x_9346:
        /* <DEDUP_REMOVED lines=43> */
.L_x_9345:
[----:B------:R-:W-:Y:S05]  /*3aa0*/  BSYNC B1 ;  /* 0x0000000000017941 */ /* 0x000fea0003800000 */
.L_x_9344:
        /* <DEDUP_REMOVED lines=12> */
[----:B------:R-:W-:-:S04]  /*3b70*/  FMUL.FTZ R167, R31, R108 ;  /* 0x0000006c1fa77220 */ /* 0x000fc80000410000 */
[----:B------:R-:W-:-:S07]  /*3b80*/  @P0 FADD.FTZ R167, R167, R110 ;  /* 0x0000006ea7a70221 */ /* 0x000fce0000010000 */
.L_x_9340:
[----:B------:R-:W-:Y:S05]  /*3b90*/  BSYNC B0 ;  /* 0x0000000000007941 */ /* 0x000fea0003800000 */
.L_x_9338:
        /* <DEDUP_REMOVED lines=35> */
.L_x_9349:
[----:B------:R-:W-:Y:S05]  /*3dd0*/  BSYNC B0 ;  /* 0x0000000000007941 */ /* 0x000fea0003800000 */
.L_x_9348:
        /* <DEDUP_REMOVED lines=10> */
.L_x_9351:
        /* <DEDUP_REMOVED lines=12> */
.L_x_9354:
[----:B------:R-:W-:-:S07]  /*3f40*/  MOV R129, R162 ;  /* 0x000000a200817202 */ /* 0x000fce0000000f00 */
.L_x_9355:
[----:B------:R-:W-:Y:S05]  /*3f50*/  BSYNC B1 ;  /* 0x0000000000017941 */ /* 0x000fea0003800000 */
.L_x_9353:
        /* <DEDUP_REMOVED lines=16> */
.L_x_9359:
[----:B------:R-:W-:Y:S05]  /*4060*/  BSYNC B2 ;  /* 0x0000000000027941 */ /* 0x000fea0003800000 */
.L_x_9358:
        /* <DEDUP_REMOVED lines=44> */
.L_x_9357:
[----:B------:R-:W-:Y:S05]  /*4330*/  BSYNC B1 ;  /* 0x0000000000017941 */ /* 0x000fea0003800000 */
.L_x_9356:
        /* <DEDUP_REMOVED lines=10> */
[----:B------:R-:W-:-:S04]  /*43e0*/  FMUL.FTZ R169, R24, R169 ;  /* 0x000000a918a97220 */ /* 0x000fc80000410000 */
[----:B------:R-:W-:-:S07]  /*43f0*/  @P0 FADD.FTZ R169, R110, R169 ;  /* 0x000000a96ea90221 */ /* 0x000fce0000010000 */
.L_x_9352:
[----:B------:R-:W-:Y:S05]  /*4400*/  BSYNC B0 ;  /* 0x0000000000007941 */ /* 0x000fea0003800000 */
.L_x_9350:
        /* <DEDUP_REMOVED lines=9> */
.L_x_9361:
        /* <DEDUP_REMOVED lines=12> */
.L_x_9364:
[----:B------:R-:W-:-:S07]  /*4560*/  MOV R128, R162 ;  /* 0x000000a200807202 */ /* 0x000fce0000000f00 */
.L_x_9365:
[----:B------:R-:W-:Y:S05]  /*4570*/  BSYNC B1 ;  /* 0x0000000000017941 */ /* 0x000fea0003800000 */
.L_x_9363:
        /* <DEDUP_REMOVED lines=16> */
.L_x_9369:
[----:B------:R-:W-:Y:S05]  /*4680*/  BSYNC B2 ;  /* 0x0000000000027941 */ /* 0x000fea0003800000 */
.L_x_9368:
        /* <DEDUP_REMOVED lines=44> */
.L_x_9367:
[----:B------:R-:W-:Y:S05]  /*4950*/  BSYNC B1 ;  /* 0x0000000000017941 */ /* 0x000fea0003800000 */
.L_x_9366:
        /* <DEDUP_REMOVED lines=14> */
.L_x_9362:
[----:B------:R-:W-:Y:S05]  /*4a40*/  BSYNC B0 ;  /* 0x0000000000007941 */ /* 0x000fea0003800000 */
.L_x_9360:
        /* <DEDUP_REMOVED lines=8> */
.L_x_9371:
        /* <DEDUP_REMOVED lines=12> */
.L_x_9374:
[----:B------:R-:W-:-:S07]  /*4b90*/  MOV R127, R162 ;  /* 0x000000a2007f7202 */ /* 0x000fce0000000f00 */
.L_x_9375:
[----:B------:R-:W-:Y:S05]  /*4ba0*/  BSYNC B1 ;  /* 0x0000000000017941 */ /* 0x000fea0003800000 */
.L_x_9373:
        /* <DEDUP_REMOVED lines=16> */
.L_x_9379:
[----:B------:R-:W-:Y:S05]  /*4cb0*/  BSYNC B2 ;  /* 0x0000000000027941 */ /* 0x000fea0003800000 */
.L_x_9378:
        /* <DEDUP_REMOVED lines=44> */
.L_x_9377:
[----:B------:R-:W-:Y:S05]  /*4f80*/  BSYNC B1 ;  /* 0x0000000000017941 */ /* 0x000fea0003800000 */
.L_x_9376:
        /* <DEDUP_REMOVED lines=12> */
.L_x_9372:
[----:B------:R-:W-:Y:S05]  /*5050*/  BSYNC B0 ;  /* 0x0000000000007941 */ /* 0x000fea0003800000 */
.L_x_9370:
        /* <DEDUP_REMOVED lines=9> */
.L_x_9381:
        /* <DEDUP_REMOVED lines=12> */
.L_x_9384:
[----:B------:R-:W-:-:S07]  /*51b0*/  MOV R126, R162 ;  /* 0x000000a2007e7202 */ /* 0x000fce0000000f00 */
.L_x_9385:
[----:B------:R-:W-:Y:S05]  /*51c0*/  BSYNC B1 ;  /* 0x0000000000017941 */ /* 0x000fea0003800000 */
.L_x_9383:
        /* <DEDUP_REMOVED lines=16> */
.L_x_9389:
[----:B------:R-:W-:Y:S05]  /*52d0*/  BSYNC B2 ;  /* 0x0000000000027941 */ /* 0x000fea0003800000 */
.L_x_9388:
        /* <DEDUP_REMOVED lines=44> */
.L_x_9387:
[----:B------:R-:W-:Y:S05]  /*55a0*/  BSYNC B1 ;  /* 0x0000000000017941 */ /* 0x000fea0003800000 */
.L_x_9386:
        /* <DEDUP_REMOVED lines=14> */
.L_x_9382:
[----:B------:R-:W-:Y:S05]  /*5690*/  BSYNC B0 ;  /* 0x0000000000007941 */ /* 0x000fea0003800000 */
.L_x_9380:
        /* <DEDUP_REMOVED lines=8> */
.L_x_9391:
        /* <DEDUP_REMOVED lines=12> */
.L_x_9394:
[----:B------:R-:W-:-:S07]  /*57e0*/  MOV R125, R162 ;  /* 0x000000a2007d7202 */ /* 0x000fce0000000f00 */
.L_x_9395:
[----:B------:R-:W-:Y:S05]  /*57f0*/  BSYNC B1 ;  /* 0x0000000000017941 */ /* 0x000fea0003800000 */
.L_x_9393:
        /* <DEDUP_REMOVED lines=16> */
.L_x_9399:
[----:B------:R-:W-:Y:S05]  /*5900*/  BSYNC B2 ;  /* 0x0000000000027941 */ /* 0x000fea0003800000 */
.L_x_9398:
        /* <DEDUP_REMOVED lines=44> */
.L_x_9397:
[----:B------:R-:W-:Y:S05]  /*5bd0*/  BSYNC B1 ;  /* 0x0000000000017941 */ /* 0x000fea0003800000 */
.L_x_9396:
        /* <DEDUP_REMOVED lines=12> */
.L_x_9392:
[----:B------:R-:W-:Y:S05]  /*5ca0*/  BSYNC B0 ;  /* 0x0000000000007941 */ /* 0x000fea0003800000 */
.L_x_9390:
        /* <DEDUP_REMOVED lines=9> */
.L_x_9401:
        /* <DEDUP_REMOVED lines=12> */
.L_x_9404:
[----:B------:R-:W-:-:S07]  /*5e00*/  MOV R124, R162 ;  /* 0x000000a2007c7202 */ /* 0x000fce0000000f00 */
.L_x_9405:
[----:B------:R-:W-:Y:S05]  /*5e10*/  BSYNC B1 ;  /* 0x0000000000017941 */ /* 0x000fea0003800000 */
.L_x_9403:
        /* <DEDUP_REMOVED lines=16> */
.L_x_9409:
[----:B------:R-:W-:Y:S05]  /*5f20*/  BSYNC B2 ;  /* 0x0000000000027941 */ /* 0x000fea0003800000 */
.L_x_9408:
        /* <DEDUP_REMOVED lines=44> */
.L_x_9407:
[----:B------:R-:W-:Y:S05]  /*61f0*/  BSYNC B1 ;  /* 0x0000000000017941 */ /* 0x000fea0003800000 */
.L_x_9406:
        /* <DEDUP_REMOVED lines=14> */
.L_x_9402:
[----:B------:R-:W-:Y:S05]  /*62e0*/  BSYNC B0 ;  /* 0x0000000000007941 */ /* 0x000fea0003800000 */
.L_x_9400:
        /* <DEDUP_REMOVED lines=8> */
.L_x_9411:
        /* <DEDUP_REMOVED lines=12> */
.L_x_9414:
[----:B------:R-:W-:-:S07]  /*6430*/  MOV R154, R162 ;  /* 0x000000a2009a7202 */ /* 0x000fce0000000f00 */
.L_x_9415:
[----:B------:R-:W-:Y:S05]  /*6440*/  BSYNC B1 ;  /* 0x0000000000017941 */ /* 0x000fea0003800000 */
.L_x_9413:
        /* <DEDUP_REMOVED lines=16> */
.L_x_9419:
[----:B------:R-:W-:Y:S05]  /*6550*/  BSYNC B2 ;  /* 0x0000000000027941 */ /* 0x000fea0003800000 */
.L_x_9418:
        /* <DEDUP_REMOVED lines=44> */
.L_x_9417:
[----:B------:R-:W-:Y:S05]  /*6820*/  BSYNC B1 ;  /* 0x0000000000017941 */ /* 0x000fea0003800000 */
.L_x_9416:
        /* <DEDUP_REMOVED lines=12> */
.L_x_9412:
[----:B------:R-:W-:Y:S05]  /*68f0*/  BSYNC B0 ;  /* 0x0000000000007941 */ /* 0x000fea0003800000 */
.L_x_9410:
        /* <DEDUP_REMOVED lines=9> */
.L_x_9421:
        /* <DEDUP_REMOVED lines=12> */
.L_x_9424:
[----:B------:R-:W-:-:S07]  /*6a50*/  MOV R158, R162 ;  /* 0x000000a2009e7202 */ /* 0x000fce0000000f00 */
.L_x_9425:
[----:B------:R-:W-:Y:S05]  /*6a60*/  BSYNC B1 ;  /* 0x0000000000017941 */ /* 0x000fea0003800000 */
.L_x_9423:
        /* <DEDUP_REMOVED lines=16> */
.L_x_9429:
[----:B------:R-:W-:Y:S05]  /*6b70*/  BSYNC B2 ;  /* 0x0000000000027941 */ /* 0x000fea0003800000 */
.L_x_9428:
[C---:B------:R-:W-:Y:S01]  /*6b80*/  IMAD.HI.U32 R108, R132.reuse, -0x326172a9, RZ ;  /* 0xcd9e8d57846c7827 */ /* 0x040fe200078e00ff */
[----:B------:R-:W-:Y:S01]  /*6b90*/  LOP3.LUT R109, R109, R131, R3, 0x96, !PT ;  /* 0x000000836d6d7212 */ /* 0x000fe200078e9603 */
[----:B------:R-:W-:Y:S02]  /*6ba0*/  HFMA2.MMA R168, -RZ, RZ, 0, 0 ;  /* 0x00000000ffa87435 */ /* 0x000fe400000001ff */
        /* <DEDUP_REMOVED lines=41> */
.L_x_9427:
[----:B------:R-:W-:Y:S05]  /*6e40*/  BSYNC B1 ;  /* 0x0000000000017941 */ /* 0x000fea0003800000 */
.L_x_9426:
        /* <DEDUP_REMOVED lines=12> */
[----:B------:R-:W-:-:S04]  /*6f10*/  FMUL.FTZ R183, R23, R108 ;  /* 0x0000006c17b77220 */ /* 0x000fc80000410000 */
[----:B------:R-:W-:-:S07]  /*6f20*/  @P0 FADD.FTZ R183, R183, R110 ;  /* 0x0000006eb7b70221 */ /* 0x000fce0000010000 */
.L_x_9422:
[----:B------:R-:W-:Y:S05]  /*6f30*/  BSYNC B0 ;  /* 0x0000000000007941 */ /* 0x000fea0003800000 */
.L_x_9420:
[----:B------:R-:W-:Y:S01]  /*6f40*/  IMAD.WIDE.U32 R184, R115, 0x10, R112 ;  /* 0x0000001073b87825 */ /* 0x000fe200078e0070 */
[----:B------:R-:W-:Y:S01]  /*6f50*/  F2FP.BF16.F32.PACK_AB R111, R183, R181 ;  /* 0x000000b5b76f723e */ /* 0x000fe200000010ff */
[----:B--2---:R-:W0:Y:S01]  /*6f60*/  @P2 LDC.64 R116, c[0x0][0x220] ;  /* 0x00008800ff742b82 */ /* 0x004e220000000a00 */
        /* <DEDUP_REMOVED lines=31> */
.L_x_9431:
[----:B------:R-:W-:Y:S05]  /*7160*/  BSYNC B0 ;  /* 0x0000000000007941 */ /* 0x000fea0003800000 */
.L_x_9430:
        /* <DEDUP_REMOVED lines=10> */
.L_x_9433:
[C---:B------:R-:W-:Y:S01]  /*7210*/  ISETP.NE.AND P4, PT, R168.reuse, 0x1, PT ;  /* 0x00000001a800780c */ /* 0x040fe20003f85270 */
[----:B------:R-:W-:Y:S01]  /*7220*/  BSSY B1, `(.L_x_9435) ;  /* 0x000000c000017945 */ /* 0x000fe20003800000 */
[----:B0-----:R-:W-:-:S11]  /*7230*/  VIADD R108, R168, 0x1 ;  /* 0x00000001a86c7836 */ /* 0x001fd60000000000 */
[----:B------:R-:W-:Y:S05]  /*7240*/  @!P4 BRA `(.L_x_9436) ;  /* 0x000000000020c947 */ /* 0x000fea0003800000 */
[----:B------:R-:W-:Y:S02]  /*7250*/  ISETP.NE.AND P4, PT, R168, 0x2, PT ;  /* 0x00000002a800780c */ /* 0x000fe40003f85270 */
[----:B-1----:R-:W-:-:S11]  /*7260*/  MOV R118, R164 ;  /* 0x000000a400767202 */ /* 0x002fd60000000f00 */
[----:B------:R-:W-:Y:S05]  /*7270*/  @!P4 BRA `(.L_x_9437) ;  /* 0x000000000018c947 */ /* 0x000fea0003800000 */
[----:B------:R-:W-:Y:S01]  /*7280*/  ISETP.NE.AND P4, PT, R168, 0x3, PT ;  /* 0x00000003a800780c */ /* 0x000fe20003f85270 */
[----:B------:R-:W-:-:S12]  /*7290*/  IMAD.MOV.U32 R118, RZ, RZ, R160 ;  /* 0x000000ffff767224 */ /* 0x000fd800078e00a0 */
[----:B------:R-:W-:Y:S05]  /*72a0*/  @P4 BRA `(.L_x_9437) ;  /* 0x00000000000c4947 */ /* 0x000fea0003800000 */
[----:B------:R-:W-:Y:S01]  /*72b0*/  MOV R118, R166 ;  /* 0x000000a600767202 */ /* 0x000fe20000000f00 */
[----:B------:R-:W-:Y:S06]  /*72c0*/  BRA `(.L_x_9437) ;  /* 0x0000000000047947 */ /* 0x000fec0003800000 */
.L_x_9436:
[----:B-1----:R-:W-:-:S07]  /*72d0*/  IMAD.MOV.U32 R118, RZ, RZ, R162 ;  /* 0x000000ffff767224 */ /* 0x002fce00078e00a2 */
.L_x_9437:
[----:B------:R-:W-:Y:S05]  /*72e0*/  BSYNC B1 ;  /* 0x0000000000017941 */ /* 0x000fea0003800000 */
.L_x_9435:
        /* <DEDUP_REMOVED lines=16> */
.L_x_9441:
[----:B------:R-:W-:Y:S05]  /*73f0*/  BSYNC B2 ;  /* 0x0000000000027941 */ /* 0x000fea0003800000 */
.L_x_9440:
        /* <DEDUP_REMOVED lines=44> */
.L_x_9439:
[----:B------:R-:W-:Y:S05]  /*76c0*/  BSYNC B1 ;  /* 0x0000000000017941 */ /* 0x000fea0003800000 */
.L_x_9438:
        /* <DEDUP_REMOVED lines=12> */
.L_x_9434:
[----:B------:R-:W-:Y:S05]  /*7790*/  BSYNC B0 ;  /* 0x0000000000007941 */ /* 0x000fea0003800000 */
.L_x_9432:
        /* <DEDUP_REMOVED lines=9> */
.L_x_9443:
[C---:B------:R-:W-:Y:S01]  /*7830*/  ISETP.NE.AND P4, PT, R108.reuse, 0x1, PT ;  /* 0x000000016c00780c */ /* 0x040fe20003f85270 */
[----:B------:R-:W-:Y:S01]  /*7840*/  BSSY B1, `(.L_x_9445) ;  /* 0x000000c000017945 */ /* 0x000fe20003800000 */
[----:B------:R-:W-:-:S11]  /*7850*/  VIADD R109, R108, 0x1 ;  /* 0x000000016c6d7836 */ /* 0x000fd60000000000 */
        /* <DEDUP_REMOVED lines=9> */
.L_x_9446:
[----:B-1----:R-:W-:-:S07]  /*78f0*/  IMAD.MOV.U32 R118, RZ, RZ, R162 ;  /* 0x000000ffff767224 */ /* 0x002fce00078e00a2 */
.L_x_9447:
[----:B------:R-:W-:Y:S05]  /*7900*/  BSYNC B1 ;  /* 0x0000000000017941 */ /* 0x000fea0003800000 */
.L_x_9445:
        /* <DEDUP_REMOVED lines=16> */
.L_x_9451:
[----:B------:R-:W-:Y:S05]  /*7a10*/  BSYNC B2 ;  /* 0x0000000000027941 */ /* 0x000fea0003800000 */
.L_x_9450:
        /* <DEDUP_REMOVED lines=44> */
.L_x_9449:
[----:B------:R-:W-:Y:S05]  /*7ce0*/  BSYNC B1 ;  /* 0x0000000000017941 */ /* 0x000fea0003800000 */
.L_x_9448:
        /* <DEDUP_REMOVED lines=14> */
.L_x_9444:
[----:B------:R-:W-:Y:S05]  /*7dd0*/  BSYNC B0 ;  /* 0x0000000000007941 */ /* 0x000fea0003800000 */
.L_x_9442:
        /* <DEDUP_REMOVED lines=8> */
.L_x_9453:
        /* <DEDUP_REMOVED lines=12> */
.L_x_9456:
[----:B-1----:R-:W-:-:S07]  /*7f20*/  IMAD.MOV.U32 R118, RZ, RZ, R162 ;  /* 0x000000ffff767224 */ /* 0x002fce00078e00a2 */
.L_x_9457:
[----:B------:R-:W-:Y:S05]  /*7f30*/  BSYNC B1 ;  /* 0x0000000000017941 */ /* 0x000fea0003800000 */
.L_x_9455:
        /* <DEDUP_REMOVED lines=16> */
.L_x_9461:
[----:B------:R-:W-:Y:S05]  /*8040*/  BSYNC B2 ;  /* 0x0000000000027941 */ /* 0x000fea0003800000 */
.L_x_9460:
        /* <DEDUP_REMOVED lines=44> */
.L_x_9459:
[----:B------:R-:W-:Y:S05]  /*8310*/  BSYNC B1 ;  /* 0x0000000000017941 */ /* 0x000fea0003800000 */
.L_x_9458:
        /* <DEDUP_REMOVED lines=12> */
.L_x_9454:
[----:B------:R-:W-:Y:S05]  /*83e0*/  BSYNC B0 ;  /* 0x0000000000007941 */ /* 0x000fea0003800000 */
.L_x_9452:
        /* <DEDUP_REMOVED lines=9> */
.L_x_9463:
        /* <DEDUP_REMOVED lines=12> */
.L_x_9466:
[----:B-1----:R-:W-:-:S07]  /*8540*/  IMAD.MOV.U32 R118, RZ, RZ, R162 ;  /* 0x000000ffff767224 */ /* 0x002fce00078e00a2 */
.L_x_9467:
[----:B------:R-:W-:Y:S05]  /*8550*/  BSYNC B1 ;  /* 0x0000000000017941 */ /* 0x000fea0003800000 */
.L_x_9465:
        /* <DEDUP_REMOVED lines=16> */
.L_x_9471:
[----:B------:R-:W-:Y:S05]  /*8660*/  BSYNC B2 ;  /* 0x0000000000027941 */ /* 0x000fea0003800000 */
.L_x_9470:
        /* <DEDUP_REMOVED lines=44> */
.L_x_9469:
[----:B------:R-:W-:Y:S05]  /*8930*/  BSYNC B1 ;  /* 0x0000000000017941 */ /* 0x000fea0003800000 */
.L_x_9468:
        /* <DEDUP_REMOVED lines=14> */
.L_x_9464:
[----:B------:R-:W-:Y:S05]  /*8a20*/  BSYNC B0 ;  /* 0x0000000000007941 */ /* 0x000fea0003800000 */
.L_x_9462:
        /* <DEDUP_REMOVED lines=8> */
.L_x_9473:
        /* <DEDUP_REMOVED lines=12> */
.L_x_9476:
[----:B-1----:R-:W-:-:S07]  /*8b70*/  IMAD.MOV.U32 R118, RZ, RZ, R162 ;  /* 0x000000ffff767224 */ /* 0x002fce00078e00a2 */
.L_x_9477:
[----:B------:R-:W-:Y:S05]  /*8b80*/  BSYNC B1 ;  /* 0x0000000000017941 */ /* 0x000fea0003800000 */
.L_x_9475:
        /* <DEDUP_REMOVED lines=16> */
.L_x_9481:
[----:B------:R-:W-:Y:S05]  /*8c90*/  BSYNC B2 ;  /* 0x0000000000027941 */ /* 0x000fea0003800000 */
.L_x_9480:
        /* <DEDUP_REMOVED lines=44> */
.L_x_9479:
[----:B------:R-:W-:Y:S05]  /*8f60*/  BSYNC B1 ;  /* 0x0000000000017941 */ /* 0x000fea0003800000 */
.L_x_9478:
        /* <DEDUP_REMOVED lines=12> */
.L_x_9474:
[----:B------:R-:W-:Y:S05]  /*9030*/  BSYNC B0 ;  /* 0x0000000000007941 */ /* 0x000fea0003800000 */
.L_x_9472:
        /* <DEDUP_REMOVED lines=9> */
.L_x_9483:
        /* <DEDUP_REMOVED lines=12> */
.L_x_9486:
[----:B------:R-:W-:-:S07]  /*9190*/  IMAD.MOV.U32 R124, RZ, RZ, R162 ;  /* 0x000000ffff7c7224 */ /* 0x000fce00078e00a2 */
.L_x_9487:
[----:B------:R-:W-:Y:S05]  /*91a0*/  BSYNC B1 ;  /* 0x0000000000017941 */ /* 0x000fea0003800000 */
.L_x_9485:
        /* <DEDUP_REMOVED lines=16> */
.L_x_9491:
[----:B------:R-:W-:Y:S05]  /*92b0*/  BSYNC B2 ;  /* 0x0000000000027941 */ /* 0x000fea0003800000 */
.L_x_9490:
        /* <DEDUP_REMOVED lines=44> */
.L_x_9489:
[----:B------:R-:W-:Y:S05]  /*9580*/  BSYNC B1 ;  /* 0x0000000000017941 */ /* 0x000fea0003800000 */
.L_x_9488:
        /* <DEDUP_REMOVED lines=14> */
.L_x_9484:
[----:B------:R-:W-:Y:S05]  /*9670*/  BSYNC B0 ;  /* 0x0000000000007941 */ /* 0x000fea0003800000 */
.L_x_9482:
        /* <DEDUP_REMOVED lines=8> */
.L_x_9493:
        /* <DEDUP_REMOVED lines=12> */
.L_x_9496:
[----:B------:R-:W-:-:S07]  /*97c0*/  IMAD.MOV.U32 R154, RZ, RZ, R162 ;  /* 0x000000ffff9a7224 */ /* 0x000fce00078e00a2 */
.L_x_9497:
[----:B------:R-:W-:Y:S05]  /*97d0*/  BSYNC B1 ;  /* 0x0000000000017941 */ /* 0x000fea0003800000 */
.L_x_9495:
        /* <DEDUP_REMOVED lines=16> */
.L_x_9501:
[----:B------:R-:W-:Y:S05]  /*98e0*/  BSYNC B2 ;  /* 0x0000000000027941 */ /* 0x000fea0003800000 */
.L_x_9500:
        /* <DEDUP_REMOVED lines=44> */
.L_x_9499:
[----:B------:R-:W-:Y:S05]  /*9bb0*/  BSYNC B1 ;  /* 0x0000000000017941 */ /* 0x000fea0003800000 */
.L_x_9498:
        /* <DEDUP_REMOVED lines=12> */
.L_x_9494:
[----:B------:R-:W-:Y:S05]  /*9c80*/  BSYNC B0 ;  /* 0x0000000000007941 */ /* 0x000fea0003800000 */
.L_x_9492:
        /* <DEDUP_REMOVED lines=9> */
.L_x_9503:
        /* <DEDUP_REMOVED lines=12> */
.L_x_9506:
[----:B-1----:R-:W-:-:S07]  /*9de0*/  IMAD.MOV.U32 R118, RZ, RZ, R162 ;  /* 0x000000ffff767224 */ /* 0x002fce00078e00a2 */
.L_x_9507:
[----:B------:R-:W-:Y:S05]  /*9df0*/  BSYNC B1 ;  /* 0x0000000000017941 */ /* 0x000fea0003800000 */
.L_x_9505:
        /* <DEDUP_REMOVED lines=16> */
.L_x_9511:
[----:B------:R-:W-:Y:S05]  /*9f00*/  BSYNC B2 ;  /* 0x0000000000027941 */ /* 0x000fea0003800000 */
.L_x_9510:
        /* <DEDUP_REMOVED lines=44> */
.L_x_9509:
[----:B------:R-:W-:Y:S05]  /*a1d0*/  BSYNC B1 ;  /* 0x0000000000017941 */ /* 0x000fea0003800000 */
.L_x_9508:
        /* <DEDUP_REMOVED lines=14> */
.L_x_9504:
[----:B------:R-:W-:Y:S05]  /*a2c0*/  BSYNC B0 ;  /* 0x0000000000007941 */ /* 0x000fea0003800000 */
.L_x_9502:
[----:B-1----:R-:W-:Y:S01]  /*a2d0*/  IMAD.WIDE.U32 R118, R201, 0x10, R112 ;  /* 0x00000010c9767825 */ /* 0x002fe200078e0070 */
        /* <DEDUP_REMOVED lines=13> */
[----:B------:R-:W-:Y:S01]  /*a3b0*/  IMAD.U32 R111, R154, 0x10000, RZ ;  /* 0x000100009a6f7824 */ /* 0x000fe200078e00ff */
        /* <DEDUP_REMOVED lines=19> */
.L_x_9513:
[----:B------:R-:W-:Y:S05]  /*a4f0*/  BSYNC B0 ;  /* 0x0000000000007941 */ /* 0x000fea0003800000 */
.L_x_9512:
        /* <DEDUP_REMOVED lines=10> */
.L_x_9515:
        /* <DEDUP_REMOVED lines=12> */
.L_x_9518:
[----:B------:R-:W-:-:S07]  /*a660*/  MOV R129, R162 ;  /* 0x000000a200817202 */ /* 0x000fce0000000f00 */
.L_x_9519:
[----:B------:R-:W-:Y:S05]  /*a670*/  BSYNC B1 ;  /* 0x0000000000017941 */ /* 0x000fea0003800000 */
.L_x_9517:
        /* <DEDUP_REMOVED lines=16> */
.L_x_9523:
[----:B------:R-:W-:Y:S05]  /*a780*/  BSYNC B2 ;  /* 0x0000000000027941 */ /* 0x000fea0003800000 */
.L_x_9522:
        /* <DEDUP_REMOVED lines=44> */
.L_x_9521:
[----:B------:R-:W-:Y:S05]  /*aa50*/  BSYNC B1 ;  /* 0x0000000000017941 */ /* 0x000fea0003800000 */
.L_x_9520:
        /* <DEDUP_REMOVED lines=12> */
.L_x_9516:
[----:B------:R-:W-:Y:S05]  /*ab20*/  BSYNC B0 ;  /* 0x0000000000007941 */ /* 0x000fea0003800000 */
.L_x_9514:
        /* <DEDUP_REMOVED lines=9> */
.L_x_9525:
        /* <DEDUP_REMOVED lines=12> */
.L_x_9528:
[----:B------:R-:W-:-:S07]  /*ac80*/  MOV R118, R162 ;  /* 0x000000a200767202 */ /* 0x000fce0000000f00 */
.L_x_9529:
[----:B------:R-:W-:Y:S05]  /*ac90*/  BSYNC B1 ;  /* 0x0000000000017941 */ /* 0x000fea0003800000 */
.L_x_9527:
        /* <DEDUP_REMOVED lines=16> */
.L_x_9533:
[----:B------:R-:W-:Y:S05]  /*ada0*/  BSYNC B2 ;  /* 0x0000000000027941 */ /* 0x000fea0003800000 */
.L_x_9532:
        /* <DEDUP_REMOVED lines=44> */
.L_x_9531:
[----:B------:R-:W-:Y:S05]  /*b070*/  BSYNC B1 ;  /* 0x0000000000017941 */ /* 0x000fea0003800000 */
.L_x_9530:
        /* <DEDUP_REMOVED lines=14> */
.L_x_9526:
[----:B------:R-:W-:Y:S05]  /*b160*/  BSYNC B0 ;  /* 0x0000000000007941 */ /* 0x000fea0003800000 */
.L_x_9524:
        /* <DEDUP_REMOVED lines=8> */
.L_x_9535:
        /* <DEDUP_REMOVED lines=12> */
.L_x_9538:
[----:B------:R-:W-:-:S07]  /*b2b0*/  MOV R127, R162 ;  /* 0x000000a2007f7202 */ /* 0x000fce0000000f00 */
.L_x_9539:
[----:B------:R-:W-:Y:S05]  /*b2c0*/  BSYNC B1 ;  /* 0x0000000000017941 */ /* 0x000fea0003800000 */
.L_x_9537:
        /* <DEDUP_REMOVED lines=16> */
.L_x_9543:
[----:B------:R-:W-:Y:S05]  /*b3d0*/  BSYNC B2 ;  /* 0x0000000000027941 */ /* 0x000fea0003800000 */
.L_x_9542:
        /* <DEDUP_REMOVED lines=44> */
.L_x_9541:
[----:B------:R-:W-:Y:S05]  /*b6a0*/  BSYNC B1 ;  /* 0x0000000000017941 */ /* 0x000fea0003800000 */
.L_x_9540:
        /* <DEDUP_REMOVED lines=12> */
.L_x_9536:
[----:B------:R-:W-:Y:S05]  /*b770*/  BSYNC B0 ;  /* 0x0000000000007941 */ /* 0x000fea0003800000 */
.L_x_9534:
        /* <DEDUP_REMOVED lines=9> */
.L_x_9545:
        /* <DEDUP_REMOVED lines=12> */
.L_x_9548:
[----:B------:R-:W-:-:S07]  /*b8d0*/  MOV R126, R162 ;  /* 0x000000a2007e7202 */ /* 0x000fce0000000f00 */
.L_x_9549:
[----:B------:R-:W-:Y:S05]  /*b8e0*/  BSYNC B1 ;  /* 0x0000000000017941 */ /* 0x000fea0003800000 */
.L_x_9547:
        /* <DEDUP_REMOVED lines=16> */
.L_x_9553:
[----:B------:R-:W-:Y:S05]  /*b9f0*/  BSYNC B2 ;  /* 0x0000000000027941 */ /* 0x000fea0003800000 */
.L_x_9552:
        /* <DEDUP_REMOVED lines=44> */
.L_x_9551:
[----:B------:R-:W-:Y:S05]  /*bcc0*/  BSYNC B1 ;  /* 0x0000000000017941 */ /* 0x000fea0003800000 */
.L_x_9550:
        /* <DEDUP_REMOVED lines=14> */
.L_x_9546:
[----:B------:R-:W-:Y:S05]  /*bdb0*/  BSYNC B0 ;  /* 0x0000000000007941 */ /* 0x000fea0003800000 */
.L_x_9544:
        /* <DEDUP_REMOVED lines=8> */
.L_x_9555:
        /* <DEDUP_REMOVED lines=12> */
.L_x_9558:
[----:B------:R-:W-:-:S07]  /*bf00*/  MOV R125, R162 ;  /* 0x000000a2007d7202 */ /* 0x000fce0000000f00 */
.L_x_9559:
[----:B------:R-:W-:Y:S05]  /*bf10*/  BSYNC B1 ;  /* 0x0000000000017941 */ /* 0x000fea0003800000 */
.L_x_9557:
        /* <DEDUP_REMOVED lines=16> */
.L_x_9563:
[----:B------:R-:W-:Y:S05]  /*c020*/  BSYNC B2 ;  /* 0x0000000000027941 */ /* 0x000fea0003800000 */
.L_x_9562:
        /* <DEDUP_REMOVED lines=44> */
.L_x_9561:
[----:B------:R-:W-:Y:S05]  /*c2f0*/  BSYNC B1 ;  /* 0x0000000000017941 */ /* 0x000fea0003800000 */
.L_x_9560:
        /* <DEDUP_REMOVED lines=12> */
.L_x_9556:
[----:B------:R-:W-:Y:S05]  /*c3c0*/  BSYNC B0 ;  /* 0x0000000000007941 */ /* 0x000fea0003800000 */
.L_x_9554:
        /* <DEDUP_REMOVED lines=9> */
.L_x_9565:
        /* <DEDUP_REMOVED lines=12> */
.L_x_9568:
[----:B------:R-:W-:-:S07]  /*c520*/  MOV R124, R162 ;  /* 0x000000a2007c7202 */ /* 0x000fce0000000f00 */
.L_x_9569:
[----:B------:R-:W-:Y:S05]  /*c530*/  BSYNC B1 ;  /* 0x0000000000017941 */ /* 0x000fea0003800000 */
.L_x_9567:
        /* <DEDUP_REMOVED lines=16> */
.L_x_9573:
[----:B------:R-:W-:Y:S05]  /*c640*/  BSYNC B2 ;  /* 0x0000000000027941 */ /* 0x000fea0003800000 */
.L_x_9572:
        /* <DEDUP_REMOVED lines=44> */
.L_x_9571:
[----:B------:R-:W-:Y:S05]  /*c910*/  BSYNC B1 ;  /* 0x0000000000017941 */ /* 0x000fea0003800000 */
.L_x_9570:
        /* <DEDUP_REMOVED lines=14> */
.L_x_9566:
[----:B------:R-:W-:Y:S05]  /*ca00*/  BSYNC B0 ;  /* 0x0000000000007941 */ /* 0x000fea0003800000 */
.L_x_9564:
        /* <DEDUP_REMOVED lines=8> */
.L_x_9575:
        /* <DEDUP_REMOVED lines=12> */
.L_x_9578:
[----:B------:R-:W-:-:S07]  /*cb50*/  MOV R118, R162 ;  /* 0x000000a200767202 */ /* 0x000fce0000000f00 */
.L_x_9579:
[----:B------:R-:W-:Y:S05]  /*cb60*/  BSYNC B1 ;  /* 0x0000000000017941 */ /* 0x000fea0003800000 */
.L_x_9577:
        /* <DEDUP_REMOVED lines=16> */
.L_x_9583:
[----:B------:R-:W-:Y:S05]  /*cc70*/  BSYNC B2 ;  /* 0x0000000000027941 */ /* 0x000fea0003800000 */
.L_x_9582:
[----:B------:R-:W-:Y:S01]  /*cc80*/  IMAD.HI.U32 R108, R132, -0x326172a9, RZ ;  /* 0xcd9e8d57846c7827 */ /* 0x000fe200078e00ff */
[----:B------:R-:W-:-:S03]  /*cc90*/  LOP3.LUT R109, R109, R131, R3, 0x96, !PT ;  /* 0x000000836d6d7212 */ /* 0x000fc600078e9603 */
[----:B-1----:R-:W-:Y:S01]  /*cca0*/  IMAD R117, R132, -0x326172a9, RZ ;  /* 0xcd9e8d5784757824 */ /* 0x002fe200078e02ff */
        /* <DEDUP_REMOVED lines=41> */
.L_x_9581:
[----:B------:R-:W-:Y:S05]  /*cf40*/  BSYNC B1 ;  /* 0x0000000000017941 */ /* 0x000fea0003800000 */
.L_x_9580:
        /* <DEDUP_REMOVED lines=12> */
.L_x_9576:
[----:B------:R-:W-:Y:S05]  /*d010*/  BSYNC B0 ;  /* 0x0000000000007941 */ /* 0x000fea0003800000 */
.L_x_9574:
        /* <DEDUP_REMOVED lines=9> */
.L_x_9585:
        /* <DEDUP_REMOVED lines=12> */
.L_x_9588:
[----:B------:R-:W-:-:S07]  /*d170*/  MOV R158, R162 ;  /* 0x000000a2009e7202 */ /* 0x000fce0000000f00 */
.L_x_9589:
[----:B------:R-:W-:Y:S05]  /*d180*/  BSYNC B1 ;  /* 0x0000000000017941 */ /* 0x000fea0003800000 */
.L_x_9587:
        /* <DEDUP_REMOVED lines=16> */
.L_x_9593:
[----:B------:R-:W-:Y:S05]  /*d290*/  BSYNC B2 ;  /* 0x0000000000027941 */ /* 0x000fea0003800000 */
.L_x_9592:
[C---:B------:R-:W-:Y:S01]  /*d2a0*/  IMAD.HI.U32 R108, R132.reuse, -0x326172a9, RZ ;  /* 0xcd9e8d57846c7827 */ /* 0x040fe200078e00ff */
[----:B------:R-:W-:Y:S01]  /*d2b0*/  LOP3.LUT R109, R109, R131, R3, 0x96, !PT ;  /* 0x000000836d6d7212 */ /* 0x000fe200078e9603 */
[----:B------:R-:W-:Y:S02]  /*d2c0*/  HFMA2.MMA R168, -RZ, RZ, 0, 0 ;  /* 0x00000000ffa87435 */ /* 0x000fe400000001ff */
        /* <DEDUP_REMOVED lines=41> */
.L_x_9591:
[----:B------:R-:W-:Y:S05]  /*d560*/  BSYNC B1 ;  /* 0x0000000000017941 */ /* 0x000fea0003800000 */
.L_x_9590:
        /* <DEDUP_REMOVED lines=12> */
[----:B-1----:R-:W-:-:S04]  /*d630*/  FMUL.FTZ R117, R7, R108 ;  /* 0x0000006c07757220 */ /* 0x002fc80000410000 */
[----:B------:R-:W-:-:S07]  /*d640*/  @P0 FADD.FTZ R117, R117, R110 ;  /* 0x0000006e75750221 */ /* 0x000fce0000010000 */
.L_x_9586:
[----:B------:R-:W-:Y:S05]  /*d650*/  BSYNC B0 ;  /* 0x0000000000007941 */ /* 0x000fea0003800000 */
.L_x_9584:
[----:B------:R-:W-:Y:S01]  /*d660*/  FADD.FTZ R108, RZ, R123 ;  /* 0x0000007bff6c7221 */ /* 0x000fe20000010000 */
[----:B------:R-:W0:Y:S01]  /*d670*/  S2R R116, SR_TID.X ;  /* 0x0000000000747919 */ /* 0x000e220000002100 */
[----:B------:R-:W-:Y:S01]  /*d680*/  IMAD.WIDE.U32 R112, R211, 0x10, R112 ;  /* 0x00000010d3707825 */ /* 0x000fe200078e0070 */
[----:B------:R-:W-:-:S03]  /*d690*/  F2FP.BF16.F32.PACK_AB R111, R117, R215 ;  /* 0x000000d7756f723e */ /* 0x000fc600000010ff */
[----:B------:R-:W-:Y:S01]  /*d6a0*/  FADD.FTZ R108, R108, R155 ;  /* 0x0000009b6c6c7221 */ /* 0x000fe20000010000 */
[----:B------:R-:W-:Y:S01]  /*d6b0*/  F2FP.BF16.F32.PACK_AB R110, R213, R209 ;  /* 0x000000d1d56e723e */ /* 0x000fe200000010ff */
[----:B------:R-:W-:Y:S01]  /*d6c0*/  BSSY B0, `(.L_x_9594) ;  /* 0x000003a000007945 */ /* 0x000fe20003800000 */
[----:B------:R-:W-:Y:S01]  /*d6d0*/  F2FP.BF16.F32.PACK_AB R109, R207, R205 ;  /* 0x000000cdcf6d723e */ /* 0x000fe200000010ff */
[----:B------:R-:W-:Y:S01]  /*d6e0*/  FADD.FTZ R108, R108, R157 ;  /* 0x0000009d6c6c7221 */ /* 0x000fe20000010000 */
[----:B------:R-:W-:-:S03]  /*d6f0*/  LOP3.LUT P0, RZ, R0, 0xff, RZ, 0xc0, !PT ;  /* 0x000000ff00ff7812 */ /* 0x000fc6000780c0ff */
[----:B------:R-:W-:-:S04]  /*d700*/  FADD.FTZ R108, R108, R159 ;  /* 0x0000009f6c6c7221 */ /* 0x000fc80000010000 */
[----:B------:R-:W-:-:S04]  /*d710*/  FADD.FTZ R108, R108, R161 ;  /* 0x000000a16c6c7221 */ /* 0x000fc80000010000 */
[----:B------:R-:W-:-:S04]  /*d720*/  FADD.FTZ R108, R108, R163 ;  /* 0x000000a36c6c7221 */ /* 0x000fc80000010000 */
[----:B------:R-:W-:-:S04]  /*d730*/  FADD.FTZ R108, R108, R165 ;  /* 0x000000a56c6c7221 */ /* 0x000fc80000010000 */
[----:B------:R-:W-:-:S04]  /*d740*/  FADD.FTZ R108, R108, R167 ;  /* 0x000000a76c6c7221 */ /* 0x000fc80000010000 */
[----:B------:R-:W-:Y:S01]  /*d750*/  FADD.FTZ R108, R108, R169 ;  /* 0x000000a96c6c7221 */ /* 0x000fe20000010000 */
[----:B0-----:R-:W-:Y:S02]  /*d760*/  SHF.R.U32.HI R118, RZ, 0x5, R116 ;  /* 0x00000005ff767819 */ /* 0x001fe40000011674 */
[----:B------:R-:W-:Y:S01]  /*d770*/  LOP3.LUT P3, RZ, R116, 0x1f, RZ, 0xc0, !PT ;  /* 0x0000001f74ff7812 */ /* 0x000fe2000786c0ff */
[----:B------:R-:W-:Y:S01]  /*d780*/  FADD.FTZ R108, R108, R171 ;  /* 0x000000ab6c6c7221 */ /* 0x000fe20000010000 */
[----:B------:R-:W-:-:S03]  /*d790*/  LOP3.LUT R119, R118, 0x7fffff8, RZ, 0xc0, !PT ;  /* 0x07fffff876777812 */ /* 0x000fc600078ec0ff */
        /* <DEDUP_REMOVED lines=18> */
[----:B------:R-:W-:Y:S02]  /*d8c0*/  FADD.FTZ R114, R114, R207 ;  /* 0x000000cf72727221 */ /* 0x000fe40000010000 */
[----:B------:R0:W-:Y:S02]  /*d8d0*/  STG.E.128 desc[UR4][R112.64], R108 ;  /* 0x0000006c70007986 */ /* 0x0001e4000c101d04 */
[----:B------:R-:W-:-:S04]  /*d8e0*/  FADD.FTZ R114, R114, R209 ;  /* 0x000000d172727221 */ /* 0x000fc80000010000 */
[----:B------:R-:W-:-:S04]  /*d8f0*/  FADD.FTZ R114, R114, R213 ;  /* 0x000000d572727221 */ /* 0x000fc80000010000 */
[----:B------:R-:W-:Y:S01]  /*d900*/  FADD.FTZ R0, R114, R215 ;  /* 0x000000d772007221 */ /* 0x000fe20000010000 */
        /* <DEDUP_REMOVED lines=21> */
.L_x_9595:
[----:B------:R-:W-:Y:S05]  /*da60*/  BSYNC B0 ;  /* 0x0000000000007941 */ /* 0x000fea0003800000 */
.L_x_9594:
[----:B------:R-:W-:Y:S01]  /*da70*/  UMOV UR14, 0xffffffff ;  /* 0xffffffff000e7882 */ /* 0x000fe20000000000 */
[----:B------:R-:W-:Y:S02]  /*da80*/  @!P0 VIADD R119, R119, 0x8 ;  /* 0x0000000877778836 */ /* 0x000fe40000000000 */
[----:B------:R-:W-:Y:S01]  /*da90*/  FADD.FTZ R0, R0, R117 ;  /* 0x0000007500007221 */ /* 0x000fe20000010000 */
[----:B------:R-:W-:Y:S06]  /*daa0*/  BRA.DIV UR14, `(.L_x_9596) ;  /* 0x000000120ed87947 */ /* 0x000fec000b800000 */
[----:B01----:R-:W0:Y:S02]  /*dab0*/  SHFL.BFLY PT, R109, R0, 0x1, 0x1f ;  /* 0x0c201f00006d7f89 */ /* 0x003e2400000e0000 */
        /* <DEDUP_REMOVED lines=83> */
.L_x_9610:
[----:B------:R-:W2:Y:S01]  /*dff0*/  @!P3 S2R R111, SR_CgaCtaId ;  /* 0x00000000006fb919 */ /* 0x000ea20000008800 */
[----:B------:R-:W-:Y:S01]  /*e000*/  @!P3 MOV R0, 0x400 ;  /* 0x000004000000b802 */ /* 0x000fe20000000f00 */
[----:B-1----:R-:W-:Y:S01]  /*e010*/  FADD.FTZ R109, R112, R113 ;  /* 0x00000071706d7221 */ /* 0x002fe20000010000 */
[----:B------:R-:W-:Y:S01]  /*e020*/  LOP3.LUT R118, R118, 0x7, RZ, 0xc0, !PT ;  /* 0x0000000776767812 */ /* 0x000fe200078ec0ff */
[----:B------:R-:W-:Y:S05]  /*e030*/  WARPSYNC.ALL ;  /* 0x0000000000007948 */ /* 0x000fea0003800000 */
[----:B------:R-:W-:-:S04]  /*e040*/  LOP3.LUT R110, R116, 0x1f, RZ, 0xc0, !PT ;  /* 0x0000001f746e7812 */ /* 0x000fc800078ec0ff */
[----:B------:R-:W-:Y:S02]  /*e050*/  ISETP.GT.U32.AND P2, PT, R110, 0x7, PT ;  /* 0x000000076e00780c */ /* 0x000fe40003f44070 */
[----:B--2---:R-:W-:Y:S02]  /*e060*/  @!P3 LEA R111, R111, R0, 0x18 ;  /* 0x000000006f6fb211 */ /* 0x004fe400078ec0ff */
[----:B------:R-:W-:-:S04]  /*e070*/  @!P3 IADD3 R0, R119, R118, RZ ;  /* 0x000000767700b210 */ /* 0x000fc80007ffe0ff */
[----:B------:R-:W-:-:S05]  /*e080*/  @!P3 LEA R0, R0, R111, 0x3 ;  /* 0x0000006f0000b211 */ /* 0x000fca00078e18ff */
[----:B------:R1:W-:Y:S02]  /*e090*/  @!P3 STS.64 [R0], R108 ;  /* 0x0000006c0000b388 */ /* 0x0003e40000000a00 */
[----:B-1----:R-:W1:Y:S01]  /*e0a0*/  @!P2 S2R R109, SR_CgaCtaId ;  /* 0x00000000006da919 */ /* 0x002e620000008800 */
[----:B------:R-:W-:Y:S01]  /*e0b0*/  @!P2 MOV R0, 0x400 ;  /* 0x000004000000a802 */ /* 0x000fe20000000f00 */
[----:B------:R-:W-:Y:S01]  /*e0c0*/  @!P2 IMAD.IADD R110, R119, 0x1, R110 ;  /* 0x00000001776ea824 */ /* 0x000fe200078e026e */
[----:B------:R-:W-:Y:S01]  /*e0d0*/  BSSY B0, `(.L_x_9597) ;  /* 0x00000ce000007945 */ /* 0x000fe20003800000 */
[----:B------:R-:W-:Y:S01]  /*e0e0*/  BAR.SYNC.DEFER_BLOCKING 0x0 ;  /* 0x0000000000007b1d */ /* 0x000fe20000010000 */
[----:B-1----:R-:W-:Y:S02]  /*e0f0*/  @!P2 LEA R111, R109, R0, 0x18 ;  /* 0x000000006d6fa211 */ /* 0x002fe400078ec0ff */
[----:B------:R-:W-:Y:S01]  /*e100*/  CS2R R108, SRZ ;  /* 0x00000000006c7805 */ /* 0x000fe2000001ff00 */
[----:B------:R-:W-:Y:S01]  /*e110*/  HFMA2.MMA R0, -RZ, RZ, 0, 0 ;  /* 0x00000000ff007435 */ /* 0x000fe200000001ff */
[----:B------:R-:W-:-:S05]  /*e120*/  @!P2 LEA R110, R110, R111, 0x3 ;  /* 0x0000006f6e6ea211 */ /* 0x000fca00078e18ff */
[----:B------:R-:W-:Y:S01]  /*e130*/  @!P2 IMAD.MOV.U32 R0, RZ, RZ, 0x400 ;  /* 0x00000400ff00a424 */ /* 0x000fe200078e00ff */
[----:B------:R1:W-:Y:S01]  /*e140*/  @!P2 LDS.64 R108, [R110] ;  /* 0x000000006e6ca984 */ /* 0x0003e20000000a00 */
[----:B------:R-:W-:-:S03]  /*e150*/  LOP3.LUT P2, RZ, R118, 0x1f, R116, 0xf8, !PT ;  /* 0x0000001f76ff7812 */ /* 0x000fc6000784f874 */
[----:B------:R-:W2:Y:S01]  /*e160*/  SHFL.DOWN PT, R111, R0, 0x4, 0x1f ;  /* 0x08801f00006f7f89 */ /* 0x000ea200000e0000 */
[-C--:B-1----:R-:W-:Y:S02]  /*e170*/  I2FP.F32.S32 R110, R0.reuse ;  /* 0x00000000006e7245 */ /* 0x082fe40000201400 */
[----:B--2---:R-:W-:Y:S02]  /*e180*/  IADD3 R114, R111, R0, RZ ;  /* 0x000000006f727210 */ /* 0x004fe40007ffe0ff */
[----:B------:R-:W-:Y:S02]  /*e190*/  I2FP.F32.S32 R156, R111 ;  /* 0x0000006f009c7245 */ /* 0x000fe40000201400 */
[----:B------:R-:W-:Y:S01]  /*e1a0*/  I2FP.F32.S32 R115, R114 ;  /* 0x0000007200737245 */ /* 0x000fe20000201400 */
[----:B------:R-:W1:Y:S03]  /*e1b0*/  SHFL.DOWN PT, R211, R114, 0x2, 0x1f ;  /* 0x08401f0072d37f89 */ /* 0x000e6600000e0000 */
[----:B------:R-:W2:Y:S01]  /*e1c0*/  MUFU.RCP R119, R115 ;  /* 0x0000007300777308 */ /* 0x000ea20000001000 */
[----:B------:R-:W3:Y:S04]  /*e1d0*/  SHFL.DOWN PT, R113, R108, 0x4, 0x1f ;  /* 0x08801f006c717f89 */ /* 0x000ee800000e0000 */
[----:B0-----:R-:W0:Y:S01]  /*e1e0*/  SHFL.DOWN PT, R112, R109, 0x4, 0x1f ;  /* 0x08801f006d707f89 */ /* 0x001e2200000e0000 */
[----:B-1----:R-:W-:-:S02]  /*e1f0*/  IADD3 R114, R114, R211, RZ ;  /* 0x000000d372727210 */ /* 0x002fc40007ffe0ff */
[----:B------:R-:W-:Y:S02]  /*e200*/  I2FP.F32.S32 R211, R211 ;  /* 0x000000d300d37245 */ /* 0x000fe40000201400 */
[----:B------:R-:W-:Y:S01]  /*e210*/  I2FP.F32.S32 R0, R114 ;  /* 0x0000007200007245 */ /* 0x000fe20000201400 */
[C---:B---3--:R-:W-:Y:S01]  /*e220*/  FMUL.FTZ R111, R113.reuse, R156 ;  /* 0x0000009c716f7220 */ /* 0x048fe20000410000 */
[----:B------:R-:W-:-:S03]  /*e230*/  FADD.FTZ R113, -R113, R108 ;  /* 0x0000006c71717221 */ /* 0x000fc60000010100 */
[----:B------:R-:W-:Y:S01]  /*e240*/  FFMA.FTZ R170, R110, R108, R111 ;  /* 0x0000006c6eaa7223 */ /* 0x000fe2000001006f */
[----:B------:R-:W-:Y:S01]  /*e250*/  FMUL.FTZ R113, R113, R113 ;  /* 0x0000007171717220 */ /* 0x000fe20000410000 */
[----:B0-----:R-:W-:Y:S01]  /*e260*/  FADD.FTZ R112, R112, R109 ;  /* 0x0000006d70707221 */ /* 0x001fe20000010000 */
[----:B------:R-:W0:Y:S01]  /*e270*/  MUFU.RCP R108, R0 ;  /* 0x00000000006c7308 */ /* 0x000e220000001000 */
[----:B--2---:R-:W-:Y:S01]  /*e280*/  FMUL.FTZ R170, R119, R170 ;  /* 0x000000aa77aa7220 */ /* 0x004fe20000410000 */
[----:B------:R-:W-:-:S04]  /*e290*/  FMUL.FTZ R113, R113, R110 ;  /* 0x0000006e71717220 */ /* 0x000fc80000410000 */
[----:B------:R-:W1:Y:S01]  /*e2a0*/  SHFL.DOWN PT, R111, R170, 0x2, 0x1f ;  /* 0x08401f00aa6f7f89 */ /* 0x000e6200000e0000 */
[----:B------:R-:W-:-:S04]  /*e2b0*/  FMUL.FTZ R113, R113, R156 ;  /* 0x0000009c71717220 */ /* 0x000fc80000410000 */
[----:B------:R-:W-:Y:S02]  /*e2c0*/  FFMA.FTZ R112, R119, R113, R112 ;  /* 0x0000007177707223 */ /* 0x000fe40000010070 */
[----:B------:R-:W2:Y:S04]  /*e2d0*/  SHFL.DOWN PT, R119, R114, 0x1, 0x1f ;  /* 0x08201f0072777f89 */ /* 0x000ea800000e0000 */
[----:B------:R-:W3:Y:S01]  /*e2e0*/  SHFL.DOWN PT, R109, R112, 0x2, 0x1f ;  /* 0x08401f00706d7f89 */ /* 0x000ee200000e0000 */
[----:B-1----:R-:W-:Y:S01]  /*e2f0*/  FMUL.FTZ R110, R111, R211 ;  /* 0x000000d36f6e7220 */ /* 0x002fe20000410000 */
[----:B------:R-:W-:-:S03]  /*e300*/  FADD.FTZ R111, R170, -R111 ;  /* 0x8000006faa6f7221 */ /* 0x000fc60000010000 */
[----:B------:R-:W-:Y:S01]  /*e310*/  FFMA.FTZ R113, R115, R170, R110 ;  /* 0x000000aa73717223 */ /* 0x000fe2000001006e */
[----:B------:R-:W-:Y:S01]  /*e320*/  FMUL.FTZ R110, R111, R111 ;  /* 0x0000006f6f6e7220 */ /* 0x000fe20000410000 */
[----:B--2---:R-:W-:Y:S02]  /*e330*/  IMAD.IADD R114, R114, 0x1, R119 ;  /* 0x0000000172727824 */ /* 0x004fe400078e0277 */
[----:B0-----:R-:W-:Y:S01]  /*e340*/  FMUL.FTZ R113, R108, R113 ;  /* 0x000000716c717220 */ /* 0x001fe20000410000 */
[----:B------:R-:W-:Y:S01]  /*e350*/  FMUL.FTZ R110, R115, R110 ;  /* 0x0000006e736e7220 */ /* 0x000fe20000410000 */
[----:B------:R-:W-:Y:S01]  /*e360*/  I2FP.F32.S32 R119, R119 ;  /* 0x0000007700777245 */ /* 0x000fe20000201400 */
[----:B---3--:R-:W-:Y:S01]  /*e370*/  FADD.FTZ R109, R112, R109 ;  /* 0x0000006d706d7221 */ /* 0x008fe20000010000 */
[----:B------:R-:W-:Y:S01]  /*e380*/  I2FP.F32.S32 R114, R114 ;  /* 0x0000007200727245 */ /* 0x000fe20000201400 */
[----:B------:R-:W0:Y:S01]  /*e390*/  SHFL.DOWN PT, R156, R113, 0x1, 0x1f ;  /* 0x08201f00719c7f89 */ /* 0x000e2200000e0000 */
[----:B------:R-:W-:-:S04]  /*e3a0*/  FMUL.FTZ R110, R110, R211 ;  /* 0x000000d36e6e7220 */ /* 0x000fc80000410000 */
[----:B------:R-:W-:Y:S01]  /*e3b0*/  FFMA.FTZ R109, R108, R110, R109 ;  /* 0x0000006e6c6d7223 */ /* 0x000fe2000001006d */
[----:B------:R-:W1:Y:S04]  /*e3c0*/  MUFU.RCP R114, R114 ;  /* 0x0000007200727308 */ /* 0x000e680000001000 */
[----:B------:R-:W2:Y:S01]  /*e3d0*/  SHFL.DOWN PT, R108, R109, 0x1, 0x1f ;  /* 0x08201f006d6c7f89 */ /* 0x000ea200000e0000 */
[----:B0-----:R-:W-:Y:S01]  /*e3e0*/  FADD.FTZ R110, R113, -R156 ;  /* 0x8000009c716e7221 */ /* 0x001fe20000010000 */
[----:B------:R-:W-:-:S03]  /*e3f0*/  FMUL.FTZ R115, R156, R119 ;  /* 0x000000779c737220 */ /* 0x000fc60000410000 */
[----:B------:R-:W-:Y:S01]  /*e400*/  FMUL.FTZ R111, R110, R110 ;  /* 0x0000006e6e6f7220 */ /* 0x000fe20000410000 */
[----:B------:R-:W-:-:S03]  /*e410*/  FFMA.FTZ R115, R0, R113, R115 ;  /* 0x0000007100737223 */ /* 0x000fc60000010073 */
[----:B------:R-:W-:Y:S01]  /*e420*/  FMUL.FTZ R0, R0, R111 ;  /* 0x0000006f00007220 */ /* 0x000fe20000410000 */
[----:B-1----:R-:W-:Y:S01]  /*e430*/  FMUL.FTZ R115, R114, R115 ;  /* 0x0000007372737220 */ /* 0x002fe20000410000 */
[----:B--2---:R-:W-:Y:S02]  /*e440*/  FADD.FTZ R111, R109, R108 ;  /* 0x0000006c6d6f7221 */ /* 0x004fe40000010000 */
[----:B------:R-:W-:Y:S01]  /*e450*/  FMUL.FTZ R0, R0, R119 ;  /* 0x0000007700007220 */ /* 0x000fe20000410000 */
[----:B------:R-:W0:Y:S02]  /*e460*/  @!P2 LDC.64 R108, c[0x0][0x250] ;  /* 0x00009400ff6cab82 */ /* 0x000e240000000a00 */
[----:B------:R-:W1:Y:S01]  /*e470*/  SHFL.IDX PT, R115, R115, RZ, 0x1f ;  /* 0x00001fff73737589 */ /* 0x000e6200000e0000 */
[----:B------:R-:W-:-:S05]  /*e480*/  FFMA.FTZ R0, R114, R0, R111 ;  /* 0x0000000072007223 */ /* 0x000fca000001006f */
[----:B------:R-:W2:Y:S01]  /*e490*/  LDC R114, c[0x0][0x2d8] ;  /* 0x0000b600ff727b82 */ /* 0x000ea20000000800 */
[----:B------:R-:W2:Y:S07]  /*e4a0*/  SHFL.IDX PT, R119, R0, RZ, 0x1f ;  /* 0x00001fff00777589 */ /* 0x000eae00000e0000 */
[----:B------:R-:W3:Y:S01]  /*e4b0*/  @!P2 LDC.64 R110, c[0x0][0x258] ;  /* 0x00009600ff6eab82 */ /* 0x000ee20000000a00 */
[----:B0-----:R-:W-:Y:S01]  /*e4c0*/  @!P2 LEA R108, P3, R152, R108, 0x2 ;  /* 0x0000006c986ca211 */ /* 0x001fe200078610ff */
[----:B-1----:R-:W-:-:S03]  /*e4d0*/  FMUL.FTZ R112, R115, R115 ;  /* 0x0000007373707220 */ /* 0x002fc60000410000 */
[----:B------:R-:W-:Y:S02]  /*e4e0*/  @!P2 LEA.HI.X R109, R152, R109, R122, 0x2, P3 ;  /* 0x0000006d986da211 */ /* 0x000fe400018f147a */
[----:B------:R-:W-:Y:S01]  /*e4f0*/  FSEL R113, R112, RZ, P1 ;  /* 0x000000ff70717208 */ /* 0x000fe20000800000 */
[----:B--2---:R-:W-:Y:S02]  /*e500*/  FFMA.FTZ R112, R119, UR9, R114 ;  /* 0x0000000977707c23 */ /* 0x004fe40008010072 */
[----:B------:R0:W-:Y:S02]  /*e510*/  @!P2 STG.E desc[UR4][R108.64], R115 ;  /* 0x000000736c00a986 */ /* 0x0001e4000c101904 */
[----:B------:R-:W-:Y:S01]  /*e520*/  FADD.FTZ R113, R112, R113 ;  /* 0x0000007170717221 */ /* 0x000fe20000010000 */
[----:B---3--:R-:W-:-:S05]  /*e530*/  @!P2 LEA R110, P4, R152, R110, 0x2 ;  /* 0x0000006e986ea211 */ /* 0x008fca00078810ff */
[----:B------:R-:W1:Y:S01]  /*e540*/  MUFU.RSQ R113, R113 ;  /* 0x0000007100717308 */ /* 0x000e620000001400 */
[----:B------:R-:W-:-:S05]  /*e550*/  @!P2 LEA.HI.X R111, R152, R111, R122, 0x2, P4 ;  /* 0x0000006f986fa211 */ /* 0x000fca00020f147a */
[----:B-1----:R0:W-:Y:S01]  /*e560*/  @!P2 STG.E desc[UR4][R110.64], R113 ;  /* 0x000000716e00a986 */ /* 0x0021e2000c101904 */
[----:B------:R-:W-:-:S13]  /*e570*/  ISETP.GE.AND P2, PT, R120, 0x1, PT ;  /* 0x000000017800780c */ /* 0x000fda0003f46270 */
[----:B0-----:R-:W-:Y:S05]  /*e580*/  @!P2 BRA `(.L_x_9598) ;  /* 0x000000080008a947 */ /* 0x001fea0003800000 */
        /* <DEDUP_REMOVED lines=13> */
[----:B------:R-:W-:Y:S01]  /*e660*/  FADD.FTZ R156, -R0, R165 ;  /* 0x000000a5009c7221 */ /* 0x000fe20000010100 */
[----:B------:R-:W-:Y:S01]  /*e670*/  LEA.HI.SX32 R157, R120, R153, 0x1d ;  /* 0x00000099789d7211 */ /* 0x000fe200078feaff */
        /* <DEDUP_REMOVED lines=40> */
[C---:B------:R-:W-:Y:S01]  /*e900*/  FMUL.FTZ R112, R113.reuse, R112 ;  /* 0x0000007071707220 */ /* 0x040fe20000410000 */
[----:B------:R-:W-:Y:S01]  /*e910*/  FMUL.FTZ R115, R113, R110 ;  /* 0x0000006e71737220 */ /* 0x000fe20000410000 */
[----:B------:R-:W-:-:S04]  /*e920*/  IMAD.WIDE.U32 R170, R171, 0x10, R108 ;  /* 0x00000010abaa7825 */ /* 0x000fc800078e006c */
[C---:B------:R-:W-:Y:S01]  /*e930*/  FMUL.FTZ R116, R113.reuse, R116 ;  /* 0x0000007471747220 */ /* 0x040fe20000410000 */
[C---:B------:R-:W-:Y:S01]  /*e940*/  FMUL.FTZ R122, R113.reuse, R122 ;  /* 0x0000007a717a7220 */ /* 0x040fe20000410000 */
[----:B------:R-:W-:Y:S01]  /*e950*/  FMUL.FTZ R165, R113, R196 ;  /* 0x000000c471a57220 */ /* 0x000fe20000410000 */
[----:B------:R-:W-:-:S04]  /*e960*/  IMAD.WIDE.U32 R172, R173, 0x10, R108 ;  /* 0x00000010adac7825 */ /* 0x000fc800078e006c */
[C---:B------:R-:W-:Y:S01]  /*e970*/  FMUL.FTZ R198, R113.reuse, R198 ;  /* 0x000000c671c67220 */ /* 0x040fe20000410000 */
[C---:B------:R-:W-:Y:S01]  /*e980*/  FMUL.FTZ R178, R113.reuse, R178 ;  /* 0x000000b271b27220 */ /* 0x040fe20000410000 */
[----:B------:R-:W-:Y:S01]  /*e990*/  FMUL.FTZ R159, R113, R184 ;  /* 0x000000b8719f7220 */ /* 0x000fe20000410000 */
[----:B------:R-:W-:-:S04]  /*e9a0*/  IMAD.WIDE.U32 R174, R175, 0x10, R108 ;  /* 0x00000010afae7825 */ /* 0x000fc800078e006c */
        /* <DEDUP_REMOVED lines=64> */
.L_x_9598:
[----:B------:R-:W-:Y:S05]  /*edb0*/  BSYNC B0 ;  /* 0x0000000000007941 */ /* 0x000fea0003800000 */
.L_x_9597:
[----:B------:R-:W-:Y:S02]  /*edc0*/  IADD3 R152, R152, UR12, RZ ;  /* 0x0000000c98987c10 */ /* 0x000fe4000fffe0ff */
[----:B------:R-:W-:Y:S02]  /*edd0*/  SEL R0, RZ, 0x1, P0 ;  /* 0x00000001ff007807 */ /* 0x000fe40000000000 */
[----:B------:R-:W-:-:S13]  /*ede0*/  ISETP.GE.AND P2, PT, R152, UR13, PT ;  /* 0x0000000d98007c0c */ /* 0x000fda000bf46270 */
[----:B------:R-:W-:Y:S05]  /*edf0*/  @!P2 BRA `(.L_x_9599) ;  /* 0xffffff1800e0a947 */ /* 0x000fea000383ffff */
[----:B------:R-:W-:Y:S05]  /*ee00*/  EXIT ;  /* 0x000000000000794d */ /* 0x000fea0003800000 */
.L_x_9596:
[----:B------:R-:W-:Y:S01]  /*ee10*/  HFMA2.MMA R211, -RZ, RZ, 0, 1.847743988037109375e-06 ;  /* 0x0000001fffd37435 */ /* 0x000fe200000001ff */
[----:B------:R-:W-:Y:S01]  /*ee20*/  IMAD.MOV.U32 R115, RZ, RZ, R0 ;  /* 0x000000ffff737224 */ /* 0x000fe200078e0000 */
[----:B------:R-:W-:Y:S01]  /*ee30*/  MOV R156, 0x1 ;  /* 0x00000001009c7802 */ /* 0x000fe20000000f00 */
[----:B------:R-:W-:-:S08]  /*ee40*/  IMAD.MOV.U32 R114, RZ, RZ, -0x1 ;  /* 0xffffffffff727424 */ /* 0x000fd000078e00ff */
[----:B01---5:R-:W-:Y:S05]  /*ee50*/  WARPSYNC.COLLECTIVE R114, `(.L_x_9600) ;  /* 0x0000000072087348 */ /* 0x023fea0003c00000 */
[----:B0-----:R0:W2:Y:S02]  /*ee60*/  SHFL.BFLY P2, R113, R115, R156, R211 ;  /* 0x0c00009c73717389 */ /* 0x0010a400000400d3 */
[----:B012--5:R-:W-:Y:S01]  /*ee70*/  ENDCOLLECTIVE ;  /* 0x000000000000791b */ /* 0x027fe20003800000 */
.L_x_9600:
[----:B------:R-:W-:Y:S01]  /*ee80*/  IMAD.MOV.U32 R156, RZ, RZ, 0x2 ;  /* 0x00000002ff9c7424 */ /* 0x000fe200078e00ff */
[----:B------:R-:W-:-:S05]  /*ee90*/  MOV R109, R113 ;  /* 0x00000071006d7202 */ /* 0x000fca0000000f00 */
[----:B------:R-:W-:-:S05]  /*eea0*/  FADD.FTZ R109, R0, R109 ;  /* 0x0000006d006d7221 */ /* 0x000fca0000010000 */
[----:B------:R-:W-:-:S07]  /*eeb0*/  MOV R115, R109 ;  /* 0x0000006d00737202 */ /* 0x000fce0000000f00 */
[----:B------:R-:W-:Y:S05]  /*eec0*/  WARPSYNC.COLLECTIVE R114, `(.L_x_9601) ;  /* 0x0000000072087348 */ /* 0x000fea0003c00000 */
[----:B------:R0:W1:Y:S02]  /*eed0*/  SHFL.BFLY P2, R113, R115, R156, R211 ;  /* 0x0c00009c73717389 */ /* 0x00006400000400d3 */
[----:B01----:R-:W-:Y:S01]  /*eee0*/  ENDCOLLECTIVE ;  /* 0x000000000000791b */ /* 0x003fe20003800000 */
.L_x_9601:
[----:B------:R-:W-:Y:S01]  /*eef0*/  IMAD.MOV.U32 R156, RZ, RZ, 0x4 ;  /* 0x00000004ff9c7424 */ /* 0x000fe200078e00ff */
[----:B------:R-:W-:-:S05]  /*ef00*/  MOV R108, R113 ;  /* 0x00000071006c7202 */ /* 0x000fca0000000f00 */
[----:B------:R-:W-:-:S05]  /*ef10*/  FADD.FTZ R110, R109, R108 ;  /* 0x0000006c6d6e7221 */ /* 0x000fca0000010000 */
[----:B------:R-:W-:-:S07]  /*ef20*/  MOV R115, R110 ;  /* 0x0000006e00737202 */ /* 0x000fce0000000f00 */
[----:B------:R-:W-:Y:S05]  /*ef30*/  WARPSYNC.COLLECTIVE R114, `(.L_x_9602) ;  /* 0x0000000072087348 */ /* 0x000fea0003c00000 */
[----:B------:R0:W1:Y:S02]  /*ef40*/  SHFL.BFLY P2, R113, R115, R156, R211 ;  /* 0x0c00009c73717389 */ /* 0x00006400000400d3 */
[----:B01----:R-:W-:Y:S01]  /*ef50*/  ENDCOLLECTIVE ;  /* 0x000000000000791b */ /* 0x003fe20003800000 */
.L_x_9602:
[----:B------:R-:W-:Y:S01]  /*ef60*/  IMAD.MOV.U32 R156, RZ, RZ, 0x8 ;  /* 0x00000008ff9c7424 */ /* 0x000fe200078e00ff */
[----:B------:R-:W-:-:S05]  /*ef70*/  MOV R111, R113 ;  /* 0x00000071006f7202 */ /* 0x000fca0000000f00 */
[----:B------:R-:W-:-:S05]  /*ef80*/  FADD.FTZ R111, R110, R111 ;  /* 0x0000006f6e6f7221 */ /* 0x000fca0000010000 */
[----:B------:R-:W-:-:S07]  /*ef90*/  MOV R115, R111 ;  /* 0x0000006f00737202 */ /* 0x000fce0000000f00 */
[----:B------:R-:W-:Y:S05]  /*efa0*/  WARPSYNC.COLLECTIVE R114, `(.L_x_9603) ;  /* 0x0000000072087348 */ /* 0x000fea0003c00000 */
[----:B------:R0:W1:Y:S02]  /*efb0*/  SHFL.BFLY P2, R113, R115, R156, R211 ;  /* 0x0c00009c73717389 */ /* 0x00006400000400d3 */
[----:B01----:R-:W-:Y:S01]  /*efc0*/  ENDCOLLECTIVE ;  /* 0x000000000000791b */ /* 0x003fe20003800000 */
.L_x_9603:
[----:B------:R-:W-:Y:S01]  /*efd0*/  IMAD.MOV.U32 R156, RZ, RZ, 0x10 ;  /* 0x00000010ff9c7424 */ /* 0x000fe200078e00ff */
[----:B------:R-:W-:-:S05]  /*efe0*/  MOV R108, R113 ;  /* 0x00000071006c7202 */ /* 0x000fca0000000f00 */
[----:B------:R-:W-:-:S05]  /*eff0*/  FADD.FTZ R112, R111, R108 ;  /* 0x0000006c6f707221 */ /* 0x000fca0000010000 */
[----:B------:R-:W-:-:S07]  /*f000*/  MOV R115, R112 ;  /* 0x0000007000737202 */ /* 0x000fce0000000f00 */
[----:B------:R-:W-:Y:S05]  /*f010*/  WARPSYNC.COLLECTIVE R114, `(.L_x_9604) ;  /* 0x0000000072087348 */ /* 0x000fea0003c00000 */
[----:B------:R0:W1:Y:S02]  /*f020*/  SHFL.BFLY P2, R113, R115, R156, R211 ;  /* 0x0c00009c73717389 */ /* 0x00006400000400d3 */
[----:B01----:R-:W-:Y:S01]  /*f030*/  ENDCOLLECTIVE ;  /* 0x000000000000791b */ /* 0x003fe20003800000 */
.L_x_9604:
        /* <DEDUP_REMOVED lines=71> */
.L_x_9605:
[----:B------:R-:W-:Y:S01]  /*f4b0*/  HFMA2.MMA R156, -RZ, RZ, 0, 1.1920928955078125e-07 ;  /* 0x00000002ff9c7435 */ /* 0x000fe200000001ff */
[----:B------:R-:W-:-:S04]  /*f4c0*/  IMAD.MOV.U32 R109, RZ, RZ, R113 ;  /* 0x000000ffff6d7224 */ /* 0x000fc800078e0071 */
[----:B------:R-:W-:-:S05]  /*f4d0*/  FADD.FTZ R109, R0, R109 ;  /* 0x0000006d006d7221 */ /* 0x000fca0000010000 */
[----:B------:R-:W-:-:S07]  /*f4e0*/  MOV R115, R109 ;  /* 0x0000006d00737202 */ /* 0x000fce0000000f00 */
[----:B------:R-:W-:Y:S05]  /*f4f0*/  WARPSYNC.COLLECTIVE R114, `(.L_x_9606) ;  /* 0x0000000072087348 */ /* 0x000fea0003c00000 */
[----:B------:R0:W1:Y:S02]  /*f500*/  SHFL.BFLY P2, R113, R115, R156, R211 ;  /* 0x0c00009c73717389 */ /* 0x00006400000400d3 */
[----:B01----:R-:W-:Y:S01]  /*f510*/  ENDCOLLECTIVE ;  /* 0x000000000000791b */ /* 0x003fe20003800000 */
.L_x_9606:
[----:B------:R-:W-:Y:S01]  /*f520*/  HFMA2.MMA R156, -RZ, RZ, 0, 2.384185791015625e-07 ;  /* 0x00000004ff9c7435 */ /* 0x000fe200000001ff */
[----:B------:R-:W-:-:S04]  /*f530*/  IMAD.MOV.U32 R110, RZ, RZ, R113 ;  /* 0x000000ffff6e7224 */ /* 0x000fc800078e0071 */
[----:B------:R-:W-:-:S05]  /*f540*/  FADD.FTZ R110, R109, R110 ;  /* 0x0000006e6d6e7221 */ /* 0x000fca0000010000 */
[----:B------:R-:W-:-:S07]  /*f550*/  MOV R115, R110 ;  /* 0x0000006e00737202 */ /* 0x000fce0000000f00 */
[----:B------:R-:W-:Y:S05]  /*f560*/  WARPSYNC.COLLECTIVE R114, `(.L_x_9607) ;  /* 0x0000000072087348 */ /* 0x000fea0003c00000 */
[----:B------:R0:W1:Y:S02]  /*f570*/  SHFL.BFLY P2, R113, R115, R156, R211 ;  /* 0x0c00009c73717389 */ /* 0x00006400000400d3 */
[----:B01----:R-:W-:Y:S01]  /*f580*/  ENDCOLLECTIVE ;  /* 0x000000000000791b */ /* 0x003fe20003800000 */
.L_x_9607:
[----:B------:R-:W-:Y:S01]  /*f590*/  HFMA2.MMA R156, -RZ, RZ, 0, 4.76837158203125e-07 ;  /* 0x00000008ff9c7435 */ /* 0x000fe200000001ff */
[----:B------:R-:W-:-:S04]  /*f5a0*/  IMAD.MOV.U32 R111, RZ, RZ, R113 ;  /* 0x000000ffff6f7224 */ /* 0x000fc800078e0071 */
[----:B------:R-:W-:-:S05]  /*f5b0*/  FADD.FTZ R111, R110, R111 ;  /* 0x0000006f6e6f7221 */ /* 0x000fca0000010000 */
[----:B------:R-:W-:-:S07]  /*f5c0*/  MOV R115, R111 ;  /* 0x0000006f00737202 */ /* 0x000fce0000000f00 */
[----:B------:R-:W-:Y:S05]  /*f5d0*/  WARPSYNC.COLLECTIVE R114, `(.L_x_9608) ;  /* 0x0000000072087348 */ /* 0x000fea0003c00000 */
[----:B------:R0:W1:Y:S02]  /*f5e0*/  SHFL.BFLY P2, R113, R115, R156, R211 ;  /* 0x0c00009c73717389 */ /* 0x00006400000400d3 */
[----:B01----:R-:W-:Y:S01]  /*f5f0*/  ENDCOLLECTIVE ;  /* 0x000000000000791b */ /* 0x003fe20003800000 */
.L_x_9608:
[----:B------:R-:W-:Y:S01]  /*f600*/  HFMA2.MMA R156, -RZ, RZ, 0, 9.5367431640625e-07 ;  /* 0x00000010ff9c7435 */ /* 0x000fe200000001ff */
[----:B------:R-:W-:-:S04]  /*f610*/  IMAD.MOV.U32 R112, RZ, RZ, R113 ;  /* 0x000000ffff707224 */ /* 0x000fc800078e0071 */
[----:B------:R-:W-:-:S05]  /*f620*/  FADD.FTZ R112, R111, R112 ;  /* 0x000000706f707221 */ /* 0x000fca0000010000 */
[----:B------:R-:W-:-:S07]  /*f630*/  MOV R115, R112 ;  /* 0x0000007000737202 */ /* 0x000fce0000000f00 */
[----:B------:R-:W-:Y:S05]  /*f640*/  WARPSYNC.COLLECTIVE R114, `(.L_x_9609) ;  /* 0x0000000072087348 */ /* 0x000fea0003c00000 */
[----:B------:R0:W1:Y:S02]  /*f650*/  SHFL.BFLY P2, R113, R115, R156, R211 ;  /* 0x0c00009c73717389 */ /* 0x00006400000400d3 */
[----:B01----:R-:W-:Y:S01]  /*f660*/  ENDCOLLECTIVE ;  /* 0x000000000000791b */ /* 0x003fe20003800000 */
.L_x_9609:
[----:B------:R-:W-:Y:S05]  /*f670*/  BRA `(.L_x_9610) ;  /* 0xffffffe8005c7947 */ /* 0x000fea000383ffff */
.L_x_9611:
        /* <DEDUP_REMOVED lines=16> */
.L_x_30231:


//--------------------- .text._ZN10layer_norm13ln_fwd_kernelINS_13Kernel_traitsI13__nv_bfloat16S2_fS2_fjLj8192ELj1ELj1ELj8ELj16ENS_18Kernel_traits_baseILj8192ES2_S2_fS2_fjLj256EEEEELb0ELb0ELb0ELb0EEEvNS_9FwdParamsE --------------------------
	.section	.text._ZN10layer_norm13ln_fwd_kernelINS_13Kernel_traitsI13__nv_bfloat16S2_fS2_fjLj8192ELj1ELj1ELj8ELj16ENS_18Kernel_traits_baseILj8192ES2_S2_fS2_fjLj256EEEEELb0ELb0ELb0ELb0EEEvNS_9FwdParamsE,"ax",@progbits
	.align	128
        .global         _ZN10layer_norm13ln_fwd_kernelINS_13Kernel_traitsI13__nv_bfloat16S2_fS2_fjLj8192ELj1ELj1ELj8ELj16ENS_18Kernel_traits_baseILj8192ES2_S2_fS2_fjLj256EEEEELb0ELb0ELb0ELb0EEEvNS_9FwdParamsE
        .type           _ZN10layer_norm13ln_fwd_kernelINS_13Kernel_traitsI13__nv_bfloat16S2_fS2_fjLj8192ELj1ELj1ELj8ELj16ENS_18Kernel_traits_baseILj8192ES2_S2_fS2_fjLj256EEEEELb0ELb0ELb0ELb0EEEvNS_9FwdParamsE,@function
        .size           _ZN10layer_norm13ln_fwd_kernelINS_13Kernel_traitsI13__nv_bfloat16S2_fS2_fjLj8192ELj1ELj1ELj8ELj16ENS_18Kernel_traits_baseILj8192ES2_S2_fS2_fjLj256EEEEELb0ELb0ELb0ELb0EEEvNS_9FwdParamsE,(.L_x_30232 - _ZN10layer_norm13ln_fwd_kernelINS_13Kernel_traitsI13__nv_bfloat16S2_fS2_fjLj8192ELj1ELj1ELj8ELj16ENS_18Kernel_traits_baseILj8192ES2_S2_fS2_fjLj256EEEEELb0ELb0ELb0ELb0EEEvNS_9FwdParamsE)
        .other          _ZN10layer_norm13ln_fwd_kernelINS_13Kernel_traitsI13__nv_bfloat16S2_fS2_fjLj8192ELj1ELj1ELj8ELj16ENS_18Kernel_traits_baseILj8192ES2_S2_fS2_fjLj256EEEEELb0ELb0ELb0ELb0EEEvNS_9FwdParamsE,@"STO_CUDA_ENTRY STV_DEFAULT"
_ZN10layer_norm13ln_fwd_kernelINS_13Kernel_traitsI13__nv_bfloat16S2_fS2_fjLj8192ELj1ELj1ELj8ELj16ENS_18Kernel_traits_baseILj8192ES2_S2_fS2_fjLj256EEEEELb0ELb0ELb0ELb0EEEvNS_9FwdParamsE:
.text._ZN10layer_norm13ln_fwd_kernelINS_13Kernel_traitsI13__nv_bfloat16S2_fS2_fjLj8192ELj1ELj1ELj8ELj16ENS_18Kernel_traits_baseILj8192ES2_S2_fS2_fjLj256EEEEELb0ELb0ELb0ELb0EEEvNS_9FwdParamsE:
        /* <DEDUP_REMOVED lines=13> */
[----:B------:R-:W-:Y:S02]  /*00d0*/  P2R R0, PR, RZ, 0x20 ;  /* 0x00000020ff007803 */ /* 0x000fe40000000000 */
[----:B------:R-:W-:Y:S02]  /*00e0*/  ISETP.GE.U32.AND P1, PT, R68, 0x400, PT ;  /* 0x000004004400780c */ /* 0x000fe40003f26070 */
[----:B------:R-:W-:-:S03]  /*00f0*/  P2R R0, PR, RZ, 0x10 ;  /* 0x00000010ff007803 */ /* 0x000fc60000000000 */
[----:B------:R-:W-:Y:S08]  /*0100*/  @!P0 BRA `(.L_x_9613) ;  /* 0x0000000000408947 */ /* 0x000ff00003800000 */
        /* <DEDUP_REMOVED lines=16> */
.L_x_9613:
[----:B------:R-:W-:Y:S05]  /*0210*/  BSYNC B0 ;  /* 0x0000000000007941 */ /* 0x000fea0003800000 */
.L_x_9612:
        /* <DEDUP_REMOVED lines=18> */
.L_x_9615:
[----:B------:R-:W-:Y:S05]  /*0340*/  BSYNC B0 ;  /* 0x0000000000007941 */ /* 0x000fea0003800000 */
.L_x_9614:
        /* <DEDUP_REMOVED lines=18> */
.L_x_9617:
[----:B------:R-:W-:Y:S05]  /*0470*/  BSYNC B0 ;  /* 0x0000000000007941 */ /* 0x000fea0003800000 */
.L_x_9616:
        /* <DEDUP_REMOVED lines=13> */
.L_x_9619:
[----:B------:R-:W-:Y:S05]  /*0550*/  BSYNC B0 ;  /* 0x0000000000007941 */ /* 0x000fea0003800000 */
.L_x_9618:
        /* <DEDUP_REMOVED lines=8> */
[----:B------:R-:W-:Y:S01]  /*05e0*/  HFMA2.MMA R61, -RZ, RZ, 0, 5.9604644775390625e-08 ;  /* 0x00000001ff3d7435 */ /* 0x000fe200000001ff */
[----:B------:R-:W-:Y:S01]  /*05f0*/  SHF.L.U32 R71, R20, 0x10, RZ ;  /* 0x0000001014477819 */ /* 0x000fe200000006ff */
[----:B------:R-:W-:Y:S01]  /*0600*/  UISETP.NE.U32.AND UP0, UPT, UR6, URZ, UPT ;  /* 0x0000003f0600728c */ /* 0x000fe2000bf05070 */
[C---:B------:R-:W-:Y:S01]  /*0610*/  PRMT R87, R21.reuse, 0x7632, R87 ;  /* 0x0000763215577816 */ /* 0x040fe20000000057 */
[----:B------:R-:W-:Y:S01]  /*0620*/  ULDC UR13, c[0x0][0x218] ;  /* 0x00008600000d7ab9 */ /* 0x000fe20000000800 */
[----:B------:R-:W-:Y:S01]  /*0630*/  SHF.L.U32 R72, R21, 0x10, RZ ;  /* 0x0000001015487819 */ /* 0x000fe200000006ff */
[----:B------:R-:W-:Y:S01]  /*0640*/  ULDC.U8 UR6, c[0x0][0x2a0] ;  /* 0x0000a80000067ab9 */ /* 0x000fe20000000000 */
[----:B------:R-:W-:Y:S01]  /*0650*/  LOP3.LUT R21, R70, 0xe0, RZ, 0xc0, !PT ;  /* 0x000000e046157812 */ /* 0x000fe200078ec0ff */
[----:B------:R-:W-:Y:S01]  /*0660*/  UISETP.NE.AND.EX UP0, UPT, UR7, URZ, UPT, UP0 ;  /* 0x0000003f0700728c */ /* 0x000fe2000bf05300 */
[----:B------:R-:W-:Y:S01]  /*0670*/  LOP3.LUT R20, R36, 0xff, RZ, 0xc0, !PT ;  /* 0x000000ff24147812 */ /* 0x000fe200078ec0ff */
[----:B------:R-:W-:Y:S01]  /*0680*/  ULDC UR12, c[0x0][0x290] ;  /* 0x0000a400000c7ab9 */ /* 0x000fe20000000800 */
[----:B------:R-:W-:Y:S01]  /*0690*/  SHF.R.U32.HI R36, RZ, 0x3, R36 ;  /* 0x00000003ff247819 */ /* 0x000fe20000011624 */
[----:B------:R-:W-:Y:S01]  /*06a0*/  ULDC.64 UR8, c[0x0][0x230] ;  /* 0x00008c0000087ab9 */ /* 0x000fe20000000a00 */
[----:B------:R-:W-:Y:S01]  /*06b0*/  VIADDMNMX R21, R20, -R21, RZ, !PT ;  /* 0x8000001514157246 */ /* 0x000fe200078001ff */
[----:B------:R-:W-:Y:S01]  /*06c0*/  UISETP.NE.AND UP1, UPT, UR6, URZ, UPT ;  /* 0x0000003f0600728c */ /* 0x000fe2000bf25270 */
[----:B------:R-:W-:Y:S01]  /*06d0*/  LOP3.LUT R36, R36, 0x1fffffe0, RZ, 0xc0, !PT ;  /* 0x1fffffe024247812 */ /* 0x000fe200078ec0ff */
[----:B------:R-:W-:Y:S01]  /*06e0*/  ULDC.64 UR10, c[0x0][0x238] ;  /* 0x00008e00000a7ab9 */ /* 0x000fe20000000a00 */
[----:B------:R-:W-:Y:S01]  /*06f0*/  VIMNMX R21, R21, 0x20, PT ;  /* 0x0000002015157848 */ /* 0x000fe20003fe0100 */
[----:B------:R-:W-:Y:S01]  /*0700*/  ULDC.64 UR14, c[0x0][0x210] ;  /* 0x00008400000e7ab9 */ /* 0x000fe20000000a00 */
[----:B------:R-:W-:-:S02]  /*0710*/  SHF.L.U32 R65, R12, 0x10, RZ ;  /* 0x000000100c417819 */ /* 0x000fc400000006ff */
[----:B------:R-:W-:Y:S02]  /*0720*/  IADD3 R21, R21, R36, RZ ;  /* 0x0000002415157210 */ /* 0x000fe40007ffe0ff */
[C---:B------:R-:W-:Y:S02]  /*0730*/  PRMT R109, R4.reuse, 0x7632, R109 ;  /* 0x00007632046d7816 */ /* 0x040fe4000000006d */
[----:B------:R-:W-:Y:S02]  /*0740*/  SHF.L.U32 R12, R4, 0x10, RZ ;  /* 0x00000010040c7819 */ /* 0x000fe400000006ff */
[C---:B------:R-:W-:Y:S02]  /*0750*/  PRMT R82, R28.reuse, 0x7632, R82 ;  /* 0x000076321c527816 */ /* 0x040fe40000000052 */
[----:B------:R-:W-:Y:S02]  /*0760*/  SHF.L.U32 R4, R28, 0x10, RZ ;  /* 0x000000101c047819 */ /* 0x000fe400000006ff */
[----:B------:R-:W-:-:S02]  /*0770*/  SHF.L.U32 R28, R70, 0x5, RZ ;  /* 0x00000005461c7819 */ /* 0x000fc400000006ff */
[----:B------:R-:W-:Y:S02]  /*0780*/  SHF.L.U32 R21, R21, 0x3, RZ ;  /* 0x0000000315157819 */ /* 0x000fe400000006ff */
[C---:B------:R-:W-:Y:S02]  /*0790*/  PRMT R84, R29.reuse, 0x7632, R84 ;  /* 0x000076321d547816 */ /* 0x040fe40000000054 */
[----:B------:R-:W-:Y:S02]  /*07a0*/  SHF.L.U32 R3, R29, 0x10, RZ ;  /* 0x000000101d037819 */ /* 0x000fe400000006ff */
[----:B------:R-:W-:Y:S02]  /*07b0*/  LOP3.LUT R29, R28, 0x3e0, RZ, 0xc0, !PT ;  /* 0x000003e01c1d7812 */ /* 0x000fe400078ec0ff */
[----:B------:R-:W-:Y:S02]  /*07c0*/  I2FP.F32.U32 R21, R21 ;  /* 0x0000001500157245 */ /* 0x000fe40000201000 */
[----:B------:R-:W-:-:S02]  /*07d0*/  VIADDMNMX R29, R20, -R29, RZ, !PT ;  /* 0x8000001d141d7246 */ /* 0x000fc400078001ff */
[----:B------:R0:W1:Y:S01]  /*07e0*/  MUFU.RCP R113, R21 ;  /* 0x0000001500717308 */ /* 0x0000620000001000 */
[----:B------:R-:W-:Y:S02]  /*07f0*/  SHF.L.U32 R69, R16, 0x10, RZ ;  /* 0x0000001010457819 */ /* 0x000fe400000006ff */
[----:B------:R-:W-:Y:S02]  /*0800*/  VIMNMX R29, R29, 0x20, PT ;  /* 0x000000201d1d7848 */ /* 0x000fe40003fe0100 */
[----:B------:R-:W-:Y:S02]  /*0810*/  SHF.L.U32 R67, R18, 0x10, RZ ;  /* 0x0000001012437819 */ /* 0x000fe400000006ff */
[----:B------:R-:W-:Y:S02]  /*0820*/  SHF.L.U32 R64, R19, 0x10, RZ ;  /* 0x0000001013407819 */ /* 0x000fe400000006ff */
        /* <DEDUP_REMOVED lines=15> */
[----:B------:R-:W-:Y:S02]  /*0920*/  IADD3 R29, R36, R29, RZ ;  /* 0x0000001d241d7210 */ /* 0x000fe40007ffe0ff */
        /* <DEDUP_REMOVED lines=55> */
[----:B01----:R-:W-:-:S07]  /*0ca0*/  SHF.L.U32 R112, R29, 0x3, RZ ;  /* 0x000000031d707819 */ /* 0x003fce00000006ff */
.L_x_9637:
[----:B------:R-:W-:Y:S01]  /*0cb0*/  PLOP3.LUT P2, PT, PT, PT, UP0, 0x80, 0x0 ;  /* 0x000000000000781c */ /* 0x000fe20003f4f008 */
[----:B------:R-:W-:Y:S01]  /*0cc0*/  @UP0 ULDC.64 UR6, c[0x0][0x270] ;  /* 0x00009c0000060ab9 */ /* 0x000fe20000000a00 */
[----:B------:R-:W-:Y:S02]  /*0cd0*/  PLOP3.LUT P3, PT, PT, PT, UP0, 0x80, 0x0 ;  /* 0x000000000000781c */ /* 0x000fe40003f6f008 */
[----:B------:R-:W-:-:S09]  /*0ce0*/  MOV R117, 0x2 ;  /* 0x0000000200757802 */ /* 0x000fd20000000f00 */
[----:B------:R-:W-:-:S06]  /*0cf0*/  @P2 IMAD.WIDE R116, R114, R117, UR6 ;  /* 0x0000000672742e25 */ /* 0x000fcc000f8e0275 */
[----:B------:R-:W2:Y:S01]  /*0d00*/  @P3 LDG.E.U16 R116, desc[UR4][R116.64] ;  /* 0x0000000474743981 */ /* 0x000ea2000c1e1500 */
[----:B------:R-:W-:Y:S01]  /*0d10*/  IMAD R60, R114, UR13, RZ ;  /* 0x0000000d723c7c24 */ /* 0x000fe2000f8e02ff */
[----:B------:R-:W-:Y:S01]  /*0d20*/  PLOP3.LUT P2, PT, PT, PT, UP0, 0x80, 0x0 ;  /* 0x000000000000781c */ /* 0x000fe20003f4f008 */
[----:B------:R-:W-:Y:S01]  /*0d30*/  BSSY B0, `(.L_x_9620) ;  /* 0x0000035000007945 */ /* 0x000fe20003800000 */
[----:B------:R-:W-:Y:S02]  /*0d40*/  LOP3.LUT R62, R70, 0xff, RZ, 0xc0, !PT ;  /* 0x000000ff463e7812 */ /* 0x000fe400078ec0ff */
[----:B------:R-:W-:-:S04]  /*0d50*/  SHF.R.S32.HI R63, RZ, 0x1f, R60 ;  /* 0x0000001fff3f7819 */ /* 0x000fc8000001143c */
[----:B------:R-:W-:Y:S02]  /*0d60*/  LEA.HI R63, R63, R60, RZ, 0x3 ;  /* 0x0000003c3f3f7211 */ /* 0x000fe400078f18ff */
[----:B------:R-:W-:Y:S02]  /*0d70*/  MOV R60, 0x3f800000 ;  /* 0x3f800000003c7802 */ /* 0x000fe40000000f00 */
[----:B------:R-:W-:-:S04]  /*0d80*/  LEA.HI.SX32 R111, R63, R62, 0x1d ;  /* 0x0000003e3f6f7211 */ /* 0x000fc800078feaff */
[----:B------:R-:W-:Y:S02]  /*0d90*/  MOV R62, R111 ;  /* 0x0000006f003e7202 */ /* 0x000fe40000000f00 */
[----:B--2---:R-:W-:Y:S01]  /*0da0*/  @P2 SHF.L.U32 R60, R116, 0x10, RZ ;  /* 0x00000010743c2819 */ /* 0x004fe200000006ff */
[----:B------:R-:W-:Y:S06]  /*0db0*/  @!P0 BRA `(.L_x_9621) ;  /* 0x0000000000b08947 */ /* 0x000fec0003800000 */
[----:B------:R-:W0:Y:S01]  /*0dc0*/  LDC.64 R28, c[0x0][0x220] ;  /* 0x00008800ff1c7b82 */ /* 0x000e220000000a00 */
[----:B------:R-:W-:-:S04]  /*0dd0*/  ISETP.NE.U32.AND P2, PT, RZ, UR8, PT ;  /* 0x00000008ff007c0c */ /* 0x000fc8000bf45070 */
[----:B------:R-:W-:Y:S01]  /*0de0*/  ISETP.NE.AND.EX P2, PT, RZ, UR9, PT, P2 ;  /* 0x00000009ff007c0c */ /* 0x000fe2000bf45320 */
[----:B0-----:R-:W-:-:S12]  /*0df0*/  IMAD.WIDE.U32 R28, R111, 0x10, R28 ;  /* 0x000000106f1c7825 */ /* 0x001fd800078e001c */
[C---:B------:R-:W-:Y:S01]  /*0e00*/  @P2 LEA R32, P3, R111.reuse, UR8, 0x5 ;  /* 0x000000086f202c11 */ /* 0x040fe2000f8628ff */
[----:B------:R-:W2:Y:S03]  /*0e10*/  LDG.E.128 R28, desc[UR4][R28.64] ;  /* 0x000000041c1c7981 */ /* 0x000ea6000c1e1d00 */
[----:B------:R-:W-:-:S05]  /*0e20*/  @P2 LEA.HI.X R33, R111, UR9, RZ, 0x5, P3 ;  /* 0x000000096f212c11 */ /* 0x000fca00098f2cff */
[----:B------:R-:W3:Y:S04]  /*0e30*/  @P2 LDG.E.128 R20, desc[UR4][R32.64] ;  /* 0x0000000420142981 */ /* 0x000ee8000c1e1d00 */
[----:B------:R0:W4:Y:S01]  /*0e40*/  @P2 LDG.E.128 R24, desc[UR4][R32.64+0x10] ;  /* 0x0000100420182981 */ /* 0x000122000c1e1d00 */
[----:B------:R-:W-:Y:S02]  /*0e50*/  ISETP.NE.U32.AND P2, PT, RZ, UR8, PT ;  /* 0x00000008ff007c0c */ /* 0x000fe4000bf45070 */
[----:B------:R-:W-:Y:S02]  /*0e60*/  LEA R116, P3, R111, UR10, 0x5 ;  /* 0x0000000a6f747c11 */ /* 0x000fe4000f8628ff */
[----:B------:R-:W-:Y:S02]  /*0e70*/  ISETP.NE.AND.EX P2, PT, RZ, UR9, PT, P2 ;  /* 0x00000009ff007c0c */ /* 0x000fe4000bf45320 */
[----:B--2---:R-:W-:-:S02]  /*0e80*/  PRMT R34, R28, 0x7632, R34 ;  /* 0x000076321c227816 */ /* 0x004fc40000000022 */
[----:B------:R-:W-:Y:S02]  /*0e90*/  SHF.L.U32 R35, R28, 0x10, RZ ;  /* 0x000000101c237819 */ /* 0x000fe400000006ff */
[----:B------:R-:W-:Y:S02]  /*0ea0*/  PRMT R62, R29, 0x7632, R62 ;  /* 0x000076321d3e7816 */ /* 0x000fe4000000003e */
[----:B------:R-:W-:Y:S02]  /*0eb0*/  PRMT R115, R30, 0x7632, R115 ;  /* 0x000076321e737816 */ /* 0x000fe40000000073 */
[----:B------:R-:W-:Y:S02]  /*0ec0*/  PRMT R28, R31, 0x7632, R28 ;  /* 0x000076321f1c7816 */ /* 0x000fe4000000001c */
[----:B------:R-:W-:Y:S02]  /*0ed0*/  SHF.L.U32 R63, R29, 0x10, RZ ;  /* 0x000000101d3f7819 */ /* 0x000fe400000006ff */
[----:B------:R-:W-:-:S02]  /*0ee0*/  SHF.L.U32 R119, R31, 0x10, RZ ;  /* 0x000000101f777819 */ /* 0x000fc400000006ff */
[----:B------:R-:W-:Y:S01]  /*0ef0*/  SHF.L.U32 R117, R30, 0x10, RZ ;  /* 0x000000101e757819 */ /* 0x000fe200000006ff */
[-C--:B------:R-:W-:Y:S01]  /*0f00*/  FMUL.FTZ R30, R63, R60.reuse ;  /* 0x0000003c3f1e7220 */ /* 0x080fe20000410000 */
[----:B------:R-:W-:Y:S01]  /*0f10*/  SHF.L.U32 R29, R34, 0x10, RZ ;  /* 0x00000010221d7819 */ /* 0x000fe200000006ff */
[-C--:B------:R-:W-:Y:S01]  /*0f20*/  FMUL.FTZ R34, R119, R60.reuse ;  /* 0x0000003c77227220 */ /* 0x080fe20000410000 */
[----:B------:R-:W-:Y:S01]  /*0f30*/  SHF.L.U32 R31, R62, 0x10, RZ ;  /* 0x000000103e1f7819 */ /* 0x000fe200000006ff */
[-C--:B0-----:R-:W-:Y:S01]  /*0f40*/  FMUL.FTZ R32, R117, R60.reuse ;  /* 0x0000003c75207220 */ /* 0x081fe20000410000 */
[----:B------:R-:W-:Y:S01]  /*0f50*/  SHF.L.U32 R115, R115, 0x10, RZ ;  /* 0x0000001073737819 */ /* 0x000fe200000006ff */
[-C--:B------:R-:W-:Y:S01]  /*0f60*/  FMUL.FTZ R29, R29, R60.reuse ;  /* 0x0000003c1d1d7220 */ /* 0x080fe20000410000 */
[----:B------:R-:W-:Y:S01]  /*0f70*/  SHF.L.U32 R121, R28, 0x10, RZ ;  /* 0x000000101c797819 */ /* 0x000fe200000006ff */
[-C--:B------:R-:W-:Y:S01]  /*0f80*/  FMUL.FTZ R28, R35, R60.reuse ;  /* 0x0000003c231c7220 */ /* 0x080fe20000410000 */
[-C--:B------:R-:W-:Y:S01]  /*0f90*/  FMUL.FTZ R31, R31, R60.reuse ;  /* 0x0000003c1f1f7220 */ /* 0x080fe20000410000 */
[-C--:B------:R-:W-:Y:S01]  /*0fa0*/  FMUL.FTZ R33, R115, R60.reuse ;  /* 0x0000003c73217220 */ /* 0x080fe20000410000 */
[----:B---3--:R-:W-:Y:S01]  /*0fb0*/  @P2 FADD.FTZ R29, R21, R29 ;  /* 0x0000001d151d2221 */ /* 0x008fe20000010000 */
[----:B------:R-:W-:Y:S01]  /*0fc0*/  FMUL.FTZ R35, R121, R60 ;  /* 0x0000003c79237220 */ /* 0x000fe20000410000 */
[----:B------:R-:W-:Y:S01]  /*0fd0*/  @P2 FADD.FTZ R28, R20, R28 ;  /* 0x0000001c141c2221 */ /* 0x000fe20000010000 */
[----:B------:R-:W-:Y:S01]  /*0fe0*/  @P2 FADD.FTZ R30, R22, R30 ;  /* 0x0000001e161e2221 */ /* 0x000fe20000010000 */
[----:B------:R-:W-:Y:S01]  /*0ff0*/  @P2 FADD.FTZ R31, R23, R31 ;  /* 0x0000001f171f2221 */ /* 0x000fe20000010000 */
[----:B----4-:R-:W-:Y:S01]  /*1000*/  @P2 FADD.FTZ R32, R24, R32 ;  /* 0x0000002018202221 */ /* 0x010fe20000010000 */
[----:B------:R-:W-:Y:S01]  /*1010*/  @P2 FADD.FTZ R33, R25, R33 ;  /* 0x0000002119212221 */ /* 0x000fe20000010000 */
[----:B------:R-:W-:Y:S01]  /*1020*/  LEA.HI.X R117, R111, UR11, RZ, 0x5, P3 ;  /* 0x0000000b6f757c11 */ /* 0x000fe200098f2cff */
[----:B------:R-:W-:Y:S01]  /*1030*/  @P2 FADD.FTZ R34, R26, R34 ;  /* 0x000000221a222221 */ /* 0x000fe20000010000 */
[----:B------:R-:W-:Y:S01]  /*1040*/  @P2 FADD.FTZ R35, R27, R35 ;  /* 0x000000231b232221 */ /* 0x000fe20000010000 */
[----:B------:R-:W-:-:S02]  /*1050*/  IADD3 R62, R111, 0x100, RZ ;  /* 0x000001006f3e7810 */ /* 0x000fc40007ffe0ff */
[----:B------:R0:W-:Y:S04]  /*1060*/  STG.E.128 desc[UR4][R116.64], R28 ;  /* 0x0000001c74007986 */ /* 0x0001e8000c101d04 */
[----:B------:R0:W-:Y:S02]  /*1070*/  STG.E.128 desc[UR4][R116.64+0x10], R32 ;  /* 0x0000102074007986 */ /* 0x0001e4000c101d04 */
.L_x_9621:
[----:B------:R-:W-:Y:S05]  /*1080*/  BSYNC B0 ;  /* 0x0000000000007941 */ /* 0x000fea0003800000 */
.L_x_9620:
[----:B------:R-:W-:Y:S01]  /*1090*/  ISETP.GE.U32.AND P2, PT, R68, 0x200, PT ;  /* 0x000002004400780c */ /* 0x000fe20003f46070 */
[----:B------:R-:W-:-:S12]  /*10a0*/  BSSY B0, `(.L_x_9622) ;  /* 0x000002e000007945 */ /* 0x000fd80003800000 */
[----:B------:R-:W-:Y:S05]  /*10b0*/  @!P2 BRA `(.L_x_9623) ;  /* 0x0000000000b0a947 */ /* 0x000fea0003800000 */
[----:B------:R-:W1:Y:S01]  /*10c0*/  LDC.64 R36, c[0x0][0x220] ;  /* 0x00008800ff247b82 */ /* 0x000e620000000a00 */
[----:B------:R-:W-:-:S04]  /*10d0*/  ISETP.NE.U32.AND P2, PT, RZ, UR8, PT ;  /* 0x00000008ff007c0c */ /* 0x000fc8000bf45070 */
[----:B------:R-:W-:Y:S01]  /*10e0*/  ISETP.NE.AND.EX P2, PT, RZ, UR9, PT, P2 ;  /* 0x00000009ff007c0c */ /* 0x000fe2000bf45320 */
[----:B-1----:R-:W-:-:S12]  /*10f0*/  IMAD.WIDE.U32 R36, R62, 0x10, R36 ;  /* 0x000000103e247825 */ /* 0x002fd800078e0024 */
[C---:B------:R-:W-:Y:S01]  /*1100*/  @P2 LEA R40, P3, R62.reuse, UR8, 0x5 ;  /* 0x000000083e282c11 */ /* 0x040fe2000f8628ff */
[----:B------:R-:W2:Y:S03]  /*1110*/  LDG.E.128 R36, desc[UR4][R36.64] ;  /* 0x0000000424247981 */ /* 0x000ea6000c1e1d00 */
[----:B------:R-:W-:-:S05]  /*1120*/  @P2 LEA.HI.X R41, R62, UR9, RZ, 0x5, P3 ;  /* 0x000000093e292c11 */ /* 0x000fca00098f2cff */
[----:B------:R-:W3:Y:S04]  /*1130*/  @P2 LDG.E.128 R20, desc[UR4][R40.64] ;  /* 0x0000000428142981 */ /* 0x000ee8000c1e1d00 */
[----:B------:R1:W4:Y:S01]  /*1140*/  @P2 LDG.E.128 R24, desc[UR4][R40.64+0x10] ;  /* 0x0000100428182981 */ /* 0x000322000c1e1d00 */
[----:B------:R-:W-:-:S04]  /*1150*/  ISETP.NE.U32.AND P2, PT, RZ, UR8, PT ;  /* 0x00000008ff007c0c */ /* 0x000fc8000bf45070 */
[----:B------:R-:W-:Y:S02]  /*1160*/  ISETP.NE.AND.EX P2, PT, RZ, UR9, PT, P2 ;  /* 0x00000009ff007c0c */ /* 0x000fe4000bf45320 */
[C---:B--2---:R-:W-:Y:S02]  /*1170*/  PRMT R42, R36.reuse, 0x7632, R42 ;  /* 0x00007632242a7816 */ /* 0x044fe4000000002a */
[----:B------:R-:W-:Y:S02]  /*1180*/  SHF.L.U32 R43, R36, 0x10, RZ ;  /* 0x00000010242b7819 */ /* 0x000fe400000006ff */
[----:B------:R-:W-:Y:S02]  /*1190*/  PRMT R63, R37, 0x7632, R63 ;  /* 0x00007632253f7816 */ /* 0x000fe4000000003f */
[----:B0-----:R-:W-:Y:S02]  /*11a0*/  PRMT R116, R38, 0x7632, R116 ;  /* 0x0000763226747816 */ /* 0x001fe40000000074 */
[----:B------:R-:W-:-:S02]  /*11b0*/  PRMT R36, R39, 0x7632, R36 ;  /* 0x0000763227247816 */ /* 0x000fc40000000024 */
[----:B------:R-:W-:Y:S02]  /*11c0*/  SHF.L.U32 R115, R37, 0x10, RZ ;  /* 0x0000001025737819 */ /* 0x000fe400000006ff */
[----:B------:R-:W-:Y:S02]  /*11d0*/  SHF.L.U32 R39, R39, 0x10, RZ ;  /* 0x0000001027277819 */ /* 0x000fe400000006ff */
[----:B------:R-:W-:Y:S01]  /*11e0*/  SHF.L.U32 R117, R38, 0x10, RZ ;  /* 0x0000001026757819 */ /* 0x000fe200000006ff */
[-C--:B------:R-:W-:Y:S01]  /*11f0*/  FMUL.FTZ R38, R115, R60.reuse ;  /* 0x0000003c73267220 */ /* 0x080fe20000410000 */
[----:B------:R-:W-:Y:S01]  /*1200*/  SHF.L.U32 R37, R42, 0x10, RZ ;  /* 0x000000102a257819 */ /* 0x000fe200000006ff */
[-C--:B------:R-:W-:Y:S01]  /*1210*/  FMUL.FTZ R42, R39, R60.reuse ;  /* 0x0000003c272a7220 */ /* 0x080fe20000410000 */
[----:B------:R-:W-:Y:S01]  /*1220*/  SHF.L.U32 R63, R63, 0x10, RZ ;  /* 0x000000103f3f7819 */ /* 0x000fe200000006ff */
[-C--:B-1----:R-:W-:Y:S01]  /*1230*/  FMUL.FTZ R40, R117, R60.reuse ;  /* 0x0000003c75287220 */ /* 0x082fe20000410000 */
[----:B------:R-:W-:Y:S01]  /*1240*/  SHF.L.U32 R41, R116, 0x10, RZ ;  /* 0x0000001074297819 */ /* 0x000fe200000006ff */
[-C--:B------:R-:W-:Y:S01]  /*1250*/  FMUL.FTZ R37, R37, R60.reuse ;  /* 0x0000003c25257220 */ /* 0x080fe20000410000 */
[----:B------:R-:W-:Y:S01]  /*1260*/  SHF.L.U32 R119, R36, 0x10, RZ ;  /* 0x0000001024777819 */ /* 0x000fe200000006ff */
[-C--:B------:R-:W-:Y:S01]  /*1270*/  FMUL.FTZ R36, R43, R60.reuse ;  /* 0x0000003c2b247220 */ /* 0x080fe20000410000 */
[-C--:B------:R-:W-:Y:S01]  /*1280*/  FMUL.FTZ R39, R63, R60.reuse ;  /* 0x0000003c3f277220 */ /* 0x080fe20000410000 */
[-C--:B------:R-:W-:Y:S01]  /*1290*/  FMUL.FTZ R41, R41, R60.reuse ;  /* 0x0000003c29297220 */ /* 0x080fe20000410000 */
[----:B------:R-:W-:Y:S01]  /*12a0*/  LEA R116, P3, R62, UR10, 0x5 ;  /* 0x0000000a3e747c11 */ /* 0x000fe2000f8628ff */
[----:B------:R-:W-:Y:S01]  /*12b0*/  FMUL.FTZ R43, R119, R60 ;  /* 0x0000003c772b7220 */ /* 0x000fe20000410000 */
[----:B---3--:R-:W-:Y:S01]  /*12c0*/  @P2 FADD.FTZ R36, R20, R36 ;  /* 0x0000002414242221 */ /* 0x008fe20000010000 */
[----:B------:R-:W-:Y:S01]  /*12d0*/  @P2 FADD.FTZ R37, R21, R37 ;  /* 0x0000002515252221 */ /* 0x000fe20000010000 */
[----:B------:R-:W-:Y:S01]  /*12e0*/  @P2 FADD.FTZ R38, R22, R38 ;  /* 0x0000002616262221 */ /* 0x000fe20000010000 */
[----:B------:R-:W-:Y:S01]  /*12f0*/  @P2 FADD.FTZ R39, R23, R39 ;  /* 0x0000002717272221 */ /* 0x000fe20000010000 */
[----:B----4-:R-:W-:Y:S01]  /*1300*/  @P2 FADD.FTZ R40, R24, R40 ;  /* 0x0000002818282221 */ /* 0x010fe20000010000 */
[----:B------:R-:W-:Y:S01]  /*1310*/  @P2 FADD.FTZ R41, R25, R41 ;  /* 0x0000002919292221 */ /* 0x000fe20000010000 */
[----:B------:R-:W-:Y:S01]  /*1320*/  @P2 FADD.FTZ R42, R26, R42 ;  /* 0x0000002a1a2a2221 */ /* 0x000fe20000010000 */
[C---:B------:R-:W-:Y:S01]  /*1330*/  LEA.HI.X R117, R62.reuse, UR11, RZ, 0x5, P3 ;  /* 0x0000000b3e757c11 */ /* 0x040fe200098f2cff */
[----:B------:R-:W-:Y:S01]  /*1340*/  @P2 FADD.FTZ R43, R27, R43 ;  /* 0x0000002b1b2b2221 */ /* 0x000fe20000010000 */
[----:B------:R-:W-:-:S03]  /*1350*/  IADD3 R62, R62, 0x100, RZ ;  /* 0x000001003e3e7810 */ /* 0x000fc60007ffe0ff */
[----:B------:R1:W-:Y:S04]  /*1360*/  STG.E.128 desc[UR4][R116.64], R36 ;  /* 0x0000002474007986 */ /* 0x0003e8000c101d04 */
[----:B------:R1:W-:Y:S02]  /*1370*/  STG.E.128 desc[UR4][R116.64+0x10], R40 ;  /* 0x0000102874007986 */ /* 0x0003e4000c101d04 */
.L_x_9623:
[----:B------:R-:W-:Y:S05]  /*1380*/  BSYNC B0 ;  /* 0x0000000000007941 */ /* 0x000fea0003800000 */
.L_x_9622:
[----:B------:R-:W-:Y:S01]  /*1390*/  ISETP.GE.U32.AND P2, PT, R68, 0x300, PT ;  /* 0x000003004400780c */ /* 0x000fe20003f46070 */
[----:B------:R-:W-:-:S12]  /*13a0*/  BSSY B0, `(.L_x_9624) ;  /* 0x000002e000007945 */ /* 0x000fd80003800000 */
[----:B------:R-:W-:Y:S05]  /*13b0*/  @!P2 BRA `(.L_x_9625) ;  /* 0x0000000000b0a947 */ /* 0x000fea0003800000 */
[----:B------:R-:W2:Y:S01]  /*13c0*/  LDC.64 R44, c[0x0][0x220] ;  /* 0x00008800ff2c7b82 */ /* 0x000ea20000000a00 */
[----:B------:R-:W-:-:S04]  /*13d0*/  ISETP.NE.U32.AND P2, PT, RZ, UR8, PT ;  /* 0x00000008ff007c0c */ /* 0x000fc8000bf45070 */
[----:B------:R-:W-:Y:S01]  /*13e0*/  ISETP.NE.AND.EX P2, PT, RZ, UR9, PT, P2 ;  /* 0x00000009ff007c0c */ /* 0x000fe2000bf45320 */
[----:B--2---:R-:W-:-:S12]  /*13f0*/  IMAD.WIDE.U32 R44, R62, 0x10, R44 ;  /* 0x000000103e2c7825 */ /* 0x004fd800078e002c */
[C---:B------:R-:W-:Y:S01]  /*1400*/  @P2 LEA R48, P3, R62.reuse, UR8, 0x5 ;  /* 0x000000083e302c11 */ /* 0x040fe2000f8628ff */
[----:B------:R-:W2:Y:S03]  /*1410*/  LDG.E.128 R44, desc[UR4][R44.64] ;  /* 0x000000042c2c7981 */ /* 0x000ea6000c1e1d00 */
[----:B------:R-:W-:-:S05]  /*1420*/  @P2 LEA.HI.X R49, R62, UR9, RZ, 0x5, P3 ;  /* 0x000000093e312c11 */ /* 0x000fca00098f2cff */
[----:B------:R-:W3:Y:S04]  /*1430*/  @P2 LDG.E.128 R20, desc[UR4][R48.64] ;  /* 0x0000000430142981 */ /* 0x000ee8000c1e1d00 */
[----:B------:R4:W5:Y:S01]  /*1440*/  @P2 LDG.E.128 R24, desc[UR4][R48.64+0x10] ;  /* 0x0000100430182981 */ /* 0x000962000c1e1d00 */
[----:B------:R-:W-:-:S04]  /*1450*/  ISETP.NE.U32.AND P2, PT, RZ, UR8, PT ;  /* 0x00000008ff007c0c */ /* 0x000fc8000bf45070 */
[----:B------:R-:W-:Y:S02]  /*1460*/  ISETP.NE.AND.EX P2, PT, RZ, UR9, PT, P2 ;  /* 0x00000009ff007c0c */ /* 0x000fe4000bf45320 */
[C---:B--2---:R-:W-:Y:S02]  /*1470*/  PRMT R50, R44.reuse, 0x7632, R50 ;  /* 0x000076322c327816 */ /* 0x044fe40000000032 */
[----:B------:R-:W-:Y:S02]  /*1480*/  SHF.L.U32 R51, R44, 0x10, RZ ;  /* 0x000000102c337819 */ /* 0x000fe400000006ff */
[----:B------:R-:W-:Y:S02]  /*1490*/  PRMT R63, R45, 0x7632, R63 ;  /* 0x000076322d3f7816 */ /* 0x000fe4000000003f */
[----:B01----:R-:W-:Y:S02]  /*14a0*/  PRMT R116, R46, 0x7632, R116 ;  /* 0x000076322e747816 */ /* 0x003fe40000000074 */
        /* <DEDUP_REMOVED lines=8> */
[-C--:B----4-:R-:W-:Y:S01]  /*1530*/  FMUL.FTZ R48, R117, R60.reuse ;  /* 0x0000003c75307220 */ /* 0x090fe20000410000 */
        /* <DEDUP_REMOVED lines=12> */
[----:B-----5:R-:W-:Y:S01]  /*1600*/  @P2 FADD.FTZ R48, R24, R48 ;  /* 0x0000003018302221 */ /* 0x020fe20000010000 */
[----:B------:R-:W-:Y:S01]  /*1610*/  @P2 FADD.FTZ R49, R25, R49 ;  /* 0x0000003119312221 */ /* 0x000fe20000010000 */
[----:B------:R-:W-:Y:S01]  /*1620*/  @P2 FADD.FTZ R50, R26, R50 ;  /* 0x000000321a322221 */ /* 0x000fe20000010000 */
[C---:B------:R-:W-:Y:S01]  /*1630*/  LEA.HI.X R117, R62.reuse, UR11, RZ, 0x5, P3 ;  /* 0x0000000b3e757c11 */ /* 0x040fe200098f2cff */
[----:B------:R-:W-:Y:S01]  /*1640*/  @P2 FADD.FTZ R51, R27, R51 ;  /* 0x000000331b332221 */ /* 0x000fe20000010000 */
[----:B------:R-:W-:-:S03]  /*1650*/  IADD3 R62, R62, 0x100, RZ ;  /* 0x000001003e3e7810 */ /* 0x000fc60007ffe0ff */
[----:B------:R2:W-:Y:S04]  /*1660*/  STG.E.128 desc[UR4][R116.64], R44 ;  /* 0x0000002c74007986 */ /* 0x0005e8000c101d04 */
[----:B------:R2:W-:Y:S02]  /*1670*/  STG.E.128 desc[UR4][R116.64+0x10], R48 ;  /* 0x0000103074007986 */ /* 0x0005e4000c101d04 */
.L_x_9625:
[----:B------:R-:W-:Y:S05]  /*1680*/  BSYNC B0 ;  /* 0x0000000000007941 */ /* 0x000fea0003800000 */
.L_x_9624:
[----:B------:R-:W-:Y:S04]  /*1690*/  BSSY B0, `(.L_x_9626) ;  /* 0x000002d000007945 */ /* 0x000fe80003800000 */
[----:B------:R-:W-:Y:S05]  /*16a0*/  @!P1 BRA `(.L_x_9627) ;  /* 0x0000000000ac9947 */ /* 0x000fea0003800000 */
[----:B------:R-:W3:Y:S01]  /*16b0*/  LDC.64 R52, c[0x0][0x220] ;  /* 0x00008800ff347b82 */ /* 0x000ee20000000a00 */
[----:B------:R-:W-:-:S04]  /*16c0*/  ISETP.NE.U32.AND P2, PT, RZ, UR8, PT ;  /* 0x00000008ff007c0c */ /* 0x000fc8000bf45070 */
[----:B------:R-:W-:Y:S01]  /*16d0*/  ISETP.NE.AND.EX P2, PT, RZ, UR9, PT, P2 ;  /* 0x00000009ff007c0c */ /* 0x000fe2000bf45320 */
[----:B---3--:R-:W-:-:S12]  /*16e0*/  IMAD.WIDE.U32 R52, R62, 0x10, R52 ;  /* 0x000000103e347825 */ /* 0x008fd800078e0034 */
[C---:B------:R-:W-:Y:S01]  /*16f0*/  @P2 LEA R56, P3, R62.reuse, UR8, 0x5 ;  /* 0x000000083e382c11 */ /* 0x040fe2000f8628ff */
[----:B------:R-:W3:Y:S03]  /*1700*/  LDG.E.128 R52, desc[UR4][R52.64] ;  /* 0x0000000434347981 */ /* 0x000ee6000c1e1d00 */
[----:B------:R-:W-:-:S05]  /*1710*/  @P2 LEA.HI.X R57, R62, UR9, RZ, 0x5, P3 ;  /* 0x000000093e392c11 */ /* 0x000fca00098f2cff */
[----:B------:R-:W4:Y:S04]  /*1720*/  @P2 LDG.E.128 R20, desc[UR4][R56.64] ;  /* 0x0000000438142981 */ /* 0x000f28000c1e1d00 */
[----:B------:R5:W4:Y:S01]  /*1730*/  @P2 LDG.E.128 R24, desc[UR4][R56.64+0x10] ;  /* 0x0000100438182981 */ /* 0x000b22000c1e1d00 */
[----:B------:R-:W-:-:S04]  /*1740*/  ISETP.NE.U32.AND P2, PT, RZ, UR8, PT ;  /* 0x00000008ff007c0c */ /* 0x000fc8000bf45070 */
[----:B------:R-:W-:Y:S02]  /*1750*/  ISETP.NE.AND.EX P2, PT, RZ, UR9, PT, P2 ;  /* 0x00000009ff007c0c */ /* 0x000fe4000bf45320 */
[C---:B---3--:R-:W-:Y:S02]  /*1760*/  PRMT R58, R52.reuse, 0x7632, R58 ;  /* 0x00007632343a7816 */ /* 0x048fe4000000003a */
[----:B------:R-:W-:Y:S02]  /*1770*/  SHF.L.U32 R59, R52, 0x10, RZ ;  /* 0x00000010343b7819 */ /* 0x000fe400000006ff */
[----:B------:R-:W-:Y:S02]  /*1780*/  PRMT R63, R53, 0x7632, R63 ;  /* 0x00007632353f7816 */ /* 0x000fe4000000003f */
[----:B012---:R-:W-:Y:S02]  /*1790*/  PRMT R116, R54, 0x7632, R116 ;  /* 0x0000763236747816 */ /* 0x007fe40000000074 */
        /* <DEDUP_REMOVED lines=8> */
[-C--:B-----5:R-:W-:Y:S01]  /*1820*/  FMUL.FTZ R56, R117, R60.reuse ;  /* 0x0000003c75387220 */ /* 0x0a0fe20000410000 */
[----:B------:R-:W-:Y:S01]  /*1830*/  SHF.L.U32 R57, R116, 0x10, RZ ;  /* 0x0000001074397819 */ /* 0x000fe200000006ff */
[-C--:B------:R-:W-:Y:S01]  /*1840*/  FMUL.FTZ R53, R53, R60.reuse ;  /* 0x0000003c35357220 */ /* 0x080fe20000410000 */
[----:B------:R-:W-:Y:S01]  /*1850*/  SHF.L.U32 R119, R52, 0x10, RZ ;  /* 0x0000001034777819 */ /* 0x000fe200000006ff */
[-C--:B------:R-:W-:Y:S01]  /*1860*/  FMUL.FTZ R52, R59, R60.reuse ;  /* 0x0000003c3b347220 */ /* 0x080fe20000410000 */
[C---:B------:R-:W-:Y:S01]  /*1870*/  LEA R116, P3, R62.reuse, UR10, 0x5 ;  /* 0x0000000a3e747c11 */ /* 0x040fe2000f8628ff */
[-C--:B------:R-:W-:Y:S01]  /*1880*/  FMUL.FTZ R55, R63, R60.reuse ;  /* 0x0000003c3f377220 */ /* 0x080fe20000410000 */
[-C--:B------:R-:W-:Y:S01]  /*1890*/  FMUL.FTZ R57, R57, R60.reuse ;  /* 0x0000003c39397220 */ /* 0x080fe20000410000 */
[----:B------:R-:W-:Y:S01]  /*18a0*/  FMUL.FTZ R59, R119, R60 ;  /* 0x0000003c773b7220 */ /* 0x000fe20000410000 */
[----:B------:R-:W-:Y:S01]  /*18b0*/  LEA.HI.X R117, R62, UR11, RZ, 0x5, P3 ;  /* 0x0000000b3e757c11 */ /* 0x000fe200098f2cff */
[----:B----4-:R-:W-:Y:S01]  /*18c0*/  @P2 FADD.FTZ R52, R20, R52 ;  /* 0x0000003414342221 */ /* 0x010fe20000010000 */
[----:B------:R-:W-:Y:S01]  /*18d0*/  @P2 FADD.FTZ R53, R21, R53 ;  /* 0x0000003515352221 */ /* 0x000fe20000010000 */
[----:B------:R-:W-:Y:S01]  /*18e0*/  @P2 FADD.FTZ R54, R22, R54 ;  /* 0x0000003616362221 */ /* 0x000fe20000010000 */
[----:B------:R-:W-:Y:S01]  /*18f0*/  @P2 FADD.FTZ R55, R23, R55 ;  /* 0x0000003717372221 */ /* 0x000fe20000010000 */
[----:B------:R-:W-:Y:S01]  /*1900*/  @P2 FADD.FTZ R56, R24, R56 ;  /* 0x0000003818382221 */ /* 0x000fe20000010000 */
[----:B------:R-:W-:Y:S01]  /*1910*/  @P2 FADD.FTZ R57, R25, R57 ;  /* 0x0000003919392221 */ /* 0x000fe20000010000 */
[----:B------:R-:W-:Y:S01]  /*1920*/  @P2 FADD.FTZ R58, R26, R58 ;  /* 0x0000003a1a3a2221 */ /* 0x000fe20000010000 */
[----:B------:R-:W-:Y:S01]  /*1930*/  @P2 FADD.FTZ R59, R27, R59 ;  /* 0x0000003b1b3b2221 */ /* 0x000fe20000010000 */
[----:B------:R3:W-:Y:S04]  /*1940*/  STG.E.128 desc[UR4][R116.64], R52 ;  /* 0x0000003474007986 */ /* 0x0007e8000c101d04 */
[----:B------:R3:W-:Y:S02]  /*1950*/  STG.E.128 desc[UR4][R116.64+0x10], R56 ;  /* 0x0000103874007986 */ /* 0x0007e4000c101d04 */
.L_x_9627:
[----:B------:R-:W-:Y:S05]  /*1960*/  BSYNC B0 ;  /* 0x0000000000007941 */ /* 0x000fea0003800000 */
.L_x_9626:
        /* <DEDUP_REMOVED lines=41> */
[----:B------:R-:W-:Y:S02]  /*1c00*/  P2R R60, PR, RZ, 0x40 ;  /* 0x00000040ff3c7803 */ /* 0x000fe40000000000 */
[----:B------:R-:W-:Y:S01]  /*1c10*/  @!P5 IADD3 R62, R62, 0x8, RZ ;  /* 0x000000083e3ed810 */ /* 0x000fe20007ffe0ff */
[----:B------:R-:W-:Y:S06]  /*1c20*/  BRA.DIV UR6, `(.L_x_9628) ;  /* 0x0000001606047947 */ /* 0x000fec000b800000 */
[----:B------:R-:W4:Y:S02]  /*1c30*/  SHFL.BFLY PT, R60, R63, 0x1, 0x1f ;  /* 0x0c201f003f3c7f89 */ /* 0x000f2400000e0000 */
[----:B----4-:R-:W-:-:S05]  /*1c40*/  FADD.FTZ R119, R63, R60 ;  /* 0x0000003c3f777221 */ /* 0x010fca0000010000 */
[----:B------:R-:W4:Y:S02]  /*1c50*/  SHFL.BFLY PT, R60, R119, 0x2, 0x1f ;  /* 0x0c401f00773c7f89 */ /* 0x000f2400000e0000 */
[----:B----4-:R-:W-:-:S05]  /*1c60*/  FADD.FTZ R120, R119, R60 ;  /* 0x0000003c77787221 */ /* 0x010fca0000010000 */
[----:B------:R-:W4:Y:S02]  /*1c70*/  SHFL.BFLY PT, R61, R120, 0x4, 0x1f ;  /* 0x0c801f00783d7f89 */ /* 0x000f2400000e0000 */
[----:B----4-:R-:W-:-:S05]  /*1c80*/  FADD.FTZ R121, R120, R61 ;  /* 0x0000003d78797221 */ /* 0x010fca0000010000 */
[----:B------:R-:W4:Y:S02]  /*1c90*/  SHFL.BFLY PT, R60, R121, 0x8, 0x1f ;  /* 0x0d001f00793c7f89 */ /* 0x000f2400000e0000 */
[----:B----4-:R-:W-:-:S05]  /*1ca0*/  FADD.FTZ R122, R121, R60 ;  /* 0x0000003c797a7221 */ /* 0x010fca0000010000 */
[----:B------:R-:W4:Y:S02]  /*1cb0*/  SHFL.BFLY PT, R61, R122, 0x10, 0x1f ;  /* 0x0e001f007a3d7f89 */ /* 0x000f2400000e0000 */
[----:B----4-:R-:W-:-:S04]  /*1cc0*/  FADD.FTZ R60, R122, R61 ;  /* 0x0000003d7a3c7221 */ /* 0x010fc80000010000 */
[----:B------:R-:W-:-:S04]  /*1cd0*/  FMUL.FTZ R60, R113, R60 ;  /* 0x0000003c713c7220 */ /* 0x000fc80000410000 */
[--C-:B------:R-:W-:Y:S01]  /*1ce0*/  FADD.FTZ R61, R28, -R60.reuse ;  /* 0x8000003c1c3d7221 */ /* 0x100fe20000010000 */
[--C-:B0123--:R-:W-:Y:S01]  /*1cf0*/  FADD.FTZ R116, R29, -R60.reuse ;  /* 0x8000003c1d747221 */ /* 0x10ffe20000010000 */
        /* <DEDUP_REMOVED lines=72> */
.L_x_9648:
[C---:B------:R-:W-:Y:S01]  /*2180*/  LOP3.LUT P2, RZ, R70.reuse, 0x1f, RZ, 0xc0, !PT ;  /* 0x0000001f46ff7812 */ /* 0x040fe2000784c0ff */
[----:B-1----:R-:W-:Y:S01]  /*2190*/  FADD.FTZ R61, R119, R124 ;  /* 0x0000007c773d7221 */ /* 0x002fe20000010000 */
[----:B------:R-:W-:Y:S01]  /*21a0*/  LOP3.LUT R63, R115, 0x7, RZ, 0xc0, !PT ;  /* 0x00000007733f7812 */ /* 0x000fe200078ec0ff */
[----:B------:R-:W-:Y:S05]  /*21b0*/  WARPSYNC.ALL ;  /* 0x0000000000007948 */ /* 0x000fea0003800000 */
        /* <DEDUP_REMOVED lines=24> */
[----:B------:R-:W-:-:S03]  /*2340*/  LOP3.LUT P2, RZ, R63, 0x1f, R70, 0xf8, !PT ;  /* 0x0000001f3fff7812 */ /* 0x000fc6000784f846 */
[----:B0-----:R-:W-:Y:S01]  /*2350*/  SHFL.DOWN PT, R119, R118, 0x2, 0x1f ;  /* 0x08401f0076777f89 */ /* 0x001fe200000e0000 */
[----:B-1----:R-:W-:-:S03]  /*2360*/  I2FP.F32.S32 R62, R118 ;  /* 0x00000076003e7245 */ /* 0x002fc60000201400 */
[----:B--2---:R-:W0:Y:S02]  /*2370*/  SHFL.DOWN PT, R117, R60, 0x4, 0x1f ;  /* 0x08801f003c757f89 */ /* 0x004e2400000e0000 */
[C---:B0-----:R-:W-:Y:S01]  /*2380*/  FMUL.FTZ R120, R117.reuse, R116 ;  /* 0x0000007475787220 */ /* 0x041fe20000410000 */
[----:B------:R-:W-:Y:S02]  /*2390*/  FADD.FTZ R122, -R117, R60 ;  /* 0x0000003c757a7221 */ /* 0x000fe40000010100 */
[----:B------:R-:W0:Y:S01]  /*23a0*/  MUFU.RCP R117, R62 ;  /* 0x0000003e00757308 */ /* 0x000e220000001000 */
[----:B------:R-:W-:Y:S01]  /*23b0*/  FFMA.FTZ R124, R121, R60, R120 ;  /* 0x0000003c797c7223 */ /* 0x000fe20000010078 */
[----:B------:R-:W-:Y:S01]  /*23c0*/  FMUL.FTZ R122, R122, R122 ;  /* 0x0000007a7a7a7220 */ /* 0x000fe20000410000 */
[----:B------:R-:W1:Y:S03]  /*23d0*/  SHFL.DOWN PT, R120, R61, 0x4, 0x1f ;  /* 0x08801f003d787f89 */ /* 0x000e6600000e0000 */
[----:B------:R-:W-:-:S04]  /*23e0*/  FMUL.FTZ R121, R122, R121 ;  /* 0x000000797a797220 */ /* 0x000fc80000410000 */
[----:B------:R-:W-:Y:S01]  /*23f0*/  FMUL.FTZ R121, R121, R116 ;  /* 0x0000007479797220 */ /* 0x000fe20000410000 */
[----:B0-----:R-:W-:-:S05]  /*2400*/  FMUL.FTZ R115, R117, R124 ;  /* 0x0000007c75737220 */ /* 0x001fca0000410000 */
[----:B------:R-:W0:Y:S01]  /*2410*/  SHFL.DOWN PT, R60, R115, 0x2, 0x1f ;  /* 0x08401f00733c7f89 */ /* 0x000e2200000e0000 */
[----:B-1----:R-:W-:-:S04]  /*2420*/  FADD.FTZ R120, R120, R61 ;  /* 0x0000003d78787221 */ /* 0x002fc80000010000 */
[----:B------:R-:W-:Y:S01]  /*2430*/  FFMA.FTZ R120, R117, R121, R120 ;  /* 0x0000007975787223 */ /* 0x000fe20000010078 */
[-C--:B------:R-:W-:Y:S02]  /*2440*/  IADD3 R117, R118, R119.reuse, RZ ;  /* 0x0000007776757210 */ /* 0x080fe40007ffe0ff */
[----:B------:R-:W-:Y:S02]  /*2450*/  I2FP.F32.S32 R121, R119 ;  /* 0x0000007700797245 */ /* 0x000fe40000201400 */
[----:B------:R-:W-:Y:S01]  /*2460*/  I2FP.F32.S32 R116, R117 ;  /* 0x0000007500747245 */ /* 0x000fe20000201400 */
[----:B------:R-:W1:Y:S03]  /*2470*/  SHFL.DOWN PT, R119, R120, 0x2, 0x1f ;  /* 0x08401f0078777f89 */ /* 0x000e6600000e0000 */
[----:B------:R-:W2:Y:S01]  /*2480*/  MUFU.RCP R61, R116 ;  /* 0x00000074003d7308 */ /* 0x000ea20000001000 */
[----:B0-----:R-:W-:Y:S01]  /*2490*/  FADD.FTZ R118, R115, -R60 ;  /* 0x8000003c73767221 */ /* 0x001fe20000010000 */
[----:B------:R-:W-:-:S02]  /*24a0*/  FMUL.FTZ R125, R60, R121 ;  /* 0x000000793c7d7220 */ /* 0x000fc40000410000 */
[----:B------:R-:W0:Y:S01]  /*24b0*/  SHFL.DOWN PT, R60, R117, 0x1, 0x1f ;  /* 0x08201f00753c7f89 */ /* 0x000e2200000e0000 */
[----:B------:R-:W-:Y:S01]  /*24c0*/  FMUL.FTZ R123, R118, R118 ;  /* 0x00000076767b7220 */ /* 0x000fe20000410000 */
[----:B------:R-:W-:-:S03]  /*24d0*/  FFMA.FTZ R118, R62, R115, R125 ;  /* 0x000000733e767223 */ /* 0x000fc6000001007d */
[----:B------:R-:W-:Y:S01]  /*24e0*/  FMUL.FTZ R62, R62, R123 ;  /* 0x0000007b3e3e7220 */ /* 0x000fe20000410000 */
[----:B--2---:R-:W-:-:S03]  /*24f0*/  FMUL.FTZ R115, R61, R118 ;  /* 0x000000763d737220 */ /* 0x004fc60000410000 */
[----:B------:R-:W-:Y:S01]  /*2500*/  FMUL.FTZ R121, R62, R121 ;  /* 0x000000793e797220 */ /* 0x000fe20000410000 */
[----:B-1----:R-:W-:Y:S01]  /*2510*/  FADD.FTZ R118, R120, R119 ;  /* 0x0000007778767221 */ /* 0x002fe20000010000 */
[----:B------:R-:W1:Y:S03]  /*2520*/  SHFL.DOWN PT, R62, R115, 0x1, 0x1f ;  /* 0x08201f00733e7f89 */ /* 0x000e6600000e0000 */
        /* <DEDUP_REMOVED lines=9> */
[----:B------:R-:W-:-:S04]  /*25c0*/  FMUL.FTZ R117, R120, R120 ;  /* 0x0000007878757220 */ /* 0x000fc80000410000 */
[C---:B------:R-:W-:Y:S01]  /*25d0*/  FMUL.FTZ R117, R116.reuse, R117 ;  /* 0x0000007574757220 */ /* 0x040fe20000410000 */
[----:B------:R-:W-:Y:S01]  /*25e0*/  FFMA.FTZ R116, R116, R115, R121 ;  /* 0x0000007374747223 */ /* 0x000fe20000010079 */
[----:B--2---:R-:W-:Y:S01]  /*25f0*/  FADD.FTZ R118, R61, R118 ;  /* 0x000000763d767221 */ /* 0x004fe20000010000 */
[----:B------:R-:W2:Y:S01]  /*2600*/  LDC R115, c[0x0][0x2d8] ;  /* 0x0000b600ff737b82 */ /* 0x000ea20000000800 */
[----:B------:R-:W-:Y:S01]  /*2610*/  FMUL.FTZ R117, R117, R60 ;  /* 0x0000003c75757220 */ /* 0x000fe20000410000 */
[----:B0-----:R-:W-:-:S03]  /*2620*/  FMUL.FTZ R116, R119, R116 ;  /* 0x0000007477747220 */ /* 0x001fc60000410000 */
[----:B------:R-:W-:Y:S02]  /*2630*/  FFMA.FTZ R118, R119, R117, R118 ;  /* 0x0000007577767223 */ /* 0x000fe40000010076 */
[----:B------:R-:W0:Y:S01]  /*2640*/  SHFL.IDX PT, R117, R116, RZ, 0x1f ;  /* 0x00001fff74757589 */ /* 0x000e2200000e0000 */
[----:B------:R-:W3:Y:S03]  /*2650*/  @!P2 LDC.64 R60, c[0x0][0x258] ;  /* 0x00009600ff3cab82 */ /* 0x000ee60000000a00 */
[----:B------:R-:W2:Y:S01]  /*2660*/  SHFL.IDX PT, R118, R118, RZ, 0x1f ;  /* 0x00001fff76767589 */ /* 0x000ea200000e0000 */
[----:B-1----:R-:W-:-:S04]  /*2670*/  @!P2 IMAD.WIDE R62, R114, 0x4, R62 ;  /* 0x00000004723ea825 */ /* 0x002fc800078e023e */
[----:B0-----:R-:W-:Y:S01]  /*2680*/  FMUL.FTZ R119, R117, R117 ;  /* 0x0000007575777220 */ /* 0x001fe20000410000 */
[----:B---3--:R-:W-:Y:S01]  /*2690*/  @!P2 IMAD.WIDE R60, R114, 0x4, R60 ;  /* 0x00000004723ca825 */ /* 0x008fe200078e023c */
[----:B------:R0:W-:Y:S03]  /*26a0*/  @!P2 STG.E desc[UR4][R62.64], R117 ;  /* 0x000000753e00a986 */ /* 0x0001e6000c101904 */
[----:B--2---:R-:W-:Y:S01]  /*26b0*/  FFMA.FTZ R115, R118, UR12, R115 ;  /* 0x0000000c76737c23 */ /* 0x004fe20008010073 */
[----:B------:R-:W-:Y:S02]  /*26c0*/  FSEL R120, R119, RZ, !P3 ;  /* 0x000000ff77787208 */ /* 0x000fe40005800000 */
[----:B------:R-:W-:-:S03]  /*26d0*/  PLOP3.LUT P3, PT, PT, PT, UP1, 0x40, 0x0 ;  /* 0x000000000000781c */ /* 0x000fc60003f6e818 */
[----:B------:R-:W-:Y:S01]  /*26e0*/  FADD.FTZ R115, R115, R120 ;  /* 0x0000007873737221 */ /* 0x000fe20000010000 */
[----:B------:R-:W-:-:S04]  /*26f0*/  FSEL R116, R117, RZ, P3 ;  /* 0x000000ff75747208 */ /* 0x000fc80001800000 */
[----:B------:R-:W-:Y:S01]  /*2700*/  R2UR UR6, R116 ;  /* 0x00000000740672ca */ /* 0x000fe200000e0000 */
[----:B------:R-:W1:Y:S02]  /*2710*/  MUFU.RSQ R115, R115 ;  /* 0x0000007300737308 */ /* 0x000e640000001400 */
[----:B-1----:R0:W-:Y:S01]  /*2720*/  @!P2 STG.E desc[UR4][R60.64], R115 ;  /* 0x000000733c00a986 */ /* 0x0021e2000c101904 */
[----:B------:R-:W-:Y:S11]  /*2730*/  @!P0 BRA `(.L_x_9630) ;  /* 0x0000000000808947 */ /* 0x000ff60003800000 */
[----:B0-----:R-:W-:Y:S01]  /*2740*/  FADD.FTZ R60, R28, -UR6 ;  /* 0x800000061c3c7e21 */ /* 0x001fe20008010000 */
[----:B------:R-:W-:Y:S01]  /*2750*/  FADD.FTZ R62, R29, -UR6 ;  /* 0x800000061d3e7e21 */ /* 0x000fe20008010000 */
[----:B------:R-:W0:Y:S01]  /*2760*/  LDC.64 R116, c[0x0][0x2b8] ;  /* 0x0000ae00ff747b82 */ /* 0x000e220000000a00 */
[----:B------:R-:W-:Y:S01]  /*2770*/  FADD.FTZ R120, R32, -UR6 ;  /* 0x8000000620787e21 */ /* 0x000fe20008010000 */
[C---:B------:R-:W-:Y:S01]  /*2780*/  FMUL.FTZ R60, R115.reuse, R60 ;  /* 0x0000003c733c7220 */ /* 0x040fe20000410000 */
[----:B------:R-:W-:Y:S01]  /*2790*/  FMUL.FTZ R62, R115, R62 ;  /* 0x0000003e733e7220 */ /* 0x000fe20000410000 */
[----:B------:R-:W-:Y:S01]  /*27a0*/  FADD.FTZ R122, R33, -UR6 ;  /* 0x80000006217a7e21 */ /* 0x000fe20008010000 */
[----:B------:R-:W-:Y:S01]  /*27b0*/  FADD.FTZ R118, R31, -UR6 ;  /* 0x800000061f767e21 */ /* 0x000fe20008010000 */
[----:B------:R-:W-:Y:S01]  /*27c0*/  FFMA.FTZ R60, R69, R60, R12 ;  /* 0x0000003c453c7223 */ /* 0x000fe2000001000c */
[----:B------:R-:W-:Y:S01]  /*27d0*/  FFMA.FTZ R61, R110, R62, R109 ;  /* 0x0000003e6e3d7223 */ /* 0x000fe2000001006d */
[----:B------:R-:W-:Y:S01]  /*27e0*/  FADD.FTZ R62, R30, -UR6 ;  /* 0x800000061e3e7e21 */ /* 0x000fe20008010000 */
[----:B------:R-:W-:Y:S01]  /*27f0*/  FADD.FTZ R124, R34, -UR6 ;  /* 0x80000006227c7e21 */ /* 0x000fe20008010000 */
[C---:B------:R-:W-:Y:S01]  /*2800*/  FMUL.FTZ R120, R115.reuse, R120 ;  /* 0x0000007873787220 */ /* 0x040fe20000410000 */
[----:B------:R-:W-:Y:S01]  /*2810*/  FMUL.FTZ R122, R115, R122 ;  /* 0x0000007a737a7220 */ /* 0x000fe20000410000 */
[----:B------:R-:W-:Y:S01]  /*2820*/  F2FP.BF16.F32.PACK_AB R60, R61, R60 ;  /* 0x0000003c3d3c723e */ /* 0x000fe200000010ff */
[----:B------:R-:W-:Y:S01]  /*2830*/  FADD.FTZ R61, R35, -UR6 ;  /* 0x80000006233d7e21 */ /* 0x000fe20008010000 */
        /* <DEDUP_REMOVED lines=16> */
.L_x_9630:
[----:B------:R-:W-:Y:S05]  /*2940*/  BSYNC B0 ;  /* 0x0000000000007941 */ /* 0x000fea0003800000 */
.L_x_9629:
[----:B------:R-:W-:Y:S01]  /*2950*/  ISETP.GE.U32.AND P2, PT, R68, 0x200, PT ;  /* 0x000002004400780c */ /* 0x000fe20003f46070 */
[----:B------:R-:W-:-:S12]  /*2960*/  BSSY B0, `(.L_x_9631) ;  /* 0x0000022000007945 */ /* 0x000fd80003800000 */
[----:B------:R-:W-:Y:S05]  /*2970*/  @!P2 BRA `(.L_x_9632) ;  /* 0x000000000080a947 */ /* 0x000fea0003800000 */
[----:B01----:R-:W-:Y:S01]  /*2980*/  FADD.FTZ R60, R36, -UR6 ;  /* 0x80000006243c7e21 */ /* 0x003fe20008010000 */
        /* <DEDUP_REMOVED lines=31> */
.L_x_9632:
[----:B------:R-:W-:Y:S05]  /*2b80*/  BSYNC B0 ;  /* 0x0000000000007941 */ /* 0x000fea0003800000 */
.L_x_9631:
[----:B------:R-:W-:Y:S01]  /*2b90*/  ISETP.GE.U32.AND P2, PT, R68, 0x300, PT ;  /* 0x000003004400780c */ /* 0x000fe20003f46070 */
[----:B------:R-:W-:-:S12]  /*2ba0*/  BSSY B0, `(.L_x_9633) ;  /* 0x0000022000007945 */ /* 0x000fd80003800000 */
[----:B------:R-:W-:Y:S05]  /*2bb0*/  @!P2 BRA `(.L_x_9634) ;  /* 0x000000000080a947 */ /* 0x000fea0003800000 */
[----:B012---:R-:W-:Y:S01]  /*2bc0*/  FADD.FTZ R60, R44, -UR6 ;  /* 0x800000062c3c7e21 */ /* 0x007fe20008010000 */
        /* <DEDUP_REMOVED lines=31> */
.L_x_9634:
[----:B------:R-:W-:Y:S05]  /*2dc0*/  BSYNC B0 ;  /* 0x0000000000007941 */ /* 0x000fea0003800000 */
.L_x_9633:
[----:B------:R-:W-:Y:S04]  /*2dd0*/  BSSY B0, `(.L_x_9635) ;  /* 0x0000021000007945 */ /* 0x000fe80003800000 */
[----:B------:R-:W-:Y:S05]  /*2de0*/  @!P1 BRA `(.L_x_9636) ;  /* 0x00000000007c9947 */ /* 0x000fea0003800000 */
[----:B0123--:R-:W-:Y:S01]  /*2df0*/  FADD.FTZ R60, R58, -UR6 ;  /* 0x800000063a3c7e21 */ /* 0x00ffe20008010000 */
        /* <DEDUP_REMOVED lines=12> */
[C---:B------:R-:W-:Y:S01]  /*2ec0*/  FMUL.FTZ R61, R115.reuse, R120 ;  /* 0x00000078733d7220 */ /* 0x040fe20000410000 */
[----:B------:R-:W-:Y:S01]  /*2ed0*/  F2FP.BF16.F32.PACK_AB R63, R62, R63 ;  /* 0x0000003f3e3f723e */ /* 0x000fe200000010ff */
[----:B------:R-:W-:Y:S01]  /*2ee0*/  FMUL.FTZ R62, R115, R60 ;  /* 0x0000003c733e7220 */ /* 0x000fe20000410000 */
[----:B------:R-:W-:Y:S01]  /*2ef0*/  FADD.FTZ R60, R53, -UR6 ;  /* 0x80000006353c7e21 */ /* 0x000fe20008010000 */
        /* <DEDUP_REMOVED lines=9> */
[----:B0-----:R-:W-:-:S02]  /*2f90*/  IMAD.WIDE.U32 R116, R111, 0x10, R116 ;  /* 0x000000106f747825 */ /* 0x001fc400078e0074 */
[----:B------:R-:W-:Y:S02]  /*2fa0*/  F2FP.BF16.F32.PACK_AB R62, R119, R62 ;  /* 0x0000003e773e723e */ /* 0x000fe400000010ff */
[----:B------:R-:W-:Y:S02]  /*2fb0*/  F2FP.BF16.F32.PACK_AB R61, R61, R118 ;  /* 0x000000763d3d723e */ /* 0x000fe400000010ff */
[----:B------:R-:W-:-:S05]  /*2fc0*/  F2FP.BF16.F32.PACK_AB R60, R60, R115 ;  /* 0x000000733c3c723e */ /* 0x000fca00000010ff */
[----:B------:R4:W-:Y:S02]  /*2fd0*/  STG.E.128 desc[UR4][R116.64], R60 ;  /* 0x0000003c74007986 */ /* 0x0009e4000c101d04 */
.L_x_9636:
[----:B------:R-:W-:Y:S05]  /*2fe0*/  BSYNC B0 ;  /* 0x0000000000007941 */ /* 0x000fea0003800000 */
.L_x_9635:
[----:B------:R-:W-:Y:S02]  /*2ff0*/  IADD3 R114, R114, UR14, RZ ;  /* 0x0000000e72727c10 */ /* 0x000fe4000fffe0ff */
[----:B01234-:R-:W-:Y:S02]  /*3000*/  SEL R61, RZ, 0x1, P5 ;  /* 0x00000001ff3d7807 */ /* 0x01ffe40002800000 */
[----:B------:R-:W-:-:S13]  /*3010*/  ISETP.GE.AND P2, PT, R114, UR15, PT ;  /* 0x0000000f72007c0c */ /* 0x000fda000bf46270 */
[----:B------:R-:W-:Y:S05]  /*3020*/  @!P2 BRA `(.L_x_9637) ;  /* 0xffffffdc0020a947 */ /* 0x000fea000383ffff */
[----:B------:R-:W-:Y:S05]  /*3030*/  EXIT ;  /* 0x000000000000794d */ /* 0x000fea0003800000 */
.L_x_9628:
[----:B0123--:R-:W-:Y:S01]  /*3040*/  HFMA2.MMA R116, -RZ, RZ, 0, 5.9604644775390625e-08 ;  /* 0x00000001ff747435 */ /* 0x00ffe200000001ff */
[----:B------:R-:W-:Y:S02]  /*3050*/  MOV R123, R63 ;  /* 0x0000003f007b7202 */ /* 0x000fe40000000f00 */
[----:B------:R-:W-:Y:S02]  /*3060*/  MOV R117, 0x1f ;  /* 0x0000001f00757802 */ /* 0x000fe40000000f00 */
[----:B------:R-:W-:-:S07]  /*3070*/  MOV R118, 0xffffffff ;  /* 0xffffffff00767802 */ /* 0x000fce0000000f00 */
[----:B------:R-:W-:Y:S05]  /*3080*/  WARPSYNC.COLLECTIVE R118, `(.L_x_9638) ;  /* 0x0000000076087348 */ /* 0x000fea0003c00000 */
[----:B------:R0:W1:Y:S02]  /*3090*/  SHFL.BFLY P6, R124, R123, R116, R117 ;  /* 0x0c0000747b7c7389 */ /* 0x00006400000c0075 */
[----:B01----:R-:W-:Y:S01]  /*30a0*/  ENDCOLLECTIVE ;  /* 0x000000000000791b */ /* 0x003fe20003800000 */
.L_x_9638:
[----:B------:R-:W-:Y:S01]  /*30b0*/  HFMA2.MMA R116, -RZ, RZ, 0, 1.1920928955078125e-07 ;  /* 0x00000002ff747435 */ /* 0x000fe200000001ff */
[----:B------:R-:W-:-:S05]  /*30c0*/  MOV R60, R124 ;  /* 0x0000007c003c7202 */ /* 0x000fca0000000f00 */
[----:B------:R-:W-:-:S05]  /*30d0*/  FADD.FTZ R119, R63, R60 ;  /* 0x0000003c3f777221 */ /* 0x000fca0000010000 */
[----:B------:R-:W-:-:S07]  /*30e0*/  MOV R123, R119 ;  /* 0x00000077007b7202 */ /* 0x000fce0000000f00 */
[----:B------:R-:W-:Y:S05]  /*30f0*/  WARPSYNC.COLLECTIVE R118, `(.L_x_9639) ;  /* 0x0000000076087348 */ /* 0x000fea0003c00000 */
[----:B------:R0:W1:Y:S02]  /*3100*/  SHFL.BFLY P6, R124, R123, R116, R117 ;  /* 0x0c0000747b7c7389 */ /* 0x00006400000c0075 */
[----:B01----:R-:W-:Y:S01]  /*3110*/  ENDCOLLECTIVE ;  /* 0x000000000000791b */ /* 0x003fe20003800000 */
.L_x_9639:
[----:B------:R-:W-:Y:S01]  /*3120*/  HFMA2.MMA R116, -RZ, RZ, 0, 2.384185791015625e-07 ;  /* 0x00000004ff747435 */ /* 0x000fe200000001ff */
[----:B------:R-:W-:-:S05]  /*3130*/  MOV R60, R124 ;  /* 0x0000007c003c7202 */ /* 0x000fca0000000f00 */
[----:B------:R-:W-:-:S05]  /*3140*/  FADD.FTZ R120, R119, R60 ;  /* 0x0000003c77787221 */ /* 0x000fca0000010000 */
[----:B------:R-:W-:-:S07]  /*3150*/  MOV R123, R120 ;  /* 0x00000078007b7202 */ /* 0x000fce0000000f00 */
[----:B------:R-:W-:Y:S05]  /*3160*/  WARPSYNC.COLLECTIVE R118, `(.L_x_9640) ;  /* 0x0000000076087348 */ /* 0x000fea0003c00000 */
[----:B------:R0:W1:Y:S02]  /*3170*/  SHFL.BFLY P6, R124, R123, R116, R117 ;  /* 0x0c0000747b7c7389 */ /* 0x00006400000c0075 */
[----:B01----:R-:W-:Y:S01]  /*3180*/  ENDCOLLECTIVE ;  /* 0x000000000000791b */ /* 0x003fe20003800000 */
.L_x_9640:
[----:B------:R-:W-:Y:S01]  /*3190*/  HFMA2.MMA R116, -RZ, RZ, 0, 4.76837158203125e-07 ;  /* 0x00000008ff747435 */ /* 0x000fe200000001ff */
[----:B------:R-:W-:-:S05]  /*31a0*/  MOV R61, R124 ;  /* 0x0000007c003d7202 */ /* 0x000fca0000000f00 */
[----:B------:R-:W-:-:S05]  /*31b0*/  FADD.FTZ R121, R120, R61 ;  /* 0x0000003d78797221 */ /* 0x000fca0000010000 */
[----:B------:R-:W-:-:S07]  /*31c0*/  MOV R123, R121 ;  /* 0x00000079007b7202 */ /* 0x000fce0000000f00 */
[----:B------:R-:W-:Y:S05]  /*31d0*/  WARPSYNC.COLLECTIVE R118, `(.L_x_9641) ;  /* 0x0000000076087348 */ /* 0x000fea0003c00000 */
[----:B------:R0:W1:Y:S02]  /*31e0*/  SHFL.BFLY P6, R124, R123, R116, R117 ;  /* 0x0c0000747b7c7389 */ /* 0x00006400000c0075 */
[----:B01----:R-:W-:Y:S01]  /*31f0*/  ENDCOLLECTIVE ;  /* 0x000000000000791b */ /* 0x003fe20003800000 */
.L_x_9641:
[----:B------:R-:W-:Y:S01]  /*3200*/  HFMA2.MMA R116, -RZ, RZ, 0, 9.5367431640625e-07 ;  /* 0x00000010ff747435 */ /* 0x000fe200000001ff */
[----:B------:R-:W-:-:S05]  /*3210*/  MOV R60, R124 ;  /* 0x0000007c003c7202 */ /* 0x000fca0000000f00 */
[----:B------:R-:W-:-:S05]  /*3220*/  FADD.FTZ R122, R121, R60 ;  /* 0x0000003c797a7221 */ /* 0x000fca0000010000 */
[----:B------:R-:W-:-:S07]  /*3230*/  MOV R123, R122 ;  /* 0x0000007a007b7202 */ /* 0x000fce0000000f00 */
[----:B------:R-:W-:Y:S05]  /*3240*/  WARPSYNC.COLLECTIVE R118, `(.L_x_9642) ;  /* 0x0000000076087348 */ /* 0x000fea0003c00000 */
[----:B------:R0:W1:Y:S02]  /*3250*/  SHFL.BFLY P6, R124, R123, R116, R117 ;  /* 0x0c0000747b7c7389 */ /* 0x00006400000c0075 */
[----:B01----:R-:W-:Y:S01]  /*3260*/  ENDCOLLECTIVE ;  /* 0x000000000000791b */ /* 0x003fe20003800000 */
.L_x_9642:
[----:B------:R-:W-:-:S05]  /*3270*/  MOV R61, R124 ;  /* 0x0000007c003d7202 */ /* 0x000fca0000000f00 */
        /* <DEDUP_REMOVED lines=72> */
.L_x_9643:
[----:B------:R-:W-:Y:S01]  /*3700*/  HFMA2.MMA R116, -RZ, RZ, 0, 1.1920928955078125e-07 ;  /* 0x00000002ff747435 */ /* 0x000fe200000001ff */
[----:B------:R-:W-:-:S05]  /*3710*/  MOV R120, R124 ;  /* 0x0000007c00787202 */ /* 0x000fca0000000f00 */
[----:B------:R-:W-:-:S05]  /*3720*/  FADD.FTZ R120, R61, R120 ;  /* 0x000000783d787221 */ /* 0x000fca0000010000 */
[----:B------:R-:W-:-:S07]  /*3730*/  MOV R123, R120 ;  /* 0x00000078007b7202 */ /* 0x000fce0000000f00 */
[----:B------:R-:W-:Y:S05]  /*3740*/  WARPSYNC.COLLECTIVE R118, `(.L_x_9644) ;  /* 0x0000000076087348 */ /* 0x000fea0003c00000 */
[----:B------:R0:W1:Y:S02]  /*3750*/  SHFL.BFLY P6, R124, R123, R116, R117 ;  /* 0x0c0000747b7c7389 */ /* 0x00006400000c0075 */
[----:B01----:R-:W-:Y:S01]  /*3760*/  ENDCOLLECTIVE ;  /* 0x000000000000791b */ /* 0x003fe20003800000 */
.L_x_9644:
[----:B------:R-:W-:Y:S01]  /*3770*/  HFMA2.MMA R116, -RZ, RZ, 0, 2.384185791015625e-07 ;  /* 0x00000004ff747435 */ /* 0x000fe200000001ff */
[----:B------:R-:W-:-:S05]  /*3780*/  MOV R63, R124 ;  /* 0x0000007c003f7202 */ /* 0x000fca0000000f00 */
[----:B------:R-:W-:-:S05]  /*3790*/  FADD.FTZ R63, R120, R63 ;  /* 0x0000003f783f7221 */ /* 0x000fca0000010000 */
[----:B------:R-:W-:-:S07]  /*37a0*/  MOV R123, R63 ;  /* 0x0000003f007b7202 */ /* 0x000fce0000000f00 */
[----:B------:R-:W-:Y:S05]  /*37b0*/  WARPSYNC.COLLECTIVE R118, `(.L_x_9645) ;  /* 0x0000000076087348 */ /* 0x000fea0003c00000 */
[----:B------:R0:W1:Y:S02]  /*37c0*/  SHFL.BFLY P6, R124, R123, R116, R117 ;  /* 0x0c0000747b7c7389 */ /* 0x00006400000c0075 */
[----:B01----:R-:W-:Y:S01]  /*37d0*/  ENDCOLLECTIVE ;  /* 0x000000000000791b */ /* 0x003fe20003800000 */
.L_x_9645:
[----:B------:R-:W-:Y:S01]  /*37e0*/  HFMA2.MMA R116, -RZ, RZ, 0, 4.76837158203125e-07 ;  /* 0x00000008ff747435 */ /* 0x000fe200000001ff */
[----:B------:R-:W-:-:S05]  /*37f0*/  MOV R122, R124 ;  /* 0x0000007c007a7202 */ /* 0x000fca0000000f00 */
[----:B------:R-:W-:-:S05]  /*3800*/  FADD.FTZ R122, R63, R122 ;  /* 0x0000007a3f7a7221 */ /* 0x000fca0000010000 */
[----:B------:R-:W-:-:S07]  /*3810*/  MOV R123, R122 ;  /* 0x0000007a007b7202 */ /* 0x000fce0000000f00 */
[----:B------:R-:W-:Y:S05]  /*3820*/  WARPSYNC.COLLECTIVE R118, `(.L_x_9646) ;  /* 0x0000000076087348 */ /* 0x000fea0003c00000 */
[----:B------:R0:W1:Y:S02]  /*3830*/  SHFL.BFLY P6, R124, R123, R116, R117 ;  /* 0x0c0000747b7c7389 */ /* 0x00006400000c0075 */
[----:B01----:R-:W-:Y:S01]  /*3840*/  ENDCOLLECTIVE ;  /* 0x000000000000791b */ /* 0x003fe20003800000 */
.L_x_9646:
[----:B------:R-:W-:Y:S01]  /*3850*/  HFMA2.MMA R116, -RZ, RZ, 0, 9.5367431640625e-07 ;  /* 0x00000010ff747435 */ /* 0x000fe200000001ff */
[----:B------:R-:W-:-:S05]  /*3860*/  MOV R119, R124 ;  /* 0x0000007c00777202 */ /* 0x000fca0000000f00 */
[----:B------:R-:W-:-:S05]  /*3870*/  FADD.FTZ R119, R122, R119 ;  /* 0x000000777a777221 */ /* 0x000fca0000010000 */
[----:B------:R-:W-:-:S07]  /*3880*/  MOV R123, R119 ;  /* 0x00000077007b7202 */ /* 0x000fce0000000f00 */
[----:B------:R-:W-:Y:S05]  /*3890*/  WARPSYNC.COLLECTIVE R118, `(.L_x_9647) ;  /* 0x0000000076087348 */ /* 0x000fea0003c00000 */
[----:B------:R0:W1:Y:S02]  /*38a0*/  SHFL.BFLY P6, R124, R123, R116, R117 ;  /* 0x0c0000747b7c7389 */ /* 0x00006400000c0075 */
[----:B01----:R-:W-:Y:S01]  /*38b0*/  ENDCOLLECTIVE ;  /* 0x000000000000791b */ /* 0x003fe20003800000 */
.L_x_9647:
[----:B------:R-:W-:Y:S05]  /*38c0*/  BRA `(.L_x_9648) ;  /* 0xffffffe8002c7947 */ /* 0x000fea000383ffff */
.L_x_9649:
        /* <DEDUP_REMOVED lines=11> */
.L_x_30232:


//--------------------- .text._ZN10layer_norm13ln_fwd_kernelINS_13Kernel_traitsI13__nv_bfloat16S2_fS2_fjLj8192ELj1ELj1ELj8ELj16ENS_18Kernel_traits_baseILj8192ES2_S2_fS2_fjLj256EEEEELb0ELb0ELb0ELb1EEEvNS_9FwdParamsE --------------------------
	.section	.text._ZN10layer_norm13ln_fwd_kernelINS_13Kernel_traitsI13__nv_bfloat16S2_fS2_fjLj8192ELj1ELj1ELj8ELj16ENS_18Kernel_traits_baseILj8192ES2_S2_fS2_fjLj256EEEEELb0ELb0ELb0ELb1EEEvNS_9FwdParamsE,"ax",@progbits
	.align	128
        .global         _ZN10layer_norm13ln_fwd_kernelINS_13Kernel_traitsI13__nv_bfloat16S2_fS2_fjLj8192ELj1ELj1ELj8ELj16ENS_18Kernel_traits_baseILj8192ES2_S2_fS2_fjLj256EEEEELb0ELb0ELb0ELb1EEEvNS_9FwdParamsE
        .type           _ZN10layer_norm13ln_fwd_kernelINS_13Kernel_traitsI13__nv_bfloat16S2_fS2_fjLj8192ELj1ELj1ELj8ELj16ENS_18Kernel_traits_baseILj8192ES2_S2_fS2_fjLj256EEEEELb0ELb0ELb0ELb1EEEvNS_9FwdParamsE,@function
        .size           _ZN10layer_norm13ln_fwd_kernelINS_13Kernel_traitsI13__nv_bfloat16S2_fS2_fjLj8192ELj1ELj1ELj8ELj16ENS_18Kernel_traits_baseILj8192ES2_S2_fS2_fjLj256EEEEELb0ELb0ELb0ELb1EEEvNS_9FwdParamsE,(.L_x_30233 - _ZN10layer_norm13ln_fwd_kernelINS_13Kernel_traitsI13__nv_bfloat16S2_fS2_fjLj8192ELj1ELj1ELj8ELj16ENS_18Kernel_traits_baseILj8192ES2_S2_fS2_fjLj256EEEEELb0ELb0ELb0ELb1EEEvNS_9FwdParamsE)
        .other          _ZN10layer_norm13ln_fwd_kernelINS_13Kernel_traitsI13__nv_bfloat16S2_fS2_fjLj8192ELj1ELj1ELj8ELj16ENS_18Kernel_traits_baseILj8192ES2_S2_fS2_fjLj256EEEEELb0ELb0ELb0ELb1EEEvNS_9FwdParamsE,@"STO_CUDA_ENTRY STV_DEFAULT"
_ZN10layer_norm13ln_fwd_kernelINS_13Kernel_traitsI13__nv_bfloat16S2_fS2_fjLj8192ELj1ELj1ELj8ELj16ENS_18Kernel_traits_baseILj8192ES2_S2_fS2_fjLj256EEEEELb0ELb0ELb0ELb1EEEvNS_9FwdParamsE:
.text._ZN10layer_norm13ln_fwd_kernelINS_13Kernel_traitsI13__nv_bfloat16S2_fS2_fjLj8192ELj1ELj1ELj8ELj16ENS_18Kernel_traits_baseILj8192ES2_S2_fS2_fjLj256EEEEELb0ELb0ELb0ELb1EEEvNS_9FwdParamsE:
        /* <DEDUP_REMOVED lines=21> */
[----:B------:R-:W-:-:S13]  /*0150*/  ISETP.GE.AND P1, PT, R89, UR6, PT ;  /* 0x0000000659007c0c */ /* 0x000fda000bf26270 */
[----:B0-----:R-:W-:Y:S05]  /*0160*/  @P1 EXIT ;  /* 0x000000000000194d */ /* 0x001fea0003800000 */
        /* <DEDUP_REMOVED lines=15> */
[C---:B------:R-:W-:Y:S01]  /*0260*/  PRMT R34, R9.reuse, 0x7632, R34 ;  /* 0x0000763209227816 */ /* 0x040fe20000000022 */
[----:B------:R-:W-:Y:S01]  /*0270*/  ULDC.64 UR8, c[0x0][0x230] ;  /* 0x00008c0000087ab9 */ /* 0x000fe20000000a00 */
[----:B------:R-:W-:Y:S01]  /*0280*/  SHF.L.U32 R2, R9, 0x10, RZ ;  /* 0x0000001009027819 */ /* 0x000fe200000006ff */
[----:B------:R-:W-:Y:S01]  /*0290*/  ULDC.64 UR10, c[0x0][0x238] ;  /* 0x00008e00000a7ab9 */ /* 0x000fe20000000a00 */
[C---:B------:R-:W-:Y:S01]  /*02a0*/  PRMT R72, R10.reuse, 0x7632, R72 ;  /* 0x000076320a487816 */ /* 0x040fe20000000048 */
[----:B------:R-:W-:Y:S01]  /*02b0*/  ULDC.64 UR14, c[0x0][0x2b8] ;  /* 0x0000ae00000e7ab9 */ /* 0x000fe20000000a00 */
[----:B------:R-:W-:Y:S01]  /*02c0*/  SHF.L.U32 R3, R10, 0x10, RZ ;  /* 0x000000100a037819 */ /* 0x000fe200000006ff */
        /* <DEDUP_REMOVED lines=14> */
[----:B0-----:R-:W-:Y:S02]  /*03b0*/  SHF.L.U32 R4, R11, 0x10, RZ ;  /* 0x000000100b047819 */ /* 0x001fe400000006ff */
[----:B------:R-:W-:Y:S02]  /*03c0*/  SHF.L.U32 R9, R12, 0x10, RZ ;  /* 0x000000100c097819 */ /* 0x000fe400000006ff */
[----:B------:R-:W-:Y:S02]  /*03d0*/  SHF.L.U32 R10, R13, 0x10, RZ ;  /* 0x000000100d0a7819 */ /* 0x000fe400000006ff */
        /* <DEDUP_REMOVED lines=14> */
[----:B------:R-:W-:Y:S02]  /*04c0*/  ISETP.NE.AND P3, PT, RZ, UR6, PT ;  /* 0x00000006ff007c0c */ /* 0x000fe4000bf65270 */
        /* <DEDUP_REMOVED lines=16> */
[----:B------:R-:W-:Y:S01]  /*05d0*/  ISETP.NE.AND.EX P0, PT, RZ, UR7, PT, P0 ;  /* 0x00000007ff007c0c */ /* 0x000fe2000bf05300 */
[----:B------:R-:W-:Y:S01]  /*05e0*/  ULDC UR7, c[0x0][0x218] ;  /* 0x0000860000077ab9 */ /* 0x000fe20000000800 */
[C---:B--2---:R-:W-:Y:S02]  /*05f0*/  PRMT R114, R20.reuse, 0x7632, R114 ;  /* 0x0000763214727816 */ /* 0x044fe40000000072 */
[----:B------:R-:W-:-:S02]  /*0600*/  SHF.L.U32 R115, R20, 0x10, RZ ;  /* 0x0000001014737819 */ /* 0x000fc400000006ff */
[C---:B---3--:R-:W-:Y:S02]  /*0610*/  PRMT R100, R97.reuse, 0x7632, R100 ;  /* 0x0000763261647816 */ /* 0x048fe40000000064 */
[----:B------:R-:W-:Y:S02]  /*0620*/  SHF.L.U32 R101, R97, 0x10, RZ ;  /* 0x0000001061657819 */ /* 0x000fe400000006ff */
[----:B----4-:R-:W-:Y:S02]  /*0630*/  PRMT R121, R30, 0x7632, R121 ;  /* 0x000076321e797816 */ /* 0x010fe40000000079 */
        /* <DEDUP_REMOVED lines=10> */
[C---:B------:R-:W-:Y:S02]  /*06e0*/  PRMT R102, R96.reuse, 0x7632, R102 ;  /* 0x0000763260667816 */ /* 0x040fe40000000066 */
[----:B------:R-:W-:Y:S02]  /*06f0*/  SHF.L.U32 R103, R96, 0x10, RZ ;  /* 0x0000001060677819 */ /* 0x000fe400000006ff */
[----:B------:R-:W-:Y:S02]  /*0700*/  PRMT R97, R98, 0x7632, R97 ;  /* 0x0000763262617816 */ /* 0x000fe40000000061 */
[----:B------:R-:W-:Y:S02]  /*0710*/  PRMT R95, R99, 0x7632, R95 ;  /* 0x00007632635f7816 */ /* 0x000fe4000000005f */
[----:B------:R-:W-:-:S02]  /*0720*/  SHF.R.U32.HI R20, RZ, 0x5, R124 ;  /* 0x00000005ff147819 */ /* 0x000fc4000001167c */
[----:B------:R-:W-:Y:S01]  /*0730*/  SHF.L.U32 R96, R99, 0x10, RZ ;  /* 0x0000001063607819 */ /* 0x000fe200000006ff */
[----:B------:R-:W-:Y:S01]  /*0740*/  HFMA2.MMA R99, -RZ, RZ, 0, 5.9604644775390625e-08 ;  /* 0x00000001ff637435 */ /* 0x000fe200000001ff */
        /* <DEDUP_REMOVED lines=12> */
[----:B------:R-:W-:Y:S02]  /*0810*/  LOP3.LUT R86, R20, 0x7, RZ, 0xc0, !PT ;  /* 0x0000000714567812 */ /* 0x000fe400078ec0ff */
        /* <DEDUP_REMOVED lines=15> */
[----:B------:R-:W-:-:S07]  /*0910*/  SHF.L.U32 R95, R95, 0x10, RZ ;  /* 0x000000105f5f7819 */ /* 0x000fce00000006ff */
.L_x_9651:
[----:B0-----:R-:W0:Y:S01]  /*0920*/  S2R R93, SR_TID.X ;  /* 0x00000000005d7919 */ /* 0x001e220000002100 */
[----:B-1----:R-:W1:Y:S01]  /*0930*/  @P0 LDC.64 R28, c[0x0][0x270] ;  /* 0x00009c00ff1c0b82 */ /* 0x002e620000000a00 */
[----:B------:R-:W-:Y:S01]  /*0940*/  IMAD R30, R89, UR7, RZ ;  /* 0x00000007591e7c24 */ /* 0x000fe2000f8e02ff */
[----:B------:R-:W-:-:S04]  /*0950*/  ISETP.NE.U32.AND P1, PT, RZ, UR8, PT ;  /* 0x00000008ff007c0c */ /* 0x000fc8000bf25070 */
[----:B------:R-:W-:Y:S02]  /*0960*/  SHF.R.S32.HI R31, RZ, 0x1f, R30 ;  /* 0x0000001fff1f7819 */ /* 0x000fe4000001141e */
[----:B------:R-:W2:Y:S01]  /*0970*/  LDC.64 R68, c[0x0][0x220] ;  /* 0x00008800ff447b82 */ /* 0x000ea20000000a00 */
[----:B------:R-:W-:Y:S02]  /*0980*/  ISETP.NE.AND.EX P1, PT, RZ, UR9, PT, P1 ;  /* 0x00000009ff007c0c */ /* 0x000fe4000bf25310 */
[----:B------:R-:W-:Y:S01]  /*0990*/  LEA.HI R30, R31, R30, RZ, 0x3 ;  /* 0x0000001e1f1e7211 */ /* 0x000fe200078f18ff */
[----:B-1----:R-:W-:-:S05]  /*09a0*/  @P0 IMAD.WIDE R28, R89, 0x2, R28 ;  /* 0x00000002591c0825 */ /* 0x002fca00078e021c */
[----:B------:R-:W3:Y:S01]  /*09b0*/  @P0 LDG.E.U16 R34, desc[UR4][R28.64] ;  /* 0x000000041c220981 */ /* 0x000ee2000c1e1500 */
[----:B0-----:R-:W-:-:S04]  /*09c0*/  LOP3.LUT R93, R93, 0xff, RZ, 0xc0, !PT ;  /* 0x000000ff5d5d7812 */ /* 0x001fc800078ec0ff */
[----:B------:R-:W-:-:S05]  /*09d0*/  LEA.HI.SX32 R93, R30, R93, 0x1d ;  /* 0x0000005d1e5d7211 */ /* 0x000fca00078feaff */
[----:B--2---:R-:W-:-:S06]  /*09e0*/  IMAD.WIDE.U32 R30, R93, 0x10, R68 ;  /* 0x000000105d1e7825 */ /* 0x004fcc00078e0044 */
[----:B------:R-:W2:Y:S01]  /*09f0*/  LDG.E.128 R28, desc[UR4][R30.64] ;  /* 0x000000041e1c7981 */ /* 0x000ea2000c1e1d00 */
[----:B------:R-:W-:-:S04]  /*0a00*/  @P1 LEA R32, P2, R93, UR8, 0x5 ;  /* 0x000000085d201c11 */ /* 0x000fc8000f8428ff */
[----:B------:R-:W-:-:S05]  /*0a10*/  @P1 LEA.HI.X R33, R93, UR9, RZ, 0x5, P2 ;  /* 0x000000095d211c11 */ /* 0x000fca00090f2cff */
[----:B------:R-:W4:Y:S04]  /*0a20*/  @P1 LDG.E.128 R20, desc[UR4][R32.64] ;  /* 0x0000000420141981 */ /* 0x000f28000c1e1d00 */
[----:B------:R0:W5:Y:S01]  /*0a30*/  @P1 LDG.E.128 R24, desc[UR4][R32.64+0x10] ;  /* 0x0000100420181981 */ /* 0x000162000c1e1d00 */
[----:B------:R-:W-:Y:S02]  /*0a40*/  ISETP.NE.U32.AND P2, PT, RZ, UR8, PT ;  /* 0x00000008ff007c0c */ /* 0x000fe4000bf45070 */
[----:B------:R-:W-:Y:S02]  /*0a50*/  MOV R67, 0x3f800000 ;  /* 0x3f80000000437802 */ /* 0x000fe40000000f00 */
[----:B------:R-:W-:Y:S02]  /*0a60*/  ISETP.NE.AND.EX P2, PT, RZ, UR9, PT, P2 ;  /* 0x00000009ff007c0c */ /* 0x000fe4000bf45320 */
[----:B------:R-:W-:-:S02]  /*0a70*/  IADD3 R90, R93, 0x100, RZ ;  /* 0x000001005d5a7810 */ /* 0x000fc40007ffe0ff */
[----:B------:R-:W-:-:S04]  /*0a80*/  LEA R36, P4, R93, UR10, 0x5 ;  /* 0x0000000a5d247c11 */ /* 0x000fc8000f8828ff */
[----:B------:R-:W-:Y:S02]  /*0a90*/  LEA.HI.X R37, R93, UR11, RZ, 0x5, P4 ;  /* 0x0000000b5d257c11 */ /* 0x000fe4000a0f2cff */
[----:B---3--:R-:W-:Y:S02]  /*0aa0*/  @P0 SHF.L.U32 R67, R34, 0x10, RZ ;  /* 0x0000001022430819 */ /* 0x008fe400000006ff */
[C---:B--2---:R-:W-:Y:S02]  /*0ab0*/  PRMT R35, R29.reuse, 0x7632, R35 ;  /* 0x000076321d237816 */ /* 0x044fe40000000023 */
[----:B------:R-:W-:Y:S02]  /*0ac0*/  SHF.L.U32 R40, R29, 0x10, RZ ;  /* 0x000000101d287819 */ /* 0x000fe400000006ff */
[C---:B------:R-:W-:Y:S02]  /*0ad0*/  PRMT R29, R30.reuse, 0x7632, R29 ;  /* 0x000076321e1d7816 */ /* 0x040fe4000000001d */
[----:B0-----:R-:W-:-:S02]  /*0ae0*/  SHF.L.U32 R32, R30, 0x10, RZ ;  /* 0x000000101e207819 */ /* 0x001fc400000006ff */
[C---:B------:R-:W-:Y:S02]  /*0af0*/  PRMT R34, R28.reuse, 0x7632, R34 ;  /* 0x000076321c227816 */ /* 0x040fe40000000022 */
[C---:B------:R-:W-:Y:S02]  /*0b00*/  PRMT R30, R31.reuse, 0x7632, R30 ;  /* 0x000076321f1e7816 */ /* 0x040fe4000000001e */
[----:B------:R-:W-:Y:S02]  /*0b10*/  SHF.L.U32 R28, R28, 0x10, RZ ;  /* 0x000000101c1c7819 */ /* 0x000fe400000006ff */
[----:B------:R-:W-:Y:S02]  /*0b20*/  SHF.L.U32 R46, R31, 0x10, RZ ;  /* 0x000000101f2e7819 */ /* 0x000fe400000006ff */
[----:B------:R-:W-:Y:S02]  /*0b30*/  SHF.L.U32 R38, R34, 0x10, RZ ;  /* 0x0000001022267819 */ /* 0x000fe400000006ff */
[----:B------:R-:W-:-:S02]  /*0b40*/  SHF.L.U32 R42, R35, 0x10, RZ ;  /* 0x00000010232a7819 */ /* 0x000fc400000006ff */
[----:B------:R-:W-:Y:S02]  /*0b50*/  SHF.L.U32 R44, R29, 0x10, RZ ;  /* 0x000000101d2c7819 */ /* 0x000fe400000006ff */
[----:B------:R-:W-:Y:S01]  /*0b60*/  SHF.L.U32 R48, R30, 0x10, RZ ;  /* 0x000000101e307819 */ /* 0x000fe200000006ff */
[-C--:B------:R-:W-:Y:S01]  /*0b70*/  FMUL.FTZ R28, R28, R67.reuse ;  /* 0x000000431c1c7220 */ /* 0x080fe20000410000 */
[-C--:B------:R-:W-:Y:S01]  /*0b80*/  FMUL.FTZ R30, R40, R67.reuse ;  /* 0x00000043281e7220 */ /* 0x080fe20000410000 */
[-C--:B------:R-:W-:Y:S01]  /*0b90*/  FMUL.FTZ R32, R32, R67.reuse ;  /* 0x0000004320207220 */ /* 0x080fe20000410000 */
[-C--:B------:R-:W-:Y:S01]  /*0ba0*/  FMUL.FTZ R34, R46, R67.reuse ;  /* 0x000000432e227220 */ /* 0x080fe20000410000 */
[-C--:B------:R-:W-:Y:S01]  /*0bb0*/  FMUL.FTZ R29, R38, R67.reuse ;  /* 0x00000043261d7220 */ /* 0x080fe20000410000 */
[-C--:B------:R-:W-:Y:S01]  /*0bc0*/  FMUL.FTZ R31, R42, R67.reuse ;  /* 0x000000432a1f7220 */ /* 0x080fe20000410000 */
[-C--:B------:R-:W-:Y:S01]  /*0bd0*/  FMUL.FTZ R33, R44, R67.reuse ;  /* 0x000000432c217220 */ /* 0x080fe20000410000 */
[----:B------:R-:W-:Y:S01]  /*0be0*/  FMUL.FTZ R35, R48, R67 ;  /* 0x0000004330237220 */ /* 0x000fe20000410000 */
[----:B----4-:R-:W-:Y:S01]  /*0bf0*/  @P2 FADD.FTZ R28, R20, R28 ;  /* 0x0000001c141c2221 */ /* 0x010fe20000010000 */
[----:B------:R-:W-:Y:S01]  /*0c00*/  @P2 FADD.FTZ R30, R22, R30 ;  /* 0x0000001e161e2221 */ /* 0x000fe20000010000 */
[----:B-----5:R-:W-:Y:S01]  /*0c10*/  @P2 FADD.FTZ R32, R24, R32 ;  /* 0x0000002018202221 */ /* 0x020fe20000010000 */
[----:B------:R-:W-:Y:S01]  /*0c20*/  @P2 FADD.FTZ R34, R26, R34 ;  /* 0x000000221a222221 */ /* 0x000fe20000010000 */
[----:B------:R-:W-:Y:S01]  /*0c30*/  @P2 FADD.FTZ R29, R21, R29 ;  /* 0x0000001d151d2221 */ /* 0x000fe20000010000 */
[----:B------:R-:W-:Y:S01]  /*0c40*/  @P2 FADD.FTZ R31, R23, R31 ;  /* 0x0000001f171f2221 */ /* 0x000fe20000010000 */
[----:B------:R-:W-:Y:S01]  /*0c50*/  @P2 FADD.FTZ R33, R25, R33 ;  /* 0x0000002119212221 */ /* 0x000fe20000010000 */
[----:B------:R-:W-:Y:S01]  /*0c60*/  @P2 FADD.FTZ R35, R27, R35 ;  /* 0x000000231b232221 */ /* 0x000fe20000010000 */
[----:B------:R-:W-:-:S02]  /*0c70*/  IMAD.WIDE.U32 R44, R90, 0x10, R68 ;  /* 0x000000105a2c7825 */ /* 0x000fc400078e0044 */
[----:B------:R-:W-:Y:S04]  /*0c80*/  STG.E.128 desc[UR4][R36.64], R28 ;  /* 0x0000001c24007986 */ /* 0x000fe8000c101d04 */
[----:B------:R0:W-:Y:S04]  /*0c90*/  STG.E.128 desc[UR4][R36.64+0x10], R32 ;  /* 0x0000102024007986 */ /* 0x0001e8000c101d04 */
[----:B------:R-:W2:Y:S01]  /*0ca0*/  LDG.E.128 R44, desc[UR4][R44.64] ;  /* 0x000000042c2c7981 */ /* 0x000ea2000c1e1d00 */
[----:B------:R-:W-:Y:S02]  /*0cb0*/  @P1 LEA R48, P4, R90, UR8, 0x5 ;  /* 0x000000085a301c11 */ /* 0x000fe4000f8828ff */
[----:B------:R-:W-:-:S02]  /*0cc0*/  MOV R38, R22 ;  /* 0x0000001600267202 */ /* 0x000fc40000000f00 */
[----:B------:R-:W-:Y:S02]  /*0cd0*/  MOV R39, R23 ;  /* 0x0000001700277202 */ /* 0x000fe40000000f00 */
[----:B------:R-:W-:Y:S02]  /*0ce0*/  MOV R40, R24 ;  /* 0x0000001800287202 */ /* 0x000fe40000000f00 */
[----:B------:R-:W-:Y:S02]  /*0cf0*/  MOV R41, R25 ;  /* 0x0000001900297202 */ /* 0x000fe40000000f00 */
[----:B------:R-:W-:Y:S02]  /*0d00*/  MOV R42, R26 ;  /* 0x0000001a002a7202 */ /* 0x000fe40000000f00 */
[----:B------:R-:W-:Y:S02]  /*0d10*/  MOV R43, R27 ;  /* 0x0000001b002b7202 */ /* 0x000fe40000000f00 */
[----:B0-----:R-:W-:-:S02]  /*0d20*/  MOV R36, R20 ;  /* 0x0000001400247202 */ /* 0x001fc40000000f00 */
[----:B------:R-:W-:Y:S02]  /*0d30*/  MOV R37, R21 ;  /* 0x0000001500257202 */ /* 0x000fe40000000f00 */
[----:B------:R-:W-:-:S05]  /*0d40*/  @P1 LEA.HI.X R49, R90, UR9, RZ, 0x5, P4 ;  /* 0x000000095a311c11 */ /* 0x000fca000a0f2cff */
[----:B------:R-:W3:Y:S04]  /*0d50*/  @P1 LDG.E.128 R36, desc[UR4][R48.64] ;  /* 0x0000000430241981 */ /* 0x000ee8000c1e1d00 */
[----:B------:R0:W4:Y:S01]  /*0d60*/  @P1 LDG.E.128 R40, desc[UR4][R48.64+0x10] ;  /* 0x0000100430281981 */ /* 0x000122000c1e1d00 */
[----:B------:R-:W-:Y:S02]  /*0d70*/  IADD3 R91, R93, 0x200, RZ ;  /* 0x000002005d5b7810 */ /* 0x000fe40007ffe0ff */
[----:B------:R-:W-:-:S04]  /*0d80*/  LEA R52, P4, R90, UR10, 0x5 ;  /* 0x0000000a5a347c11 */ /* 0x000fc8000f8828ff */
[----:B------:R-:W-:Y:S02]  /*0d90*/  LEA.HI.X R53, R90, UR11, RZ, 0x5, P4 ;  /* 0x0000000b5a357c11 */ /* 0x000fe4000a0f2cff */
[C---:B--2---:R-:W-:Y:S02]  /*0da0*/  PRMT R51, R45.reuse, 0x7632, R51 ;  /* 0x000076322d337816 */ /* 0x044fe40000000033 */
[----:B------:R-:W-:Y:S02]  /*0db0*/  SHF.L.U32 R56, R45, 0x10, RZ ;  /* 0x000000102d387819 */ /* 0x000fe400000006ff */
[C---:B------:R-:W-:Y:S02]  /*0dc0*/  PRMT R45, R46.reuse, 0x7632, R45 ;  /* 0x000076322e2d7816 */ /* 0x040fe4000000002d */
[----:B------:R-:W-:Y:S02]  /*0dd0*/  SHF.L.U32 R60, R46, 0x10, RZ ;  /* 0x000000102e3c7819 */ /* 0x000fe400000006ff */
[----:B------:R-:W-:-:S02]  /*0de0*/  PRMT R50, R44, 0x7632, R50 ;  /* 0x000076322c327816 */ /* 0x000fc40000000032 */
[C---:B------:R-:W-:Y:S02]  /*0df0*/  PRMT R46, R47.reuse, 0x7632, R46 ;  /* 0x000076322f2e7816 */ /* 0x040fe4000000002e */
[----:B------:R-:W-:Y:S02]  /*0e00*/  SHF.L.U32 R44, R44, 0x10, RZ ;  /* 0x000000102c2c7819 */ /* 0x000fe400000006ff */
[----:B------:R-:W-:Y:S02]  /*0e10*/  SHF.L.U32 R64, R47, 0x10, RZ ;  /* 0x000000102f407819 */ /* 0x000fe400000006ff */
[----:B------:R-:W-:Y:S02]  /*0e20*/  SHF.L.U32 R54, R50, 0x10, RZ ;  /* 0x0000001032367819 */ /* 0x000fe400000006ff */
[----:B------:R-:W-:Y:S02]  /*0e30*/  SHF.L.U32 R58, R51, 0x10, RZ ;  /* 0x00000010333a7819 */ /* 0x000fe400000006ff */
[----:B------:R-:W-:-:S02]  /*0e40*/  SHF.L.U32 R62, R45, 0x10, RZ ;  /* 0x000000102d3e7819 */ /* 0x000fc400000006ff */
[----:B------:R-:W-:Y:S01]  /*0e50*/  SHF.L.U32 R66, R46, 0x10, RZ ;  /* 0x000000102e427819 */ /* 0x000fe200000006ff */
[-C--:B------:R-:W-:Y:S01]  /*0e60*/  FMUL.FTZ R44, R44, R67.reuse ;  /* 0x000000432c2c7220 */ /* 0x080fe20000410000 */
[-C--:B------:R-:W-:Y:S01]  /*0e70*/  FMUL.FTZ R46, R56, R67.reuse ;  /* 0x00000043382e7220 */ /* 0x080fe20000410000 */
[-C--:B0-----:R-:W-:Y:S01]  /*0e80*/  FMUL.FTZ R48, R60, R67.reuse ;  /* 0x000000433c307220 */ /* 0x081fe20000410000 */
[-C--:B------:R-:W-:Y:S01]  /*0e90*/  FMUL.FTZ R50, R64, R67.reuse ;  /* 0x0000004340327220 */ /* 0x080fe20000410000 */
[-C--:B------:R-:W-:Y:S01]  /*0ea0*/  FMUL.FTZ R45, R54, R67.reuse ;  /* 0x00000043362d7220 */ /* 0x080fe20000410000 */
[-C--:B------:R-:W-:Y:S01]  /*0eb0*/  FMUL.FTZ R47, R58, R67.reuse ;  /* 0x000000433a2f7220 */ /* 0x080fe20000410000 */
[-C--:B------:R-:W-:Y:S01]  /*0ec0*/  FMUL.FTZ R49, R62, R67.reuse ;  /* 0x000000433e317220 */ /* 0x080fe20000410000 */
[----:B------:R-:W-:Y:S01]  /*0ed0*/  FMUL.FTZ R51, R66, R67 ;  /* 0x0000004342337220 */ /* 0x000fe20000410000 */
[----:B---3--:R-:W-:Y:S01]  /*0ee0*/  @P2 FADD.FTZ R44, R36, R44 ;  /* 0x0000002c242c2221 */ /* 0x008fe20000010000 */
[----:B------:R-:W-:Y:S01]  /*0ef0*/  @P2 FADD.FTZ R46, R38, R46 ;  /* 0x0000002e262e2221 */ /* 0x000fe20000010000 */
[----:B----4-:R-:W-:Y:S01]  /*0f00*/  @P2 FADD.FTZ R48, R40, R48 ;  /* 0x0000003028302221 */ /* 0x010fe20000010000 */
[----:B------:R-:W-:Y:S01]  /*0f10*/  @P2 FADD.FTZ R50, R42, R50 ;  /* 0x000000322a322221 */ /* 0x000fe20000010000 */
[----:B------:R-:W-:Y:S01]  /*0f20*/  @P2 FADD.FTZ R45, R37, R45 ;  /* 0x0000002d252d2221 */ /* 0x000fe20000010000 */
[----:B------:R-:W-:Y:S01]  /*0f30*/  @P2 FADD.FTZ R47, R39, R47 ;  /* 0x0000002f272f2221 */ /* 0x000fe20000010000 */
[----:B------:R-:W-:Y:S01]  /*0f40*/  @P2 FADD.FTZ R49, R41, R49 ;  /* 0x0000003129312221 */ /* 0x000fe20000010000 */
[----:B------:R-:W-:Y:S01]  /*0f50*/  @P2 FADD.FTZ R51, R43, R51 ;  /* 0x000000332b332221 */ /* 0x000fe20000010000 */
[----:B------:R-:W-:-:S02]  /*0f60*/  IMAD.WIDE.U32 R54, R91, 0x10, R68 ;  /* 0x000000105b367825 */ /* 0x000fc400078e0044 */
[----:B------:R-:W-:Y:S04]  /*0f70*/  STG.E.128 desc[UR4][R52.64], R44 ;  /* 0x0000002c34007986 */ /* 0x000fe8000c101d04 */
[----:B------:R0:W-:Y:S01]  /*0f80*/  STG.E.128 desc[UR4][R52.64+0x10], R48 ;  /* 0x0000103034007986 */ /* 0x0001e2000c101d04 */
[----:B------:R-:W-:-:S04]  /*0f90*/  @P1 LEA R56, P4, R91, UR8, 0x5 ;  /* 0x000000085b381c11 */ /* 0x000fc8000f8828ff */
[----:B------:R-:W-:Y:S01]  /*0fa0*/  @P1 LEA.HI.X R57, R91, UR9, RZ, 0x5, P4 ;  /* 0x000000095b391c11 */ /* 0x000fe2000a0f2cff */
[----:B0-----:R-:W2:Y:S01]  /*0fb0*/  LDG.E.128 R52, desc[UR4][R54.64] ;  /* 0x0000000436347981 */ /* 0x001ea2000c1e1d00 */
[----:B------:R-:W-:Y:S02]  /*0fc0*/  @P1 MOV R20, R36 ;  /* 0x0000002400141202 */ /* 0x000fe40000000f00 */
[----:B------:R-:W-:Y:S02]  /*0fd0*/  @P1 MOV R21, R37 ;  /* 0x0000002500151202 */ /* 0x000fe40000000f00 */
[----:B------:R-:W-:Y:S02]  /*0fe0*/  @P1 MOV R22, R38 ;  /* 0x0000002600161202 */ /* 0x000fe40000000f00 */
[----:B------:R-:W-:Y:S02]  /*0ff0*/  @P1 MOV R23, R39 ;  /* 0x0000002700171202 */ /* 0x000fe40000000f00 */
[----:B------:R-:W-:Y:S01]  /*1000*/  @P1 MOV R24, R40 ;  /* 0x0000002800181202 */ /* 0x000fe20000000f00 */
[----:B------:R-:W3:Y:S01]  /*1010*/  @P1 LDG.E.128 R36, desc[UR4][R56.64] ;  /* 0x0000000438241981 */ /* 0x000ee2000c1e1d00 */
[----:B------:R-:W-:-:S02]  /*1020*/  @P1 MOV R25, R41 ;  /* 0x0000002900191202 */ /* 0x000fc40000000f00 */
[----:B------:R-:W-:Y:S02]  /*1030*/  @P1 MOV R26, R42 ;  /* 0x0000002a001a1202 */ /* 0x000fe40000000f00 */
[----:B------:R-:W-:Y:S02]  /*1040*/  @P1 MOV R27, R43 ;  /* 0x0000002b001b1202 */ /* 0x000fe40000000f00 */
[----:B------:R0:W4:Y:S01]  /*1050*/  @P1 LDG.E.128 R40, desc[UR4][R56.64+0x10] ;  /* 0x0000100438281981 */ /* 0x000122000c1e1d00 */
[C---:B--2---:R-:W-:Y:S02]  /*1060*/  PRMT R59, R53.reuse, 0x7632, R59 ;  /* 0x00007632353b7816 */ /* 0x044fe4000000003b */
[----:B------:R-:W-:Y:S02]  /*1070*/  SHF.L.U32 R62, R53, 0x10, RZ ;  /* 0x00000010353e7819 */ /* 0x000fe400000006ff */
[----:B------:R-:W-:Y:S02]  /*1080*/  PRMT R58, R52, 0x7632, R58 ;  /* 0x00007632343a7816 */ /* 0x000fe4000000003a */
[----:B------:R-:W-:-:S02]  /*1090*/  PRMT R53, R54, 0x7632, R53 ;  /* 0x0000763236357816 */ /* 0x000fc40000000035 */
[----:B------:R-:W-:Y:S02]  /*10a0*/  SHF.L.U32 R66, R54, 0x10, RZ ;  /* 0x0000001036427819 */ /* 0x000fe400000006ff */
        /* <DEDUP_REMOVED lines=9> */
[----:B------:R-:W-:Y:S01]  /*1140*/  IADD3 R92, R93, 0x300, RZ ;  /* 0x000003005d5c7810 */ /* 0x000fe20007ffe0ff */
[-C--:B------:R-:W-:Y:S01]  /*1150*/  FMUL.FTZ R52, R52, R67.reuse ;  /* 0x0000004334347220 */ /* 0x080fe20000410000 */
[-C--:B------:R-:W-:Y:S01]  /*1160*/  FMUL.FTZ R54, R62, R67.reuse ;  /* 0x000000433e367220 */ /* 0x080fe20000410000 */
[-C--:B0-----:R-:W-:Y:S01]  /*1170*/  FMUL.FTZ R56, R66, R67.reuse ;  /* 0x0000004342387220 */ /* 0x081fe20000410000 */
[-C--:B------:R-:W-:Y:S01]  /*1180*/  FMUL.FTZ R55, R64, R67.reuse ;  /* 0x0000004340377220 */ /* 0x080fe20000410000 */
[-C--:B------:R-:W-:Y:S01]  /*1190*/  FMUL.FTZ R57, R70, R67.reuse ;  /* 0x0000004346397220 */ /* 0x080fe20000410000 */
[----:B------:R-:W-:Y:S01]  /*11a0*/  FMUL.FTZ R59, R59, R67 ;  /* 0x000000433b3b7220 */ /* 0x000fe20000410000 */
[----:B------:R-:W-:Y:S01]  /*11b0*/  LEA R60, P4, R91, UR10, 0x5 ;  /* 0x0000000a5b3c7c11 */ /* 0x000fe2000f8828ff */
[----:B---3--:R-:W-:Y:S01]  /*11c0*/  @P2 FADD.FTZ R52, R36, R52 ;  /* 0x0000003424342221 */ /* 0x008fe20000010000 */
[----:B------:R-:W-:Y:S01]  /*11d0*/  @P2 FADD.FTZ R54, R38, R54 ;  /* 0x0000003626362221 */ /* 0x000fe20000010000 */
[----:B----4-:R-:W-:Y:S01]  /*11e0*/  @P2 FADD.FTZ R56, R40, R56 ;  /* 0x0000003828382221 */ /* 0x010fe20000010000 */
[----:B------:R-:W-:Y:S01]  /*11f0*/  @P2 FADD.FTZ R58, R42, R58 ;  /* 0x0000003a2a3a2221 */ /* 0x000fe20000010000 */
[----:B------:R-:W-:Y:S01]  /*1200*/  @P2 FADD.FTZ R53, R37, R53 ;  /* 0x0000003525352221 */ /* 0x000fe20000010000 */
[----:B------:R-:W-:Y:S01]  /*1210*/  @P2 FADD.FTZ R55, R39, R55 ;  /* 0x0000003727372221 */ /* 0x000fe20000010000 */
[----:B------:R-:W-:Y:S01]  /*1220*/  @P2 FADD.FTZ R57, R41, R57 ;  /* 0x0000003929392221 */ /* 0x000fe20000010000 */
[----:B------:R-:W-:Y:S01]  /*1230*/  LEA.HI.X R61, R91, UR11, RZ, 0x5, P4 ;  /* 0x0000000b5b3d7c11 */ /* 0x000fe2000a0f2cff */
[----:B------:R-:W-:Y:S01]  /*1240*/  @P2 FADD.FTZ R59, R43, R59 ;  /* 0x0000003b2b3b2221 */ /* 0x000fe20000010000 */
[----:B------:R-:W-:-:S03]  /*1250*/  IMAD.WIDE.U32 R68, R92, 0x10, R68 ;  /* 0x000000105c447825 */ /* 0x000fc600078e0044 */
[----:B------:R-:W-:Y:S04]  /*1260*/  STG.E.128 desc[UR4][R60.64], R52 ;  /* 0x000000343c007986 */ /* 0x000fe8000c101d04 */
[----:B------:R0:W-:Y:S01]  /*1270*/  STG.E.128 desc[UR4][R60.64+0x10], R56 ;  /* 0x000010383c007986 */ /* 0x0001e2000c101d04 */
[----:B------:R-:W-:-:S03]  /*1280*/  @P1 MOV R20, R36 ;  /* 0x0000002400141202 */ /* 0x000fc60000000f00 */
[----:B------:R-:W2:Y:S01]  /*1290*/  LDG.E.128 R68, desc[UR4][R68.64] ;  /* 0x0000000444447981 */ /* 0x000ea2000c1e1d00 */
[----:B------:R-:W-:Y:S02]  /*12a0*/  @P1 MOV R21, R37 ;  /* 0x0000002500151202 */ /* 0x000fe40000000f00 */
[----:B------:R-:W-:Y:S02]  /*12b0*/  @P1 MOV R22, R38 ;  /* 0x0000002600161202 */ /* 0x000fe40000000f00 */
[----:B------:R-:W-:Y:S02]  /*12c0*/  @P1 MOV R23, R39 ;  /* 0x0000002700171202 */ /* 0x000fe40000000f00 */
[----:B0-----:R-:W-:-:S04]  /*12d0*/  @P1 LEA R60, P4, R92, UR8, 0x5 ;  /* 0x000000085c3c1c11 */ /* 0x001fc8000f8828ff */
[----:B------:R-:W-:-:S05]  /*12e0*/  @P1 LEA.HI.X R61, R92, UR9, RZ, 0x5, P4 ;  /* 0x000000095c3d1c11 */ /* 0x000fca000a0f2cff */
[----:B------:R-:W3:Y:S01]  /*12f0*/  @P1 LDG.E.128 R20, desc[UR4][R60.64] ;  /* 0x000000043c141981 */ /* 0x000ee2000c1e1d00 */
[----:B------:R-:W-:Y:S02]  /*1300*/  @P1 MOV R24, R40 ;  /* 0x0000002800181202 */ /* 0x000fe40000000f00 */
[----:B------:R-:W-:Y:S02]  /*1310*/  @P1 MOV R25, R41 ;  /* 0x0000002900191202 */ /* 0x000fe40000000f00 */
[----:B------:R-:W-:Y:S02]  /*1320*/  @P1 MOV R26, R42 ;  /* 0x0000002a001a1202 */ /* 0x000fe40000000f00 */
[----:B------:R-:W-:-:S06]  /*1330*/  @P1 MOV R27, R43 ;  /* 0x0000002b001b1202 */ /* 0x000fcc0000000f00 */
[----:B------:R0:W4:Y:S01]  /*1340*/  @P1 LDG.E.128 R24, desc[UR4][R60.64+0x10] ;  /* 0x000010043c181981 */ /* 0x000122000c1e1d00 */
[----:B------:R-:W-:Y:S01]  /*1350*/  UMOV UR6, 0xffffffff ;  /* 0xffffffff00067882 */ /* 0x000fe20000000000 */
[----:B--2---:R-:W-:-:S05]  /*1360*/  SHF.L.U32 R62, R68, 0x10, RZ ;  /* 0x00000010443e7819 */ /* 0x004fca00000006ff */
[-C--:B0-----:R-:W-:Y:S01]  /*1370*/  FMUL.FTZ R60, R62, R67.reuse ;  /* 0x000000433e3c7220 */ /* 0x081fe20000410000 */
[----:B------:R-:W-:Y:S02]  /*1380*/  SHF.L.U32 R62, R69, 0x10, RZ ;  /* 0x00000010453e7819 */ /* 0x000fe400000006ff */
[----:B------:R-:W-:Y:S02]  /*1390*/  SHF.L.U32 R64, R70, 0x10, RZ ;  /* 0x0000001046407819 */ /* 0x000fe400000006ff */
[----:B------:R-:W-:Y:S01]  /*13a0*/  SHF.L.U32 R66, R71, 0x10, RZ ;  /* 0x0000001047427819 */ /* 0x000fe200000006ff */
[----:B------:R-:W-:Y:S01]  /*13b0*/  FMUL.FTZ R62, R62, R67 ;  /* 0x000000433e3e7220 */ /* 0x000fe20000410000 */
[----:B------:R-:W-:Y:S02]  /*13c0*/  PRMT R68, R68, 0x7632, R68 ;  /* 0x0000763244447816 */ /* 0x000fe40000000044 */
[----:B------:R-:W-:Y:S02]  /*13d0*/  PRMT R69, R69, 0x7632, R69 ;  /* 0x0000763245457816 */ /* 0x000fe40000000045 */
[----:B------:R-:W-:-:S02]  /*13e0*/  PRMT R70, R70, 0x7632, R70 ;  /* 0x0000763246467816 */ /* 0x000fc40000000046 */
[----:B------:R-:W-:Y:S02]  /*13f0*/  PRMT R71, R71, 0x7632, R71 ;  /* 0x0000763247477816 */ /* 0x000fe40000000047 */
[----:B---3--:R-:W-:Y:S02]  /*1400*/  @P1 MOV R36, R20 ;  /* 0x0000001400241202 */ /* 0x008fe40000000f00 */
[----:B------:R-:W-:Y:S02]  /*1410*/  @P1 MOV R38, R22 ;  /* 0x0000001600261202 */ /* 0x000fe40000000f00 */
[----:B------:R-:W-:Y:S01]  /*1420*/  SHF.L.U32 R68, R68, 0x10, RZ ;  /* 0x0000001044447819 */ /* 0x000fe200000006ff */
[----:B------:R-:W-:Y:S01]  /*1430*/  @P2 FADD.FTZ R60, R60, R36 ;  /* 0x000000243c3c2221 */ /* 0x000fe20000010000 */
[----:B------:R-:W-:Y:S01]  /*1440*/  SHF.L.U32 R36, R69, 0x10, RZ ;  /* 0x0000001045247819 */ /* 0x000fe200000006ff */
[----:B------:R-:W-:Y:S01]  /*1450*/  @P2 FADD.FTZ R62, R62, R38 ;  /* 0x000000263e3e2221 */ /* 0x000fe20000010000 */
[----:B------:R-:W-:-:S02]  /*1460*/  SHF.L.U32 R70, R70, 0x10, RZ ;  /* 0x0000001046467819 */ /* 0x000fc400000006ff */
[----:B------:R-:W-:Y:S01]  /*1470*/  SHF.L.U32 R38, R71, 0x10, RZ ;  /* 0x0000001047267819 */ /* 0x000fe200000006ff */
[-C--:B------:R-:W-:Y:S01]  /*1480*/  FMUL.FTZ R64, R64, R67.reuse ;  /* 0x0000004340407220 */ /* 0x080fe20000410000 */
[-C--:B------:R-:W-:Y:S01]  /*1490*/  FMUL.FTZ R66, R66, R67.reuse ;  /* 0x0000004342427220 */ /* 0x080fe20000410000 */
[-C--:B------:R-:W-:Y:S01]  /*14a0*/  FMUL.FTZ R61, R68, R67.reuse ;  /* 0x00000043443d7220 */ /* 0x080fe20000410000 */
[-C--:B------:R-:W-:Y:S01]  /*14b0*/  FMUL.FTZ R63, R36, R67.reuse ;  /* 0x00000043243f7220 */ /* 0x080fe20000410000 */
[----:B------:R-:W-:Y:S01]  /*14c0*/  FMUL.FTZ R65, R70, R67 ;  /* 0x0000004346417220 */ /* 0x000fe20000410000 */
[----:B------:R-:W-:Y:S01]  /*14d0*/  @P1 MOV R39, R23 ;  /* 0x0000001700271202 */ /* 0x000fe20000000f00 */
[----:B------:R-:W-:Y:S01]  /*14e0*/  FMUL.FTZ R67, R38, R67 ;  /* 0x0000004326437220 */ /* 0x000fe20000410000 */
[----:B------:R-:W-:-:S03]  /*14f0*/  FADD.FTZ R38, RZ, R28 ;  /* 0x0000001cff267221 */ /* 0x000fc60000010000 */
[----:B------:R-:W-:Y:S01]  /*1500*/  @P2 FADD.FTZ R63, R63, R39 ;  /* 0x000000273f3f2221 */ /* 0x000fe20000010000 */
[----:B------:R-:W-:-:S04]  /*1510*/  FADD.FTZ R39, R29, R38 ;  /* 0x000000261d277221 */ /* 0x000fc80000010000 */
[----:B------:R-:W-:-:S04]  /*1520*/  FADD.FTZ R38, R30, R39 ;  /* 0x000000271e267221 */ /* 0x000fc80000010000 */
[----:B------:R-:W-:-:S04]  /*1530*/  FADD.FTZ R39, R31, R38 ;  /* 0x000000261f277221 */ /* 0x000fc80000010000 */
[----:B------:R-:W-:-:S04]  /*1540*/  FADD.FTZ R38, R32, R39 ;  /* 0x0000002720267221 */ /* 0x000fc80000010000 */
[----:B------:R-:W-:-:S04]  /*1550*/  FADD.FTZ R39, R33, R38 ;  /* 0x0000002621277221 */ /* 0x000fc80000010000 */
[----:B------:R-:W-:Y:S01]  /*1560*/  FADD.FTZ R38, R34, R39 ;  /* 0x0000002722267221 */ /* 0x000fe20000010000 */
[----:B------:R-:W-:Y:S02]  /*1570*/  @P1 MOV R37, R21 ;  /* 0x0000001500251202 */ /* 0x000fe40000000f00 */
[----:B----4-:R-:W-:Y:S01]  /*1580*/  @P1 MOV R40, R24 ;  /* 0x0000001800281202 */ /* 0x010fe20000000f00 */
[----:B------:R-:W-:Y:S01]  /*1590*/  FADD.FTZ R39, R35, R38 ;  /* 0x0000002623277221 */ /* 0x000fe20000010000 */
[----:B------:R-:W-:Y:S02]  /*15a0*/  @P1 MOV R42, R26 ;  /* 0x0000001a002a1202 */ /* 0x000fe40000000f00 */
[----:B------:R-:W-:Y:S02]  /*15b0*/  @P1 MOV R41, R25 ;  /* 0x0000001900291202 */ /* 0x000fe40000000f00 */
[----:B------:R-:W-:Y:S02]  /*15c0*/  @P1 MOV R43, R27 ;  /* 0x0000001b002b1202 */ /* 0x000fe40000000f00 */
[----:B------:R-:W-:Y:S01]  /*15d0*/  LEA R36, P1, R92, UR10, 0x5 ;  /* 0x0000000a5c247c11 */ /* 0x000fe2000f8228ff */
[----:B------:R-:W-:Y:S01]  /*15e0*/  FADD.FTZ R38, R44, R39 ;  /* 0x000000272c267221 */ /* 0x000fe20000010000 */
[----:B------:R-:W-:Y:S01]  /*15f0*/  @P2 FADD.FTZ R61, R61, R37 ;  /* 0x000000253d3d2221 */ /* 0x000fe20000010000 */
[----:B------:R-:W-:Y:S01]  /*1600*/  @P2 FADD.FTZ R64, R64, R40 ;  /* 0x0000002840402221 */ /* 0x000fe20000010000 */
[----:B------:R-:W-:Y:S01]  /*1610*/  @P2 FADD.FTZ R66, R66, R42 ;  /* 0x0000002a42422221 */ /* 0x000fe20000010000 */
[----:B------:R-:W-:Y:S01]  /*1620*/  @P2 FADD.FTZ R65, R65, R41 ;  /* 0x0000002941412221 */ /* 0x000fe20000010000 */
[----:B------:R-:W-:Y:S01]  /*1630*/  @P2 FADD.FTZ R67, R67, R43 ;  /* 0x0000002b43432221 */ /* 0x000fe20000010000 */
[----:B------:R-:W-:Y:S01]  /*1640*/  LEA.HI.X R37, R92, UR11, RZ, 0x5, P1 ;  /* 0x0000000b5c257c11 */ /* 0x000fe200088f2cff */
[----:B------:R-:W-:-:S04]  /*1650*/  FADD.FTZ R39, R45, R38 ;  /* 0x000000262d277221 */ /* 0x000fc80000010000 */
[----:B------:R-:W-:Y:S04]  /*1660*/  STG.E.128 desc[UR4][R36.64], R60 ;  /* 0x0000003c24007986 */ /* 0x000fe8000c101d04 */
[----:B------:R0:W-:Y:S02]  /*1670*/  STG.E.128 desc[UR4][R36.64+0x10], R64 ;  /* 0x0000104024007986 */ /* 0x0001e4000c101d04 */
        /* <DEDUP_REMOVED lines=19> */
[--C-:B------:R-:W-:Y:S02]  /*17b0*/  SHF.R.U32.HI R40, RZ, 0x8, R124.reuse ;  /* 0x00000008ff287819 */ /* 0x100fe4000001167c */
[----:B------:R-:W-:Y:S01]  /*17c0*/  SHF.R.U32.HI R42, RZ, 0x5, R124 ;  /* 0x00000005ff2a7819 */ /* 0x000fe2000001167c */
[----:B------:R-:W-:Y:S01]  /*17d0*/  FADD.FTZ R37, R65, R36 ;  /* 0x0000002441257221 */ /* 0x000fe20000010000 */
[----:B------:R-:W-:Y:S02]  /*17e0*/  LEA R40, R40, 0x8, 0x3 ;  /* 0x0000000828287811 */ /* 0x000fe400078e18ff */
[----:B------:R-:W-:Y:S01]  /*17f0*/  LOP3.LUT P1, RZ, R99, 0xff, RZ, 0xc0, !PT ;  /* 0x000000ff63ff7812 */ /* 0x000fe2000782c0ff */
[----:B------:R-:W-:Y:S01]  /*1800*/  FADD.FTZ R36, R66, R37 ;  /* 0x0000002542247221 */ /* 0x000fe20000010000 */
[----:B------:R-:W-:-:S03]  /*1810*/  LOP3.LUT R38, R42, 0x7fffff8, RZ, 0xc0, !PT ;  /* 0x07fffff82a267812 */ /* 0x000fc600078ec0ff */
[----:B------:R-:W-:Y:S01]  /*1820*/  FADD.FTZ R42, R67, R36 ;  /* 0x00000024432a7221 */ /* 0x000fe20000010000 */
[----:B------:R-:W-:Y:S01]  /*1830*/  SEL R38, R40, R38, !P1 ;  /* 0x0000002628267207 */ /* 0x000fe20004800000 */
        /* <DEDUP_REMOVED lines=85> */
.L_x_9662:
[C---:B------:R-:W-:Y:S01]  /*1d90*/  ISETP.NE.AND P2, PT, R125.reuse, RZ, PT ;  /* 0x000000ff7d00720c */ /* 0x040fe20003f45270 */
[----:B-1----:R-:W-:Y:S01]  /*1da0*/  FADD.FTZ R37, R70, R37 ;  /* 0x0000002546257221 */ /* 0x002fe20000010000 */
[----:B------:R-:W-:Y:S01]  /*1db0*/  ISETP.GT.U32.AND P4, PT, R125, 0x7, PT ;  /* 0x000000077d00780c */ /* 0x000fe20003f84070 */
[----:B------:R-:W-:Y:S10]  /*1dc0*/  WARPSYNC.ALL ;  /* 0x0000000000007948 */ /* 0x000ff40003800000 */
[----:B------:R-:W1:Y:S01]  /*1dd0*/  @!P2 S2R R41, SR_CgaCtaId ;  /* 0x000000000029a919 */ /* 0x000e620000008800 */
[----:B------:R-:W-:-:S02]  /*1de0*/  @!P2 MOV R40, 0x400 ;  /* 0x000004000028a802 */ /* 0x000fc40000000f00 */
[----:B------:R-:W-:Y:S01]  /*1df0*/  @!P4 MOV R42, 0x400 ;  /* 0x00000400002ac802 */ /* 0x000fe20000000f00 */
[----:B------:R-:W2:Y:S01]  /*1e00*/  @!P4 S2R R39, SR_CgaCtaId ;  /* 0x000000000027c919 */ /* 0x000ea20000008800 */
[----:B-1----:R-:W-:Y:S02]  /*1e10*/  @!P2 LEA R41, R41, R40, 0x18 ;  /* 0x000000282929a211 */ /* 0x002fe400078ec0ff */
[----:B------:R-:W-:Y:S02]  /*1e20*/  @!P2 IADD3 R40, R86, R38, RZ ;  /* 0x000000265628a210 */ /* 0x000fe40007ffe0ff */
[----:B--2---:R-:W-:Y:S02]  /*1e30*/  @!P4 LEA R39, R39, R42, 0x18 ;  /* 0x0000002a2727c211 */ /* 0x004fe400078ec0ff */
[----:B------:R-:W-:Y:S02]  /*1e40*/  @!P2 LEA R40, R40, R41, 0x3 ;  /* 0x000000292828a211 */ /* 0x000fe400078e18ff */
[----:B------:R-:W-:-:S02]  /*1e50*/  @!P4 IADD3 R38, R125, R38, RZ ;  /* 0x000000267d26c210 */ /* 0x000fc40007ffe0ff */
[----:B------:R-:W-:Y:S01]  /*1e60*/  MOV R41, RZ ;  /* 0x000000ff00297202 */ /* 0x000fe20000000f00 */
[----:B------:R1:W-:Y:S01]  /*1e70*/  @!P2 STS.64 [R40], R36 ;  /* 0x000000242800a388 */ /* 0x0003e20000000a00 */
[----:B------:R-:W-:Y:S02]  /*1e80*/  @!P4 LEA R42, R38, R39, 0x3 ;  /* 0x00000027262ac211 */ /* 0x000fe400078e18ff */
[----:B------:R-:W-:Y:S01]  /*1e90*/  @!P4 MOV R41, 0x400 ;  /* 0x000004000029c802 */ /* 0x000fe20000000f00 */
[----:B------:R-:W-:Y:S01]  /*1ea0*/  BAR.SYNC.DEFER_BLOCKING 0x0 ;  /* 0x0000000000007b1d */ /* 0x000fe20000010000 */
[----:B------:R-:W-:Y:S02]  /*1eb0*/  LOP3.LUT P2, RZ, R86, 0x1f, R124, 0xf8, !PT ;  /* 0x0000001f56ff7812 */ /* 0x000fe4000784f87c */
[----:B------:R-:W-:Y:S02]  /*1ec0*/  I2FP.F32.S32 R68, R41 ;  /* 0x0000002900447245 */ /* 0x000fe40000201400 */
[----:B-1----:R-:W-:Y:S01]  /*1ed0*/  CS2R R36, SRZ ;  /* 0x0000000000247805 */ /* 0x002fe2000001ff00 */
[----:B------:R-:W1:Y:S05]  /*1ee0*/  SHFL.DOWN PT, R38, R41, 0x4, 0x1f ;  /* 0x08801f0029267f89 */ /* 0x000e6a00000e0000 */
[----:B------:R-:W2:Y:S01]  /*1ef0*/  @!P4 LDS.64 R36, [R42] ;  /* 0x000000002a24c984 */ /* 0x000ea20000000a00 */
[----:B-1----:R-:W-:-:S02]  /*1f00*/  I2FP.F32.S32 R39, R38 ;  /* 0x0000002600277245 */ /* 0x002fc40000201400 */
[----:B------:R-:W-:Y:S01]  /*1f10*/  IADD3 R38, R38, R41, RZ ;  /* 0x0000002926267210 */ /* 0x000fe20007ffe0ff */
[----:B--2---:R-:W1:Y:S04]  /*1f20*/  SHFL.DOWN PT, R40, R36, 0x4, 0x1f ;  /* 0x08801f0024287f89 */ /* 0x004e6800000e0000 */
[----:B------:R-:W2:Y:S01]  /*1f30*/  SHFL.DOWN PT, R42, R37, 0x4, 0x1f ;  /* 0x08801f00252a7f89 */ /* 0x000ea200000e0000 */
[C---:B-1----:R-:W-:Y:S01]  /*1f40*/  FMUL.FTZ R69, R40.reuse, R39 ;  /* 0x0000002728457220 */ /* 0x042fe20000410000 */
[----:B------:R-:W-:-:S03]  /*1f50*/  FADD.FTZ R43, -R40, R36 ;  /* 0x00000024282b7221 */ /* 0x000fc60000010100 */
[----:B------:R-:W-:Y:S01]  /*1f60*/  FFMA.FTZ R40, R68, R36, R69 ;  /* 0x0000002444287223 */ /* 0x000fe20000010045 */
[----:B------:R-:W-:Y:S01]  /*1f70*/  I2FP.F32.S32 R36, R38 ;  /* 0x0000002600247245 */ /* 0x000fe20000201400 */
[----:B------:R-:W-:Y:S01]  /*1f80*/  FMUL.FTZ R43, R43, R43 ;  /* 0x0000002b2b2b7220 */ /* 0x000fe20000410000 */
[----:B--2---:R-:W-:Y:S02]  /*1f90*/  FADD.FTZ R42, R42, R37 ;  /* 0x000000252a2a7221 */ /* 0x004fe40000010000 */
[----:B------:R-:W1:Y:S01]  /*1fa0*/  MUFU.RCP R41, R36 ;  /* 0x0000002400297308 */ /* 0x000e620000001000 */
[----:B------:R-:W-:-:S04]  /*1fb0*/  FMUL.FTZ R68, R43, R68 ;  /* 0x000000442b447220 */ /* 0x000fc80000410000 */
[----:B------:R-:W-:Y:S01]  /*1fc0*/  FMUL.FTZ R39, R68, R39 ;  /* 0x0000002744277220 */ /* 0x000fe20000410000 */
[----:B-1----:R-:W-:-:S03]  /*1fd0*/  FMUL.FTZ R43, R41, R40 ;  /* 0x00000028292b7220 */ /* 0x002fc60000410000 */
[----:B------:R-:W-:Y:S02]  /*1fe0*/  FFMA.FTZ R39, R41, R39, R42 ;  /* 0x0000002729277223 */ /* 0x000fe4000001002a */
[----:B------:R-:W1:Y:S04]  /*1ff0*/  SHFL.DOWN PT, R41, R38, 0x2, 0x1f ;  /* 0x08401f0026297f89 */ /* 0x000e6800000e0000 */
[----:B------:R-:W2:Y:S01]  /*2000*/  SHFL.DOWN PT, R42, R43, 0x2, 0x1f ;  /* 0x08401f002b2a7f89 */ /* 0x000ea200000e0000 */
[-C--:B-1----:R-:W-:Y:S02]  /*2010*/  IADD3 R40, R38, R41.reuse, RZ ;  /* 0x0000002926287210 */ /* 0x082fe40007ffe0ff */
[----:B------:R-:W-:Y:S01]  /*2020*/  I2FP.F32.S32 R41, R41 ;  /* 0x0000002900297245 */ /* 0x000fe20000201400 */
[----:B--2---:R-:W-:-:S04]  /*2030*/  FADD.FTZ R37, R43, -R42 ;  /* 0x8000002a2b257221 */ /* 0x004fc80000010000 */
[----:B------:R-:W-:Y:S01]  /*2040*/  FMUL.FTZ R71, R42, R41 ;  /* 0x000000292a477220 */ /* 0x000fe20000410000 */
[----:B------:R-:W-:Y:S01]  /*2050*/  FMUL.FTZ R69, R37, R37 ;  /* 0x0000002525457220 */ /* 0x000fe20000410000 */
[----:B------:R-:W1:Y:S02]  /*2060*/  SHFL.DOWN PT, R42, R39, 0x2, 0x1f ;  /* 0x08401f00272a7f89 */ /* 0x000e6400000e0000 */
[C---:B------:R-:W-:Y:S01]  /*2070*/  FFMA.FTZ R37, R36.reuse, R43, R71 ;  /* 0x0000002b24257223 */ /* 0x040fe20000010047 */
[----:B------:R-:W-:-:S04]  /*2080*/  FMUL.FTZ R36, R36, R69 ;  /* 0x0000004524247220 */ /* 0x000fc80000410000 */
[----:B------:R-:W-:Y:S01]  /*2090*/  FMUL.FTZ R69, R36, R41 ;  /* 0x0000002924457220 */ /* 0x000fe20000410000 */
[----:B------:R-:W-:-:S04]  /*20a0*/  I2FP.F32.S32 R36, R40 ;  /* 0x0000002800247245 */ /* 0x000fc80000201400 */
[----:B------:R-:W2:Y:S01]  /*20b0*/  MUFU.RCP R68, R36 ;  /* 0x0000002400447308 */ /* 0x000ea20000001000 */
[----:B-1----:R-:W-:-:S04]  /*20c0*/  FADD.FTZ R41, R39, R42 ;  /* 0x0000002a27297221 */ /* 0x002fc80000010000 */
[C---:B--2---:R-:W-:Y:S01]  /*20d0*/  FFMA.FTZ R38, R68.reuse, R69, R41 ;  /* 0x0000004544267223 */ /* 0x044fe20000010029 */
[----:B------:R-:W-:Y:S01]  /*20e0*/  FMUL.FTZ R43, R68, R37 ;  /* 0x00000025442b7220 */ /* 0x000fe20000410000 */
[----:B------:R-:W1:Y:S04]  /*20f0*/  SHFL.DOWN PT, R41, R40, 0x1, 0x1f ;  /* 0x08201f0028297f89 */ /* 0x000e6800000e0000 */
[----:B------:R-:W2:Y:S01]  /*2100*/  SHFL.DOWN PT, R42, R43, 0x1, 0x1f ;  /* 0x08201f002b2a7f89 */ /* 0x000ea200000e0000 */
[-C--:B-1----:R-:W-:Y:S02]  /*2110*/  I2FP.F32.S32 R37, R41.reuse ;  /* 0x0000002900257245 */ /* 0x082fe40000201400 */
[----:B------:R-:W-:Y:S01]  /*2120*/  IADD3 R68, R40, R41, RZ ;  /* 0x0000002928447210 */ /* 0x000fe20007ffe0ff */
[----:B--2---:R-:W-:-:S02]  /*2130*/  FADD.FTZ R69, R43, -R42 ;  /* 0x8000002a2b457221 */ /* 0x004fc40000010000 */
[----:B------:R-:W-:Y:S01]  /*2140*/  FMUL.FTZ R39, R42, R37 ;  /* 0x000000252a277220 */ /* 0x000fe20000410000 */
[----:B------:R-:W-:Y:S01]  /*2150*/  I2FP.F32.S32 R42, R68 ;  /* 0x00000044002a7245 */ /* 0x000fe20000201400 */
[----:B------:R-:W1:Y:S01]  /*2160*/  SHFL.DOWN PT, R41, R38, 0x1, 0x1f ;  /* 0x08201f0026297f89 */ /* 0x000e6200000e0000 */
[----:B------:R-:W-:Y:S01]  /*2170*/  FMUL.FTZ R69, R69, R69 ;  /* 0x0000004545457220 */ /* 0x000fe20000410000 */
[C---:B------:R-:W-:Y:S01]  /*2180*/  FFMA.FTZ R39, R36.reuse, R43, R39 ;  /* 0x0000002b24277223 */ /* 0x040fe20000010027 */
[----:B------:R-:W2:Y:S02]  /*2190*/  LDC R40, c[0x0][0x2d8] ;  /* 0x0000b600ff287b82 */ /* 0x000ea40000000800 */
[----:B------:R-:W3:Y:S01]  /*21a0*/  MUFU.RCP R42, R42 ;  /* 0x0000002a002a7308 */ /* 0x000ee20000001000 */
[----:B------:R-:W-:-:S04]  /*21b0*/  FMUL.FTZ R36, R36, R69 ;  /* 0x0000004524247220 */ /* 0x000fc80000410000 */
[----:B------:R-:W-:Y:S01]  /*21c0*/  FMUL.FTZ R36, R36, R37 ;  /* 0x0000002524247220 */ /* 0x000fe20000410000 */
[----:B---3--:R-:W-:Y:S01]  /*21d0*/  FMUL.FTZ R99, R42, R39 ;  /* 0x000000272a637220 */ /* 0x008fe20000410000 */
[----:B-1----:R-:W-:Y:S02]  /*21e0*/  FADD.FTZ R41, R38, R41 ;  /* 0x0000002926297221 */ /* 0x002fe40000010000 */
[----:B------:R-:W1:Y:S02]  /*21f0*/  @!P2 LDC.64 R38, c[0x0][0x250] ;  /* 0x00009400ff26ab82 */ /* 0x000e640000000a00 */
[----:B------:R-:W-:Y:S01]  /*2200*/  FFMA.FTZ R41, R42, R36, R41 ;  /* 0x000000242a297223 */ /* 0x000fe20000010029 */
[----:B------:R-:W3:Y:S05]  /*2210*/  SHFL.IDX PT, R99, R99, RZ, 0x1f ;  /* 0x00001fff63637589 */ /* 0x000eea00000e0000 */
[----:B------:R-:W2:Y:S01]  /*2220*/  SHFL.IDX PT, R41, R41, RZ, 0x1f ;  /* 0x00001fff29297589 */ /* 0x000ea200000e0000 */
[----:B-1----:R-:W-:-:S04]  /*2230*/  @!P2 IMAD.WIDE R38, R89, 0x4, R38 ;  /* 0x000000045926a825 */ /* 0x002fc800078e0226 */
[C---:B---3--:R-:W-:Y:S01]  /*2240*/  FMUL.FTZ R36, R99.reuse, R99 ;  /* 0x0000006363247220 */ /* 0x048fe20000410000 */
[----:B------:R-:W-:Y:S01]  /*2250*/  FSEL R42, R99, RZ, !P3 ;  /* 0x000000ff632a7208 */ /* 0x000fe20005800000 */
[----:B------:R1:W-:Y:S03]  /*2260*/  @!P2 STG.E desc[UR4][R38.64], R99 ;  /* 0x000000632600a986 */ /* 0x0003e6000c101904 */
[----:B------:R-:W-:Y:S01]  /*2270*/  FSEL R43, R36, RZ, P3 ;  /* 0x000000ff242b7208 */ /* 0x000fe20001800000 */
[----:B--2---:R-:W-:Y:S01]  /*2280*/  FFMA.FTZ R40, R41, UR12, R40 ;  /* 0x0000000c29287c23 */ /* 0x004fe20008010028 */
[----:B------:R-:W2:Y:S01]  /*2290*/  @!P2 LDC.64 R36, c[0x0][0x258] ;  /* 0x00009600ff24ab82 */ /* 0x000ea20000000a00 */
[--C-:B------:R-:W-:Y:S01]  /*22a0*/  FADD.FTZ R69, R31, -R42.reuse ;  /* 0x8000002a1f457221 */ /* 0x100fe20000010000 */
[--C-:B------:R-:W-:Y:S01]  /*22b0*/  FADD.FTZ R71, R34, -R42.reuse ;  /* 0x8000002a22477221 */ /* 0x100fe20000010000 */
[----:B------:R-:W-:Y:S01]  /*22c0*/  FADD.FTZ R40, R40, R43 ;  /* 0x0000002b28287221 */ /* 0x000fe20000010000 */
[--C-:B------:R-:W-:Y:S01]  /*22d0*/  FADD.FTZ R31, R32, -R42.reuse ;  /* 0x8000002a201f7221 */ /* 0x100fe20000010000 */
[--C-:B------:R-:W-:Y:S01]  /*22e0*/  FADD.FTZ R33, R33, -R42.reuse ;  /* 0x8000002a21217221 */ /* 0x100fe20000010000 */
[--C-:B------:R-:W-:Y:S01]  /*22f0*/  FADD.FTZ R43, R30, -R42.reuse ;  /* 0x8000002a1e2b7221 */ /* 0x100fe20000010000 */
[--C-:B-1----:R-:W-:Y:S01]  /*2300*/  FADD.FTZ R99, R35, -R42.reuse ;  /* 0x8000002a23637221 */ /* 0x102fe20000010000 */
[--C-:B------:R-:W-:Y:S01]  /*2310*/  FADD.FTZ R41, R28, -R42.reuse ;  /* 0x8000002a1c297221 */ /* 0x100fe20000010000 */
[----:B------:R-:W1:Y:S01]  /*2320*/  MUFU.RSQ R40, R40 ;  /* 0x0000002800287308 */ /* 0x000e620000001400 */
[--C-:B------:R-:W-:Y:S01]  /*2330*/  FADD.FTZ R29, R29, -R42.reuse ;  /* 0x8000002a1d1d7221 */ /* 0x100fe20000010000 */
        /* <DEDUP_REMOVED lines=13> */
[----:B--2---:R-:W-:-:S04]  /*2410*/  @!P2 IMAD.WIDE R36, R89, 0x4, R36 ;  /* 0x000000045924a825 */ /* 0x004fc800078e0224 */
[----:B------:R-:W-:Y:S01]  /*2420*/  FADD.FTZ R56, R56, -R42 ;  /* 0x8000002a38387221 */ /* 0x000fe20000010000 */
[C---:B-1----:R-:W-:Y:S01]  /*2430*/  FMUL.FTZ R71, R40.reuse, R71 ;  /* 0x0000004728477220 */ /* 0x042fe20000410000 */
        /* <DEDUP_REMOVED lines=9> */
[C---:B------:R-:W-:Y:S01]  /*24d0*/  FMUL.FTZ R41, R40.reuse, R41 ;  /* 0x0000002928297220 */ /* 0x040fe20000410000 */
[----:B------:R-:W-:Y:S01]  /*24e0*/  FMUL.FTZ R29, R40, R29 ;  /* 0x0000001d281d7220 */ /* 0x000fe20000410000 */
[----:B------:R-:W-:Y:S01]  /*24f0*/  FFMA.FTZ R43, R43, R107, R2 ;  /* 0x0000006b2b2b7223 */ /* 0x000fe20000010002 */
[----:B------:R-:W-:Y:S01]  /*2500*/  FFMA.FTZ R34, R32, R106, R19 ;  /* 0x0000006a20227223 */ /* 0x000fe20000010013 */
[----:B------:R-:W-:Y:S01]  /*2510*/  F2FP.BF16.F32.PACK_AB R31, R30, R31 ;  /* 0x0000001f1e1f723e */ /* 0x000fe200000010ff */
[----:B------:R1:W-:Y:S01]  /*2520*/  @!P2 STG.E desc[UR4][R36.64], R40 ;  /* 0x000000282400a986 */ /* 0x0003e2000c101904 */
[----:B------:R-:W-:Y:S01]  /*2530*/  F2FP.BF16.F32.PACK_AB R30, R33, R28 ;  /* 0x0000001c211e723e */ /* 0x000fe200000010ff */
[----:B------:R-:W-:Y:S01]  /*2540*/  FFMA.FTZ R28, R41, R109, R0 ;  /* 0x0000006d291c7223 */ /* 0x000fe20000010000 */
[----:B------:R-:W-:Y:S01]  /*2550*/  FFMA.FTZ R33, R29, R108, R18 ;  /* 0x0000006c1d217223 */ /* 0x000fe20000010012 */
[----:B------:R-:W-:Y:S01]  /*2560*/  F2FP.BF16.F32.PACK_AB R29, R34, R43 ;  /* 0x0000002b221d723e */ /* 0x000fe200000010ff */
[--C-:B------:R-:W-:Y:S01]  /*2570*/  FADD.FTZ R57, R57, -R42.reuse ;  /* 0x8000002a39397221 */ /* 0x100fe20000010000 */
[--C-:B------:R-:W-:Y:S01]  /*2580*/  FADD.FTZ R60, R60, -R42.reuse ;  /* 0x8000002a3c3c7221 */ /* 0x100fe20000010000 */
[--C-:B------:R-:W-:Y:S01]  /*2590*/  FADD.FTZ R61, R61, -R42.reuse ;  /* 0x8000002a3d3d7221 */ /* 0x100fe20000010000 */
[--C-:B------:R-:W-:Y:S01]  /*25a0*/  FADD.FTZ R62, R62, -R42.reuse ;  /* 0x8000002a3e3e7221 */ /* 0x100fe20000010000 */
[--C-:B------:R-:W-:Y:S01]  /*25b0*/  FADD.FTZ R63, R63, -R42.reuse ;  /* 0x8000002a3f3f7221 */ /* 0x100fe20000010000 */
[--C-:B------:R-:W-:Y:S01]  /*25c0*/  FADD.FTZ R64, R64, -R42.reuse ;  /* 0x8000002a40407221 */ /* 0x100fe20000010000 */
[--C-:B------:R-:W-:Y:S01]  /*25d0*/  FADD.FTZ R65, R65, -R42.reuse ;  /* 0x8000002a41417221 */ /* 0x100fe20000010000 */
[--C-:B-1----:R-:W-:Y:S01]  /*25e0*/  FADD.FTZ R37, R46, -R42.reuse ;  /* 0x8000002a2e257221 */ /* 0x102fe20000010000 */
[--C-:B------:R-:W-:Y:S01]  /*25f0*/  FADD.FTZ R71, R66, -R42.reuse ;  /* 0x8000002a42477221 */ /* 0x100fe20000010000 */
[----:B------:R-:W-:Y:S01]  /*2600*/  FADD.FTZ R67, R67, -R42 ;  /* 0x8000002a43437221 */ /* 0x000fe20000010000 */
[----:B------:R-:W-:Y:S01]  /*2610*/  LEA R32, P2, R93, UR14, 0x4 ;  /* 0x0000000e5d207c11 */ /* 0x000fe2000f8420ff */
[C---:B------:R-:W-:Y:S01]  /*2620*/  FMUL.FTZ R34, R40.reuse, R35 ;  /* 0x0000002328227220 */ /* 0x040fe20000410000 */
[C---:B------:R-:W-:Y:S01]  /*2630*/  FMUL.FTZ R38, R40.reuse, R39 ;  /* 0x0000002728267220 */ /* 0x040fe20000410000 */
[C---:B------:R-:W-:Y:S01]  /*2640*/  FMUL.FTZ R35, R40.reuse, R50 ;  /* 0x0000003228237220 */ /* 0x040fe20000410000 */
[C---:B------:R-:W-:Y:S01]  /*2650*/  FMUL.FTZ R42, R40.reuse, R51 ;  /* 0x00000033282a7220 */ /* 0x040fe20000410000 */
[C---:B------:R-:W-:Y:S01]  /*2660*/  FMUL.FTZ R39, R40.reuse, R58 ;  /* 0x0000003a28277220 */ /* 0x040fe20000410000 */
[C---:B------:R-:W-:Y:S01]  /*2670*/  FMUL.FTZ R44, R40.reuse, R59 ;  /* 0x0000003b282c7220 */ /* 0x040fe20000410000 */
[----:B------:R-:W-:Y:S01]  /*2680*/  F2FP.BF16.F32.PACK_AB R28, R33, R28 ;  /* 0x0000001c211c723e */ /* 0x000fe200000010ff */
[C---:B------:R-:W-:Y:S01]  /*2690*/  FMUL.FTZ R37, R40.reuse, R37 ;  /* 0x0000002528257220 */ /* 0x040fe20000410000 */
[----:B------:R-:W-:Y:S01]  /*26a0*/  FMUL.FTZ R36, R40, R47 ;  /* 0x0000002f28247220 */ /* 0x000fe20000410000 */
[----:B------:R-:W-:Y:S01]  /*26b0*/  LEA.HI.X R33, R93, UR15, RZ, 0x4, P2 ;  /* 0x0000000f5d217c11 */ /* 0x000fe200090f24ff */
        /* <DEDUP_REMOVED lines=33> */
[----:B------:R-:W-:-:S02]  /*28d0*/  IADD3 R89, R89, UR16, RZ ;  /* 0x0000001059597c10 */ /* 0x000fc4000fffe0ff */
[----:B------:R-:W-:Y:S02]  /*28e0*/  SEL R99, RZ, 0x1, P1 ;  /* 0x00000001ff637807 */ /* 0x000fe40000800000 */
[----:B-1----:R-:W-:Y:S01]  /*28f0*/  F2FP.BF16.F32.PACK_AB R31, R42, R35 ;  /* 0x000000232a1f723e */ /* 0x002fe200000010ff */
        /* <DEDUP_REMOVED lines=15> */
[----:B------:R-:W-:-:S02]  /*29f0*/  LEA R42, P4, R91, UR14, 0x4 ;  /* 0x0000000e5b2a7c11 */ /* 0x000fc4000f8820ff */
[----:B------:R-:W-:Y:S02]  /*2a00*/  LEA R44, P5, R92, UR14, 0x4 ;  /* 0x0000000e5c2c7c11 */ /* 0x000fe4000f8a20ff */
[----:B------:R-:W-:Y:S02]  /*2a10*/  LEA.HI.X R41, R90, UR15, RZ, 0x4, P2 ;  /* 0x0000000f5a297c11 */ /* 0x000fe400090f24ff */
[----:B------:R-:W-:Y:S02]  /*2a20*/  F2FP.BF16.F32.PACK_AB R34, R57, R34 ;  /* 0x000000223922723e */ /* 0x000fe400000010ff */
[----:B------:R-:W-:Y:S01]  /*2a30*/  F2FP.BF16.F32.PACK_AB R32, R53, R32 ;  /* 0x000000203520723e */ /* 0x000fe200000010ff */
[----:B------:R1:W-:Y:S01]  /*2a40*/  STG.E.128 desc[UR4][R40.64], R28 ;  /* 0x0000001c28007986 */ /* 0x0003e2000c101d04 */
[----:B------:R-:W-:Y:S02]  /*2a50*/  LEA.HI.X R43, R91, UR15, RZ, 0x4, P4 ;  /* 0x0000000f5b2b7c11 */ /* 0x000fe4000a0f24ff */
[----:B------:R-:W-:-:S02]  /*2a60*/  F2FP.BF16.F32.PACK_AB R38, R65, R38 ;  /* 0x000000264126723e */ /* 0x000fc400000010ff */
[----:B------:R-:W-:Y:S01]  /*2a70*/  F2FP.BF16.F32.PACK_AB R37, R46, R37 ;  /* 0x000000252e25723e */ /* 0x000fe200000010ff */
[----:B------:R1:W-:Y:S01]  /*2a80*/  STG.E.128 desc[UR4][R42.64], R32 ;  /* 0x000000202a007986 */ /* 0x0003e2000c101d04 */
[----:B------:R-:W-:Y:S02]  /*2a90*/  F2FP.BF16.F32.PACK_AB R36, R61, R36 ;  /* 0x000000243d24723e */ /* 0x000fe400000010ff */
[----:B------:R-:W-:Y:S02]  /*2aa0*/  LEA.HI.X R45, R92, UR15, RZ, 0x4, P5 ;  /* 0x0000000f5c2d7c11 */ /* 0x000fe4000a8f24ff */
[----:B------:R-:W-:-:S03]  /*2ab0*/  ISETP.GE.AND P2, PT, R89, UR17, PT ;  /* 0x0000001159007c0c */ /* 0x000fc6000bf46270 */
[----:B------:R1:W-:Y:S10]  /*2ac0*/  STG.E.128 desc[UR4][R44.64], R36 ;  /* 0x000000242c007986 */ /* 0x0003f4000c101d04 */
[----:B------:R-:W-:Y:S05]  /*2ad0*/  @!P2 BRA `(.L_x_9651) ;  /* 0xffffffdc0090a947 */ /* 0x000fea000383ffff */
[----:B------:R-:W-:Y:S05]  /*2ae0*/  EXIT ;  /* 0x000000000000794d */ /* 0x000fea0003800000 */
.L_x_9650:
[----:B------:R-:W-:Y:S01]  /*2af0*/  HFMA2.MMA R41, -RZ, RZ, 0, 5.9604644775390625e-08 ;  /* 0x00000001ff297435 */ /* 0x000fe200000001ff */
[----:B------:R-:W-:Y:S02]  /*2b00*/  MOV R71, R42 ;  /* 0x0000002a00477202 */ /* 0x000fe40000000f00 */
[----:B------:R-:W-:Y:S02]  /*2b10*/  MOV R40, 0x1f ;  /* 0x0000001f00287802 */ /* 0x000fe40000000f00 */
[----:B------:R-:W-:-:S07]  /*2b20*/  MOV R39, 0xffffffff ;  /* 0xffffffff00277802 */ /* 0x000fce0000000f00 */
[----:B------:R-:W-:Y:S05]  /*2b30*/  WARPSYNC.COLLECTIVE R39, `(.L_x_9652) ;  /* 0x0000000027087348 */ /* 0x000fea0003c00000 */
[----:B------:R0:W1:Y:S02]  /*2b40*/  SHFL.BFLY P2, R37, R71, R41, R40 ;  /* 0x0c00002947257389 */ /* 0x0000640000040028 */
[----:B01----:R-:W-:Y:S01]  /*2b50*/  ENDCOLLECTIVE ;  /* 0x000000000000791b */ /* 0x003fe20003800000 */
.L_x_9652:
[----:B------:R-:W-:Y:S01]  /*2b60*/  HFMA2.MMA R41, -RZ, RZ, 0, 1.1920928955078125e-07 ;  /* 0x00000002ff297435 */ /* 0x000fe200000001ff */
[----:B------:R-:W-:-:S05]  /*2b70*/  FADD.FTZ R43, R42, R37 ;  /* 0x000000252a2b7221 */ /* 0x000fca0000010000 */
[----:B------:R-:W-:-:S07]  /*2b80*/  MOV R71, R43 ;  /* 0x0000002b00477202 */ /* 0x000fce0000000f00 */
[----:B------:R-:W-:Y:S05]  /*2b90*/  WARPSYNC.COLLECTIVE R39, `(.L_x_9653) ;  /* 0x0000000027087348 */ /* 0x000fea0003c00000 */
[----:B------:R0:W1:Y:S02]  /*2ba0*/  SHFL.BFLY P2, R37, R71, R41, R40 ;  /* 0x0c00002947257389 */ /* 0x0000640000040028 */
[----:B01----:R-:W-:Y:S01]  /*2bb0*/  ENDCOLLECTIVE ;  /* 0x000000000000791b */ /* 0x003fe20003800000 */
.L_x_9653:
[----:B------:R-:W-:Y:S01]  /*2bc0*/  HFMA2.MMA R41, -RZ, RZ, 0, 2.384185791015625e-07 ;  /* 0x00000004ff297435 */ /* 0x000fe200000001ff */
[----:B------:R-:W-:-:S05]  /*2bd0*/  FADD.FTZ R68, R43, R37 ;  /* 0x000000252b447221 */ /* 0x000fca0000010000 */
[----:B------:R-:W-:-:S07]  /*2be0*/  MOV R71, R68 ;  /* 0x0000004400477202 */ /* 0x000fce0000000f00 */
[----:B------:R-:W-:Y:S05]  /*2bf0*/  WARPSYNC.COLLECTIVE R39, `(.L_x_9654) ;  /* 0x0000000027087348 */ /* 0x000fea0003c00000 */
[----:B------:R0:W1:Y:S02]  /*2c00*/  SHFL.BFLY P2, R37, R71, R41, R40 ;  /* 0x0c00002947257389 */ /* 0x0000640000040028 */
[----:B01----:R-:W-:Y:S01]  /*2c10*/  ENDCOLLECTIVE ;  /* 0x000000000000791b */ /* 0x003fe20003800000 */
.L_x_9654:
[----:B------:R-:W-:Y:S01]  /*2c20*/  HFMA2.MMA R41, -RZ, RZ, 0, 4.76837158203125e-07 ;  /* 0x00000008ff297435 */ /* 0x000fe200000001ff */
[----:B------:R-:W-:-:S05]  /*2c30*/  FADD.FTZ R69, R68, R37 ;  /* 0x0000002544457221 */ /* 0x000fca0000010000 */
[----:B------:R-:W-:-:S07]  /*2c40*/  MOV R71, R69 ;  /* 0x0000004500477202 */ /* 0x000fce0000000f00 */
[----:B------:R-:W-:Y:S05]  /*2c50*/  WARPSYNC.COLLECTIVE R39, `(.L_x_9655) ;  /* 0x0000000027087348 */ /* 0x000fea0003c00000 */
[----:B------:R0:W1:Y:S02]  /*2c60*/  SHFL.BFLY P2, R37, R71, R41, R40 ;  /* 0x0c00002947257389 */ /* 0x0000640000040028 */
[----:B01----:R-:W-:Y:S01]  /*2c70*/  ENDCOLLECTIVE ;  /* 0x000000000000791b */ /* 0x003fe20003800000 */
.L_x_9655:
[----:B------:R-:W-:Y:S01]  /*2c80*/  HFMA2.MMA R41, -RZ, RZ, 0, 9.5367431640625e-07 ;  /* 0x00000010ff297435 */ /* 0x000fe200000001ff */
[----:B------:R-:W-:-:S05]  /*2c90*/  FADD.FTZ R70, R69, R37 ;  /* 0x0000002545467221 */ /* 0x000fca0000010000 */
[----:B------:R-:W-:-:S07]  /*2ca0*/  MOV R71, R70 ;  /* 0x0000004600477202 */ /* 0x000fce0000000f00 */
[----:B------:R-:W-:Y:S05]  /*2cb0*/  WARPSYNC.COLLECTIVE R39, `(.L_x_9656) ;  /* 0x0000000027087348 */ /* 0x000fea0003c00000 */
[----:B------:R0:W1:Y:S02]  /*2cc0*/  SHFL.BFLY P2, R37, R71, R41, R40 ;  /* 0x0c00002947257389 */ /* 0x0000640000040028 */
[----:B01----:R-:W-:Y:S01]  /*2cd0*/  ENDCOLLECTIVE ;  /* 0x000000000000791b */ /* 0x003fe20003800000 */
.L_x_9656:
[----:B------:R-:W-:Y:S01]  /*2ce0*/  HFMA2.MMA R41, -RZ, RZ, 0, 5.9604644775390625e-08 ;  /* 0x00000001ff297435 */ /* 0x000fe200000001ff */
[----:B------:R-:W-:-:S04]  /*2cf0*/  FADD.FTZ R36, R70, R37 ;  /* 0x0000002546247221 */ /* 0x000fc80000010000 */
[----:B------:R-:W-:-:S04]  /*2d00*/  FMUL.FTZ R36, R36, 0.0009765625 ;  /* 0x3a80000024247820 */ /* 0x000fc80000410000 */
        /* <DEDUP_REMOVED lines=63> */
[----:B------:R-:W-:-:S03]  /*3100*/  MOV R40, 0x1f ;  /* 0x0000001f00287802 */ /* 0x000fc60000000f00 */
[----:B------:R-:W-:-:S05]  /*3110*/  FFMA.FTZ R42, R42, R42, R37 ;  /* 0x0000002a2a2a7223 */ /* 0x000fca0000010025 */
[----:B------:R-:W-:-:S07]  /*3120*/  MOV R71, R42 ;  /* 0x0000002a00477202 */ /* 0x000fce0000000f00 */
[----:B------:R-:W-:Y:S05]  /*3130*/  WARPSYNC.COLLECTIVE R39, `(.L_x_9657) ;  /* 0x0000000027087348 */ /* 0x000fea0003c00000 */
[----:B------:R0:W1:Y:S02]  /*3140*/  SHFL.BFLY P2, R37, R71, R41, R40 ;  /* 0x0c00002947257389 */ /* 0x0000640000040028 */
[----:B01----:R-:W-:Y:S01]  /*3150*/  ENDCOLLECTIVE ;  /* 0x000000000000791b */ /* 0x003fe20003800000 */
.L_x_9657:
[----:B------:R-:W-:Y:S01]  /*3160*/  HFMA2.MMA R41, -RZ, RZ, 0, 1.1920928955078125e-07 ;  /* 0x00000002ff297435 */ /* 0x000fe200000001ff */
[----:B------:R-:W-:-:S05]  /*3170*/  FADD.FTZ R43, R42, R37 ;  /* 0x000000252a2b7221 */ /* 0x000fca0000010000 */
[----:B------:R-:W-:-:S07]  /*3180*/  MOV R71, R43 ;  /* 0x0000002b00477202 */ /* 0x000fce0000000f00 */
[----:B------:R-:W-:Y:S05]  /*3190*/  WARPSYNC.COLLECTIVE R39, `(.L_x_9658) ;  /* 0x0000000027087348 */ /* 0x000fea0003c00000 */
[----:B------:R0:W1:Y:S02]  /*31a0*/  SHFL.BFLY P2, R37, R71, R41, R40 ;  /* 0x0c00002947257389 */ /* 0x0000640000040028 */
[----:B01----:R-:W-:Y:S01]  /*31b0*/  ENDCOLLECTIVE ;  /* 0x000000000000791b */ /* 0x003fe20003800000 */
.L_x_9658:
[----:B------:R-:W-:Y:S01]  /*31c0*/  HFMA2.MMA R41, -RZ, RZ, 0, 2.384185791015625e-07 ;  /* 0x00000004ff297435 */ /* 0x000fe200000001ff */
[----:B------:R-:W-:-:S05]  /*31d0*/  FADD.FTZ R68, R43, R37 ;  /* 0x000000252b447221 */ /* 0x000fca0000010000 */
[----:B------:R-:W-:-:S07]  /*31e0*/  MOV R71, R68 ;  /* 0x0000004400477202 */ /* 0x000fce0000000f00 */
[----:B------:R-:W-:Y:S05]  /*31f0*/  WARPSYNC.COLLECTIVE R39, `(.L_x_9659) ;  /* 0x0000000027087348 */ /* 0x000fea0003c00000 */
[----:B------:R0:W1:Y:S02]  /*3200*/  SHFL.BFLY P2, R37, R71, R41, R40 ;  /* 0x0c00002947257389 */ /* 0x0000640000040028 */
[----:B01----:R-:W-:Y:S01]  /*3210*/  ENDCOLLECTIVE ;  /* 0x000000000000791b */ /* 0x003fe20003800000 */
.L_x_9659:
[----:B------:R-:W-:Y:S01]  /*3220*/  HFMA2.MMA R41, -RZ, RZ, 0, 4.76837158203125e-07 ;  /* 0x00000008ff297435 */ /* 0x000fe200000001ff */
[----:B------:R-:W-:-:S05]  /*3230*/  FADD.FTZ R69, R68, R37 ;  /* 0x0000002544457221 */ /* 0x000fca0000010000 */
[----:B------:R-:W-:-:S07]  /*3240*/  MOV R71, R69 ;  /* 0x0000004500477202 */ /* 0x000fce0000000f00 */
[----:B------:R-:W-:Y:S05]  /*3250*/  WARPSYNC.COLLECTIVE R39, `(.L_x_9660) ;  /* 0x0000000027087348 */ /* 0x000fea0003c00000 */
[----:B------:R0:W1:Y:S02]  /*3260*/  SHFL.BFLY P2, R37, R71, R41, R40 ;  /* 0x0c00002947257389 */ /* 0x0000640000040028 */
[----:B01----:R-:W-:Y:S01]  /*3270*/  ENDCOLLECTIVE ;  /* 0x000000000000791b */ /* 0x003fe20003800000 */
.L_x_9660:
[----:B------:R-:W-:Y:S01]  /*3280*/  HFMA2.MMA R41, -RZ, RZ, 0, 9.5367431640625e-07 ;  /* 0x00000010ff297435 */ /* 0x000fe200000001ff */
[----:B------:R-:W-:-:S05]  /*3290*/  FADD.FTZ R70, R69, R37 ;  /* 0x0000002545467221 */ /* 0x000fca0000010000 */
[----:B------:R-:W-:-:S07]  /*32a0*/  MOV R71, R70 ;  /* 0x0000004600477202 */ /* 0x000fce0000000f00 */
[----:B------:R-:W-:Y:S05]  /*32b0*/  WARPSYNC.COLLECTIVE R39, `(.L_x_9661) ;  /* 0x0000000027087348 */ /* 0x000fea0003c00000 */
[----:B------:R0:W1:Y:S02]  /*32c0*/  SHFL.BFLY P2, R37, R71, R41, R40 ;  /* 0x0c00002947257389 */ /* 0x0000640000040028 */
[----:B01----:R-:W-:Y:S01]  /*32d0*/  ENDCOLLECTIVE ;  /* 0x000000000000791b */ /* 0x003fe20003800000 */
.L_x_9661:
[----:B------:R-:W-:Y:S05]  /*32e0*/  BRA `(.L_x_9662) ;  /* 0xffffffe800a87947 */ /* 0x000fea000383ffff */
.L_x_9663:
        /* <DEDUP_REMOVED lines=9> */
.L_x_30233:


//--------------------- .text._ZN10layer_norm13ln_fwd_kernelINS_13Kernel_traitsI13__nv_bfloat16S2_fS2_fjLj8192ELj1ELj1ELj8ELj16ENS_18Kernel_traits_baseILj8192ES2_S2_fS2_fjLj256EEEEELb0ELb0ELb1ELb0EEEvNS_9FwdParamsE --------------------------
	.section	.text._ZN10layer_norm13ln_fwd_kernelINS_13Kernel_traitsI13__nv_bfloat16S2_fS2_fjLj8192ELj1ELj1ELj8ELj16ENS_18Kernel_traits_baseILj8192ES2_S2_fS2_fjLj256EEEEELb0ELb0ELb1ELb0EEEvNS_9FwdParamsE,"ax",@progbits
	.align	128
        .global         _ZN10layer_norm13ln_fwd_kernelINS_13Kernel_traitsI13__nv_bfloat16S2_fS2_fjLj8192ELj1ELj1ELj8ELj16ENS_18Kernel_traits_baseILj8192ES2_S2_fS2_fjLj256EEEEELb0ELb0ELb1ELb0EEEvNS_9FwdParamsE
        .type           _ZN10layer_norm13ln_fwd_kernelINS_13Kernel_traitsI13__nv_bfloat16S2_fS2_fjLj8192ELj1ELj1ELj8ELj16ENS_18Kernel_traits_baseILj8192ES2_S2_fS2_fjLj256EEEEELb0ELb0ELb1ELb0EEEvNS_9FwdParamsE,@function
        .size           _ZN10layer_norm13ln_fwd_kernelINS_13Kernel_traitsI13__nv_bfloat16S2_fS2_fjLj8192ELj1ELj1ELj8ELj16ENS_18Kernel_traits_baseILj8192ES2_S2_fS2_fjLj256EEEEELb0ELb0ELb1ELb0EEEvNS_9FwdParamsE,(.L_x_30234 - _ZN10layer_norm13ln_fwd_kernelINS_13Kernel_traitsI13__nv_bfloat16S2_fS2_fjLj8192ELj1ELj1ELj8ELj16ENS_18Kernel_traits_baseILj8192ES2_S2_fS2_fjLj256EEEEELb0ELb0ELb1ELb0EEEvNS_9FwdParamsE)
        .other          _ZN10layer_norm13ln_fwd_kernelINS_13Kernel_traitsI13__nv_bfloat16S2_fS2_fjLj8192ELj1ELj1ELj8ELj16ENS_18Kernel_traits_baseILj8192ES2_S2_fS2_fjLj256EEEEELb0ELb0ELb1ELb0EEEvNS_9FwdParamsE,@"STO_CUDA_ENTRY STV_DEFAULT"
_ZN10layer_norm13ln_fwd_kernelINS_13Kernel_traitsI13__nv_bfloat16S2_fS2_fjLj8192ELj1ELj1ELj8ELj16ENS_18Kernel_traits_baseILj8192ES2_S2_fS2_fjLj256EEEEELb0ELb0ELb1ELb0EEEvNS_9FwdParamsE:
.text._ZN10layer_norm13ln_fwd_kernelINS_13Kernel_traitsI13__nv_bfloat16S2_fS2_fjLj8192ELj1ELj1ELj8ELj16ENS_18Kernel_traits_baseILj8192ES2_S2_fS2_fjLj256EEEEELb0ELb0ELb1ELb0EEEvNS_9FwdParamsE:
[----:B------:R-:W0:Y:S01]  /*0000*/  LDC R1, c[0x0][0x28] ;  /* 0x00000a00ff017b82 */ /* 0x000e220000000800 */
[----:B------:R-:W1:Y:S07]  /*0010*/  S2R R82, SR_TID.X ;  /* 0x0000000000527919 */ /* 0x000e6e0000002100 */
[----:B------:R-:W2:Y:S01]  /*0020*/  LDC R3, c[0x0][0x218] ;  /* 0x00008600ff037b82 */ /* 0x000ea20000000800 */
[----:B------:R-:W-:Y:S01]  /*0030*/  ULDC.64 UR4, c[0x0][0x208] ;  /* 0x0000820000047ab9 */ /* 0x000fe20000000a00 */
[----:B------:R-:W-:Y:S01]  /*0040*/  BSSY B0, `(.L_x_9664) ;  /* 0x000001f000007945 */ /* 0x000fe20003800000 */
[----:B0-----:R-:W-:-:S02]  /*0050*/  IADD3 R1, R1, -0x8, RZ ;  /* 0xfffffff801017810 */ /* 0x001fc40007ffe0ff */
[----:B--2---:R-:W-:-:S04]  /*0060*/  SHF.R.S32.HI R0, RZ, 0x1f, R3 ;  /* 0x0000001fff007819 */ /* 0x004fc80000011403 */
[----:B------:R-:W-:Y:S02]  /*0070*/  LEA.HI R32, R0, R3, RZ, 0x3 ;  /* 0x0000000300207211 */ /* 0x000fe400078f18ff */
[----:B-1----:R-:W-:-:S04]  /*0080*/  LOP3.LUT R81, R82, 0xff, RZ, 0xc0, !PT ;  /* 0x000000ff52517812 */ /* 0x002fc800078ec0ff */
        /* <DEDUP_REMOVED lines=26> */
.L_x_9665:
[----:B------:R-:W-:Y:S05]  /*0230*/  BSYNC B0 ;  /* 0x0000000000007941 */ /* 0x000fea0003800000 */
.L_x_9664:
        /* <DEDUP_REMOVED lines=18> */
.L_x_9667:
[----:B------:R-:W-:Y:S05]  /*0360*/  BSYNC B0 ;  /* 0x0000000000007941 */ /* 0x000fea0003800000 */
.L_x_9666:
        /* <DEDUP_REMOVED lines=18> */
.L_x_9669:
[----:B------:R-:W-:Y:S05]  /*0490*/  BSYNC B0 ;  /* 0x0000000000007941 */ /* 0x000fea0003800000 */
.L_x_9668:
        /* <DEDUP_REMOVED lines=13> */
.L_x_9671:
[----:B------:R-:W-:Y:S05]  /*0570*/  BSYNC B0 ;  /* 0x0000000000007941 */ /* 0x000fea0003800000 */
.L_x_9670:
[----:B------:R-:W0:Y:S02]  /*0580*/  S2UR UR6, SR_CTAID.X ;  /* 0x00000000000679c3 */ /* 0x000e240000002500 */
[----:B0-----:R-:W-:Y:S01]  /*0590*/  LEA.HI R30, R82, UR6, RZ, 0x18 ;  /* 0x00000006521e7c11 */ /* 0x001fe2000f8fc0ff */
[----:B------:R-:W-:-:S03]  /*05a0*/  ULDC UR6, c[0x0][0x214] ;  /* 0x0000850000067ab9 */ /* 0x000fc60000000800 */
[----:B------:R-:W-:-:S13]  /*05b0*/  ISETP.GE.AND P0, PT, R30, UR6, PT ;  /* 0x000000061e007c0c */ /* 0x000fda000bf06270 */
[----:B------:R-:W-:Y:S05]  /*05c0*/  @P0 EXIT ;  /* 0x000000000000094d */ /* 0x000fea0003800000 */
[----:B------:R-:W-:Y:S01]  /*05d0*/  SHF.R.S32.HI R32, RZ, 0x3, R32 ;  /* 0x00000003ff207819 */ /* 0x000fe20000011420 */
[----:B-----5:R-:W-:Y:S01]  /*05e0*/  IMAD.U32 R122, R21, 0x10000, RZ ;  /* 0x00010000157a7824 */ /* 0x020fe200078e00ff */
[----:B------:R-:W-:Y:S01]  /*05f0*/  SHF.L.U32 R91, R24, 0x10, RZ ;  /* 0x00000010185b7819 */ /* 0x000fe200000006ff */
[----:B------:R-:W-:Y:S01]  /*0600*/  IMAD.U32 R107, R92, 0x10000, RZ ;  /* 0x000100005c6b7824 */ /* 0x000fe200078e00ff */
[----:B------:R-:W-:Y:S01]  /*0610*/  SHF.L.U32 R78, R26, 0x10, RZ ;  /* 0x000000101a4e7819 */ /* 0x000fe200000006ff */
[----:B------:R-:W-:Y:S01]  /*0620*/  IMAD.U32 R75, R14, 0x10000, RZ ;  /* 0x000100000e4b7824 */ /* 0x000fe200078e00ff */
[C---:B------:R-:W-:Y:S01]  /*0630*/  PRMT R24, R8.reuse, 0x7632, R24 ;  /* 0x0000763208187816 */ /* 0x040fe20000000018 */
[----:B------:R-:W-:Y:S01]  /*0640*/  HFMA2.MMA R64, -RZ, RZ, 0, 5.9604644775390625e-08 ;  /* 0x00000001ff407435 */ /* 0x000fe200000001ff */
[----:B------:R-:W-:Y:S01]  /*0650*/  SHF.L.U32 R73, R8, 0x10, RZ ;  /* 0x0000001008497819 */ /* 0x000fe200000006ff */
[----:B------:R-:W-:Y:S01]  /*0660*/  ULDC.U8 UR6, c[0x0][0x2a0] ;  /* 0x0000a80000067ab9 */ /* 0x000fe20000000000 */
[----:B------:R-:W-:Y:S01]  /*0670*/  PRMT R26, R9, 0x7632, R26 ;  /* 0x00007632091a7816 */ /* 0x000fe2000000001a */
[----:B------:R-:W-:Y:S01]  /*0680*/  IMAD.U32 R105, R105, 0x10000, RZ ;  /* 0x0001000069697824 */ /* 0x000fe200078e00ff */
[----:B------:R-:W-:Y:S01]  /*0690*/  SHF.L.U32 R72, R9, 0x10, RZ ;  /* 0x0000001009487819 */ /* 0x000fe200000006ff */
[----:B------:R-:W-:Y:S01]  /*06a0*/  UISETP.NE.AND UP0, UPT, UR6, URZ, UPT ;  /* 0x0000003f0600728c */ /* 0x000fe2000bf05270 */
[----:B------:R-:W-:Y:S01]  /*06b0*/  LOP3.LUT R9, R82, 0xe0, RZ, 0xc0, !PT ;  /* 0x000000e052097812 */ /* 0x000fe200078ec0ff */
[----:B------:R-:W-:Y:S01]  /*06c0*/  ULDC UR7, c[0x0][0x29c] ;  /* 0x0000a70000077ab9 */ /* 0x000fe20000000800 */
[----:B------:R-:W-:Y:S01]  /*06d0*/  LOP3.LUT R8, R32, 0xff, RZ, 0xc0, !PT ;  /* 0x000000ff20087812 */ /* 0x000fe200078ec0ff */
[----:B------:R-:W-:Y:S01]  /*06e0*/  ULDC UR6, c[0x0][0x290] ;  /* 0x0000a40000067ab9 */ /* 0x000fe20000000800 */
[----:B------:R-:W-:Y:S01]  /*06f0*/  SHF.R.U32.HI R32, RZ, 0x3, R32 ;  /* 0x00000003ff207819 */ /* 0x000fe20000011620 */
[----:B------:R-:W-:Y:S01]  /*0700*/  ULDC.64 UR8, c[0x0][0x210] ;  /* 0x0000840000087ab9 */ /* 0x000fe20000000a00 */
[----:B------:R-:W-:-:S02]  /*0710*/  VIADDMNMX R9, R8, -R9, RZ, !PT ;  /* 0x8000000908097246 */ /* 0x000fc400078001ff */
[----:B------:R-:W-:Y:S02]  /*0720*/  SHF.L.U32 R35, R116, 0x10, RZ ;  /* 0x0000001074237819 */ /* 0x000fe400000006ff */
[----:B------:R-:W-:Y:S02]  /*0730*/  LOP3.LUT R32, R32, 0x1fffffe0, RZ, 0xc0, !PT ;  /* 0x1fffffe020207812 */ /* 0x000fe400078ec0ff */
[----:B------:R-:W-:Y:S01]  /*0740*/  VIMNMX R9, R9, 0x20, PT ;  /* 0x0000002009097848 */ /* 0x000fe20003fe0100 */
[----:B------:R0:W-:Y:S01]  /*0750*/  STL [R1+0x4], R35 ;  /* 0x0000042301007387 */ /* 0x0001e20000100800 */
[----:B------:R-:W-:Y:S02]  /*0760*/  PRMT R116, R20, 0x7632, R116 ;  /* 0x0000763214747816 */ /* 0x000fe40000000074 */
[----:B------:R-:W-:Y:S02]  /*0770*/  IADD3 R9, R9, R32, RZ ;  /* 0x0000002009097210 */ /* 0x000fe40007ffe0ff */
[----:B------:R-:W-:Y:S01]  /*0780*/  SHF.L.U32 R90, R12, 0x10, RZ ;  /* 0x000000100c5a7819 */ /* 0x000fe200000006ff */
[----:B------:R-:W-:Y:S01]  /*0790*/  IMAD.U32 R116, R116, 0x10000, RZ ;  /* 0x0001000074747824 */ /* 0x000fe200078e00ff */
[----:B------:R-:W-:-:S02]  /*07a0*/  SHF.L.U32 R9, R9, 0x3, RZ ;  /* 0x0000000309097819 */ /* 0x000fc400000006ff */
[----:B------:R-:W-:Y:S02]  /*07b0*/  PRMT R114, R21, 0x7632, R114 ;  /* 0x0000763215727816 */ /* 0x000fe40000000072 */
[----:B0-----:R-:W-:Y:S02]  /*07c0*/  SHF.L.U32 R35, R20, 0x10, RZ ;  /* 0x0000001014237819 */ /* 0x001fe400000006ff */
[----:B------:R-:W-:Y:S02]  /*07d0*/  PRMT R20, R12, 0x7632, R20 ;  /* 0x000076320c147816 */ /* 0x000fe40000000014 */
[----:B------:R-:W-:Y:S01]  /*07e0*/  SHF.L.U32 R12, R82, 0x5, RZ ;  /* 0x00000005520c7819 */ /* 0x000fe200000006ff */
[----:B------:R0:W-:Y:S01]  /*07f0*/  STL [R1], R35 ;  /* 0x0000002301007387 */ /* 0x0001e20000100800 */
[----:B------:R-:W-:Y:S02]  /*0800*/  I2FP.F32.U32 R9, R9 ;  /* 0x0000000900097245 */ /* 0x000fe40000201000 */
[----:B------:R-:W-:-:S02]  /*0810*/  PRMT R21, R13, 0x7632, R21 ;  /* 0x000076320d157816 */ /* 0x000fc40000000015 */
[----:B------:R-:W-:Y:S02]  /*0820*/  SHF.L.U32 R76, R13, 0x10, RZ ;  /* 0x000000100d4c7819 */ /* 0x000fe400000006ff */
[----:B------:R-:W-:Y:S01]  /*0830*/  LOP3.LUT R13, R12, 0x3e0, RZ, 0xc0, !PT ;  /* 0x000003e00c0d7812 */ /* 0x000fe200078ec0ff */
[----:B------:R-:W1:Y:S01]  /*0840*/  MUFU.RCP R9, R9 ;  /* 0x0000000900097308 */ /* 0x000e620000001000 */
[----:B------:R-:W-:Y:S02]  /*0850*/  SHF.L.U32 R79, R25, 0x10, RZ ;  /* 0x00000010194f7819 */ /* 0x000fe400000006ff */
[----:B------:R-:W-:Y:S02]  /*0860*/  VIADDMNMX R13, R8, -R13, RZ, !PT ;  /* 0x8000000d080d7246 */ /* 0x000fe400078001ff */
[----:B------:R-:W-:Y:S02]  /*0870*/  PRMT R25, R4, 0x7632, R25 ;  /* 0x0000763204197816 */ /* 0x000fe40000000019 */
[----:B------:R-:W-:-:S02]  /*0880*/  VIMNMX R13, R13, 0x20, PT ;  /* 0x000000200d0d7848 */ /* 0x000fc40003fe0100 */
[----:B------:R-:W-:Y:S02]  /*0890*/  SHF.L.U32 R69, R4, 0x10, RZ ;  /* 0x0000001004457819 */ /* 0x000fe400000006ff */
[----:B------:R-:W-:Y:S02]  /*08a0*/  SHF.L.U32 R121, R118, 0x10, RZ ;  /* 0x0000001076797819 */ /* 0x000fe400000006ff */
[----:B------:R-:W-:Y:S02]  /*08b0*/  SHF.L.U32 R77, R27, 0x10, RZ ;  /* 0x000000101b4d7819 */ /* 0x000fe400000006ff */
[C---:B------:R-:W-:Y:S02]  /*08c0*/  PRMT R111, R22.reuse, 0x7632, R111 ;  /* 0x00007632166f7816 */ /* 0x040fe4000000006f */
[----:B------:R-:W-:Y:S02]  /*08d0*/  SHF.L.U32 R120, R22, 0x10, RZ ;  /* 0x0000001016787819 */ /* 0x000fe400000006ff */
[----:B------:R-:W-:-:S02]  /*08e0*/  PRMT R108, R23, 0x7632, R108 ;  /* 0x00007632176c7816 */ /* 0x000fc4000000006c */
[----:B------:R-:W-:Y:S02]  /*08f0*/  SHF.L.U32 R110, R23, 0x10, RZ ;  /* 0x00000010176e7819 */ /* 0x000fe400000006ff */
        /* <DEDUP_REMOVED lines=11> */
[----:B------:R-:W-:Y:S01]  /*09b0*/  IADD3 R118, R32, R13, RZ ;  /* 0x0000000d20767210 */ /* 0x000fe20007ffe0ff */
[----:B------:R-:W-:Y:S01]  /*09c0*/  IMAD.U32 R13, R20, 0x10000, RZ ;  /* 0x00010000140d7824 */ /* 0x000fe200078e00ff */
[----:B------:R-:W-:Y:S02]  /*09d0*/  SHF.L.U32 R99, R94, 0x10, RZ ;  /* 0x000000105e637819 */ /* 0x000fe400000006ff */
[----:B------:R-:W-:Y:S02]  /*09e0*/  SHF.L.U32 R123, R117, 0x10, RZ ;  /* 0x00000010757b7819 */ /* 0x000fe400000006ff */
[----:B------:R-:W-:Y:S02]  /*09f0*/  SHF.L.U32 R103, R93, 0x10, RZ ;  /* 0x000000105d677819 */ /* 0x000fe400000006ff */
        /* <DEDUP_REMOVED lines=12> */
[----:B------:R-:W-:Y:S01]  /*0ac0*/  SHF.L.U32 R14, R3, 0x10, RZ ;  /* 0x00000010030e7819 */ /* 0x000fe200000006ff */
[----:B------:R-:W-:Y:S01]  /*0ad0*/  IMAD.U32 R3, R31, 0x10000, RZ ;  /* 0x000100001f037824 */ /* 0x000fe200078e00ff */
[----:B------:R-:W-:Y:S02]  /*0ae0*/  SHF.L.U32 R5, R4, 0x10, RZ ;  /* 0x0000001004057819 */ /* 0x000fe400000006ff */
[----:B------:R-:W-:Y:S02]  /*0af0*/  SHF.L.U32 R119, R119, 0x10, RZ ;  /* 0x0000001077777819 */ /* 0x000fe400000006ff */
[----:B------:R-:W-:-:S02]  /*0b00*/  SHF.L.U32 R95, R95, 0x10, RZ ;  /* 0x000000105f5f7819 */ /* 0x000fc400000006ff */
[----:B------:R-:W-:Y:S02]  /*0b10*/  MOV R17, R30 ;  /* 0x0000001e00117202 */ /* 0x000fe40000000f00 */
        /* <DEDUP_REMOVED lines=24> */
[----:B01----:R-:W-:-:S07]  /*0ca0*/  SHF.L.U32 R118, R118, 0x3, RZ ;  /* 0x0000000376767819 */ /* 0x003fce00000006ff */
.L_x_9753:
[----:B------:R-:W0:Y:S08]  /*0cb0*/  LDC.64 R66, c[0x0][0x280] ;  /* 0x0000a000ff427b82 */ /* 0x000e300000000a00 */
[----:B------:R-:W1:Y:S01]  /*0cc0*/  LDC R88, c[0x0][0x218] ;  /* 0x00008600ff587b82 */ /* 0x000e620000000800 */
[----:B0-----:R-:W-:-:S05]  /*0cd0*/  IMAD.WIDE R66, R17, 0x4, R66 ;  /* 0x0000000411427825 */ /* 0x001fca00078e0242 */
[----:B------:R0:W2:Y:S02]  /*0ce0*/  LDG.E R85, desc[UR4][R66.64] ;  /* 0x0000000442557981 */ /* 0x0000a4000c1e1900 */
[----:B0-----:R-:W0:Y:S01]  /*0cf0*/  LDC.64 R66, c[0x0][0x288] ;  /* 0x0000a200ff427b82 */ /* 0x001e220000000a00 */
[C---:B-1----:R-:W-:Y:S01]  /*0d00*/  IMAD R86, R17.reuse, R88, RZ ;  /* 0x0000005811567224 */ /* 0x042fe200078e02ff */
[----:B------:R-:W-:Y:S01]  /*0d10*/  BSSY B0, `(.L_x_9672) ;  /* 0x000006c000007945 */ /* 0x000fe20003800000 */
[----:B0-----:R-:W-:-:S05]  /*0d20*/  IMAD.WIDE R66, R17, 0x4, R66 ;  /* 0x0000000411427825 */ /* 0x001fca00078e0242 */
[----:B------:R0:W5:Y:S02]  /*0d30*/  LDG.E R65, desc[UR4][R66.64] ;  /* 0x0000000442417981 */ /* 0x000164000c1e1900 */
[----:B0-----:R-:W-:Y:S02]  /*0d40*/  SHF.R.S32.HI R66, RZ, 0x1f, R17 ;  /* 0x0000001fff427819 */ /* 0x001fe40000011411 */
[----:B--2---:R-:W-:-:S13]  /*0d50*/  ISETP.GE.AND P0, PT, R85, 0x1, PT ;  /* 0x000000015500780c */ /* 0x004fda0003f06270 */
[----:B------:R-:W-:-:S05]  /*0d60*/  @P0 IADD3 R87, R85, -0x1, RZ ;  /* 0xffffffff55570810 */ /* 0x000fca0007ffe0ff */
[----:B------:R-:W-:Y:S01]  /*0d70*/  @P0 IMAD R88, R87, R88, RZ ;  /* 0x0000005857580224 */ /* 0x000fe200078e02ff */
[----:B------:R-:W-:-:S04]  /*0d80*/  SHF.R.S32.HI R87, RZ, 0x1f, R86 ;  /* 0x0000001fff577819 */ /* 0x000fc80000011456 */
[----:B------:R-:W-:Y:S02]  /*0d90*/  LEA.HI R86, R87, R86, RZ, 0x3 ;  /* 0x0000005657567211 */ /* 0x000fe400078f18ff */
[----:B------:R-:W-:Y:S02]  /*0da0*/  @P0 SHF.R.S32.HI R87, RZ, 0x1f, R88 ;  /* 0x0000001fff570819 */ /* 0x000fe40000011458 */
[-C--:B------:R-:W-:Y:S02]  /*0db0*/  LEA.HI.SX32 R67, R86, R81.reuse, 0x1d ;  /* 0x0000005156437211 */ /* 0x080fe400078feaff */
[----:B------:R-:W-:Y:S02]  /*0dc0*/  @P0 LEA.HI R124, R87, R88, RZ, 0x3 ;  /* 0x00000058577c0211 */ /* 0x000fe400078f18ff */
[----:B------:R-:W-:Y:S02]  /*0dd0*/  MOV R88, RZ ;  /* 0x000000ff00587202 */ /* 0x000fe40000000f00 */
[----:B------:R-:W-:Y:S01]  /*0de0*/  @P0 LEA.HI.SX32 R88, R124, R81, 0x1d ;  /* 0x000000517c580211 */ /* 0x000fe200078feaff */
[----:B------:R-:W-:Y:S06]  /*0df0*/  @!P5 BRA `(.L_x_9673) ;  /* 0x000000040074d947 */ /* 0x000fec0003800000 */
[----:B------:R-:W0:Y:S01]  /*0e00*/  LDC.64 R86, c[0x0][0x230] ;  /* 0x00008c00ff567b82 */ /* 0x000e220000000a00 */
[----:B------:R-:W-:-:S07]  /*0e10*/  ISETP.GT.AND P2, PT, R85, RZ, PT ;  /* 0x000000ff5500720c */ /* 0x000fce0003f44270 */
[----:B------:R-:W1:Y:S01]  /*0e20*/  @P0 LDC.64 R30, c[0x0][0x220] ;  /* 0x00008800ff1e0b82 */ /* 0x000e620000000a00 */
[----:B0-----:R-:W-:-:S04]  /*0e30*/  ISETP.NE.U32.AND P1, PT, R86, RZ, PT ;  /* 0x000000ff5600720c */ /* 0x001fc80003f25070 */
[----:B------:R-:W-:-:S13]  /*0e40*/  ISETP.NE.AND.EX P1, PT, R87, RZ, PT, P1 ;  /* 0x000000ff5700720c */ /* 0x000fda0003f25310 */
[----:B------:R-:W0:Y:S02]  /*0e50*/  @P1 LDC.64 R28, c[0x0][0x230] ;  /* 0x00008c00ff1c1b82 */ /* 0x000e240000000a00 */
[----:B0-----:R-:W-:-:S05]  /*0e60*/  @P1 IMAD.WIDE.U32 R28, R67, 0x20, R28 ;  /* 0x00000020431c1825 */ /* 0x001fca00078e001c */
[----:B------:R-:W2:Y:S01]  /*0e70*/  @P1 LDG.E.128 R20, desc[UR4][R28.64] ;  /* 0x000000041c141981 */ /* 0x000ea2000c1e1d00 */
[----:B------:R-:W-:-:S03]  /*0e80*/  @!P2 ISETP.NE.U32.AND P3, PT, R86, RZ, PT ;  /* 0x000000ff5600a20c */ /* 0x000fc60003f65070 */
[----:B------:R-:W3:Y:S01]  /*0e90*/  @P1 LDG.E.128 R24, desc[UR4][R28.64+0x10] ;  /* 0x000010041c181981 */ /* 0x000ee2000c1e1d00 */
[----:B------:R-:W-:Y:S01]  /*0ea0*/  @!P2 ISETP.NE.AND.EX P3, PT, R87, RZ, PT, P3 ;  /* 0x000000ff5700a20c */ /* 0x000fe20003f65330 */
[----:B-1----:R-:W-:Y:S01]  /*0eb0*/  @P0 IMAD.WIDE.U32 R30, R88, 0x10, R30 ;  /* 0x00000010581e0825 */ /* 0x002fe200078e001e */
[----:B------:R-:W-:-:S04]  /*0ec0*/  @!P2 ISETP.NE.U32.AND P6, PT, R86, RZ, PT ;  /* 0x000000ff5600a20c */ /* 0x000fc80003fc5070 */
[----:B------:R0:W5:Y:S01]  /*0ed0*/  @P0 LDG.E.128 R32, desc[UR4][R30.64] ;  /* 0x000000041e200981 */ /* 0x000162000c1e1d00 */
[----:B------:R-:W-:Y:S01]  /*0ee0*/  @!P2 ISETP.NE.AND.EX P6, PT, R87, RZ, PT, P6 ;  /* 0x000000ff5700a20c */ /* 0x000fe20003fc5360 */
[----:B------:R-:W-:Y:S01]  /*0ef0*/  BSSY B1, `(.L_x_9674) ;  /* 0x0000019000017945 */ /* 0x000fe20003800000 */
[----:B--2---:R-:W-:Y:S02]  /*0f00*/  @!P2 FSEL R37, R21, RZ, P3 ;  /* 0x000000ff1525a208 */ /* 0x004fe40001800000 */
[----:B------:R-:W-:-:S04]  /*0f10*/  @!P2 ISETP.NE.U32.AND P3, PT, R86, RZ, PT ;  /* 0x000000ff5600a20c */ /* 0x000fc80003f65070 */
[----:B------:R-:W-:-:S04]  /*0f20*/  @!P2 ISETP.NE.AND.EX P3, PT, R87, RZ, PT, P3 ;  /* 0x000000ff5700a20c */ /* 0x000fc80003f65330 */
[----:B------:R-:W-:Y:S02]  /*0f30*/  @!P2 FSEL R38, R22, RZ, P3 ;  /* 0x000000ff1626a208 */ /* 0x000fe40001800000 */
[----:B------:R-:W-:-:S04]  /*0f40*/  @!P2 ISETP.NE.U32.AND P3, PT, R86, RZ, PT ;  /* 0x000000ff5600a20c */ /* 0x000fc80003f65070 */
[----:B------:R-:W-:-:S04]  /*0f50*/  @!P2 ISETP.NE.AND.EX P3, PT, R87, RZ, PT, P3 ;  /* 0x000000ff5700a20c */ /* 0x000fc80003f65330 */
[----:B------:R-:W-:Y:S02]  /*0f60*/  @!P2 FSEL R39, R23, RZ, P3 ;  /* 0x000000ff1727a208 */ /* 0x000fe40001800000 */
[----:B------:R-:W-:-:S04]  /*0f70*/  @!P2 ISETP.NE.U32.AND P3, PT, R86, RZ, PT ;  /* 0x000000ff5600a20c */ /* 0x000fc80003f65070 */
[----:B------:R-:W-:-:S04]  /*0f80*/  @!P2 ISETP.NE.AND.EX P3, PT, R87, RZ, PT, P3 ;  /* 0x000000ff5700a20c */ /* 0x000fc80003f65330 */
[----:B---3--:R-:W-:Y:S02]  /*0f90*/  @!P2 FSEL R28, R24, RZ, P3 ;  /* 0x000000ff181ca208 */ /* 0x008fe40001800000 */
[----:B------:R-:W-:-:S04]  /*0fa0*/  @!P2 ISETP.NE.U32.AND P3, PT, R86, RZ, PT ;  /* 0x000000ff5600a20c */ /* 0x000fc80003f65070 */
[----:B------:R-:W-:-:S04]  /*0fb0*/  @!P2 ISETP.NE.AND.EX P3, PT, R87, RZ, PT, P3 ;  /* 0x000000ff5700a20c */ /* 0x000fc80003f65330 */
[----:B------:R-:W-:Y:S02]  /*0fc0*/  @!P2 FSEL R29, R25, RZ, P3 ;  /* 0x000000ff191da208 */ /* 0x000fe40001800000 */
[----:B------:R-:W-:-:S04]  /*0fd0*/  @!P2 ISETP.NE.U32.AND P3, PT, R86, RZ, PT ;  /* 0x000000ff5600a20c */ /* 0x000fc80003f65070 */
[----:B------:R-:W-:-:S04]  /*0fe0*/  @!P2 ISETP.NE.AND.EX P3, PT, R87, RZ, PT, P3 ;  /* 0x000000ff5700a20c */ /* 0x000fc80003f65330 */
[----:B0-----:R-:W-:Y:S02]  /*0ff0*/  @!P2 FSEL R30, R26, RZ, P3 ;  /* 0x000000ff1a1ea208 */ /* 0x001fe40001800000 */
[----:B------:R-:W-:-:S04]  /*1000*/  @!P2 ISETP.NE.U32.AND P3, PT, R86, RZ, PT ;  /* 0x000000ff5600a20c */ /* 0x000fc80003f65070 */
[----:B------:R-:W-:Y:S02]  /*1010*/  @!P2 ISETP.NE.AND.EX P3, PT, R87, RZ, PT, P3 ;  /* 0x000000ff5700a20c */ /* 0x000fe40003f65330 */
[----:B------:R-:W-:Y:S02]  /*1020*/  @!P2 FSEL R36, R20, RZ, P6 ;  /* 0x000000ff1424a208 */ /* 0x000fe40003000000 */
[----:B------:R-:W-:Y:S01]  /*1030*/  @!P2 FSEL R31, R27, RZ, P3 ;  /* 0x000000ff1b1fa208 */ /* 0x000fe20001800000 */
[----:B------:R-:W-:Y:S08]  /*1040*/  @!P2 BRA `(.L_x_9675) ;  /* 0x00000000000ca947 */ /* 0x000ff00003800000 */
[----:B-----5:R-:W-:-:S05]  /*1050*/  SHF.L.U32 R36, R32, 0x10, RZ ;  /* 0x0000001020247819 */ /* 0x020fca00000006ff */
[----:B------:R-:W-:-:S04]  /*1060*/  FMUL.FTZ R36, R36, UR7 ;  /* 0x0000000724247c20 */ /* 0x000fc80008410000 */
[----:B------:R-:W-:-:S07]  /*1070*/  @P1 FADD.FTZ R36, R20, R36 ;  /* 0x0000002414241221 */ /* 0x000fce0000010000 */
.L_x_9675:
[----:B------:R-:W-:Y:S05]  /*1080*/  BSYNC B1 ;  /* 0x0000000000017941 */ /* 0x000fea0003800000 */
.L_x_9674:
[----:B------:R-:W-:Y:S04]  /*1090*/  BSSY B1, `(.L_x_9676) ;  /* 0x0000006000017945 */ /* 0x000fe80003800000 */
[----:B------:R-:W-:Y:S05]  /*10a0*/  @!P2 BRA `(.L_x_9677) ;  /* 0x000000000010a947 */ /* 0x000fea0003800000 */
[----:B-----5:R-:W-:-:S04]  /*10b0*/  PRMT R37, R32, 0x7632, R37 ;  /* 0x0000763220257816 */ /* 0x020fc80000000025 */
[----:B------:R-:W-:-:S05]  /*10c0*/  SHF.L.U32 R37, R37, 0x10, RZ ;  /* 0x0000001025257819 */ /* 0x000fca00000006ff */
[----:B------:R-:W-:-:S04]  /*10d0*/  FMUL.FTZ R37, R37, UR7 ;  /* 0x0000000725257c20 */ /* 0x000fc80008410000 */
[----:B------:R-:W-:-:S07]  /*10e0*/  @P1 FADD.FTZ R37, R21, R37 ;  /* 0x0000002515251221 */ /* 0x000fce0000010000 */
.L_x_9677:
[----:B------:R-:W-:Y:S05]  /*10f0*/  BSYNC B1 ;  /* 0x0000000000017941 */ /* 0x000fea0003800000 */
.L_x_9676:
[----:B------:R-:W-:Y:S04]  /*1100*/  BSSY B1, `(.L_x_9678) ;  /* 0x0000005000017945 */ /* 0x000fe80003800000 */
[----:B------:R-:W-:Y:S05]  /*1110*/  @!P2 BRA `(.L_x_9679) ;  /* 0x00000000000ca947 */ /* 0x000fea0003800000 */
[----:B-----5:R-:W-:-:S05]  /*1120*/  SHF.L.U32 R38, R33, 0x10, RZ ;  /* 0x0000001021267819 */ /* 0x020fca00000006ff */
[----:B------:R-:W-:-:S04]  /*1130*/  FMUL.FTZ R38, R38, UR7 ;  /* 0x0000000726267c20 */ /* 0x000fc80008410000 */
[----:B------:R-:W-:-:S07]  /*1140*/  @P1 FADD.FTZ R38, R22, R38 ;  /* 0x0000002616261221 */ /* 0x000fce0000010000 */
.L_x_9679:
[----:B------:R-:W-:Y:S05]  /*1150*/  BSYNC B1 ;  /* 0x0000000000017941 */ /* 0x000fea0003800000 */
.L_x_9678:
[----:B------:R-:W-:Y:S04]  /*1160*/  BSSY B1, `(.L_x_9680) ;  /* 0x0000006000017945 */ /* 0x000fe80003800000 */
[----:B------:R-:W-:Y:S05]  /*1170*/  @!P2 BRA `(.L_x_9681) ;  /* 0x000000000010a947 */ /* 0x000fea0003800000 */
[----:B-----5:R-:W-:-:S05]  /*1180*/  PRMT R39, R33, 0x7632, R39 ;  /* 0x0000763221277816 */ /* 0x020fca0000000027 */
[----:B------:R-:W-:-:S04]  /*1190*/  IMAD.U32 R39, R39, 0x10000, RZ ;  /* 0x0001000027277824 */ /* 0x000fc800078e00ff */
[----:B------:R-:W-:-:S04]  /*11a0*/  FMUL.FTZ R39, R39, UR7 ;  /* 0x0000000727277c20 */ /* 0x000fc80008410000 */
[----:B------:R-:W-:-:S07]  /*11b0*/  @P1 FADD.FTZ R39, R23, R39 ;  /* 0x0000002717271221 */ /* 0x000fce0000010000 */
.L_x_9681:
[----:B------:R-:W-:Y:S05]  /*11c0*/  BSYNC B1 ;  /* 0x0000000000017941 */ /* 0x000fea0003800000 */
.L_x_9680:
[----:B------:R-:W-:Y:S04]  /*11d0*/  BSSY B1, `(.L_x_9682) ;  /* 0x0000005000017945 */ /* 0x000fe80003800000 */
[----:B------:R-:W-:Y:S05]  /*11e0*/  @!P2 BRA `(.L_x_9683) ;  /* 0x00000000000ca947 */ /* 0x000fea0003800000 */
[----:B-----5:R-:W-:-:S05]  /*11f0*/  SHF.L.U32 R28, R34, 0x10, RZ ;  /* 0x00000010221c7819 */ /* 0x020fca00000006ff */
[----:B------:R-:W-:-:S04]  /*1200*/  FMUL.FTZ R28, R28, UR7 ;  /* 0x000000071c1c7c20 */ /* 0x000fc80008410000 */
[----:B------:R-:W-:-:S07]  /*1210*/  @P1 FADD.FTZ R28, R24, R28 ;  /* 0x0000001c181c1221 */ /* 0x000fce0000010000 */
.L_x_9683:
[----:B------:R-:W-:Y:S05]  /*1220*/  BSYNC B1 ;  /* 0x0000000000017941 */ /* 0x000fea0003800000 */
.L_x_9682:
[----:B------:R-:W-:Y:S04]  /*1230*/  BSSY B1, `(.L_x_9684) ;  /* 0x0000006000017945 */ /* 0x000fe80003800000 */
[----:B------:R-:W-:Y:S05]  /*1240*/  @!P2 BRA `(.L_x_9685) ;  /* 0x000000000010a947 */ /* 0x000fea0003800000 */
[----:B-----5:R-:W-:-:S04]  /*1250*/  PRMT R29, R34, 0x7632, R29 ;  /* 0x00007632221d7816 */ /* 0x020fc8000000001d */
[----:B------:R-:W-:-:S05]  /*1260*/  SHF.L.U32 R29, R29, 0x10, RZ ;  /* 0x000000101d1d7819 */ /* 0x000fca00000006ff */
[----:B------:R-:W-:-:S04]  /*1270*/  FMUL.FTZ R29, R29, UR7 ;  /* 0x000000071d1d7c20 */ /* 0x000fc80008410000 */
[----:B------:R-:W-:-:S07]  /*1280*/  @P1 FADD.FTZ R29, R25, R29 ;  /* 0x0000001d191d1221 */ /* 0x000fce0000010000 */
.L_x_9685:
[----:B------:R-:W-:Y:S05]  /*1290*/  BSYNC B1 ;  /* 0x0000000000017941 */ /* 0x000fea0003800000 */
.L_x_9684:
[----:B------:R-:W-:Y:S04]  /*12a0*/  BSSY B1, `(.L_x_9686) ;  /* 0x0000005000017945 */ /* 0x000fe80003800000 */
[----:B------:R-:W-:Y:S05]  /*12b0*/  @!P2 BRA `(.L_x_9687) ;  /* 0x00000000000ca947 */ /* 0x000fea0003800000 */
[----:B-----5:R-:W-:-:S05]  /*12c0*/  SHF.L.U32 R30, R35, 0x10, RZ ;  /* 0x00000010231e7819 */ /* 0x020fca00000006ff */
[----:B------:R-:W-:-:S04]  /*12d0*/  FMUL.FTZ R30, R30, UR7 ;  /* 0x000000071e1e7c20 */ /* 0x000fc80008410000 */
[----:B------:R-:W-:-:S07]  /*12e0*/  @P1 FADD.FTZ R30, R26, R30 ;  /* 0x0000001e1a1e1221 */ /* 0x000fce0000010000 */
.L_x_9687:
[----:B------:R-:W-:Y:S05]  /*12f0*/  BSYNC B1 ;  /* 0x0000000000017941 */ /* 0x000fea0003800000 */
.L_x_9686:
[----:B------:R-:W-:Y:S04]  /*1300*/  BSSY B1, `(.L_x_9688) ;  /* 0x0000006000017945 */ /* 0x000fe80003800000 */
[----:B------:R-:W-:Y:S05]  /*1310*/  @!P2 BRA `(.L_x_9689) ;  /* 0x000000000010a947 */ /* 0x000fea0003800000 */
[----:B-----5:R-:W-:-:S04]  /*1320*/  PRMT R31, R35, 0x7632, R31 ;  /* 0x00007632231f7816 */ /* 0x020fc8000000001f */
[----:B------:R-:W-:-:S05]  /*1330*/  SHF.L.U32 R31, R31, 0x10, RZ ;  /* 0x000000101f1f7819 */ /* 0x000fca00000006ff */
[----:B------:R-:W-:-:S04]  /*1340*/  FMUL.FTZ R31, R31, UR7 ;  /* 0x000000071f1f7c20 */ /* 0x000fc80008410000 */
[----:B------:R-:W-:-:S07]  /*1350*/  @P1 FADD.FTZ R31, R27, R31 ;  /* 0x0000001f1b1f1221 */ /* 0x000fce0000010000 */
.L_x_9689:
[----:B------:R-:W-:Y:S05]  /*1360*/  BSYNC B1 ;  /* 0x0000000000017941 */ /* 0x000fea0003800000 */
.L_x_9688:
[----:B------:R-:W0:Y:S01]  /*1370*/  LDC.64 R86, c[0x0][0x238] ;  /* 0x00008e00ff567b82 */ /* 0x000e220000000a00 */
[----:B------:R-:W-:Y:S01]  /*1380*/  IADD3 R88, R88, 0x100, RZ ;  /* 0x0000010058587810 */ /* 0x000fe20007ffe0ff */
[C---:B0-----:R-:W-:Y:S01]  /*1390*/  IMAD.WIDE.U32 R86, R67.reuse, 0x20, R86 ;  /* 0x0000002043567825 */ /* 0x041fe200078e0056 */
[----:B------:R-:W-:-:S04]  /*13a0*/  IADD3 R67, R67, 0x100, RZ ;  /* 0x0000010043437810 */ /* 0x000fc80007ffe0ff */
[----:B------:R0:W-:Y:S04]  /*13b0*/  STG.E.128 desc[UR4][R86.64], R36 ;  /* 0x0000002456007986 */ /* 0x0001e8000c101d04 */
[----:B------:R0:W-:Y:S02]  /*13c0*/  STG.E.128 desc[UR4][R86.64+0x10], R28 ;  /* 0x0000101c56007986 */ /* 0x0001e4000c101d04 */
.L_x_9673:
[----:B------:R-:W-:Y:S05]  /*13d0*/  BSYNC B0 ;  /* 0x0000000000007941 */ /* 0x000fea0003800000 */
.L_x_9672:
[----:B------:R-:W-:Y:S01]  /*13e0*/  ISETP.NE.AND P1, PT, R83, RZ, PT ;  /* 0x000000ff5300720c */ /* 0x000fe20003f25270 */
[----:B------:R-:W-:-:S12]  /*13f0*/  BSSY B0, `(.L_x_9690) ;  /* 0x000005f000007945 */ /* 0x000fd80003800000 */
[----:B------:R-:W-:Y:S05]  /*1400*/  @!P1 BRA `(.L_x_9691) ;  /* 0x0000000400749947 */ /* 0x000fea0003800000 */
[----:B0-----:R-:W0:Y:S01]  /*1410*/  LDC.64 R86, c[0x0][0x230] ;  /* 0x00008c00ff567b82 */ /* 0x001e220000000a00 */
        /* <DEDUP_REMOVED lines=12> */
[----:B-----5:R0:W5:Y:S01]  /*14e0*/  @P0 LDG.E.128 R32, desc[UR4][R42.64] ;  /* 0x000000042a200981 */ /* 0x020162000c1e1d00 */
        /* <DEDUP_REMOVED lines=26> */
.L_x_9693:
[----:B------:R-:W-:Y:S05]  /*1690*/  BSYNC B1 ;  /* 0x0000000000017941 */ /* 0x000fea0003800000 */
.L_x_9692:
[----:B------:R-:W-:Y:S04]  /*16a0*/  BSSY B1, `(.L_x_9694) ;  /* 0x0000006000017945 */ /* 0x000fe80003800000 */
[----:B------:R-:W-:Y:S05]  /*16b0*/  @!P2 BRA `(.L_x_9695) ;  /* 0x000000000010a947 */ /* 0x000fea0003800000 */
[----:B-----5:R-:W-:-:S04]  /*16c0*/  PRMT R45, R32, 0x7632, R45 ;  /* 0x00007632202d7816 */ /* 0x020fc8000000002d */
[----:B------:R-:W-:-:S05]  /*16d0*/  SHF.L.U32 R45, R45, 0x10, RZ ;  /* 0x000000102d2d7819 */ /* 0x000fca00000006ff */
[----:B------:R-:W-:-:S04]  /*16e0*/  FMUL.FTZ R45, R45, UR7 ;  /* 0x000000072d2d7c20 */ /* 0x000fc80008410000 */
[----:B------:R-:W-:-:S07]  /*16f0*/  @P1 FADD.FTZ R45, R21, R45 ;  /* 0x0000002d152d1221 */ /* 0x000fce0000010000 */
.L_x_9695:
[----:B------:R-:W-:Y:S05]  /*1700*/  BSYNC B1 ;  /* 0x0000000000017941 */ /* 0x000fea0003800000 */
.L_x_9694:
[----:B------:R-:W-:Y:S04]  /*1710*/  BSSY B1, `(.L_x_9696) ;  /* 0x0000005000017945 */ /* 0x000fe80003800000 */
[----:B------:R-:W-:Y:S05]  /*1720*/  @!P2 BRA `(.L_x_9697) ;  /* 0x00000000000ca947 */ /* 0x000fea0003800000 */
[----:B-----5:R-:W-:-:S04]  /*1730*/  IMAD.U32 R46, R33, 0x10000, RZ ;  /* 0x00010000212e7824 */ /* 0x020fc800078e00ff */
[----:B------:R-:W-:-:S04]  /*1740*/  FMUL.FTZ R46, R46, UR7 ;  /* 0x000000072e2e7c20 */ /* 0x000fc80008410000 */
[----:B------:R-:W-:-:S07]  /*1750*/  @P1 FADD.FTZ R46, R22, R46 ;  /* 0x0000002e162e1221 */ /* 0x000fce0000010000 */
.L_x_9697:
[----:B------:R-:W-:Y:S05]  /*1760*/  BSYNC B1 ;  /* 0x0000000000017941 */ /* 0x000fea0003800000 */
.L_x_9696:
[----:B------:R-:W-:Y:S04]  /*1770*/  BSSY B1, `(.L_x_9698) ;  /* 0x0000006000017945 */ /* 0x000fe80003800000 */
[----:B------:R-:W-:Y:S05]  /*1780*/  @!P2 BRA `(.L_x_9699) ;  /* 0x000000000010a947 */ /* 0x000fea0003800000 */
[----:B-----5:R-:W-:-:S04]  /*1790*/  PRMT R47, R33, 0x7632, R47 ;  /* 0x00007632212f7816 */ /* 0x020fc8000000002f */
[----:B------:R-:W-:-:S05]  /*17a0*/  SHF.L.U32 R47, R47, 0x10, RZ ;  /* 0x000000102f2f7819 */ /* 0x000fca00000006ff */
[----:B------:R-:W-:-:S04]  /*17b0*/  FMUL.FTZ R47, R47, UR7 ;  /* 0x000000072f2f7c20 */ /* 0x000fc80008410000 */
[----:B------:R-:W-:-:S07]  /*17c0*/  @P1 FADD.FTZ R47, R23, R47 ;  /* 0x0000002f172f1221 */ /* 0x000fce0000010000 */
.L_x_9699:
[----:B------:R-:W-:Y:S05]  /*17d0*/  BSYNC B1 ;  /* 0x0000000000017941 */ /* 0x000fea0003800000 */
.L_x_9698:
[----:B------:R-:W-:Y:S04]  /*17e0*/  BSSY B1, `(.L_x_9700) ;  /* 0x0000005000017945 */ /* 0x000fe80003800000 */
[----:B------:R-:W-:Y:S05]  /*17f0*/  @!P2 BRA `(.L_x_9701) ;  /* 0x00000000000ca947 */ /* 0x000fea0003800000 */
[----:B-----5:R-:W-:-:S05]  /*1800*/  SHF.L.U32 R40, R34, 0x10, RZ ;  /* 0x0000001022287819 */ /* 0x020fca00000006ff */
[----:B------:R-:W-:-:S04]  /*1810*/  FMUL.FTZ R40, R40, UR7 ;  /* 0x0000000728287c20 */ /* 0x000fc80008410000 */
[----:B------:R-:W-:-:S07]  /*1820*/  @P1 FADD.FTZ R40, R24, R40 ;  /* 0x0000002818281221 */ /* 0x000fce0000010000 */
.L_x_9701:
[----:B------:R-:W-:Y:S05]  /*1830*/  BSYNC B1 ;  /* 0x0000000000017941 */ /* 0x000fea0003800000 */
.L_x_9700:
[----:B------:R-:W-:Y:S04]  /*1840*/  BSSY B1, `(.L_x_9702) ;  /* 0x0000006000017945 */ /* 0x000fe80003800000 */
[----:B------:R-:W-:Y:S05]  /*1850*/  @!P2 BRA `(.L_x_9703) ;  /* 0x000000000010a947 */ /* 0x000fea0003800000 */
[----:B-----5:R-:W-:-:S04]  /*1860*/  PRMT R41, R34, 0x7632, R41 ;  /* 0x0000763222297816 */ /* 0x020fc80000000029 */
[----:B------:R-:W-:-:S05]  /*1870*/  SHF.L.U32 R41, R41, 0x10, RZ ;  /* 0x0000001029297819 */ /* 0x000fca00000006ff */
[----:B------:R-:W-:-:S04]  /*1880*/  FMUL.FTZ R41, R41, UR7 ;  /* 0x0000000729297c20 */ /* 0x000fc80008410000 */
[----:B------:R-:W-:-:S07]  /*1890*/  @P1 FADD.FTZ R41, R25, R41 ;  /* 0x0000002919291221 */ /* 0x000fce0000010000 */
.L_x_9703:
[----:B------:R-:W-:Y:S05]  /*18a0*/  BSYNC B1 ;  /* 0x0000000000017941 */ /* 0x000fea0003800000 */
.L_x_9702:
[----:B------:R-:W-:Y:S04]  /*18b0*/  BSSY B1, `(.L_x_9704) ;  /* 0x0000005000017945 */ /* 0x000fe80003800000 */
[----:B------:R-:W-:Y:S05]  /*18c0*/  @!P2 BRA `(.L_x_9705) ;  /* 0x00000000000ca947 */ /* 0x000fea0003800000 */
[----:B-----5:R-:W-:-:S05]  /*18d0*/  SHF.L.U32 R42, R35, 0x10, RZ ;  /* 0x00000010232a7819 */ /* 0x020fca00000006ff */
[----:B------:R-:W-:-:S04]  /*18e0*/  FMUL.FTZ R42, R42, UR7 ;  /* 0x000000072a2a7c20 */ /* 0x000fc80008410000 */
[----:B------:R-:W-:-:S07]  /*18f0*/  @P1 FADD.FTZ R42, R26, R42 ;  /* 0x0000002a1a2a1221 */ /* 0x000fce0000010000 */
.L_x_9705:
[----:B------:R-:W-:Y:S05]  /*1900*/  BSYNC B1 ;  /* 0x0000000000017941 */ /* 0x000fea0003800000 */
.L_x_9704:
[----:B------:R-:W-:Y:S04]  /*1910*/  BSSY B1, `(.L_x_9706) ;  /* 0x0000006000017945 */ /* 0x000fe80003800000 */
[----:B------:R-:W-:Y:S05]  /*1920*/  @!P2 BRA `(.L_x_9707) ;  /* 0x000000000010a947 */ /* 0x000fea0003800000 */
[----:B-----5:R-:W-:-:S04]  /*1930*/  PRMT R43, R35, 0x7632, R43 ;  /* 0x00007632232b7816 */ /* 0x020fc8000000002b */
[----:B------:R-:W-:-:S05]  /*1940*/  SHF.L.U32 R43, R43, 0x10, RZ ;  /* 0x000000102b2b7819 */ /* 0x000fca00000006ff */
[----:B------:R-:W-:-:S04]  /*1950*/  FMUL.FTZ R43, R43, UR7 ;  /* 0x000000072b2b7c20 */ /* 0x000fc80008410000 */
[----:B------:R-:W-:-:S07]  /*1960*/  @P1 FADD.FTZ R43, R27, R43 ;  /* 0x0000002b1b2b1221 */ /* 0x000fce0000010000 */
.L_x_9707:
[----:B------:R-:W-:Y:S05]  /*1970*/  BSYNC B1 ;  /* 0x0000000000017941 */ /* 0x000fea0003800000 */
.L_x_9706:
[----:B------:R-:W0:Y:S01]  /*1980*/  LDC.64 R86, c[0x0][0x238] ;  /* 0x00008e00ff567b82 */ /* 0x000e220000000a00 */
[----:B------:R-:W-:Y:S01]  /*1990*/  IADD3 R88, R88, 0x100, RZ ;  /* 0x0000010058587810 */ /* 0x000fe20007ffe0ff */
[C---:B0-----:R-:W-:Y:S01]  /*19a0*/  IMAD.WIDE.U32 R86, R67.reuse, 0x20, R86 ;  /* 0x0000002043567825 */ /* 0x041fe200078e0056 */
[----:B------:R-:W-:-:S04]  /*19b0*/  IADD3 R67, R67, 0x100, RZ ;  /* 0x0000010043437810 */ /* 0x000fc80007ffe0ff */
[----:B------:R1:W-:Y:S04]  /*19c0*/  STG.E.128 desc[UR4][R86.64], R44 ;  /* 0x0000002c56007986 */ /* 0x0003e8000c101d04 */
[----:B------:R1:W-:Y:S02]  /*19d0*/  STG.E.128 desc[UR4][R86.64+0x10], R40 ;  /* 0x0000102856007986 */ /* 0x0003e4000c101d04 */
.L_x_9691:
[----:B------:R-:W-:Y:S05]  /*19e0*/  BSYNC B0 ;  /* 0x0000000000007941 */ /* 0x000fea0003800000 */
.L_x_9690:
[----:B------:R-:W-:Y:S01]  /*19f0*/  ISETP.NE.AND P1, PT, R84, RZ, PT ;  /* 0x000000ff5400720c */ /* 0x000fe20003f25270 */
[----:B------:R-:W-:-:S12]  /*1a00*/  BSSY B0, `(.L_x_9708) ;  /* 0x000005f000007945 */ /* 0x000fd80003800000 */
[----:B------:R-:W-:Y:S05]  /*1a10*/  @!P1 BRA `(.L_x_9709) ;  /* 0x0000000400749947 */ /* 0x000fea0003800000 */
[----:B01----:R-:W0:Y:S01]  /*1a20*/  LDC.64 R86, c[0x0][0x230] ;  /* 0x00008c00ff567b82 */ /* 0x003e220000000a00 */
        /* <DEDUP_REMOVED lines=39> */
.L_x_9711:
[----:B------:R-:W-:Y:S05]  /*1ca0*/  BSYNC B1 ;  /* 0x0000000000017941 */ /* 0x000fea0003800000 */
.L_x_9710:
[----:B------:R-:W-:Y:S04]  /*1cb0*/  BSSY B1, `(.L_x_9712) ;  /* 0x0000006000017945 */ /* 0x000fe80003800000 */
[----:B------:R-:W-:Y:S05]  /*1cc0*/  @!P2 BRA `(.L_x_9713) ;  /* 0x000000000010a947 */ /* 0x000fea0003800000 */
[----:B-----5:R-:W-:-:S05]  /*1cd0*/  PRMT R53, R32, 0x7632, R53 ;  /* 0x0000763220357816 */ /* 0x020fca0000000035 */
[----:B------:R-:W-:-:S04]  /*1ce0*/  IMAD.U32 R53, R53, 0x10000, RZ ;  /* 0x0001000035357824 */ /* 0x000fc800078e00ff */
[----:B------:R-:W-:-:S04]  /*1cf0*/  FMUL.FTZ R53, R53, UR7 ;  /* 0x0000000735357c20 */ /* 0x000fc80008410000 */
[----:B------:R-:W-:-:S07]  /*1d00*/  @P1 FADD.FTZ R53, R21, R53 ;  /* 0x0000003515351221 */ /* 0x000fce0000010000 */
.L_x_9713:
[----:B------:R-:W-:Y:S05]  /*1d10*/  BSYNC B1 ;  /* 0x0000000000017941 */ /* 0x000fea0003800000 */
.L_x_9712:
[----:B------:R-:W-:Y:S04]  /*1d20*/  BSSY B1, `(.L_x_9714) ;  /* 0x0000005000017945 */ /* 0x000fe80003800000 */
[----:B------:R-:W-:Y:S05]  /*1d30*/  @!P2 BRA `(.L_x_9715) ;  /* 0x00000000000ca947 */ /* 0x000fea0003800000 */
[----:B-----5:R-:W-:-:S05]  /*1d40*/  SHF.L.U32 R54, R33, 0x10, RZ ;  /* 0x0000001021367819 */ /* 0x020fca00000006ff */
[----:B------:R-:W-:-:S04]  /*1d50*/  FMUL.FTZ R54, R54, UR7 ;  /* 0x0000000736367c20 */ /* 0x000fc80008410000 */
[----:B------:R-:W-:-:S07]  /*1d60*/  @P1 FADD.FTZ R54, R22, R54 ;  /* 0x0000003616361221 */ /* 0x000fce0000010000 */
.L_x_9715:
[----:B------:R-:W-:Y:S05]  /*1d70*/  BSYNC B1 ;  /* 0x0000000000017941 */ /* 0x000fea0003800000 */
.L_x_9714:
[----:B------:R-:W-:Y:S04]  /*1d80*/  BSSY B1, `(.L_x_9716) ;  /* 0x0000006000017945 */ /* 0x000fe80003800000 */
[----:B------:R-:W-:Y:S05]  /*1d90*/  @!P2 BRA `(.L_x_9717) ;  /* 0x000000000010a947 */ /* 0x000fea0003800000 */
[----:B-----5:R-:W-:-:S04]  /*1da0*/  PRMT R55, R33, 0x7632, R55 ;  /* 0x0000763221377816 */ /* 0x020fc80000000037 */
[----:B------:R-:W-:-:S05]  /*1db0*/  SHF.L.U32 R55, R55, 0x10, RZ ;  /* 0x0000001037377819 */ /* 0x000fca00000006ff */
[----:B------:R-:W-:-:S04]  /*1dc0*/  FMUL.FTZ R55, R55, UR7 ;  /* 0x0000000737377c20 */ /* 0x000fc80008410000 */
[----:B------:R-:W-:-:S07]  /*1dd0*/  @P1 FADD.FTZ R55, R23, R55 ;  /* 0x0000003717371221 */ /* 0x000fce0000010000 */
.L_x_9717:
[----:B------:R-:W-:Y:S05]  /*1de0*/  BSYNC B1 ;  /* 0x0000000000017941 */ /* 0x000fea0003800000 */
.L_x_9716:
[----:B------:R-:W-:Y:S04]  /*1df0*/  BSSY B1, `(.L_x_9718) ;  /* 0x0000005000017945 */ /* 0x000fe80003800000 */
[----:B------:R-:W-:Y:S05]  /*1e00*/  @!P2 BRA `(.L_x_9719) ;  /* 0x00000000000ca947 */ /* 0x000fea0003800000 */
[----:B-----5:R-:W-:-:S05]  /*1e10*/  SHF.L.U32 R48, R34, 0x10, RZ ;  /* 0x0000001022307819 */ /* 0x020fca00000006ff */
[----:B------:R-:W-:-:S04]  /*1e20*/  FMUL.FTZ R48, R48, UR7 ;  /* 0x0000000730307c20 */ /* 0x000fc80008410000 */
[----:B------:R-:W-:-:S07]  /*1e30*/  @P1 FADD.FTZ R48, R24, R48 ;  /* 0x0000003018301221 */ /* 0x000fce0000010000 */
.L_x_9719:
[----:B------:R-:W-:Y:S05]  /*1e40*/  BSYNC B1 ;  /* 0x0000000000017941 */ /* 0x000fea0003800000 */
.L_x_9718:
[----:B------:R-:W-:Y:S04]  /*1e50*/  BSSY B1, `(.L_x_9720) ;  /* 0x0000006000017945 */ /* 0x000fe80003800000 */
[----:B------:R-:W-:Y:S05]  /*1e60*/  @!P2 BRA `(.L_x_9721) ;  /* 0x000000000010a947 */ /* 0x000fea0003800000 */
[----:B-----5:R-:W-:-:S04]  /*1e70*/  PRMT R49, R34, 0x7632, R49 ;  /* 0x0000763222317816 */ /* 0x020fc80000000031 */
[----:B------:R-:W-:-:S05]  /*1e80*/  SHF.L.U32 R49, R49, 0x10, RZ ;  /* 0x0000001031317819 */ /* 0x000fca00000006ff */
[----:B------:R-:W-:-:S04]  /*1e90*/  FMUL.FTZ R49, R49, UR7 ;  /* 0x0000000731317c20 */ /* 0x000fc80008410000 */
[----:B------:R-:W-:-:S07]  /*1ea0*/  @P1 FADD.FTZ R49, R25, R49 ;  /* 0x0000003119311221 */ /* 0x000fce0000010000 */
.L_x_9721:
[----:B------:R-:W-:Y:S05]  /*1eb0*/  BSYNC B1 ;  /* 0x0000000000017941 */ /* 0x000fea0003800000 */
.L_x_9720:
[----:B------:R-:W-:Y:S04]  /*1ec0*/  BSSY B1, `(.L_x_9722) ;  /* 0x0000005000017945 */ /* 0x000fe80003800000 */
[----:B------:R-:W-:Y:S05]  /*1ed0*/  @!P2 BRA `(.L_x_9723) ;  /* 0x00000000000ca947 */ /* 0x000fea0003800000 */
[----:B-----5:R-:W-:-:S05]  /*1ee0*/  SHF.L.U32 R50, R35, 0x10, RZ ;  /* 0x0000001023327819 */ /* 0x020fca00000006ff */
[----:B------:R-:W-:-:S04]  /*1ef0*/  FMUL.FTZ R50, R50, UR7 ;  /* 0x0000000732327c20 */ /* 0x000fc80008410000 */
[----:B------:R-:W-:-:S07]  /*1f00*/  @P1 FADD.FTZ R50, R26, R50 ;  /* 0x000000321a321221 */ /* 0x000fce0000010000 */
.L_x_9723:
[----:B------:R-:W-:Y:S05]  /*1f10*/  BSYNC B1 ;  /* 0x0000000000017941 */ /* 0x000fea0003800000 */
.L_x_9722:
[----:B------:R-:W-:Y:S04]  /*1f20*/  BSSY B1, `(.L_x_9724) ;  /* 0x0000006000017945 */ /* 0x000fe80003800000 */
[----:B------:R-:W-:Y:S05]  /*1f30*/  @!P2 BRA `(.L_x_9725) ;  /* 0x000000000010a947 */ /* 0x000fea0003800000 */
[----:B-----5:R-:W-:-:S04]  /*1f40*/  PRMT R51, R35, 0x7632, R51 ;  /* 0x0000763223337816 */ /* 0x020fc80000000033 */
[----:B------:R-:W-:-:S05]  /*1f50*/  SHF.L.U32 R51, R51, 0x10, RZ ;  /* 0x0000001033337819 */ /* 0x000fca00000006ff */
[----:B------:R-:W-:-:S04]  /*1f60*/  FMUL.FTZ R51, R51, UR7 ;  /* 0x0000000733337c20 */ /* 0x000fc80008410000 */
[----:B------:R-:W-:-:S07]  /*1f70*/  @P1 FADD.FTZ R51, R27, R51 ;  /* 0x000000331b331221 */ /* 0x000fce0000010000 */
.L_x_9725:
[----:B------:R-:W-:Y:S05]  /*1f80*/  BSYNC B1 ;  /* 0x0000000000017941 */ /* 0x000fea0003800000 */
.L_x_9724:
[----:B------:R-:W0:Y:S01]  /*1f90*/  LDC.64 R86, c[0x0][0x238] ;  /* 0x00008e00ff567b82 */ /* 0x000e220000000a00 */
[----:B------:R-:W-:Y:S01]  /*1fa0*/  IADD3 R88, R88, 0x100, RZ ;  /* 0x0000010058587810 */ /* 0x000fe20007ffe0ff */
[C---:B0-----:R-:W-:Y:S01]  /*1fb0*/  IMAD.WIDE.U32 R86, R67.reuse, 0x20, R86 ;  /* 0x0000002043567825 */ /* 0x041fe200078e0056 */
[----:B------:R-:W-:-:S04]  /*1fc0*/  IADD3 R67, R67, 0x100, RZ ;  /* 0x0000010043437810 */ /* 0x000fc80007ffe0ff */
[----:B------:R2:W-:Y:S04]  /*1fd0*/  STG.E.128 desc[UR4][R86.64], R52 ;  /* 0x0000003456007986 */ /* 0x0005e8000c101d04 */
[----:B------:R2:W-:Y:S02]  /*1fe0*/  STG.E.128 desc[UR4][R86.64+0x10], R48 ;  /* 0x0000103056007986 */ /* 0x0005e4000c101d04 */
.L_x_9709:
[----:B------:R-:W-:Y:S05]  /*1ff0*/  BSYNC B0 ;  /* 0x0000000000007941 */ /* 0x000fea0003800000 */
.L_x_9708:
[----:B------:R-:W-:Y:S04]  /*2000*/  BSSY B0, `(.L_x_9726) ;  /* 0x000005d000007945 */ /* 0x000fe80003800000 */
[----:B------:R-:W-:Y:S05]  /*2010*/  @!P4 BRA `(.L_x_9727) ;  /* 0x00000004006cc947 */ /* 0x000fea0003800000 */
[----:B012---:R-:W0:Y:S01]  /*2020*/  LDC.64 R86, c[0x0][0x230] ;  /* 0x00008c00ff567b82 */ /* 0x007e220000000a00 */
[----:B------:R-:W-:-:S07]  /*2030*/  ISETP.GT.AND P2, PT, R85, RZ, PT ;  /* 0x000000ff5500720c */ /* 0x000fce0003f44270 */
[----:B------:R-:W1:Y:S01]  /*2040*/  LDC.64 R124, c[0x0][0x238] ;  /* 0x00008e00ff7c7b82 */ /* 0x000e620000000a00 */
[----:B0-----:R-:W-:-:S04]  /*2050*/  ISETP.NE.U32.AND P1, PT, R86, RZ, PT ;  /* 0x000000ff5600720c */ /* 0x001fc80003f25070 */
[----:B------:R-:W-:-:S13]  /*2060*/  ISETP.NE.AND.EX P1, PT, R87, RZ, PT, P1 ;  /* 0x000000ff5700720c */ /* 0x000fda0003f25310 */
[----:B------:R-:W0:Y:S02]  /*2070*/  @P1 LDC.64 R56, c[0x0][0x230] ;  /* 0x00008c00ff381b82 */ /* 0x000e240000000a00 */
[----:B0-----:R-:W-:-:S05]  /*2080*/  @P1 IMAD.WIDE.U32 R56, R67, 0x20, R56 ;  /* 0x0000002043381825 */ /* 0x001fca00078e0038 */
[----:B------:R-:W2:Y:S04]  /*2090*/  @P1 LDG.E.128 R20, desc[UR4][R56.64] ;  /* 0x0000000438141981 */ /* 0x000ea8000c1e1d00 */
[----:B------:R0:W3:Y:S02]  /*20a0*/  @P1 LDG.E.128 R24, desc[UR4][R56.64+0x10] ;  /* 0x0000100438181981 */ /* 0x0000e4000c1e1d00 */
[----:B0-----:R-:W0:Y:S02]  /*20b0*/  @P0 LDC.64 R56, c[0x0][0x220] ;  /* 0x00008800ff380b82 */ /* 0x001e240000000a00 */
[----:B0-----:R-:W-:-:S05]  /*20c0*/  @P0 IMAD.WIDE.U32 R56, R88, 0x10, R56 ;  /* 0x0000001058380825 */ /* 0x001fca00078e0038 */
[----:B-----5:R2:W5:Y:S01]  /*20d0*/  @P0 LDG.E.128 R32, desc[UR4][R56.64] ;  /* 0x0000000438200981 */ /* 0x020562000c1e1d00 */
[----:B------:R-:W-:Y:S01]  /*20e0*/  @!P2 ISETP.NE.U32.AND P0, PT, R86, RZ, PT ;  /* 0x000000ff5600a20c */ /* 0x000fe20003f05070 */
[----:B------:R-:W-:Y:S03]  /*20f0*/  BSSY B1, `(.L_x_9728) ;  /* 0x000001c000017945 */ /* 0x000fe60003800000 */
[----:B------:R-:W-:-:S04]  /*2100*/  @!P2 ISETP.NE.AND.EX P0, PT, R87, RZ, PT, P0 ;  /* 0x000000ff5700a20c */ /* 0x000fc80003f05300 */
        /* <DEDUP_REMOVED lines=18> */
[----:B------:R-:W-:Y:S02]  /*2230*/  @!P2 FSEL R62, R26, RZ, P0 ;  /* 0x000000ff1a3ea208 */ /* 0x000fe40000000000 */
[----:B------:R-:W-:-:S04]  /*2240*/  @!P2 ISETP.NE.U32.AND P0, PT, R86, RZ, PT ;  /* 0x000000ff5600a20c */ /* 0x000fc80003f05070 */
[----:B------:R-:W-:Y:S01]  /*2250*/  @!P2 ISETP.NE.AND.EX P0, PT, R87, RZ, PT, P0 ;  /* 0x000000ff5700a20c */ /* 0x000fe20003f05300 */
[----:B-1----:R-:W-:Y:S01]  /*2260*/  IMAD.WIDE.U32 R86, R67, 0x20, R124 ;  /* 0x0000002043567825 */ /* 0x002fe200078e007c */
[----:B------:R-:W-:Y:S11]  /*2270*/  @!P2 BRA `(.L_x_9729) ;  /* 0x00000000000ca947 */ /* 0x000ff60003800000 */
[----:B-----5:R-:W-:-:S04]  /*2280*/  IMAD.U32 R56, R32, 0x10000, RZ ;  /* 0x0001000020387824 */ /* 0x020fc800078e00ff */
[----:B------:R-:W-:-:S04]  /*2290*/  FMUL.FTZ R56, R56, UR7 ;  /* 0x0000000738387c20 */ /* 0x000fc80008410000 */
[----:B------:R-:W-:-:S07]  /*22a0*/  @P1 FADD.FTZ R56, R20, R56 ;  /* 0x0000003814381221 */ /* 0x000fce0000010000 */
.L_x_9729:
[----:B------:R-:W-:Y:S05]  /*22b0*/  BSYNC B1 ;  /* 0x0000000000017941 */ /* 0x000fea0003800000 */
.L_x_9728:
[----:B------:R-:W-:Y:S04]  /*22c0*/  BSSY B1, `(.L_x_9730) ;  /* 0x0000006000017945 */ /* 0x000fe80003800000 */
[----:B------:R-:W-:Y:S05]  /*22d0*/  @!P2 BRA `(.L_x_9731) ;  /* 0x000000000010a947 */ /* 0x000fea0003800000 */
[----:B-----5:R-:W-:-:S04]  /*22e0*/  PRMT R57, R32, 0x7632, R57 ;  /* 0x0000763220397816 */ /* 0x020fc80000000039 */
[----:B------:R-:W-:-:S05]  /*22f0*/  SHF.L.U32 R57, R57, 0x10, RZ ;  /* 0x0000001039397819 */ /* 0x000fca00000006ff */
[----:B------:R-:W-:-:S04]  /*2300*/  FMUL.FTZ R57, R57, UR7 ;  /* 0x0000000739397c20 */ /* 0x000fc80008410000 */
[----:B------:R-:W-:-:S07]  /*2310*/  @P1 FADD.FTZ R57, R21, R57 ;  /* 0x0000003915391221 */ /* 0x000fce0000010000 */
.L_x_9731:
[----:B------:R-:W-:Y:S05]  /*2320*/  BSYNC B1 ;  /* 0x0000000000017941 */ /* 0x000fea0003800000 */
.L_x_9730:
[----:B------:R-:W-:Y:S04]  /*2330*/  BSSY B1, `(.L_x_9732) ;  /* 0x0000005000017945 */ /* 0x000fe80003800000 */
[----:B------:R-:W-:Y:S05]  /*2340*/  @!P2 BRA `(.L_x_9733) ;  /* 0x00000000000ca947 */ /* 0x000fea0003800000 */
[----:B-----5:R-:W-:-:S05]  /*2350*/  SHF.L.U32 R58, R33, 0x10, RZ ;  /* 0x00000010213a7819 */ /* 0x020fca00000006ff */
[----:B------:R-:W-:-:S04]  /*2360*/  FMUL.FTZ R58, R58, UR7 ;  /* 0x000000073a3a7c20 */ /* 0x000fc80008410000 */
[----:B------:R-:W-:-:S07]  /*2370*/  @P1 FADD.FTZ R58, R22, R58 ;  /* 0x0000003a163a1221 */ /* 0x000fce0000010000 */
.L_x_9733:
[----:B------:R-:W-:Y:S05]  /*2380*/  BSYNC B1 ;  /* 0x0000000000017941 */ /* 0x000fea0003800000 */
.L_x_9732:
[----:B------:R-:W-:Y:S04]  /*2390*/  BSSY B1, `(.L_x_9734) ;  /* 0x0000006000017945 */ /* 0x000fe80003800000 */
[----:B------:R-:W-:Y:S05]  /*23a0*/  @!P2 BRA `(.L_x_9735) ;  /* 0x000000000010a947 */ /* 0x000fea0003800000 */
[----:B-----5:R-:W-:-:S04]  /*23b0*/  PRMT R59, R33, 0x7632, R59 ;  /* 0x00007632213b7816 */ /* 0x020fc8000000003b */
[----:B------:R-:W-:-:S05]  /*23c0*/  SHF.L.U32 R59, R59, 0x10, RZ ;  /* 0x000000103b3b7819 */ /* 0x000fca00000006ff */
[----:B------:R-:W-:-:S04]  /*23d0*/  FMUL.FTZ R59, R59, UR7 ;  /* 0x000000073b3b7c20 */ /* 0x000fc80008410000 */
[----:B------:R-:W-:-:S07]  /*23e0*/  @P1 FADD.FTZ R59, R23, R59 ;  /* 0x0000003b173b1221 */ /* 0x000fce0000010000 */
.L_x_9735:
[----:B------:R-:W-:Y:S05]  /*23f0*/  BSYNC B1 ;  /* 0x0000000000017941 */ /* 0x000fea0003800000 */
.L_x_9734:
[----:B------:R-:W-:Y:S04]  /*2400*/  BSSY B1, `(.L_x_9736) ;  /* 0x0000005000017945 */ /* 0x000fe80003800000 */
[----:B------:R-:W-:Y:S05]  /*2410*/  @!P2 BRA `(.L_x_9737) ;  /* 0x00000000000ca947 */ /* 0x000fea0003800000 */
[----:B-----5:R-:W-:-:S05]  /*2420*/  SHF.L.U32 R60, R34, 0x10, RZ ;  /* 0x00000010223c7819 */ /* 0x020fca00000006ff */
[----:B------:R-:W-:-:S04]  /*2430*/  FMUL.FTZ R60, R60, UR7 ;  /* 0x000000073c3c7c20 */ /* 0x000fc80008410000 */
[----:B------:R-:W-:-:S07]  /*2440*/  @P1 FADD.FTZ R60, R24, R60 ;  /* 0x0000003c183c1221 */ /* 0x000fce0000010000 */
.L_x_9737:
[----:B------:R-:W-:Y:S05]  /*2450*/  BSYNC B1 ;  /* 0x0000000000017941 */ /* 0x000fea0003800000 */
.L_x_9736:
[----:B------:R-:W-:Y:S04]  /*2460*/  BSSY B1, `(.L_x_9738) ;  /* 0x0000006000017945 */ /* 0x000fe80003800000 */
[----:B------:R-:W-:Y:S05]  /*2470*/  @!P2 BRA `(.L_x_9739) ;  /* 0x000000000010a947 */ /* 0x000fea0003800000 */
[----:B-----5:R-:W-:-:S04]  /*2480*/  PRMT R61, R34, 0x7632, R61 ;  /* 0x00007632223d7816 */ /* 0x020fc8000000003d */
[----:B------:R-:W-:-:S05]  /*2490*/  SHF.L.U32 R61, R61, 0x10, RZ ;  /* 0x000000103d3d7819 */ /* 0x000fca00000006ff */
[----:B------:R-:W-:-:S04]  /*24a0*/  FMUL.FTZ R61, R61, UR7 ;  /* 0x000000073d3d7c20 */ /* 0x000fc80008410000 */
[----:B------:R-:W-:-:S07]  /*24b0*/  @P1 FADD.FTZ R61, R25, R61 ;  /* 0x0000003d193d1221 */ /* 0x000fce0000010000 */
.L_x_9739:
[----:B------:R-:W-:Y:S05]  /*24c0*/  BSYNC B1 ;  /* 0x0000000000017941 */ /* 0x000fea0003800000 */
.L_x_9738:
[----:B------:R-:W-:Y:S04]  /*24d0*/  BSSY B1, `(.L_x_9740) ;  /* 0x0000005000017945 */ /* 0x000fe80003800000 */
[----:B------:R-:W-:Y:S05]  /*24e0*/  @!P2 BRA `(.L_x_9741) ;  /* 0x00000000000ca947 */ /* 0x000fea0003800000 */
[----:B-----5:R-:W-:-:S05]  /*24f0*/  SHF.L.U32 R62, R35, 0x10, RZ ;  /* 0x00000010233e7819 */ /* 0x020fca00000006ff */
[----:B------:R-:W-:-:S04]  /*2500*/  FMUL.FTZ R62, R62, UR7 ;  /* 0x000000073e3e7c20 */ /* 0x000fc80008410000 */
[----:B------:R-:W-:-:S07]  /*2510*/  @P1 FADD.FTZ R62, R26, R62 ;  /* 0x0000003e1a3e1221 */ /* 0x000fce0000010000 */
.L_x_9741:
[----:B------:R-:W-:Y:S05]  /*2520*/  BSYNC B1 ;  /* 0x0000000000017941 */ /* 0x000fea0003800000 */
.L_x_9740:
[----:B------:R-:W-:Y:S01]  /*2530*/  BSSY B1, `(.L_x_9742) ;  /* 0x0000007000017945 */ /* 0x000fe20003800000 */
[----:B------:R-:W-:-:S03]  /*2540*/  @!P2 FSEL R63, R27, RZ, P0 ;  /* 0x000000ff1b3fa208 */ /* 0x000fc60000000000 */
[----:B------:R-:W-:Y:S05]  /*2550*/  @!P2 BRA `(.L_x_9743) ;  /* 0x000000000010a947 */ /* 0x000fea0003800000 */
[----:B-----5:R-:W-:-:S04]  /*2560*/  PRMT R63, R35, 0x7632, R63 ;  /* 0x00007632233f7816 */ /* 0x020fc8000000003f */
[----:B------:R-:W-:-:S05]  /*2570*/  SHF.L.U32 R63, R63, 0x10, RZ ;  /* 0x000000103f3f7819 */ /* 0x000fca00000006ff */
[----:B------:R-:W-:-:S04]  /*2580*/  FMUL.FTZ R63, R63, UR7 ;  /* 0x000000073f3f7c20 */ /* 0x000fc80008410000 */
[----:B------:R-:W-:-:S07]  /*2590*/  @P1 FADD.FTZ R63, R27, R63 ;  /* 0x0000003f1b3f1221 */ /* 0x000fce0000010000 */
.L_x_9743:
[----:B------:R-:W-:Y:S05]  /*25a0*/  BSYNC B1 ;  /* 0x0000000000017941 */ /* 0x000fea0003800000 */
.L_x_9742:
[----:B------:R3:W-:Y:S04]  /*25b0*/  STG.E.128 desc[UR4][R86.64], R56 ;  /* 0x0000003856007986 */ /* 0x0007e8000c101d04 */
[----:B------:R3:W-:Y:S02]  /*25c0*/  STG.E.128 desc[UR4][R86.64+0x10], R60 ;  /* 0x0000103c56007986 */ /* 0x0007e4000c101d04 */
.L_x_9727:
[----:B------:R-:W-:Y:S05]  /*25d0*/  BSYNC B0 ;  /* 0x0000000000007941 */ /* 0x000fea0003800000 */
.L_x_9726:
        /* <DEDUP_REMOVED lines=39> */
[----:B------:R-:W-:-:S03]  /*2850*/  LOP3.LUT R67, R124, 0x7fffff8, RZ, 0xc0, !PT ;  /* 0x07fffff87c437812 */ /* 0x000fc600078ec0ff */
[----:B------:R-:W-:Y:S01]  /*2860*/  @P1 FADD.FTZ R86, R63, R88 ;  /* 0x000000583f561221 */ /* 0x000fe20000010000 */
        /* <DEDUP_REMOVED lines=87> */
.L_x_9764:
[----:B------:R-:W-:Y:S01]  /*2de0*/  LOP3.LUT P1, RZ, R82, 0x1f, RZ, 0xc0, !PT ;  /* 0x0000001f52ff7812 */ /* 0x000fe2000782c0ff */
[----:B-1----:R-:W-:Y:S01]  /*2df0*/  FADD.FTZ R87, R88, R113 ;  /* 0x0000007158577221 */ /* 0x002fe20000010000 */
[----:B------:R-:W-:Y:S01]  /*2e00*/  LOP3.LUT R124, R124, 0x7, RZ, 0xc0, !PT ;  /* 0x000000077c7c7812 */ /* 0x000fe200078ec0ff */
[----:B------:R-:W-:Y:S05]  /*2e10*/  WARPSYNC.ALL ;  /* 0x0000000000007948 */ /* 0x000fea0003800000 */
[----:B0-----:R-:W-:-:S04]  /*2e20*/  LOP3.LUT R88, R82, 0x1f, RZ, 0xc0, !PT ;  /* 0x0000001f52587812 */ /* 0x001fc800078ec0ff */
[----:B------:R-:W-:Y:S01]  /*2e30*/  ISETP.GT.U32.AND P2, PT, R88, 0x7, PT ;  /* 0x000000075800780c */ /* 0x000fe20003f44070 */
[----:B------:R-:W0:Y:S01]  /*2e40*/  @!P1 S2R R64, SR_CgaCtaId ;  /* 0x0000000000409919 */ /* 0x000e220000008800 */
[----:B------:R-:W-:-:S04]  /*2e50*/  @!P1 MOV R85, 0x400 ;  /* 0x0000040000559802 */ /* 0x000fc80000000f00 */
[----:B0-----:R-:W-:Y:S01]  /*2e60*/  @!P1 LEA R85, R64, R85, 0x18 ;  /* 0x0000005540559211 */ /* 0x001fe200078ec0ff */
[----:B------:R-:W-:-:S05]  /*2e70*/  @!P1 IMAD.IADD R64, R67, 0x1, R124 ;  /* 0x0000000143409824 */ /* 0x000fca00078e027c */
[----:B------:R-:W-:-:S05]  /*2e80*/  @!P1 LEA R64, R64, R85, 0x3 ;  /* 0x0000005540409211 */ /* 0x000fca00078e18ff */
[----:B------:R0:W-:Y:S01]  /*2e90*/  @!P1 STS.64 [R64], R86 ;  /* 0x0000005640009388 */ /* 0x0001e20000000a00 */
[----:B------:R-:W1:Y:S01]  /*2ea0*/  @!P2 S2R R85, SR_CgaCtaId ;  /* 0x000000000055a919 */ /* 0x000e620000008800 */
[----:B0-----:R-:W-:Y:S02]  /*2eb0*/  @!P2 MOV R64, 0x400 ;  /* 0x000004000040a802 */ /* 0x001fe40000000f00 */
[----:B------:R-:W-:Y:S02]  /*2ec0*/  CS2R R86, SRZ ;  /* 0x0000000000567805 */ /* 0x000fe4000001ff00 */
[----:B------:R-:W-:Y:S01]  /*2ed0*/  @!P2 IADD3 R67, R67, R88, RZ ;  /* 0x000000584343a210 */ /* 0x000fe20007ffe0ff */
[----:B------:R-:W-:Y:S01]  /*2ee0*/  BAR.SYNC.DEFER_BLOCKING 0x0 ;  /* 0x0000000000007b1d */ /* 0x000fe20000010000 */
[----:B------:R-:W-:-:S05]  /*2ef0*/  LOP3.LUT P1, RZ, R124, 0x1f, R82, 0xf8, !PT ;  /* 0x0000001f7cff7812 */ /* 0x000fca000782f852 */
[----:B------:R-:W-:Y:S01]  /*2f00*/  BSSY B0, `(.L_x_9745) ;  /* 0x00000e0000007945 */ /* 0x000fe20003800000 */
[----:B-1----:R-:W-:-:S04]  /*2f10*/  @!P2 LEA R64, R85, R64, 0x18 ;  /* 0x000000405540a211 */ /* 0x002fc800078ec0ff */
[----:B------:R-:W-:Y:S01]  /*2f20*/  @!P2 LEA R125, R67, R64, 0x3 ;  /* 0x00000040437da211 */ /* 0x000fe200078e18ff */
[----:B------:R-:W-:-:S04]  /*2f30*/  HFMA2.MMA R64, -RZ, RZ, 0, 0 ;  /* 0x00000000ff407435 */ /* 0x000fc800000001ff */
[----:B------:R-:W-:Y:S02]  /*2f40*/  @!P2 LDS.64 R86, [R125] ;  /* 0x000000007d56a984 */ /* 0x000fe40000000a00 */
[----:B------:R-:W-:-:S04]  /*2f50*/  @!P2 MOV R64, R118 ;  /* 0x000000760040a202 */ /* 0x000fc80000000f00 */
[-C--:B------:R-:W-:Y:S01]  /*2f60*/  I2FP.F32.S32 R88, R64.reuse ;  /* 0x0000004000587245 */ /* 0x080fe20000201400 */
[----:B------:R-:W0:Y:S02]  /*2f70*/  SHFL.DOWN PT, R113, R64, 0x4, 0x1f ;  /* 0x08801f0040717f89 */ /* 0x000e2400000e0000 */
[----:B0-----:R-:W-:Y:S02]  /*2f80*/  IADD3 R64, R113, R64, RZ ;  /* 0x0000004071407210 */ /* 0x001fe40007ffe0ff */
[----:B------:R-:W-:Y:S01]  /*2f90*/  I2FP.F32.S32 R113, R113 ;  /* 0x0000007100717245 */ /* 0x000fe20000201400 */
[----:B------:R-:W0:Y:S02]  /*2fa0*/  SHFL.DOWN PT, R85, R86, 0x4, 0x1f ;  /* 0x08801f0056557f89 */ /* 0x000e2400000e0000 */
[C---:B0-----:R-:W-:Y:S02]  /*2fb0*/  FADD.FTZ R67, -R85.reuse, R86 ;  /* 0x0000005655437221 */ /* 0x041fe40000010100 */
[----:B------:R-:W-:-:S02]  /*2fc0*/  FMUL.FTZ R85, R85, R113 ;  /* 0x0000007155557220 */ /* 0x000fc40000410000 */
[----:B------:R-:W-:-:S04]  /*2fd0*/  FMUL.FTZ R67, R67, R67 ;  /* 0x0000004343437220 */ /* 0x000fc80000410000 */
[----:B------:R-:W-:Y:S01]  /*2fe0*/  FMUL.FTZ R67, R67, R88 ;  /* 0x0000005843437220 */ /* 0x000fe20000410000 */
[----:B------:R-:W-:Y:S02]  /*2ff0*/  FFMA.FTZ R88, R88, R86, R85 ;  /* 0x0000005658587223 */ /* 0x000fe40000010055 */
[----:B------:R-:W0:Y:S01]  /*3000*/  SHFL.DOWN PT, R86, R87, 0x4, 0x1f ;  /* 0x08801f0057567f89 */ /* 0x000e2200000e0000 */
[----:B------:R-:W-:-:S03]  /*3010*/  FMUL.FTZ R67, R67, R113 ;  /* 0x0000007143437220 */ /* 0x000fc60000410000 */
[----:B------:R-:W1:Y:S01]  /*3020*/  SHFL.DOWN PT, R113, R64, 0x2, 0x1f ;  /* 0x08401f0040717f89 */ /* 0x000e6200000e0000 */
[----:B0-----:R-:W-:Y:S01]  /*3030*/  FADD.FTZ R124, R86, R87 ;  /* 0x00000057567c7221 */ /* 0x001fe20000010000 */
[----:B------:R-:W-:Y:S02]  /*3040*/  I2FP.F32.S32 R86, R64 ;  /* 0x0000004000567245 */ /* 0x000fe40000201400 */
[-C--:B-1----:R-:W-:Y:S02]  /*3050*/  IADD3 R64, R64, R113.reuse, RZ ;  /* 0x0000007140407210 */ /* 0x082fe40007ffe0ff */
[----:B------:R-:W0:Y:S01]  /*3060*/  MUFU.RCP R85, R86 ;  /* 0x0000005600557308 */ /* 0x000e220000001000 */
[----:B------:R-:W-:Y:S01]  /*3070*/  I2FP.F32.S32 R113, R113 ;  /* 0x0000007100717245 */ /* 0x000fe20000201400 */
[C---:B0-----:R-:W-:Y:S01]  /*3080*/  FMUL.FTZ R87, R85.reuse, R88 ;  /* 0x0000005855577220 */ /* 0x041fe20000410000 */
[----:B------:R-:W-:-:S04]  /*3090*/  FFMA.FTZ R67, R85, R67, R124 ;  /* 0x0000004355437223 */ /* 0x000fc8000001007c */
[----:B------:R-:W0:Y:S02]  /*30a0*/  SHFL.DOWN PT, R88, R87, 0x2, 0x1f ;  /* 0x08401f0057587f89 */ /* 0x000e2400000e0000 */
[----:B0-----:R-:W-:-:S04]  /*30b0*/  FADD.FTZ R85, R87, -R88 ;  /* 0x8000005857557221 */ /* 0x001fc80000010000 */
[----:B------:R-:W-:-:S04]  /*30c0*/  FMUL.FTZ R85, R85, R85 ;  /* 0x0000005555557220 */ /* 0x000fc80000410000 */
[----:B------:R-:W-:-:S04]  /*30d0*/  FMUL.FTZ R85, R86, R85 ;  /* 0x0000005556557220 */ /* 0x000fc80000410000 */
[-C--:B------:R-:W-:Y:S01]  /*30e0*/  FMUL.FTZ R85, R85, R113.reuse ;  /* 0x0000007155557220 */ /* 0x080fe20000410000 */
[----:B------:R-:W-:Y:S02]  /*30f0*/  FMUL.FTZ R113, R88, R113 ;  /* 0x0000007158717220 */ /* 0x000fe40000410000 */
[----:B------:R-:W0:Y:S02]  /*3100*/  SHFL.DOWN PT, R88, R67, 0x2, 0x1f ;  /* 0x08401f0043587f89 */ /* 0x000e2400000e0000 */
[----:B------:R-:W-:Y:S02]  /*3110*/  FFMA.FTZ R86, R86, R87, R113 ;  /* 0x0000005756567223 */ /* 0x000fe40000010071 */
[----:B------:R-:W1:Y:S01]  /*3120*/  SHFL.DOWN PT, R113, R64, 0x1, 0x1f ;  /* 0x08201f0040717f89 */ /* 0x000e6200000e0000 */
[----:B0-----:R-:W-:Y:S01]  /*3130*/  FADD.FTZ R88, R67, R88 ;  /* 0x0000005843587221 */ /* 0x001fe20000010000 */
[----:B------:R-:W-:Y:S02]  /*3140*/  I2FP.F32.S32 R67, R64 ;  /* 0x0000004000437245 */ /* 0x000fe40000201400 */
[----:B-1----:R-:W-:-:S02]  /*3150*/  IADD3 R64, R64, R113, RZ ;  /* 0x0000007140407210 */ /* 0x002fc40007ffe0ff */
[----:B------:R-:W0:Y:S01]  /*3160*/  MUFU.RCP R87, R67 ;  /* 0x0000004300577308 */ /* 0x000e220000001000 */
[----:B------:R-:W-:Y:S02]  /*3170*/  I2FP.F32.S32 R113, R113 ;  /* 0x0000007100717245 */ /* 0x000fe40000201400 */
[----:B------:R-:W-:Y:S01]  /*3180*/  I2FP.F32.S32 R124, R64 ;  /* 0x00000040007c7245 */ /* 0x000fe20000201400 */
[C---:B0-----:R-:W-:Y:S01]  /*3190*/  FFMA.FTZ R85, R87.reuse, R85, R88 ;  /* 0x0000005557557223 */ /* 0x041fe20000010058 */
[----:B------:R-:W-:-:S05]  /*31a0*/  FMUL.FTZ R87, R87, R86 ;  /* 0x0000005657577220 */ /* 0x000fca0000410000 */
[----:B------:R-:W0:Y:S02]  /*31b0*/  SHFL.DOWN PT, R88, R87, 0x1, 0x1f ;  /* 0x08201f0057587f89 */ /* 0x000e2400000e0000 */
[----:B0-----:R-:W-:Y:S01]  /*31c0*/  FADD.FTZ R86, R87, -R88 ;  /* 0x8000005857567221 */ /* 0x001fe20000010000 */
[----:B------:R-:W-:-:S03]  /*31d0*/  FMUL.FTZ R88, R88, R113 ;  /* 0x0000007158587220 */ /* 0x000fc60000410000 */
[----:B------:R-:W-:-:S04]  /*31e0*/  FMUL.FTZ R86, R86, R86 ;  /* 0x0000005656567220 */ /* 0x000fc80000410000 */
[C---:B------:R-:W-:Y:S01]  /*31f0*/  FMUL.FTZ R86, R67.reuse, R86 ;  /* 0x0000005643567220 */ /* 0x040fe20000410000 */
[----:B------:R-:W-:Y:S02]  /*3200*/  FFMA.FTZ R67, R67, R87, R88 ;  /* 0x0000005743437223 */ /* 0x000fe40000010058 */
[----:B------:R-:W0:Y:S01]  /*3210*/  SHFL.DOWN PT, R88, R85, 0x1, 0x1f ;  /* 0x08201f0055587f89 */ /* 0x000e2200000e0000 */
[----:B------:R-:W1:Y:S01]  /*3220*/  MUFU.RCP R87, R124 ;  /* 0x0000007c00577308 */ /* 0x000e620000001000 */
[----:B------:R-:W-:Y:S01]  /*3230*/  FMUL.FTZ R86, R86, R113 ;  /* 0x0000007156567220 */ /* 0x000fe20000410000 */
[----:B-1----:R-:W-:-:S05]  /*3240*/  FMUL.FTZ R67, R87, R67 ;  /* 0x0000004357437220 */ /* 0x002fca0000410000 */
[----:B------:R-:W1:Y:S01]  /*3250*/  SHFL.IDX PT, R113, R67, RZ, 0x1f ;  /* 0x00001fff43717589 */ /* 0x000e6200000e0000 */
[----:B0-----:R-:W-:Y:S02]  /*3260*/  FADD.FTZ R64, R85, R88 ;  /* 0x0000005855407221 */ /* 0x001fe40000010000 */
[----:B------:R-:W0:Y:S02]  /*3270*/  LDC R85, c[0x0][0x2d8] ;  /* 0x0000b600ff557b82 */ /* 0x000e240000000800 */
[----:B------:R-:W-:-:S06]  /*3280*/  FFMA.FTZ R64, R87, R86, R64 ;  /* 0x0000005657407223 */ /* 0x000fcc0000010040 */
[----:B------:R-:W2:Y:S01]  /*3290*/  @!P1 LDC.64 R86, c[0x0][0x250] ;  /* 0x00009400ff569b82 */ /* 0x000ea20000000a00 */
[----:B------:R-:W0:Y:S01]  /*32a0*/  SHFL.IDX PT, R64, R64, RZ, 0x1f ;  /* 0x00001fff40407589 */ /* 0x000e2200000e0000 */
[----:B-1----:R-:W-:Y:S01]  /*32b0*/  FMUL.FTZ R88, R113, R113 ;  /* 0x0000007171587220 */ /* 0x002fe20000410000 */
[----:B--2---:R-:W-:Y:S01]  /*32c0*/  @!P1 LEA R86, P2, R17, R86, 0x2 ;  /* 0x0000005611569211 */ /* 0x004fe200078410ff */
[----:B0-----:R-:W-:-:S03]  /*32d0*/  FFMA.FTZ R85, R64, UR6, R85 ;  /* 0x0000000640557c23 */ /* 0x001fc60008010055 */
[----:B------:R-:W-:Y:S02]  /*32e0*/  @!P1 LEA.HI.X R87, R17, R87, R66, 0x2, P2 ;  /* 0x0000005711579211 */ /* 0x000fe400010f1442 */
[----:B------:R-:W-:-:S03]  /*32f0*/  PLOP3.LUT P2, PT, PT, PT, UP0, 0x40, 0x0 ;  /* 0x000000000000781c */ /* 0x000fc60003f4e808 */
[----:B------:R0:W-:Y:S01]  /*3300*/  @!P1 STG.E desc[UR4][R86.64], R113 ;  /* 0x0000007156009986 */ /* 0x0001e2000c101904 */
[----:B------:R-:W-:-:S05]  /*3310*/  FSEL R88, R88, RZ, !P2 ;  /* 0x000000ff58587208 */ /* 0x000fca0005000000 */
[----:B------:R-:W-:Y:S01]  /*3320*/  FADD.FTZ R85, R85, R88 ;  /* 0x0000005855557221 */ /* 0x000fe20000010000 */
[----:B0-----:R-:W0:Y:S05]  /*3330*/  @!P1 LDC.64 R86, c[0x0][0x258] ;  /* 0x00009600ff569b82 */ /* 0x001e2a0000000a00 */
[----:B------:R-:W1:Y:S01]  /*3340*/  MUFU.RSQ R85, R85 ;  /* 0x0000005500557308 */ /* 0x000e620000001400 */
[----:B0-----:R-:W-:-:S04]  /*3350*/  @!P1 LEA R86, P2, R17, R86, 0x2 ;  /* 0x0000005611569211 */ /* 0x001fc800078410ff */
[----:B------:R-:W-:-:S05]  /*3360*/  @!P1 LEA.HI.X R87, R17, R87, R66, 0x2, P2 ;  /* 0x0000005711579211 */ /* 0x000fca00010f1442 */
[----:B-1----:R0:W-:Y:S01]  /*3370*/  @!P1 STG.E desc[UR4][R86.64], R85 ;  /* 0x0000005556009986 */ /* 0x0021e2000c101904 */
[----:B-----5:R-:W-:-:S13]  /*3380*/  ISETP.GE.AND P1, PT, R65, 0x1, PT ;  /* 0x000000014100780c */ /* 0x020fda0003f26270 */
[----:B0-----:R-:W-:Y:S05]  /*3390*/  @!P1 BRA `(.L_x_9746) ;  /* 0x0000000800589947 */ /* 0x001fea0003800000 */
[----:B------:R-:W0:Y:S01]  /*33a0*/  LDC R125, c[0x0][0x218] ;  /* 0x00008600ff7d7b82 */ /* 0x000e220000000800 */
[----:B------:R-:W-:Y:S01]  /*33b0*/  VIADD R65, R65, 0xffffffff ;  /* 0xffffffff41417836 */ /* 0x000fe20000000000 */
[----:B------:R-:W-:Y:S01]  /*33c0*/  PLOP3.LUT P1, PT, PT, PT, UP0, 0x40, 0x0 ;  /* 0x000000000000781c */ /* 0x000fe20003f2e808 */
[----:B------:R-:W-:Y:S01]  /*33d0*/  BSSY B1, `(.L_x_9747) ;  /* 0x000002a000017945 */ /* 0x000fe20003800000 */
[----:B------:R-:W-:Y:S02]  /*33e0*/  LOP3.LUT R81, R82, 0xff, RZ, 0xc0, !PT ;  /* 0x000000ff52517812 */ /* 0x000fe400078ec0ff */
[----:B------:R-:W-:Y:S01]  /*33f0*/  FSEL R113, R113, RZ, P1 ;  /* 0x000000ff71717208 */ /* 0x000fe20000800000 */
[----:B0-----:R-:W-:-:S05]  /*3400*/  IMAD R65, R65, R125, RZ ;  /* 0x0000007d41417224 */ /* 0x001fca00078e02ff */
[----:B------:R-:W-:-:S04]  /*3410*/  SHF.R.S32.HI R64, RZ, 0x1f, R65 ;  /* 0x0000001fff407819 */ /* 0x000fc80000011441 */
[----:B------:R-:W-:-:S04]  /*3420*/  LEA.HI R64, R64, R65, RZ, 0x3 ;  /* 0x0000004140407211 */ /* 0x000fc800078f18ff */
[----:B------:R-:W-:Y:S01]  /*3430*/  LEA.HI.SX32 R88, R64, R81, 0x1d ;  /* 0x0000005140587211 */ /* 0x000fe200078feaff */
[----:B------:R-:W-:Y:S06]  /*3440*/  @!P5 BRA `(.L_x_9748) ;  /* 0x000000000088d947 */ /* 0x000fec0003800000 */
[----:B------:R-:W2:Y:S04]  /*3450*/  LDL R124, [R1] ;  /* 0x00000000017c7983 */ /* 0x000ea80000100800 */
[----:B------:R-:W2:Y:S01]  /*3460*/  LDL R125, [R1+0x4] ;  /* 0x00000400017d7983 */ /* 0x000ea20000100800 */
[--C-:B------:R-:W-:Y:S01]  /*3470*/  FADD.FTZ R64, R36, -R113.reuse ;  /* 0x8000007124407221 */ /* 0x100fe20000010000 */
[--C-:B------:R-:W-:Y:S01]  /*3480*/  FADD.FTZ R66, R37, -R113.reuse ;  /* 0x8000007125427221 */ /* 0x100fe20000010000 */
[--C-:B------:R-:W-:Y:S02]  /*3490*/  FADD.FTZ R86, R39, -R113.reuse ;  /* 0x8000007127567221 */ /* 0x100fe40000010000 */
[C---:B------:R-:W-:Y:S01]  /*34a0*/  FMUL.FTZ R65, R85.reuse, R64 ;  /* 0x0000004055417220 */ /* 0x040fe20000410000 */
[----:B------:R-:W-:Y:S01]  /*34b0*/  FADD.FTZ R64, R38, -R113 ;  /* 0x8000007126407221 */ /* 0x000fe20000010000 */
[----:B------:R-:W-:-:S03]  /*34c0*/  FMUL.FTZ R66, R85, R66 ;  /* 0x0000004255427220 */ /* 0x000fc60000410000 */
[C---:B------:R-:W-:Y:S01]  /*34d0*/  FMUL.FTZ R67, R85.reuse, R64 ;  /* 0x0000004055437220 */ /* 0x040fe20000410000 */
[----:B------:R-:W-:Y:S01]  /*34e0*/  FMUL.FTZ R64, R85, R86 ;  /* 0x0000005655407220 */ /* 0x000fe20000410000 */
[----:B------:R-:W-:Y:S02]  /*34f0*/  FFMA.FTZ R66, R117, R66, R116 ;  /* 0x0000004275427223 */ /* 0x000fe40000010074 */
[----:B------:R-:W-:Y:S01]  /*3500*/  FFMA.FTZ R67, R123, R67, R122 ;  /* 0x000000437b437223 */ /* 0x000fe2000001007a */
[----:B------:R-:W-:Y:S01]  /*3510*/  FFMA.FTZ R86, R115, R64, R114 ;  /* 0x0000004073567223 */ /* 0x000fe20000010072 */
[----:B--2---:R-:W-:Y:S01]  /*3520*/  FFMA.FTZ R65, R125, R65, R124 ;  /* 0x000000417d417223 */ /* 0x004fe2000001007c */
[----:B------:R-:W-:-:S04]  /*3530*/  FADD.FTZ R124, R31, -R113 ;  /* 0x800000711f7c7221 */ /* 0x000fc80000010000 */
[----:B------:R-:W-:Y:S01]  /*3540*/  F2FP.BF16.F32.PACK_AB R64, R66, R65 ;  /* 0x000000414240723e */ /* 0x000fe200000010ff */
[--C-:B------:R-:W-:Y:S01]  /*3550*/  FADD.FTZ R66, R28, -R113.reuse ;  /* 0x800000711c427221 */ /* 0x100fe20000010000 */
[----:B------:R-:W-:Y:S01]  /*3560*/  F2FP.BF16.F32.PACK_AB R65, R86, R67 ;  /* 0x000000435641723e */ /* 0x000fe200000010ff */
[----:B------:R-:W-:Y:S01]  /*3570*/  FADD.FTZ R86, R29, -R113 ;  /* 0x800000711d567221 */ /* 0x000fe20000010000 */
[C---:B------:R-:W-:Y:S01]  /*3580*/  FMUL.FTZ R124, R85.reuse, R124 ;  /* 0x0000007c557c7220 */ /* 0x040fe20000410000 */
[C---:B------:R-:W-:Y:S02]  /*3590*/  FMUL.FTZ R66, R85.reuse, R66 ;  /* 0x0000004255427220 */ /* 0x040fe40000410000 */
[----:B------:R-:W-:Y:S01]  /*35a0*/  FMUL.FTZ R86, R85, R86 ;  /* 0x0000005655567220 */ /* 0x000fe20000410000 */
[----:B------:R-:W-:Y:S01]  /*35b0*/  FFMA.FTZ R124, R109, R124, R108 ;  /* 0x0000007c6d7c7223 */ /* 0x000fe2000001006c */
[----:B------:R-:W-:Y:S02]  /*35c0*/  FFMA.FTZ R66, R121, R66, R120 ;  /* 0x0000004279427223 */ /* 0x000fe40000010078 */
[----:B------:R-:W-:Y:S01]  /*35d0*/  FFMA.FTZ R67, R112, R86, R111 ;  /* 0x0000005670437223 */ /* 0x000fe2000001006f */
[----:B------:R-:W-:-:S04]  /*35e0*/  FADD.FTZ R86, R30, -R113 ;  /* 0x800000711e567221 */ /* 0x000fc80000010000 */
[----:B------:R-:W-:Y:S01]  /*35f0*/  FMUL.FTZ R86, R85, R86 ;  /* 0x0000005655567220 */ /* 0x000fe20000410000 */
[----:B------:R-:W-:-:S03]  /*3600*/  F2FP.BF16.F32.PACK_AB R66, R67, R66 ;  /* 0x000000424342723e */ /* 0x000fc600000010ff */
[----:B------:R-:W-:Y:S02]  /*3610*/  FFMA.FTZ R67, R119, R86, R110 ;  /* 0x0000005677437223 */ /* 0x000fe4000001006e */
[----:B------:R-:W0:Y:S03]  /*3620*/  LDC.64 R86, c[0x0][0x2b8] ;  /* 0x0000ae00ff567b82 */ /* 0x000e260000000a00 */
[----:B------:R-:W-:Y:S01]  /*3630*/  F2FP.BF16.F32.PACK_AB R67, R124, R67 ;  /* 0x000000437c43723e */ /* 0x000fe200000010ff */
[C---:B0-----:R-:W-:Y:S01]  /*3640*/  IMAD.WIDE.U32 R86, R88.reuse, 0x10, R86 ;  /* 0x0000001058567825 */ /* 0x041fe200078e0056 */
[----:B------:R-:W-:-:S04]  /*3650*/  IADD3 R88, R88, 0x100, RZ ;  /* 0x0000010058587810 */ /* 0x000fc80007ffe0ff */
[----:B------:R0:W-:Y:S03]  /*3660*/  STG.E.128 desc[UR4][R86.64], R64 ;  /* 0x0000004056007986 */ /* 0x0001e6000c101d04 */
.L_x_9748:
[----:B------:R-:W-:Y:S05]  /*3670*/  BSYNC B1 ;  /* 0x0000000000017941 */ /* 0x000fea0003800000 */
.L_x_9747:
[----:B------:R-:W-:Y:S01]  /*3680*/  ISETP.NE.AND P1, PT, R83, RZ, PT ;  /* 0x000000ff5300720c */ /* 0x000fe20003f25270 */
[----:B------:R-:W-:-:S12]  /*3690*/  BSSY B1, `(.L_x_9749) ;  /* 0x0000022000017945 */ /* 0x000fd80003800000 */
[----:B------:R-:W-:Y:S05]  /*36a0*/  @!P1 BRA `(.L_x_9750) ;  /* 0x0000000000809947 */ /* 0x000fea0003800000 */
[--C-:B0-----:R-:W-:Y:S01]  /*36b0*/  FADD.FTZ R64, R44, -R113.reuse ;  /* 0x800000712c407221 */ /* 0x101fe20000010000 */
[--C-:B------:R-:W-:Y:S01]  /*36c0*/  FADD.FTZ R66, R45, -R113.reuse ;  /* 0x800000712d427221 */ /* 0x100fe20000010000 */
[--C-:B------:R-:W-:Y:S01]  /*36d0*/  FADD.FTZ R86, R47, -R113.reuse ;  /* 0x800000712f567221 */ /* 0x100fe20000010000 */
[--C-:B------:R-:W-:Y:S01]  /*36e0*/  FADD.FTZ R124, R43, -R113.reuse ;  /* 0x800000712b7c7221 */ /* 0x100fe20000010000 */
[C---:B------:R-:W-:Y:S01]  /*36f0*/  FMUL.FTZ R65, R85.reuse, R64 ;  /* 0x0000004055417220 */ /* 0x040fe20000410000 */
[----:B------:R-:W-:Y:S01]  /*3700*/  FADD.FTZ R64, R46, -R113 ;  /* 0x800000712e407221 */ /* 0x000fe20000010000 */
[C---:B------:R-:W-:Y:S01]  /*3710*/  FMUL.FTZ R66, R85.reuse, R66 ;  /* 0x0000004255427220 */ /* 0x040fe20000410000 */
[----:B------:R-:W-:Y:S01]  /*3720*/  FMUL.FTZ R124, R85, R124 ;  /* 0x0000007c557c7220 */ /* 0x000fe20000410000 */
[----:B------:R-:W-:Y:S01]  /*3730*/  FFMA.FTZ R65, R107, R65, R106 ;  /* 0x000000416b417223 */ /* 0x000fe2000001006a */
[C---:B------:R-:W-:Y:S01]  /*3740*/  FMUL.FTZ R67, R85.reuse, R64 ;  /* 0x0000004055437220 */ /* 0x040fe20000410000 */
[----:B------:R-:W-:Y:S01]  /*3750*/  FMUL.FTZ R64, R85, R86 ;  /* 0x0000005655407220 */ /* 0x000fe20000410000 */
[----:B------:R-:W-:Y:S01]  /*3760*/  FFMA.FTZ R66, R105, R66, R104 ;  /* 0x0000004269427223 */ /* 0x000fe20000010068 */
[----:B------:R-:W-:Y:S01]  /*3770*/  FFMA.FTZ R124, R93, R124, R92 ;  /* 0x0000007c5d7c7223 */ /* 0x000fe2000001005c */
[----:B------:R-:W-:Y:S01]  /*3780*/  FFMA.FTZ R67, R103, R67, R102 ;  /* 0x0000004367437223 */ /* 0x000fe20000010066 */
[----:B------:R-:W-:-:S02]  /*3790*/  FFMA.FTZ R86, R101, R64, R100 ;  /* 0x0000004065567223 */ /* 0x000fc40000010064 */
[----:B------:R-:W-:Y:S01]  /*37a0*/  F2FP.BF16.F32.PACK_AB R64, R66, R65 ;  /* 0x000000414240723e */ /* 0x000fe200000010ff */
[--C-:B------:R-:W-:Y:S02]  /*37b0*/  FADD.FTZ R66, R40, -R113.reuse ;  /* 0x8000007128427221 */ /* 0x100fe40000010000 */
[----:B------:R-:W-:Y:S01]  /*37c0*/  F2FP.BF16.F32.PACK_AB R65, R86, R67 ;  /* 0x000000435641723e */ /* 0x000fe200000010ff */
[----:B------:R-:W-:Y:S01]  /*37d0*/  FADD.FTZ R86, R41, -R113 ;  /* 0x8000007129567221 */ /* 0x000fe20000010000 */
[----:B------:R-:W-:-:S03]  /*37e0*/  FMUL.FTZ R66, R85, R66 ;  /* 0x0000004255427220 */ /* 0x000fc60000410000 */
[----:B------:R-:W-:Y:S01]  /*37f0*/  FMUL.FTZ R86, R85, R86 ;  /* 0x0000005655567220 */ /* 0x000fe20000410000 */
[----:B------:R-:W-:-:S03]  /*3800*/  FFMA.FTZ R66, R99, R66, R98 ;  /* 0x0000004263427223 */ /* 0x000fc60000010062 */
        /* <DEDUP_REMOVED lines=10> */
.L_x_9750:
[----:B------:R-:W-:Y:S05]  /*38b0*/  BSYNC B1 ;  /* 0x0000000000017941 */ /* 0x000fea0003800000 */
.L_x_9749:
[----:B------:R-:W-:Y:S01]  /*38c0*/  ISETP.NE.AND P1, PT, R84, RZ, PT ;  /* 0x000000ff5400720c */ /* 0x000fe20003f25270 */
[----:B------:R-:W-:-:S12]  /*38d0*/  BSSY B1, `(.L_x_9751) ;  /* 0x0000022000017945 */ /* 0x000fd80003800000 */
[----:B------:R-:W-:Y:S05]  /*38e0*/  @!P1 BRA `(.L_x_9752) ;  /* 0x0000000000809947 */ /* 0x000fea0003800000 */
[--C-:B01----:R-:W-:Y:S01]  /*38f0*/  FADD.FTZ R66, R53, -R113.reuse ;  /* 0x8000007135427221 */ /* 0x103fe20000010000 */
[--C-:B------:R-:W-:Y:S01]  /*3900*/  FADD.FTZ R86, R54, -R113.reuse ;  /* 0x8000007136567221 */ /* 0x100fe20000010000 */
[--C-:B------:R-:W-:Y:S01]  /*3910*/  FADD.FTZ R124, R55, -R113.reuse ;  /* 0x80000071377c7221 */ /* 0x100fe20000010000 */
[--C-:B------:R-:W-:Y:S01]  /*3920*/  FADD.FTZ R64, R52, -R113.reuse ;  /* 0x8000007134407221 */ /* 0x100fe20000010000 */
[C---:B------:R-:W-:Y:S01]  /*3930*/  FMUL.FTZ R66, R85.reuse, R66 ;  /* 0x0000004255427220 */ /* 0x040fe20000410000 */
[C---:B------:R-:W-:Y:S01]  /*3940*/  FMUL.FTZ R67, R85.reuse, R86 ;  /* 0x0000005655437220 */ /* 0x040fe20000410000 */
[----:B------:R-:W-:Y:S01]  /*3950*/  FMUL.FTZ R65, R85, R124 ;  /* 0x0000007c55417220 */ /* 0x000fe20000410000 */
[----:B------:R-:W-:Y:S01]  /*3960*/  FADD.FTZ R86, R49, -R113 ;  /* 0x8000007131567221 */ /* 0x000fe20000010000 */
[----:B------:R-:W-:Y:S01]  /*3970*/  FFMA.FTZ R87, R89, R66, R13 ;  /* 0x0000004259577223 */ /* 0x000fe2000001000d */
[----:B------:R-:W-:Y:S01]  /*3980*/  FFMA.FTZ R67, R79, R67, R76 ;  /* 0x000000434f437223 */ /* 0x000fe2000001004c */
[----:B------:R-:W-:Y:S01]  /*3990*/  FFMA.FTZ R66, R16, R65, R12 ;  /* 0x0000004110427223 */ /* 0x000fe2000001000c */
[C---:B------:R-:W-:Y:S01]  /*39a0*/  FMUL.FTZ R64, R85.reuse, R64 ;  /* 0x0000004055407220 */ /* 0x040fe20000410000 */
[----:B------:R-:W-:Y:S01]  /*39b0*/  FMUL.FTZ R86, R85, R86 ;  /* 0x0000005655567220 */ /* 0x000fe20000410000 */
[----:B------:R-:W-:-:S02]  /*39c0*/  FADD.FTZ R124, R51, -R113 ;  /* 0x80000071337c7221 */ /* 0x000fc40000010000 */
[----:B------:R-:W-:Y:S01]  /*39d0*/  F2FP.BF16.F32.PACK_AB R65, R66, R67 ;  /* 0x000000434241723e */ /* 0x000fe200000010ff */
[----:B------:R-:W-:Y:S01]  /*39e0*/  FADD.FTZ R66, R48, -R113 ;  /* 0x8000007130427221 */ /* 0x000fe20000010000 */
[----:B------:R-:W-:Y:S01]  /*39f0*/  FFMA.FTZ R64, R91, R64, R90 ;  /* 0x000000405b407223 */ /* 0x000fe2000001005a */
[----:B------:R-:W-:Y:S01]  /*3a00*/  FFMA.FTZ R67, R15, R86, R11 ;  /* 0x000000560f437223 */ /* 0x000fe2000001000b */
[----:B------:R-:W-:Y:S01]  /*3a10*/  FADD.FTZ R86, R50, -R113 ;  /* 0x8000007132567221 */ /* 0x000fe20000010000 */
[----:B------:R-:W-:Y:S02]  /*3a20*/  FMUL.FTZ R66, R85, R66 ;  /* 0x0000004255427220 */ /* 0x000fe40000410000 */
[----:B------:R-:W-:Y:S01]  /*3a30*/  F2FP.BF16.F32.PACK_AB R64, R87, R64 ;  /* 0x000000405740723e */ /* 0x000fe200000010ff */
[C---:B------:R-:W-:Y:S01]  /*3a40*/  FMUL.FTZ R86, R85.reuse, R86 ;  /* 0x0000005655567220 */ /* 0x040fe20000410000 */
[----:B------:R-:W-:Y:S01]  /*3a50*/  FFMA.FTZ R66, R78, R66, R75 ;  /* 0x000000424e427223 */ /* 0x000fe2000001004b */
[----:B------:R-:W-:-:S04]  /*3a60*/  FMUL.FTZ R87, R85, R124 ;  /* 0x0000007c55577220 */ /* 0x000fc80000410000 */
[----:B------:R-:W-:Y:S01]  /*3a70*/  F2FP.BF16.F32.PACK_AB R66, R67, R66 ;  /* 0x000000424342723e */ /* 0x000fe200000010ff */
[----:B------:R-:W-:Y:S01]  /*3a80*/  FFMA.FTZ R67, R77, R86, R74 ;  /* 0x000000564d437223 */ /* 0x000fe2000001004a */
[----:B------:R-:W-:-:S05]  /*3a90*/  FFMA.FTZ R86, R14, R87, R10 ;  /* 0x000000570e567223 */ /* 0x000fca000001000a */
[----:B------:R-:W-:Y:S02]  /*3aa0*/  F2FP.BF16.F32.PACK_AB R67, R86, R67 ;  /* 0x000000435643723e */ /* 0x000fe400000010ff */
[----:B------:R-:W0:Y:S02]  /*3ab0*/  LDC.64 R86, c[0x0][0x2b8] ;  /* 0x0000ae00ff567b82 */ /* 0x000e240000000a00 */
[C---:B0-----:R-:W-:Y:S01]  /*3ac0*/  IMAD.WIDE.U32 R86, R88.reuse, 0x10, R86 ;  /* 0x0000001058567825 */ /* 0x041fe200078e0056 */
[----:B------:R-:W-:-:S04]  /*3ad0*/  IADD3 R88, R88, 0x100, RZ ;  /* 0x0000010058587810 */ /* 0x000fc80007ffe0ff */
[----:B------:R2:W-:Y:S03]  /*3ae0*/  STG.E.128 desc[UR4][R86.64], R64 ;  /* 0x0000004056007986 */ /* 0x0005e6000c101d04 */
.L_x_9752:
[----:B------:R-:W-:Y:S05]  /*3af0*/  BSYNC B1 ;  /* 0x0000000000017941 */ /* 0x000fea0003800000 */
.L_x_9751:
        /* <DEDUP_REMOVED lines=32> */
.L_x_9746:
[----:B------:R-:W-:Y:S05]  /*3d00*/  BSYNC B0 ;  /* 0x0000000000007941 */ /* 0x000fea0003800000 */
.L_x_9745:
[----:B------:R-:W-:Y:S02]  /*3d10*/  IADD3 R17, R17, UR8, RZ ;  /* 0x0000000811117c10 */ /* 0x000fe4000fffe0ff */
[----:B0123--:R-:W-:Y:S02]  /*3d20*/  SEL R64, RZ, 0x1, P0 ;  /* 0x00000001ff407807 */ /* 0x00ffe40000000000 */
[----:B------:R-:W-:-:S13]  /*3d30*/  ISETP.GE.AND P1, PT, R17, UR9, PT ;  /* 0x0000000911007c0c */ /* 0x000fda000bf26270 */
[----:B------:R-:W-:Y:S05]  /*3d40*/  @!P1 BRA `(.L_x_9753) ;  /* 0xffffffcc00d89947 */ /* 0x000fea000383ffff */
[----:B------:R-:W-:Y:S05]  /*3d50*/  EXIT ;  /* 0x000000000000794d */ /* 0x000fea0003800000 */
.L_x_9744:
[----:B------:R-:W-:Y:S01]  /*3d60*/  HFMA2.MMA R64, -RZ, RZ, 0, 5.9604644775390625e-08 ;  /* 0x00000001ff407435 */ /* 0x000fe200000001ff */
[----:B------:R-:W-:Y:S02]  /*3d70*/  MOV R125, R86 ;  /* 0x00000056007d7202 */ /* 0x000fe40000000f00 */
[----:B------:R-:W-:Y:S02]  /*3d80*/  MOV R85, 0x1f ;  /* 0x0000001f00557802 */ /* 0x000fe40000000f00 */
[----:B------:R-:W-:-:S07]  /*3d90*/  MOV R87, 0xffffffff ;  /* 0xffffffff00577802 */ /* 0x000fce0000000f00 */
[----:B-----5:R-:W-:Y:S05]  /*3da0*/  WARPSYNC.COLLECTIVE R87, `(.L_x_9754) ;  /* 0x0000000057087348 */ /* 0x020fea0003c00000 */
[----:B------:R0:W1:Y:S02]  /*3db0*/  SHFL.BFLY P6, R113, R125, R64, R85 ;  /* 0x0c0000407d717389 */ /* 0x00006400000c0055 */
[----:B01---5:R-:W-:Y:S01]  /*3dc0*/  ENDCOLLECTIVE ;  /* 0x000000000000791b */ /* 0x023fe20003800000 */
.L_x_9754:
[----:B------:R-:W-:Y:S01]  /*3dd0*/  HFMA2.MMA R64, -RZ, RZ, 0, 1.1920928955078125e-07 ;  /* 0x00000002ff407435 */ /* 0x000fe200000001ff */
[----:B------:R-:W-:-:S04]  /*3de0*/  FADD.FTZ R86, R86, R113 ;  /* 0x0000007156567221 */ /* 0x000fc80000010000 */
[----:B------:R-:W-:-:S07]  /*3df0*/  IMAD.MOV.U32 R125, RZ, RZ, R86 ;  /* 0x000000ffff7d7224 */ /* 0x000fce00078e0056 */
[----:B------:R-:W-:Y:S05]  /*3e00*/  WARPSYNC.COLLECTIVE R87, `(.L_x_9755) ;  /* 0x0000000057087348 */ /* 0x000fea0003c00000 */
[----:B------:R0:W1:Y:S02]  /*3e10*/  SHFL.BFLY P6, R113, R125, R64, R85 ;  /* 0x0c0000407d717389 */ /* 0x00006400000c0055 */
[----:B01----:R-:W-:Y:S01]  /*3e20*/  ENDCOLLECTIVE ;  /* 0x000000000000791b */ /* 0x003fe20003800000 */
.L_x_9755:
[----:B------:R-:W-:Y:S01]  /*3e30*/  HFMA2.MMA R64, -RZ, RZ, 0, 2.384185791015625e-07 ;  /* 0x00000004ff407435 */ /* 0x000fe200000001ff */
[----:B------:R-:W-:-:S05]  /*3e40*/  FADD.FTZ R86, R86, R113 ;  /* 0x0000007156567221 */ /* 0x000fca0000010000 */
[----:B------:R-:W-:-:S07]  /*3e50*/  MOV R125, R86 ;  /* 0x00000056007d7202 */ /* 0x000fce0000000f00 */
[----:B------:R-:W-:Y:S05]  /*3e60*/  WARPSYNC.COLLECTIVE R87, `(.L_x_9756) ;  /* 0x0000000057087348 */ /* 0x000fea0003c00000 */
[----:B------:R0:W1:Y:S02]  /*3e70*/  SHFL.BFLY P6, R113, R125, R64, R85 ;  /* 0x0c0000407d717389 */ /* 0x00006400000c0055 */
[----:B01----:R-:W-:Y:S01]  /*3e80*/  ENDCOLLECTIVE ;  /* 0x000000000000791b */ /* 0x003fe20003800000 */
.L_x_9756:
[----:B------:R-:W-:Y:S01]  /*3e90*/  HFMA2.MMA R64, -RZ, RZ, 0, 4.76837158203125e-07 ;  /* 0x00000008ff407435 */ /* 0x000fe200000001ff */
[----:B------:R-:W-:-:S05]  /*3ea0*/  FADD.FTZ R86, R86, R113 ;  /* 0x0000007156567221 */ /* 0x000fca0000010000 */
[----:B------:R-:W-:-:S07]  /*3eb0*/  MOV R125, R86 ;  /* 0x00000056007d7202 */ /* 0x000fce0000000f00 */
[----:B------:R-:W-:Y:S05]  /*3ec0*/  WARPSYNC.COLLECTIVE R87, `(.L_x_9757) ;  /* 0x0000000057087348 */ /* 0x000fea0003c00000 */
[----:B------:R0:W1:Y:S02]  /*3ed0*/  SHFL.BFLY P6, R113, R125, R64, R85 ;  /* 0x0c0000407d717389 */ /* 0x00006400000c0055 */
[----:B01----:R-:W-:Y:S01]  /*3ee0*/  ENDCOLLECTIVE ;  /* 0x000000000000791b */ /* 0x003fe20003800000 */
.L_x_9757:
[----:B------:R-:W-:Y:S01]  /*3ef0*/  HFMA2.MMA R64, -RZ, RZ, 0, 9.5367431640625e-07 ;  /* 0x00000010ff407435 */ /* 0x000fe200000001ff */
[----:B------:R-:W-:-:S05]  /*3f00*/  FADD.FTZ R86, R86, R113 ;  /* 0x0000007156567221 */ /* 0x000fca0000010000 */
[----:B------:R-:W-:-:S07]  /*3f10*/  MOV R125, R86 ;  /* 0x00000056007d7202 */ /* 0x000fce0000000f00 */
[----:B------:R-:W-:Y:S05]  /*3f20*/  WARPSYNC.COLLECTIVE R87, `(.L_x_9758) ;  /* 0x0000000057087348 */ /* 0x000fea0003c00000 */
[----:B------:R0:W1:Y:S02]  /*3f30*/  SHFL.BFLY P6, R113, R125, R64, R85 ;  /* 0x0c0000407d717389 */ /* 0x00006400000c0055 */
[----:B01----:R-:W-:Y:S01]  /*3f40*/  ENDCOLLECTIVE ;  /* 0x000000000000791b */ /* 0x003fe20003800000 */
.L_x_9758:
        /* <DEDUP_REMOVED lines=68> */
[----:B------:R-:W-:-:S03]  /*4390*/  IMAD.MOV.U32 R64, RZ, RZ, 0x1 ;  /* 0x00000001ff407424 */ /* 0x000fc600078e00ff */
[----:B------:R-:W-:-:S07]  /*43a0*/  MOV R125, R88 ;  /* 0x00000058007d7202 */ /* 0x000fce0000000f00 */
[----:B------:R-:W-:Y:S05]  /*43b0*/  WARPSYNC.COLLECTIVE R87, `(.L_x_9759) ;  /* 0x0000000057087348 */ /* 0x000fea0003c00000 */
[----:B------:R0:W1:Y:S02]  /*43c0*/  SHFL.BFLY P6, R113, R125, R64, R85 ;  /* 0x0c0000407d717389 */ /* 0x00006400000c0055 */
[----:B01----:R-:W-:Y:S01]  /*43d0*/  ENDCOLLECTIVE ;  /* 0x000000000000791b */ /* 0x003fe20003800000 */
.L_x_9759:
[----:B------:R-:W-:Y:S01]  /*43e0*/  HFMA2.MMA R64, -RZ, RZ, 0, 1.1920928955078125e-07 ;  /* 0x00000002ff407435 */ /* 0x000fe200000001ff */
[----:B------:R-:W-:-:S05]  /*43f0*/  FADD.FTZ R88, R88, R113 ;  /* 0x0000007158587221 */ /* 0x000fca0000010000 */
[----:B------:R-:W-:-:S07]  /*4400*/  MOV R125, R88 ;  /* 0x00000058007d7202 */ /* 0x000fce0000000f00 */
[----:B------:R-:W-:Y:S05]  /*4410*/  WARPSYNC.COLLECTIVE R87, `(.L_x_9760) ;  /* 0x0000000057087348 */ /* 0x000fea0003c00000 */
[----:B------:R0:W1:Y:S02]  /*4420*/  SHFL.BFLY P6, R113, R125, R64, R85 ;  /* 0x0c0000407d717389 */ /* 0x00006400000c0055 */
[----:B01----:R-:W-:Y:S01]  /*4430*/  ENDCOLLECTIVE ;  /* 0x000000000000791b */ /* 0x003fe20003800000 */
.L_x_9760:
[----:B------:R-:W-:Y:S01]  /*4440*/  HFMA2.MMA R64, -RZ, RZ, 0, 2.384185791015625e-07 ;  /* 0x00000004ff407435 */ /* 0x000fe200000001ff */
[----:B------:R-:W-:-:S05]  /*4450*/  FADD.FTZ R88, R88, R113 ;  /* 0x0000007158587221 */ /* 0x000fca0000010000 */
[----:B------:R-:W-:-:S07]  /*4460*/  MOV R125, R88 ;  /* 0x00000058007d7202 */ /* 0x000fce0000000f00 */
[----:B------:R-:W-:Y:S05]  /*4470*/  WARPSYNC.COLLECTIVE R87, `(.L_x_9761) ;  /* 0x0000000057087348 */ /* 0x000fea0003c00000 */
[----:B------:R0:W1:Y:S02]  /*4480*/  SHFL.BFLY P6, R113, R125, R64, R85 ;  /* 0x0c0000407d717389 */ /* 0x00006400000c0055 */
[----:B01----:R-:W-:Y:S01]  /*4490*/  ENDCOLLECTIVE ;  /* 0x000000000000791b */ /* 0x003fe20003800000 */
.L_x_9761:
[----:B------:R-:W-:Y:S01]  /*44a0*/  HFMA2.MMA R64, -RZ, RZ, 0, 4.76837158203125e-07 ;  /* 0x00000008ff407435 */ /* 0x000fe200000001ff */
[----:B------:R-:W-:-:S05]  /*44b0*/  FADD.FTZ R88, R88, R113 ;  /* 0x0000007158587221 */ /* 0x000fca0000010000 */
[----:B------:R-:W-:-:S07]  /*44c0*/  MOV R125, R88 ;  /* 0x00000058007d7202 */ /* 0x000fce0000000f00 */
[----:B------:R-:W-:Y:S05]  /*44d0*/  WARPSYNC.COLLECTIVE R87, `(.L_x_9762) ;  /* 0x0000000057087348 */ /* 0x000fea0003c00000 */
[----:B------:R0:W1:Y:S02]  /*44e0*/  SHFL.BFLY P6, R113, R125, R64, R85 ;  /* 0x0c0000407d717389 */ /* 0x00006400000c0055 */
[----:B01----:R-:W-:Y:S01]  /*44f0*/  ENDCOLLECTIVE ;  /* 0x000000000000791b */ /* 0x003fe20003800000 */
.L_x_9762:
[----:B------:R-:W-:Y:S01]  /*4500*/  HFMA2.MMA R64, -RZ, RZ, 0, 9.5367431640625e-07 ;  /* 0x00000010ff407435 */ /* 0x000fe200000001ff */
[----:B------:R-:W-:-:S05]  /*4510*/  FADD.FTZ R88, R88, R113 ;  /* 0x0000007158587221 */ /* 0x000fca0000010000 */
[----:B------:R-:W-:-:S07]  /*4520*/  MOV R125, R88 ;  /* 0x00000058007d7202 */ /* 0x000fce0000000f00 */
[----:B------:R-:W-:Y:S05]  /*4530*/  WARPSYNC.COLLECTIVE R87, `(.L_x_9763) ;  /* 0x0000000057087348 */ /* 0x000fea0003c00000 */
[----:B------:R0:W1:Y:S02]  /*4540*/  SHFL.BFLY P6, R113, R125, R64, R85 ;  /* 0x0c0000407d717389 */ /* 0x00006400000c0055 */
[----:B01----:R-:W-:Y:S01]  /*4550*/  ENDCOLLECTIVE ;  /* 0x000000000000791b */ /* 0x003fe20003800000 */
.L_x_9763:
[----:B------:R-:W-:Y:S05]  /*4560*/  BRA `(.L_x_9764) ;  /* 0xffffffe8001c7947 */ /* 0x000fea000383ffff */
.L_x_9765:
        /* <DEDUP_REMOVED lines=9> */
.L_x_30234:


//--------------------- .text._ZN10layer_norm13ln_fwd_kernelINS_13Kernel_traitsI13__nv_bfloat16S2_fS2_fjLj8192ELj1ELj1ELj8ELj16ENS_18Kernel_traits_baseILj8192ES2_S2_fS2_fjLj256EEEEELb0ELb0ELb1ELb1EEEvNS_9FwdParamsE --------------------------
	.section	.text._ZN10layer_norm13ln_fwd_kernelINS_13Kernel_traitsI13__nv_bfloat16S2_fS2_fjLj8192ELj1ELj1ELj8ELj16ENS_18Kernel_traits_baseILj8192ES2_S2_fS2_fjLj256EEEEELb0ELb0ELb1ELb1EEEvNS_9FwdParamsE,"ax",@progbits
	.align	128
        .global         _ZN10layer_norm13ln_fwd_kernelINS_13Kernel_traitsI13__nv_bfloat16S2_fS2_fjLj8192ELj1ELj1ELj8ELj16ENS_18Kernel_traits_baseILj8192ES2_S2_fS2_fjLj256EEEEELb0ELb0ELb1ELb1EEEvNS_9FwdParamsE
        .type           _ZN10layer_norm13ln_fwd_kernelINS_13Kernel_traitsI13__nv_bfloat16S2_fS2_fjLj8192ELj1ELj1ELj8ELj16ENS_18Kernel_traits_baseILj8192ES2_S2_fS2_fjLj256EEEEELb0ELb0ELb1ELb1EEEvNS_9FwdParamsE,@function
        .size           _ZN10layer_norm13ln_fwd_kernelINS_13Kernel_traitsI13__nv_bfloat16S2_fS2_fjLj8192ELj1ELj1ELj8ELj16ENS_18Kernel_traits_baseILj8192ES2_S2_fS2_fjLj256EEEEELb0ELb0ELb1ELb1EEEvNS_9FwdParamsE,(.L_x_30235 - _ZN10layer_norm13ln_fwd_kernelINS_13Kernel_traitsI13__nv_bfloat16S2_fS2_fjLj8192ELj1ELj1ELj8ELj16ENS_18Kernel_traits_baseILj8192ES2_S2_fS2_fjLj256EEEEELb0ELb0ELb1ELb1EEEvNS_9FwdParamsE)
        .other          _ZN10layer_norm13ln_fwd_kernelINS_13Kernel_traitsI13__nv_bfloat16S2_fS2_fjLj8192ELj1ELj1ELj8ELj16ENS_18Kernel_traits_baseILj8192ES2_S2_fS2_fjLj256EEEEELb0ELb0ELb1ELb1EEEvNS_9FwdParamsE,@"STO_CUDA_ENTRY STV_DEFAULT"
_ZN10layer_norm13ln_fwd_kernelINS_13Kernel_traitsI13__nv_bfloat16S2_fS2_fjLj8192ELj1ELj1ELj8ELj16ENS_18Kernel_traits_baseILj8192ES2_S2_fS2_fjLj256EEEEELb0ELb0ELb1ELb1EEEvNS_9FwdParamsE:
.text._ZN10layer_norm13ln_fwd_kernelINS_13Kernel_traitsI13__nv_bfloat16S2_fS2_fjLj8192ELj1ELj1ELj8ELj16ENS_18Kernel_traits_baseILj8192ES2_S2_fS2_fjLj256EEEEELb0ELb0ELb1ELb1EEEvNS_9FwdParamsE:
        /* <DEDUP_REMOVED lines=31> */
[----:B------:R-:W-:Y:S01]  /*01f0*/  PRMT R4, R92, 0x7632, R4 ;  /* 0x000076325c047816 */ /* 0x000fe20000000004 */
[----:B------:R-:W-:Y:S01]  /*0200*/  ULDC.U8 UR6, c[0x0][0x2a0] ;  /* 0x0000a80000067ab9 */ /* 0x000fe20000000000 */
[C---:B------:R-:W-:Y:S01]  /*0210*/  PRMT R14, R94.reuse, 0x7632, R14 ;  /* 0x000076325e0e7816 */ /* 0x040fe2000000000e */
[----:B------:R-:W5:Y:S01]  /*0220*/  LDG.E.128 R24, desc[UR4][R2.64+0x1000] ;  /* 0x0010000402187981 */ /* 0x000f62000c1e1d00 */
[----:B------:R-:W-:Y:S01]  /*0230*/  SHF.L.U32 R96, R94, 0x10, RZ ;  /* 0x000000105e607819 */ /* 0x000fe200000006ff */
[----:B------:R-:W-:Y:S01]  /*0240*/  ULDC UR7, c[0x0][0x29c] ;  /* 0x0000a70000077ab9 */ /* 0x000fe20000000800 */
[C---:B------:R-:W-:Y:S01]  /*0250*/  PRMT R12, R84.reuse, 0x7632, R12 ;  /* 0x00007632540c7816 */ /* 0x040fe2000000000c */
[----:B------:R-:W5:Y:S01]  /*0260*/  LDG.E.128 R20, desc[UR4][R2.64+0x2000] ;  /* 0x0020000402147981 */ /* 0x000f62000c1e1d00 */
[----:B------:R-:W-:Y:S01]  /*0270*/  SHF.L.U32 R94, R84, 0x10, RZ ;  /* 0x00000010545e7819 */ /* 0x000fe200000006ff */
[----:B------:R-:W-:-:S02]  /*0280*/  ULDC.64 UR8, c[0x0][0x210] ;  /* 0x0000840000087ab9 */ /* 0x000fc40000000a00 */
[----:B------:R0:W5:Y:S01]  /*0290*/  LDG.E.128 R16, desc[UR4][R2.64+0x3000] ;  /* 0x0030000402107981 */ /* 0x000162000c1e1d00 */
[----:B------:R-:W-:Y:S02]  /*02a0*/  PRMT R15, R93, 0x7632, R15 ;  /* 0x000076325d0f7816 */ /* 0x000fe4000000000f */
[----:B------:R-:W-:Y:S02]  /*02b0*/  PRMT R13, R95, 0x7632, R13 ;  /* 0x000076325f0d7816 */ /* 0x000fe4000000000d */
[----:B------:R-:W-:Y:S02]  /*02c0*/  PRMT R11, R85, 0x7632, R11 ;  /* 0x00007632550b7816 */ /* 0x000fe4000000000b */
[C---:B------:R-:W-:Y:S02]  /*02d0*/  PRMT R10, R86.reuse, 0x7632, R10 ;  /* 0x00007632560a7816 */ /* 0x040fe4000000000a */
[----:B------:R-:W-:Y:S02]  /*02e0*/  SHF.L.U32 R88, R86, 0x10, RZ ;  /* 0x0000001056587819 */ /* 0x000fe400000006ff */
[----:B0-----:R-:W-:-:S02]  /*02f0*/  PRMT R2, R76, 0x7632, R2 ;  /* 0x000076324c027816 */ /* 0x001fc40000000002 */
[----:B------:R-:W-:Y:S02]  /*0300*/  PRMT R9, R87, 0x7632, R9 ;  /* 0x0000763257097816 */ /* 0x000fe40000000009 */
[----:B------:R-:W-:Y:S02]  /*0310*/  PRMT R8, R80, 0x7632, R8 ;  /* 0x0000763250087816 */ /* 0x000fe40000000008 */
[----:B------:R-:W-:Y:S02]  /*0320*/  PRMT R7, R81, 0x7632, R7 ;  /* 0x0000763251077816 */ /* 0x000fe40000000007 */
[C---:B------:R-:W-:Y:S02]  /*0330*/  PRMT R6, R82.reuse, 0x7632, R6 ;  /* 0x0000763252067816 */ /* 0x040fe40000000006 */
[----:B------:R-:W-:Y:S02]  /*0340*/  SHF.L.U32 R84, R82, 0x10, RZ ;  /* 0x0000001052547819 */ /* 0x000fe400000006ff */
[----:B------:R-:W-:-:S02]  /*0350*/  PRMT R5, R83, 0x7632, R5 ;  /* 0x0000763253057816 */ /* 0x000fc40000000005 */
[----:B------:R-:W-:Y:S02]  /*0360*/  PRMT R3, R77, 0x7632, R3 ;  /* 0x000076324d037816 */ /* 0x000fe40000000003 */
[----:B------:R-:W-:Y:S02]  /*0370*/  PRMT R32, R78, 0x7632, R32 ;  /* 0x000076324e207816 */ /* 0x000fe40000000020 */
[----:B------:R-:W-:Y:S02]  /*0380*/  PRMT R33, R79, 0x7632, R33 ;  /* 0x000076324f217816 */ /* 0x000fe40000000021 */
[----:B------:R-:W-:Y:S01]  /*0390*/  SHF.L.U32 R98, R92, 0x10, RZ ;  /* 0x000000105c627819 */ /* 0x000fe200000006ff */
[----:B------:R-:W-:Y:S01]  /*03a0*/  HFMA2.MMA R92, -RZ, RZ, 0, 5.9604644775390625e-08 ;  /* 0x00000001ff5c7435 */ /* 0x000fe200000001ff */
[----:B------:R-:W-:Y:S02]  /*03b0*/  SHF.L.U32 R89, R85, 0x10, RZ ;  /* 0x0000001055597819 */ /* 0x000fe400000006ff */
[----:B------:R-:W-:-:S02]  /*03c0*/  SHF.L.U32 R86, R80, 0x10, RZ ;  /* 0x0000001050567819 */ /* 0x000fc400000006ff */
[----:B------:R-:W-:Y:S02]  /*03d0*/  SHF.L.U32 R82, R76, 0x10, RZ ;  /* 0x000000104c527819 */ /* 0x000fe400000006ff */
[----:B------:R-:W-:Y:S02]  /*03e0*/  SHF.L.U32 R85, R81, 0x10, RZ ;  /* 0x0000001051557819 */ /* 0x000fe400000006ff */
[----:B------:R-:W-:Y:S02]  /*03f0*/  SHF.L.U32 R80, R78, 0x10, RZ ;  /* 0x000000104e507819 */ /* 0x000fe400000006ff */
[----:B------:R-:W-:Y:S02]  /*0400*/  SHF.L.U32 R76, R4, 0x10, RZ ;  /* 0x00000010044c7819 */ /* 0x000fe400000006ff */
[----:B------:R-:W-:Y:S02]  /*0410*/  SHF.L.U32 R81, R77, 0x10, RZ ;  /* 0x000000104d517819 */ /* 0x000fe400000006ff */
[----:B------:R-:W-:-:S02]  /*0420*/  MOV R78, R0 ;  /* 0x00000000004e7202 */ /* 0x000fc40000000f00 */
[----:B------:R-:W-:Y:S02]  /*0430*/  SHF.L.U32 R4, R2, 0x10, RZ ;  /* 0x0000001002047819 */ /* 0x000fe400000006ff */
[----:B------:R-:W-:Y:S02]  /*0440*/  SHF.L.U32 R97, R93, 0x10, RZ ;  /* 0x000000105d617819 */ /* 0x000fe400000006ff */
[----:B------:R-:W-:Y:S02]  /*0450*/  SHF.L.U32 R95, R95, 0x10, RZ ;  /* 0x000000105f5f7819 */ /* 0x000fe400000006ff */
[----:B------:R-:W-:Y:S02]  /*0460*/  SHF.L.U32 R87, R87, 0x10, RZ ;  /* 0x0000001057577819 */ /* 0x000fe400000006ff */
[----:B------:R-:W-:Y:S02]  /*0470*/  SHF.L.U32 R83, R83, 0x10, RZ ;  /* 0x0000001053537819 */ /* 0x000fe400000006ff */
[----:B------:R-:W-:-:S02]  /*0480*/  SHF.L.U32 R79, R79, 0x10, RZ ;  /* 0x000000104f4f7819 */ /* 0x000fc400000006ff */
[----:B------:R-:W-:Y:S02]  /*0490*/  LOP3.LUT R77, R99, 0xff, RZ, 0xc0, !PT ;  /* 0x000000ff634d7812 */ /* 0x000fe400078ec0ff */
        /* <DEDUP_REMOVED lines=14> */
[----:B------:R-:W-:Y:S01]  /*0580*/  ISETP.NE.AND P4, PT, RZ, UR6, PT ;  /* 0x00000006ff007c0c */ /* 0x000fe2000bf85270 */
[----:B------:R-:W-:-:S12]  /*0590*/  ULDC UR6, c[0x0][0x290] ;  /* 0x0000a40000067ab9 */ /* 0x000fd80000000800 */
.L_x_9833:
[----:B0-----:R-:W0:Y:S08]  /*05a0*/  LDC.64 R70, c[0x0][0x230] ;  /* 0x00008c00ff467b82 */ /* 0x001e300000000a00 */
[----:B------:R-:W1:Y:S08]  /*05b0*/  LDC.64 R44, c[0x0][0x280] ;  /* 0x0000a000ff2c7b82 */ /* 0x000e700000000a00 */
[----:B------:R-:W2:Y:S01]  /*05c0*/  LDC R101, c[0x0][0x218] ;  /* 0x00008600ff657b82 */ /* 0x000ea20000000800 */
[----:B0-----:R-:W-:-:S07]  /*05d0*/  ISETP.NE.U32.AND P0, PT, R70, RZ, PT ;  /* 0x000000ff4600720c */ /* 0x001fce0003f05070 */
[----:B------:R-:W0:Y:S01]  /*05e0*/  LDC.64 R90, c[0x0][0x238] ;  /* 0x00008e00ff5a7b82 */ /* 0x000e220000000a00 */
[----:B------:R-:W-:Y:S01]  /*05f0*/  ISETP.NE.AND.EX P0, PT, R71, RZ, PT, P0 ;  /* 0x000000ff4700720c */ /* 0x000fe20003f05300 */
[----:B-1----:R-:W-:-:S05]  /*0600*/  IMAD.WIDE R44, R78, 0x4, R44 ;  /* 0x000000044e2c7825 */ /* 0x002fca00078e022c */
[----:B------:R-:W3:Y:S01]  /*0610*/  LDG.E R51, desc[UR4][R44.64] ;  /* 0x000000042c337981 */ /* 0x000ee2000c1e1900 */
[----:B--2---:R-:W-:-:S06]  /*0620*/  IMAD R46, R78, R101, RZ ;  /* 0x000000654e2e7224 */ /* 0x004fcc00078e02ff */
[----:B------:R-:W1:Y:S01]  /*0630*/  @P0 LDC.64 R48, c[0x0][0x230] ;  /* 0x00008c00ff300b82 */ /* 0x000e620000000a00 */
[----:B------:R-:W-:-:S04]  /*0640*/  SHF.R.S32.HI R47, RZ, 0x1f, R46 ;  /* 0x0000001fff2f7819 */ /* 0x000fc8000001142e */
[----:B------:R-:W-:-:S04]  /*0650*/  LEA.HI R46, R47, R46, RZ, 0x3 ;  /* 0x0000002e2f2e7211 */ /* 0x000fc800078f18ff */
[----:B------:R-:W-:Y:S02]  /*0660*/  LEA.HI.SX32 R75, R46, R77, 0x1d ;  /* 0x0000004d2e4b7211 */ /* 0x000fe400078feaff */
[----:B------:R-:W2:Y:S03]  /*0670*/  LDC.64 R46, c[0x0][0x288] ;  /* 0x0000a200ff2e7b82 */ /* 0x000ea60000000a00 */
[----:B-1----:R-:W-:-:S05]  /*0680*/  @P0 IMAD.WIDE.U32 R48, R75, 0x20, R48 ;  /* 0x000000204b300825 */ /* 0x002fca00078e0030 */
[----:B------:R-:W4:Y:S04]  /*0690*/  @P0 LDG.E.128 R32, desc[UR4][R48.64] ;  /* 0x0000000430200981 */ /* 0x000f28000c1e1d00 */
[----:B------:R-:W4:Y:S01]  /*06a0*/  @P0 LDG.E.128 R36, desc[UR4][R48.64+0x10] ;  /* 0x0000100430240981 */ /* 0x000f22000c1e1d00 */
[----:B--2---:R-:W-:-:S05]  /*06b0*/  IMAD.WIDE R46, R78, 0x4, R46 ;  /* 0x000000044e2e7825 */ /* 0x004fca00078e022e */
[----:B-----5:R1:W5:Y:S01]  /*06c0*/  LDG.E R100, desc[UR4][R46.64] ;  /* 0x000000042e647981 */ /* 0x020362000c1e1900 */
[----:B------:R-:W-:Y:S01]  /*06d0*/  MOV R93, RZ ;  /* 0x000000ff005d7202 */ /* 0x000fe20000000f00 */
[----:B-1----:R-:W1:Y:S01]  /*06e0*/  @P0 LDC.64 R46, c[0x0][0x230] ;  /* 0x00008c00ff2e0b82 */ /* 0x002e620000000a00 */
[----:B------:R-:W-:Y:S01]  /*06f0*/  IADD3 R63, R75, 0x100, RZ ;  /* 0x000001004b3f7810 */ /* 0x000fe20007ffe0ff */
[----:B------:R-:W-:Y:S04]  /*0700*/  BSSY B0, `(.L_x_9766) ;  /* 0x0000029000007945 */ /* 0x000fe80003800000 */
[----:B-1----:R-:W-:Y:S01]  /*0710*/  @P0 IMAD.WIDE.U32 R58, R63, 0x20, R46 ;  /* 0x000000203f3a0825 */ /* 0x002fe200078e002e */
[C---:B---3--:R-:W-:Y:S02]  /*0720*/  ISETP.GE.AND P5, PT, R51.reuse, 0x1, PT ;  /* 0x000000013300780c */ /* 0x048fe40003fa6270 */
[----:B------:R-:W-:-:S11]  /*0730*/  ISETP.GT.AND P6, PT, R51, RZ, PT ;  /* 0x000000ff3300720c */ /* 0x000fd60003fc4270 */
[----:B------:R-:W-:Y:S01]  /*0740*/  @P5 IADD3 R50, R51, -0x1, RZ ;  /* 0xffffffff33325810 */ /* 0x000fe20007ffe0ff */
[----:B------:R-:W1:Y:S01]  /*0750*/  @P5 LDC.64 R44, c[0x0][0x220] ;  /* 0x00008800ff2c5b82 */ /* 0x000e620000000a00 */
[C---:B------:R-:W-:Y:S02]  /*0760*/  @!P6 ISETP.NE.U32.AND P1, PT, R70.reuse, RZ, PT ;  /* 0x000000ff4600e20c */ /* 0x040fe40003f25070 */
[----:B------:R-:W-:Y:S01]  /*0770*/  @!P6 ISETP.NE.U32.AND P3, PT, R70, RZ, PT ;  /* 0x000000ff4600e20c */ /* 0x000fe20003f65070 */
[----:B------:R-:W-:Y:S01]  /*0780*/  @P5 IMAD R50, R50, R101, RZ ;  /* 0x0000006532325224 */ /* 0x000fe200078e02ff */
[C---:B------:R-:W-:Y:S02]  /*0790*/  @!P6 ISETP.NE.AND.EX P1, PT, R71.reuse, RZ, PT, P1 ;  /* 0x000000ff4700e20c */ /* 0x040fe40003f25310 */
[----:B------:R-:W-:Y:S02]  /*07a0*/  @!P6 ISETP.NE.AND.EX P3, PT, R71, RZ, PT, P3 ;  /* 0x000000ff4700e20c */ /* 0x000fe40003f65330 */
[----:B------:R-:W-:-:S02]  /*07b0*/  @P5 SHF.R.S32.HI R51, RZ, 0x1f, R50 ;  /* 0x0000001fff335819 */ /* 0x000fc40000011432 */
[----:B------:R-:W-:Y:S02]  /*07c0*/  @!P6 ISETP.NE.U32.AND P2, PT, R70, RZ, PT ;  /* 0x000000ff4600e20c */ /* 0x000fe40003f45070 */
[----:B------:R-:W-:Y:S02]  /*07d0*/  @P5 LEA.HI R50, R51, R50, RZ, 0x3 ;  /* 0x0000003233325211 */ /* 0x000fe400078f18ff */
[----:B------:R-:W-:Y:S02]  /*07e0*/  @!P6 ISETP.NE.AND.EX P2, PT, R71, RZ, PT, P2 ;  /* 0x000000ff4700e20c */ /* 0x000fe40003f45320 */
[----:B------:R-:W-:Y:S02]  /*07f0*/  @P5 LEA.HI.SX32 R93, R50, R77, 0x1d ;  /* 0x0000004d325d5211 */ /* 0x000fe400078feaff */
[----:B----4-:R-:W-:Y:S02]  /*0800*/  @!P6 FSEL R49, R33, RZ, P1 ;  /* 0x000000ff2131e208 */ /* 0x010fe40000800000 */
[----:B------:R-:W-:-:S02]  /*0810*/  @!P6 FSEL R50, R34, RZ, P3 ;  /* 0x000000ff2232e208 */ /* 0x000fc40001800000 */
[C---:B------:R-:W-:Y:S01]  /*0820*/  @!P6 ISETP.NE.U32.AND P1, PT, R70.reuse, RZ, PT ;  /* 0x000000ff4600e20c */ /* 0x040fe20003f25070 */
[----:B-1----:R-:W-:Y:S01]  /*0830*/  @P5 IMAD.WIDE.U32 R52, R93, 0x10, R44 ;  /* 0x000000105d345825 */ /* 0x002fe200078e002c */
[----:B------:R-:W-:Y:S02]  /*0840*/  @!P6 ISETP.NE.U32.AND P3, PT, R70, RZ, PT ;  /* 0x000000ff4600e20c */ /* 0x000fe40003f65070 */
[C---:B------:R-:W-:Y:S02]  /*0850*/  @!P6 ISETP.NE.AND.EX P1, PT, R71.reuse, RZ, PT, P1 ;  /* 0x000000ff4700e20c */ /* 0x040fe40003f25310 */
[----:B------:R-:W-:Y:S01]  /*0860*/  @!P6 ISETP.NE.AND.EX P3, PT, R71, RZ, PT, P3 ;  /* 0x000000ff4700e20c */ /* 0x000fe20003f65330 */
[----:B------:R0:W5:Y:S01]  /*0870*/  @P5 LDG.E.128 R40, desc[UR4][R52.64] ;  /* 0x0000000434285981 */ /* 0x000162000c1e1d00 */
[----:B------:R-:W-:Y:S02]  /*0880*/  @!P6 FSEL R51, R35, RZ, P2 ;  /* 0x000000ff2333e208 */ /* 0x000fe40001000000 */
[----:B------:R-:W-:-:S02]  /*0890*/  @!P6 FSEL R44, R36, RZ, P1 ;  /* 0x000000ff242ce208 */ /* 0x000fc40000800000 */
[----:B------:R-:W-:Y:S02]  /*08a0*/  @!P6 FSEL R45, R37, RZ, P3 ;  /* 0x000000ff252de208 */ /* 0x000fe40001800000 */
[C---:B------:R-:W-:Y:S02]  /*08b0*/  @!P6 ISETP.NE.U32.AND P2, PT, R70.reuse, RZ, PT ;  /* 0x000000ff4600e20c */ /* 0x040fe40003f45070 */
[C---:B------:R-:W-:Y:S01]  /*08c0*/  @!P6 ISETP.NE.U32.AND P1, PT, R70.reuse, RZ, PT ;  /* 0x000000ff4600e20c */ /* 0x040fe20003f25070 */
[----:B0-----:R-:W-:Y:S01]  /*08d0*/  IMAD.WIDE.U32 R52, R75, 0x20, R90 ;  /* 0x000000204b347825 */ /* 0x001fe200078e005a */
[----:B------:R-:W-:Y:S02]  /*08e0*/  @!P6 ISETP.NE.U32.AND P3, PT, R70, RZ, PT ;  /* 0x000000ff4600e20c */ /* 0x000fe40003f65070 */
[C---:B------:R-:W-:Y:S02]  /*08f0*/  @!P6 ISETP.NE.AND.EX P2, PT, R71.reuse, RZ, PT, P2 ;  /* 0x000000ff4700e20c */ /* 0x040fe40003f45320 */
[----:B------:R-:W-:-:S02]  /*0900*/  @!P6 ISETP.NE.AND.EX P1, PT, R71, RZ, PT, P1 ;  /* 0x000000ff4700e20c */ /* 0x000fc40003f25310 */
[----:B------:R-:W-:Y:S02]  /*0910*/  @!P6 ISETP.NE.AND.EX P3, PT, R71, RZ, PT, P3 ;  /* 0x000000ff4700e20c */ /* 0x000fe40003f65330 */
[----:B------:R-:W-:Y:S02]  /*0920*/  @!P6 FSEL R46, R38, RZ, P1 ;  /* 0x000000ff262ee208 */ /* 0x000fe40000800000 */
[----:B------:R-:W-:Y:S02]  /*0930*/  @!P6 FSEL R47, R39, RZ, P3 ;  /* 0x000000ff272fe208 */ /* 0x000fe40001800000 */
[----:B------:R-:W-:Y:S01]  /*0940*/  @!P6 FSEL R48, R32, RZ, P2 ;  /* 0x000000ff2030e208 */ /* 0x000fe20001000000 */
[----:B------:R-:W-:Y:S06]  /*0950*/  @!P6 BRA `(.L_x_9767) ;  /* 0x00000000000ce947 */ /* 0x000fec0003800000 */
[----:B-----5:R-:W-:-:S05]  /*0960*/  SHF.L.U32 R48, R40, 0x10, RZ ;  /* 0x0000001028307819 */ /* 0x020fca00000006ff */
[----:B------:R-:W-:-:S04]  /*0970*/  FMUL.FTZ R48, R48, UR7 ;  /* 0x0000000730307c20 */ /* 0x000fc80008410000 */
[----:B------:R-:W-:-:S07]  /*0980*/  @P0 FADD.FTZ R48, R32, R48 ;  /* 0x0000003020300221 */ /* 0x000fce0000010000 */
.L_x_9767:
[----:B------:R-:W-:Y:S05]  /*0990*/  BSYNC B0 ;  /* 0x0000000000007941 */ /* 0x000fea0003800000 */
.L_x_9766:
[----:B------:R-:W-:Y:S04]  /*09a0*/  BSSY B0, `(.L_x_9768) ;  /* 0x0000006000007945 */ /* 0x000fe80003800000 */
[----:B------:R-:W-:Y:S05]  /*09b0*/  @!P6 BRA `(.L_x_9769) ;  /* 0x000000000010e947 */ /* 0x000fea0003800000 */
[----:B-----5:R-:W-:-:S04]  /*09c0*/  PRMT R49, R40, 0x7632, R49 ;  /* 0x0000763228317816 */ /* 0x020fc80000000031 */
[----:B------:R-:W-:-:S05]  /*09d0*/  SHF.L.U32 R49, R49, 0x10, RZ ;  /* 0x0000001031317819 */ /* 0x000fca00000006ff */
[----:B------:R-:W-:-:S04]  /*09e0*/  FMUL.FTZ R49, R49, UR7 ;  /* 0x0000000731317c20 */ /* 0x000fc80008410000 */
[----:B------:R-:W-:-:S07]  /*09f0*/  @P0 FADD.FTZ R49, R33, R49 ;  /* 0x0000003121310221 */ /* 0x000fce0000010000 */
.L_x_9769:
[----:B------:R-:W-:Y:S05]  /*0a00*/  BSYNC B0 ;  /* 0x0000000000007941 */ /* 0x000fea0003800000 */
.L_x_9768:
[----:B------:R-:W-:Y:S04]  /*0a10*/  BSSY B0, `(.L_x_9770) ;  /* 0x0000005000007945 */ /* 0x000fe80003800000 */
[----:B------:R-:W-:Y:S05]  /*0a20*/  @!P6 BRA `(.L_x_9771) ;  /* 0x00000000000ce947 */ /* 0x000fea0003800000 */
[----:B-----5:R-:W-:-:S05]  /*0a30*/  SHF.L.U32 R50, R41, 0x10, RZ ;  /* 0x0000001029327819 */ /* 0x020fca00000006ff */
[----:B------:R-:W-:-:S04]  /*0a40*/  FMUL.FTZ R50, R50, UR7 ;  /* 0x0000000732327c20 */ /* 0x000fc80008410000 */
[----:B------:R-:W-:-:S07]  /*0a50*/  @P0 FADD.FTZ R50, R34, R50 ;  /* 0x0000003222320221 */ /* 0x000fce0000010000 */
.L_x_9771:
[----:B------:R-:W-:Y:S05]  /*0a60*/  BSYNC B0 ;  /* 0x0000000000007941 */ /* 0x000fea0003800000 */
.L_x_9770:
[----:B------:R-:W-:Y:S04]  /*0a70*/  BSSY B0, `(.L_x_9772) ;  /* 0x0000006000007945 */ /* 0x000fe80003800000 */
[----:B------:R-:W-:Y:S05]  /*0a80*/  @!P6 BRA `(.L_x_9773) ;  /* 0x000000000010e947 */ /* 0x000fea0003800000 */
[----:B-----5:R-:W-:-:S04]  /*0a90*/  PRMT R51, R41, 0x7632, R51 ;  /* 0x0000763229337816 */ /* 0x020fc80000000033 */
[----:B------:R-:W-:-:S05]  /*0aa0*/  SHF.L.U32 R51, R51, 0x10, RZ ;  /* 0x0000001033337819 */ /* 0x000fca00000006ff */
[----:B------:R-:W-:-:S04]  /*0ab0*/  FMUL.FTZ R51, R51, UR7 ;  /* 0x0000000733337c20 */ /* 0x000fc80008410000 */
[----:B------:R-:W-:-:S07]  /*0ac0*/  @P0 FADD.FTZ R51, R35, R51 ;  /* 0x0000003323330221 */ /* 0x000fce0000010000 */
.L_x_9773:
[----:B------:R-:W-:Y:S05]  /*0ad0*/  BSYNC B0 ;  /* 0x0000000000007941 */ /* 0x000fea0003800000 */
.L_x_9772:
[----:B------:R-:W-:Y:S04]  /*0ae0*/  BSSY B0, `(.L_x_9774) ;  /* 0x0000005000007945 */ /* 0x000fe80003800000 */
[----:B------:R-:W-:Y:S05]  /*0af0*/  @!P6 BRA `(.L_x_9775) ;  /* 0x00000000000ce947 */ /* 0x000fea0003800000 */
[----:B-----5:R-:W-:-:S05]  /*0b00*/  SHF.L.U32 R44, R42, 0x10, RZ ;  /* 0x000000102a2c7819 */ /* 0x020fca00000006ff */
[----:B------:R-:W-:-:S04]  /*0b10*/  FMUL.FTZ R44, R44, UR7 ;  /* 0x000000072c2c7c20 */ /* 0x000fc80008410000 */
[----:B------:R-:W-:-:S07]  /*0b20*/  @P0 FADD.FTZ R44, R36, R44 ;  /* 0x0000002c242c0221 */ /* 0x000fce0000010000 */
.L_x_9775:
[----:B------:R-:W-:Y:S05]  /*0b30*/  BSYNC B0 ;  /* 0x0000000000007941 */ /* 0x000fea0003800000 */
.L_x_9774:
[----:B------:R-:W-:Y:S04]  /*0b40*/  BSSY B0, `(.L_x_9776) ;  /* 0x0000006000007945 */ /* 0x000fe80003800000 */
[----:B------:R-:W-:Y:S05]  /*0b50*/  @!P6 BRA `(.L_x_9777) ;  /* 0x000000000010e947 */ /* 0x000fea0003800000 */
[----:B-----5:R-:W-:-:S04]  /*0b60*/  PRMT R45, R42, 0x7632, R45 ;  /* 0x000076322a2d7816 */ /* 0x020fc8000000002d */
[----:B------:R-:W-:-:S05]  /*0b70*/  SHF.L.U32 R45, R45, 0x10, RZ ;  /* 0x000000102d2d7819 */ /* 0x000fca00000006ff */
[----:B------:R-:W-:-:S04]  /*0b80*/  FMUL.FTZ R45, R45, UR7 ;  /* 0x000000072d2d7c20 */ /* 0x000fc80008410000 */
[----:B------:R-:W-:-:S07]  /*0b90*/  @P0 FADD.FTZ R45, R37, R45 ;  /* 0x0000002d252d0221 */ /* 0x000fce0000010000 */
.L_x_9777:
[----:B------:R-:W-:Y:S05]  /*0ba0*/  BSYNC B0 ;  /* 0x0000000000007941 */ /* 0x000fea0003800000 */
.L_x_9776:
[----:B------:R-:W-:Y:S04]  /*0bb0*/  BSSY B0, `(.L_x_9778) ;  /* 0x0000005000007945 */ /* 0x000fe80003800000 */
[----:B------:R-:W-:Y:S05]  /*0bc0*/  @!P6 BRA `(.L_x_9779) ;  /* 0x00000000000ce947 */ /* 0x000fea0003800000 */
[----:B-----5:R-:W-:-:S05]  /*0bd0*/  SHF.L.U32 R46, R43, 0x10, RZ ;  /* 0x000000102b2e7819 */ /* 0x020fca00000006ff */
[----:B------:R-:W-:-:S04]  /*0be0*/  FMUL.FTZ R46, R46, UR7 ;  /* 0x000000072e2e7c20 */ /* 0x000fc80008410000 */
[----:B------:R-:W-:-:S07]  /*0bf0*/  @P0 FADD.FTZ R46, R38, R46 ;  /* 0x0000002e262e0221 */ /* 0x000fce0000010000 */
.L_x_9779:
[----:B------:R-:W-:Y:S05]  /*0c00*/  BSYNC B0 ;  /* 0x0000000000007941 */ /* 0x000fea0003800000 */
.L_x_9778:
[----:B------:R-:W-:Y:S04]  /*0c10*/  BSSY B0, `(.L_x_9780) ;  /* 0x0000006000007945 */ /* 0x000fe80003800000 */
[----:B------:R-:W-:Y:S05]  /*0c20*/  @!P6 BRA `(.L_x_9781) ;  /* 0x000000000010e947 */ /* 0x000fea0003800000 */
[----:B-----5:R-:W-:-:S04]  /*0c30*/  PRMT R47, R43, 0x7632, R47 ;  /* 0x000076322b2f7816 */ /* 0x020fc8000000002f */
[----:B------:R-:W-:-:S05]  /*0c40*/  SHF.L.U32 R47, R47, 0x10, RZ ;  /* 0x000000102f2f7819 */ /* 0x000fca00000006ff */
[----:B------:R-:W-:-:S04]  /*0c50*/  FMUL.FTZ R47, R47, UR7 ;  /* 0x000000072f2f7c20 */ /* 0x000fc80008410000 */
[----:B------:R-:W-:-:S07]  /*0c60*/  @P0 FADD.FTZ R47, R39, R47 ;  /* 0x0000002f272f0221 */ /* 0x000fce0000010000 */
.L_x_9781:
[----:B------:R-:W-:Y:S05]  /*0c70*/  BSYNC B0 ;  /* 0x0000000000007941 */ /* 0x000fea0003800000 */
.L_x_9780:
[----:B------:R-:W-:Y:S01]  /*0c80*/  STG.E.128 desc[UR4][R52.64], R48 ;  /* 0x0000003034007986 */ /* 0x000fe2000c101d04 */
[----:B------:R-:W0:Y:S03]  /*0c90*/  @P5 LDC.64 R54, c[0x0][0x220] ;  /* 0x00008800ff365b82 */ /* 0x000e260000000a00 */
[----:B------:R1:W-:Y:S04]  /*0ca0*/  STG.E.128 desc[UR4][R52.64+0x10], R44 ;  /* 0x0000102c34007986 */ /* 0x0003e8000c101d04 */
[----:B------:R-:W2:Y:S01]  /*0cb0*/  @P0 LDG.E.128 R32, desc[UR4][R58.64] ;  /* 0x000000043a200981 */ /* 0x000ea2000c1e1d00 */
[C---:B------:R-:W-:Y:S01]  /*0cc0*/  @!P6 ISETP.NE.U32.AND P2, PT, R70.reuse, RZ, PT ;  /* 0x000000ff4600e20c */ /* 0x040fe20003f45070 */
[----:B------:R-:W3:Y:S02]  /*0cd0*/  @P0 LDC.64 R60, c[0x0][0x230] ;  /* 0x00008c00ff3c0b82 */ /* 0x000ee40000000a00 */
[----:B------:R4:W1:Y:S01]  /*0ce0*/  @P0 LDG.E.128 R36, desc[UR4][R58.64+0x10] ;  /* 0x000010043a240981 */ /* 0x000862000c1e1d00 */
[----:B------:R-:W-:-:S02]  /*0cf0*/  @!P6 ISETP.NE.U32.AND P3, PT, R70, RZ, PT ;  /* 0x000000ff4600e20c */ /* 0x000fc40003f65070 */
[----:B------:R-:W-:Y:S02]  /*0d00*/  @P5 IADD3 R57, R93, 0x100, RZ ;  /* 0x000001005d395810 */ /* 0x000fe40007ffe0ff */
[C---:B------:R-:W-:Y:S02]  /*0d10*/  @!P6 ISETP.NE.AND.EX P2, PT, R71.reuse, RZ, PT, P2 ;  /* 0x000000ff4700e20c */ /* 0x040fe40003f45320 */
[----:B------:R-:W-:Y:S02]  /*0d20*/  @!P6 ISETP.NE.AND.EX P3, PT, R71, RZ, PT, P3 ;  /* 0x000000ff4700e20c */ /* 0x000fe40003f65330 */
[----:B------:R-:W-:Y:S01]  /*0d30*/  @!P6 ISETP.NE.U32.AND P1, PT, R70, RZ, PT ;  /* 0x000000ff4600e20c */ /* 0x000fe20003f25070 */
[----:B0-----:R-:W-:-:S03]  /*0d40*/  @P5 IMAD.WIDE.U32 R54, R57, 0x10, R54 ;  /* 0x0000001039365825 */ /* 0x001fc600078e0036 */
[----:B------:R-:W-:Y:S02]  /*0d50*/  @!P6 ISETP.NE.AND.EX P1, PT, R71, RZ, PT, P1 ;  /* 0x000000ff4700e20c */ /* 0x000fe40003f25310 */
[----:B------:R-:W-:Y:S01]  /*0d60*/  IADD3 R105, R75, 0x200, RZ ;  /* 0x000002004b697810 */ /* 0x000fe20007ffe0ff */
[----:B------:R-:W-:Y:S01]  /*0d70*/  BSSY B0, `(.L_x_9782) ;  /* 0x000001a000007945 */ /* 0x000fe20003800000 */
[----:B-----5:R0:W5:Y:S01]  /*0d80*/  @P5 LDG.E.128 R40, desc[UR4][R54.64] ;  /* 0x0000000436285981 */ /* 0x020162000c1e1d00 */
[----:B------:R-:W-:-:S04]  /*0d90*/  IMAD.WIDE.U32 R62, R63, 0x20, R90 ;  /* 0x000000203f3e7825 */ /* 0x000fc800078e005a */
[----:B---3--:R-:W-:Y:S01]  /*0da0*/  @P0 IMAD.WIDE.U32 R60, R105, 0x20, R60 ;  /* 0x00000020693c0825 */ /* 0x008fe200078e003c */
[----:B--2---:R-:W-:Y:S02]  /*0db0*/  @!P6 FSEL R57, R33, RZ, P2 ;  /* 0x000000ff2139e208 */ /* 0x004fe40001000000 */
[----:B----4-:R-:W-:Y:S02]  /*0dc0*/  @!P6 FSEL R58, R34, RZ, P3 ;  /* 0x000000ff223ae208 */ /* 0x010fe40001800000 */
[C---:B------:R-:W-:Y:S02]  /*0dd0*/  @!P6 ISETP.NE.U32.AND P2, PT, R70.reuse, RZ, PT ;  /* 0x000000ff4600e20c */ /* 0x040fe40003f45070 */
[----:B------:R-:W-:Y:S02]  /*0de0*/  @!P6 ISETP.NE.U32.AND P3, PT, R70, RZ, PT ;  /* 0x000000ff4600e20c */ /* 0x000fe40003f65070 */
[C---:B------:R-:W-:Y:S02]  /*0df0*/  @!P6 ISETP.NE.AND.EX P2, PT, R71.reuse, RZ, PT, P2 ;  /* 0x000000ff4700e20c */ /* 0x040fe40003f45320 */
[----:B------:R-:W-:-:S02]  /*0e00*/  @!P6 ISETP.NE.AND.EX P3, PT, R71, RZ, PT, P3 ;  /* 0x000000ff4700e20c */ /* 0x000fc40003f65330 */
[----:B------:R-:W-:Y:S02]  /*0e10*/  @!P6 FSEL R59, R35, RZ, P1 ;  /* 0x000000ff233be208 */ /* 0x000fe40000800000 */
[----:B-1----:R-:W-:Y:S02]  /*0e20*/  @!P6 FSEL R52, R36, RZ, P2 ;  /* 0x000000ff2434e208 */ /* 0x002fe40001000000 */
[----:B------:R-:W-:Y:S02]  /*0e30*/  @!P6 FSEL R53, R37, RZ, P3 ;  /* 0x000000ff2535e208 */ /* 0x000fe40001800000 */
[C---:B------:R-:W-:Y:S02]  /*0e40*/  @!P6 ISETP.NE.U32.AND P1, PT, R70.reuse, RZ, PT ;  /* 0x000000ff4600e20c */ /* 0x040fe40003f25070 */
[C---:B------:R-:W-:Y:S02]  /*0e50*/  @!P6 ISETP.NE.U32.AND P2, PT, R70.reuse, RZ, PT ;  /* 0x000000ff4600e20c */ /* 0x040fe40003f45070 */
[----:B------:R-:W-:-:S02]  /*0e60*/  @!P6 ISETP.NE.U32.AND P3, PT, R70, RZ, PT ;  /* 0x000000ff4600e20c */ /* 0x000fc40003f65070 */
[C---:B------:R-:W-:Y:S02]  /*0e70*/  @!P6 ISETP.NE.AND.EX P1, PT, R71.reuse, RZ, PT, P1 ;  /* 0x000000ff4700e20c */ /* 0x040fe40003f25310 */
[C---:B------:R-:W-:Y:S02]  /*0e80*/  @!P6 ISETP.NE.AND.EX P2, PT, R71.reuse, RZ, PT, P2 ;  /* 0x000000ff4700e20c */ /* 0x040fe40003f45320 */
[----:B------:R-:W-:Y:S02]  /*0e90*/  @!P6 ISETP.NE.AND.EX P3, PT, R71, RZ, PT, P3 ;  /* 0x000000ff4700e20c */ /* 0x000fe40003f65330 */
[----:B0-----:R-:W-:Y:S02]  /*0ea0*/  @!P6 FSEL R54, R38, RZ, P2 ;  /* 0x000000ff2636e208 */ /* 0x001fe40001000000 */
[----:B------:R-:W-:Y:S02]  /*0eb0*/  @!P6 FSEL R55, R39, RZ, P3 ;  /* 0x000000ff2737e208 */ /* 0x000fe40001800000 */
[----:B------:R-:W-:Y:S01]  /*0ec0*/  @!P6 FSEL R56, R32, RZ, P1 ;  /* 0x000000ff2038e208 */ /* 0x000fe20000800000 */
[----:B------:R-:W-:Y:S06]  /*0ed0*/  @!P6 BRA `(.L_x_9783) ;  /* 0x00000000000ce947 */ /* 0x000fec0003800000 */
[----:B-----5:R-:W-:-:S05]  /*0ee0*/  SHF.L.U32 R56, R40, 0x10, RZ ;  /* 0x0000001028387819 */ /* 0x020fca00000006ff */
[----:B------:R-:W-:-:S04]  /*0ef0*/  FMUL.FTZ R56, R56, UR7 ;  /* 0x0000000738387c20 */ /* 0x000fc80008410000 */
[----:B------:R-:W-:-:S07]  /*0f00*/  @P0 FADD.FTZ R56, R32, R56 ;  /* 0x0000003820380221 */ /* 0x000fce0000010000 */
.L_x_9783:
[----:B------:R-:W-:Y:S05]  /*0f10*/  BSYNC B0 ;  /* 0x0000000000007941 */ /* 0x000fea0003800000 */
.L_x_9782:
[----:B------:R-:W-:Y:S04]  /*0f20*/  BSSY B0, `(.L_x_9784) ;  /* 0x0000006000007945 */ /* 0x000fe80003800000 */
[----:B------:R-:W-:Y:S05]  /*0f30*/  @!P6 BRA `(.L_x_9785) ;  /* 0x000000000010e947 */ /* 0x000fea0003800000 */
[----:B-----5:R-:W-:-:S04]  /*0f40*/  PRMT R57, R40, 0x7632, R57 ;  /* 0x0000763228397816 */ /* 0x020fc80000000039 */
[----:B------:R-:W-:-:S05]  /*0f50*/  SHF.L.U32 R57, R57, 0x10, RZ ;  /* 0x0000001039397819 */ /* 0x000fca00000006ff */
[----:B------:R-:W-:-:S04]  /*0f60*/  FMUL.FTZ R57, R57, UR7 ;  /* 0x0000000739397c20 */ /* 0x000fc80008410000 */
[----:B------:R-:W-:-:S07]  /*0f70*/  @P0 FADD.FTZ R57, R33, R57 ;  /* 0x0000003921390221 */ /* 0x000fce0000010000 */
.L_x_9785:
[----:B------:R-:W-:Y:S05]  /*0f80*/  BSYNC B0 ;  /* 0x0000000000007941 */ /* 0x000fea0003800000 */
.L_x_9784:
[----:B------:R-:W-:Y:S04]  /*0f90*/  BSSY B0, `(.L_x_9786) ;  /* 0x0000005000007945 */ /* 0x000fe80003800000 */
[----:B------:R-:W-:Y:S05]  /*0fa0*/  @!P6 BRA `(.L_x_9787) ;  /* 0x00000000000ce947 */ /* 0x000fea0003800000 */
[----:B-----5:R-:W-:-:S05]  /*0fb0*/  SHF.L.U32 R58, R41, 0x10, RZ ;  /* 0x00000010293a7819 */ /* 0x020fca00000006ff */
[----:B------:R-:W-:-:S04]  /*0fc0*/  FMUL.FTZ R58, R58, UR7 ;  /* 0x000000073a3a7c20 */ /* 0x000fc80008410000 */
[----:B------:R-:W-:-:S07]  /*0fd0*/  @P0 FADD.FTZ R58, R34, R58 ;  /* 0x0000003a223a0221 */ /* 0x000fce0000010000 */
.L_x_9787:
[----:B------:R-:W-:Y:S05]  /*0fe0*/  BSYNC B0 ;  /* 0x0000000000007941 */ /* 0x000fea0003800000 */
.L_x_9786:
[----:B------:R-:W-:Y:S04]  /*0ff0*/  BSSY B0, `(.L_x_9788) ;  /* 0x0000006000007945 */ /* 0x000fe80003800000 */
[----:B------:R-:W-:Y:S05]  /*1000*/  @!P6 BRA `(.L_x_9789) ;  /* 0x000000000010e947 */ /* 0x000fea0003800000 */
[----:B-----5:R-:W-:-:S04]  /*1010*/  PRMT R59, R41, 0x7632, R59 ;  /* 0x00007632293b7816 */ /* 0x020fc8000000003b */
[----:B------:R-:W-:-:S05]  /*1020*/  SHF.L.U32 R59, R59, 0x10, RZ ;  /* 0x000000103b3b7819 */ /* 0x000fca00000006ff */
[----:B------:R-:W-:-:S04]  /*1030*/  FMUL.FTZ R59, R59, UR7 ;  /* 0x000000073b3b7c20 */ /* 0x000fc80008410000 */
[----:B------:R-:W-:-:S07]  /*1040*/  @P0 FADD.FTZ R59, R35, R59 ;  /* 0x0000003b233b0221 */ /* 0x000fce0000010000 */
.L_x_9789:
[----:B------:R-:W-:Y:S05]  /*1050*/  BSYNC B0 ;  /* 0x0000000000007941 */ /* 0x000fea0003800000 */
.L_x_9788:
[----:B------:R-:W-:Y:S04]  /*1060*/  BSSY B0, `(.L_x_9790) ;  /* 0x0000005000007945 */ /* 0x000fe80003800000 */
[----:B------:R-:W-:Y:S05]  /*1070*/  @!P6 BRA `(.L_x_9791) ;  /* 0x00000000000ce947 */ /* 0x000fea0003800000 */
[----:B-----5:R-:W-:-:S05]  /*1080*/  SHF.L.U32 R52, R42, 0x10, RZ ;  /* 0x000000102a347819 */ /* 0x020fca00000006ff */
[----:B------:R-:W-:-:S04]  /*1090*/  FMUL.FTZ R52, R52, UR7 ;  /* 0x0000000734347c20 */ /* 0x000fc80008410000 */
[----:B------:R-:W-:-:S07]  /*10a0*/  @P0 FADD.FTZ R52, R36, R52 ;  /* 0x0000003424340221 */ /* 0x000fce0000010000 */
.L_x_9791:
[----:B------:R-:W-:Y:S05]  /*10b0*/  BSYNC B0 ;  /* 0x0000000000007941 */ /* 0x000fea0003800000 */
.L_x_9790:
[----:B------:R-:W-:Y:S04]  /*10c0*/  BSSY B0, `(.L_x_9792) ;  /* 0x0000006000007945 */ /* 0x000fe80003800000 */
[----:B------:R-:W-:Y:S05]  /*10d0*/  @!P6 BRA `(.L_x_9793) ;  /* 0x000000000010e947 */ /* 0x000fea0003800000 */
[----:B-----5:R-:W-:-:S04]  /*10e0*/  PRMT R53, R42, 0x7632, R53 ;  /* 0x000076322a357816 */ /* 0x020fc80000000035 */
[----:B------:R-:W-:-:S05]  /*10f0*/  SHF.L.U32 R53, R53, 0x10, RZ ;  /* 0x0000001035357819 */ /* 0x000fca00000006ff */
[----:B------:R-:W-:-:S04]  /*1100*/  FMUL.FTZ R53, R53, UR7 ;  /* 0x0000000735357c20 */ /* 0x000fc80008410000 */
[----:B------:R-:W-:-:S07]  /*1110*/  @P0 FADD.FTZ R53, R37, R53 ;  /* 0x0000003525350221 */ /* 0x000fce0000010000 */
.L_x_9793:
[----:B------:R-:W-:Y:S05]  /*1120*/  BSYNC B0 ;  /* 0x0000000000007941 */ /* 0x000fea0003800000 */
.L_x_9792:
[----:B------:R-:W-:Y:S04]  /*1130*/  BSSY B0, `(.L_x_9794) ;  /* 0x0000005000007945 */ /* 0x000fe80003800000 */
[----:B------:R-:W-:Y:S05]  /*1140*/  @!P6 BRA `(.L_x_9795) ;  /* 0x00000000000ce947 */ /* 0x000fea0003800000 */
[----:B-----5:R-:W-:-:S05]  /*1150*/  SHF.L.U32 R54, R43, 0x10, RZ ;  /* 0x000000102b367819 */ /* 0x020fca00000006ff */
[----:B------:R-:W-:-:S04]  /*1160*/  FMUL.FTZ R54, R54, UR7 ;  /* 0x0000000736367c20 */ /* 0x000fc80008410000 */
[----:B------:R-:W-:-:S07]  /*1170*/  @P0 FADD.FTZ R54, R38, R54 ;  /* 0x0000003626360221 */ /* 0x000fce0000010000 */
.L_x_9795:
[----:B------:R-:W-:Y:S05]  /*1180*/  BSYNC B0 ;  /* 0x0000000000007941 */ /* 0x000fea0003800000 */
.L_x_9794:
[----:B------:R-:W-:Y:S04]  /*1190*/  BSSY B0, `(.L_x_9796) ;  /* 0x0000006000007945 */ /* 0x000fe80003800000 */
[----:B------:R-:W-:Y:S05]  /*11a0*/  @!P6 BRA `(.L_x_9797) ;  /* 0x000000000010e947 */ /* 0x000fea0003800000 */
[----:B-----5:R-:W-:-:S04]  /*11b0*/  PRMT R55, R43, 0x7632, R55 ;  /* 0x000076322b377816 */ /* 0x020fc80000000037 */
[----:B------:R-:W-:-:S05]  /*11c0*/  SHF.L.U32 R55, R55, 0x10, RZ ;  /* 0x0000001037377819 */ /* 0x000fca00000006ff */
[----:B------:R-:W-:-:S04]  /*11d0*/  FMUL.FTZ R55, R55, UR7 ;  /* 0x0000000737377c20 */ /* 0x000fc80008410000 */
[----:B------:R-:W-:-:S07]  /*11e0*/  @P0 FADD.FTZ R55, R39, R55 ;  /* 0x0000003727370221 */ /* 0x000fce0000010000 */
.L_x_9797:
[----:B------:R-:W-:Y:S05]  /*11f0*/  BSYNC B0 ;  /* 0x0000000000007941 */ /* 0x000fea0003800000 */
.L_x_9796:
[----:B------:R-:W-:Y:S01]  /*1200*/  STG.E.128 desc[UR4][R62.64], R56 ;  /* 0x000000383e007986 */ /* 0x000fe2000c101d04 */
[----:B------:R-:W0:Y:S03]  /*1210*/  @P5 LDC.64 R64, c[0x0][0x220] ;  /* 0x00008800ff405b82 */ /* 0x000e260000000a00 */
[----:B------:R1:W-:Y:S04]  /*1220*/  STG.E.128 desc[UR4][R62.64+0x10], R52 ;  /* 0x000010343e007986 */ /* 0x0003e8000c101d04 */
[----:B------:R-:W2:Y:S01]  /*1230*/  @P0 LDG.E.128 R32, desc[UR4][R60.64] ;  /* 0x000000043c200981 */ /* 0x000ea2000c1e1d00 */
[C---:B------:R-:W-:Y:S01]  /*1240*/  @!P6 ISETP.NE.U32.AND P2, PT, R70.reuse, RZ, PT ;  /* 0x000000ff4600e20c */ /* 0x040fe20003f45070 */
[----:B------:R-:W3:Y:S02]  /*1250*/  @P0 LDC.64 R68, c[0x0][0x230] ;  /* 0x00008c00ff440b82 */ /* 0x000ee40000000a00 */
[----:B------:R-:W4:Y:S01]  /*1260*/  @P0 LDG.E.128 R36, desc[UR4][R60.64+0x10] ;  /* 0x000010043c240981 */ /* 0x000f22000c1e1d00 */
        /* <DEDUP_REMOVED lines=9> */
[----:B-----5:R0:W5:Y:S03]  /*1300*/  @P5 LDG.E.128 R40, desc[UR4][R72.64] ;  /* 0x0000000448285981 */ /* 0x020166000c1e1d00 */
[----:B---3--:R-:W-:-:S04]  /*1310*/  @P0 IMAD.WIDE.U32 R68, R103, 0x20, R68 ;  /* 0x0000002067440825 */ /* 0x008fc800078e0044 */
[----:B0-----:R-:W-:Y:S01]  /*1320*/  IMAD.WIDE.U32 R72, R105, 0x20, R90 ;  /* 0x0000002069487825 */ /* 0x001fe200078e005a */
[----:B--2---:R-:W-:Y:S02]  /*1330*/  @!P6 FSEL R65, R33, RZ, P2 ;  /* 0x000000ff2141e208 */ /* 0x004fe40001000000 */
[----:B------:R-:W-:Y:S02]  /*1340*/  @!P6 FSEL R66, R34, RZ, P3 ;  /* 0x000000ff2242e208 */ /* 0x000fe40001800000 */
[C---:B------:R-:W-:Y:S02]  /*1350*/  @!P6 ISETP.NE.U32.AND P2, PT, R70.reuse, RZ, PT ;  /* 0x000000ff4600e20c */ /* 0x040fe40003f45070 */
[----:B------:R-:W-:Y:S02]  /*1360*/  @!P6 ISETP.NE.U32.AND P3, PT, R70, RZ, PT ;  /* 0x000000ff4600e20c */ /* 0x000fe40003f65070 */
[C---:B------:R-:W-:Y:S02]  /*1370*/  @!P6 ISETP.NE.AND.EX P2, PT, R71.reuse, RZ, PT, P2 ;  /* 0x000000ff4700e20c */ /* 0x040fe40003f45320 */
[----:B------:R-:W-:-:S02]  /*1380*/  @!P6 ISETP.NE.AND.EX P3, PT, R71, RZ, PT, P3 ;  /* 0x000000ff4700e20c */ /* 0x000fc40003f65330 */
[----:B------:R-:W-:Y:S02]  /*1390*/  @!P6 FSEL R67, R35, RZ, P1 ;  /* 0x000000ff2343e208 */ /* 0x000fe40000800000 */
[----:B----4-:R-:W-:Y:S02]  /*13a0*/  @!P6 FSEL R60, R36, RZ, P2 ;  /* 0x000000ff243ce208 */ /* 0x010fe40001000000 */
[----:B------:R-:W-:Y:S02]  /*13b0*/  @!P6 FSEL R61, R37, RZ, P3 ;  /* 0x000000ff253de208 */ /* 0x000fe40001800000 */
[C---:B------:R-:W-:Y:S02]  /*13c0*/  @!P6 ISETP.NE.U32.AND P1, PT, R70.reuse, RZ, PT ;  /* 0x000000ff4600e20c */ /* 0x040fe40003f25070 */
[C---:B------:R-:W-:Y:S02]  /*13d0*/  @!P6 ISETP.NE.U32.AND P2, PT, R70.reuse, RZ, PT ;  /* 0x000000ff4600e20c */ /* 0x040fe40003f45070 */
[----:B------:R-:W-:-:S02]  /*13e0*/  @!P6 ISETP.NE.U32.AND P3, PT, R70, RZ, PT ;  /* 0x000000ff4600e20c */ /* 0x000fc40003f65070 */
[C---:B------:R-:W-:Y:S02]  /*13f0*/  @!P6 ISETP.NE.AND.EX P1, PT, R71.reuse, RZ, PT, P1 ;  /* 0x000000ff4700e20c */ /* 0x040fe40003f25310 */
[C---:B------:R-:W-:Y:S02]  /*1400*/  @!P6 ISETP.NE.AND.EX P2, PT, R71.reuse, RZ, PT, P2 ;  /* 0x000000ff4700e20c */ /* 0x040fe40003f45320 */
[----:B------:R-:W-:Y:S02]  /*1410*/  @!P6 ISETP.NE.AND.EX P3, PT, R71, RZ, PT, P3 ;  /* 0x000000ff4700e20c */ /* 0x000fe40003f65330 */
[----:B-1----:R-:W-:Y:S02]  /*1420*/  @!P6 FSEL R62, R38, RZ, P2 ;  /* 0x000000ff263ee208 */ /* 0x002fe40001000000 */
[----:B------:R-:W-:Y:S02]  /*1430*/  @!P6 FSEL R63, R39, RZ, P3 ;  /* 0x000000ff273fe208 */ /* 0x000fe40001800000 */
[----:B------:R-:W-:Y:S01]  /*1440*/  @!P6 FSEL R64, R32, RZ, P1 ;  /* 0x000000ff2040e208 */ /* 0x000fe20000800000 */
[----:B------:R-:W-:Y:S06]  /*1450*/  @!P6 BRA `(.L_x_9799) ;  /* 0x00000000000ce947 */ /* 0x000fec0003800000 */
[----:B-----5:R-:W-:-:S05]  /*1460*/  SHF.L.U32 R64, R40, 0x10, RZ ;  /* 0x0000001028407819 */ /* 0x020fca00000006ff */
[----:B------:R-:W-:-:S04]  /*1470*/  FMUL.FTZ R64, R64, UR7 ;  /* 0x0000000740407c20 */ /* 0x000fc80008410000 */
[----:B------:R-:W-:-:S07]  /*1480*/  @P0 FADD.FTZ R64, R32, R64 ;  /* 0x0000004020400221 */ /* 0x000fce0000010000 */
.L_x_9799:
[----:B------:R-:W-:Y:S05]  /*1490*/  BSYNC B0 ;  /* 0x0000000000007941 */ /* 0x000fea0003800000 */
.L_x_9798:
[----:B------:R-:W-:Y:S04]  /*14a0*/  BSSY B0, `(.L_x_9800) ;  /* 0x0000006000007945 */ /* 0x000fe80003800000 */
[----:B------:R-:W-:Y:S05]  /*14b0*/  @!P6 BRA `(.L_x_9801) ;  /* 0x000000000010e947 */ /* 0x000fea0003800000 */
[----:B-----5:R-:W-:-:S04]  /*14c0*/  PRMT R65, R40, 0x7632, R65 ;  /* 0x0000763228417816 */ /* 0x020fc80000000041 */
[----:B------:R-:W-:-:S05]  /*14d0*/  SHF.L.U32 R65, R65, 0x10, RZ ;  /* 0x0000001041417819 */ /* 0x000fca00000006ff */
[----:B------:R-:W-:-:S04]  /*14e0*/  FMUL.FTZ R65, R65, UR7 ;  /* 0x0000000741417c20 */ /* 0x000fc80008410000 */
[----:B------:R-:W-:-:S07]  /*14f0*/  @P0 FADD.FTZ R65, R33, R65 ;  /* 0x0000004121410221 */ /* 0x000fce0000010000 */
.L_x_9801:
[----:B------:R-:W-:Y:S05]  /*1500*/  BSYNC B0 ;  /* 0x0000000000007941 */ /* 0x000fea0003800000 */
.L_x_9800:
[----:B------:R-:W-:Y:S04]  /*1510*/  BSSY B0, `(.L_x_9802) ;  /* 0x0000005000007945 */ /* 0x000fe80003800000 */
[----:B------:R-:W-:Y:S05]  /*1520*/  @!P6 BRA `(.L_x_9803) ;  /* 0x00000000000ce947 */ /* 0x000fea0003800000 */
[----:B-----5:R-:W-:-:S05]  /*1530*/  SHF.L.U32 R66, R41, 0x10, RZ ;  /* 0x0000001029427819 */ /* 0x020fca00000006ff */
[----:B------:R-:W-:-:S04]  /*1540*/  FMUL.FTZ R66, R66, UR7 ;  /* 0x0000000742427c20 */ /* 0x000fc80008410000 */
[----:B------:R-:W-:-:S07]  /*1550*/  @P0 FADD.FTZ R66, R34, R66 ;  /* 0x0000004222420221 */ /* 0x000fce0000010000 */
.L_x_9803:
[----:B------:R-:W-:Y:S05]  /*1560*/  BSYNC B0 ;  /* 0x0000000000007941 */ /* 0x000fea0003800000 */
.L_x_9802:
[----:B------:R-:W-:Y:S04]  /*1570*/  BSSY B0, `(.L_x_9804) ;  /* 0x0000006000007945 */ /* 0x000fe80003800000 */
[----:B------:R-:W-:Y:S05]  /*1580*/  @!P6 BRA `(.L_x_9805) ;  /* 0x000000000010e947 */ /* 0x000fea0003800000 */
[----:B-----5:R-:W-:-:S04]  /*1590*/  PRMT R67, R41, 0x7632, R67 ;  /* 0x0000763229437816 */ /* 0x020fc80000000043 */
[----:B------:R-:W-:-:S05]  /*15a0*/  SHF.L.U32 R67, R67, 0x10, RZ ;  /* 0x0000001043437819 */ /* 0x000fca00000006ff */
[----:B------:R-:W-:-:S04]  /*15b0*/  FMUL.FTZ R67, R67, UR7 ;  /* 0x0000000743437c20 */ /* 0x000fc80008410000 */
[----:B------:R-:W-:-:S07]  /*15c0*/  @P0 FADD.FTZ R67, R35, R67 ;  /* 0x0000004323430221 */ /* 0x000fce0000010000 */
.L_x_9805:
[----:B------:R-:W-:Y:S05]  /*15d0*/  BSYNC B0 ;  /* 0x0000000000007941 */ /* 0x000fea0003800000 */
.L_x_9804:
[----:B------:R-:W-:Y:S04]  /*15e0*/  BSSY B0, `(.L_x_9806) ;  /* 0x0000005000007945 */ /* 0x000fe80003800000 */
[----:B------:R-:W-:Y:S05]  /*15f0*/  @!P6 BRA `(.L_x_9807) ;  /* 0x00000000000ce947 */ /* 0x000fea0003800000 */
[----:B-----5:R-:W-:-:S05]  /*1600*/  SHF.L.U32 R60, R42, 0x10, RZ ;  /* 0x000000102a3c7819 */ /* 0x020fca00000006ff */
[----:B------:R-:W-:-:S04]  /*1610*/  FMUL.FTZ R60, R60, UR7 ;  /* 0x000000073c3c7c20 */ /* 0x000fc80008410000 */
[----:B------:R-:W-:-:S07]  /*1620*/  @P0 FADD.FTZ R60, R36, R60 ;  /* 0x0000003c243c0221 */ /* 0x000fce0000010000 */
.L_x_9807:
[----:B------:R-:W-:Y:S05]  /*1630*/  BSYNC B0 ;  /* 0x0000000000007941 */ /* 0x000fea0003800000 */
.L_x_9806:
[----:B------:R-:W-:Y:S04]  /*1640*/  BSSY B0, `(.L_x_9808) ;  /* 0x0000006000007945 */ /* 0x000fe80003800000 */
[----:B------:R-:W-:Y:S05]  /*1650*/  @!P6 BRA `(.L_x_9809) ;  /* 0x000000000010e947 */ /* 0x000fea0003800000 */
[----:B-----5:R-:W-:-:S04]  /*1660*/  PRMT R61, R42, 0x7632, R61 ;  /* 0x000076322a3d7816 */ /* 0x020fc8000000003d */
[----:B------:R-:W-:-:S05]  /*1670*/  SHF.L.U32 R61, R61, 0x10, RZ ;  /* 0x000000103d3d7819 */ /* 0x000fca00000006ff */
[----:B------:R-:W-:-:S04]  /*1680*/  FMUL.FTZ R61, R61, UR7 ;  /* 0x000000073d3d7c20 */ /* 0x000fc80008410000 */
[----:B------:R-:W-:-:S07]  /*1690*/  @P0 FADD.FTZ R61, R37, R61 ;  /* 0x0000003d253d0221 */ /* 0x000fce0000010000 */
.L_x_9809:
[----:B------:R-:W-:Y:S05]  /*16a0*/  BSYNC B0 ;  /* 0x0000000000007941 */ /* 0x000fea0003800000 */
.L_x_9808:
[----:B------:R-:W-:Y:S04]  /*16b0*/  BSSY B0, `(.L_x_9810) ;  /* 0x0000005000007945 */ /* 0x000fe80003800000 */
[----:B------:R-:W-:Y:S05]  /*16c0*/  @!P6 BRA `(.L_x_9811) ;  /* 0x00000000000ce947 */ /* 0x000fea0003800000 */
[----:B-----5:R-:W-:-:S05]  /*16d0*/  SHF.L.U32 R62, R43, 0x10, RZ ;  /* 0x000000102b3e7819 */ /* 0x020fca00000006ff */
[----:B------:R-:W-:-:S04]  /*16e0*/  FMUL.FTZ R62, R62, UR7 ;  /* 0x000000073e3e7c20 */ /* 0x000fc80008410000 */
[----:B------:R-:W-:-:S07]  /*16f0*/  @P0 FADD.FTZ R62, R38, R62 ;  /* 0x0000003e263e0221 */ /* 0x000fce0000010000 */
.L_x_9811:
[----:B------:R-:W-:Y:S05]  /*1700*/  BSYNC B0 ;  /* 0x0000000000007941 */ /* 0x000fea0003800000 */
.L_x_9810:
[----:B------:R-:W-:Y:S04]  /*1710*/  BSSY B0, `(.L_x_9812) ;  /* 0x0000006000007945 */ /* 0x000fe80003800000 */
[----:B------:R-:W-:Y:S05]  /*1720*/  @!P6 BRA `(.L_x_9813) ;  /* 0x000000000010e947 */ /* 0x000fea0003800000 */
[----:B-----5:R-:W-:-:S04]  /*1730*/  PRMT R63, R43, 0x7632, R63 ;  /* 0x000076322b3f7816 */ /* 0x020fc8000000003f */
[----:B------:R-:W-:-:S05]  /*1740*/  SHF.L.U32 R63, R63, 0x10, RZ ;  /* 0x000000103f3f7819 */ /* 0x000fca00000006ff */
[----:B------:R-:W-:-:S04]  /*1750*/  FMUL.FTZ R63, R63, UR7 ;  /* 0x000000073f3f7c20 */ /* 0x000fc80008410000 */
[----:B------:R-:W-:-:S07]  /*1760*/  @P0 FADD.FTZ R63, R39, R63 ;  /* 0x0000003f273f0221 */ /* 0x000fce0000010000 */
.L_x_9813:
[----:B------:R-:W-:Y:S05]  /*1770*/  BSYNC B0 ;  /* 0x0000000000007941 */ /* 0x000fea0003800000 */
.L_x_9812:
[----:B------:R-:W-:Y:S01]  /*1780*/  STG.E.128 desc[UR4][R72.64], R64 ;  /* 0x0000004048007986 */ /* 0x000fe2000c101d04 */
[----:B------:R-:W0:Y:S03]  /*1790*/  @P5 LDC.64 R74, c[0x0][0x220] ;  /* 0x00008800ff4a5b82 */ /* 0x000e260000000a00 */
[----:B------:R1:W-:Y:S04]  /*17a0*/  STG.E.128 desc[UR4][R72.64+0x10], R60 ;  /* 0x0000103c48007986 */ /* 0x0003e8000c101d04 */
[----:B------:R-:W1:Y:S04]  /*17b0*/  @P0 LDG.E.128 R32, desc[UR4][R68.64] ;  /* 0x0000000444200981 */ /* 0x000e68000c1e1d00 */
[----:B------:R-:W2:Y:S01]  /*17c0*/  @P0 LDG.E.128 R36, desc[UR4][R68.64+0x10] ;  /* 0x0000100444240981 */ /* 0x000ea2000c1e1d00 */
[----:B------:R-:W-:-:S02]  /*17d0*/  @P5 IADD3 R93, R93, 0x300, RZ ;  /* 0x000003005d5d5810 */ /* 0x000fc40007ffe0ff */
[C---:B------:R-:W-:Y:S02]  /*17e0*/  @!P6 ISETP.NE.U32.AND P2, PT, R70.reuse, RZ, PT ;  /* 0x000000ff4600e20c */ /* 0x040fe40003f45070 */
[C---:B------:R-:W-:Y:S02]  /*17f0*/  @!P6 ISETP.NE.U32.AND P1, PT, R70.reuse, RZ, PT ;  /* 0x000000ff4600e20c */ /* 0x040fe40003f25070 */
[----:B------:R-:W-:Y:S01]  /*1800*/  @!P6 ISETP.NE.U32.AND P3, PT, R70, RZ, PT ;  /* 0x000000ff4600e20c */ /* 0x000fe20003f65070 */
[----:B0-----:R-:W-:-:S05]  /*1810*/  @P5 IMAD.WIDE.U32 R74, R93, 0x10, R74 ;  /* 0x000000105d4a5825 */ /* 0x001fca00078e004a */
[----:B-----5:R0:W5:Y:S01]  /*1820*/  @P5 LDG.E.128 R40, desc[UR4][R74.64] ;  /* 0x000000044a285981 */ /* 0x020162000c1e1d00 */
[----:B------:R-:W-:Y:S01]  /*1830*/  @!P6 ISETP.NE.U32.AND P5, PT, R70, RZ, PT ;  /* 0x000000ff4600e20c */ /* 0x000fe20003fa5070 */
[----:B------:R-:W-:Y:S01]  /*1840*/  BSSY B0, `(.L_x_9814) ;  /* 0x0000019000007945 */ /* 0x000fe20003800000 */
[C---:B------:R-:W-:Y:S02]  /*1850*/  @!P6 ISETP.NE.AND.EX P2, PT, R71.reuse, RZ, PT, P2 ;  /* 0x000000ff4700e20c */ /* 0x040fe40003f45320 */
[C---:B------:R-:W-:Y:S02]  /*1860*/  @!P6 ISETP.NE.AND.EX P1, PT, R71.reuse, RZ, PT, P1 ;  /* 0x000000ff4700e20c */ /* 0x040fe40003f25310 */
[C---:B------:R-:W-:Y:S02]  /*1870*/  @!P6 ISETP.NE.AND.EX P5, PT, R71.reuse, RZ, PT, P5 ;  /* 0x000000ff4700e20c */ /* 0x040fe40003fa5350 */
[----:B------:R-:W-:Y:S02]  /*1880*/  @!P6 ISETP.NE.AND.EX P3, PT, R71, RZ, PT, P3 ;  /* 0x000000ff4700e20c */ /* 0x000fe40003f65330 */
[----:B-1----:R-:W-:-:S02]  /*1890*/  @!P6 FSEL R73, R33, RZ, P2 ;  /* 0x000000ff2149e208 */ /* 0x002fc40001000000 */
[----:B0-----:R-:W-:Y:S02]  /*18a0*/  @!P6 FSEL R74, R34, RZ, P1 ;  /* 0x000000ff224ae208 */ /* 0x001fe40000800000 */
[----:B------:R-:W-:Y:S02]  /*18b0*/  @!P6 FSEL R75, R35, RZ, P5 ;  /* 0x000000ff234be208 */ /* 0x000fe40002800000 */
[----:B--2---:R-:W-:Y:S02]  /*18c0*/  @!P6 FSEL R68, R36, RZ, P3 ;  /* 0x000000ff2444e208 */ /* 0x004fe40001800000 */
[C---:B------:R-:W-:Y:S02]  /*18d0*/  @!P6 ISETP.NE.U32.AND P2, PT, R70.reuse, RZ, PT ;  /* 0x000000ff4600e20c */ /* 0x040fe40003f45070 */
[C---:B------:R-:W-:Y:S02]  /*18e0*/  @!P6 ISETP.NE.U32.AND P1, PT, R70.reuse, RZ, PT ;  /* 0x000000ff4600e20c */ /* 0x040fe40003f25070 */
[----:B------:R-:W-:-:S02]  /*18f0*/  @!P6 ISETP.NE.U32.AND P5, PT, R70, RZ, PT ;  /* 0x000000ff4600e20c */ /* 0x000fc40003fa5070 */
[----:B------:R-:W-:Y:S02]  /*1900*/  @!P6 ISETP.NE.U32.AND P3, PT, R70, RZ, PT ;  /* 0x000000ff4600e20c */ /* 0x000fe40003f65070 */
[C---:B------:R-:W-:Y:S02]  /*1910*/  @!P6 ISETP.NE.AND.EX P2, PT, R71.reuse, RZ, PT, P2 ;  /* 0x000000ff4700e20c */ /* 0x040fe40003f45320 */
[C---:B------:R-:W-:Y:S02]  /*1920*/  @!P6 ISETP.NE.AND.EX P1, PT, R71.reuse, RZ, PT, P1 ;  /* 0x000000ff4700e20c */ /* 0x040fe40003f25310 */
[C---:B------:R-:W-:Y:S02]  /*1930*/  @!P6 ISETP.NE.AND.EX P5, PT, R71.reuse, RZ, PT, P5 ;  /* 0x000000ff4700e20c */ /* 0x040fe40003fa5350 */
[----:B------:R-:W-:Y:S02]  /*1940*/  @!P6 ISETP.NE.AND.EX P3, PT, R71, RZ, PT, P3 ;  /* 0x000000ff4700e20c */ /* 0x000fe40003f65330 */
[----:B------:R-:W-:-:S02]  /*1950*/  @!P6 FSEL R69, R37, RZ, P2 ;  /* 0x000000ff2545e208 */ /* 0x000fc40001000000 */
[----:B------:R-:W-:Y:S02]  /*1960*/  @!P6 FSEL R70, R38, RZ, P1 ;  /* 0x000000ff2646e208 */ /* 0x000fe40000800000 */
[----:B------:R-:W-:Y:S02]  /*1970*/  @!P6 FSEL R71, R39, RZ, P5 ;  /* 0x000000ff2747e208 */ /* 0x000fe40002800000 */
[----:B------:R-:W-:Y:S01]  /*1980*/  @!P6 FSEL R72, R32, RZ, P3 ;  /* 0x000000ff2048e208 */ /* 0x000fe20001800000 */
[----:B------:R-:W-:Y:S06]  /*1990*/  @!P6 BRA `(.L_x_9815) ;  /* 0x00000000000ce947 */ /* 0x000fec0003800000 */
[----:B-----5:R-:W-:-:S05]  /*19a0*/  SHF.L.U32 R72, R40, 0x10, RZ ;  /* 0x0000001028487819 */ /* 0x020fca00000006ff */
[----:B------:R-:W-:-:S04]  /*19b0*/  FMUL.FTZ R72, R72, UR7 ;  /* 0x0000000748487c20 */ /* 0x000fc80008410000 */
[----:B------:R-:W-:-:S07]  /*19c0*/  @P0 FADD.FTZ R72, R32, R72 ;  /* 0x0000004820480221 */ /* 0x000fce0000010000 */
.L_x_9815:
[----:B------:R-:W-:Y:S05]  /*19d0*/  BSYNC B0 ;  /* 0x0000000000007941 */ /* 0x000fea0003800000 */
.L_x_9814:
[----:B------:R-:W-:Y:S04]  /*19e0*/  BSSY B0, `(.L_x_9816) ;  /* 0x0000006000007945 */ /* 0x000fe80003800000 */
[----:B------:R-:W-:Y:S05]  /*19f0*/  @!P6 BRA `(.L_x_9817) ;  /* 0x000000000010e947 */ /* 0x000fea0003800000 */
[----:B-----5:R-:W-:-:S04]  /*1a00*/  PRMT R73, R40, 0x7632, R73 ;  /* 0x0000763228497816 */ /* 0x020fc80000000049 */
[----:B------:R-:W-:-:S05]  /*1a10*/  SHF.L.U32 R73, R73, 0x10, RZ ;  /* 0x0000001049497819 */ /* 0x000fca00000006ff */
[----:B------:R-:W-:-:S04]  /*1a20*/  FMUL.FTZ R73, R73, UR7 ;  /* 0x0000000749497c20 */ /* 0x000fc80008410000 */
[----:B------:R-:W-:-:S07]  /*1a30*/  @P0 FADD.FTZ R73, R33, R73 ;  /* 0x0000004921490221 */ /* 0x000fce0000010000 */
.L_x_9817:
[----:B------:R-:W-:Y:S05]  /*1a40*/  BSYNC B0 ;  /* 0x0000000000007941 */ /* 0x000fea0003800000 */
.L_x_9816:
[----:B------:R-:W-:Y:S04]  /*1a50*/  BSSY B0, `(.L_x_9818) ;  /* 0x0000005000007945 */ /* 0x000fe80003800000 */
[----:B------:R-:W-:Y:S05]  /*1a60*/  @!P6 BRA `(.L_x_9819) ;  /* 0x00000000000ce947 */ /* 0x000fea0003800000 */
[----:B-----5:R-:W-:-:S05]  /*1a70*/  SHF.L.U32 R74, R41, 0x10, RZ ;  /* 0x00000010294a7819 */ /* 0x020fca00000006ff */
[----:B------:R-:W-:-:S04]  /*1a80*/  FMUL.FTZ R74, R74, UR7 ;  /* 0x000000074a4a7c20 */ /* 0x000fc80008410000 */
[----:B------:R-:W-:-:S07]  /*1a90*/  @P0 FADD.FTZ R74, R34, R74 ;  /* 0x0000004a224a0221 */ /* 0x000fce0000010000 */
.L_x_9819:
[----:B------:R-:W-:Y:S05]  /*1aa0*/  BSYNC B0 ;  /* 0x0000000000007941 */ /* 0x000fea0003800000 */
.L_x_9818:
[----:B------:R-:W-:Y:S04]  /*1ab0*/  BSSY B0, `(.L_x_9820) ;  /* 0x0000006000007945 */ /* 0x000fe80003800000 */
[----:B------:R-:W-:Y:S05]  /*1ac0*/  @!P6 BRA `(.L_x_9821) ;  /* 0x000000000010e947 */ /* 0x000fea0003800000 */
[----:B-----5:R-:W-:-:S04]  /*1ad0*/  PRMT R75, R41, 0x7632, R75 ;  /* 0x00007632294b7816 */ /* 0x020fc8000000004b */
[----:B------:R-:W-:-:S05]  /*1ae0*/  SHF.L.U32 R75, R75, 0x10, RZ ;  /* 0x000000104b4b7819 */ /* 0x000fca00000006ff */
[----:B------:R-:W-:-:S04]  /*1af0*/  FMUL.FTZ R75, R75, UR7 ;  /* 0x000000074b4b7c20 */ /* 0x000fc80008410000 */
[----:B------:R-:W-:-:S07]  /*1b00*/  @P0 FADD.FTZ R75, R35, R75 ;  /* 0x0000004b234b0221 */ /* 0x000fce0000010000 */
.L_x_9821:
[----:B------:R-:W-:Y:S05]  /*1b10*/  BSYNC B0 ;  /* 0x0000000000007941 */ /* 0x000fea0003800000 */
.L_x_9820:
[----:B------:R-:W-:Y:S04]  /*1b20*/  BSSY B0, `(.L_x_9822) ;  /* 0x0000005000007945 */ /* 0x000fe80003800000 */
[----:B------:R-:W-:Y:S05]  /*1b30*/  @!P6 BRA `(.L_x_9823) ;  /* 0x00000000000ce947 */ /* 0x000fea0003800000 */
[----:B-----5:R-:W-:-:S05]  /*1b40*/  SHF.L.U32 R68, R42, 0x10, RZ ;  /* 0x000000102a447819 */ /* 0x020fca00000006ff */
[----:B------:R-:W-:-:S04]  /*1b50*/  FMUL.FTZ R68, R68, UR7 ;  /* 0x0000000744447c20 */ /* 0x000fc80008410000 */
[----:B------:R-:W-:-:S07]  /*1b60*/  @P0 FADD.FTZ R68, R36, R68 ;  /* 0x0000004424440221 */ /* 0x000fce0000010000 */
.L_x_9823:
[----:B------:R-:W-:Y:S05]  /*1b70*/  BSYNC B0 ;  /* 0x0000000000007941 */ /* 0x000fea0003800000 */
.L_x_9822:
[----:B------:R-:W-:Y:S04]  /*1b80*/  BSSY B0, `(.L_x_9824) ;  /* 0x0000006000007945 */ /* 0x000fe80003800000 */
[----:B------:R-:W-:Y:S05]  /*1b90*/  @!P6 BRA `(.L_x_9825) ;  /* 0x000000000010e947 */ /* 0x000fea0003800000 */
[----:B-----5:R-:W-:-:S04]  /*1ba0*/  PRMT R69, R42, 0x7632, R69 ;  /* 0x000076322a457816 */ /* 0x020fc80000000045 */
[----:B------:R-:W-:-:S05]  /*1bb0*/  SHF.L.U32 R69, R69, 0x10, RZ ;  /* 0x0000001045457819 */ /* 0x000fca00000006ff */
[----:B------:R-:W-:-:S04]  /*1bc0*/  FMUL.FTZ R69, R69, UR7 ;  /* 0x0000000745457c20 */ /* 0x000fc80008410000 */
[----:B------:R-:W-:-:S07]  /*1bd0*/  @P0 FADD.FTZ R69, R37, R69 ;  /* 0x0000004525450221 */ /* 0x000fce0000010000 */
.L_x_9825:
[----:B------:R-:W-:Y:S05]  /*1be0*/  BSYNC B0 ;  /* 0x0000000000007941 */ /* 0x000fea0003800000 */
.L_x_9824:
[----:B------:R-:W-:Y:S04]  /*1bf0*/  BSSY B0, `(.L_x_9826) ;  /* 0x0000005000007945 */ /* 0x000fe80003800000 */
[----:B------:R-:W-:Y:S05]  /*1c00*/  @!P6 BRA `(.L_x_9827) ;  /* 0x00000000000ce947 */ /* 0x000fea0003800000 */
[----:B-----5:R-:W-:-:S05]  /*1c10*/  SHF.L.U32 R70, R43, 0x10, RZ ;  /* 0x000000102b467819 */ /* 0x020fca00000006ff */
[----:B------:R-:W-:-:S04]  /*1c20*/  FMUL.FTZ R70, R70, UR7 ;  /* 0x0000000746467c20 */ /* 0x000fc80008410000 */
[----:B------:R-:W-:-:S07]  /*1c30*/  @P0 FADD.FTZ R70, R38, R70 ;  /* 0x0000004626460221 */ /* 0x000fce0000010000 */
.L_x_9827:
[----:B------:R-:W-:Y:S05]  /*1c40*/  BSYNC B0 ;  /* 0x0000000000007941 */ /* 0x000fea0003800000 */
.L_x_9826:
[----:B------:R-:W-:Y:S04]  /*1c50*/  BSSY B0, `(.L_x_9828) ;  /* 0x0000006000007945 */ /* 0x000fe80003800000 */
[----:B------:R-:W-:Y:S05]  /*1c60*/  @!P6 BRA `(.L_x_9829) ;  /* 0x000000000010e947 */ /* 0x000fea0003800000 */
[----:B-----5:R-:W-:-:S04]  /*1c70*/  PRMT R71, R43, 0x7632, R71 ;  /* 0x000076322b477816 */ /* 0x020fc80000000047 */
[----:B------:R-:W-:-:S05]  /*1c80*/  SHF.L.U32 R71, R71, 0x10, RZ ;  /* 0x0000001047477819 */ /* 0x000fca00000006ff */
[----:B------:R-:W-:-:S04]  /*1c90*/  FMUL.FTZ R71, R71, UR7 ;  /* 0x0000000747477c20 */ /* 0x000fc80008410000 */
[----:B------:R-:W-:-:S07]  /*1ca0*/  @P0 FADD.FTZ R71, R39, R71 ;  /* 0x0000004727470221 */ /* 0x000fce0000010000 */
.L_x_9829:
[----:B------:R-:W-:Y:S05]  /*1cb0*/  BSYNC B0 ;  /* 0x0000000000007941 */ /* 0x000fea0003800000 */
.L_x_9828:
[----:B------:R-:W-:Y:S01]  /*1cc0*/  FADD.FTZ R102, RZ, R48 ;  /* 0x00000030ff667221 */ /* 0x000fe20000010000 */
[----:B------:R-:W-:Y:S01]  /*1cd0*/  IMAD.WIDE.U32 R90, R103, 0x20, R90 ;  /* 0x00000020675a7825 */ /* 0x000fe200078e005a */
[----:B------:R-:W-:Y:S01]  /*1ce0*/  LOP3.LUT P0, RZ, R92, 0xff, RZ, 0xc0, !PT ;  /* 0x000000ff5cff7812 */ /* 0x000fe2000780c0ff */
[----:B------:R-:W-:Y:S02]  /*1cf0*/  UMOV UR10, 0xffffffff ;  /* 0xffffffff000a7882 */ /* 0x000fe40000000000 */
[----:B------:R-:W-:Y:S01]  /*1d00*/  FADD.FTZ R93, R102, R49 ;  /* 0x00000031665d7221 */ /* 0x000fe20000010000 */
[----:B------:R-:W-:Y:S01]  /*1d10*/  LOP3.LUT P1, RZ, R99, 0x1f, RZ, 0xc0, !PT ;  /* 0x0000001f63ff7812 */ /* 0x000fe2000782c0ff */
[----:B------:R0:W-:Y:S02]  /*1d20*/  STG.E.128 desc[UR4][R90.64], R72 ;  /* 0x000000485a007986 */ /* 0x0001e4000c101d04 */
        /* <DEDUP_REMOVED lines=27> */
[----:B------:R-:W-:-:S03]  /*1ee0*/  SHF.R.S32.HI R102, RZ, 0x1f, R78 ;  /* 0x0000001fff667819 */ /* 0x000fc6000001144e */
        /* <DEDUP_REMOVED lines=92> */
.L_x_9844:
[----:B------:R-:W2:Y:S01]  /*24b0*/  @!P1 S2R R104, SR_CgaCtaId ;  /* 0x0000000000689919 */ /* 0x000ea20000008800 */
[----:B------:R-:W-:Y:S01]  /*24c0*/  @!P1 MOV R91, 0x400 ;  /* 0x00000400005b9802 */ /* 0x000fe20000000f00 */
[----:B------:R-:W-:Y:S05]  /*24d0*/  WARPSYNC.ALL ;  /* 0x0000000000007948 */ /* 0x000fea0003800000 */
[----:B------:R-:W-:-:S04]  /*24e0*/  LOP3.LUT R93, R93, 0x7, RZ, 0xc0, !PT ;  /* 0x000000075d5d7812 */ /* 0x000fc800078ec0ff */
[----:B------:R-:W-:Y:S02]  /*24f0*/  @!P1 IADD3 R103, R92, R93, RZ ;  /* 0x0000005d5c679210 */ /* 0x000fe40007ffe0ff */
[----:B--2---:R-:W-:Y:S01]  /*2500*/  @!P1 LEA R104, R104, R91, 0x18 ;  /* 0x0000005b68689211 */ /* 0x004fe200078ec0ff */
[----:B-1----:R-:W-:Y:S01]  /*2510*/  FADD.FTZ R91, R105, R108 ;  /* 0x0000006c695b7221 */ /* 0x002fe20000010000 */
        /* <DEDUP_REMOVED lines=13> */
[----:B------:R0:W-:Y:S02]  /*25f0*/  @!P1 LDS.64 R90, [R104] ;  /* 0x00000000685a9984 */ /* 0x0001e40000000a00 */
[----:B------:R-:W-:Y:S02]  /*2600*/  @!P1 MOV R103, 0x400 ;  /* 0x0000040000679802 */ /* 0x000fe40000000f00 */
[----:B------:R-:W-:-:S03]  /*2610*/  LOP3.LUT P1, RZ, R93, 0x1f, R99, 0xf8, !PT ;  /* 0x0000001f5dff7812 */ /* 0x000fc6000782f863 */
[----:B------:R-:W1:Y:S01]  /*2620*/  SHFL.DOWN PT, R106, R103, 0x4, 0x1f ;  /* 0x08801f00676a7f89 */ /* 0x000e6200000e0000 */
[-C--:B0-----:R-:W-:Y:S02]  /*2630*/  I2FP.F32.S32 R104, R103.reuse ;  /* 0x0000006700687245 */ /* 0x081fe40000201400 */
[----:B-1----:R-:W-:Y:S02]  /*2640*/  IADD3 R107, R106, R103, RZ ;  /* 0x000000676a6b7210 */ /* 0x002fe40007ffe0ff */
[----:B------:R-:W-:Y:S02]  /*2650*/  I2FP.F32.S32 R106, R106 ;  /* 0x0000006a006a7245 */ /* 0x000fe40000201400 */
[----:B------:R-:W-:Y:S01]  /*2660*/  I2FP.F32.S32 R92, R107 ;  /* 0x0000006b005c7245 */ /* 0x000fe20000201400 */
[----:B------:R-:W0:Y:S03]  /*2670*/  SHFL.DOWN PT, R112, R107, 0x2, 0x1f ;  /* 0x08401f006b707f89 */ /* 0x000e2600000e0000 */
        /* <DEDUP_REMOVED lines=9> */
[----:B---3--:R-:W-:Y:S01]  /*2710*/  FADD.FTZ R108, R108, R91 ;  /* 0x0000005b6c6c7221 */ /* 0x008fe20000010000 */
[----:B------:R-:W-:Y:S01]  /*2720*/  I2FP.F32.S32 R90, R107 ;  /* 0x0000006b005a7245 */ /* 0x000fe20000201400 */
[----:B-1----:R-:W-:Y:S01]  /*2730*/  FMUL.FTZ R103, R109, R110 ;  /* 0x0000006e6d677220 */ /* 0x002fe20000410000 */
[----:B------:R-:W-:Y:S02]  /*2740*/  FMUL.FTZ R105, R105, R104 ;  /* 0x0000006869697220 */ /* 0x000fe40000410000 */
[----:B------:R-:W0:Y:S02]  /*2750*/  MUFU.RCP R91, R90 ;  /* 0x0000005a005b7308 */ /* 0x000e240000001000 */
        /* <DEDUP_REMOVED lines=27> */
[----:B------:R-:W0:Y:S01]  /*2910*/  @!P1 LDC.64 R92, c[0x0][0x258] ;  /* 0x00009600ff5c9b82 */ /* 0x000e220000000a00 */
[----:B------:R-:W-:-:S03]  /*2920*/  FMUL.FTZ R91, R91, R108 ;  /* 0x0000006c5b5b7220 */ /* 0x000fc60000410000 */
[----:B------:R-:W1:Y:S01]  /*2930*/  SHFL.IDX PT, R105, R105, RZ, 0x1f ;  /* 0x00001fff69697589 */ /* 0x000e6200000e0000 */
[----:B------:R-:W-:-:S03]  /*2940*/  FFMA.FTZ R104, R107, R91, R104 ;  /* 0x0000005b6b687223 */ /* 0x000fc60000010068 */
[----:B------:R-:W2:Y:S03]  /*2950*/  LDC R107, c[0x0][0x2d8] ;  /* 0x0000b600ff6b7b82 */ /* 0x000ea60000000800 */
[----:B------:R-:W2:Y:S05]  /*2960*/  SHFL.IDX PT, R104, R104, RZ, 0x1f ;  /* 0x00001fff68687589 */ /* 0x000eaa00000e0000 */
[----:B------:R-:W3:Y:S01]  /*2970*/  @!P1 LDC.64 R90, c[0x0][0x250] ;  /* 0x00009400ff5a9b82 */ /* 0x000ee20000000a00 */
[----:B0-----:R-:W-:Y:S01]  /*2980*/  @!P1 LEA R92, P3, R78, R92, 0x2 ;  /* 0x0000005c4e5c9211 */ /* 0x001fe200078610ff */
[----:B-1----:R-:W-:-:S03]  /*2990*/  FMUL.FTZ R103, R105, R105 ;  /* 0x0000006969677220 */ /* 0x002fc60000410000 */
[----:B------:R-:W-:Y:S02]  /*29a0*/  @!P1 LEA.HI.X R93, R78, R93, R102, 0x2, P3 ;  /* 0x0000005d4e5d9211 */ /* 0x000fe400018f1466 */
[----:B------:R-:W-:Y:S01]  /*29b0*/  FSEL R106, R103, RZ, P4 ;  /* 0x000000ff676a7208 */ /* 0x000fe20002000000 */
[----:B--2---:R-:W-:-:S04]  /*29c0*/  FFMA.FTZ R103, R104, UR6, R107 ;  /* 0x0000000668677c23 */ /* 0x004fc8000801006b */
[----:B------:R-:W-:Y:S01]  /*29d0*/  FADD.FTZ R103, R103, R106 ;  /* 0x0000006a67677221 */ /* 0x000fe20000010000 */
[----:B---3--:R-:W-:-:S04]  /*29e0*/  @!P1 LEA R90, P2, R78, R90, 0x2 ;  /* 0x0000005a4e5a9211 */ /* 0x008fc800078410ff */
[----:B------:R-:W-:Y:S01]  /*29f0*/  @!P1 LEA.HI.X R91, R78, R91, R102, 0x2, P2 ;  /* 0x0000005b4e5b9211 */ /* 0x000fe200010f1466 */
[----:B------:R-:W0:Y:S04]  /*2a00*/  MUFU.RSQ R103, R103 ;  /* 0x0000006700677308 */ /* 0x000e280000001400 */
        /* <DEDUP_REMOVED lines=10> */
[C---:B------:R-:W-:Y:S01]  /*2ab0*/  FADD.FTZ R102, -R77.reuse, R47 ;  /* 0x0000002f4d667221 */ /* 0x040fe20000010100 */
[----:B------:R-:W-:Y:S01]  /*2ac0*/  FADD.FTZ R52, -R77, R52 ;  /* 0x000000344d347221 */ /* 0x000fe20000010100 */
[----:B------:R-:W-:Y:S01]  /*2ad0*/  FMUL.FTZ R47, R103, R48 ;  /* 0x00000030672f7220 */ /* 0x000fe20000410000 */
[----:B------:R-:W-:Y:S01]  /*2ae0*/  FADD.FTZ R112, -R77, R64 ;  /* 0x000000404d707221 */ /* 0x000fe20000010100 */
[----:B------:R-:W-:Y:S01]  /*2af0*/  FMUL.FTZ R48, R103, R54 ;  /* 0x0000003667307220 */ /* 0x000fe20000410000 */
[C---:B------:R-:W-:Y:S01]  /*2b00*/  FADD.FTZ R64, -R77.reuse, R65 ;  /* 0x000000414d407221 */ /* 0x040fe20000010100 */
[----:B------:R-:W-:Y:S01]  /*2b10*/  FADD.FTZ R122, -R77, R73 ;  /* 0x000000494d7a7221 */ /* 0x000fe20000010100 */
[----:B------:R-:W-:Y:S01]  /*2b20*/  FMUL.FTZ R54, R103, R62 ;  /* 0x0000003e67367220 */ /* 0x000fe20000410000 */
[----:B------:R-:W-:-:S02]  /*2b30*/  IMAD R101, R100, R101, RZ ;  /* 0x0000006564657224 */ /* 0x000fc400078e02ff */
[----:B------:R-:W-:Y:S01]  /*2b40*/  FADD.FTZ R44, -R77, R44 ;  /* 0x0000002c4d2c7221 */ /* 0x000fe20000010100 */
[----:B------:R-:W-:Y:S01]  /*2b50*/  FMUL.FTZ R73, R103, R52 ;  /* 0x0000003467497220 */ /* 0x000fe20000410000 */
[----:B------:R-:W-:Y:S01]  /*2b60*/  PRMT R62, R30, 0x7632, R62 ;  /* 0x000076321e3e7816 */ /* 0x000fe2000000003e */
[C---:B------:R-:W-:Y:S01]  /*2b70*/  FADD.FTZ R100, -R77.reuse, R45 ;  /* 0x0000002d4d647221 */ /* 0x040fe20000010100 */
[----:B------:R-:W-:Y:S01]  /*2b80*/  FADD.FTZ R116, -R77, R60 ;  /* 0x0000003c4d747221 */ /* 0x000fe20000010100 */
[----:B------:R-:W-:Y:S01]  /*2b90*/  PRMT R52, R29, 0x7632, R52 ;  /* 0x000076321d347816 */ /* 0x000fe20000000034 */
[C---:B------:R-:W-:Y:S01]  /*2ba0*/  FADD.FTZ R46, -R77.reuse, R46 ;  /* 0x0000002e4d2e7221 */ /* 0x040fe20000010100 */
[C---:B------:R-:W-:Y:S01]  /*2bb0*/  FADD.FTZ R106, -R77.reuse, R56 ;  /* 0x000000384d6a7221 */ /* 0x040fe20000010100 */
[C---:B------:R-:W-:Y:S01]  /*2bc0*/  FADD.FTZ R108, -R77.reuse, R53 ;  /* 0x000000354d6c7221 */ /* 0x040fe20000010100 */
[----:B------:R-:W-:Y:S01]  /*2bd0*/  FADD.FTZ R60, -R77, R61 ;  /* 0x0000003d4d3c7221 */ /* 0x000fe20000010100 */
[----:B------:R-:W-:Y:S01]  /*2be0*/  PRMT R45, R31, 0x7632, R45 ;  /* 0x000076321f2d7816 */ /* 0x000fe2000000002d */
[C---:B------:R-:W-:Y:S01]  /*2bf0*/  FADD.FTZ R56, -R77.reuse, R59 ;  /* 0x0000003b4d387221 */ /* 0x040fe20000010100 */
[----:B------:R-:W-:Y:S01]  /*2c00*/  FADD.FTZ R61, -R77, R70 ;  /* 0x000000464d3d7221 */ /* 0x000fe20000010100 */
[----:B------:R-:W-:Y:S01]  /*2c10*/  FMUL.FTZ R53, R103, R64 ;  /* 0x0000004067357220 */ /* 0x000fe20000410000 */
[C---:B------:R-:W-:Y:S01]  /*2c20*/  FADD.FTZ R92, -R77.reuse, R50 ;  /* 0x000000324d5c7221 */ /* 0x040fe20000010100 */
[C---:B------:R-:W-:Y:S01]  /*2c30*/  FADD.FTZ R114, -R77.reuse, R66 ;  /* 0x000000424d727221 */ /* 0x040fe20000010100 */
[C---:B------:R-:W-:Y:S01]  /*2c40*/  FADD.FTZ R59, -R77.reuse, R72 ;  /* 0x000000484d3b7221 */ /* 0x040fe20000010100 */
[C---:B------:R-:W-:Y:S01]  /*2c50*/  FADD.FTZ R124, -R77.reuse, R74 ;  /* 0x0000004a4d7c7221 */ /* 0x040fe20000010100 */
[----:B------:R-:W-:Y:S01]  /*2c60*/  FADD.FTZ R71, -R77, R71 ;  /* 0x000000474d477221 */ /* 0x000fe20000010100 */
[----:B------:R-:W-:Y:S01]  /*2c70*/  FMUL.FTZ R65, R103, R44 ;  /* 0x0000002c67417220 */ /* 0x000fe20000410000 */
        /* <DEDUP_REMOVED lines=12> */
[----:B------:R-:W-:Y:S01]  /*2d40*/  PRMT R44, R28, 0x7632, R44 ;  /* 0x000076321c2c7816 */ /* 0x000fe2000000002c */
[C---:B------:R-:W-:Y:S01]  /*2d50*/  FMUL.FTZ R77, R103.reuse, R60 ;  /* 0x0000003c674d7220 */ /* 0x040fe20000410000 */
[----:B------:R-:W-:Y:S01]  /*2d60*/  SHF.L.U32 R62, R52, 0x10, RZ ;  /* 0x00000010343e7819 */ /* 0x000fe200000006ff */
[C---:B------:R-:W-:Y:S01]  /*2d70*/  FMUL.FTZ R60, R103.reuse, R61 ;  /* 0x0000003d673c7220 */ /* 0x040fe20000410000 */
[----:B------:R-:W-:Y:S01]  /*2d80*/  SHF.L.U32 R57, R30, 0x10, RZ ;  /* 0x000000101e397819 */ /* 0x000fe200000006ff */
[----:B------:R-:W-:Y:S01]  /*2d90*/  FMUL.FTZ R61, R103, R71 ;  /* 0x00000047673d7220 */ /* 0x000fe20000410000 */
[----:B------:R-:W-:Y:S01]  /*2da0*/  SHF.L.U32 R68, R45, 0x10, RZ ;  /* 0x000000102d447819 */ /* 0x000fe200000006ff */
[----:B------:R-:W-:Y:S01]  /*2db0*/  FMUL.FTZ R45, R103, R90 ;  /* 0x0000005a672d7220 */ /* 0x000fe20000410000 */
[----:B------:R-:W-:Y:S01]  /*2dc0*/  SHF.L.U32 R52, R28, 0x10, RZ ;  /* 0x000000101c347819 */ /* 0x000fe200000006ff */
[----:B------:R-:W-:Y:S01]  /*2dd0*/  FFMA.FTZ R70, R46, R70, R95 ;  /* 0x000000462e467223 */ /* 0x000fe2000001005f */
[----:B------:R-:W-:Y:S01]  /*2de0*/  SHF.L.U32 R71, R44, 0x10, RZ ;  /* 0x000000102c477819 */ /* 0x000fe200000006ff */
[----:B------:R-:W-:Y:S01]  /*2df0*/  FFMA.FTZ R46, R65, R57, R96 ;  /* 0x00000039412e7223 */ /* 0x000fe20000010060 */
[----:B------:R-:W-:Y:S01]  /*2e00*/  SHF.L.U32 R57, R29, 0x10, RZ ;  /* 0x000000101d397819 */ /* 0x000fe200000006ff */
[----:B------:R-:W-:Y:S01]  /*2e10*/  FFMA.FTZ R44, R45, R52, R98 ;  /* 0x000000342d2c7223 */ /* 0x000fe20000010062 */
[----:B------:R-:W-:Y:S01]  /*2e20*/  PRMT R45, R26, 0x7632, R45 ;  /* 0x000076321a2d7816 */ /* 0x000fe2000000002d */
[C---:B------:R-:W-:Y:S01]  /*2e30*/  FMUL.FTZ R92, R103.reuse, R92 ;  /* 0x0000005c675c7220 */ /* 0x040fe20000410000 */
[----:B------:R-:W-:Y:S01]  /*2e40*/  FMUL.FTZ R50, R103, R50 ;  /* 0x0000003267327220 */ /* 0x000fe20000410000 */
[----:B------:R-:W-:Y:S01]  /*2e50*/  FFMA.FTZ R71, R47, R71, R76 ;  /* 0x000000472f477223 */ /* 0x000fe2000001004c */
[----:B------:R-:W-:Y:S01]  /*2e60*/  PRMT R47, R27, 0x7632, R47 ;  /* 0x000076321b2f7816 */ /* 0x000fe2000000002f */
[----:B------:R-:W-:Y:S01]  /*2e70*/  FMUL.FTZ R91, R103, R108 ;  /* 0x0000006c675b7220 */ /* 0x000fe20000410000 */
[----:B------:R-:W-:Y:S01]  /*2e80*/  SHF.L.U32 R45, R45, 0x10, RZ ;  /* 0x000000102d2d7819 */ /* 0x000fe200000006ff */
[----:B------:R-:W-:Y:S01]  /*2e90*/  FFMA.FTZ R92, R92, R57, R97 ;  /* 0x000000395c5c7223 */ /* 0x000fe20000010061 */
[----:B------:R-:W-:Y:S01]  /*2ea0*/  FFMA.FTZ R57, R50, R62, R15 ;  /* 0x0000003e32397223 */ /* 0x000fe2000001000f */
[----:B------:R-:W-:Y:S01]  /*2eb0*/  SHF.R.S32.HI R62, RZ, 0x1f, R101 ;  /* 0x0000001fff3e7819 */ /* 0x000fe20000011465 */
[----:B------:R-:W-:Y:S01]  /*2ec0*/  FMUL.FTZ R110, R103, R110 ;  /* 0x0000006e676e7220 */ /* 0x000fe20000410000 */
[----:B------:R-:W-:Y:S01]  /*2ed0*/  SHF.L.U32 R47, R47, 0x10, RZ ;  /* 0x000000102f2f7819 */ /* 0x000fe200000006ff */
[----:B------:R-:W-:Y:S01]  /*2ee0*/  FFMA.FTZ R91, R91, R45, R10 ;  /* 0x0000002d5b5b7223 */ /* 0x000fe2000001000a */
[----:B------:R-:W-:Y:S01]  /*2ef0*/  PRMT R45, R24, 0x7632, R45 ;  /* 0x00007632182d7816 */ /* 0x000fe2000000002d */
[----:B------:R-:W-:Y:S01]  /*2f00*/  FMUL.FTZ R51, R103, R104 ;  /* 0x0000006867337220 */ /* 0x000fe20000410000 */
[----:B------:R-:W-:Y:S01]  /*2f10*/  LEA.HI R62, R62, R101, RZ, 0x3 ;  /* 0x000000653e3e7211 */ /* 0x000fe200078f18ff */
[----:B------:R-:W-:Y:S01]  /*2f20*/  FFMA.FTZ R101, R110, R47, R9 ;  /* 0x0000002f6e657223 */ /* 0x000fe20000010009 */
[----:B------:R-:W-:Y:S01]  /*2f30*/  PRMT R47, R25, 0x7632, R47 ;  /* 0x00007632192f7816 */ /* 0x000fe2000000002f */
[----:B------:R-:W-:Y:S01]  /*2f40*/  FMUL.FTZ R75, R103, R100 ;  /* 0x00000064674b7220 */ /* 0x000fe20000410000 */
[----:B------:R-:W-:Y:S01]  /*2f50*/  SHF.L.U32 R52, R27, 0x10, RZ ;  /* 0x000000101b347819 */ /* 0x000fe200000006ff */
[----:B------:R-:W-:Y:S01]  /*2f60*/  FMUL.FTZ R102, R103, R102 ;  /* 0x0000006667667220 */ /* 0x000fe20000410000 */
[----:B------:R-:W-:Y:S01]  /*2f70*/  SHF.L.U32 R45, R45, 0x10, RZ ;  /* 0x000000102d2d7819 */ /* 0x000fe200000006ff */
[C---:B------:R-:W-:Y:S01]  /*2f80*/  FMUL.FTZ R49, R103.reuse, R106 ;  /* 0x0000006a67317220 */ /* 0x040fe20000410000 */
[----:B------:R-:W-:Y:S01]  /*2f90*/  SHF.L.U32 R50, R26, 0x10, RZ ;  /* 0x000000101a327819 */ /* 0x000fe200000006ff */
[----:B------:R-:W-:Y:S01]  /*2fa0*/  FMUL.FTZ R58, R103, R58 ;  /* 0x0000003a673a7220 */ /* 0x000fe20000410000 */
        /* <DEDUP_REMOVED lines=15> */
[----:B------:R-:W-:Y:S01]  /*30a0*/  SHF.L.U32 R52, R25, 0x10, RZ ;  /* 0x0000001019347819 */ /* 0x000fe200000006ff */
[----:B------:R-:W-:Y:S01]  /*30b0*/  FFMA.FTZ R50, R73, R50, R88 ;  /* 0x0000003249327223 */ /* 0x000fe20000010058 */
[----:B------:R-:W-:Y:S01]  /*30c0*/  PRMT R45, R21, 0x7632, R45 ;  /* 0x00007632152d7816 */ /* 0x000fe2000000002d */
[----:B------:R-:W-:Y:S01]  /*30d0*/  FFMA.FTZ R73, R56, R47, R11 ;  /* 0x0000002f38497223 */ /* 0x000fe2000001000b */
[----:B------:R-:W-:Y:S01]  /*30e0*/  PRMT R47, R22, 0x7632, R47 ;  /* 0x00007632162f7816 */ /* 0x000fe2000000002f */
        /* <DEDUP_REMOVED lines=11> */
[----:B------:R-:W-:Y:S01]  /*31a0*/  PRMT R45, R20, 0x7632, R45 ;  /* 0x00007632142d7816 */ /* 0x000fe2000000002d */
[----:B------:R-:W0:Y:S01]  /*31b0*/  LDC.64 R66, c[0x0][0x2b8] ;  /* 0x0000ae00ff427b82 */ /* 0x000e220000000a00 */
[----:B------:R-:W-:Y:S01]  /*31c0*/  PRMT R49, R19, 0x7632, R49 ;  /* 0x0000763213317816 */ /* 0x000fe20000000031 */
[----:B------:R-:W-:Y:S01]  /*31d0*/  FFMA.FTZ R114, R114, R47, R85 ;  /* 0x0000002f72727223 */ /* 0x000fe20000010055 */
[----:B------:R-:W-:Y:S01]  /*31e0*/  SHF.L.U32 R45, R45, 0x10, RZ ;  /* 0x000000102d2d7819 */ /* 0x000fe200000006ff */
[----:B------:R-:W-:Y:S01]  /*31f0*/  FFMA.FTZ R109, R77, R109, R6 ;  /* 0x0000006d4d6d7223 */ /* 0x000fe20000010006 */
[----:B------:R-:W-:-:S02]  /*3200*/  PRMT R47, R18, 0x7632, R47 ;  /* 0x00007632122f7816 */ /* 0x000fc4000000002f */
[----:B------:R-:W-:Y:S01]  /*3210*/  SHF.L.U32 R115, R49, 0x10, RZ ;  /* 0x0000001031737819 */ /* 0x000fe200000006ff */
[----:B------:R-:W-:Y:S01]  /*3220*/  FFMA.FTZ R113, R53, R45, R8 ;  /* 0x0000002d35717223 */ /* 0x000fe20000010008 */
[----:B------:R-:W-:Y:S02]  /*3230*/  SHF.L.U32 R49, R18, 0x10, RZ ;  /* 0x0000001012317819 */ /* 0x000fe400000006ff */
[----:B------:R-:W-:Y:S01]  /*3240*/  SHF.L.U32 R47, R47, 0x10, RZ ;  /* 0x000000102f2f7819 */ /* 0x000fe200000006ff */
[----:B------:R-:W-:Y:S01]  /*3250*/  FFMA.FTZ R115, R61, R115, R0 ;  /* 0x000000733d737223 */ /* 0x000fe20000010000 */
[----:B------:R-:W-:Y:S01]  /*3260*/  PRMT R45, R17, 0x7632, R45 ;  /* 0x00007632112d7816 */ /* 0x000fe2000000002d */
[----:B------:R-:W-:Y:S01]  /*3270*/  FFMA.FTZ R93, R93, R49, R80 ;  /* 0x000000315d5d7223 */ /* 0x000fe20000010050 */
[----:B------:R-:W-:Y:S01]  /*3280*/  LOP3.LUT R77, R99, 0xff, RZ, 0xc0, !PT ;  /* 0x000000ff634d7812 */ /* 0x000fe200078ec0ff */
[----:B------:R-:W-:Y:S01]  /*3290*/  FFMA.FTZ R90, R105, R47, R2 ;  /* 0x0000002f695a7223 */ /* 0x000fe20000010002 */
[----:B------:R-:W-:-:S02]  /*32a0*/  SHF.L.U32 R49, R17, 0x10, RZ ;  /* 0x0000001011317819 */ /* 0x000fc400000006ff */
[C---:B------:R-:W-:Y:S02]  /*32b0*/  SHF.L.U32 R65, R23.reuse, 0x10, RZ ;  /* 0x0000001017417819 */ /* 0x040fe400000006ff */
[----:B------:R-:W-:Y:S01]  /*32c0*/  PRMT R64, R23, 0x7632, R64 ;  /* 0x0000763217407816 */ /* 0x000fe20000000040 */
[----:B------:R-:W-:Y:S01]  /*32d0*/  FFMA.FTZ R124, R124, R49, R81 ;  /* 0x000000317c7c7223 */ /* 0x000fe20000010051 */
[----:B------:R-:W-:Y:S01]  /*32e0*/  SHF.L.U32 R105, R45, 0x10, RZ ;  /* 0x000000102d697819 */ /* 0x000fe200000006ff */
[----:B------:R-:W-:Y:S01]  /*32f0*/  FFMA.FTZ R54, R54, R65, R83 ;  /* 0x0000004136367223 */ /* 0x000fe20000010053 */
[C---:B------:R-:W-:Y:S02]  /*3300*/  SHF.L.U32 R47, R16.reuse, 0x10, RZ ;  /* 0x00000010102f7819 */ /* 0x040fe400000006ff */
[----:B------:R-:W-:Y:S01]  /*3310*/  PRMT R45, R16, 0x7632, R45 ;  /* 0x00007632102d7816 */ /* 0x000fe2000000002d */
[----:B------:R-:W-:Y:S01]  /*3320*/  FFMA.FTZ R105, R74, R105, R3 ;  /* 0x000000694a697223 */ /* 0x000fe20000010003 */
[----:B------:R-:W-:Y:S01]  /*3330*/  LEA.HI.SX32 R61, R62, R77, 0x1d ;  /* 0x0000004d3e3d7211 */ /* 0x000fe200078feaff */
[----:B------:R-:W-:Y:S01]  /*3340*/  FFMA.FTZ R74, R59, R47, R82 ;  /* 0x0000002f3b4a7223 */ /* 0x000fe20000010052 */
[----:B------:R-:W-:-:S02]  /*3350*/  SHF.L.U32 R64, R64, 0x10, RZ ;  /* 0x0000001040407819 */ /* 0x000fc400000006ff */
[----:B------:R-:W-:Y:S02]  /*3360*/  SHF.L.U32 R68, R20, 0x10, RZ ;  /* 0x0000001014447819 */ /* 0x000fe400000006ff */
        /* <DEDUP_REMOVED lines=33> */
.L_x_9832:
[----:B------:R-:W-:Y:S05]  /*3580*/  BSYNC B0 ;  /* 0x0000000000007941 */ /* 0x000fea0003800000 */
.L_x_9831:
[----:B------:R-:W-:Y:S02]  /*3590*/  IADD3 R78, R78, UR8, RZ ;  /* 0x000000084e4e7c10 */ /* 0x000fe4000fffe0ff */
[----:B------:R-:W-:Y:S02]  /*35a0*/  SEL R92, RZ, 0x1, P0 ;  /* 0x00000001ff5c7807 */ /* 0x000fe40000000000 */
[----:B------:R-:W-:-:S13]  /*35b0*/  ISETP.GE.AND P1, PT, R78, UR9, PT ;  /* 0x000000094e007c0c */ /* 0x000fda000bf26270 */
[----:B------:R-:W-:Y:S05]  /*35c0*/  @!P1 BRA `(.L_x_9833) ;  /* 0xffffffcc00f49947 */ /* 0x000fea000383ffff */
[----:B------:R-:W-:Y:S05]  /*35d0*/  EXIT ;  /* 0x000000000000794d */ /* 0x000fea0003800000 */
.L_x_9830:
[----:B------:R-:W-:Y:S01]  /*35e0*/  HFMA2.MMA R111, -RZ, RZ, 0, 5.9604644775390625e-08 ;  /* 0x00000001ff6f7435 */ /* 0x000fe200000001ff */
[----:B------:R-:W-:Y:S02]  /*35f0*/  MOV R110, R104 ;  /* 0x00000068006e7202 */ /* 0x000fe40000000f00 */
[----:B------:R-:W-:Y:S02]  /*3600*/  MOV R112, 0x1f ;  /* 0x0000001f00707802 */ /* 0x000fe40000000f00 */
[----:B------:R-:W-:-:S07]  /*3610*/  MOV R109, 0xffffffff ;  /* 0xffffffff006d7802 */ /* 0x000fce0000000f00 */
[----:B-----5:R-:W-:Y:S05]  /*3620*/  WARPSYNC.COLLECTIVE R109, `(.L_x_9834) ;  /* 0x000000006d087348 */ /* 0x020fea0003c00000 */
[----:B------:R0:W1:Y:S02]  /*3630*/  SHFL.BFLY P2, R108, R110, R111, R112 ;  /* 0x0c00006f6e6c7389 */ /* 0x0000640000040070 */
[----:B01---5:R-:W-:Y:S01]  /*3640*/  ENDCOLLECTIVE ;  /* 0x000000000000791b */ /* 0x023fe20003800000 */
.L_x_9834:
[----:B------:R-:W-:Y:S01]  /*3650*/  HFMA2.MMA R111, -RZ, RZ, 0, 1.1920928955078125e-07 ;  /* 0x00000002ff6f7435 */ /* 0x000fe200000001ff */
[----:B------:R-:W-:-:S05]  /*3660*/  MOV R91, R108 ;  /* 0x0000006c005b7202 */ /* 0x000fca0000000f00 */
[----:B------:R-:W-:-:S05]  /*3670*/  FADD.FTZ R103, R104, R91 ;  /* 0x0000005b68677221 */ /* 0x000fca0000010000 */
[----:B------:R-:W-:-:S07]  /*3680*/  MOV R110, R103 ;  /* 0x00000067006e7202 */ /* 0x000fce0000000f00 */
[----:B------:R-:W-:Y:S05]  /*3690*/  WARPSYNC.COLLECTIVE R109, `(.L_x_9835) ;  /* 0x000000006d087348 */ /* 0x000fea0003c00000 */
[----:B------:R0:W1:Y:S02]  /*36a0*/  SHFL.BFLY P2, R108, R110, R111, R112 ;  /* 0x0c00006f6e6c7389 */ /* 0x0000640000040070 */
[----:B01----:R-:W-:Y:S01]  /*36b0*/  ENDCOLLECTIVE ;  /* 0x000000000000791b */ /* 0x003fe20003800000 */
.L_x_9835:
[----:B------:R-:W-:Y:S01]  /*36c0*/  HFMA2.MMA R111, -RZ, RZ, 0, 2.384185791015625e-07 ;  /* 0x00000004ff6f7435 */ /* 0x000fe200000001ff */
[----:B------:R-:W-:-:S05]  /*36d0*/  MOV R90, R108 ;  /* 0x0000006c005a7202 */ /* 0x000fca0000000f00 */
[----:B------:R-:W-:-:S05]  /*36e0*/  FADD.FTZ R105, R103, R90 ;  /* 0x0000005a67697221 */ /* 0x000fca0000010000 */
[----:B------:R-:W-:-:S07]  /*36f0*/  MOV R110, R105 ;  /* 0x00000069006e7202 */ /* 0x000fce0000000f00 */
[----:B------:R-:W-:Y:S05]  /*3700*/  WARPSYNC.COLLECTIVE R109, `(.L_x_9836) ;  /* 0x000000006d087348 */ /* 0x000fea0003c00000 */
[----:B------:R0:W1:Y:S02]  /*3710*/  SHFL.BFLY P2, R108, R110, R111, R112 ;  /* 0x0c00006f6e6c7389 */ /* 0x0000640000040070 */
[----:B01----:R-:W-:Y:S01]  /*3720*/  ENDCOLLECTIVE ;  /* 0x000000000000791b */ /* 0x003fe20003800000 */
.L_x_9836:
[----:B------:R-:W-:Y:S01]  /*3730*/  HFMA2.MMA R111, -RZ, RZ, 0, 4.76837158203125e-07 ;  /* 0x00000008ff6f7435 */ /* 0x000fe200000001ff */
[----:B------:R-:W-:-:S05]  /*3740*/  MOV R90, R108 ;  /* 0x0000006c005a7202 */ /* 0x000fca0000000f00 */
[----:B------:R-:W-:-:S05]  /*3750*/  FADD.FTZ R106, R105, R90 ;  /* 0x0000005a696a7221 */ /* 0x000fca0000010000 */
[----:B------:R-:W-:-:S07]  /*3760*/  MOV R110, R106 ;  /* 0x0000006a006e7202 */ /* 0x000fce0000000f00 */
[----:B------:R-:W-:Y:S05]  /*3770*/  WARPSYNC.COLLECTIVE R109, `(.L_x_9837) ;  /* 0x000000006d087348 */ /* 0x000fea0003c00000 */
[----:B------:R0:W1:Y:S02]  /*3780*/  SHFL.BFLY P2, R108, R110, R111, R112 ;  /* 0x0c00006f6e6c7389 */ /* 0x0000640000040070 */
[----:B01----:R-:W-:Y:S01]  /*3790*/  ENDCOLLECTIVE ;  /* 0x000000000000791b */ /* 0x003fe20003800000 */
.L_x_9837:
[----:B------:R-:W-:Y:S01]  /*37a0*/  HFMA2.MMA R111, -RZ, RZ, 0, 9.5367431640625e-07 ;  /* 0x00000010ff6f7435 */ /* 0x000fe200000001ff */
[----:B------:R-:W-:-:S05]  /*37b0*/  MOV R91, R108 ;  /* 0x0000006c005b7202 */ /* 0x000fca0000000f00 */
[----:B------:R-:W-:-:S05]  /*37c0*/  FADD.FTZ R107, R106, R91 ;  /* 0x0000005b6a6b7221 */ /* 0x000fca0000010000 */
[----:B------:R-:W-:-:S07]  /*37d0*/  MOV R110, R107 ;  /* 0x0000006b006e7202 */ /* 0x000fce0000000f00 */
[----:B------:R-:W-:Y:S05]  /*37e0*/  WARPSYNC.COLLECTIVE R109, `(.L_x_9838) ;  /* 0x000000006d087348 */ /* 0x000fea0003c00000 */
[----:B------:R0:W1:Y:S02]  /*37f0*/  SHFL.BFLY P2, R108, R110, R111, R112 ;  /* 0x0c00006f6e6c7389 */ /* 0x0000640000040070 */
[----:B01----:R-:W-:Y:S01]  /*3800*/  ENDCOLLECTIVE ;  /* 0x000000000000791b */ /* 0x003fe20003800000 */
.L_x_9838:
        /* <DEDUP_REMOVED lines=72> */
.L_x_9839:
[----:B------:R-:W-:Y:S01]  /*3c90*/  HFMA2.MMA R111, -RZ, RZ, 0, 1.1920928955078125e-07 ;  /* 0x00000002ff6f7435 */ /* 0x000fe200000001ff */
[----:B------:R-:W-:-:S05]  /*3ca0*/  MOV R104, R108 ;  /* 0x0000006c00687202 */ /* 0x000fca0000000f00 */
[----:B------:R-:W-:-:S05]  /*3cb0*/  FADD.FTZ R104, R91, R104 ;  /* 0x000000685b687221 */ /* 0x000fca0000010000 */
[----:B------:R-:W-:-:S07]  /*3cc0*/  MOV R110, R104 ;  /* 0x00000068006e7202 */ /* 0x000fce0000000f00 */
[----:B------:R-:W-:Y:S05]  /*3cd0*/  WARPSYNC.COLLECTIVE R109, `(.L_x_9840) ;  /* 0x000000006d087348 */ /* 0x000fea0003c00000 */
[----:B------:R0:W1:Y:S02]  /*3ce0*/  SHFL.BFLY P2, R108, R110, R111, R112 ;  /* 0x0c00006f6e6c7389 */ /* 0x0000640000040070 */
[----:B01----:R-:W-:Y:S01]  /*3cf0*/  ENDCOLLECTIVE ;  /* 0x000000000000791b */ /* 0x003fe20003800000 */
.L_x_9840:
[----:B------:R-:W-:Y:S01]  /*3d00*/  HFMA2.MMA R111, -RZ, RZ, 0, 2.384185791015625e-07 ;  /* 0x00000004ff6f7435 */ /* 0x000fe200000001ff */
[----:B------:R-:W-:-:S05]  /*3d10*/  MOV R103, R108 ;  /* 0x0000006c00677202 */ /* 0x000fca0000000f00 */
[----:B------:R-:W-:-:S05]  /*3d20*/  FADD.FTZ R103, R104, R103 ;  /* 0x0000006768677221 */ /* 0x000fca0000010000 */
[----:B------:R-:W-:-:S07]  /*3d30*/  MOV R110, R103 ;  /* 0x00000067006e7202 */ /* 0x000fce0000000f00 */
[----:B------:R-:W-:Y:S05]  /*3d40*/  WARPSYNC.COLLECTIVE R109, `(.L_x_9841) ;  /* 0x000000006d087348 */ /* 0x000fea0003c00000 */
[----:B------:R0:W1:Y:S02]  /*3d50*/  SHFL.BFLY P2, R108, R110, R111, R112 ;  /* 0x0c00006f6e6c7389 */ /* 0x0000640000040070 */
[----:B01----:R-:W-:Y:S01]  /*3d60*/  ENDCOLLECTIVE ;  /* 0x000000000000791b */ /* 0x003fe20003800000 */
.L_x_9841:
[----:B------:R-:W-:Y:S01]  /*3d70*/  HFMA2.MMA R111, -RZ, RZ, 0, 4.76837158203125e-07 ;  /* 0x00000008ff6f7435 */ /* 0x000fe200000001ff */
[----:B------:R-:W-:-:S05]  /*3d80*/  MOV R106, R108 ;  /* 0x0000006c006a7202 */ /* 0x000fca0000000f00 */
[----:B------:R-:W-:-:S05]  /*3d90*/  FADD.FTZ R106, R103, R106 ;  /* 0x0000006a676a7221 */ /* 0x000fca0000010000 */
[----:B------:R-:W-:-:S07]  /*3da0*/  MOV R110, R106 ;  /* 0x0000006a006e7202 */ /* 0x000fce0000000f00 */
[----:B------:R-:W-:Y:S05]  /*3db0*/  WARPSYNC.COLLECTIVE R109, `(.L_x_9842) ;  /* 0x000000006d087348 */ /* 0x000fea0003c00000 */
[----:B------:R0:W1:Y:S02]  /*3dc0*/  SHFL.BFLY P2, R108, R110, R111, R112 ;  /* 0x0c00006f6e6c7389 */ /* 0x0000640000040070 */
[----:B01----:R-:W-:Y:S01]  /*3dd0*/  ENDCOLLECTIVE ;  /* 0x000000000000791b */ /* 0x003fe20003800000 */
.L_x_9842:
[----:B------:R-:W-:Y:S01]  /*3de0*/  HFMA2.MMA R111, -RZ, RZ, 0, 9.5367431640625e-07 ;  /* 0x00000010ff6f7435 */ /* 0x000fe200000001ff */
[----:B------:R-:W-:-:S05]  /*3df0*/  MOV R105, R108 ;  /* 0x0000006c00697202 */ /* 0x000fca0000000f00 */
[----:B------:R-:W-:-:S05]  /*3e00*/  FADD.FTZ R105, R106, R105 ;  /* 0x000000696a697221 */ /* 0x000fca0000010000 */
[----:B------:R-:W-:-:S07]  /*3e10*/  MOV R110, R105 ;  /* 0x00000069006e7202 */ /* 0x000fce0000000f00 */
[----:B------:R-:W-:Y:S05]  /*3e20*/  WARPSYNC.COLLECTIVE R109, `(.L_x_9843) ;  /* 0x000000006d087348 */ /* 0x000fea0003c00000 */
[----:B------:R0:W1:Y:S02]  /*3e30*/  SHFL.BFLY P2, R108, R110, R111, R112 ;  /* 0x0c00006f6e6c7389 */ /* 0x0000640000040070 */
[----:B01----:R-:W-:Y:S01]  /*3e40*/  ENDCOLLECTIVE ;  /* 0x000000000000791b */ /* 0x003fe20003800000 */
.L_x_9843:
[----:B------:R-:W-:Y:S05]  /*3e50*/  BRA `(.L_x_9844) ;  /* 0xffffffe400947947 */ /* 0x000fea000383ffff */
.L_x_9845:
        /* <DEDUP_REMOVED lines=10> */
.L_x_30235:


//--------------------- .text._ZN10layer_norm13ln_fwd_kernelINS_13Kernel_traitsI13__nv_bfloat16S2_fS2_fjLj8192ELj1ELj1ELj8ELj16ENS_18Kernel_traits_baseILj8192ES2_S2_fS2_fjLj256EEEEELb0ELb1ELb0ELb0EEEvNS_9FwdParamsE --------------------------
	.section	.text._ZN10layer_norm13ln_fwd_kernelINS_13Kernel_traitsI13__nv_bfloat16S2_fS2_fjLj8192ELj1ELj1ELj8ELj16ENS_18Kernel_traits_baseILj8192ES2_S2_fS2_fjLj256EEEEELb0ELb1ELb0ELb0EEEvNS_9FwdParamsE,"ax",@progbits
	.align	128
        .global         _ZN10layer_norm13ln_fwd_kernelINS_13Kernel_traitsI13__nv_bfloat16S2_fS2_fjLj8192ELj1ELj1ELj8ELj16ENS_18Kernel_traits_baseILj8192ES2_S2_fS2_fjLj256EEEEELb0ELb1ELb0ELb0EEEvNS_9FwdParamsE
        .type           _ZN10layer_norm13ln_fwd_kernelINS_13Kernel_traitsI13__nv_bfloat16S2_fS2_fjLj8192ELj1ELj1ELj8ELj16ENS_18Kernel_traits_baseILj8192ES2_S2_fS2_fjLj256EEEEELb0ELb1ELb0ELb0EEEvNS_9FwdParamsE,@function
        .size           _ZN10layer_norm13ln_fwd_kernelINS_13Kernel_traitsI13__nv_bfloat16S2_fS2_fjLj8192ELj1ELj1ELj8ELj16ENS_18Kernel_traits_baseILj8192ES2_S2_fS2_fjLj256EEEEELb0ELb1ELb0ELb0EEEvNS_9FwdParamsE,(.L_x_30236 - _ZN10layer_norm13ln_fwd_kernelINS_13Kernel_traitsI13__nv_bfloat16S2_fS2_fjLj8192ELj1ELj1ELj8ELj16ENS_18Kernel_traits_baseILj8192ES2_S2_fS2_fjLj256EEEEELb0ELb1ELb0ELb0EEEvNS_9FwdParamsE)
        .other          _ZN10layer_norm13ln_fwd_kernelINS_13Kernel_traitsI13__nv_bfloat16S2_fS2_fjLj8192ELj1ELj1ELj8ELj16ENS_18Kernel_traits_baseILj8192ES2_S2_fS2_fjLj256EEEEELb0ELb1ELb0ELb0EEEvNS_9FwdParamsE,@"STO_CUDA_ENTRY STV_DEFAULT"
_ZN10layer_norm13ln_fwd_kernelINS_13Kernel_traitsI13__nv_bfloat16S2_fS2_fjLj8192ELj1ELj1ELj8ELj16ENS_18Kernel_traits_baseILj8192ES2_S2_fS2_fjLj256EEEEELb0ELb1ELb0ELb0EEEvNS_9FwdParamsE:
.text._ZN10layer_norm13ln_fwd_kernelINS_13Kernel_traitsI13__nv_bfloat16S2_fS2_fjLj8192ELj1ELj1ELj8ELj16ENS_18Kernel_traits_baseILj8192ES2_S2_fS2_fjLj256EEEEELb0ELb1ELb0ELb0EEEvNS_9FwdParamsE:
        /* <DEDUP_REMOVED lines=42> */
.L_x_9847:
[----:B------:R-:W-:Y:S05]  /*02a0*/  BSYNC B0 ;  /* 0x0000000000007941 */ /* 0x000fea0003800000 */
.L_x_9846:
        /* <DEDUP_REMOVED lines=26> */
.L_x_9849:
[----:B------:R-:W-:Y:S05]  /*0450*/  BSYNC B0 ;  /* 0x0000000000007941 */ /* 0x000fea0003800000 */
.L_x_9848:
        /* <DEDUP_REMOVED lines=26> */
.L_x_9851:
[----:B------:R-:W-:Y:S05]  /*0600*/  BSYNC B0 ;  /* 0x0000000000007941 */ /* 0x000fea0003800000 */
.L_x_9850:
        /* <DEDUP_REMOVED lines=25> */
.L_x_9853:
[----:B------:R-:W-:Y:S05]  /*07a0*/  BSYNC B0 ;  /* 0x0000000000007941 */ /* 0x000fea0003800000 */
.L_x_9852:
        /* <DEDUP_REMOVED lines=8> */
[----:B------:R-:W-:Y:S01]  /*0830*/  ULDC UR11, c[0x0][0x218] ;  /* 0x00008600000b7ab9 */ /* 0x000fe20000000800 */
[----:B------:R-:W-:Y:S01]  /*0840*/  SHF.L.U32 R83, R4, 0x10, RZ ;  /* 0x0000001004537819 */ /* 0x000fe200000006ff */
[----:B------:R-:W-:Y:S01]  /*0850*/  ULDC UR10, c[0x0][0x290] ;  /* 0x0000a400000a7ab9 */ /* 0x000fe20000000800 */
[C---:B------:R-:W-:Y:S01]  /*0860*/  PRMT R131, R5.reuse, 0x7632, R131 ;  /* 0x0000763205837816 */ /* 0x040fe20000000083 */
[----:B------:R-:W-:Y:S01]  /*0870*/  ULDC.64 UR8, c[0x0][0x230] ;  /* 0x00008c0000087ab9 */ /* 0x000fe20000000a00 */
[----:B------:R-:W-:Y:S01]  /*0880*/  SHF.L.U32 R82, R5, 0x10, RZ ;  /* 0x0000001005527819 */ /* 0x000fe200000006ff */
[----:B------:R-:W-:Y:S01]  /*0890*/  ULDC.64 UR12, c[0x0][0x210] ;  /* 0x00008400000c7ab9 */ /* 0x000fe20000000a00 */
[----:B------:R-:W-:-:S02]  /*08a0*/  LOP3.LUT R5, R3, 0xe0, RZ, 0xc0, !PT ;  /* 0x000000e003057812 */ /* 0x000fc400078ec0ff */
[----:B------:R-:W-:Y:S02]  /*08b0*/  LOP3.LUT R4, R0, 0xff, RZ, 0xc0, !PT ;  /* 0x000000ff00047812 */ /* 0x000fe400078ec0ff */
[----:B------:R-:W-:Y:S02]  /*08c0*/  SHF.R.U32.HI R0, RZ, 0x3, R0 ;  /* 0x00000003ff007819 */ /* 0x000fe40000011600 */
[----:B------:R-:W-:Y:S02]  /*08d0*/  VIADDMNMX R5, R4, -R5, RZ, !PT ;  /* 0x8000000504057246 */ /* 0x000fe400078001ff */
[----:B------:R-:W-:Y:S02]  /*08e0*/  LOP3.LUT R0, R0, 0x1fffffe0, RZ, 0xc0, !PT ;  /* 0x1fffffe000007812 */ /* 0x000fe400078ec0ff */
[----:B------:R-:W-:Y:S02]  /*08f0*/  VIMNMX R5, R5, 0x20, PT ;  /* 0x0000002005057848 */ /* 0x000fe40003fe0100 */
[----:B------:R-:W-:-:S02]  /*0900*/  PRMT R134, R6, 0x7632, R134 ;  /* 0x0000763206867816 */ /* 0x000fc40000000086 */
[----:B------:R-:W-:Y:S02]  /*0910*/  IADD3 R5, R5, R0, RZ ;  /* 0x0000000005057210 */ /* 0x000fe40007ffe0ff */
[----:B------:R-:W-:Y:S02]  /*0920*/  SHF.L.U32 R85, R6, 0x10, RZ ;  /* 0x0000001006557819 */ /* 0x000fe400000006ff */
[----:B------:R-:W-:Y:S02]  /*0930*/  SHF.L.U32 R6, R3, 0x5, RZ ;  /* 0x0000000503067819 */ /* 0x000fe400000006ff */
[----:B------:R-:W-:Y:S02]  /*0940*/  SHF.L.U32 R5, R5, 0x3, RZ ;  /* 0x0000000305057819 */ /* 0x000fe400000006ff */
[C---:B------:R-:W-:Y:S02]  /*0950*/  PRMT R133, R7.reuse, 0x7632, R133 ;  /* 0x0000763207857816 */ /* 0x040fe40000000085 */
[----:B------:R-:W-:-:S02]  /*0960*/  SHF.L.U32 R84, R7, 0x10, RZ ;  /* 0x0000001007547819 */ /* 0x000fc400000006ff */
[----:B------:R-:W-:Y:S02]  /*0970*/  LOP3.LUT R7, R6, 0x3e0, RZ, 0xc0, !PT ;  /* 0x000003e006077812 */ /* 0x000fe400078ec0ff */
[----:B------:R-:W-:Y:S02]  /*0980*/  I2FP.F32.U32 R5, R5 ;  /* 0x0000000500057245 */ /* 0x000fe40000201000 */
[----:B------:R-:W-:Y:S02]  /*0990*/  VIADDMNMX R7, R4, -R7, RZ, !PT ;  /* 0x8000000704077246 */ /* 0x000fe400078001ff */
[----:B------:R0:W1:Y:S01]  /*09a0*/  MUFU.RCP R139, R5 ;  /* 0x00000005008b7308 */ /* 0x0000620000001000 */
[----:B------:R-:W-:Y:S01]  /*09b0*/  ISETP.NE.U32.AND P1, PT, RZ, UR6, PT ;  /* 0x00000006ff007c0c */ /* 0x000fe2000bf25070 */
[----:B------:R-:W-:Y:S01]  /*09c0*/  ULDC.U8 UR6, c[0x0][0x2a0] ;  /* 0x0000a80000067ab9 */ /* 0x000fe20000000000 */
[----:B------:R-:W-:Y:S02]  /*09d0*/  VIMNMX R7, R7, 0x20, PT ;  /* 0x0000002007077848 */ /* 0x000fe40003fe0100 */
        /* <DEDUP_REMOVED lines=12> */
[----:B------:R-:W-:Y:S01]  /*0aa0*/  IADD3 R7, R0, R7, RZ ;  /* 0x0000000700077210 */ /* 0x000fe20007ffe0ff */
[----:B------:R-:W-:Y:S01]  /*0ab0*/  HFMA2.MMA R0, -RZ, RZ, 0, 5.9604644775390625e-08 ;  /* 0x00000001ff007435 */ /* 0x000fe200000001ff */
        /* <DEDUP_REMOVED lines=95> */
[----:B------:R-:W-:Y:S01]  /*10b0*/  ISETP.NE.AND.EX P1, PT, RZ, UR7, PT, P1 ;  /* 0x00000007ff007c0c */ /* 0x000fe2000bf25310 */
[----:B01----:R-:W-:-:S12]  /*10c0*/  ULDC.64 UR6, c[0x0][0x238] ;  /* 0x00008e0000067ab9 */ /* 0x003fd80000000a00 */
.L_x_9871:
[----:B01234-:R-:W0:Y:S02]  /*10d0*/  @P1 LDC.64 R44, c[0x0][0x270] ;  /* 0x00009c00ff2c1b82 */ /* 0x01fe240000000a00 */
[----:B0-----:R-:W-:-:S06]  /*10e0*/  @P1 IMAD.WIDE R44, R99, 0x2, R44 ;  /* 0x00000002632c1825 */ /* 0x001fcc00078e022c */
[----:B------:R-:W2:Y:S01]  /*10f0*/  @P1 LDG.E.U16 R44, desc[UR4][R44.64] ;  /* 0x000000042c2c1981 */ /* 0x000ea2000c1e1500 */
[----:B------:R-:W-:Y:S01]  /*1100*/  IMAD R46, R99, UR11, RZ ;  /* 0x0000000b632e7c24 */ /* 0x000fe2000f8e02ff */
[----:B------:R-:W-:Y:S01]  /*1110*/  LOP3.LUT R66, R3, 0xff, RZ, 0xc0, !PT ;  /* 0x000000ff03427812 */ /* 0x000fe200078ec0ff */
[----:B------:R-:W-:Y:S03]  /*1120*/  BSSY B0, `(.L_x_9854) ;  /* 0x000003c000007945 */ /* 0x000fe60003800000 */
        /* <DEDUP_REMOVED lines=14> */
[----:B------:R-:W3:Y:S04]  /*1210*/  LDG.E.128 R12, desc[UR4][R12.64] ;  /* 0x000000040c0c7981 */ /* 0x000ee8000c1e1d00 */
[----:B------:R0:W4:Y:S01]  /*1220*/  @P2 LDG.E.128 R8, desc[UR4][R16.64+0x10] ;  /* 0x0000100410082981 */ /* 0x000122000c1e1d00 */
[----:B------:R-:W-:-:S04]  /*1230*/  ISETP.NE.U32.AND P2, PT, RZ, UR8, PT ;  /* 0x00000008ff007c0c */ /* 0x000fc8000bf45070 */
[----:B------:R-:W-:Y:S02]  /*1240*/  ISETP.NE.AND.EX P2, PT, RZ, UR9, PT, P2 ;  /* 0x00000009ff007c0c */ /* 0x000fe4000bf45320 */
[----:B---3--:R-:W-:Y:S02]  /*1250*/  PRMT R18, R12, 0x7632, R18 ;  /* 0x000076320c127816 */ /* 0x008fe40000000012 */
[----:B------:R-:W-:Y:S02]  /*1260*/  PRMT R44, R13, 0x7632, R44 ;  /* 0x000076320d2c7816 */ /* 0x000fe4000000002c */
[----:B------:R-:W-:Y:S02]  /*1270*/  PRMT R47, R14, 0x7632, R47 ;  /* 0x000076320e2f7816 */ /* 0x000fe4000000002f */
[----:B------:R-:W-:Y:S02]  /*1280*/  PRMT R66, R15, 0x7632, R66 ;  /* 0x000076320f427816 */ /* 0x000fe40000000042 */
[----:B------:R-:W-:-:S02]  /*1290*/  SHF.L.U32 R19, R12, 0x10, RZ ;  /* 0x000000100c137819 */ /* 0x000fc400000006ff */
[----:B------:R-:W-:Y:S02]  /*12a0*/  SHF.L.U32 R45, R13, 0x10, RZ ;  /* 0x000000100d2d7819 */ /* 0x000fe400000006ff */
[----:B------:R-:W-:Y:S02]  /*12b0*/  SHF.L.U32 R151, R15, 0x10, RZ ;  /* 0x000000100f977819 */ /* 0x000fe400000006ff */
[----:B------:R-:W-:Y:S02]  /*12c0*/  SHF.L.U32 R67, R14, 0x10, RZ ;  /* 0x000000100e437819 */ /* 0x000fe400000006ff */
[----:B------:R-:W-:Y:S02]  /*12d0*/  SHF.L.U32 R13, R18, 0x10, RZ ;  /* 0x00000010120d7819 */ /* 0x000fe400000006ff */
[----:B------:R-:W-:Y:S02]  /*12e0*/  SHF.L.U32 R15, R44, 0x10, RZ ;  /* 0x000000102c0f7819 */ /* 0x000fe400000006ff */
[----:B------:R-:W-:-:S02]  /*12f0*/  SHF.L.U32 R47, R47, 0x10, RZ ;  /* 0x000000102f2f7819 */ /* 0x000fc400000006ff */
[----:B0-----:R-:W-:Y:S01]  /*1300*/  SHF.L.U32 R17, R66, 0x10, RZ ;  /* 0x0000001042117819 */ /* 0x001fe200000006ff */
        /* <DEDUP_REMOVED lines=16> */
[----:B--2---:R-:W-:Y:S01]  /*1410*/  @P2 FADD.FTZ R12, R4, R12 ;  /* 0x0000000c040c2221 */ /* 0x004fe20000010000 */
[----:B------:R-:W-:Y:S01]  /*1420*/  @P2 FADD.FTZ R14, R6, R14 ;  /* 0x0000000e060e2221 */ /* 0x000fe20000010000 */
[----:B----4-:R-:W-:Y:S01]  /*1430*/  @P2 FADD.FTZ R16, R8, R16 ;  /* 0x0000001008102221 */ /* 0x010fe20000010000 */
[----:B------:R-:W-:Y:S01]  /*1440*/  @P2 FADD.FTZ R18, R10, R18 ;  /* 0x000000120a122221 */ /* 0x000fe20000010000 */
[----:B------:R-:W-:Y:S01]  /*1450*/  @P2 FADD.FTZ R13, R5, R13 ;  /* 0x0000000d050d2221 */ /* 0x000fe20000010000 */
[----:B------:R-:W-:Y:S01]  /*1460*/  @P2 FADD.FTZ R15, R7, R15 ;  /* 0x0000000f070f2221 */ /* 0x000fe20000010000 */
[----:B------:R-:W-:Y:S01]  /*1470*/  @P2 FADD.FTZ R17, R9, R17 ;  /* 0x0000001109112221 */ /* 0x000fe20000010000 */
[----:B------:R-:W-:Y:S01]  /*1480*/  @P2 FADD.FTZ R19, R11, R19 ;  /* 0x000000130b132221 */ /* 0x000fe20000010000 */
[----:B------:R-:W-:-:S04]  /*1490*/  LEA R44, P2, R149, UR6, 0x5 ;  /* 0x00000006952c7c11 */ /* 0x000fc8000f8428ff */
[----:B------:R-:W-:-:S05]  /*14a0*/  LEA.HI.X R45, R149, UR7, RZ, 0x5, P2 ;  /* 0x00000007952d7c11 */ /* 0x000fca00090f2cff */
[----:B------:R0:W-:Y:S04]  /*14b0*/  STG.E.128 desc[UR4][R44.64], R12 ;  /* 0x0000000c2c007986 */ /* 0x0001e8000c101d04 */
[----:B------:R0:W-:Y:S01]  /*14c0*/  STG.E.128 desc[UR4][R44.64+0x10], R16 ;  /* 0x000010102c007986 */ /* 0x0001e2000c101d04 */
[----:B------:R-:W-:-:S07]  /*14d0*/  IADD3 R47, R149, 0x100, RZ ;  /* 0x00000100952f7810 */ /* 0x000fce0007ffe0ff */
.L_x_9855:
[----:B------:R-:W-:Y:S05]  /*14e0*/  BSYNC B0 ;  /* 0x0000000000007941 */ /* 0x000fea0003800000 */
.L_x_9854:
[----:B------:R-:W-:Y:S01]  /*14f0*/  ISETP.GE.U32.AND P2, PT, R2, 0x200, PT ;  /* 0x000002000200780c */ /* 0x000fe20003f46070 */
[----:B------:R-:W-:-:S12]  /*1500*/  BSSY B0, `(.L_x_9856) ;  /* 0x0000036000007945 */ /* 0x000fd80003800000 */
[----:B------:R-:W-:Y:S05]  /*1510*/  @!P2 BRA `(.L_x_9857) ;  /* 0x0000000000d0a947 */ /* 0x000fea0003800000 */
[----:B------:R-:W1:Y:S01]  /*1520*/  LDC.64 R20, c[0x0][0x220] ;  /* 0x00008800ff147b82 */ /* 0x000e620000000a00 */
[----:B------:R-:W-:-:S04]  /*1530*/  ISETP.NE.U32.AND P2, PT, RZ, UR8, PT ;  /* 0x00000008ff007c0c */ /* 0x000fc8000bf45070 */
[----:B------:R-:W-:-:S13]  /*1540*/  ISETP.NE.AND.EX P2, PT, RZ, UR9, PT, P2 ;  /* 0x00000009ff007c0c */ /* 0x000fda000bf45320 */
[----:B------:R-:W-:-:S04]  /*1550*/  @P2 LEA R24, P3, R47, UR8, 0x5 ;  /* 0x000000082f182c11 */ /* 0x000fc8000f8628ff */
[C---:B------:R-:W-:Y:S01]  /*1560*/  @P2 LEA.HI.X R25, R47.reuse, UR9, RZ, 0x5, P3 ;  /* 0x000000092f192c11 */ /* 0x040fe200098f2cff */
[----:B-1----:R-:W-:-:S04]  /*1570*/  IMAD.WIDE.U32 R20, R47, 0x10, R20 ;  /* 0x000000102f147825 */ /* 0x002fc800078e0014 */
[----:B------:R-:W2:Y:S04]  /*1580*/  @P2 LDG.E.128 R4, desc[UR4][R24.64] ;  /* 0x0000000418042981 */ /* 0x000ea8000c1e1d00 */
[----:B------:R-:W3:Y:S04]  /*1590*/  LDG.E.128 R20, desc[UR4][R20.64] ;  /* 0x0000000414147981 */ /* 0x000ee8000c1e1d00 */
[----:B------:R1:W4:Y:S01]  /*15a0*/  @P2 LDG.E.128 R8, desc[UR4][R24.64+0x10] ;  /* 0x0000100418082981 */ /* 0x000322000c1e1d00 */
[----:B------:R-:W-:-:S04]  /*15b0*/  ISETP.NE.U32.AND P2, PT, RZ, UR8, PT ;  /* 0x00000008ff007c0c */ /* 0x000fc8000bf45070 */
[----:B------:R-:W-:Y:S02]  /*15c0*/  ISETP.NE.AND.EX P2, PT, RZ, UR9, PT, P2 ;  /* 0x00000009ff007c0c */ /* 0x000fe4000bf45320 */
[----:B---3--:R-:W-:Y:S02]  /*15d0*/  PRMT R26, R20, 0x7632, R26 ;  /* 0x00007632141a7816 */ /* 0x008fe4000000001a */
[----:B0-----:R-:W-:Y:S02]  /*15e0*/  PRMT R44, R21, 0x7632, R44 ;  /* 0x00007632152c7816 */ /* 0x001fe4000000002c */
        /* <DEDUP_REMOVED lines=8> */
[----:B-1----:R-:W-:-:S02]  /*1670*/  SHF.L.U32 R25, R66, 0x10, RZ ;  /* 0x0000001042197819 */ /* 0x002fc400000006ff */
        /* <DEDUP_REMOVED lines=30> */
.L_x_9857:
[----:B------:R-:W-:Y:S05]  /*1860*/  BSYNC B0 ;  /* 0x0000000000007941 */ /* 0x000fea0003800000 */
.L_x_9856:
[----:B------:R-:W-:Y:S01]  /*1870*/  ISETP.GE.U32.AND P2, PT, R2, 0x300, PT ;  /* 0x000003000200780c */ /* 0x000fe20003f46070 */
[----:B------:R-:W-:-:S12]  /*1880*/  BSSY B0, `(.L_x_9858) ;  /* 0x0000036000007945 */ /* 0x000fd80003800000 */
[----:B------:R-:W-:Y:S05]  /*1890*/  @!P2 BRA `(.L_x_9859) ;  /* 0x0000000000d0a947 */ /* 0x000fea0003800000 */
[----:B------:R-:W2:Y:S01]  /*18a0*/  LDC.64 R28, c[0x0][0x220] ;  /* 0x00008800ff1c7b82 */ /* 0x000ea20000000a00 */
[----:B------:R-:W-:-:S04]  /*18b0*/  ISETP.NE.U32.AND P2, PT, RZ, UR8, PT ;  /* 0x00000008ff007c0c */ /* 0x000fc8000bf45070 */
[----:B------:R-:W-:-:S13]  /*18c0*/  ISETP.NE.AND.EX P2, PT, RZ, UR9, PT, P2 ;  /* 0x00000009ff007c0c */ /* 0x000fda000bf45320 */
[----:B------:R-:W-:-:S04]  /*18d0*/  @P2 LEA R32, P3, R47, UR8, 0x5 ;  /* 0x000000082f202c11 */ /* 0x000fc8000f8628ff */
[C---:B------:R-:W-:Y:S01]  /*18e0*/  @P2 LEA.HI.X R33, R47.reuse, UR9, RZ, 0x5, P3 ;  /* 0x000000092f212c11 */ /* 0x040fe200098f2cff */
[----:B--2---:R-:W-:-:S04]  /*18f0*/  IMAD.WIDE.U32 R28, R47, 0x10, R28 ;  /* 0x000000102f1c7825 */ /* 0x004fc800078e001c */
[----:B------:R-:W2:Y:S04]  /*1900*/  @P2 LDG.E.128 R4, desc[UR4][R32.64] ;  /* 0x0000000420042981 */ /* 0x000ea8000c1e1d00 */
[----:B------:R-:W3:Y:S04]  /*1910*/  LDG.E.128 R28, desc[UR4][R28.64] ;  /* 0x000000041c1c7981 */ /* 0x000ee8000c1e1d00 */
[----:B------:R4:W5:Y:S01]  /*1920*/  @P2 LDG.E.128 R8, desc[UR4][R32.64+0x10] ;  /* 0x0000100420082981 */ /* 0x000962000c1e1d00 */
[----:B------:R-:W-:-:S04]  /*1930*/  ISETP.NE.U32.AND P2, PT, RZ, UR8, PT ;  /* 0x00000008ff007c0c */ /* 0x000fc8000bf45070 */
[----:B------:R-:W-:Y:S02]  /*1940*/  ISETP.NE.AND.EX P2, PT, RZ, UR9, PT, P2 ;  /* 0x00000009ff007c0c */ /* 0x000fe4000bf45320 */
[----:B---3--:R-:W-:Y:S02]  /*1950*/  PRMT R34, R28, 0x7632, R34 ;  /* 0x000076321c227816 */ /* 0x008fe40000000022 */
[----:B01----:R-:W-:Y:S02]  /*1960*/  PRMT R44, R29, 0x7632, R44 ;  /* 0x000076321d2c7816 */ /* 0x003fe4000000002c */
        /* <DEDUP_REMOVED lines=8> */
[----:B----4-:R-:W-:-:S02]  /*19f0*/  SHF.L.U32 R33, R66, 0x10, RZ ;  /* 0x0000001042217819 */ /* 0x010fc400000006ff */
        /* <DEDUP_REMOVED lines=19> */
[----:B-----5:R-:W-:Y:S01]  /*1b30*/  @P2 FADD.FTZ R32, R8, R32 ;  /* 0x0000002008202221 */ /* 0x020fe20000010000 */
        /* <DEDUP_REMOVED lines=10> */
.L_x_9859:
[----:B------:R-:W-:Y:S05]  /*1be0*/  BSYNC B0 ;  /* 0x0000000000007941 */ /* 0x000fea0003800000 */
.L_x_9858:
[----:B------:R-:W-:Y:S01]  /*1bf0*/  ISETP.GE.U32.AND P2, PT, R2, 0x400, PT ;  /* 0x000004000200780c */ /* 0x000fe20003f46070 */
[----:B------:R-:W-:-:S12]  /*1c00*/  BSSY B0, `(.L_x_9860) ;  /* 0x0000035000007945 */ /* 0x000fd80003800000 */
[----:B------:R-:W-:Y:S05]  /*1c10*/  @!P2 BRA `(.L_x_9861) ;  /* 0x0000000000cca947 */ /* 0x000fea0003800000 */
[----:B------:R-:W3:Y:S01]  /*1c20*/  LDC.64 R36, c[0x0][0x220] ;  /* 0x00008800ff247b82 */ /* 0x000ee20000000a00 */
[----:B------:R-:W-:-:S04]  /*1c30*/  ISETP.NE.U32.AND P2, PT, RZ, UR8, PT ;  /* 0x00000008ff007c0c */ /* 0x000fc8000bf45070 */
[----:B------:R-:W-:-:S13]  /*1c40*/  ISETP.NE.AND.EX P2, PT, RZ, UR9, PT, P2 ;  /* 0x00000009ff007c0c */ /* 0x000fda000bf45320 */
[----:B------:R-:W-:-:S04]  /*1c50*/  @P2 LEA R40, P3, R47, UR8, 0x5 ;  /* 0x000000082f282c11 */ /* 0x000fc8000f8628ff */
[C---:B------:R-:W-:Y:S01]  /*1c60*/  @P2 LEA.HI.X R41, R47.reuse, UR9, RZ, 0x5, P3 ;  /* 0x000000092f292c11 */ /* 0x040fe200098f2cff */
[----:B---3--:R-:W-:-:S04]  /*1c70*/  IMAD.WIDE.U32 R36, R47, 0x10, R36 ;  /* 0x000000102f247825 */ /* 0x008fc800078e0024 */
[----:B------:R-:W3:Y:S04]  /*1c80*/  @P2 LDG.E.128 R4, desc[UR4][R40.64] ;  /* 0x0000000428042981 */ /* 0x000ee8000c1e1d00 */
[----:B------:R-:W4:Y:S04]  /*1c90*/  LDG.E.128 R36, desc[UR4][R36.64] ;  /* 0x0000000424247981 */ /* 0x000f28000c1e1d00 */
[----:B------:R5:W3:Y:S01]  /*1ca0*/  @P2 LDG.E.128 R8, desc[UR4][R40.64+0x10] ;  /* 0x0000100428082981 */ /* 0x000ae2000c1e1d00 */
[----:B012---:R-:W-:-:S04]  /*1cb0*/  LEA R44, P2, R47, UR6, 0x5 ;  /* 0x000000062f2c7c11 */ /* 0x007fc8000f8428ff */
[----:B------:R-:W-:Y:S02]  /*1cc0*/  LEA.HI.X R45, R47, UR7, RZ, 0x5, P2 ;  /* 0x000000072f2d7c11 */ /* 0x000fe400090f2cff */
[----:B------:R-:W-:-:S04]  /*1cd0*/  ISETP.NE.U32.AND P2, PT, RZ, UR8, PT ;  /* 0x00000008ff007c0c */ /* 0x000fc8000bf45070 */
[----:B------:R-:W-:Y:S02]  /*1ce0*/  ISETP.NE.AND.EX P2, PT, RZ, UR9, PT, P2 ;  /* 0x00000009ff007c0c */ /* 0x000fe4000bf45320 */
[C---:B----4-:R-:W-:Y:S02]  /*1cf0*/  SHF.L.U32 R67, R37.reuse, 0x10, RZ ;  /* 0x0000001025437819 */ /* 0x050fe400000006ff */
[C---:B------:R-:W-:Y:S02]  /*1d00*/  PRMT R42, R36.reuse, 0x7632, R42 ;  /* 0x00007632242a7816 */ /* 0x040fe4000000002a */
[----:B------:R-:W-:Y:S02]  /*1d10*/  SHF.L.U32 R43, R36, 0x10, RZ ;  /* 0x00000010242b7819 */ /* 0x000fe400000006ff */
[----:B------:R-:W-:Y:S02]  /*1d20*/  PRMT R47, R37, 0x7632, R47 ;  /* 0x00007632252f7816 */ /* 0x000fe4000000002f */
[----:B------:R-:W-:-:S02]  /*1d30*/  PRMT R66, R38, 0x7632, R66 ;  /* 0x0000763226427816 */ /* 0x000fc40000000042 */
[----:B------:R-:W-:Y:S02]  /*1d40*/  PRMT R36, R39, 0x7632, R36 ;  /* 0x0000763227247816 */ /* 0x000fe40000000024 */
[----:B------:R-:W-:Y:S01]  /*1d50*/  SHF.L.U32 R151, R38, 0x10, RZ ;  /* 0x0000001026977819 */ /* 0x000fe200000006ff */
[----:B------:R-:W-:Y:S01]  /*1d60*/  FMUL.FTZ R38, R67, R46 ;  /* 0x0000002e43267220 */ /* 0x000fe20000410000 */
[----:B-----5:R-:W-:Y:S02]  /*1d70*/  SHF.L.U32 R41, R39, 0x10, RZ ;  /* 0x0000001027297819 */ /* 0x020fe400000006ff */
[----:B------:R-:W-:Y:S02]  /*1d80*/  SHF.L.U32 R37, R42, 0x10, RZ ;  /* 0x000000102a257819 */ /* 0x000fe400000006ff */
[----:B------:R-:W-:Y:S02]  /*1d90*/  SHF.L.U32 R47, R47, 0x10, RZ ;  /* 0x000000102f2f7819 */ /* 0x000fe400000006ff */
[----:B------:R-:W-:-:S02]  /*1da0*/  SHF.L.U32 R39, R66, 0x10, RZ ;  /* 0x0000001042277819 */ /* 0x000fc400000006ff */
        /* <DEDUP_REMOVED lines=16> */
[----:B---3--:R-:W-:Y:S01]  /*1eb0*/  @P2 FADD.FTZ R36, R4, R36 ;  /* 0x0000002404242221 */ /* 0x008fe20000010000 */
[----:B------:R-:W-:Y:S01]  /*1ec0*/  @P2 FADD.FTZ R38, R6, R38 ;  /* 0x0000002606262221 */ /* 0x000fe20000010000 */
[----:B------:R-:W-:Y:S01]  /*1ed0*/  @P2 FADD.FTZ R40, R8, R40 ;  /* 0x0000002808282221 */ /* 0x000fe20000010000 */
[----:B------:R-:W-:Y:S01]  /*1ee0*/  @P2 FADD.FTZ R42, R10, R42 ;  /* 0x0000002a0a2a2221 */ /* 0x000fe20000010000 */
[----:B------:R-:W-:Y:S01]  /*1ef0*/  @P2 FADD.FTZ R37, R5, R37 ;  /* 0x0000002505252221 */ /* 0x000fe20000010000 */
[----:B------:R-:W-:Y:S01]  /*1f00*/  @P2 FADD.FTZ R39, R7, R39 ;  /* 0x0000002707272221 */ /* 0x000fe20000010000 */
[----:B------:R-:W-:Y:S01]  /*1f10*/  @P2 FADD.FTZ R41, R9, R41 ;  /* 0x0000002909292221 */ /* 0x000fe20000010000 */
[----:B------:R-:W-:-:S03]  /*1f20*/  @P2 FADD.FTZ R43, R11, R43 ;  /* 0x0000002b0b2b2221 */ /* 0x000fc60000010000 */
[----:B------:R3:W-:Y:S04]  /*1f30*/  STG.E.128 desc[UR4][R44.64], R36 ;  /* 0x000000242c007986 */ /* 0x0007e8000c101d04 */
[----:B------:R3:W-:Y:S02]  /*1f40*/  STG.E.128 desc[UR4][R44.64+0x10], R40 ;  /* 0x000010282c007986 */ /* 0x0007e4000c101d04 */
.L_x_9861:
[----:B------:R-:W-:Y:S05]  /*1f50*/  BSYNC B0 ;  /* 0x0000000000007941 */ /* 0x000fea0003800000 */
.L_x_9860:
        /* <DEDUP_REMOVED lines=129> */
.L_x_9882:
        /* <DEDUP_REMOVED lines=21> */
[----:B------:R-:W-:-:S04]  /*28c0*/  HFMA2.MMA R46, -RZ, RZ, 0, 0 ;  /* 0x00000000ff2e7435 */ /* 0x000fc800000001ff */
[----:B------:R-:W-:Y:S02]  /*28d0*/  @!P2 LDS.64 R44, [R47] ;  /* 0x000000002f2ca984 */ /* 0x000fe40000000a00 */
[----:B------:R-:W-:Y:S02]  /*28e0*/  @!P2 MOV R46, R148 ;  /* 0x00000094002ea202 */ /* 0x000fe40000000f00 */
[----:B------:R-:W-:Y:S02]  /*28f0*/  LOP3.LUT P2, RZ, R0, 0x1f, R3, 0xf8, !PT ;  /* 0x0000001f00ff7812 */ /* 0x000fe4000784f803 */
[-C--:B------:R-:W-:Y:S01]  /*2900*/  I2FP.F32.S32 R153, R46.reuse ;  /* 0x0000002e00997245 */ /* 0x080fe20000201400 */
[----:B------:R-:W1:Y:S02]  /*2910*/  SHFL.DOWN PT, R67, R46, 0x4, 0x1f ;  /* 0x08801f002e437f89 */ /* 0x000e6400000e0000 */
[----:B-1----:R-:W-:Y:S02]  /*2920*/  I2FP.F32.S32 R154, R67 ;  /* 0x00000043009a7245 */ /* 0x002fe40000201400 */
[----:B------:R-:W-:-:S04]  /*2930*/  IADD3 R67, R67, R46, RZ ;  /* 0x0000002e43437210 */ /* 0x000fc80007ffe0ff */
[----:B------:R-:W-:Y:S01]  /*2940*/  I2FP.F32.S32 R47, R67 ;  /* 0x00000043002f7245 */ /* 0x000fe20000201400 */
[----:B------:R-:W-:Y:S04]  /*2950*/  SHFL.DOWN PT, R46, R67, 0x2, 0x1f ;  /* 0x08401f00432e7f89 */ /* 0x000fe800000e0000 */
[----:B------:R-:W1:Y:S02]  /*2960*/  SHFL.DOWN PT, R151, R44, 0x4, 0x1f ;  /* 0x08801f002c977f89 */ /* 0x000e6400000e0000 */
[C---:B-1----:R-:W-:Y:S01]  /*2970*/  FMUL.FTZ R66, R151.reuse, R154 ;  /* 0x0000009a97427220 */ /* 0x042fe20000410000 */
[----:B0-----:R-:W-:Y:S02]  /*2980*/  FADD.FTZ R152, -R151, R44 ;  /* 0x0000002c97987221 */ /* 0x001fe40000010100 */
[----:B------:R-:W0:Y:S01]  /*2990*/  MUFU.RCP R151, R47 ;  /* 0x0000002f00977308 */ /* 0x000e220000001000 */
[----:B------:R-:W-:Y:S01]  /*29a0*/  FFMA.FTZ R156, R153, R44, R66 ;  /* 0x0000002c999c7223 */ /* 0x000fe20000010042 */
[----:B------:R-:W-:Y:S01]  /*29b0*/  FMUL.FTZ R152, R152, R152 ;  /* 0x0000009898987220 */ /* 0x000fe20000410000 */
[----:B------:R-:W1:Y:S01]  /*29c0*/  SHFL.DOWN PT, R66, R45, 0x4, 0x1f ;  /* 0x08801f002d427f89 */ /* 0x000e6200000e0000 */
[----:B------:R-:W-:-:S02]  /*29d0*/  IADD3 R44, R67, R46, RZ ;  /* 0x0000002e432c7210 */ /* 0x000fc40007ffe0ff */
[----:B------:R-:W-:-:S03]  /*29e0*/  FMUL.FTZ R152, R152, R153 ;  /* 0x0000009998987220 */ /* 0x000fc60000410000 */
[----:B------:R-:W2:Y:S01]  /*29f0*/  SHFL.DOWN PT, R155, R44, 0x1, 0x1f ;  /* 0x08201f002c9b7f89 */ /* 0x000ea200000e0000 */
[----:B------:R-:W-:Y:S01]  /*2a00*/  FMUL.FTZ R152, R152, R154 ;  /* 0x0000009a98987220 */ /* 0x000fe20000410000 */
[----:B0-----:R-:W-:-:S05]  /*2a10*/  FMUL.FTZ R156, R151, R156 ;  /* 0x0000009c979c7220 */ /* 0x001fca0000410000 */
[----:B------:R-:W0:Y:S01]  /*2a20*/  SHFL.DOWN PT, R153, R156, 0x2, 0x1f ;  /* 0x08401f009c997f89 */ /* 0x000e2200000e0000 */
[----:B-1----:R-:W-:-:S04]  /*2a30*/  FADD.FTZ R66, R66, R45 ;  /* 0x0000002d42427221 */ /* 0x002fc80000010000 */
[----:B------:R-:W-:Y:S01]  /*2a40*/  FFMA.FTZ R66, R151, R152, R66 ;  /* 0x0000009897427223 */ /* 0x000fe20000010042 */
[----:B------:R-:W-:Y:S02]  /*2a50*/  I2FP.F32.S32 R151, R44 ;  /* 0x0000002c00977245 */ /* 0x000fe40000201400 */
[----:B------:R-:W-:Y:S02]  /*2a60*/  I2FP.F32.S32 R152, R46 ;  /* 0x0000002e00987245 */ /* 0x000fe40000201400 */
[----:B------:R-:W1:Y:S01]  /*2a70*/  SHFL.DOWN PT, R45, R66, 0x2, 0x1f ;  /* 0x08401f00422d7f89 */ /* 0x000e6200000e0000 */
[----:B------:R-:W3:Y:S01]  /*2a80*/  MUFU.RCP R67, R151 ;  /* 0x0000009700437308 */ /* 0x000ee20000001000 */
[-C--:B--2---:R-:W-:Y:S02]  /*2a90*/  IADD3 R44, R44, R155.reuse, RZ ;  /* 0x0000009b2c2c7210 */ /* 0x084fe40007ffe0ff */
[----:B------:R-:W-:Y:S02]  /*2aa0*/  I2FP.F32.S32 R155, R155 ;  /* 0x0000009b009b7245 */ /* 0x000fe40000201400 */
[----:B------:R-:W-:Y:S01]  /*2ab0*/  I2FP.F32.S32 R44, R44 ;  /* 0x0000002c002c7245 */ /* 0x000fe20000201400 */
[----:B0-----:R-:W-:Y:S01]  /*2ac0*/  FMUL.FTZ R46, R153, R152 ;  /* 0x00000098992e7220 */ /* 0x001fe20000410000 */
[----:B------:R-:W-:-:S04]  /*2ad0*/  FADD.FTZ R153, R156, -R153 ;  /* 0x800000999c997221 */ /* 0x000fc80000010000 */
[----:B------:R-:W0:Y:S01]  /*2ae0*/  MUFU.RCP R44, R44 ;  /* 0x0000002c002c7308 */ /* 0x000e220000001000 */
[----:B------:R-:W-:Y:S01]  /*2af0*/  FFMA.FTZ R156, R47, R156, R46 ;  /* 0x0000009c2f9c7223 */ /* 0x000fe2000001002e */
[----:B------:R-:W-:-:S03]  /*2b00*/  FMUL.FTZ R46, R153, R153 ;  /* 0x00000099992e7220 */ /* 0x000fc60000410000 */
[----:B---3--:R-:W-:Y:S01]  /*2b10*/  FMUL.FTZ R156, R67, R156 ;  /* 0x0000009c439c7220 */ /* 0x008fe20000410000 */
[----:B------:R-:W-:-:S04]  /*2b20*/  FMUL.FTZ R46, R47, R46 ;  /* 0x0000002e2f2e7220 */ /* 0x000fc80000410000 */
[----:B------:R-:W-:Y:S01]  /*2b30*/  FMUL.FTZ R46, R46, R152 ;  /* 0x000000982e2e7220 */ /* 0x000fe20000410000 */
[----:B-1----:R-:W-:Y:S01]  /*2b40*/  FADD.FTZ R66, R66, R45 ;  /* 0x0000002d42427221 */ /* 0x002fe20000010000 */
[----:B------:R-:W1:Y:S01]  /*2b50*/  LDC R152, c[0x0][0x2d8] ;  /* 0x0000b600ff987b82 */ /* 0x000e620000000800 */
[----:B------:R-:W2:Y:S02]  /*2b60*/  SHFL.DOWN PT, R45, R156, 0x1, 0x1f ;  /* 0x08201f009c2d7f89 */ /* 0x000ea400000e0000 */
[----:B------:R-:W-:-:S05]  /*2b70*/  FFMA.FTZ R46, R67, R46, R66 ;  /* 0x0000002e432e7223 */ /* 0x000fca0000010042 */
[----:B------:R-:W3:Y:S01]  /*2b80*/  SHFL.DOWN PT, R47, R46, 0x1, 0x1f ;  /* 0x08201f002e2f7f89 */ /* 0x000ee200000e0000 */
[----:B--2---:R-:W-:Y:S01]  /*2b90*/  FMUL.FTZ R66, R45, R155 ;  /* 0x0000009b2d427220 */ /* 0x004fe20000410000 */
[----:B------:R-:W-:-:S03]  /*2ba0*/  FADD.FTZ R45, R156, -R45 ;  /* 0x8000002d9c2d7221 */ /* 0x000fc60000010000 */
[----:B------:R-:W-:Y:S01]  /*2bb0*/  FFMA.FTZ R67, R151, R156, R66 ;  /* 0x0000009c97437223 */ /* 0x000fe20000010042 */
[----:B------:R-:W-:Y:S01]  /*2bc0*/  FMUL.FTZ R66, R45, R45 ;  /* 0x0000002d2d427220 */ /* 0x000fe20000410000 */
[----:B---3--:R-:W-:Y:S02]  /*2bd0*/  FADD.FTZ R47, R46, R47 ;  /* 0x0000002f2e2f7221 */ /* 0x008fe40000010000 */
[----:B0-----:R-:W-:Y:S01]  /*2be0*/  FMUL.FTZ R67, R44, R67 ;  /* 0x000000432c437220 */ /* 0x001fe20000410000 */
[----:B------:R-:W-:-:S04]  /*2bf0*/  FMUL.FTZ R66, R151, R66 ;  /* 0x0000004297427220 */ /* 0x000fc80000410000 */
[----:B------:R-:W-:Y:S01]  /*2c00*/  FMUL.FTZ R66, R66, R155 ;  /* 0x0000009b42427220 */ /* 0x000fe20000410000 */
[----:B------:R-:W0:Y:S03]  /*2c10*/  SHFL.IDX PT, R67, R67, RZ, 0x1f ;  /* 0x00001fff43437589 */ /* 0x000e2600000e0000 */
[----:B------:R-:W-:Y:S02]  /*2c20*/  FFMA.FTZ R66, R44, R66, R47 ;  /* 0x000000422c427223 */ /* 0x000fe4000001002f */
[----:B------:R-:W2:Y:S03]  /*2c30*/  @!P2 LDC.64 R46, c[0x0][0x250] ;  /* 0x00009400ff2eab82 */ /* 0x000ea60000000a00 */
[----:B------:R-:W1:Y:S05]  /*2c40*/  SHFL.IDX PT, R153, R66, RZ, 0x1f ;  /* 0x00001fff42997589 */ /* 0x000e6a00000e0000 */
[----:B------:R-:W3:Y:S01]  /*2c50*/  @!P2 LDC.64 R44, c[0x0][0x258] ;  /* 0x00009600ff2cab82 */ /* 0x000ee20000000a00 */
[C---:B0-----:R-:W-:Y:S01]  /*2c60*/  FMUL.FTZ R151, R67.reuse, R67 ;  /* 0x0000004343977220 */ /* 0x041fe20000410000 */
[----:B------:R-:W-:-:S04]  /*2c70*/  FSEL R160, R67, RZ, !P3 ;  /* 0x000000ff43a07208 */ /* 0x000fc80005800000 */
[----:B------:R-:W-:Y:S01]  /*2c80*/  FSEL R151, R151, RZ, P3 ;  /* 0x000000ff97977208 */ /* 0x000fe20001800000 */
[----:B--2---:R-:W-:-:S04]  /*2c90*/  @!P2 IMAD.WIDE R46, R99, 0x4, R46 ;  /* 0x00000004632ea825 */ /* 0x004fc800078e022e */
[----:B-1----:R-:W-:Y:S01]  /*2ca0*/  FFMA.FTZ R0, R153, UR10, R152 ;  /* 0x0000000a99007c23 */ /* 0x002fe20008010098 */
[----:B------:R0:W-:Y:S03]  /*2cb0*/  @!P2 STG.E desc[UR4][R46.64], R67 ;  /* 0x000000432e00a986 */ /* 0x0001e6000c101904 */
[----:B------:R-:W-:Y:S01]  /*2cc0*/  FADD.FTZ R151, R0, R151 ;  /* 0x0000009700977221 */ /* 0x000fe20000010000 */
[----:B---3--:R-:W-:-:S05]  /*2cd0*/  @!P2 IMAD.WIDE R44, R99, 0x4, R44 ;  /* 0x00000004632ca825 */ /* 0x008fca00078e022c */
[----:B------:R-:W1:Y:S02]  /*2ce0*/  MUFU.RSQ R151, R151 ;  /* 0x0000009700977308 */ /* 0x000e640000001400 */
[----:B-1----:R0:W-:Y:S01]  /*2cf0*/  @!P2 STG.E desc[UR4][R44.64], R151 ;  /* 0x000000972c00a986 */ /* 0x0021e2000c101904 */
[----:B------:R-:W-:Y:S05]  /*2d00*/  @!P0 BRA `(.L_x_9864) ;  /* 0x0000000000808947 */ /* 0x000fea0003800000 */
[--C-:B------:R-:W-:Y:S01]  /*2d10*/  FADD.FTZ R0, R12, -R160.reuse ;  /* 0x800000a00c007221 */ /* 0x100fe20000010000 */
[--C-:B0-----:R-:W-:Y:S01]  /*2d20*/  FADD.FTZ R44, R13, -R160.reuse ;  /* 0x800000a00d2c7221 */ /* 0x101fe20000010000 */
        /* <DEDUP_REMOVED lines=30> */
.L_x_9864:
[----:B------:R-:W-:Y:S05]  /*2f10*/  BSYNC B0 ;  /* 0x0000000000007941 */ /* 0x000fea0003800000 */
.L_x_9863:
[----:B------:R-:W-:Y:S01]  /*2f20*/  ISETP.GE.U32.AND P2, PT, R2, 0x200, PT ;  /* 0x000002000200780c */ /* 0x000fe20003f46070 */
[----:B------:R-:W-:-:S12]  /*2f30*/  BSSY B0, `(.L_x_9865) ;  /* 0x0000022000007945 */ /* 0x000fd80003800000 */
[----:B------:R-:W-:Y:S05]  /*2f40*/  @!P2 BRA `(.L_x_9866) ;  /* 0x000000000080a947 */ /* 0x000fea0003800000 */
[--C-:B------:R-:W-:Y:S01]  /*2f50*/  FADD.FTZ R0, R20, -R160.reuse ;  /* 0x800000a014007221 */ /* 0x100fe20000010000 */
[--C-:B01----:R-:W-:Y:S01]  /*2f60*/  FADD.FTZ R44, R21, -R160.reuse ;  /* 0x800000a0152c7221 */ /* 0x103fe20000010000 */
        /* <DEDUP_REMOVED lines=30> */
.L_x_9866:
[----:B------:R-:W-:Y:S05]  /*3150*/  BSYNC B0 ;  /* 0x0000000000007941 */ /* 0x000fea0003800000 */
.L_x_9865:
[----:B------:R-:W-:Y:S01]  /*3160*/  ISETP.GE.U32.AND P2, PT, R2, 0x300, PT ;  /* 0x000003000200780c */ /* 0x000fe20003f46070 */
[----:B------:R-:W-:-:S12]  /*3170*/  BSSY B0, `(.L_x_9867) ;  /* 0x0000022000007945 */ /* 0x000fd80003800000 */
[----:B------:R-:W-:Y:S05]  /*3180*/  @!P2 BRA `(.L_x_9868) ;  /* 0x000000000080a947 */ /* 0x000fea0003800000 */
[--C-:B------:R-:W-:Y:S01]  /*3190*/  FADD.FTZ R0, R28, -R160.reuse ;  /* 0x800000a01c007221 */ /* 0x100fe20000010000 */
[--C-:B012---:R-:W-:Y:S01]  /*31a0*/  FADD.FTZ R44, R29, -R160.reuse ;  /* 0x800000a01d2c7221 */ /* 0x107fe20000010000 */
        /* <DEDUP_REMOVED lines=30> */
.L_x_9868:
[----:B------:R-:W-:Y:S05]  /*3390*/  BSYNC B0 ;  /* 0x0000000000007941 */ /* 0x000fea0003800000 */
.L_x_9867:
[----:B------:R-:W-:Y:S01]  /*33a0*/  ISETP.GE.U32.AND P2, PT, R2, 0x400, PT ;  /* 0x000004000200780c */ /* 0x000fe20003f46070 */
[----:B------:R-:W-:-:S12]  /*33b0*/  BSSY B0, `(.L_x_9869) ;  /* 0x0000021000007945 */ /* 0x000fd80003800000 */
        /* <DEDUP_REMOVED lines=9> */
[----:B------:R-:W-:Y:S01]  /*3450*/  FMUL.FTZ R66, R151, R66 ;  /* 0x0000004297427220 */ /* 0x000fe20000410000 */
[----:B------:R-:W-:Y:S01]  /*3460*/  FADD.FTZ R160, R43, -R160 ;  /* 0x800000a02ba07221 */ /* 0x000fe20000010000 */
[C---:B------:R-:W-:Y:S01]  /*3470*/  FMUL.FTZ R156, R151.reuse, R156 ;  /* 0x0000009c979c7220 */ /* 0x040fe20000410000 */
[C---:B------:R-:W-:Y:S01]  /*3480*/  FMUL.FTZ R0, R151.reuse, R0 ;  /* 0x0000000097007220 */ /* 0x040fe20000410000 */
        /* <DEDUP_REMOVED lines=19> */
.L_x_9870:
[----:B------:R-:W-:Y:S05]  /*35c0*/  BSYNC B0 ;  /* 0x0000000000007941 */ /* 0x000fea0003800000 */
.L_x_9869:
[----:B------:R-:W-:Y:S02]  /*35d0*/  IADD3 R99, R99, UR12, RZ ;  /* 0x0000000c63637c10 */ /* 0x000fe4000fffe0ff */
[----:B------:R-:W-:Y:S02]  /*35e0*/  SEL R0, RZ, 0x1, P4 ;  /* 0x00000001ff007807 */ /* 0x000fe40002000000 */
[----:B------:R-:W-:-:S13]  /*35f0*/  ISETP.GE.AND P2, PT, R99, UR13, PT ;  /* 0x0000000d63007c0c */ /* 0x000fda000bf46270 */
[----:B------:R-:W-:Y:S05]  /*3600*/  @!P2 BRA `(.L_x_9871) ;  /* 0xffffffd800b0a947 */ /* 0x000fea000383ffff */
[----:B------:R-:W-:Y:S05]  /*3610*/  EXIT ;  /* 0x000000000000794d */ /* 0x000fea0003800000 */
.L_x_9862:
[----:B------:R-:W-:Y:S01]  /*3620*/  HFMA2.MMA R156, -RZ, RZ, 0, 5.9604644775390625e-08 ;  /* 0x00000001ff9c7435 */ /* 0x000fe200000001ff */
[----:B------:R-:W-:Y:S02]  /*3630*/  MOV R155, R47 ;  /* 0x0000002f009b7202 */ /* 0x000fe40000000f00 */
[----:B------:R-:W-:Y:S02]  /*3640*/  MOV R157, 0x1f ;  /* 0x0000001f009d7802 */ /* 0x000fe40000000f00 */
[----:B------:R-:W-:-:S07]  /*3650*/  MOV R154, 0xffffffff ;  /* 0xffffffff009a7802 */ /* 0x000fce0000000f00 */
[----:B------:R-:W-:Y:S05]  /*3660*/  WARPSYNC.COLLECTIVE R154, `(.L_x_9872) ;  /* 0x000000009a087348 */ /* 0x000fea0003c00000 */
[----:B------:R0:W1:Y:S02]  /*3670*/  SHFL.BFLY P6, R153, R155, R156, R157 ;  /* 0x0c00009c9b997389 */ /* 0x00006400000c009d */
[----:B01----:R-:W-:Y:S01]  /*3680*/  ENDCOLLECTIVE ;  /* 0x000000000000791b */ /* 0x003fe20003800000 */
.L_x_9872:
[----:B------:R-:W-:Y:S01]  /*3690*/  HFMA2.MMA R156, -RZ, RZ, 0, 1.1920928955078125e-07 ;  /* 0x00000002ff9c7435 */ /* 0x000fe200000001ff */
[----:B------:R-:W-:-:S05]  /*36a0*/  MOV R0, R153 ;  /* 0x0000009900007202 */ /* 0x000fca0000000f00 */
[----:B------:R-:W-:-:S05]  /*36b0*/  FADD.FTZ R66, R47, R0 ;  /* 0x000000002f427221 */ /* 0x000fca0000010000 */
[----:B------:R-:W-:-:S07]  /*36c0*/  MOV R155, R66 ;  /* 0x00000042009b7202 */ /* 0x000fce0000000f00 */
[----:B------:R-:W-:Y:S05]  /*36d0*/  WARPSYNC.COLLECTIVE R154, `(.L_x_9873) ;  /* 0x000000009a087348 */ /* 0x000fea0003c00000 */
[----:B------:R0:W1:Y:S02]  /*36e0*/  SHFL.BFLY P6, R153, R155, R156, R157 ;  /* 0x0c00009c9b997389 */ /* 0x00006400000c009d */
[----:B01----:R-:W-:Y:S01]  /*36f0*/  ENDCOLLECTIVE ;  /* 0x000000000000791b */ /* 0x003fe20003800000 */
.L_x_9873:
[----:B------:R-:W-:Y:S01]  /*3700*/  HFMA2.MMA R156, -RZ, RZ, 0, 2.384185791015625e-07 ;  /* 0x00000004ff9c7435 */ /* 0x000fe200000001ff */
[----:B------:R-:W-:-:S05]  /*3710*/  MOV R67, R153 ;  /* 0x0000009900437202 */ /* 0x000fca0000000f00 */
[----:B------:R-:W-:-:S05]  /*3720*/  FADD.FTZ R67, R66, R67 ;  /* 0x0000004342437221 */ /* 0x000fca0000010000 */
[----:B------:R-:W-:-:S07]  /*3730*/  MOV R155, R67 ;  /* 0x00000043009b7202 */ /* 0x000fce0000000f00 */
[----:B------:R-:W-:Y:S05]  /*3740*/  WARPSYNC.COLLECTIVE R154, `(.L_x_9874) ;  /* 0x000000009a087348 */ /* 0x000fea0003c00000 */
[----:B------:R0:W1:Y:S02]  /*3750*/  SHFL.BFLY P6, R153, R155, R156, R157 ;  /* 0x0c00009c9b997389 */ /* 0x00006400000c009d */
[----:B01----:R-:W-:Y:S01]  /*3760*/  ENDCOLLECTIVE ;  /* 0x000000000000791b */ /* 0x003fe20003800000 */
.L_x_9874:
[----:B------:R-:W-:Y:S01]  /*3770*/  HFMA2.MMA R156, -RZ, RZ, 0, 4.76837158203125e-07 ;  /* 0x00000008ff9c7435 */ /* 0x000fe200000001ff */
[----:B------:R-:W-:-:S05]  /*3780*/  MOV R0, R153 ;  /* 0x0000009900007202 */ /* 0x000fca0000000f00 */
[----:B------:R-:W-:-:S05]  /*3790*/  FADD.FTZ R151, R67, R0 ;  /* 0x0000000043977221 */ /* 0x000fca0000010000 */
[----:B------:R-:W-:-:S07]  /*37a0*/  MOV R155, R151 ;  /* 0x00000097009b7202 */ /* 0x000fce0000000f00 */
[----:B------:R-:W-:Y:S05]  /*37b0*/  WARPSYNC.COLLECTIVE R154, `(.L_x_9875) ;  /* 0x000000009a087348 */ /* 0x000fea0003c00000 */
[----:B------:R0:W1:Y:S02]  /*37c0*/  SHFL.BFLY P6, R153, R155, R156, R157 ;  /* 0x0c00009c9b997389 */ /* 0x00006400000c009d */
[----:B01----:R-:W-:Y:S01]  /*37d0*/  ENDCOLLECTIVE ;  /* 0x000000000000791b */ /* 0x003fe20003800000 */
.L_x_9875:
[----:B------:R-:W-:Y:S01]  /*37e0*/  HFMA2.MMA R156, -RZ, RZ, 0, 9.5367431640625e-07 ;  /* 0x00000010ff9c7435 */ /* 0x000fe200000001ff */
[----:B------:R-:W-:-:S05]  /*37f0*/  MOV R0, R153 ;  /* 0x0000009900007202 */ /* 0x000fca0000000f00 */
[----:B------:R-:W-:-:S05]  /*3800*/  FADD.FTZ R152, R151, R0 ;  /* 0x0000000097987221 */ /* 0x000fca0000010000 */
[----:B------:R-:W-:-:S07]  /*3810*/  MOV R155, R152 ;  /* 0x00000098009b7202 */ /* 0x000fce0000000f00 */
[----:B------:R-:W-:Y:S05]  /*3820*/  WARPSYNC.COLLECTIVE R154, `(.L_x_9876) ;  /* 0x000000009a087348 */ /* 0x000fea0003c00000 */
[----:B------:R0:W1:Y:S02]  /*3830*/  SHFL.BFLY P6, R153, R155, R156, R157 ;  /* 0x0c00009c9b997389 */ /* 0x00006400000c009d */
[----:B01----:R-:W-:Y:S01]  /*3840*/  ENDCOLLECTIVE ;  /* 0x000000000000791b */ /* 0x003fe20003800000 */
.L_x_9876:
        /* <DEDUP_REMOVED lines=72> */
.L_x_9877:
[----:B------:R-:W-:Y:S01]  /*3cd0*/  HFMA2.MMA R156, -RZ, RZ, 0, 1.1920928955078125e-07 ;  /* 0x00000002ff9c7435 */ /* 0x000fe200000001ff */
[----:B------:R-:W-:-:S05]  /*3ce0*/  MOV R47, R153 ;  /* 0x00000099002f7202 */ /* 0x000fca0000000f00 */
[----:B------:R-:W-:-:S05]  /*3cf0*/  FADD.FTZ R47, R0, R47 ;  /* 0x0000002f002f7221 */ /* 0x000fca0000010000 */
[----:B------:R-:W-:-:S07]  /*3d00*/  MOV R155, R47 ;  /* 0x0000002f009b7202 */ /* 0x000fce0000000f00 */
[----:B------:R-:W-:Y:S05]  /*3d10*/  WARPSYNC.COLLECTIVE R154, `(.L_x_9878) ;  /* 0x000000009a087348 */ /* 0x000fea0003c00000 */
[----:B------:R0:W1:Y:S02]  /*3d20*/  SHFL.BFLY P6, R153, R155, R156, R157 ;  /* 0x0c00009c9b997389 */ /* 0x00006400000c009d */
[----:B01----:R-:W-:Y:S01]  /*3d30*/  ENDCOLLECTIVE ;  /* 0x000000000000791b */ /* 0x003fe20003800000 */
.L_x_9878:
[----:B------:R-:W-:Y:S01]  /*3d40*/  HFMA2.MMA R156, -RZ, RZ, 0, 2.384185791015625e-07 ;  /* 0x00000004ff9c7435 */ /* 0x000fe200000001ff */
[----:B------:R-:W-:-:S05]  /*3d50*/  MOV R66, R153 ;  /* 0x0000009900427202 */ /* 0x000fca0000000f00 */
[----:B------:R-:W-:-:S05]  /*3d60*/  FADD.FTZ R66, R47, R66 ;  /* 0x000000422f427221 */ /* 0x000fca0000010000 */
[----:B------:R-:W-:-:S07]  /*3d70*/  MOV R155, R66 ;  /* 0x00000042009b7202 */ /* 0x000fce0000000f00 */
[----:B------:R-:W-:Y:S05]  /*3d80*/  WARPSYNC.COLLECTIVE R154, `(.L_x_9879) ;  /* 0x000000009a087348 */ /* 0x000fea0003c00000 */
[----:B------:R0:W1:Y:S02]  /*3d90*/  SHFL.BFLY P6, R153, R155, R156, R157 ;  /* 0x0c00009c9b997389 */ /* 0x00006400000c009d */
[----:B01----:R-:W-:Y:S01]  /*3da0*/  ENDCOLLECTIVE ;  /* 0x000000000000791b */ /* 0x003fe20003800000 */
.L_x_9879:
[----:B------:R-:W-:Y:S01]  /*3db0*/  HFMA2.MMA R156, -RZ, RZ, 0, 4.76837158203125e-07 ;  /* 0x00000008ff9c7435 */ /* 0x000fe200000001ff */
[----:B------:R-:W-:-:S05]  /*3dc0*/  MOV R67, R153 ;  /* 0x0000009900437202 */ /* 0x000fca0000000f00 */
[----:B------:R-:W-:-:S05]  /*3dd0*/  FADD.FTZ R67, R66, R67 ;  /* 0x0000004342437221 */ /* 0x000fca0000010000 */
[----:B------:R-:W-:-:S07]  /*3de0*/  MOV R155, R67 ;  /* 0x00000043009b7202 */ /* 0x000fce0000000f00 */
[----:B------:R-:W-:Y:S05]  /*3df0*/  WARPSYNC.COLLECTIVE R154, `(.L_x_9880) ;  /* 0x000000009a087348 */ /* 0x000fea0003c00000 */
[----:B------:R0:W1:Y:S02]  /*3e00*/  SHFL.BFLY P6, R153, R155, R156, R157 ;  /* 0x0c00009c9b997389 */ /* 0x00006400000c009d */
[----:B01----:R-:W-:Y:S01]  /*3e10*/  ENDCOLLECTIVE ;  /* 0x000000000000791b */ /* 0x003fe20003800000 */
.L_x_9880:
[----:B------:R-:W-:Y:S01]  /*3e20*/  HFMA2.MMA R156, -RZ, RZ, 0, 9.5367431640625e-07 ;  /* 0x00000010ff9c7435 */ /* 0x000fe200000001ff */
[----:B------:R-:W-:-:S05]  /*3e30*/  MOV R152, R153 ;  /* 0x0000009900987202 */ /* 0x000fca0000000f00 */
[----:B------:R-:W-:-:S05]  /*3e40*/  FADD.FTZ R152, R67, R152 ;  /* 0x0000009843987221 */ /* 0x000fca0000010000 */
[----:B------:R-:W-:-:S07]  /*3e50*/  MOV R155, R152 ;  /* 0x00000098009b7202 */ /* 0x000fce0000000f00 */
[----:B------:R-:W-:Y:S05]  /*3e60*/  WARPSYNC.COLLECTIVE R154, `(.L_x_9881) ;  /* 0x000000009a087348 */ /* 0x000fea0003c00000 */
[----:B------:R0:W1:Y:S02]  /*3e70*/  SHFL.BFLY P6, R153, R155, R156, R157 ;  /* 0x0c00009c9b997389 */ /* 0x00006400000c009d */
[----:B01----:R-:W-:Y:S01]  /*3e80*/  ENDCOLLECTIVE ;  /* 0x000000000000791b */ /* 0x003fe20003800000 */
.L_x_9881:
[----:B------:R-:W-:Y:S01]  /*3e90*/  MOV R151, R153 ;  /* 0x0000009900977202 */ /* 0x000fe20000000f00 */
[----:B------:R-:W-:Y:S06]  /*3ea0*/  BRA `(.L_x_9882) ;  /* 0xffffffe800307947 */ /* 0x000fec000383ffff */
.L_x_9883:
        /* <DEDUP_REMOVED lines=13> */
.L_x_30236:


//--------------------- .text._ZN10layer_norm13ln_fwd_kernelINS_13Kernel_traitsI13__nv_bfloat16S2_fS2_fjLj8192ELj1ELj1ELj8ELj16ENS_18Kernel_traits_baseILj8192ES2_S2_fS2_fjLj256EEEEELb0ELb1ELb0ELb1EEEvNS_9FwdParamsE --------------------------
	.section	.text._ZN10layer_norm13ln_fwd_kernelINS_13Kernel_traitsI13__nv_bfloat16S2_fS2_fjLj8192ELj1ELj1ELj8ELj16ENS_18Kernel_traits_baseILj8192ES2_S2_fS2_fjLj256EEEEELb0ELb1ELb0ELb1EEEvNS_9FwdParamsE,"ax",@progbits
	.align	128
        .global         _ZN10layer_norm13ln_fwd_kernelINS_13Kernel_traitsI13__nv_bfloat16S2_fS2_fjLj8192ELj1ELj1ELj8ELj16ENS_18Kernel_traits_baseILj8192ES2_S2_fS2_fjLj256EEEEELb0ELb1ELb0ELb1EEEvNS_9FwdParamsE
        .type           _ZN10layer_norm13ln_fwd_kernelINS_13Kernel_traitsI13__nv_bfloat16S2_fS2_fjLj8192ELj1ELj1ELj8ELj16ENS_18Kernel_traits_baseILj8192ES2_S2_fS2_fjLj256EEEEELb0ELb1ELb0ELb1EEEvNS_9FwdParamsE,@function
        .size           _ZN10layer_norm13ln_fwd_kernelINS_13Kernel_traitsI13__nv_bfloat16S2_fS2_fjLj8192ELj1ELj1ELj8ELj16ENS_18Kernel_traits_baseILj8192ES2_S2_fS2_fjLj256EEEEELb0ELb1ELb0ELb1EEEvNS_9FwdParamsE,(.L_x_30237 - _ZN10layer_norm13ln_fwd_kernelINS_13Kernel_traitsI13__nv_bfloat16S2_fS2_fjLj8192ELj1ELj1ELj8ELj16ENS_18Kernel_traits_baseILj8192ES2_S2_fS2_fjLj256EEEEELb0ELb1ELb0ELb1EEEvNS_9FwdParamsE)
        .other          _ZN10layer_norm13ln_fwd_kernelINS_13Kernel_traitsI13__nv_bfloat16S2_fS2_fjLj8192ELj1ELj1ELj8ELj16ENS_18Kernel_traits_baseILj8192ES2_S2_fS2_fjLj256EEEEELb0ELb1ELb0ELb1EEEvNS_9FwdParamsE,@"STO_CUDA_ENTRY STV_DEFAULT"
_ZN10layer_norm13ln_fwd_kernelINS_13Kernel_traitsI13__nv_bfloat16S2_fS2_fjLj8192ELj1ELj1ELj8ELj16ENS_18Kernel_traits_baseILj8192ES2_S2_fS2_fjLj256EEEEELb0ELb1ELb0ELb1EEEvNS_9FwdParamsE:
.text._ZN10layer_norm13ln_fwd_kernelINS_13Kernel_traitsI13__nv_bfloat16S2_fS2_fjLj8192ELj1ELj1ELj8ELj16ENS_18Kernel_traits_baseILj8192ES2_S2_fS2_fjLj256EEEEELb0ELb1ELb0ELb1EEEvNS_9FwdParamsE:
        /* <DEDUP_REMOVED lines=32> */
[----:B------:R0:W5:Y:S04]  /*0200*/  LDG.E.128 R12, desc[UR4][R32.64] ;  /* 0x00000004200c7981 */ /* 0x000168000c1e1d00 */
[----:B------:R0:W5:Y:S04]  /*0210*/  LDG.E.128 R8, desc[UR4][R32.64+0x1000] ;  /* 0x0010000420087981 */ /* 0x000168000c1e1d00 */
[----:B------:R0:W5:Y:S02]  /*0220*/  LDG.E.128 R4, desc[UR4][R32.64+0x2000] ;  /* 0x0020000420047981 */ /* 0x000164000c1e1d00 */
        /* <DEDUP_REMOVED lines=10> */
[----:B------:R-:W-:Y:S01]  /*02d0*/  HFMA2.MMA R0, -RZ, RZ, 0, 5.9604644775390625e-08 ;  /* 0x00000001ff007435 */ /* 0x000fe200000001ff */
[----:B------:R-:W-:Y:S01]  /*02e0*/  PRMT R106, R37, 0x7632, R106 ;  /* 0x00007632256a7816 */ /* 0x000fe2000000006a */
[----:B------:R-:W-:Y:S01]  /*02f0*/  ULDC UR12, c[0x0][0x290] ;  /* 0x0000a400000c7ab9 */ /* 0x000fe20000000800 */
        /* <DEDUP_REMOVED lines=18> */
[----:B------:R-:W-:Y:S02]  /*0420*/  SHF.R.U32.HI R142, RZ, 0x5, R64 ;  /* 0x00000005ff8e7819 */ /* 0x000fe40000011640 */
[----:B------:R-:W-:Y:S01]  /*0430*/  ISETP.NE.U32.AND P0, PT, RZ, UR6, PT ;  /* 0x00000006ff007c0c */ /* 0x000fe2000bf05070 */
[----:B------:R-:W-:Y:S01]  /*0440*/  ULDC.U8 UR6, c[0x0][0x2a0] ;  /* 0x0000a80000067ab9 */ /* 0x000fe20000000000 */
        /* <DEDUP_REMOVED lines=16> */
[----:B------:R-:W-:Y:S02]  /*0550*/  LEA R103, R103, 0x8, 0x3 ;  /* 0x0000000867677811 */ /* 0x000fe400078e18ff */
        /* <DEDUP_REMOVED lines=19> */
[----:B------:R-:W-:Y:S01]  /*0690*/  ISETP.NE.AND.EX P0, PT, RZ, UR7, PT, P0 ;  /* 0x00000007ff007c0c */ /* 0x000fe2000bf05300 */
[----:B------:R-:W-:Y:S01]  /*06a0*/  ULDC UR7, c[0x0][0x218] ;  /* 0x0000860000077ab9 */ /* 0x000fe20000000800 */
        /* <DEDUP_REMOVED lines=59> */
[----:B0-----:R-:W-:-:S07]  /*0a60*/  SHF.L.U32 R141, R141, 0x10, RZ ;  /* 0x000000108d8d7819 */ /* 0x001fce00000006ff */
.L_x_9885:
[----:B0-----:R-:W0:Y:S01]  /*0a70*/  @P0 LDC.64 R28, c[0x0][0x270] ;  /* 0x00009c00ff1c0b82 */ /* 0x001e220000000a00 */
[----:B------:R-:W-:-:S05]  /*0a80*/  IMAD R24, R102, UR7, RZ ;  /* 0x0000000766187c24 */ /* 0x000fca000f8e02ff */
[----:B------:R-:W-:Y:S02]  /*0a90*/  SHF.R.S32.HI R25, RZ, 0x1f, R24 ;  /* 0x0000001fff197819 */ /* 0x000fe40000011418 */
[----:B------:R-:W1:Y:S02]  /*0aa0*/  LDC.64 R2, c[0x0][0x220] ;  /* 0x00008800ff027b82 */ /* 0x000e640000000a00 */
[----:B------:R-:W-:-:S04]  /*0ab0*/  LEA.HI R24, R25, R24, RZ, 0x3 ;  /* 0x0000001819187211 */ /* 0x000fc800078f18ff */
[----:B------:R-:W-:Y:S01]  /*0ac0*/  LEA.HI.SX32 R143, R24, R65, 0x1d ;  /* 0x00000041188f7211 */ /* 0x000fe200078feaff */
[----:B0-----:R-:W-:-:S06]  /*0ad0*/  @P0 IMAD.WIDE R28, R102, 0x2, R28 ;  /* 0x00000002661c0825 */ /* 0x001fcc00078e021c */
[----:B------:R-:W2:Y:S01]  /*0ae0*/  @P0 LDG.E.U16 R28, desc[UR4][R28.64] ;  /* 0x000000041c1c0981 */ /* 0x000ea2000c1e1500 */
[----:B-1----:R-:W-:-:S06]  /*0af0*/  IMAD.WIDE.U32 R24, R143, 0x10, R2 ;  /* 0x000000108f187825 */ /* 0x002fcc00078e0002 */
[----:B------:R-:W3:Y:S01]  /*0b00*/  LDG.E.128 R24, desc[UR4][R24.64] ;  /* 0x0000000418187981 */ /* 0x000ee2000c1e1d00 */
[----:B------:R-:W-:-:S04]  /*0b10*/  ISETP.NE.U32.AND P1, PT, RZ, UR8, PT ;  /* 0x00000008ff007c0c */ /* 0x000fc8000bf25070 */
[----:B------:R-:W-:-:S13]  /*0b20*/  ISETP.NE.AND.EX P1, PT, RZ, UR9, PT, P1 ;  /* 0x00000009ff007c0c */ /* 0x000fda000bf25310 */
[----:B------:R-:W-:-:S04]  /*0b30*/  @P1 LEA R30, P2, R143, UR8, 0x5 ;  /* 0x000000088f1e1c11 */ /* 0x000fc8000f8428ff */
[----:B------:R-:W-:-:S05]  /*0b40*/  @P1 LEA.HI.X R31, R143, UR9, RZ, 0x5, P2 ;  /* 0x000000098f1f1c11 */ /* 0x000fca00090f2cff */
[----:B------:R-:W4:Y:S04]  /*0b50*/  @P1 LDG.E.128 R16, desc[UR4][R30.64] ;  /* 0x000000041e101981 */ /* 0x000f28000c1e1d00 */
[----:B------:R0:W5:Y:S01]  /*0b60*/  @P1 LDG.E.128 R20, desc[UR4][R30.64+0x10] ;  /* 0x000010041e141981 */ /* 0x000162000c1e1d00 */
[----:B------:R-:W-:Y:S02]  /*0b70*/  MOV R60, 0x3f800000 ;  /* 0x3f800000003c7802 */ /* 0x000fe40000000f00 */
[----:B------:R-:W-:Y:S02]  /*0b80*/  SHF.L.U32 R32, R12, 0x10, RZ ;  /* 0x000000100c207819 */ /* 0x000fe400000006ff */
[----:B------:R-:W-:-:S04]  /*0b90*/  ISETP.NE.U32.AND P2, PT, RZ, UR8, PT ;  /* 0x00000008ff007c0c */ /* 0x000fc8000bf45070 */
[----:B------:R-:W-:Y:S02]  /*0ba0*/  ISETP.NE.AND.EX P2, PT, RZ, UR9, PT, P2 ;  /* 0x00000009ff007c0c */ /* 0x000fe4000bf45320 */
[----:B0-----:R-:W-:Y:S02]  /*0bb0*/  SHF.L.U32 R30, R14, 0x10, RZ ;  /* 0x000000100e1e7819 */ /* 0x001fe400000006ff */
[----:B------:R-:W-:Y:S02]  /*0bc0*/  SHF.L.U32 R36, R15, 0x10, RZ ;  /* 0x000000100f247819 */ /* 0x000fe400000006ff */
[----:B------:R-:W-:Y:S02]  /*0bd0*/  IADD3 R145, R143, 0x100, RZ ;  /* 0x000001008f917810 */ /* 0x000fe40007ffe0ff */
[----:B--2---:R-:W-:Y:S02]  /*0be0*/  @P0 SHF.L.U32 R60, R28, 0x10, RZ ;  /* 0x000000101c3c0819 */ /* 0x004fe400000006ff */
[----:B---3--:R-:W-:-:S02]  /*0bf0*/  SHF.L.U32 R29, R24, 0x10, RZ ;  /* 0x00000010181d7819 */ /* 0x008fc400000006ff */
[----:B------:R-:W-:Y:S02]  /*0c00*/  PRMT R28, R24, 0x7632, R28 ;  /* 0x00007632181c7816 */ /* 0x000fe4000000001c */
[----:B------:R-:W-:Y:S01]  /*0c10*/  PRMT R33, R25, 0x7632, R33 ;  /* 0x0000763219217816 */ /* 0x000fe20000000021 */
[----:B------:R-:W-:Y:S01]  /*0c20*/  FMUL.FTZ R29, R29, R60 ;  /* 0x0000003c1d1d7220 */ /* 0x000fe20000410000 */
[----:B------:R-:W-:Y:S02]  /*0c30*/  SHF.L.U32 R35, R25, 0x10, RZ ;  /* 0x0000001019237819 */ /* 0x000fe400000006ff */
[C---:B------:R-:W-:Y:S02]  /*0c40*/  PRMT R31, R27.reuse, 0x7632, R31 ;  /* 0x000076321b1f7816 */ /* 0x040fe4000000001f */
[----:B------:R-:W-:Y:S02]  /*0c50*/  SHF.L.U32 R39, R27, 0x10, RZ ;  /* 0x000000101b277819 */ /* 0x000fe400000006ff */
[----:B------:R-:W-:-:S02]  /*0c60*/  PRMT R25, R12, 0x7632, R25 ;  /* 0x000076320c197816 */ /* 0x000fc40000000019 */
[----:B------:R-:W-:Y:S01]  /*0c70*/  SHF.L.U32 R27, R28, 0x10, RZ ;  /* 0x000000101c1b7819 */ /* 0x000fe200000006ff */
[----:B------:R-:W-:Y:S01]  /*0c80*/  FMUL.FTZ R24, R29, R32 ;  /* 0x000000201d187220 */ /* 0x000fe20000410000 */
[----:B------:R-:W-:-:S03]  /*0c90*/  SHF.L.U32 R32, R25, 0x10, RZ ;  /* 0x0000001019207819 */ /* 0x000fc600000006ff */
[----:B------:R-:W-:Y:S01]  /*0ca0*/  FMUL.FTZ R27, R27, R60 ;  /* 0x0000003c1b1b7220 */ /* 0x000fe20000410000 */
[C---:B------:R-:W-:Y:S02]  /*0cb0*/  PRMT R34, R26.reuse, 0x7632, R34 ;  /* 0x000076321a227816 */ /* 0x040fe40000000022 */
[----:B------:R-:W-:Y:S01]  /*0cc0*/  SHF.L.U32 R37, R26, 0x10, RZ ;  /* 0x000000101a257819 */ /* 0x000fe200000006ff */
[----:B------:R-:W-:Y:S01]  /*0cd0*/  FMUL.FTZ R25, R27, R32 ;  /* 0x000000201b197220 */ /* 0x000fe20000410000 */
[----:B------:R-:W-:Y:S01]  /*0ce0*/  SHF.L.U32 R26, R13, 0x10, RZ ;  /* 0x000000100d1a7819 */ /* 0x000fe200000006ff */
[----:B------:R-:W-:Y:S01]  /*0cf0*/  FMUL.FTZ R35, R35, R60 ;  /* 0x0000003c23237220 */ /* 0x000fe20000410000 */
[----:B------:R-:W-:Y:S02]  /*0d00*/  PRMT R27, R13, 0x7632, R27 ;  /* 0x000076320d1b7816 */ /* 0x000fe4000000001b */
[----:B------:R-:W-:Y:S01]  /*0d10*/  PRMT R29, R14, 0x7632, R29 ;  /* 0x000076320e1d7816 */ /* 0x000fe2000000001d */
[----:B------:R-:W-:Y:S01]  /*0d20*/  FMUL.FTZ R26, R35, R26 ;  /* 0x0000001a231a7220 */ /* 0x000fe20000410000 */
[----:B------:R-:W-:-:S02]  /*0d30*/  SHF.L.U32 R32, R27, 0x10, RZ ;  /* 0x000000101b207819 */ /* 0x000fc400000006ff */
[----:B------:R-:W-:Y:S02]  /*0d40*/  PRMT R35, R15, 0x7632, R35 ;  /* 0x000076320f237816 */ /* 0x000fe40000000023 */
[----:B------:R-:W-:Y:S02]  /*0d50*/  SHF.L.U32 R33, R33, 0x10, RZ ;  /* 0x0000001021217819 */ /* 0x000fe400000006ff */
[----:B------:R-:W-:Y:S02]  /*0d60*/  SHF.L.U32 R27, R34, 0x10, RZ ;  /* 0x00000010221b7819 */ /* 0x000fe400000006ff */
[----:B------:R-:W-:Y:S01]  /*0d70*/  SHF.L.U32 R31, R31, 0x10, RZ ;  /* 0x000000101f1f7819 */ /* 0x000fe200000006ff */
[-C--:B------:R-:W-:Y:S01]  /*0d80*/  FMUL.FTZ R37, R37, R60.reuse ;  /* 0x0000003c25257220 */ /* 0x080fe20000410000 */
[-C--:B------:R-:W-:Y:S01]  /*0d90*/  FMUL.FTZ R39, R39, R60.reuse ;  /* 0x0000003c27277220 */ /* 0x080fe20000410000 */
[----:B------:R-:W-:Y:S01]  /*0da0*/  SHF.L.U32 R34, R29, 0x10, RZ ;  /* 0x000000101d227819 */ /* 0x000fe200000006ff */
[-C--:B------:R-:W-:Y:S01]  /*0db0*/  FMUL.FTZ R33, R33, R60.reuse ;  /* 0x0000003c21217220 */ /* 0x080fe20000410000 */
[----:B------:R-:W-:Y:S01]  /*0dc0*/  SHF.L.U32 R38, R35, 0x10, RZ ;  /* 0x0000001023267819 */ /* 0x000fe200000006ff */
[-C--:B------:R-:W-:Y:S01]  /*0dd0*/  FMUL.FTZ R29, R27, R60.reuse ;  /* 0x0000003c1b1d7220 */ /* 0x080fe20000410000 */
[----:B------:R-:W-:Y:S01]  /*0de0*/  FMUL.FTZ R31, R31, R60 ;  /* 0x0000003c1f1f7220 */ /* 0x000fe20000410000 */
[----:B------:R-:W-:Y:S01]  /*0df0*/  FMUL.FTZ R28, R37, R30 ;  /* 0x0000001e251c7220 */ /* 0x000fe20000410000 */
[----:B------:R-:W-:Y:S01]  /*0e00*/  FMUL.FTZ R30, R39, R36 ;  /* 0x00000024271e7220 */ /* 0x000fe20000410000 */
[----:B------:R-:W-:Y:S01]  /*0e10*/  FMUL.FTZ R27, R33, R32 ;  /* 0x00000020211b7220 */ /* 0x000fe20000410000 */
[----:B------:R-:W-:Y:S01]  /*0e20*/  LEA R36, P4, R143, UR10, 0x5 ;  /* 0x0000000a8f247c11 */ /* 0x000fe2000f8828ff */
[----:B------:R-:W-:Y:S01]  /*0e30*/  FMUL.FTZ R29, R29, R34 ;  /* 0x000000221d1d7220 */ /* 0x000fe20000410000 */
[----:B------:R-:W-:Y:S01]  /*0e40*/  FMUL.FTZ R31, R31, R38 ;  /* 0x000000261f1f7220 */ /* 0x000fe20000410000 */
[----:B----4-:R-:W-:Y:S01]  /*0e50*/  @P2 FADD.FTZ R24, R16, R24 ;  /* 0x0000001810182221 */ /* 0x010fe20000010000 */
[----:B------:R-:W-:Y:S01]  /*0e60*/  LEA.HI.X R37, R143, UR11, RZ, 0x5, P4 ;  /* 0x0000000b8f257c11 */ /* 0x000fe2000a0f2cff */
        /* <DEDUP_REMOVED lines=10> */
[----:B------:R-:W0:Y:S01]  /*0f10*/  LDG.E.128 R32, desc[UR4][R32.64] ;  /* 0x0000000420207981 */ /* 0x000e22000c1e1d00 */
[----:B------:R-:W-:Y:S02]  /*0f20*/  @P1 LEA R38, P4, R145, UR8, 0x5 ;  /* 0x0000000891261c11 */ /* 0x000fe4000f8828ff */
[----:B------:R-:W-:-:S02]  /*0f30*/  MOV R40, R16 ;  /* 0x0000001000287202 */ /* 0x000fc40000000f00 */
[----:B------:R-:W-:Y:S02]  /*0f40*/  MOV R41, R17 ;  /* 0x0000001100297202 */ /* 0x000fe40000000f00 */
[----:B------:R-:W-:Y:S02]  /*0f50*/  MOV R42, R18 ;  /* 0x00000012002a7202 */ /* 0x000fe40000000f00 */
[----:B------:R-:W-:Y:S02]  /*0f60*/  MOV R43, R19 ;  /* 0x00000013002b7202 */ /* 0x000fe40000000f00 */
[----:B------:R-:W-:Y:S02]  /*0f70*/  MOV R44, R20 ;  /* 0x00000014002c7202 */ /* 0x000fe40000000f00 */
[----:B------:R-:W-:Y:S02]  /*0f80*/  MOV R45, R21 ;  /* 0x00000015002d7202 */ /* 0x000fe40000000f00 */
[----:B------:R-:W-:-:S02]  /*0f90*/  MOV R46, R22 ;  /* 0x00000016002e7202 */ /* 0x000fc40000000f00 */
[----:B------:R-:W-:Y:S02]  /*0fa0*/  MOV R47, R23 ;  /* 0x00000017002f7202 */ /* 0x000fe40000000f00 */
[----:B------:R-:W-:-:S05]  /*0fb0*/  @P1 LEA.HI.X R39, R145, UR9, RZ, 0x5, P4 ;  /* 0x0000000991271c11 */ /* 0x000fca000a0f2cff */
[----:B------:R-:W2:Y:S04]  /*0fc0*/  @P1 LDG.E.128 R40, desc[UR4][R38.64] ;  /* 0x0000000426281981 */ /* 0x000ea8000c1e1d00 */
[----:B------:R1:W3:Y:S01]  /*0fd0*/  @P1 LDG.E.128 R44, desc[UR4][R38.64+0x10] ;  /* 0x00001004262c1981 */ /* 0x0002e2000c1e1d00 */
[----:B------:R-:W-:Y:S02]  /*0fe0*/  SHF.L.U32 R48, R8, 0x10, RZ ;  /* 0x0000001008307819 */ /* 0x000fe400000006ff */
[C---:B------:R-:W-:Y:S02]  /*0ff0*/  SHF.L.U32 R54, R11.reuse, 0x10, RZ ;  /* 0x000000100b367819 */ /* 0x040fe400000006ff */
[----:B-1----:R-:W-:Y:S02]  /*1000*/  SHF.L.U32 R38, R10, 0x10, RZ ;  /* 0x000000100a267819 */ /* 0x002fe400000006ff */
[----:B------:R-:W-:-:S02]  /*1010*/  PRMT R39, R11, 0x7632, R39 ;  /* 0x000076320b277816 */ /* 0x000fc40000000027 */
[----:B------:R-:W-:Y:S02]  /*1020*/  IADD3 R147, R143, 0x200, RZ ;  /* 0x000002008f937810 */ /* 0x000fe40007ffe0ff */
[C---:B0-----:R-:W-:Y:S02]  /*1030*/  SHF.L.U32 R37, R32.reuse, 0x10, RZ ;  /* 0x0000001020257819 */ /* 0x041fe400000006ff */
[----:B------:R-:W-:Y:S02]  /*1040*/  PRMT R36, R32, 0x7632, R36 ;  /* 0x0000763220247816 */ /* 0x000fe40000000024 */
[----:B------:R-:W-:Y:S01]  /*1050*/  PRMT R49, R33, 0x7632, R49 ;  /* 0x0000763221317816 */ /* 0x000fe20000000031 */
[----:B------:R-:W-:Y:S01]  /*1060*/  FMUL.FTZ R37, R37, R60 ;  /* 0x0000003c25257220 */ /* 0x000fe20000410000 */
[----:B------:R-:W-:Y:S02]  /*1070*/  SHF.L.U32 R51, R33, 0x10, RZ ;  /* 0x0000001021337819 */ /* 0x000fe400000006ff */
[----:B------:R-:W-:-:S02]  /*1080*/  PRMT R52, R35, 0x7632, R52 ;  /* 0x0000763223347816 */ /* 0x000fc40000000034 */
[----:B------:R-:W-:Y:S02]  /*1090*/  SHF.L.U32 R55, R35, 0x10, RZ ;  /* 0x0000001023377819 */ /* 0x000fe400000006ff */
[----:B------:R-:W-:Y:S02]  /*10a0*/  PRMT R33, R8, 0x7632, R33 ;  /* 0x0000763208217816 */ /* 0x000fe40000000021 */
        /* <DEDUP_REMOVED lines=8> */
[-C--:B------:R-:W-:Y:S01]  /*1130*/  FMUL.FTZ R51, R51, R60.reuse ;  /* 0x0000003c33337220 */ /* 0x080fe20000410000 */
[----:B------:R-:W-:Y:S01]  /*1140*/  PRMT R35, R9, 0x7632, R35 ;  /* 0x0000763209237816 */ /* 0x000fe20000000023 */
[-C--:B------:R-:W-:Y:S01]  /*1150*/  FMUL.FTZ R53, R53, R60.reuse ;  /* 0x0000003c35357220 */ /* 0x080fe20000410000 */
[----:B------:R-:W-:Y:S01]  /*1160*/  FMUL.FTZ R55, R55, R60 ;  /* 0x0000003c37377220 */ /* 0x000fe20000410000 */
[----:B------:R-:W-:Y:S01]  /*1170*/  FMUL.FTZ R34, R51, R34 ;  /* 0x0000002233227220 */ /* 0x000fe20000410000 */
[----:B------:R-:W-:-:S02]  /*1180*/  SHF.L.U32 R48, R35, 0x10, RZ ;  /* 0x0000001023307819 */ /* 0x000fc400000006ff */
[----:B------:R-:W-:Y:S02]  /*1190*/  PRMT R37, R10, 0x7632, R37 ;  /* 0x000076320a257816 */ /* 0x000fe40000000025 */
[----:B------:R-:W-:Y:S02]  /*11a0*/  SHF.L.U32 R49, R49, 0x10, RZ ;  /* 0x0000001031317819 */ /* 0x000fe400000006ff */
[----:B------:R-:W-:Y:S02]  /*11b0*/  SHF.L.U32 R35, R50, 0x10, RZ ;  /* 0x0000001032237819 */ /* 0x000fe400000006ff */
[----:B------:R-:W-:Y:S01]  /*11c0*/  SHF.L.U32 R51, R52, 0x10, RZ ;  /* 0x0000001034337819 */ /* 0x000fe200000006ff */
[----:B------:R-:W-:Y:S01]  /*11d0*/  FMUL.FTZ R36, R53, R38 ;  /* 0x0000002635247220 */ /* 0x000fe20000410000 */
[----:B------:R-:W-:Y:S01]  /*11e0*/  FMUL.FTZ R38, R55, R54 ;  /* 0x0000003637267220 */ /* 0x000fe20000410000 */
[----:B------:R-:W-:Y:S01]  /*11f0*/  SHF.L.U32 R50, R37, 0x10, RZ ;  /* 0x0000001025327819 */ /* 0x000fe200000006ff */
[-C--:B------:R-:W-:Y:S01]  /*1200*/  FMUL.FTZ R49, R49, R60.reuse ;  /* 0x0000003c31317220 */ /* 0x080fe20000410000 */
[----:B------:R-:W-:Y:S01]  /*1210*/  SHF.L.U32 R54, R39, 0x10, RZ ;  /* 0x0000001027367819 */ /* 0x000fe200000006ff */
[-C--:B------:R-:W-:Y:S01]  /*1220*/  FMUL.FTZ R37, R35, R60.reuse ;  /* 0x0000003c23257220 */ /* 0x080fe20000410000 */
[----:B------:R-:W-:Y:S01]  /*1230*/  FMUL.FTZ R51, R51, R60 ;  /* 0x0000003c33337220 */ /* 0x000fe20000410000 */
[----:B------:R-:W-:Y:S01]  /*1240*/  FMUL.FTZ R35, R49, R48 ;  /* 0x0000003031237220 */ /* 0x000fe20000410000 */
[----:B------:R-:W-:Y:S01]  /*1250*/  LEA R52, P4, R145, UR10, 0x5 ;  /* 0x0000000a91347c11 */ /* 0x000fe2000f8828ff */
[----:B------:R-:W-:Y:S01]  /*1260*/  FMUL.FTZ R37, R37, R50 ;  /* 0x0000003225257220 */ /* 0x000fe20000410000 */
[----:B------:R-:W-:Y:S01]  /*1270*/  FMUL.FTZ R39, R51, R54 ;  /* 0x0000003633277220 */ /* 0x000fe20000410000 */
[----:B--2---:R-:W-:Y:S01]  /*1280*/  @P2 FADD.FTZ R32, R40, R32 ;  /* 0x0000002028202221 */ /* 0x004fe20000010000 */
[----:B------:R-:W-:Y:S01]  /*1290*/  LEA.HI.X R53, R145, UR11, RZ, 0x5, P4 ;  /* 0x0000000b91357c11 */ /* 0x000fe2000a0f2cff */
[----:B------:R-:W-:Y:S01]  /*12a0*/  @P2 FADD.FTZ R34, R42, R34 ;  /* 0x000000222a222221 */ /* 0x000fe20000010000 */
[----:B---3--:R-:W-:Y:S01]  /*12b0*/  @P2 FADD.FTZ R36, R44, R36 ;  /* 0x000000242c242221 */ /* 0x008fe20000010000 */
        /* <DEDUP_REMOVED lines=9> */
[----:B------:R-:W-:-:S04]  /*1350*/  @P1 LEA R54, P4, R147, UR8, 0x5 ;  /* 0x0000000893361c11 */ /* 0x000fc8000f8828ff */
[----:B------:R-:W-:Y:S02]  /*1360*/  @P1 LEA.HI.X R55, R147, UR9, RZ, 0x5, P4 ;  /* 0x0000000993371c11 */ /* 0x000fe4000a0f2cff */
[----:B------:R-:W-:Y:S02]  /*1370*/  @P1 MOV R16, R40 ;  /* 0x0000002800101202 */ /* 0x000fe40000000f00 */
[----:B------:R-:W-:Y:S02]  /*1380*/  @P1 MOV R17, R41 ;  /* 0x0000002900111202 */ /* 0x000fe40000000f00 */
[----:B------:R-:W-:Y:S02]  /*1390*/  @P1 MOV R18, R42 ;  /* 0x0000002a00121202 */ /* 0x000fe40000000f00 */
[----:B------:R-:W-:Y:S02]  /*13a0*/  @P1 MOV R19, R43 ;  /* 0x0000002b00131202 */ /* 0x000fe40000000f00 */
[----:B------:R-:W-:Y:S01]  /*13b0*/  @P1 MOV R20, R44 ;  /* 0x0000002c00141202 */ /* 0x000fe20000000f00 */
[----:B------:R-:W2:Y:S01]  /*13c0*/  @P1 LDG.E.128 R40, desc[UR4][R54.64] ;  /* 0x0000000436281981 */ /* 0x000ea2000c1e1d00 */
[----:B------:R-:W-:-:S02]  /*13d0*/  @P1 MOV R21, R45 ;  /* 0x0000002d00151202 */ /* 0x000fc40000000f00 */
[----:B------:R-:W-:Y:S02]  /*13e0*/  @P1 MOV R22, R46 ;  /* 0x0000002e00161202 */ /* 0x000fe40000000f00 */
[----:B------:R-:W-:Y:S02]  /*13f0*/  @P1 MOV R23, R47 ;  /* 0x0000002f00171202 */ /* 0x000fe40000000f00 */
        /* <DEDUP_REMOVED lines=57> */
[----:B------:R-:W-:-:S02]  /*1790*/  @P1 MOV R16, R40 ;  /* 0x0000002800101202 */ /* 0x000fc40000000f00 */
[----:B------:R-:W-:Y:S02]  /*17a0*/  @P1 MOV R17, R41 ;  /* 0x0000002900111202 */ /* 0x000fe40000000f00 */
[----:B------:R-:W-:Y:S02]  /*17b0*/  @P1 MOV R18, R42 ;  /* 0x0000002a00121202 */ /* 0x000fe40000000f00 */
[----:B------:R-:W-:Y:S02]  /*17c0*/  @P1 MOV R19, R43 ;  /* 0x0000002b00131202 */ /* 0x000fe40000000f00 */
[----:B------:R-:W-:-:S05]  /*17d0*/  @P1 LEA.HI.X R3, R149, UR9, RZ, 0x5, P4 ;  /* 0x0000000995031c11 */ /* 0x000fca000a0f2cff */
[----:B------:R-:W3:Y:S01]  /*17e0*/  @P1 LDG.E.128 R16, desc[UR4][R2.64] ;  /* 0x0000000402101981 */ /* 0x000ee2000c1e1d00 */
[----:B------:R-:W-:Y:S02]  /*17f0*/  @P1 MOV R20, R44 ;  /* 0x0000002c00141202 */ /* 0x000fe40000000f00 */
[----:B------:R-:W-:Y:S02]  /*1800*/  @P1 MOV R21, R45 ;  /* 0x0000002d00151202 */ /* 0x000fe40000000f00 */
[----:B------:R-:W-:Y:S02]  /*1810*/  @P1 MOV R22, R46 ;  /* 0x0000002e00161202 */ /* 0x000fe40000000f00 */
[----:B------:R-:W-:-:S06]  /*1820*/  @P1 MOV R23, R47 ;  /* 0x0000002f00171202 */ /* 0x000fcc0000000f00 */
[----:B------:R1:W4:Y:S01]  /*1830*/  @P1 LDG.E.128 R20, desc[UR4][R2.64+0x10] ;  /* 0x0000100402141981 */ /* 0x000322000c1e1d00 */
[----:B0-----:R-:W-:-:S04]  /*1840*/  FADD.FTZ R62, RZ, R24 ;  /* 0x00000018ff3e7221 */ /* 0x001fc80000010000 */
        /* <DEDUP_REMOVED lines=9> */
[----:B-1----:R-:W-:-:S04]  /*18e0*/  FADD.FTZ R2, R34, R61 ;  /* 0x0000003d22027221 */ /* 0x002fc80000010000 */
[----:B------:R-:W-:-:S04]  /*18f0*/  FADD.FTZ R3, R35, R2 ;  /* 0x0000000223037221 */ /* 0x000fc80000010000 */
[----:B------:R-:W-:-:S04]  /*1900*/  FADD.FTZ R2, R36, R3 ;  /* 0x0000000324027221 */ /* 0x000fc80000010000 */
[----:B------:R-:W-:-:S04]  /*1910*/  FADD.FTZ R3, R37, R2 ;  /* 0x0000000225037221 */ /* 0x000fc80000010000 */
[----:B------:R-:W-:-:S04]  /*1920*/  FADD.FTZ R2, R38, R3 ;  /* 0x0000000326027221 */ /* 0x000fc80000010000 */
[----:B------:R-:W-:-:S04]  /*1930*/  FADD.FTZ R153, R39, R2 ;  /* 0x0000000227997221 */ /* 0x000fc80000010000 */
[----:B------:R-:W-:Y:S01]  /*1940*/  FADD.FTZ R146, R48, R153 ;  /* 0x0000009930927221 */ /* 0x000fe20000010000 */
[----:B------:R-:W-:Y:S01]  /*1950*/  UMOV UR6, 0xffffffff ;  /* 0xffffffff00067882 */ /* 0x000fe20000000000 */
[C---:B--2---:R-:W-:Y:S02]  /*1960*/  PRMT R2, R56.reuse, 0x7632, R2 ;  /* 0x0000763238027816 */ /* 0x044fe40000000002 */
[----:B------:R-:W-:Y:S02]  /*1970*/  SHF.L.U32 R3, R56, 0x10, RZ ;  /* 0x0000001038037819 */ /* 0x000fe400000006ff */
[----:B------:R-:W-:Y:S02]  /*1980*/  PRMT R56, R57, 0x7632, R56 ;  /* 0x0000763239387816 */ /* 0x000fe40000000038 */
[C---:B------:R-:W-:Y:S02]  /*1990*/  PRMT R144, R59.reuse, 0x7632, R144 ;  /* 0x000076323b907816 */ /* 0x040fe40000000090 */
[----:B------:R-:W-:-:S02]  /*19a0*/  SHF.L.U32 R151, R59, 0x10, RZ ;  /* 0x000000103b977819 */ /* 0x000fc400000006ff */
[----:B------:R-:W-:Y:S02]  /*19b0*/  SHF.L.U32 R59, R56, 0x10, RZ ;  /* 0x00000010383b7819 */ /* 0x000fe400000006ff */
[----:B------:R-:W-:Y:S02]  /*19c0*/  SHF.L.U32 R61, R57, 0x10, RZ ;  /* 0x00000010393d7819 */ /* 0x000fe400000006ff */
[----:B------:R-:W-:Y:S01]  /*19d0*/  SHF.L.U32 R57, R2, 0x10, RZ ;  /* 0x0000001002397819 */ /* 0x000fe200000006ff */
[-C--:B------:R-:W-:Y:S01]  /*19e0*/  FMUL.FTZ R2, R59, R60.reuse ;  /* 0x0000003c3b027220 */ /* 0x080fe20000410000 */
[----:B------:R-:W-:Y:S01]  /*19f0*/  FADD.FTZ R59, R49, R146 ;  /* 0x00000092313b7221 */ /* 0x000fe20000010000 */
[----:B------:R-:W-:Y:S01]  /*1a00*/  FMUL.FTZ R3, R3, R60 ;  /* 0x0000003c03037220 */ /* 0x000fe20000410000 */
[----:B---3--:R-:W-:Y:S02]  /*1a10*/  @P1 MOV R40, R16 ;  /* 0x0000001000281202 */ /* 0x008fe40000000f00 */
[----:B------:R-:W-:Y:S01]  /*1a20*/  FADD.FTZ R146, R50, R59 ;  /* 0x0000003b32927221 */ /* 0x000fe20000010000 */
[----:B------:R-:W-:-:S03]  /*1a30*/  FMUL.FTZ R56, R82, R3 ;  /* 0x0000000352387220 */ /* 0x000fc60000410000 */
[----:B------:R-:W-:Y:S01]  /*1a40*/  FADD.FTZ R3, R51, R146 ;  /* 0x0000009233037221 */ /* 0x000fe20000010000 */
[----:B------:R-:W-:Y:S01]  /*1a50*/  @P2 FADD.FTZ R56, R56, R40 ;  /* 0x0000002838382221 */ /* 0x000fe20000010000 */
[----:B------:R-:W-:Y:S02]  /*1a60*/  PRMT R62, R58, 0x7632, R62 ;  /* 0x000076323a3e7816 */ /* 0x000fe4000000003e */
[----:B------:R-:W-:Y:S01]  /*1a70*/  FADD.FTZ R40, R52, R3 ;  /* 0x0000000334287221 */ /* 0x000fe20000010000 */
[----:B------:R-:W-:Y:S01]  /*1a80*/  SHF.L.U32 R63, R58, 0x10, RZ ;  /* 0x000000103a3f7819 */ /* 0x000fe200000006ff */
[----:B------:R-:W-:Y:S02]  /*1a90*/  FMUL.FTZ R58, R61, R60 ;  /* 0x0000003c3d3a7220 */ /* 0x000fe40000410000 */
[----:B------:R-:W-:Y:S01]  /*1aa0*/  FADD.FTZ R3, R53, R40 ;  /* 0x0000002835037221 */ /* 0x000fe20000010000 */
[----:B------:R-:W-:Y:S01]  /*1ab0*/  SHF.L.U32 R61, R62, 0x10, RZ ;  /* 0x000000103e3d7819 */ /* 0x000fe200000006ff */
[----:B------:R-:W-:Y:S01]  /*1ac0*/  FMUL.FTZ R59, R123, R2 ;  /* 0x000000027b3b7220 */ /* 0x000fe20000410000 */
[----:B------:R-:W-:Y:S01]  /*1ad0*/  SHF.L.U32 R153, R144, 0x10, RZ ;  /* 0x0000001090997819 */ /* 0x000fe200000006ff */
[-C--:B------:R-:W-:Y:S01]  /*1ae0*/  FMUL.FTZ R57, R57, R60.reuse ;  /* 0x0000003c39397220 */ /* 0x080fe20000410000 */
[----:B------:R-:W-:Y:S01]  /*1af0*/  FADD.FTZ R2, R54, R3 ;  /* 0x0000000336027221 */ /* 0x000fe20000010000 */
[-C--:B------:R-:W-:Y:S01]  /*1b00*/  FMUL.FTZ R63, R63, R60.reuse ;  /* 0x0000003c3f3f7220 */ /* 0x080fe20000410000 */
[-C--:B------:R-:W-:Y:S01]  /*1b10*/  FMUL.FTZ R62, R151, R60.reuse ;  /* 0x0000003c973e7220 */ /* 0x080fe20000410000 */
[-C--:B------:R-:W-:Y:S01]  /*1b20*/  FMUL.FTZ R61, R61, R60.reuse ;  /* 0x0000003c3d3d7220 */ /* 0x080fe20000410000 */
[----:B------:R-:W-:Y:S01]  /*1b30*/  FMUL.FTZ R144, R153, R60 ;  /* 0x0000003c99907220 */ /* 0x000fe20000410000 */
[----:B------:R-:W-:Y:S01]  /*1b40*/  @P1 MOV R41, R17 ;  /* 0x0000001100291202 */ /* 0x000fe20000000f00 */
[----:B------:R-:W-:Y:S01]  /*1b50*/  FMUL.FTZ R57, R122, R57 ;  /* 0x000000397a397220 */ /* 0x000fe20000410000 */
[----:B------:R-:W-:Y:S01]  /*1b60*/  FADD.FTZ R3, R55, R2 ;  /* 0x0000000237037221 */ /* 0x000fe20000010000 */
[----:B------:R-:W-:Y:S01]  /*1b70*/  @P1 MOV R42, R18 ;  /* 0x00000012002a1202 */ /* 0x000fe20000000f00 */
[----:B------:R-:W-:Y:S01]  /*1b80*/  FMUL.FTZ R60, R84, R63 ;  /* 0x0000003f543c7220 */ /* 0x000fe20000410000 */
[----:B----4-:R-:W-:Y:S01]  /*1b90*/  @P1 MOV R44, R20 ;  /* 0x00000014002c1202 */ /* 0x010fe20000000f00 */
[----:B------:R-:W-:Y:S01]  /*1ba0*/  FMUL.FTZ R58, R83, R58 ;  /* 0x0000003a533a7220 */ /* 0x000fe20000410000 */
[----:B------:R-:W-:Y:S01]  /*1bb0*/  @P1 MOV R43, R19 ;  /* 0x00000013002b1202 */ /* 0x000fe20000000f00 */
[----:B------:R-:W-:Y:S01]  /*1bc0*/  FMUL.FTZ R62, R85, R62 ;  /* 0x0000003e553e7220 */ /* 0x000fe20000410000 */
[----:B------:R-:W-:Y:S01]  /*1bd0*/  @P1 MOV R46, R22 ;  /* 0x00000016002e1202 */ /* 0x000fe20000000f00 */
[----:B------:R-:W-:Y:S01]  /*1be0*/  FMUL.FTZ R61, R124, R61 ;  /* 0x0000003d7c3d7220 */ /* 0x000fe20000410000 */
[----:B------:R-:W-:Y:S01]  /*1bf0*/  @P1 MOV R45, R21 ;  /* 0x00000015002d1202 */ /* 0x000fe20000000f00 */
[----:B------:R-:W-:Y:S01]  /*1c00*/  FMUL.FTZ R63, R125, R144 ;  /* 0x000000907d3f7220 */ /* 0x000fe20000410000 */
[----:B------:R-:W-:Y:S01]  /*1c10*/  @P1 MOV R47, R23 ;  /* 0x00000017002f1202 */ /* 0x000fe20000000f00 */
[----:B------:R-:W-:Y:S01]  /*1c20*/  @P2 FADD.FTZ R57, R57, R41 ;  /* 0x0000002939392221 */ /* 0x000fe20000010000 */
[----:B------:R-:W-:Y:S01]  /*1c30*/  LEA R40, P4, R149, UR10, 0x5 ;  /* 0x0000000a95287c11 */ /* 0x000fe2000f8828ff */
[----:B------:R-:W-:Y:S01]  /*1c40*/  FADD.FTZ R2, R56, R3 ;  /* 0x0000000338027221 */ /* 0x000fe20000010000 */
[----:B------:R-:W-:Y:S01]  /*1c50*/  @P2 FADD.FTZ R58, R58, R42 ;  /* 0x0000002a3a3a2221 */ /* 0x000fe20000010000 */
[----:B------:R-:W-:Y:S01]  /*1c60*/  @P2 FADD.FTZ R60, R60, R44 ;  /* 0x0000002c3c3c2221 */ /* 0x000fe20000010000 */
[----:B------:R-:W-:Y:S01]  /*1c70*/  @P2 FADD.FTZ R62, R62, R46 ;  /* 0x0000002e3e3e2221 */ /* 0x000fe20000010000 */
[----:B------:R-:W-:Y:S01]  /*1c80*/  @P2 FADD.FTZ R59, R59, R43 ;  /* 0x0000002b3b3b2221 */ /* 0x000fe20000010000 */
[----:B------:R-:W-:Y:S01]  /*1c90*/  LEA.HI.X R41, R149, UR11, RZ, 0x5, P4 ;  /* 0x0000000b95297c11 */ /* 0x000fe2000a0f2cff */
[----:B------:R-:W-:Y:S01]  /*1ca0*/  @P2 FADD.FTZ R61, R61, R45 ;  /* 0x0000002d3d3d2221 */ /* 0x000fe20000010000 */
[----:B------:R-:W-:Y:S01]  /*1cb0*/  @P2 FADD.FTZ R63, R63, R47 ;  /* 0x0000002f3f3f2221 */ /* 0x000fe20000010000 */
[----:B------:R-:W-:-:S02]  /*1cc0*/  FADD.FTZ R3, R57, R2 ;  /* 0x0000000239037221 */ /* 0x000fc40000010000 */
[----:B------:R0:W-:Y:S02]  /*1cd0*/  STG.E.128 desc[UR4][R40.64], R56 ;  /* 0x0000003828007986 */ /* 0x0001e4000c101d04 */
[----:B------:R-:W-:Y:S02]  /*1ce0*/  FADD.FTZ R2, R58, R3 ;  /* 0x000000033a027221 */ /* 0x000fe40000010000 */
[----:B------:R0:W-:Y:S02]  /*1cf0*/  STG.E.128 desc[UR4][R40.64+0x10], R60 ;  /* 0x0000103c28007986 */ /* 0x0001e4000c101d04 */
[----:B------:R-:W-:-:S04]  /*1d00*/  FADD.FTZ R3, R59, R2 ;  /* 0x000000023b037221 */ /* 0x000fc80000010000 */
[----:B------:R-:W-:Y:S01]  /*1d10*/  FADD.FTZ R2, R60, R3 ;  /* 0x000000033c027221 */ /* 0x000fe20000010000 */
[----:B------:R-:W-:-:S03]  /*1d20*/  LOP3.LUT P1, RZ, R0, 0xff, RZ, 0xc0, !PT ;  /* 0x000000ff00ff7812 */ /* 0x000fc6000782c0ff */
[----:B------:R-:W-:Y:S01]  /*1d30*/  FADD.FTZ R3, R61, R2 ;  /* 0x000000023d037221 */ /* 0x000fe20000010000 */
[----:B------:R-:W-:-:S03]  /*1d40*/  LOP3.LUT R0, R142, 0x7fffff8, RZ, 0xc0, !PT ;  /* 0x07fffff88e007812 */ /* 0x000fc600078ec0ff */
[----:B------:R-:W-:Y:S01]  /*1d50*/  FADD.FTZ R2, R62, R3 ;  /* 0x000000033e027221 */ /* 0x000fe20000010000 */
[----:B------:R-:W-:-:S03]  /*1d60*/  SEL R3, R103, R0, !P1 ;  /* 0x0000000067037207 */ /* 0x000fc60004800000 */
        /* <DEDUP_REMOVED lines=14> */
[--C-:B------:R-:W-:Y:S01]  /*1e50*/  FADD.FTZ R45, R25, -R2.reuse ;  /* 0x80000002192d7221 */ /* 0x100fe20000010000 */
[--C-:B------:R-:W-:Y:S01]  /*1e60*/  FADD.FTZ R41, R26, -R2.reuse ;  /* 0x800000021a297221 */ /* 0x100fe20000010000 */
[----:B------:R-:W-:Y:S01]  /*1e70*/  FADD.FTZ R43, R29, -R2 ;  /* 0x800000021d2b7221 */ /* 0x000fe20000010000 */
[----:B------:R-:W-:-:S04]  /*1e80*/  FFMA.FTZ R0, R0, R0, RZ ;  /* 0x0000000000007223 */ /* 0x000fc800000100ff */
        /* <DEDUP_REMOVED lines=68> */
.L_x_9896:
[C---:B------:R-:W-:Y:S01]  /*22d0*/  ISETP.NE.AND P2, PT, R104.reuse, RZ, PT ;  /* 0x000000ff6800720c */ /* 0x040fe20003f45270 */
[----:B------:R-:W-:Y:S05]  /*22e0*/  WARPSYNC.ALL ;  /* 0x0000000000007948 */ /* 0x000fea0003800000 */
[----:B------:R-:W-:-:S07]  /*22f0*/  ISETP.GT.U32.AND P4, PT, R104, 0x7, PT ;  /* 0x000000076800780c */ /* 0x000fce0003f84070 */
[----:B------:R-:W2:Y:S01]  /*2300*/  @!P2 S2R R41, SR_CgaCtaId ;  /* 0x000000000029a919 */ /* 0x000ea20000008800 */
[----:B------:R-:W-:-:S05]  /*2310*/  @!P2 MOV R0, 0x400 ;  /* 0x000004000000a802 */ /* 0x000fca0000000f00 */
[----:B------:R-:W3:Y:S01]  /*2320*/  @!P4 S2R R43, SR_CgaCtaId ;  /* 0x00000000002bc919 */ /* 0x000ee20000008800 */
[----:B------:R-:W-:Y:S02]  /*2330*/  @!P4 MOV R40, 0x400 ;  /* 0x000004000028c802 */ /* 0x000fe40000000f00 */
[----:B--2---:R-:W-:Y:S02]  /*2340*/  @!P2 LEA R41, R41, R0, 0x18 ;  /* 0x000000002929a211 */ /* 0x004fe400078ec0ff */
[-C--:B------:R-:W-:Y:S02]  /*2350*/  @!P2 IADD3 R0, R121, R3.reuse, RZ ;  /* 0x000000037900a210 */ /* 0x080fe40007ffe0ff */
[----:B---3--:R-:W-:Y:S02]  /*2360*/  @!P4 LEA R43, R43, R40, 0x18 ;  /* 0x000000282b2bc211 */ /* 0x008fe400078ec0ff */
[----:B------:R-:W-:Y:S01]  /*2370*/  @!P4 IADD3 R40, R104, R3, RZ ;  /* 0x000000036828c210 */ /* 0x000fe20007ffe0ff */
[----:B-1----:R-:W-:Y:S01]  /*2380*/  FADD.FTZ R3, R42, R45 ;  /* 0x0000002d2a037221 */ /* 0x002fe20000010000 */
[----:B------:R-:W-:-:S02]  /*2390*/  @!P2 LEA R0, R0, R41, 0x3 ;  /* 0x000000290000a211 */ /* 0x000fc400078e18ff */
[----:B------:R-:W-:Y:S02]  /*23a0*/  @!P4 LEA R43, R40, R43, 0x3 ;  /* 0x0000002b282bc211 */ /* 0x000fe400078e18ff */
[----:B------:R-:W-:Y:S02]  /*23b0*/  CS2R R40, SRZ ;  /* 0x0000000000287805 */ /* 0x000fe4000001ff00 */
[----:B0-----:R-:W-:Y:S01]  /*23c0*/  MOV R42, RZ ;  /* 0x000000ff002a7202 */ /* 0x001fe20000000f00 */
[----:B------:R0:W-:Y:S01]  /*23d0*/  @!P2 STS.64 [R0], R2 ;  /* 0x000000020000a388 */ /* 0x0001e20000000a00 */
[----:B------:R-:W-:Y:S01]  /*23e0*/  @!P4 MOV R42, 0x400 ;  /* 0x00000400002ac802 */ /* 0x000fe20000000f00 */
[----:B------:R-:W-:Y:S01]  /*23f0*/  BAR.SYNC.DEFER_BLOCKING 0x0 ;  /* 0x0000000000007b1d */ /* 0x000fe20000010000 */
[----:B------:R-:W-:-:S05]  /*2400*/  LOP3.LUT P2, RZ, R121, 0x1f, R64, 0xf8, !PT ;  /* 0x0000001f79ff7812 */ /* 0x000fca000784f840 */
[----:B------:R-:W1:Y:S01]  /*2410*/  SHFL.DOWN PT, R45, R42, 0x4, 0x1f ;  /* 0x08801f002a2d7f89 */ /* 0x000e6200000e0000 */
[----:B0-----:R-:W-:-:S03]  /*2420*/  I2FP.F32.S32 R3, R42 ;  /* 0x0000002a00037245 */ /* 0x001fc60000201400 */
[----:B------:R-:W0:Y:S01]  /*2430*/  @!P4 LDS.64 R40, [R43] ;  /* 0x000000002b28c984 */ /* 0x000e220000000a00 */
[----:B-1----:R-:W-:Y:S02]  /*2440*/  IADD3 R44, R45, R42, RZ ;  /* 0x0000002a2d2c7210 */ /* 0x002fe40007ffe0ff */
        /* <DEDUP_REMOVED lines=9> */
[----:B------:R-:W-:Y:S02]  /*24e0*/  IADD3 R47, R44, R151, RZ ;  /* 0x000000972c2f7210 */ /* 0x000fe40007ffe0ff */
[----:B-1----:R-:W-:Y:S01]  /*24f0*/  FMUL.FTZ R43, R2, R43 ;  /* 0x0000002b022b7220 */ /* 0x002fe20000410000 */
[----:B------:R-:W-:Y:S01]  /*2500*/  FMUL.FTZ R40, R40, R40 ;  /* 0x0000002828287220 */ /* 0x000fe20000410000 */
[----:B------:R-:W-:Y:S02]  /*2510*/  I2FP.F32.S32 R44, R47 ;  /* 0x0000002f002c7245 */ /* 0x000fe40000201400 */
[----:B------:R-:W-:Y:S01]  /*2520*/  I2FP.F32.S32 R151, R151 ;  /* 0x0000009700977245 */ /* 0x000fe20000201400 */
[----:B------:R-:W0:Y:S01]  /*2530*/  SHFL.DOWN PT, R42, R43, 0x2, 0x1f ;  /* 0x08401f002b2a7f89 */ /* 0x000e2200000e0000 */
[----:B------:R-:W-:Y:S01]  /*2540*/  FMUL.FTZ R40, R40, R3 ;  /* 0x0000000328287220 */ /* 0x000fe20000410000 */
[----:B--2---:R-:W-:-:S02]  /*2550*/  FADD.FTZ R3, R0, R41 ;  /* 0x0000002900037221 */ /* 0x004fc40000010000 */
[----:B------:R-:W1:Y:S01]  /*2560*/  MUFU.RCP R41, R44 ;  /* 0x0000002c00297308 */ /* 0x000e620000001000 */
[----:B------:R-:W-:-:S04]  /*2570*/  FMUL.FTZ R40, R40, R45 ;  /* 0x0000002d28287220 */ /* 0x000fc80000410000 */
[----:B------:R-:W-:Y:S02]  /*2580*/  FFMA.FTZ R3, R2, R40, R3 ;  /* 0x0000002802037223 */ /* 0x000fe40000010003 */
        /* <DEDUP_REMOVED lines=8> */
[----:B--2---:R-:W-:-:S03]  /*2610*/  IADD3 R42, R47, R40, RZ ;  /* 0x000000282f2a7210 */ /* 0x004fc60007ffe0ff */
[----:B------:R-:W0:Y:S01]  /*2620*/  SHFL.DOWN PT, R2, R45, 0x1, 0x1f ;  /* 0x08201f002d027f89 */ /* 0x000e2200000e0000 */
[----:B------:R-:W-:Y:S01]  /*2630*/  FMUL.FTZ R43, R43, R151 ;  /* 0x000000972b2b7220 */ /* 0x000fe20000410000 */
[----:B---3--:R-:W-:Y:S01]  /*2640*/  FADD.FTZ R0, R3, R0 ;  /* 0x0000000003007221 */ /* 0x008fe20000010000 */
[----:B------:R-:W-:Y:S02]  /*2650*/  I2FP.F32.S32 R42, R42 ;  /* 0x0000002a002a7245 */ /* 0x000fe40000201400 */
[----:B------:R-:W-:Y:S01]  /*2660*/  I2FP.F32.S32 R40, R40 ;  /* 0x0000002800287245 */ /* 0x000fe20000201400 */
[----:B------:R-:W-:-:S03]  /*2670*/  FFMA.FTZ R0, R41, R43, R0 ;  /* 0x0000002b29007223 */ /* 0x000fc60000010000 */
[----:B------:R-:W1:Y:S02]  /*2680*/  MUFU.RCP R42, R42 ;  /* 0x0000002a002a7308 */ /* 0x000e640000001000 */
[----:B------:R-:W2:Y:S01]  /*2690*/  SHFL.DOWN PT, R3, R0, 0x1, 0x1f ;  /* 0x08201f0000037f89 */ /* 0x000ea200000e0000 */
[----:B0-----:R-:W-:Y:S01]  /*26a0*/  FMUL.FTZ R41, R2, R40 ;  /* 0x0000002802297220 */ /* 0x001fe20000410000 */
[----:B------:R-:W-:-:S03]  /*26b0*/  FADD.FTZ R2, R45, -R2 ;  /* 0x800000022d027221 */ /* 0x000fc60000010000 */
[----:B------:R-:W-:-:S04]  /*26c0*/  FFMA.FTZ R41, R44, R45, R41 ;  /* 0x0000002d2c297223 */ /* 0x000fc80000010029 */
[----:B-1----:R-:W-:Y:S01]  /*26d0*/  FMUL.FTZ R43, R42, R41 ;  /* 0x000000292a2b7220 */ /* 0x002fe20000410000 */
[----:B------:R-:W-:Y:S01]  /*26e0*/  FMUL.FTZ R41, R2, R2 ;  /* 0x0000000202297220 */ /* 0x000fe20000410000 */
[----:B--2---:R-:W-:-:S03]  /*26f0*/  FADD.FTZ R3, R0, R3 ;  /* 0x0000000300037221 */ /* 0x004fc60000010000 */
[----:B------:R-:W-:Y:S01]  /*2700*/  FMUL.FTZ R41, R44, R41 ;  /* 0x000000292c297220 */ /* 0x000fe20000410000 */
[----:B------:R-:W0:Y:S01]  /*2710*/  SHFL.IDX PT, R45, R43, RZ, 0x1f ;  /* 0x00001fff2b2d7589 */ /* 0x000e2200000e0000 */
[----:B------:R-:W1:Y:S02]  /*2720*/  LDC R0, c[0x0][0x2d8] ;  /* 0x0000b600ff007b82 */ /* 0x000e640000000800 */
[----:B------:R-:W-:-:S04]  /*2730*/  FMUL.FTZ R41, R41, R40 ;  /* 0x0000002829297220 */ /* 0x000fc80000410000 */
[----:B------:R-:W-:-:S05]  /*2740*/  FFMA.FTZ R3, R42, R41, R3 ;  /* 0x000000292a037223 */ /* 0x000fca0000010003 */
[----:B------:R2:W1:Y:S02]  /*2750*/  SHFL.IDX PT, R47, R3, RZ, 0x1f ;  /* 0x00001fff032f7589 */ /* 0x00046400000e0000 */
[----:B--2---:R-:W2:Y:S01]  /*2760*/  @!P2 LDC.64 R2, c[0x0][0x250] ;  /* 0x00009400ff02ab82 */ /* 0x004ea20000000a00 */
[----:B0-----:R-:W-:-:S05]  /*2770*/  FSEL R40, R45, RZ, !P3 ;  /* 0x000000ff2d287208 */ /* 0x001fca0005800000 */
[--C-:B------:R-:W-:Y:S01]  /*2780*/  FADD.FTZ R41, R24, -R40.reuse ;  /* 0x8000002818297221 */ /* 0x100fe20000010000 */
[----:B------:R-:W-:Y:S01]  /*2790*/  FMUL.FTZ R24, R45, R45 ;  /* 0x0000002d2d187220 */ /* 0x000fe20000410000 */
[--C-:B------:R-:W-:Y:S01]  /*27a0*/  FADD.FTZ R42, R25, -R40.reuse ;  /* 0x80000028192a7221 */ /* 0x100fe20000010000 */
[--C-:B------:R-:W-:Y:S01]  /*27b0*/  FADD.FTZ R26, R26, -R40.reuse ;  /* 0x800000281a1a7221 */ /* 0x100fe20000010000 */
[--C-:B------:R-:W-:Y:S01]  /*27c0*/  FADD.FTZ R27, R27, -R40.reuse ;  /* 0x800000281b1b7221 */ /* 0x100fe20000010000 */
[----:B------:R-:W-:Y:S01]  /*27d0*/  FADD.FTZ R30, R30, -R40 ;  /* 0x800000281e1e7221 */ /* 0x000fe20000010000 */
[----:B------:R-:W-:Y:S01]  /*27e0*/  FSEL R25, R24, RZ, P3 ;  /* 0x000000ff18197208 */ /* 0x000fe20001800000 */
[----:B-1----:R-:W-:Y:S01]  /*27f0*/  FFMA.FTZ R0, R47, UR12, R0 ;  /* 0x0000000c2f007c23 */ /* 0x002fe20008010000 */
[--C-:B------:R-:W-:Y:S01]  /*2800*/  FADD.FTZ R31, R31, -R40.reuse ;  /* 0x800000281f1f7221 */ /* 0x100fe20000010000 */
[--C-:B------:R-:W-:Y:S01]  /*2810*/  FADD.FTZ R28, R28, -R40.reuse ;  /* 0x800000281c1c7221 */ /* 0x100fe20000010000 */
[--C-:B------:R-:W-:Y:S01]  /*2820*/  FADD.FTZ R43, R29, -R40.reuse ;  /* 0x800000281d2b7221 */ /* 0x100fe20000010000 */
[----:B------:R-:W-:Y:S01]  /*2830*/  FADD.FTZ R0, R0, R25 ;  /* 0x0000001900007221 */ /* 0x000fe20000010000 */
[--C-:B------:R-:W-:Y:S01]  /*2840*/  FADD.FTZ R33, R33, -R40.reuse ;  /* 0x8000002821217221 */ /* 0x100fe20000010000 */
[--C-:B------:R-:W-:Y:S01]  /*2850*/  FADD.FTZ R34, R34, -R40.reuse ;  /* 0x8000002822227221 */ /* 0x100fe20000010000 */
[----:B------:R-:W-:Y:S01]  /*2860*/  FADD.FTZ R35, R35, -R40 ;  /* 0x8000002823237221 */ /* 0x000fe20000010000 */
[----:B------:R-:W0:Y:S01]  /*2870*/  MUFU.RSQ R47, R0 ;  /* 0x00000000002f7308 */ /* 0x000e220000001400 */
[----:B--2---:R-:W-:-:S04]  /*2880*/  @!P2 IMAD.WIDE R24, R102, 0x4, R2 ;  /* 0x000000046618a825 */ /* 0x004fc800078e0202 */
[--C-:B------:R-:W-:Y:S01]  /*2890*/  FADD.FTZ R32, R32, -R40.reuse ;  /* 0x8000002820207221 */ /* 0x100fe20000010000 */
[----:B------:R-:W1:Y:S01]  /*28a0*/  @!P2 LDC.64 R2, c[0x0][0x258] ;  /* 0x00009600ff02ab82 */ /* 0x000e620000000a00 */
[--C-:B------:R-:W-:Y:S01]  /*28b0*/  FADD.FTZ R36, R36, -R40.reuse ;  /* 0x8000002824247221 */ /* 0x100fe20000010000 */
[--C-:B------:R-:W-:Y:S01]  /*28c0*/  FADD.FTZ R37, R37, -R40.reuse ;  /* 0x8000002825257221 */ /* 0x100fe20000010000 */
[----:B------:R2:W-:Y:S01]  /*28d0*/  @!P2 STG.E desc[UR4][R24.64], R45 ;  /* 0x0000002d1800a986 */ /* 0x0005e2000c101904 */
        /* <DEDUP_REMOVED lines=10> */
[C---:B0-----:R-:W-:Y:S01]  /*2980*/  FMUL.FTZ R26, R47.reuse, R26 ;  /* 0x0000001a2f1a7220 */ /* 0x041fe20000410000 */
        /* <DEDUP_REMOVED lines=8> */
[----:B--2---:R-:W-:Y:S01]  /*2a10*/  FFMA.FTZ R25, R27, R131, R106 ;  /* 0x000000831b197223 */ /* 0x004fe2000001006a */
[----:B------:R-:W-:Y:S01]  /*2a20*/  FFMA.FTZ R30, R30, R92, R69 ;  /* 0x0000005c1e1e7223 */ /* 0x000fe20000010045 */
[----:B------:R-:W-:Y:S01]  /*2a30*/  FFMA.FTZ R31, R31, R133, R108 ;  /* 0x000000851f1f7223 */ /* 0x000fe2000001006c */
[----:B------:R-:W-:Y:S01]  /*2a40*/  FFMA.FTZ R26, R29, R93, R68 ;  /* 0x0000005d1d1a7223 */ /* 0x000fe20000010044 */
[----:B------:R-:W-:Y:S01]  /*2a50*/  FFMA.FTZ R29, R28, R132, R107 ;  /* 0x000000841c1d7223 */ /* 0x000fe2000001006b */
[----:B------:R-:W-:Y:S01]  /*2a60*/  FFMA.FTZ R41, R41, R91, R66 ;  /* 0x0000005b29297223 */ /* 0x000fe20000010042 */
[----:B------:R-:W-:Y:S01]  /*2a70*/  FFMA.FTZ R24, R42, R130, R105 ;  /* 0x000000822a187223 */ /* 0x000fe20000010069 */
[----:B------:R-:W-:Y:S01]  /*2a80*/  LEA R28, P4, R143, UR14, 0x4 ;  /* 0x0000000e8f1c7c11 */ /* 0x000fe2000f8820ff */
[----:B------:R-:W-:Y:S01]  /*2a90*/  FMUL.FTZ R34, R47, R34 ;  /* 0x000000222f227220 */ /* 0x000fe20000410000 */
[----:B------:R-:W-:Y:S01]  /*2aa0*/  F2FP.BF16.F32.PACK_AB R25, R25, R0 ;  /* 0x000000001919723e */ /* 0x000fe200000010ff */
[----:B------:R-:W-:Y:S01]  /*2ab0*/  FMUL.FTZ R0, R47, R33 ;  /* 0x000000212f007220 */ /* 0x000fe20000410000 */
[----:B------:R-:W-:Y:S01]  /*2ac0*/  F2FP.BF16.F32.PACK_AB R27, R31, R30 ;  /* 0x0000001e1f1b723e */ /* 0x000fe200000010ff */
[C---:B------:R-:W-:Y:S01]  /*2ad0*/  FMUL.FTZ R35, R47.reuse, R35 ;  /* 0x000000232f237220 */ /* 0x040fe20000410000 */
[C---:B------:R-:W-:Y:S01]  /*2ae0*/  FMUL.FTZ R31, R47.reuse, R32 ;  /* 0x000000202f1f7220 */ /* 0x040fe20000410000 */
[C---:B------:R-:W-:Y:S01]  /*2af0*/  FMUL.FTZ R33, R47.reuse, R36 ;  /* 0x000000242f217220 */ /* 0x040fe20000410000 */
[----:B------:R-:W-:Y:S01]  /*2b00*/  FMUL.FTZ R30, R47, R37 ;  /* 0x000000252f1e7220 */ /* 0x000fe20000410000 */
[----:B------:R-:W-:Y:S01]  /*2b10*/  F2FP.BF16.F32.PACK_AB R26, R29, R26 ;  /* 0x0000001a1d1a723e */ /* 0x000fe200000010ff */
[----:B-1----:R-:W-:Y:S01]  /*2b20*/  @!P2 IMAD.WIDE R2, R102, 0x4, R2 ;  /* 0x000000046602a825 */ /* 0x002fe200078e0202 */
[----:B------:R-:W-:-:S03]  /*2b30*/  F2FP.BF16.F32.PACK_AB R24, R24, R41 ;  /* 0x000000291818723e */ /* 0x000fc600000010ff */
[----:B------:R-:W-:Y:S01]  /*2b40*/  FFMA.FTZ R34, R34, R94, R71 ;  /* 0x0000005e22227223 */ /* 0x000fe20000010047 */
[----:B------:R-:W-:Y:S01]  /*2b50*/  LEA.HI.X R29, R143, UR15, RZ, 0x4, P4 ;  /* 0x0000000f8f1d7c11 */ /* 0x000fe2000a0f24ff */
        /* <DEDUP_REMOVED lines=14> */
[--C-:B------:R-:W-:Y:S01]  /*2c40*/  FADD.FTZ R54, R54, -R40.reuse ;  /* 0x8000002836367221 */ /* 0x100fe20000010000 */
[--C-:B------:R-:W-:Y:S01]  /*2c50*/  FADD.FTZ R55, R55, -R40.reuse ;  /* 0x8000002837377221 */ /* 0x100fe20000010000 */
[--C-:B------:R-:W-:Y:S01]  /*2c60*/  FADD.FTZ R56, R56, -R40.reuse ;  /* 0x8000002838387221 */ /* 0x100fe20000010000 */
[--C-:B------:R-:W-:Y:S01]  /*2c70*/  FADD.FTZ R57, R57, -R40.reuse ;  /* 0x8000002839397221 */ /* 0x100fe20000010000 */
[----:B------:R1:W-:Y:S01]  /*2c80*/  STG.E.128 desc[UR4][R28.64], R24 ;  /* 0x000000181c007986 */ /* 0x0003e2000c101d04 */
[--C-:B------:R-:W-:Y:S01]  /*2c90*/  FADD.FTZ R58, R58, -R40.reuse ;  /* 0x800000283a3a7221 */ /* 0x100fe20000010000 */
[--C-:B------:R-:W-:Y:S01]  /*2ca0*/  FADD.FTZ R59, R59, -R40.reuse ;  /* 0x800000283b3b7221 */ /* 0x100fe20000010000 */
[--C-:B------:R-:W-:Y:S01]  /*2cb0*/  FADD.FTZ R60, R60, -R40.reuse ;  /* 0x800000283c3c7221 */ /* 0x100fe20000010000 */
[----:B------:R-:W-:Y:S01]  /*2cc0*/  FADD.FTZ R61, R61, -R40 ;  /* 0x800000283d3d7221 */ /* 0x000fe20000010000 */
[C---:B------:R-:W-:Y:S01]  /*2cd0*/  FMUL.FTZ R37, R47.reuse, R48 ;  /* 0x000000302f257220 */ /* 0x040fe20000410000 */
[----:B------:R-:W-:Y:S01]  /*2ce0*/  FMUL.FTZ R32, R47, R49 ;  /* 0x000000312f207220 */ /* 0x000fe20000410000 */
[----:B------:R-:W-:Y:S01]  /*2cf0*/  FFMA.FTZ R38, R38, R96, R73 ;  /* 0x0000006026267223 */ /* 0x000fe20000010049 */
[----:B------:R-:W-:Y:S01]  /*2d00*/  FFMA.FTZ R39, R39, R137, R112 ;  /* 0x0000008927277223 */ /* 0x000fe20000010070 */
[----:B0-----:R-:W-:Y:S01]  /*2d10*/  FFMA.FTZ R2, R63, R129, R120 ;  /* 0x000000813f027223 */ /* 0x001fe20000010078 */
        /* <DEDUP_REMOVED lines=8> */
[----:B-1----:R-:W-:Y:S01]  /*2da0*/  F2FP.BF16.F32.PACK_AB R25, R35, R34 ;  /* 0x000000222319723e */ /* 0x002fe200000010ff */
        /* <DEDUP_REMOVED lines=25> */
[----:B------:R-:W-:Y:S02]  /*2f40*/  LEA.HI.X R3, R145, UR15, RZ, 0x4, P2 ;  /* 0x0000000f91037c11 */ /* 0x000fe400090f24ff */
[----:B------:R-:W-:Y:S02]  /*2f50*/  F2FP.BF16.F32.PACK_AB R31, R55, R54 ;  /* 0x00000036371f723e */ /* 0x000fe400000010ff */
[----:B------:R-:W-:Y:S01]  /*2f60*/  LEA.HI.X R37, R147, UR15, RZ, 0x4, P4 ;  /* 0x0000000f93257c11 */ /* 0x000fe2000a0f24ff */
[----:B------:R0:W-:Y:S01]  /*2f70*/  STG.E.128 desc[UR4][R2.64], R24 ;  /* 0x0000001802007986 */ /* 0x0001e2000c101d04 */
[----:B------:R-:W-:Y:S02]  /*2f80*/  F2FP.BF16.F32.PACK_AB R32, R39, R32 ;  /* 0x000000202720723e */ /* 0x000fe400000010ff */
[----:B------:R-:W-:Y:S01]  /*2f90*/  F2FP.BF16.F32.PACK_AB R34, R61, R34 ;  /* 0x000000223d22723e */ /* 0x000fe200000010ff */
[----:B------:R0:W-:Y:S01]  /*2fa0*/  STG.E.128 desc[UR4][R36.64], R28 ;  /* 0x0000001c24007986 */ /* 0x0001e2000c101d04 */
[----:B------:R-:W-:-:S02]  /*2fb0*/  F2FP.BF16.F32.PACK_AB R33, R0, R33 ;  /* 0x000000210021723e */ /* 0x000fc400000010ff */
[----:B------:R-:W-:Y:S02]  /*2fc0*/  LEA.HI.X R39, R149, UR15, RZ, 0x4, P5 ;  /* 0x0000000f95277c11 */ /* 0x000fe4000a8f24ff */
[----:B------:R-:W-:Y:S02]  /*2fd0*/  IADD3 R102, R102, UR16, RZ ;  /* 0x0000001066667c10 */ /* 0x000fe4000fffe0ff */
[----:B------:R-:W-:Y:S01]  /*2fe0*/  SEL R0, RZ, 0x1, P1 ;  /* 0x00000001ff007807 */ /* 0x000fe20000800000 */
[----:B------:R0:W-:Y:S01]  /*2ff0*/  STG.E.128 desc[UR4][R38.64], R32 ;  /* 0x0000002026007986 */ /* 0x0001e2000c101d04 */
[----:B------:R-:W-:-:S13]  /*3000*/  ISETP.GE.AND P2, PT, R102, UR17, PT ;  /* 0x0000001166007c0c */ /* 0x000fda000bf46270 */
[----:B------:R-:W-:Y:S05]  /*3010*/  @!P2 BRA `(.L_x_9885) ;  /* 0xffffffd80094a947 */ /* 0x000fea000383ffff */
[----:B------:R-:W-:Y:S05]  /*3020*/  EXIT ;  /* 0x000000000000794d */ /* 0x000fea0003800000 */
.L_x_9884:
[----:B------:R-:W-:Y:S01]  /*3030*/  HFMA2.MMA R46, -RZ, RZ, 0, 5.9604644775390625e-08 ;  /* 0x00000001ff2e7435 */ /* 0x000fe200000001ff */
[----:B------:R-:W-:Y:S02]  /*3040*/  MOV R47, R0 ;  /* 0x00000000002f7202 */ /* 0x000fe40000000f00 */
[----:B------:R-:W-:Y:S02]  /*3050*/  MOV R151, 0x1f ;  /* 0x0000001f00977802 */ /* 0x000fe40000000f00 */
[----:B------:R-:W-:-:S07]  /*3060*/  MOV R44, 0xffffffff ;  /* 0xffffffff002c7802 */ /* 0x000fce0000000f00 */
[----:B------:R-:W-:Y:S05]  /*3070*/  WARPSYNC.COLLECTIVE R44, `(.L_x_9886) ;  /* 0x000000002c087348 */ /* 0x000fea0003c00000 */
[----:B------:R0:W1:Y:S02]  /*3080*/  SHFL.BFLY P2, R45, R47, R46, R151 ;  /* 0x0c00002e2f2d7389 */ /* 0x0000640000040097 */
[----:B01----:R-:W-:Y:S01]  /*3090*/  ENDCOLLECTIVE ;  /* 0x000000000000791b */ /* 0x003fe20003800000 */
.L_x_9886:
[----:B------:R-:W-:Y:S01]  /*30a0*/  HFMA2.MMA R46, -RZ, RZ, 0, 1.1920928955078125e-07 ;  /* 0x00000002ff2e7435 */ /* 0x000fe200000001ff */
[----:B------:R-:W-:-:S05]  /*30b0*/  MOV R41, R45 ;  /* 0x0000002d00297202 */ /* 0x000fca0000000f00 */
[----:B------:R-:W-:-:S05]  /*30c0*/  FADD.FTZ R41, R0, R41 ;  /* 0x0000002900297221 */ /* 0x000fca0000010000 */
[----:B------:R-:W-:-:S07]  /*30d0*/  MOV R47, R41 ;  /* 0x00000029002f7202 */ /* 0x000fce0000000f00 */
[----:B------:R-:W-:Y:S05]  /*30e0*/  WARPSYNC.COLLECTIVE R44, `(.L_x_9887) ;  /* 0x000000002c087348 */ /* 0x000fea0003c00000 */
[----:B------:R0:W1:Y:S02]  /*30f0*/  SHFL.BFLY P2, R45, R47, R46, R151 ;  /* 0x0c00002e2f2d7389 */ /* 0x0000640000040097 */
[----:B01----:R-:W-:Y:S01]  /*3100*/  ENDCOLLECTIVE ;  /* 0x000000000000791b */ /* 0x003fe20003800000 */
.L_x_9887:
[----:B------:R-:W-:Y:S01]  /*3110*/  HFMA2.MMA R46, -RZ, RZ, 0, 2.384185791015625e-07 ;  /* 0x00000004ff2e7435 */ /* 0x000fe200000001ff */
[----:B------:R-:W-:-:S05]  /*3120*/  MOV R2, R45 ;  /* 0x0000002d00027202 */ /* 0x000fca0000000f00 */
[----:B------:R-:W-:-:S05]  /*3130*/  FADD.FTZ R40, R41, R2 ;  /* 0x0000000229287221 */ /* 0x000fca0000010000 */
[----:B------:R-:W-:-:S07]  /*3140*/  MOV R47, R40 ;  /* 0x00000028002f7202 */ /* 0x000fce0000000f00 */
[----:B------:R-:W-:Y:S05]  /*3150*/  WARPSYNC.COLLECTIVE R44, `(.L_x_9888) ;  /* 0x000000002c087348 */ /* 0x000fea0003c00000 */
[----:B------:R0:W1:Y:S02]  /*3160*/  SHFL.BFLY P2, R45, R47, R46, R151 ;  /* 0x0c00002e2f2d7389 */ /* 0x0000640000040097 */
[----:B01----:R-:W-:Y:S01]  /*3170*/  ENDCOLLECTIVE ;  /* 0x000000000000791b */ /* 0x003fe20003800000 */
.L_x_9888:
[----:B------:R-:W-:Y:S01]  /*3180*/  HFMA2.MMA R46, -RZ, RZ, 0, 4.76837158203125e-07 ;  /* 0x00000008ff2e7435 */ /* 0x000fe200000001ff */
[----:B------:R-:W-:-:S05]  /*3190*/  MOV R43, R45 ;  /* 0x0000002d002b7202 */ /* 0x000fca0000000f00 */
[----:B------:R-:W-:-:S05]  /*31a0*/  FADD.FTZ R43, R40, R43 ;  /* 0x0000002b282b7221 */ /* 0x000fca0000010000 */
[----:B------:R-:W-:-:S07]  /*31b0*/  MOV R47, R43 ;  /* 0x0000002b002f7202 */ /* 0x000fce0000000f00 */
[----:B------:R-:W-:Y:S05]  /*31c0*/  WARPSYNC.COLLECTIVE R44, `(.L_x_9889) ;  /* 0x000000002c087348 */ /* 0x000fea0003c00000 */
[----:B------:R0:W1:Y:S02]  /*31d0*/  SHFL.BFLY P2, R45, R47, R46, R151 ;  /* 0x0c00002e2f2d7389 */ /* 0x0000640000040097 */
[----:B01----:R-:W-:Y:S01]  /*31e0*/  ENDCOLLECTIVE ;  /* 0x000000000000791b */ /* 0x003fe20003800000 */
.L_x_9889:
[----:B------:R-:W-:Y:S01]  /*31f0*/  HFMA2.MMA R46, -RZ, RZ, 0, 9.5367431640625e-07 ;  /* 0x00000010ff2e7435 */ /* 0x000fe200000001ff */
[----:B------:R-:W-:-:S05]  /*3200*/  MOV R2, R45 ;  /* 0x0000002d00027202 */ /* 0x000fca0000000f00 */
[----:B------:R-:W-:-:S05]  /*3210*/  FADD.FTZ R42, R43, R2 ;  /* 0x000000022b2a7221 */ /* 0x000fca0000010000 */
[----:B------:R-:W-:-:S07]  /*3220*/  MOV R47, R42 ;  /* 0x0000002a002f7202 */ /* 0x000fce0000000f00 */
[----:B------:R-:W-:Y:S05]  /*3230*/  WARPSYNC.COLLECTIVE R44, `(.L_x_9890) ;  /* 0x000000002c087348 */ /* 0x000fea0003c00000 */
[----:B------:R0:W1:Y:S02]  /*3240*/  SHFL.BFLY P2, R45, R47, R46, R151 ;  /* 0x0c00002e2f2d7389 */ /* 0x0000640000040097 */
[----:B01----:R-:W-:Y:S01]  /*3250*/  ENDCOLLECTIVE ;  /* 0x000000000000791b */ /* 0x003fe20003800000 */
.L_x_9890:
[----:B------:R-:W-:Y:S01]  /*3260*/  HFMA2.MMA R46, -RZ, RZ, 0, 5.9604644775390625e-08 ;  /* 0x00000001ff2e7435 */ /* 0x000fe200000001ff */
[----:B------:R-:W-:-:S04]  /*3270*/  FADD.FTZ R2, R42, R45 ;  /* 0x0000002d2a027221 */ /* 0x000fc80000010000 */
        /* <DEDUP_REMOVED lines=65> */
[----:B------:R-:W-:-:S07]  /*3690*/  MOV R47, R0 ;  /* 0x00000000002f7202 */ /* 0x000fce0000000f00 */
[----:B------:R-:W-:Y:S05]  /*36a0*/  WARPSYNC.COLLECTIVE R44, `(.L_x_9891) ;  /* 0x000000002c087348 */ /* 0x000fea0003c00000 */
[----:B------:R0:W1:Y:S02]  /*36b0*/  SHFL.BFLY P2, R45, R47, R46, R151 ;  /* 0x0c00002e2f2d7389 */ /* 0x0000640000040097 */
[----:B01----:R-:W-:Y:S01]  /*36c0*/  ENDCOLLECTIVE ;  /* 0x000000000000791b */ /* 0x003fe20003800000 */
.L_x_9891:
[----:B------:R-:W-:Y:S01]  /*36d0*/  HFMA2.MMA R46, -RZ, RZ, 0, 1.1920928955078125e-07 ;  /* 0x00000002ff2e7435 */ /* 0x000fe200000001ff */
[----:B------:R-:W-:-:S05]  /*36e0*/  MOV R41, R45 ;  /* 0x0000002d00297202 */ /* 0x000fca0000000f00 */
[----:B------:R-:W-:-:S05]  /*36f0*/  FADD.FTZ R41, R0, R41 ;  /* 0x0000002900297221 */ /* 0x000fca0000010000 */
[----:B------:R-:W-:-:S07]  /*3700*/  MOV R47, R41 ;  /* 0x00000029002f7202 */ /* 0x000fce0000000f00 */
[----:B------:R-:W-:Y:S05]  /*3710*/  WARPSYNC.COLLECTIVE R44, `(.L_x_9892) ;  /* 0x000000002c087348 */ /* 0x000fea0003c00000 */
[----:B------:R0:W1:Y:S02]  /*3720*/  SHFL.BFLY P2, R45, R47, R46, R151 ;  /* 0x0c00002e2f2d7389 */ /* 0x0000640000040097 */
[----:B01----:R-:W-:Y:S01]  /*3730*/  ENDCOLLECTIVE ;  /* 0x000000000000791b */ /* 0x003fe20003800000 */
.L_x_9892:
[----:B------:R-:W-:Y:S01]  /*3740*/  HFMA2.MMA R46, -RZ, RZ, 0, 2.384185791015625e-07 ;  /* 0x00000004ff2e7435 */ /* 0x000fe200000001ff */
[----:B------:R-:W-:-:S05]  /*3750*/  MOV R40, R45 ;  /* 0x0000002d00287202 */ /* 0x000fca0000000f00 */
[----:B------:R-:W-:-:S05]  /*3760*/  FADD.FTZ R40, R41, R40 ;  /* 0x0000002829287221 */ /* 0x000fca0000010000 */
[----:B------:R-:W-:-:S07]  /*3770*/  MOV R47, R40 ;  /* 0x00000028002f7202 */ /* 0x000fce0000000f00 */
[----:B------:R-:W-:Y:S05]  /*3780*/  WARPSYNC.COLLECTIVE R44, `(.L_x_9893) ;  /* 0x000000002c087348 */ /* 0x000fea0003c00000 */
[----:B------:R0:W1:Y:S02]  /*3790*/  SHFL.BFLY P2, R45, R47, R46, R151 ;  /* 0x0c00002e2f2d7389 */ /* 0x0000640000040097 */
[----:B01----:R-:W-:Y:S01]  /*37a0*/  ENDCOLLECTIVE ;  /* 0x000000000000791b */ /* 0x003fe20003800000 */
.L_x_9893:
[----:B------:R-:W-:Y:S01]  /*37b0*/  HFMA2.MMA R46, -RZ, RZ, 0, 4.76837158203125e-07 ;  /* 0x00000008ff2e7435 */ /* 0x000fe200000001ff */
[----:B------:R-:W-:-:S05]  /*37c0*/  MOV R43, R45 ;  /* 0x0000002d002b7202 */ /* 0x000fca0000000f00 */
[----:B------:R-:W-:-:S05]  /*37d0*/  FADD.FTZ R43, R40, R43 ;  /* 0x0000002b282b7221 */ /* 0x000fca0000010000 */
[----:B------:R-:W-:-:S07]  /*37e0*/  MOV R47, R43 ;  /* 0x0000002b002f7202 */ /* 0x000fce0000000f00 */
[----:B------:R-:W-:Y:S05]  /*37f0*/  WARPSYNC.COLLECTIVE R44, `(.L_x_9894) ;  /* 0x000000002c087348 */ /* 0x000fea0003c00000 */
[----:B------:R0:W1:Y:S02]  /*3800*/  SHFL.BFLY P2, R45, R47, R46, R151 ;  /* 0x0c00002e2f2d7389 */ /* 0x0000640000040097 */
[----:B01----:R-:W-:Y:S01]  /*3810*/  ENDCOLLECTIVE ;  /* 0x000000000000791b */ /* 0x003fe20003800000 */
.L_x_9894:
[----:B------:R-:W-:Y:S01]  /*3820*/  HFMA2.MMA R46, -RZ, RZ, 0, 9.5367431640625e-07 ;  /* 0x00000010ff2e7435 */ /* 0x000fe200000001ff */
[----:B------:R-:W-:-:S05]  /*3830*/  MOV R42, R45 ;  /* 0x0000002d002a7202 */ /* 0x000fca0000000f00 */
[----:B------:R-:W-:-:S05]  /*3840*/  FADD.FTZ R42, R43, R42 ;  /* 0x0000002a2b2a7221 */ /* 0x000fca0000010000 */
[----:B------:R-:W-:-:S07]  /*3850*/  MOV R47, R42 ;  /* 0x0000002a002f7202 */ /* 0x000fce0000000f00 */
[----:B------:R-:W-:Y:S05]  /*3860*/  WARPSYNC.COLLECTIVE R44, `(.L_x_9895) ;  /* 0x000000002c087348 */ /* 0x000fea0003c00000 */
[----:B------:R0:W1:Y:S02]  /*3870*/  SHFL.BFLY P2, R45, R47, R46, R151 ;  /* 0x0c00002e2f2d7389 */ /* 0x0000640000040097 */
[----:B01----:R-:W-:Y:S01]  /*3880*/  ENDCOLLECTIVE ;  /* 0x000000000000791b */ /* 0x003fe20003800000 */
.L_x_9895:
[----:B------:R-:W-:Y:S05]  /*3890*/  BRA `(.L_x_9896) ;  /* 0xffffffe8008c7947 */ /* 0x000fea000383ffff */
.L_x_9897:
        /* <DEDUP_REMOVED lines=14> */
.L_x_30237:


//--------------------- .text._ZN10layer_norm13ln_fwd_kernelINS_13Kernel_traitsI13__nv_bfloat16S2_fS2_fjLj8192ELj1ELj1ELj8ELj16ENS_18Kernel_traits_baseILj8192ES2_S2_fS2_fjLj256EEEEELb0ELb1ELb1ELb0EEEvNS_9FwdParamsE --------------------------
	.section	.text._ZN10layer_norm13ln_fwd_kernelINS_13Kernel_traitsI13__nv_bfloat16S2_fS2_fjLj8192ELj1ELj1ELj8ELj16ENS_18Kernel_traits_baseILj8192ES2_S2_fS2_fjLj256EEEEELb0ELb1ELb1ELb0EEEvNS_9FwdParamsE,"ax",@progbits
	.align	128
        .global         _ZN10layer_norm13ln_fwd_kernelINS_13Kernel_traitsI13__nv_bfloat16S2_fS2_fjLj8192ELj1ELj1ELj8ELj16ENS_18Kernel_traits_baseILj8192ES2_S2_fS2_fjLj256EEEEELb0ELb1ELb1ELb0EEEvNS_9FwdParamsE
        .type           _ZN10layer_norm13ln_fwd_kernelINS_13Kernel_traitsI13__nv_bfloat16S2_fS2_fjLj8192ELj1ELj1ELj8ELj16ENS_18Kernel_traits_baseILj8192ES2_S2_fS2_fjLj256EEEEELb0ELb1ELb1ELb0EEEvNS_9FwdParamsE,@function
        .size           _ZN10layer_norm13ln_fwd_kernelINS_13Kernel_traitsI13__nv_bfloat16S2_fS2_fjLj8192ELj1ELj1ELj8ELj16ENS_18Kernel_traits_baseILj8192ES2_S2_fS2_fjLj256EEEEELb0ELb1ELb1ELb0EEEvNS_9FwdParamsE,(.L_x_30238 - _ZN10layer_norm13ln_fwd_kernelINS_13Kernel_traitsI13__nv_bfloat16S2_fS2_fjLj8192ELj1ELj1ELj8ELj16ENS_18Kernel_traits_baseILj8192ES2_S2_fS2_fjLj256EEEEELb0ELb1ELb1ELb0EEEvNS_9FwdParamsE)
        .other          _ZN10layer_norm13ln_fwd_kernelINS_13Kernel_traitsI13__nv_bfloat16S2_fS2_fjLj8192ELj1ELj1ELj8ELj16ENS_18Kernel_traits_baseILj8192ES2_S2_fS2_fjLj256EEEEELb0ELb1ELb1ELb0EEEvNS_9FwdParamsE,@"STO_CUDA_ENTRY STV_DEFAULT"
_ZN10layer_norm13ln_fwd_kernelINS_13Kernel_traitsI13__nv_bfloat16S2_fS2_fjLj8192ELj1ELj1ELj8ELj16ENS_18Kernel_traits_baseILj8192ES2_S2_fS2_fjLj256EEEEELb0ELb1ELb1ELb0EEEvNS_9FwdParamsE:
.text._ZN10layer_norm13ln_fwd_kernelINS_13Kernel_traitsI13__nv_bfloat16S2_fS2_fjLj8192ELj1ELj1ELj8ELj16ENS_18Kernel_traits_baseILj8192ES2_S2_fS2_fjLj256EEEEELb0ELb1ELb1ELb0EEEvNS_9FwdParamsE:
        /* <DEDUP_REMOVED lines=42> */
.L_x_9899:
[----:B------:R-:W-:Y:S05]  /*02a0*/  BSYNC B0 ;  /* 0x0000000000007941 */ /* 0x000fea0003800000 */
.L_x_9898:
        /* <DEDUP_REMOVED lines=26> */
.L_x_9901:
[----:B------:R-:W-:Y:S05]  /*0450*/  BSYNC B0 ;  /* 0x0000000000007941 */ /* 0x000fea0003800000 */
.L_x_9900:
        /* <DEDUP_REMOVED lines=26> */
.L_x_9903:
[----:B------:R-:W-:Y:S05]  /*0600*/  BSYNC B0 ;  /* 0x0000000000007941 */ /* 0x000fea0003800000 */
.L_x_9902:
        /* <DEDUP_REMOVED lines=25> */
.L_x_9905:
[----:B------:R-:W-:Y:S05]  /*07a0*/  BSYNC B0 ;  /* 0x0000000000007941 */ /* 0x000fea0003800000 */
.L_x_9904:
[----:B------:R-:W0:Y:S02]  /*07b0*/  S2UR UR6, SR_CTAID.X ;  /* 0x00000000000679c3 */ /* 0x000e240000002500 */
[----:B0-----:R-:W-:Y:S01]  /*07c0*/  LEA.HI R2, R54, UR6, RZ, 0x18 ;  /* 0x0000000636027c11 */ /* 0x001fe2000f8fc0ff */
[----:B------:R-:W-:-:S03]  /*07d0*/  ULDC UR6, c[0x0][0x214] ;  /* 0x0000850000067ab9 */ /* 0x000fc60000000800 */
[----:B------:R-:W-:-:S13]  /*07e0*/  ISETP.GE.AND P2, PT, R2, UR6, PT ;  /* 0x0000000602007c0c */ /* 0x000fda000bf46270 */
[----:B------:R-:W-:Y:S05]  /*07f0*/  @P2 EXIT ;  /* 0x000000000000294d */ /* 0x000fea0003800000 */
[----:B------:R-:W-:Y:S01]  /*0800*/  SHF.R.S32.HI R0, RZ, 0x3, R0 ;  /* 0x00000003ff007819 */ /* 0x000fe20000011400 */
[----:B------:R-:W-:Y:S01]  /*0810*/  IMAD.U32 R71, R4, 0x10000, RZ ;  /* 0x0001000004477824 */ /* 0x000fe200078e00ff */
[----:B------:R-:W-:Y:S01]  /*0820*/  SHF.L.U32 R72, R5, 0x10, RZ ;  /* 0x0000001005487819 */ /* 0x000fe200000006ff */
[----:B------:R-:W-:Y:S01]  /*0830*/  ULDC.U8 UR6, c[0x0][0x2a0] ;  /* 0x0000a80000067ab9 */ /* 0x000fe20000000000 */
[C---:B------:R-:W-:Y:S01]  /*0840*/  SHF.L.U32 R5, R54.reuse, 0x5, RZ ;  /* 0x0000000536057819 */ /* 0x040fe200000006ff */
[----:B------:R-:W-:Y:S01]  /*0850*/  IMAD.U32 R56, R21, 0x10000, RZ ;  /* 0x0001000015387824 */ /* 0x000fe200078e00ff */
[----:B------:R-:W-:Y:S01]  /*0860*/  LOP3.LUT R4, R54, 0xe0, RZ, 0xc0, !PT ;  /* 0x000000e036047812 */ /* 0x000fe200078ec0ff */
[----:B------:R-:W-:Y:S01]  /*0870*/  IMAD.U32 R61, R26, 0x10000, RZ ;  /* 0x000100001a3d7824 */ /* 0x000fe200078e00ff */
[----:B------:R-:W-:Y:S01]  /*0880*/  LOP3.LUT R3, R0, 0xff, RZ, 0xc0, !PT ;  /* 0x000000ff00037812 */ /* 0x000fe200078ec0ff */
[----:B------:R-:W-:Y:S01]  /*0890*/  IMAD.U32 R66, R31, 0x10000, RZ ;  /* 0x000100001f427824 */ /* 0x000fe200078e00ff */
[----:B------:R-:W-:Y:S01]  /*08a0*/  SHF.L.U32 R73, R6, 0x10, RZ ;  /* 0x0000001006497819 */ /* 0x000fe200000006ff */
[----:B------:R-:W-:Y:S01]  /*08b0*/  IMAD.U32 R76, R9, 0x10000, RZ ;  /* 0x00010000094c7824 */ /* 0x000fe200078e00ff */
[----:B------:R-:W-:Y:S01]  /*08c0*/  LOP3.LUT R6, R5, 0x3e0, RZ, 0xc0, !PT ;  /* 0x000003e005067812 */ /* 0x000fe200078ec0ff */
[----:B------:R-:W-:Y:S01]  /*08d0*/  IMAD.U32 R81, R14, 0x10000, RZ ;  /* 0x000100000e517824 */ /* 0x000fe200078e00ff */
[----:B------:R-:W-:Y:S01]  /*08e0*/  VIADDMNMX R4, R3, -R4, RZ, !PT ;  /* 0x8000000403047246 */ /* 0x000fe200078001ff */
[----:B------:R-:W-:Y:S01]  /*08f0*/  IMAD.U32 R86, R19, 0x10000, RZ ;  /* 0x0001000013567824 */ /* 0x000fe200078e00ff */
[----:B------:R-:W-:Y:S01]  /*0900*/  SHF.R.U32.HI R0, RZ, 0x3, R0 ;  /* 0x00000003ff007819 */ /* 0x000fe20000011600 */
[----:B------:R-:W-:Y:S01]  /*0910*/  IMAD.U32 R104, R104, 0x10000, RZ ;  /* 0x0001000068687824 */ /* 0x000fe200078e00ff */
[----:B------:R-:W-:Y:S01]  /*0920*/  VIADDMNMX R6, R3, -R6, RZ, !PT ;  /* 0x8000000603067246 */ /* 0x000fe200078001ff */
[----:B------:R-:W-:Y:S01]  /*0930*/  IMAD.U32 R110, R110, 0x10000, RZ ;  /* 0x000100006e6e7824 */ /* 0x000fe200078e00ff */
[----:B------:R-:W-:Y:S01]  /*0940*/  LOP3.LUT R3, R0, 0x1fffffe0, RZ, 0xc0, !PT ;  /* 0x1fffffe000037812 */ /* 0x000fe200078ec0ff */
[----:B------:R-:W-:Y:S01]  /*0950*/  HFMA2.MMA R0, -RZ, RZ, 0, 5.9604644775390625e-08 ;  /* 0x00000001ff007435 */ /* 0x000fe200000001ff */
[----:B------:R-:W-:Y:S01]  /*0960*/  VIMNMX R4, R4, 0x20, PT ;  /* 0x0000002004047848 */ /* 0x000fe20003fe0100 */
[----:B------:R-:W-:Y:S01]  /*0970*/  IMAD.U32 R116, R116, 0x10000, RZ ;  /* 0x0001000074747824 */ /* 0x000fe200078e00ff */
[C---:B-----5:R-:W-:Y:S01]  /*0980*/  PRMT R136, R89.reuse, 0x7632, R136 ;  /* 0x0000763259887816 */ /* 0x060fe20000000088 */
[----:B------:R-:W-:Y:S01]  /*0990*/  IMAD.U32 R122, R122, 0x10000, RZ ;  /* 0x000100007a7a7824 */ /* 0x000fe200078e00ff */
[----:B------:R-:W-:Y:S01]  /*09a0*/  IADD3 R4, R4, R3, RZ ;  /* 0x0000000304047210 */ /* 0x000fe20007ffe0ff */
[----:B------:R-:W-:Y:S01]  /*09b0*/  IMAD.U32 R128, R128, 0x10000, RZ ;  /* 0x0001000080807824 */ /* 0x000fe200078e00ff */
[----:B------:R-:W-:Y:S01]  /*09c0*/  SHF.L.U32 R87, R89, 0x10, RZ ;  /* 0x0000001059577819 */ /* 0x000fe200000006ff */
[----:B------:R-:W-:Y:S01]  /*09d0*/  IMAD.U32 R134, R134, 0x10000, RZ ;  /* 0x0001000086867824 */ /* 0x000fe200078e00ff */
[----:B------:R-:W-:Y:S01]  /*09e0*/  SHF.L.U32 R4, R4, 0x3, RZ ;  /* 0x0000000304047819 */ /* 0x000fe200000006ff */
[----:B------:R-:W-:Y:S01]  /*09f0*/  ULDC UR7, c[0x0][0x29c] ;  /* 0x0000a70000077ab9 */ /* 0x000fe20000000800 */
[----:B------:R-:W-:Y:S01]  /*0a00*/  VIMNMX R6, R6, 0x20, PT ;  /* 0x0000002006067848 */ /* 0x000fe20003fe0100 */
[----:B------:R-:W-:Y:S01]  /*0a10*/  ULDC.64 UR8, c[0x0][0x210] ;  /* 0x0000840000087ab9 */ /* 0x000fe20000000a00 */
[----:B------:R-:W-:-:S02]  /*0a20*/  I2FP.F32.U32 R4, R4 ;  /* 0x0000000400047245 */ /* 0x000fc40000201000 */
[C---:B------:R-:W-:Y:S02]  /*0a30*/  PRMT R138, R91.reuse, 0x7632, R138 ;  /* 0x000076325b8a7816 */ /* 0x040fe4000000008a */
[----:B------:R0:W1:Y:S01]  /*0a40*/  MUFU.RCP R144, R4 ;  /* 0x0000000400907308 */ /* 0x0000620000001000 */
[----:B------:R-:W-:Y:S02]  /*0a50*/  SHF.L.U32 R89, R91, 0x10, RZ ;  /* 0x000000105b597819 */ /* 0x000fe400000006ff */
[C---:B------:R-:W-:Y:S02]  /*0a60*/  PRMT R140, R93.reuse, 0x7632, R140 ;  /* 0x000076325d8c7816 */ /* 0x040fe4000000008c */
[----:B------:R-:W-:Y:S02]  /*0a70*/  SHF.L.U32 R91, R93, 0x10, RZ ;  /* 0x000000105d5b7819 */ /* 0x000fe400000006ff */
[----:B------:R-:W-:Y:S02]  /*0a80*/  PRMT R139, R90, 0x7632, R139 ;  /* 0x000076325a8b7816 */ /* 0x000fe4000000008b */
[----:B------:R-:W-:-:S02]  /*0a90*/  PRMT R142, R95, 0x7632, R142 ;  /* 0x000076325f8e7816 */ /* 0x000fc4000000008e */
[----:B------:R-:W-:Y:S01]  /*0aa0*/  SHF.L.U32 R93, R95, 0x10, RZ ;  /* 0x000000105f5d7819 */ /* 0x000fe200000006ff */
[----:B------:R-:W-:Y:S01]  /*0ab0*/  IMAD.U32 R95, R97, 0x10000, RZ ;  /* 0x00010000615f7824 */ /* 0x000fe200078e00ff */
[----:B------:R-:W-:Y:S01]  /*0ac0*/  PRMT R145, R96, 0x7632, R145 ;  /* 0x0000763260917816 */ /* 0x000fe20000000091 */
[----:B------:R-:W-:Y:S01]  /*0ad0*/  IMAD.U32 R139, R139, 0x10000, RZ ;  /* 0x000100008b8b7824 */ /* 0x000fe200078e00ff */
[----:B------:R-:W-:Y:S02]  /*0ae0*/  PRMT R151, R102, 0x7632, R151 ;  /* 0x0000763266977816 */ /* 0x000fe40000000097 */
[----:B------:R-:W-:Y:S01]  /*0af0*/  PRMT R137, R88, 0x7632, R137 ;  /* 0x0000763258897816 */ /* 0x000fe20000000089 */
[----:B------:R-:W-:Y:S01]  /*0b00*/  IMAD.U32 R145, R145, 0x10000, RZ ;  /* 0x0001000091917824 */ /* 0x000fe200078e00ff */
[C---:B------:R-:W-:Y:S01]  /*0b10*/  PRMT R141, R92.reuse, 0x7632, R141 ;  /* 0x000076325c8d7816 */ /* 0x040fe2000000008d */
[----:B------:R-:W-:Y:S01]  /*0b20*/  IMAD.U32 R92, R92, 0x10000, RZ ;  /* 0x000100005c5c7824 */ /* 0x000fe200078e00ff */
[----:B------:R-:W-:Y:S01]  /*0b30*/  PRMT R143, R94, 0x7632, R143 ;  /* 0x000076325e8f7816 */ /* 0x000fe2000000008f */
[----:B------:R-:W-:Y:S01]  /*0b40*/  IMAD.U32 R151, R151, 0x10000, RZ ;  /* 0x0001000097977824 */ /* 0x000fe200078e00ff */
[----:B------:R-:W-:-:S02]  /*0b50*/  PRMT R146, R97, 0x7632, R146 ;  /* 0x0000763261927816 */ /* 0x000fc40000000092 */
[----:B------:R-:W-:Y:S02]  /*0b60*/  PRMT R147, R98, 0x7632, R147 ;  /* 0x0000763262937816 */ /* 0x000fe40000000093 */
[----:B------:R-:W-:Y:S02]  /*0b70*/  PRMT R148, R99, 0x7632, R148 ;  /* 0x0000763263947816 */ /* 0x000fe40000000094 */
[----:B------:R-:W-:Y:S02]  /*0b80*/  PRMT R149, R100, 0x7632, R149 ;  /* 0x0000763264957816 */ /* 0x000fe40000000095 */
[----:B------:R-:W-:Y:S02]  /*0b90*/  PRMT R150, R101, 0x7632, R150 ;  /* 0x0000763265967816 */ /* 0x000fe40000000096 */
[----:B------:R-:W-:Y:S02]  /*0ba0*/  PRMT R152, R103, 0x7632, R152 ;  /* 0x0000763267987816 */ /* 0x000fe40000000098 */
[----:B------:R-:W-:-:S02]  /*0bb0*/  IADD3 R6, R3, R6, RZ ;  /* 0x0000000603067210 */ /* 0x000fc40007ffe0ff */
[----:B------:R-:W-:Y:S01]  /*0bc0*/  ISETP.NE.AND P2, PT, RZ, UR6, PT ;  /* 0x00000006ff007c0c */ /* 0x000fe2000bf45270 */
[----:B------:R-:W-:Y:S01]  /*0bd0*/  ULDC UR6, c[0x0][0x290] ;  /* 0x0000a40000067ab9 */ /* 0x000fe20000000800 */
        /* <DEDUP_REMOVED lines=33> */
[----:B------:R-:W-:Y:S02]  /*0df0*/  MOV R103, R2 ;  /* 0x0000000200677202 */ /* 0x000fe40000000f00 */
        /* <DEDUP_REMOVED lines=28> */
[----:B------:R-:W-:Y:S02]  /*0fc0*/  P2R R156, PR, RZ, 0x4 ;  /* 0x00000004ff9c7803 */ /* 0x000fe40000000000 */
        /* <DEDUP_REMOVED lines=12> */
.L_x_9987:
        /* <DEDUP_REMOVED lines=8> */
[----:B--2---:R-:W-:-:S05]  /*1110*/  IMAD R51, R103, R158, RZ ;  /* 0x0000009e67337224 */ /* 0x004fca00078e02ff */
[----:B------:R-:W-:-:S04]  /*1120*/  SHF.R.S32.HI R160, RZ, 0x1f, R51 ;  /* 0x0000001fffa07819 */ /* 0x000fc80000011433 */
[----:B------:R-:W-:-:S04]  /*1130*/  LEA.HI R160, R160, R51, RZ, 0x3 ;  /* 0x00000033a0a07211 */ /* 0x000fc800078f18ff */
[----:B------:R-:W-:Y:S02]  /*1140*/  LEA.HI.SX32 R51, R160, R53, 0x1d ;  /* 0x00000035a0337211 */ /* 0x000fe400078feaff */
[----:B------:R-:W-:Y:S02]  /*1150*/  SHF.R.S32.HI R160, RZ, 0x1f, R103 ;  /* 0x0000001fffa07819 */ /* 0x000fe40000011467 */
[----:B---3--:R-:W-:-:S13]  /*1160*/  ISETP.GE.AND P2, PT, R50, 0x1, PT ;  /* 0x000000013200780c */ /* 0x008fda0003f46270 */
[----:B------:R-:W-:-:S05]  /*1170*/  @P2 IADD3 R159, R50, -0x1, RZ ;  /* 0xffffffff329f2810 */ /* 0x000fca0007ffe0ff */
[----:B------:R-:W-:-:S05]  /*1180*/  @P2 IMAD R159, R159, R158, RZ ;  /* 0x0000009e9f9f2224 */ /* 0x000fca00078e02ff */
[----:B------:R-:W-:-:S04]  /*1190*/  @P2 SHF.R.S32.HI R2, RZ, 0x1f, R159 ;  /* 0x0000001fff022819 */ /* 0x000fc8000001149f */
[----:B------:R-:W-:Y:S02]  /*11a0*/  @P2 LEA.HI R2, R2, R159, RZ, 0x3 ;  /* 0x0000009f02022211 */ /* 0x000fe400078f18ff */
[----:B------:R-:W-:Y:S02]  /*11b0*/  MOV R159, RZ ;  /* 0x000000ff009f7202 */ /* 0x000fe40000000f00 */
[----:B------:R-:W-:Y:S01]  /*11c0*/  @P2 LEA.HI.SX32 R159, R2, R53, 0x1d ;  /* 0x00000035029f2211 */ /* 0x000fe200078feaff */
[----:B0-----:R-:W-:Y:S06]  /*11d0*/  @!P0 BRA `(.L_x_9907) ;  /* 0x0000000400948947 */ /* 0x001fec0003800000 */
[----:B------:R-:W0:Y:S02]  /*11e0*/  LDC.64 R48, c[0x0][0x230] ;  /* 0x00008c00ff307b82 */ /* 0x000e240000000a00 */
[----:B0-----:R-:W-:-:S04]  /*11f0*/  ISETP.NE.U32.AND P3, PT, R48, RZ, PT ;  /* 0x000000ff3000720c */ /* 0x001fc80003f65070 */
[----:B------:R-:W-:-:S13]  /*1200*/  ISETP.NE.AND.EX P3, PT, R49, RZ, PT, P3 ;  /* 0x000000ff3100720c */ /* 0x000fda0003f65330 */
[----:B------:R-:W0:Y:S02]  /*1210*/  @P3 LDC.64 R2, c[0x0][0x230] ;  /* 0x00008c00ff023b82 */ /* 0x000e240000000a00 */
[----:B0-----:R-:W-:-:S05]  /*1220*/  @P3 IMAD.WIDE.U32 R2, R51, 0x20, R2 ;  /* 0x0000002033023825 */ /* 0x001fca00078e0002 */
[----:B------:R-:W2:Y:S01]  /*1230*/  @P3 LDG.E.128 R4, desc[UR4][R2.64] ;  /* 0x0000000402043981 */ /* 0x000ea2000c1e1d00 */
[----:B------:R-:W-:-:S03]  /*1240*/  ISETP.GT.AND P4, PT, R50, RZ, PT ;  /* 0x000000ff3200720c */ /* 0x000fc60003f84270 */
[----:B------:R0:W3:Y:S10]  /*1250*/  @P3 LDG.E.128 R12, desc[UR4][R2.64+0x10] ;  /* 0x00001004020c3981 */ /* 0x0000f4000c1e1d00 */
[----:B------:R-:W-:Y:S01]  /*1260*/  @!P4 ISETP.NE.U32.AND P5, PT, R48, RZ, PT ;  /* 0x000000ff3000c20c */ /* 0x000fe20003fa5070 */
[----:B0-----:R-:W0:Y:S03]  /*1270*/  @P2 LDC.64 R2, c[0x0][0x220] ;  /* 0x00008800ff022b82 */ /* 0x001e260000000a00 */
        /* <DEDUP_REMOVED lines=22> */
[----:B0-----:R-:W-:Y:S02]  /*13e0*/  @P2 IMAD.WIDE.U32 R48, R159, 0x10, R2 ;  /* 0x000000109f302825 */ /* 0x001fe400078e0002 */
[----:B------:R-:W0:Y:S03]  /*13f0*/  LDC.64 R2, c[0x0][0x238] ;  /* 0x00008e00ff027b82 */ /* 0x000e260000000a00 */
[----:B------:R1:W5:Y:S01]  /*1400*/  @P2 LDG.E.128 R16, desc[UR4][R48.64] ;  /* 0x0000000430102981 */ /* 0x000362000c1e1d00 */
[----:B------:R-:W-:Y:S01]  /*1410*/  BSSY B1, `(.L_x_9908) ;  /* 0x0000008000017945 */ /* 0x000fe20003800000 */
[----:B------:R-:W-:Y:S01]  /*1420*/  @!P4 FSEL R35, R15, RZ, P5 ;  /* 0x000000ff0f23c208 */ /* 0x000fe20002800000 */
[----:B0-----:R-:W-:Y:S02]  /*1430*/  IMAD.WIDE.U32 R2, R51, 0x20, R2 ;  /* 0x0000002033027825 */ /* 0x001fe400078e0002 */
[----:B-1----:R-:W-:Y:S05]  /*1440*/  @!P4 BRA `(.L_x_9909) ;  /* 0x000000000010c947 */ /* 0x002fea0003800000 */
[----:B-----5:R-:W-:-:S05]  /*1450*/  SHF.L.U32 R8, R16, 0x10, RZ ;  /* 0x0000001010087819 */ /* 0x020fca00000006ff */
[----:B------:R-:W-:-:S04]  /*1460*/  FMUL.FTZ R8, R8, UR7 ;  /* 0x0000000708087c20 */ /* 0x000fc80008410000 */
[----:B------:R-:W-:-:S04]  /*1470*/  FMUL.FTZ R8, R55, R8 ;  /* 0x0000000837087220 */ /* 0x000fc80000410000 */
[----:B------:R-:W-:-:S07]  /*1480*/  @P3 FADD.FTZ R8, R4, R8 ;  /* 0x0000000804083221 */ /* 0x000fce0000010000 */
.L_x_9909:
[----:B------:R-:W-:Y:S05]  /*1490*/  BSYNC B1 ;  /* 0x0000000000017941 */ /* 0x000fea0003800000 */
.L_x_9908:
[----:B------:R-:W-:Y:S04]  /*14a0*/  BSSY B1, `(.L_x_9910) ;  /* 0x0000007000017945 */ /* 0x000fe80003800000 */
[----:B------:R-:W-:Y:S05]  /*14b0*/  @!P4 BRA `(.L_x_9911) ;  /* 0x000000000014c947 */ /* 0x000fea0003800000 */
[----:B-----5:R-:W-:-:S05]  /*14c0*/  PRMT R9, R16, 0x7632, R9 ;  /* 0x0000763210097816 */ /* 0x020fca0000000009 */
[----:B------:R-:W-:-:S04]  /*14d0*/  IMAD.U32 R9, R9, 0x10000, RZ ;  /* 0x0001000009097824 */ /* 0x000fc800078e00ff */
[----:B------:R-:W-:-:S04]  /*14e0*/  FMUL.FTZ R9, R9, UR7 ;  /* 0x0000000709097c20 */ /* 0x000fc80008410000 */
[----:B------:R-:W-:-:S04]  /*14f0*/  FMUL.FTZ R9, R104, R9 ;  /* 0x0000000968097220 */ /* 0x000fc80000410000 */
[----:B------:R-:W-:-:S07]  /*1500*/  @P3 FADD.FTZ R9, R5, R9 ;  /* 0x0000000905093221 */ /* 0x000fce0000010000 */
.L_x_9911:
[----:B------:R-:W-:Y:S05]  /*1510*/  BSYNC B1 ;  /* 0x0000000000017941 */ /* 0x000fea0003800000 */
.L_x_9910:
[----:B------:R-:W-:Y:S04]  /*1520*/  BSSY B1, `(.L_x_9912) ;  /* 0x0000006000017945 */ /* 0x000fe80003800000 */
[----:B------:R-:W-:Y:S05]  /*1530*/  @!P4 BRA `(.L_x_9913) ;  /* 0x000000000010c947 */ /* 0x000fea0003800000 */
[----:B-----5:R-:W-:-:S05]  /*1540*/  SHF.L.U32 R10, R17, 0x10, RZ ;  /* 0x00000010110a7819 */ /* 0x020fca00000006ff */
[----:B------:R-:W-:-:S04]  /*1550*/  FMUL.FTZ R49, R10, UR7 ;  /* 0x000000070a317c20 */ /* 0x000fc80008410000 */
[----:B------:R-:W-:-:S04]  /*1560*/  FMUL.FTZ R10, R56, R49 ;  /* 0x00000031380a7220 */ /* 0x000fc80000410000 */
[----:B------:R-:W-:-:S07]  /*1570*/  @P3 FADD.FTZ R10, R6, R10 ;  /* 0x0000000a060a3221 */ /* 0x000fce0000010000 */
.L_x_9913:
[----:B------:R-:W-:Y:S05]  /*1580*/  BSYNC B1 ;  /* 0x0000000000017941 */ /* 0x000fea0003800000 */
.L_x_9912:
[----:B------:R-:W-:Y:S04]  /*1590*/  BSSY B1, `(.L_x_9914) ;  /* 0x0000007000017945 */ /* 0x000fe80003800000 */
[----:B------:R-:W-:Y:S05]  /*15a0*/  @!P4 BRA `(.L_x_9915) ;  /* 0x000000000014c947 */ /* 0x000fea0003800000 */
[----:B-----5:R-:W-:-:S04]  /*15b0*/  PRMT R11, R17, 0x7632, R11 ;  /* 0x00007632110b7816 */ /* 0x020fc8000000000b */
[----:B------:R-:W-:-:S05]  /*15c0*/  SHF.L.U32 R11, R11, 0x10, RZ ;  /* 0x000000100b0b7819 */ /* 0x000fca00000006ff */
[----:B------:R-:W-:-:S04]  /*15d0*/  FMUL.FTZ R48, R11, UR7 ;  /* 0x000000070b307c20 */ /* 0x000fc80008410000 */
[----:B------:R-:W-:-:S04]  /*15e0*/  FMUL.FTZ R11, R105, R48 ;  /* 0x00000030690b7220 */ /* 0x000fc80000410000 */
[----:B------:R-:W-:-:S07]  /*15f0*/  @P3 FADD.FTZ R11, R7, R11 ;  /* 0x0000000b070b3221 */ /* 0x000fce0000010000 */
.L_x_9915:
[----:B------:R-:W-:Y:S05]  /*1600*/  BSYNC B1 ;  /* 0x0000000000017941 */ /* 0x000fea0003800000 */
.L_x_9914:
[----:B------:R-:W-:Y:S04]  /*1610*/  BSSY B1, `(.L_x_9916) ;  /* 0x0000006000017945 */ /* 0x000fe80003800000 */
[----:B------:R-:W-:Y:S05]  /*1620*/  @!P4 BRA `(.L_x_9917) ;  /* 0x000000000010c947 */ /* 0x000fea0003800000 */
[----:B-----5:R-:W-:-:S05]  /*1630*/  SHF.L.U32 R32, R18, 0x10, RZ ;  /* 0x0000001012207819 */ /* 0x020fca00000006ff */
[----:B------:R-:W-:-:S04]  /*1640*/  FMUL.FTZ R32, R32, UR7 ;  /* 0x0000000720207c20 */ /* 0x000fc80008410000 */
[----:B------:R-:W-:-:S04]  /*1650*/  FMUL.FTZ R32, R57, R32 ;  /* 0x0000002039207220 */ /* 0x000fc80000410000 */
[----:B------:R-:W-:-:S07]  /*1660*/  @P3 FADD.FTZ R32, R12, R32 ;  /* 0x000000200c203221 */ /* 0x000fce0000010000 */
.L_x_9917:
[----:B------:R-:W-:Y:S05]  /*1670*/  BSYNC B1 ;  /* 0x0000000000017941 */ /* 0x000fea0003800000 */
.L_x_9916:
[----:B------:R-:W-:Y:S04]  /*1680*/  BSSY B1, `(.L_x_9918) ;  /* 0x0000007000017945 */ /* 0x000fe80003800000 */
[----:B------:R-:W-:Y:S05]  /*1690*/  @!P4 BRA `(.L_x_9919) ;  /* 0x000000000014c947 */ /* 0x000fea0003800000 */
[----:B-----5:R-:W-:-:S04]  /*16a0*/  PRMT R33, R18, 0x7632, R33 ;  /* 0x0000763212217816 */ /* 0x020fc80000000021 */
[----:B------:R-:W-:-:S05]  /*16b0*/  SHF.L.U32 R33, R33, 0x10, RZ ;  /* 0x0000001021217819 */ /* 0x000fca00000006ff */
[----:B------:R-:W-:-:S04]  /*16c0*/  FMUL.FTZ R33, R33, UR7 ;  /* 0x0000000721217c20 */ /* 0x000fc80008410000 */
[----:B------:R-:W-:-:S04]  /*16d0*/  FMUL.FTZ R33, R106, R33 ;  /* 0x000000216a217220 */ /* 0x000fc80000410000 */
[----:B------:R-:W-:-:S07]  /*16e0*/  @P3 FADD.FTZ R33, R13, R33 ;  /* 0x000000210d213221 */ /* 0x000fce0000010000 */
.L_x_9919:
[----:B------:R-:W-:Y:S05]  /*16f0*/  BSYNC B1 ;  /* 0x0000000000017941 */ /* 0x000fea0003800000 */
.L_x_9918:
[----:B------:R-:W-:Y:S04]  /*1700*/  BSSY B1, `(.L_x_9920) ;  /* 0x0000006000017945 */ /* 0x000fe80003800000 */
[----:B------:R-:W-:Y:S05]  /*1710*/  @!P4 BRA `(.L_x_9921) ;  /* 0x000000000010c947 */ /* 0x000fea0003800000 */
[----:B-----5:R-:W-:-:S05]  /*1720*/  SHF.L.U32 R34, R19, 0x10, RZ ;  /* 0x0000001013227819 */ /* 0x020fca00000006ff */
[----:B------:R-:W-:-:S04]  /*1730*/  FMUL.FTZ R49, R34, UR7 ;  /* 0x0000000722317c20 */ /* 0x000fc80008410000 */
[----:B------:R-:W-:-:S04]  /*1740*/  FMUL.FTZ R34, R58, R49 ;  /* 0x000000313a227220 */ /* 0x000fc80000410000 */
[----:B------:R-:W-:-:S07]  /*1750*/  @P3 FADD.FTZ R34, R14, R34 ;  /* 0x000000220e223221 */ /* 0x000fce0000010000 */
.L_x_9921:
[----:B------:R-:W-:Y:S05]  /*1760*/  BSYNC B1 ;  /* 0x0000000000017941 */ /* 0x000fea0003800000 */
.L_x_9920:
[----:B------:R-:W-:Y:S04]  /*1770*/  BSSY B1, `(.L_x_9922) ;  /* 0x0000007000017945 */ /* 0x000fe80003800000 */
[----:B------:R-:W-:Y:S05]  /*1780*/  @!P4 BRA `(.L_x_9923) ;  /* 0x000000000014c947 */ /* 0x000fea0003800000 */
[----:B-----5:R-:W-:-:S05]  /*1790*/  PRMT R35, R19, 0x7632, R35 ;  /* 0x0000763213237816 */ /* 0x020fca0000000023 */
[----:B------:R-:W-:-:S04]  /*17a0*/  IMAD.U32 R35, R35, 0x10000, RZ ;  /* 0x0001000023237824 */ /* 0x000fc800078e00ff */
[----:B------:R-:W-:-:S04]  /*17b0*/  FMUL.FTZ R48, R35, UR7 ;  /* 0x0000000723307c20 */ /* 0x000fc80008410000 */
[----:B------:R-:W-:-:S04]  /*17c0*/  FMUL.FTZ R35, R107, R48 ;  /* 0x000000306b237220 */ /* 0x000fc80000410000 */
[----:B------:R-:W-:-:S07]  /*17d0*/  @P3 FADD.FTZ R35, R15, R35 ;  /* 0x000000230f233221 */ /* 0x000fce0000010000 */
.L_x_9923:
[----:B------:R-:W-:Y:S05]  /*17e0*/  BSYNC B1 ;  /* 0x0000000000017941 */ /* 0x000fea0003800000 */
.L_x_9922:
[----:B------:R0:W-:Y:S01]  /*17f0*/  STG.E.128 desc[UR4][R2.64], R8 ;  /* 0x0000000802007986 */ /* 0x0001e2000c101d04 */
[----:B------:R-:W-:Y:S02]  /*1800*/  IADD3 R159, R159, 0x100, RZ ;  /* 0x000001009f9f7810 */ /* 0x000fe40007ffe0ff */
[----:B------:R-:W-:Y:S01]  /*1810*/  IADD3 R51, R51, 0x100, RZ ;  /* 0x0000010033337810 */ /* 0x000fe20007ffe0ff */
[----:B------:R0:W-:Y:S06]  /*1820*/  STG.E.128 desc[UR4][R2.64+0x10], R32 ;  /* 0x0000102002007986 */ /* 0x0001ec000c101d04 */
.L_x_9907:
[----:B------:R-:W-:Y:S05]  /*1830*/  BSYNC B0 ;  /* 0x0000000000007941 */ /* 0x000fea0003800000 */
.L_x_9906:
[----:B------:R-:W-:Y:S01]  /*1840*/  ISETP.NE.AND P3, PT, R154, RZ, PT ;  /* 0x000000ff9a00720c */ /* 0x000fe20003f65270 */
[----:B------:R-:W-:-:S12]  /*1850*/  BSSY B0, `(.L_x_9924) ;  /* 0x0000067000007945 */ /* 0x000fd80003800000 */
[----:B------:R-:W-:Y:S05]  /*1860*/  @!P3 BRA `(.L_x_9925) ;  /* 0x000000040094b947 */ /* 0x000fea0003800000 */
[----:B------:R-:W1:Y:S02]  /*1870*/  LDC.64 R48, c[0x0][0x230] ;  /* 0x00008c00ff307b82 */ /* 0x000e640000000a00 */
[----:B-1----:R-:W-:-:S04]  /*1880*/  ISETP.NE.U32.AND P3, PT, R48, RZ, PT ;  /* 0x000000ff3000720c */ /* 0x002fc80003f65070 */
[----:B------:R-:W-:-:S13]  /*1890*/  ISETP.NE.AND.EX P3, PT, R49, RZ, PT, P3 ;  /* 0x000000ff3100720c */ /* 0x000fda0003f65330 */
[----:B0-----:R-:W0:Y:S02]  /*18a0*/  @P3 LDC.64 R2, c[0x0][0x230] ;  /* 0x00008c00ff023b82 */ /* 0x001e240000000a00 */
        /* <DEDUP_REMOVED lines=30> */
[----:B-----5:R1:W5:Y:S01]  /*1a90*/  @P2 LDG.E.128 R16, desc[UR4][R48.64] ;  /* 0x0000000430102981 */ /* 0x020362000c1e1d00 */
        /* <DEDUP_REMOVED lines=8> */
.L_x_9927:
[----:B------:R-:W-:Y:S05]  /*1b20*/  BSYNC B1 ;  /* 0x0000000000017941 */ /* 0x000fea0003800000 */
.L_x_9926:
[----:B------:R-:W-:Y:S04]  /*1b30*/  BSSY B1, `(.L_x_9928) ;  /* 0x0000007000017945 */ /* 0x000fe80003800000 */
[----:B------:R-:W-:Y:S05]  /*1b40*/  @!P4 BRA `(.L_x_9929) ;  /* 0x000000000014c947 */ /* 0x000fea0003800000 */
[----:B-----5:R-:W-:-:S04]  /*1b50*/  PRMT R21, R16, 0x7632, R21 ;  /* 0x0000763210157816 */ /* 0x020fc80000000015 */
[----:B------:R-:W-:-:S05]  /*1b60*/  SHF.L.U32 R21, R21, 0x10, RZ ;  /* 0x0000001015157819 */ /* 0x000fca00000006ff */
[----:B------:R-:W-:-:S04]  /*1b70*/  FMUL.FTZ R21, R21, UR7 ;  /* 0x0000000715157c20 */ /* 0x000fc80008410000 */
[----:B------:R-:W-:-:S04]  /*1b80*/  FMUL.FTZ R21, R108, R21 ;  /* 0x000000156c157220 */ /* 0x000fc80000410000 */
[----:B------:R-:W-:-:S07]  /*1b90*/  @P3 FADD.FTZ R21, R5, R21 ;  /* 0x0000001505153221 */ /* 0x000fce0000010000 */
.L_x_9929:
[----:B------:R-:W-:Y:S05]  /*1ba0*/  BSYNC B1 ;  /* 0x0000000000017941 */ /* 0x000fea0003800000 */
.L_x_9928:
[----:B------:R-:W-:Y:S04]  /*1bb0*/  BSSY B1, `(.L_x_9930) ;  /* 0x0000006000017945 */ /* 0x000fe80003800000 */
[----:B------:R-:W-:Y:S05]  /*1bc0*/  @!P4 BRA `(.L_x_9931) ;  /* 0x000000000010c947 */ /* 0x000fea0003800000 */
[----:B-----5:R-:W-:-:S05]  /*1bd0*/  SHF.L.U32 R22, R17, 0x10, RZ ;  /* 0x0000001011167819 */ /* 0x020fca00000006ff */
[----:B------:R-:W-:-:S04]  /*1be0*/  FMUL.FTZ R49, R22, UR7 ;  /* 0x0000000716317c20 */ /* 0x000fc80008410000 */
[----:B------:R-:W-:-:S04]  /*1bf0*/  FMUL.FTZ R22, R60, R49 ;  /* 0x000000313c167220 */ /* 0x000fc80000410000 */
[----:B------:R-:W-:-:S07]  /*1c00*/  @P3 FADD.FTZ R22, R6, R22 ;  /* 0x0000001606163221 */ /* 0x000fce0000010000 */
.L_x_9931:
[----:B------:R-:W-:Y:S05]  /*1c10*/  BSYNC B1 ;  /* 0x0000000000017941 */ /* 0x000fea0003800000 */
.L_x_9930:
[----:B------:R-:W-:Y:S04]  /*1c20*/  BSSY B1, `(.L_x_9932) ;  /* 0x0000007000017945 */ /* 0x000fe80003800000 */
[----:B------:R-:W-:Y:S05]  /*1c30*/  @!P4 BRA `(.L_x_9933) ;  /* 0x000000000014c947 */ /* 0x000fea0003800000 */
[----:B-----5:R-:W-:-:S05]  /*1c40*/  PRMT R23, R17, 0x7632, R23 ;  /* 0x0000763211177816 */ /* 0x020fca0000000017 */
[----:B------:R-:W-:-:S04]  /*1c50*/  IMAD.U32 R23, R23, 0x10000, RZ ;  /* 0x0001000017177824 */ /* 0x000fc800078e00ff */
[----:B------:R-:W-:-:S04]  /*1c60*/  FMUL.FTZ R48, R23, UR7 ;  /* 0x0000000717307c20 */ /* 0x000fc80008410000 */
[----:B------:R-:W-:-:S04]  /*1c70*/  FMUL.FTZ R23, R109, R48 ;  /* 0x000000306d177220 */ /* 0x000fc80000410000 */
[----:B------:R-:W-:-:S07]  /*1c80*/  @P3 FADD.FTZ R23, R7, R23 ;  /* 0x0000001707173221 */ /* 0x000fce0000010000 */
.L_x_9933:
[----:B------:R-:W-:Y:S05]  /*1c90*/  BSYNC B1 ;  /* 0x0000000000017941 */ /* 0x000fea0003800000 */
.L_x_9932:
[----:B------:R-:W-:Y:S04]  /*1ca0*/  BSSY B1, `(.L_x_9934) ;  /* 0x0000006000017945 */ /* 0x000fe80003800000 */
[----:B------:R-:W-:Y:S05]  /*1cb0*/  @!P4 BRA `(.L_x_9935) ;  /* 0x000000000010c947 */ /* 0x000fea0003800000 */
[----:B-----5:R-:W-:-:S05]  /*1cc0*/  SHF.L.U32 R36, R18, 0x10, RZ ;  /* 0x0000001012247819 */ /* 0x020fca00000006ff */
[----:B------:R-:W-:-:S04]  /*1cd0*/  FMUL.FTZ R36, R36, UR7 ;  /* 0x0000000724247c20 */ /* 0x000fc80008410000 */
[----:B------:R-:W-:-:S04]  /*1ce0*/  FMUL.FTZ R36, R61, R36 ;  /* 0x000000243d247220 */ /* 0x000fc80000410000 */
[----:B------:R-:W-:-:S07]  /*1cf0*/  @P3 FADD.FTZ R36, R12, R36 ;  /* 0x000000240c243221 */ /* 0x000fce0000010000 */
.L_x_9935:
[----:B------:R-:W-:Y:S05]  /*1d00*/  BSYNC B1 ;  /* 0x0000000000017941 */ /* 0x000fea0003800000 */
.L_x_9934:
[----:B------:R-:W-:Y:S04]  /*1d10*/  BSSY B1, `(.L_x_9936) ;  /* 0x0000007000017945 */ /* 0x000fe80003800000 */
[----:B------:R-:W-:Y:S05]  /*1d20*/  @!P4 BRA `(.L_x_9937) ;  /* 0x000000000014c947 */ /* 0x000fea0003800000 */
[----:B-----5:R-:W-:-:S04]  /*1d30*/  PRMT R37, R18, 0x7632, R37 ;  /* 0x0000763212257816 */ /* 0x020fc80000000025 */
[----:B------:R-:W-:-:S05]  /*1d40*/  SHF.L.U32 R37, R37, 0x10, RZ ;  /* 0x0000001025257819 */ /* 0x000fca00000006ff */
[----:B------:R-:W-:-:S04]  /*1d50*/  FMUL.FTZ R37, R37, UR7 ;  /* 0x0000000725257c20 */ /* 0x000fc80008410000 */
[----:B------:R-:W-:-:S04]  /*1d60*/  FMUL.FTZ R37, R110, R37 ;  /* 0x000000256e257220 */ /* 0x000fc80000410000 */
[----:B------:R-:W-:-:S07]  /*1d70*/  @P3 FADD.FTZ R37, R13, R37 ;  /* 0x000000250d253221 */ /* 0x000fce0000010000 */
.L_x_9937:
[----:B------:R-:W-:Y:S05]  /*1d80*/  BSYNC B1 ;  /* 0x0000000000017941 */ /* 0x000fea0003800000 */
.L_x_9936:
[----:B------:R-:W-:Y:S04]  /*1d90*/  BSSY B1, `(.L_x_9938) ;  /* 0x0000006000017945 */ /* 0x000fe80003800000 */
[----:B------:R-:W-:Y:S05]  /*1da0*/  @!P4 BRA `(.L_x_9939) ;  /* 0x000000000010c947 */ /* 0x000fea0003800000 */
[----:B-----5:R-:W-:-:S05]  /*1db0*/  SHF.L.U32 R38, R19, 0x10, RZ ;  /* 0x0000001013267819 */ /* 0x020fca00000006ff */
[----:B------:R-:W-:-:S04]  /*1dc0*/  FMUL.FTZ R49, R38, UR7 ;  /* 0x0000000726317c20 */ /* 0x000fc80008410000 */
[----:B------:R-:W-:-:S04]  /*1dd0*/  FMUL.FTZ R38, R62, R49 ;  /* 0x000000313e267220 */ /* 0x000fc80000410000 */
[----:B------:R-:W-:-:S07]  /*1de0*/  @P3 FADD.FTZ R38, R14, R38 ;  /* 0x000000260e263221 */ /* 0x000fce0000010000 */
.L_x_9939:
[----:B------:R-:W-:Y:S05]  /*1df0*/  BSYNC B1 ;  /* 0x0000000000017941 */ /* 0x000fea0003800000 */
.L_x_9938:
[----:B------:R-:W-:Y:S04]  /*1e00*/  BSSY B1, `(.L_x_9940) ;  /* 0x0000007000017945 */ /* 0x000fe80003800000 */
[----:B------:R-:W-:Y:S05]  /*1e10*/  @!P4 BRA `(.L_x_9941) ;  /* 0x000000000014c947 */ /* 0x000fea0003800000 */
[----:B-----5:R-:W-:-:S04]  /*1e20*/  PRMT R39, R19, 0x7632, R39 ;  /* 0x0000763213277816 */ /* 0x020fc80000000027 */
[----:B------:R-:W-:-:S05]  /*1e30*/  SHF.L.U32 R39, R39, 0x10, RZ ;  /* 0x0000001027277819 */ /* 0x000fca00000006ff */
[----:B------:R-:W-:-:S04]  /*1e40*/  FMUL.FTZ R48, R39, UR7 ;  /* 0x0000000727307c20 */ /* 0x000fc80008410000 */
[----:B------:R-:W-:-:S04]  /*1e50*/  FMUL.FTZ R39, R111, R48 ;  /* 0x000000306f277220 */ /* 0x000fc80000410000 */
[----:B------:R-:W-:-:S07]  /*1e60*/  @P3 FADD.FTZ R39, R15, R39 ;  /* 0x000000270f273221 */ /* 0x000fce0000010000 */
.L_x_9941:
[----:B------:R-:W-:Y:S05]  /*1e70*/  BSYNC B1 ;  /* 0x0000000000017941 */ /* 0x000fea0003800000 */
.L_x_9940:
[----:B------:R1:W-:Y:S01]  /*1e80*/  STG.E.128 desc[UR4][R2.64], R20 ;  /* 0x0000001402007986 */ /* 0x0003e2000c101d04 */
[----:B------:R-:W-:Y:S01]  /*1e90*/  IADD3 R159, R159, 0x100, RZ ;  /* 0x000001009f9f7810 */ /* 0x000fe20007ffe0ff */
[----:B------:R-:W-:Y:S02]  /*1ea0*/  VIADD R51, R51, 0x100 ;  /* 0x0000010033337836 */ /* 0x000fe40000000000 */
[----:B------:R1:W-:Y:S05]  /*1eb0*/  STG.E.128 desc[UR4][R2.64+0x10], R36 ;  /* 0x0000102402007986 */ /* 0x0003ea000c101d04 */
.L_x_9925:
[----:B------:R-:W-:Y:S05]  /*1ec0*/  BSYNC B0 ;  /* 0x0000000000007941 */ /* 0x000fea0003800000 */
.L_x_9924:
[----:B------:R-:W-:Y:S01]  /*1ed0*/  ISETP.NE.AND P3, PT, R155, RZ, PT ;  /* 0x000000ff9b00720c */ /* 0x000fe20003f65270 */
[----:B------:R-:W-:-:S12]  /*1ee0*/  BSSY B0, `(.L_x_9942) ;  /* 0x0000067000007945 */ /* 0x000fd80003800000 */
[----:B------:R-:W-:Y:S05]  /*1ef0*/  @!P3 BRA `(.L_x_9943) ;  /* 0x000000040094b947 */ /* 0x000fea0003800000 */
[----:B------:R-:W2:Y:S02]  /*1f00*/  LDC.64 R48, c[0x0][0x230] ;  /* 0x00008c00ff307b82 */ /* 0x000ea40000000a00 */
[----:B--2---:R-:W-:-:S04]  /*1f10*/  ISETP.NE.U32.AND P3, PT, R48, RZ, PT ;  /* 0x000000ff3000720c */ /* 0x004fc80003f65070 */
[----:B------:R-:W-:-:S13]  /*1f20*/  ISETP.NE.AND.EX P3, PT, R49, RZ, PT, P3 ;  /* 0x000000ff3100720c */ /* 0x000fda0003f65330 */
[----:B01----:R-:W0:Y:S02]  /*1f30*/  @P3 LDC.64 R2, c[0x0][0x230] ;  /* 0x00008c00ff023b82 */ /* 0x003e240000000a00 */
        /* <DEDUP_REMOVED lines=39> */
.L_x_9945:
[----:B------:R-:W-:Y:S05]  /*21b0*/  BSYNC B1 ;  /* 0x0000000000017941 */ /* 0x000fea0003800000 */
.L_x_9944:
[----:B------:R-:W-:Y:S04]  /*21c0*/  BSSY B1, `(.L_x_9946) ;  /* 0x0000007000017945 */ /* 0x000fe80003800000 */
[----:B------:R-:W-:Y:S05]  /*21d0*/  @!P4 BRA `(.L_x_9947) ;  /* 0x000000000014c947 */ /* 0x000fea0003800000 */
[----:B-----5:R-:W-:-:S04]  /*21e0*/  PRMT R25, R16, 0x7632, R25 ;  /* 0x0000763210197816 */ /* 0x020fc80000000019 */
[----:B------:R-:W-:-:S05]  /*21f0*/  SHF.L.U32 R25, R25, 0x10, RZ ;  /* 0x0000001019197819 */ /* 0x000fca00000006ff */
[----:B------:R-:W-:-:S04]  /*2200*/  FMUL.FTZ R25, R25, UR7 ;  /* 0x0000000719197c20 */ /* 0x000fc80008410000 */
[----:B------:R-:W-:-:S04]  /*2210*/  FMUL.FTZ R25, R112, R25 ;  /* 0x0000001970197220 */ /* 0x000fc80000410000 */
[----:B------:R-:W-:-:S07]  /*2220*/  @P3 FADD.FTZ R25, R5, R25 ;  /* 0x0000001905193221 */ /* 0x000fce0000010000 */
.L_x_9947:
[----:B------:R-:W-:Y:S05]  /*2230*/  BSYNC B1 ;  /* 0x0000000000017941 */ /* 0x000fea0003800000 */
.L_x_9946:
[----:B------:R-:W-:Y:S04]  /*2240*/  BSSY B1, `(.L_x_9948) ;  /* 0x0000006000017945 */ /* 0x000fe80003800000 */
[----:B------:R-:W-:Y:S05]  /*2250*/  @!P4 BRA `(.L_x_9949) ;  /* 0x000000000010c947 */ /* 0x000fea0003800000 */
[----:B-----5:R-:W-:-:S05]  /*2260*/  SHF.L.U32 R26, R17, 0x10, RZ ;  /* 0x00000010111a7819 */ /* 0x020fca00000006ff */
[----:B------:R-:W-:-:S04]  /*2270*/  FMUL.FTZ R49, R26, UR7 ;  /* 0x000000071a317c20 */ /* 0x000fc80008410000 */
[----:B------:R-:W-:-:S04]  /*2280*/  FMUL.FTZ R26, R64, R49 ;  /* 0x00000031401a7220 */ /* 0x000fc80000410000 */
[----:B------:R-:W-:-:S07]  /*2290*/  @P3 FADD.FTZ R26, R6, R26 ;  /* 0x0000001a061a3221 */ /* 0x000fce0000010000 */
.L_x_9949:
[----:B------:R-:W-:Y:S05]  /*22a0*/  BSYNC B1 ;  /* 0x0000000000017941 */ /* 0x000fea0003800000 */
.L_x_9948:
[----:B------:R-:W-:Y:S04]  /*22b0*/  BSSY B1, `(.L_x_9950) ;  /* 0x0000007000017945 */ /* 0x000fe80003800000 */
[----:B------:R-:W-:Y:S05]  /*22c0*/  @!P4 BRA `(.L_x_9951) ;  /* 0x000000000014c947 */ /* 0x000fea0003800000 */
[----:B-----5:R-:W-:-:S04]  /*22d0*/  PRMT R27, R17, 0x7632, R27 ;  /* 0x00007632111b7816 */ /* 0x020fc8000000001b */
[----:B------:R-:W-:-:S05]  /*22e0*/  SHF.L.U32 R27, R27, 0x10, RZ ;  /* 0x000000101b1b7819 */ /* 0x000fca00000006ff */
[----:B------:R-:W-:-:S04]  /*22f0*/  FMUL.FTZ R48, R27, UR7 ;  /* 0x000000071b307c20 */ /* 0x000fc80008410000 */
[----:B------:R-:W-:-:S04]  /*2300*/  FMUL.FTZ R27, R113, R48 ;  /* 0x00000030711b7220 */ /* 0x000fc80000410000 */
[----:B------:R-:W-:-:S07]  /*2310*/  @P3 FADD.FTZ R27, R7, R27 ;  /* 0x0000001b071b3221 */ /* 0x000fce0000010000 */
.L_x_9951:
[----:B------:R-:W-:Y:S05]  /*2320*/  BSYNC B1 ;  /* 0x0000000000017941 */ /* 0x000fea0003800000 */
.L_x_9950:
[----:B------:R-:W-:Y:S04]  /*2330*/  BSSY B1, `(.L_x_9952) ;  /* 0x0000006000017945 */ /* 0x000fe80003800000 */
[----:B------:R-:W-:Y:S05]  /*2340*/  @!P4 BRA `(.L_x_9953) ;  /* 0x000000000010c947 */ /* 0x000fea0003800000 */
[----:B-----5:R-:W-:-:S05]  /*2350*/  SHF.L.U32 R40, R18, 0x10, RZ ;  /* 0x0000001012287819 */ /* 0x020fca00000006ff */
[----:B------:R-:W-:-:S04]  /*2360*/  FMUL.FTZ R40, R40, UR7 ;  /* 0x0000000728287c20 */ /* 0x000fc80008410000 */
[----:B------:R-:W-:-:S04]  /*2370*/  FMUL.FTZ R40, R65, R40 ;  /* 0x0000002841287220 */ /* 0x000fc80000410000 */
[----:B------:R-:W-:-:S07]  /*2380*/  @P3 FADD.FTZ R40, R12, R40 ;  /* 0x000000280c283221 */ /* 0x000fce0000010000 */
.L_x_9953:
[----:B------:R-:W-:Y:S05]  /*2390*/  BSYNC B1 ;  /* 0x0000000000017941 */ /* 0x000fea0003800000 */
.L_x_9952:
[----:B------:R-:W-:Y:S04]  /*23a0*/  BSSY B1, `(.L_x_9954) ;  /* 0x0000007000017945 */ /* 0x000fe80003800000 */
[----:B------:R-:W-:Y:S05]  /*23b0*/  @!P4 BRA `(.L_x_9955) ;  /* 0x000000000014c947 */ /* 0x000fea0003800000 */
[----:B-----5:R-:W-:-:S05]  /*23c0*/  PRMT R41, R18, 0x7632, R41 ;  /* 0x0000763212297816 */ /* 0x020fca0000000029 */
[----:B------:R-:W-:-:S04]  /*23d0*/  IMAD.U32 R41, R41, 0x10000, RZ ;  /* 0x0001000029297824 */ /* 0x000fc800078e00ff */
[----:B------:R-:W-:-:S04]  /*23e0*/  FMUL.FTZ R41, R41, UR7 ;  /* 0x0000000729297c20 */ /* 0x000fc80008410000 */
[----:B------:R-:W-:-:S04]  /*23f0*/  FMUL.FTZ R41, R114, R41 ;  /* 0x0000002972297220 */ /* 0x000fc80000410000 */
[----:B------:R-:W-:-:S07]  /*2400*/  @P3 FADD.FTZ R41, R13, R41 ;  /* 0x000000290d293221 */ /* 0x000fce0000010000 */
.L_x_9955:
[----:B------:R-:W-:Y:S05]  /*2410*/  BSYNC B1 ;  /* 0x0000000000017941 */ /* 0x000fea0003800000 */
.L_x_9954:
[----:B------:R-:W-:Y:S04]  /*2420*/  BSSY B1, `(.L_x_9956) ;  /* 0x0000006000017945 */ /* 0x000fe80003800000 */
[----:B------:R-:W-:Y:S05]  /*2430*/  @!P4 BRA `(.L_x_9957) ;  /* 0x000000000010c947 */ /* 0x000fea0003800000 */
[----:B-----5:R-:W-:-:S05]  /*2440*/  SHF.L.U32 R42, R19, 0x10, RZ ;  /* 0x00000010132a7819 */ /* 0x020fca00000006ff */
[----:B------:R-:W-:-:S04]  /*2450*/  FMUL.FTZ R49, R42, UR7 ;  /* 0x000000072a317c20 */ /* 0x000fc80008410000 */
[----:B------:R-:W-:-:S04]  /*2460*/  FMUL.FTZ R42, R66, R49 ;  /* 0x00000031422a7220 */ /* 0x000fc80000410000 */
[----:B------:R-:W-:-:S07]  /*2470*/  @P3 FADD.FTZ R42, R14, R42 ;  /* 0x0000002a0e2a3221 */ /* 0x000fce0000010000 */
.L_x_9957:
[----:B------:R-:W-:Y:S05]  /*2480*/  BSYNC B1 ;  /* 0x0000000000017941 */ /* 0x000fea0003800000 */
.L_x_9956:
[----:B------:R-:W-:Y:S04]  /*2490*/  BSSY B1, `(.L_x_9958) ;  /* 0x0000007000017945 */ /* 0x000fe80003800000 */
[----:B------:R-:W-:Y:S05]  /*24a0*/  @!P4 BRA `(.L_x_9959) ;  /* 0x000000000014c947 */ /* 0x000fea0003800000 */
[----:B-----5:R-:W-:-:S04]  /*24b0*/  PRMT R43, R19, 0x7632, R43 ;  /* 0x00007632132b7816 */ /* 0x020fc8000000002b */
[----:B------:R-:W-:-:S05]  /*24c0*/  SHF.L.U32 R43, R43, 0x10, RZ ;  /* 0x000000102b2b7819 */ /* 0x000fca00000006ff */
[----:B------:R-:W-:-:S04]  /*24d0*/  FMUL.FTZ R48, R43, UR7 ;  /* 0x000000072b307c20 */ /* 0x000fc80008410000 */
[----:B------:R-:W-:-:S04]  /*24e0*/  FMUL.FTZ R43, R115, R48 ;  /* 0x00000030732b7220 */ /* 0x000fc80000410000 */
[----:B------:R-:W-:-:S07]  /*24f0*/  @P3 FADD.FTZ R43, R15, R43 ;  /* 0x0000002b0f2b3221 */ /* 0x000fce0000010000 */
.L_x_9959:
[----:B------:R-:W-:Y:S05]  /*2500*/  BSYNC B1 ;  /* 0x0000000000017941 */ /* 0x000fea0003800000 */
.L_x_9958:
[----:B------:R2:W-:Y:S01]  /*2510*/  STG.E.128 desc[UR4][R2.64], R24 ;  /* 0x0000001802007986 */ /* 0x0005e2000c101d04 */
[----:B------:R-:W-:Y:S02]  /*2520*/  IADD3 R159, R159, 0x100, RZ ;  /* 0x000001009f9f7810 */ /* 0x000fe40007ffe0ff */
[----:B------:R-:W-:Y:S01]  /*2530*/  IADD3 R51, R51, 0x100, RZ ;  /* 0x0000010033337810 */ /* 0x000fe20007ffe0ff */
[----:B------:R2:W-:Y:S06]  /*2540*/  STG.E.128 desc[UR4][R2.64+0x10], R40 ;  /* 0x0000102802007986 */ /* 0x0005ec000c101d04 */
.L_x_9943:
[----:B------:R-:W-:Y:S05]  /*2550*/  BSYNC B0 ;  /* 0x0000000000007941 */ /* 0x000fea0003800000 */
.L_x_9942:
[----:B------:R-:W-:Y:S04]  /*2560*/  BSSY B0, `(.L_x_9960) ;  /* 0x0000065000007945 */ /* 0x000fe80003800000 */
[----:B------:R-:W-:Y:S05]  /*2570*/  @!P1 BRA `(.L_x_9961) ;  /* 0x00000004008c9947 */ /* 0x000fea0003800000 */
[----:B------:R-:W3:Y:S08]  /*2580*/  LDC.64 R48, c[0x0][0x230] ;  /* 0x00008c00ff307b82 */ /* 0x000ef00000000a00 */
[----:B------:R-:W4:Y:S01]  /*2590*/  @P2 LDC.64 R28, c[0x0][0x220] ;  /* 0x00008800ff1c2b82 */ /* 0x000f220000000a00 */
[----:B---3--:R-:W-:-:S04]  /*25a0*/  ISETP.NE.U32.AND P3, PT, R48, RZ, PT ;  /* 0x000000ff3000720c */ /* 0x008fc80003f65070 */
[----:B------:R-:W-:-:S13]  /*25b0*/  ISETP.NE.AND.EX P3, PT, R49, RZ, PT, P3 ;  /* 0x000000ff3100720c */ /* 0x000fda0003f65330 */
[----:B012---:R-:W0:Y:S02]  /*25c0*/  @P3 LDC.64 R2, c[0x0][0x230] ;  /* 0x00008c00ff023b82 */ /* 0x007e240000000a00 */
[----:B0-----:R-:W-:-:S05]  /*25d0*/  @P3 IMAD.WIDE.U32 R2, R51, 0x20, R2 ;  /* 0x0000002033023825 */ /* 0x001fca00078e0002 */
[----:B------:R-:W2:Y:S01]  /*25e0*/  @P3 LDG.E.128 R4, desc[UR4][R2.64] ;  /* 0x0000000402043981 */ /* 0x000ea2000c1e1d00 */
[----:B------:R-:W-:Y:S01]  /*25f0*/  ISETP.GT.AND P4, PT, R50, RZ, PT ;  /* 0x000000ff3200720c */ /* 0x000fe20003f84270 */
[----:B----4-:R-:W-:Y:S02]  /*2600*/  @P2 IMAD.WIDE.U32 R44, R159, 0x10, R28 ;  /* 0x000000109f2c2825 */ /* 0x010fe400078e001c */
[----:B------:R0:W3:Y:S04]  /*2610*/  @P3 LDG.E.128 R12, desc[UR4][R2.64+0x10] ;  /* 0x00001004020c3981 */ /* 0x0000e8000c1e1d00 */
[----:B-----5:R3:W5:Y:S06]  /*2620*/  @P2 LDG.E.128 R16, desc[UR4][R44.64] ;  /* 0x000000042c102981 */ /* 0x02076c000c1e1d00 */
[----:B------:R-:W-:Y:S01]  /*2630*/  @!P4 ISETP.NE.U32.AND P2, PT, R48, RZ, PT ;  /* 0x000000ff3000c20c */ /* 0x000fe20003f45070 */
[----:B0-----:R-:W0:Y:S03]  /*2640*/  LDC.64 R2, c[0x0][0x238] ;  /* 0x00008e00ff027b82 */ /* 0x001e260000000a00 */
[----:B------:R-:W-:Y:S01]  /*2650*/  @!P4 ISETP.NE.AND.EX P2, PT, R49, RZ, PT, P2 ;  /* 0x000000ff3100c20c */ /* 0x000fe20003f45320 */
[----:B------:R-:W-:Y:S01]  /*2660*/  BSSY B1, `(.L_x_9962) ;  /* 0x000001d000017945 */ /* 0x000fe20003800000 */
[----:B0-----:R-:W-:-:S02]  /*2670*/  IMAD.WIDE.U32 R2, R51, 0x20, R2 ;  /* 0x0000002033027825 */ /* 0x001fc400078e0002 */
        /* <DEDUP_REMOVED lines=21> */
[----:B------:R-:W-:Y:S01]  /*27d0*/  @!P4 FSEL R47, R15, RZ, P2 ;  /* 0x000000ff0f2fc208 */ /* 0x000fe20001000000 */
[----:B------:R-:W-:Y:S08]  /*27e0*/  @!P4 BRA `(.L_x_9963) ;  /* 0x000000000010c947 */ /* 0x000ff00003800000 */
[----:B-----5:R-:W-:-:S05]  /*27f0*/  SHF.L.U32 R28, R16, 0x10, RZ ;  /* 0x00000010101c7819 */ /* 0x020fca00000006ff */
[----:B------:R-:W-:-:S04]  /*2800*/  FMUL.FTZ R28, R28, UR7 ;  /* 0x000000071c1c7c20 */ /* 0x000fc80008410000 */
[----:B------:R-:W-:-:S04]  /*2810*/  FMUL.FTZ R28, R67, R28 ;  /* 0x0000001c431c7220 */ /* 0x000fc80000410000 */
[----:B------:R-:W-:-:S07]  /*2820*/  @P3 FADD.FTZ R28, R4, R28 ;  /* 0x0000001c041c3221 */ /* 0x000fce0000010000 */
.L_x_9963:
[----:B------:R-:W-:Y:S05]  /*2830*/  BSYNC B1 ;  /* 0x0000000000017941 */ /* 0x000fea0003800000 */
.L_x_9962:
[----:B------:R-:W-:Y:S04]  /*2840*/  BSSY B1, `(.L_x_9964) ;  /* 0x0000007000017945 */ /* 0x000fe80003800000 */
[----:B------:R-:W-:Y:S05]  /*2850*/  @!P4 BRA `(.L_x_9965) ;  /* 0x000000000014c947 */ /* 0x000fea0003800000 */
[----:B-----5:R-:W-:-:S05]  /*2860*/  PRMT R29, R16, 0x7632, R29 ;  /* 0x00007632101d7816 */ /* 0x020fca000000001d */
[----:B------:R-:W-:-:S04]  /*2870*/  IMAD.U32 R29, R29, 0x10000, RZ ;  /* 0x000100001d1d7824 */ /* 0x000fc800078e00ff */
[----:B------:R-:W-:-:S04]  /*2880*/  FMUL.FTZ R29, R29, UR7 ;  /* 0x000000071d1d7c20 */ /* 0x000fc80008410000 */
[----:B------:R-:W-:-:S04]  /*2890*/  FMUL.FTZ R29, R116, R29 ;  /* 0x0000001d741d7220 */ /* 0x000fc80000410000 */
[----:B------:R-:W-:-:S07]  /*28a0*/  @P3 FADD.FTZ R29, R5, R29 ;  /* 0x0000001d051d3221 */ /* 0x000fce0000010000 */
.L_x_9965:
[----:B------:R-:W-:Y:S05]  /*28b0*/  BSYNC B1 ;  /* 0x0000000000017941 */ /* 0x000fea0003800000 */
.L_x_9964:
[----:B------:R-:W-:Y:S04]  /*28c0*/  BSSY B1, `(.L_x_9966) ;  /* 0x0000006000017945 */ /* 0x000fe80003800000 */
[----:B------:R-:W-:Y:S05]  /*28d0*/  @!P4 BRA `(.L_x_9967) ;  /* 0x000000000010c947 */ /* 0x000fea0003800000 */
[----:B-----5:R-:W-:-:S05]  /*28e0*/  SHF.L.U32 R30, R17, 0x10, RZ ;  /* 0x00000010111e7819 */ /* 0x020fca00000006ff */
[----:B------:R-:W-:-:S04]  /*28f0*/  FMUL.FTZ R49, R30, UR7 ;  /* 0x000000071e317c20 */ /* 0x000fc80008410000 */
[----:B------:R-:W-:-:S04]  /*2900*/  FMUL.FTZ R30, R68, R49 ;  /* 0x00000031441e7220 */ /* 0x000fc80000410000 */
[----:B------:R-:W-:-:S07]  /*2910*/  @P3 FADD.FTZ R30, R6, R30 ;  /* 0x0000001e061e3221 */ /* 0x000fce0000010000 */
.L_x_9967:
[----:B------:R-:W-:Y:S05]  /*2920*/  BSYNC B1 ;  /* 0x0000000000017941 */ /* 0x000fea0003800000 */
.L_x_9966:
[----:B------:R-:W-:Y:S04]  /*2930*/  BSSY B1, `(.L_x_9968) ;  /* 0x0000007000017945 */ /* 0x000fe80003800000 */
[----:B------:R-:W-:Y:S05]  /*2940*/  @!P4 BRA `(.L_x_9969) ;  /* 0x000000000014c947 */ /* 0x000fea0003800000 */
[----:B-----5:R-:W-:-:S04]  /*2950*/  PRMT R31, R17, 0x7632, R31 ;  /* 0x00007632111f7816 */ /* 0x020fc8000000001f */
[----:B------:R-:W-:-:S05]  /*2960*/  SHF.L.U32 R31, R31, 0x10, RZ ;  /* 0x000000101f1f7819 */ /* 0x000fca00000006ff */
[----:B------:R-:W-:-:S04]  /*2970*/  FMUL.FTZ R48, R31, UR7 ;  /* 0x000000071f307c20 */ /* 0x000fc80008410000 */
[----:B------:R-:W-:-:S04]  /*2980*/  FMUL.FTZ R31, R117, R48 ;  /* 0x00000030751f7220 */ /* 0x000fc80000410000 */
[----:B------:R-:W-:-:S07]  /*2990*/  @P3 FADD.FTZ R31, R7, R31 ;  /* 0x0000001f071f3221 */ /* 0x000fce0000010000 */
.L_x_9969:
[----:B------:R-:W-:Y:S05]  /*29a0*/  BSYNC B1 ;  /* 0x0000000000017941 */ /* 0x000fea0003800000 */
.L_x_9968:
[----:B------:R-:W-:Y:S04]  /*29b0*/  BSSY B1, `(.L_x_9970) ;  /* 0x0000006000017945 */ /* 0x000fe80003800000 */
[----:B------:R-:W-:Y:S05]  /*29c0*/  @!P4 BRA `(.L_x_9971) ;  /* 0x000000000010c947 */ /* 0x000fea0003800000 */
[----:B-----5:R-:W-:-:S05]  /*29d0*/  SHF.L.U32 R44, R18, 0x10, RZ ;  /* 0x00000010122c7819 */ /* 0x020fca00000006ff */
[----:B------:R-:W-:-:S04]  /*29e0*/  FMUL.FTZ R44, R44, UR7 ;  /* 0x000000072c2c7c20 */ /* 0x000fc80008410000 */
[----:B------:R-:W-:-:S04]  /*29f0*/  FMUL.FTZ R44, R69, R44 ;  /* 0x0000002c452c7220 */ /* 0x000fc80000410000 */
[----:B------:R-:W-:-:S07]  /*2a00*/  @P3 FADD.FTZ R44, R12, R44 ;  /* 0x0000002c0c2c3221 */ /* 0x000fce0000010000 */
.L_x_9971:
[----:B------:R-:W-:Y:S05]  /*2a10*/  BSYNC B1 ;  /* 0x0000000000017941 */ /* 0x000fea0003800000 */
.L_x_9970:
[----:B------:R-:W-:Y:S04]  /*2a20*/  BSSY B1, `(.L_x_9972) ;  /* 0x0000007000017945 */ /* 0x000fe80003800000 */
[----:B------:R-:W-:Y:S05]  /*2a30*/  @!P4 BRA `(.L_x_9973) ;  /* 0x000000000014c947 */ /* 0x000fea0003800000 */
[----:B-----5:R-:W-:-:S04]  /*2a40*/  PRMT R45, R18, 0x7632, R45 ;  /* 0x00007632122d7816 */ /* 0x020fc8000000002d */
[----:B------:R-:W-:-:S05]  /*2a50*/  SHF.L.U32 R45, R45, 0x10, RZ ;  /* 0x000000102d2d7819 */ /* 0x000fca00000006ff */
[----:B------:R-:W-:-:S04]  /*2a60*/  FMUL.FTZ R45, R45, UR7 ;  /* 0x000000072d2d7c20 */ /* 0x000fc80008410000 */
[----:B------:R-:W-:-:S04]  /*2a70*/  FMUL.FTZ R45, R118, R45 ;  /* 0x0000002d762d7220 */ /* 0x000fc80000410000 */
[----:B------:R-:W-:-:S07]  /*2a80*/  @P3 FADD.FTZ R45, R13, R45 ;  /* 0x0000002d0d2d3221 */ /* 0x000fce0000010000 */
.L_x_9973:
[----:B------:R-:W-:Y:S05]  /*2a90*/  BSYNC B1 ;  /* 0x0000000000017941 */ /* 0x000fea0003800000 */
.L_x_9972:
[----:B------:R-:W-:Y:S04]  /*2aa0*/  BSSY B1, `(.L_x_9974) ;  /* 0x0000006000017945 */ /* 0x000fe80003800000 */
[----:B------:R-:W-:Y:S05]  /*2ab0*/  @!P4 BRA `(.L_x_9975) ;  /* 0x000000000010c947 */ /* 0x000fea0003800000 */
[----:B-----5:R-:W-:-:S05]  /*2ac0*/  SHF.L.U32 R46, R19, 0x10, RZ ;  /* 0x00000010132e7819 */ /* 0x020fca00000006ff */
[----:B------:R-:W-:-:S04]  /*2ad0*/  FMUL.FTZ R49, R46, UR7 ;  /* 0x000000072e317c20 */ /* 0x000fc80008410000 */
[----:B------:R-:W-:-:S04]  /*2ae0*/  FMUL.FTZ R46, R70, R49 ;  /* 0x00000031462e7220 */ /* 0x000fc80000410000 */
[----:B------:R-:W-:-:S07]  /*2af0*/  @P3 FADD.FTZ R46, R14, R46 ;  /* 0x0000002e0e2e3221 */ /* 0x000fce0000010000 */
.L_x_9975:
[----:B------:R-:W-:Y:S05]  /*2b00*/  BSYNC B1 ;  /* 0x0000000000017941 */ /* 0x000fea0003800000 */
.L_x_9974:
[----:B------:R-:W-:Y:S04]  /*2b10*/  BSSY B1, `(.L_x_9976) ;  /* 0x0000007000017945 */ /* 0x000fe80003800000 */
[----:B------:R-:W-:Y:S05]  /*2b20*/  @!P4 BRA `(.L_x_9977) ;  /* 0x000000000014c947 */ /* 0x000fea0003800000 */
[----:B-----5:R-:W-:-:S05]  /*2b30*/  PRMT R47, R19, 0x7632, R47 ;  /* 0x00007632132f7816 */ /* 0x020fca000000002f */
[----:B------:R-:W-:-:S04]  /*2b40*/  IMAD.U32 R47, R47, 0x10000, RZ ;  /* 0x000100002f2f7824 */ /* 0x000fc800078e00ff */
[----:B------:R-:W-:-:S04]  /*2b50*/  FMUL.FTZ R48, R47, UR7 ;  /* 0x000000072f307c20 */ /* 0x000fc80008410000 */
[----:B------:R-:W-:-:S04]  /*2b60*/  FMUL.FTZ R47, R119, R48 ;  /* 0x00000030772f7220 */ /* 0x000fc80000410000 */
[----:B------:R-:W-:-:S07]  /*2b70*/  @P3 FADD.FTZ R47, R15, R47 ;  /* 0x0000002f0f2f3221 */ /* 0x000fce0000010000 */
.L_x_9977:
[----:B------:R-:W-:Y:S05]  /*2b80*/  BSYNC B1 ;  /* 0x0000000000017941 */ /* 0x000fea0003800000 */
.L_x_9976:
[----:B------:R3:W-:Y:S04]  /*2b90*/  STG.E.128 desc[UR4][R2.64], R28 ;  /* 0x0000001c02007986 */ /* 0x0007e8000c101d04 */
[----:B------:R3:W-:Y:S02]  /*2ba0*/  STG.E.128 desc[UR4][R2.64+0x10], R44 ;  /* 0x0000102c02007986 */ /* 0x0007e4000c101d04 */
.L_x_9961:
[----:B------:R-:W-:Y:S05]  /*2bb0*/  BSYNC B0 ;  /* 0x0000000000007941 */ /* 0x000fea0003800000 */
.L_x_9960:
        /* <DEDUP_REMOVED lines=9> */
[----:B------:R-:W-:Y:S01]  /*2c50*/  FADD.FTZ R3, R11, R2 ;  /* 0x000000020b037221 */ /* 0x000fe20000010000 */
[----:B------:R-:W-:-:S03]  /*2c60*/  P2R R0, PR, RZ, 0x40 ;  /* 0x00000040ff007803 */ /* 0x000fc60000000000 */
        /* <DEDUP_REMOVED lines=118> */
.L_x_9998:
        /* <DEDUP_REMOVED lines=18> */
[----:B-1----:R-:W-:Y:S01]  /*34f0*/  @!P2 LEA R3, R3, R0, 0x18 ;  /* 0x000000000303a211 */ /* 0x002fe200078ec0ff */
[----:B------:R-:W-:Y:S01]  /*3500*/  IMAD.MOV.U32 R0, RZ, RZ, RZ ;  /* 0x000000ffff007224 */ /* 0x000fe200078e00ff */
[----:B------:R-:W-:Y:S02]  /*3510*/  @!P2 MOV R0, R153 ;  /* 0x000000990000a202 */ /* 0x000fe40000000f00 */
[----:B------:R-:W-:-:S02]  /*3520*/  @!P2 LEA R159, R48, R3, 0x3 ;  /* 0x00000003309fa211 */ /* 0x000fc400078e18ff */
[----:B------:R-:W-:Y:S02]  /*3530*/  CS2R R2, SRZ ;  /* 0x0000000000027805 */ /* 0x000fe4000001ff00 */
[----:B------:R-:W-:Y:S01]  /*3540*/  I2FP.F32.S32 R163, R0 ;  /* 0x0000000000a37245 */ /* 0x000fe20000201400 */
[----:B------:R-:W0:Y:S04]  /*3550*/  SHFL.DOWN PT, R161, R0, 0x4, 0x1f ;  /* 0x08801f0000a17f89 */ /* 0x000e2800000e0000 */
[----:B------:R-:W1:Y:S01]  /*3560*/  @!P2 LDS.64 R2, [R159] ;  /* 0x000000009f02a984 */ /* 0x000e620000000a00 */
[----:B------:R-:W-:-:S13]  /*3570*/  LOP3.LUT P2, RZ, R49, 0x1f, R54, 0xf8, !PT ;  /* 0x0000001f31ff7812 */ /* 0x000fda000784f836 */
[----:B------:R-:W2:Y:S01]  /*3580*/  @!P2 LDC.64 R48, c[0x0][0x250] ;  /* 0x00009400ff30ab82 */ /* 0x000ea20000000a00 */
[----:B0-----:R-:W-:-:S07]  /*3590*/  I2FP.F32.S32 R162, R161 ;  /* 0x000000a100a27245 */ /* 0x001fce0000201400 */
[----:B------:R-:W0:Y:S01]  /*35a0*/  @!P2 LDC.64 R50, c[0x0][0x258] ;  /* 0x00009600ff32ab82 */ /* 0x000e220000000a00 */
[----:B------:R-:W-:-:S04]  /*35b0*/  IADD3 R161, R161, R0, RZ ;  /* 0x00000000a1a17210 */ /* 0x000fc80007ffe0ff */
[----:B------:R-:W-:Y:S02]  /*35c0*/  I2FP.F32.S32 R0, R161 ;  /* 0x000000a100007245 */ /* 0x000fe40000201400 */
[C---:B--2---:R-:W-:Y:S01]  /*35d0*/  @!P2 LEA R48, P3, R103.reuse, R48, 0x2 ;  /* 0x000000306730a211 */ /* 0x044fe200078610ff */
[----:B-1----:R-:W1:Y:S03]  /*35e0*/  SHFL.DOWN PT, R159, R2, 0x4, 0x1f ;  /* 0x08801f00029f7f89 */ /* 0x002e6600000e0000 */
[C---:B------:R-:W-:Y:S02]  /*35f0*/  @!P2 LEA.HI.X R49, R103.reuse, R49, R160, 0x2, P3 ;  /* 0x000000316731a211 */ /* 0x040fe400018f14a0 */
[----:B0-----:R-:W-:-:S04]  /*3600*/  @!P2 LEA R50, P3, R103, R50, 0x2 ;  /* 0x000000326732a211 */ /* 0x001fc800078610ff */
[----:B------:R-:W-:Y:S01]  /*3610*/  @!P2 LEA.HI.X R51, R103, R51, R160, 0x2, P3 ;  /* 0x000000336733a211 */ /* 0x000fe200018f14a0 */
[C---:B-1----:R-:W-:Y:S01]  /*3620*/  FADD.FTZ R160, -R159.reuse, R2 ;  /* 0x000000029fa07221 */ /* 0x042fe20000010100 */
[----:B------:R-:W-:-:S03]  /*3630*/  FMUL.FTZ R164, R159, R162 ;  /* 0x000000a29fa47220 */ /* 0x000fc60000410000 */
[----:B------:R-:W-:Y:S01]  /*3640*/  FMUL.FTZ R160, R160, R160 ;  /* 0x000000a0a0a07220 */ /* 0x000fe20000410000 */
[----:B------:R-:W-:Y:S02]  /*3650*/  FFMA.FTZ R165, R163, R2, R164 ;  /* 0x00000002a3a57223 */ /* 0x000fe400000100a4 */
[----:B------:R-:W0:Y:S01]  /*3660*/  MUFU.RCP R2, R0 ;  /* 0x0000000000027308 */ /* 0x000e220000001000 */
[----:B------:R-:W-:Y:S02]  /*3670*/  FMUL.FTZ R163, R160, R163 ;  /* 0x000000a3a0a37220 */ /* 0x000fe40000410000 */
[----:B------:R-:W1:Y:S02]  /*3680*/  SHFL.DOWN PT, R160, R3, 0x4, 0x1f ;  /* 0x08801f0003a07f89 */ /* 0x000e6400000e0000 */
[----:B------:R-:W-:Y:S01]  /*3690*/  FMUL.FTZ R163, R163, R162 ;  /* 0x000000a2a3a37220 */ /* 0x000fe20000410000 */
[----:B0-----:R-:W-:Y:S01]  /*36a0*/  FMUL.FTZ R165, R2, R165 ;  /* 0x000000a502a57220 */ /* 0x001fe20000410000 */
[----:B-1----:R-:W-:-:S04]  /*36b0*/  FADD.FTZ R159, R160, R3 ;  /* 0x00000003a09f7221 */ /* 0x002fc80000010000 */
        /* <DEDUP_REMOVED lines=8> */
[----:B------:R-:W-:Y:S01]  /*3740*/  FMUL.FTZ R3, R2, R2 ;  /* 0x0000000202037220 */ /* 0x000fe20000410000 */
[----:B------:R-:W-:-:S02]  /*3750*/  I2FP.F32.S32 R2, R162 ;  /* 0x000000a200027245 */ /* 0x000fc40000201400 */
[C---:B------:R-:W-:Y:S01]  /*3760*/  FFMA.FTZ R160, R0.reuse, R165, R167 ;  /* 0x000000a500a07223 */ /* 0x040fe200000100a7 */
[----:B------:R-:W-:Y:S02]  /*3770*/  FMUL.FTZ R3, R0, R3 ;  /* 0x0000000300037220 */ /* 0x000fe40000410000 */
[----:B------:R-:W1:Y:S02]  /*3780*/  SHFL.DOWN PT, R0, R159, 0x2, 0x1f ;  /* 0x08401f009f007f89 */ /* 0x000e6400000e0000 */
[----:B------:R-:W-:Y:S02]  /*3790*/  FMUL.FTZ R163, R3, R163 ;  /* 0x000000a303a37220 */ /* 0x000fe40000410000 */
[----:B------:R-:W2:Y:S01]  /*37a0*/  MUFU.RCP R3, R2 ;  /* 0x0000000200037308 */ /* 0x000ea20000001000 */
[-C--:B0-----:R-:W-:Y:S02]  /*37b0*/  I2FP.F32.S32 R164, R161.reuse ;  /* 0x000000a100a47245 */ /* 0x081fe40000201400 */
[----:B------:R-:W-:-:S04]  /*37c0*/  IADD3 R161, R162, R161, RZ ;  /* 0x000000a1a2a17210 */ /* 0x000fc80007ffe0ff */
[----:B------:R-:W-:Y:S01]  /*37d0*/  I2FP.F32.S32 R161, R161 ;  /* 0x000000a100a17245 */ /* 0x000fe20000201400 */
[----:B-1----:R-:W-:-:S05]  /*37e0*/  FADD.FTZ R0, R159, R0 ;  /* 0x000000009f007221 */ /* 0x002fca0000010000 */
[----:B------:R-:W0:Y:S01]  /*37f0*/  MUFU.RCP R161, R161 ;  /* 0x000000a100a17308 */ /* 0x000e220000001000 */
[C---:B--2---:R-:W-:Y:S01]  /*3800*/  FFMA.FTZ R0, R3.reuse, R163, R0 ;  /* 0x000000a303007223 */ /* 0x044fe20000010000 */
[----:B------:R-:W-:-:S05]  /*3810*/  FMUL.FTZ R3, R3, R160 ;  /* 0x000000a003037220 */ /* 0x000fca0000410000 */
[----:B------:R-:W1:Y:S02]  /*3820*/  SHFL.DOWN PT, R160, R3, 0x1, 0x1f ;  /* 0x08201f0003a07f89 */ /* 0x000e6400000e0000 */
[----:B-1----:R-:W-:Y:S01]  /*3830*/  FMUL.FTZ R159, R160, R164 ;  /* 0x000000a4a09f7220 */ /* 0x002fe20000410000 */
[----:B------:R-:W-:-:S03]  /*3840*/  FADD.FTZ R160, R3, -R160 ;  /* 0x800000a003a07221 */ /* 0x000fc60000010000 */
[----:B------:R-:W-:Y:S01]  /*3850*/  FFMA.FTZ R166, R2, R3, R159 ;  /* 0x0000000302a67223 */ /* 0x000fe2000001009f */
[----:B------:R-:W-:Y:S01]  /*3860*/  FMUL.FTZ R163, R160, R160 ;  /* 0x000000a0a0a37220 */ /* 0x000fe20000410000 */
[----:B------:R-:W1:Y:S02]  /*3870*/  SHFL.DOWN PT, R159, R0, 0x1, 0x1f ;  /* 0x08201f00009f7f89 */ /* 0x000e6400000e0000 */
[----:B0-----:R-:W-:Y:S01]  /*3880*/  FMUL.FTZ R166, R161, R166 ;  /* 0x000000a6a1a67220 */ /* 0x001fe20000410000 */
[----:B------:R-:W-:-:S04]  /*3890*/  FMUL.FTZ R163, R2, R163 ;  /* 0x000000a302a37220 */ /* 0x000fc80000410000 */
[----:B------:R-:W-:Y:S01]  /*38a0*/  FMUL.FTZ R163, R163, R164 ;  /* 0x000000a4a3a37220 */ /* 0x000fe20000410000 */
[----:B-1----:R-:W-:Y:S02]  /*38b0*/  FADD.FTZ R2, R0, R159 ;  /* 0x0000009f00027221 */ /* 0x002fe40000010000 */
[----:B------:R-:W0:Y:S02]  /*38c0*/  LDC R0, c[0x0][0x2d8] ;  /* 0x0000b600ff007b82 */ /* 0x000e240000000800 */
[----:B------:R-:W-:Y:S02]  /*38d0*/  FFMA.FTZ R2, R161, R163, R2 ;  /* 0x000000a3a1027223 */ /* 0x000fe40000010002 */
[----:B------:R-:W1:Y:S04]  /*38e0*/  SHFL.IDX PT, R163, R166, RZ, 0x1f ;  /* 0x00001fffa6a37589 */ /* 0x000e6800000e0000 */
[----:B------:R-:W0:Y:S01]  /*38f0*/  SHFL.IDX PT, R159, R2, RZ, 0x1f ;  /* 0x00001fff029f7589 */ /* 0x000e2200000e0000 */
[----:B-1----:R-:W-:-:S03]  /*3900*/  FMUL.FTZ R3, R163, R163 ;  /* 0x000000a3a3037220 */ /* 0x002fc60000410000 */
[----:B------:R1:W-:Y:S01]  /*3910*/  @!P2 STG.E desc[UR4][R48.64], R163 ;  /* 0x000000a33000a986 */ /* 0x0003e2000c101904 */
[----:B0-----:R-:W-:Y:S01]  /*3920*/  FFMA.FTZ R0, R159, UR6, R0 ;  /* 0x000000069f007c23 */ /* 0x001fe20008010000 */
[----:B------:R-:W-:-:S05]  /*3930*/  FSEL R3, R3, RZ, P4 ;  /* 0x000000ff03037208 */ /* 0x000fca0002000000 */
[----:B------:R-:W-:-:S04]  /*3940*/  FADD.FTZ R0, R0, R3 ;  /* 0x0000000300007221 */ /* 0x000fc80000010000 */
[----:B------:R-:W0:Y:S02]  /*3950*/  MUFU.RSQ R159, R0 ;  /* 0x00000000009f7308 */ /* 0x000e240000001400 */
[----:B0-----:R1:W-:Y:S01]  /*3960*/  @!P2 STG.E desc[UR4][R50.64], R159 ;  /* 0x0000009f3200a986 */ /* 0x0013e2000c101904 */
[----:B-----5:R-:W-:-:S13]  /*3970*/  ISETP.GE.AND P2, PT, R157, 0x1, PT ;  /* 0x000000019d00780c */ /* 0x020fda0003f46270 */
[----:B-1----:R-:W-:Y:S05]  /*3980*/  @!P2 BRA `(.L_x_9980) ;  /* 0x000000080048a947 */ /* 0x002fea0003800000 */
        /* <DEDUP_REMOVED lines=10> */
[--C-:B------:R-:W-:Y:S01]  /*3a30*/  FADD.FTZ R48, R9, -R0.reuse ;  /* 0x8000000009307221 */ /* 0x100fe20000010000 */
[--C-:B------:R-:W-:Y:S01]  /*3a40*/  FADD.FTZ R50, R11, -R0.reuse ;  /* 0x800000000b327221 */ /* 0x100fe20000010000 */
        /* <DEDUP_REMOVED lines=8> */
[C---:B------:R-:W-:Y:S01]  /*3ad0*/  FMUL.FTZ R50, R159.reuse, R50 ;  /* 0x000000329f327220 */ /* 0x040fe20000410000 */
[C---:B------:R-:W-:Y:S01]  /*3ae0*/  FMUL.FTZ R158, R159.reuse, R158 ;  /* 0x0000009e9f9e7220 */ /* 0x040fe20000410000 */
[----:B------:R-:W-:Y:S01]  /*3af0*/  FMUL.FTZ R160, R159, R160 ;  /* 0x000000a09fa07220 */ /* 0x000fe20000410000 */
[----:B------:R-:W-:Y:S01]  /*3b00*/  F2FP.BF16.F32.PACK_AB R48, R3, R2 ;  /* 0x000000020330723e */ /* 0x000fe200000010ff */
[----:B------:R-:W-:Y:S01]  /*3b10*/  FADD.FTZ R2, R10, -R0 ;  /* 0x800000000a027221 */ /* 0x000fe20000010000 */
[C---:B------:R-:W-:Y:S01]  /*3b20*/  FMUL.FTZ R162, R159.reuse, R162 ;  /* 0x000000a29fa27220 */ /* 0x040fe20000410000 */
[----:B------:R-:W-:Y:S01]  /*3b30*/  FMUL.FTZ R164, R159, R164 ;  /* 0x000000a49fa47220 */ /* 0x000fe20000410000 */
[----:B------:R-:W-:Y:S01]  /*3b40*/  FFMA.FTZ R50, R121, R50, R136 ;  /* 0x0000003279327223 */ /* 0x000fe20000010088 */
[----:B------:R-:W-:Y:S01]  /*3b50*/  FMUL.FTZ R49, R159, R2 ;  /* 0x000000029f317220 */ /* 0x000fe20000410000 */
[----:B------:R-:W-:Y:S01]  /*3b60*/  FFMA.FTZ R158, R73, R158, R90 ;  /* 0x0000009e499e7223 */ /* 0x000fe2000001005a */
[----:B------:R-:W0:Y:S01]  /*3b70*/  LDC.64 R2, c[0x0][0x2b8] ;  /* 0x0000ae00ff027b82 */ /* 0x000e220000000a00 */
[----:B------:R-:W-:Y:S01]  /*3b80*/  FFMA.FTZ R51, R122, R160, R139 ;  /* 0x000000a07a337223 */ /* 0x000fe2000001008b */
[----:B------:R-:W-:Y:S01]  /*3b90*/  FFMA.FTZ R49, R72, R49, R87 ;  /* 0x0000003148317223 */ /* 0x000fe20000010057 */
[----:B------:R-:W-:Y:S01]  /*3ba0*/  FFMA.FTZ R162, R74, R162, R89 ;  /* 0x000000a24aa27223 */ /* 0x000fe20000010059 */
[----:B------:R-:W-:-:S03]  /*3bb0*/  FFMA.FTZ R161, R123, R164, R138 ;  /* 0x000000a47ba17223 */ /* 0x000fc6000001008a */
[----:B------:R-:W-:Y:S02]  /*3bc0*/  F2FP.BF16.F32.PACK_AB R49, R50, R49 ;  /* 0x000000313231723e */ /* 0x000fe400000010ff */
[----:B------:R-:W-:Y:S02]  /*3bd0*/  F2FP.BF16.F32.PACK_AB R50, R51, R158 ;  /* 0x0000009e3332723e */ /* 0x000fe400000010ff */
[----:B------:R-:W-:Y:S01]  /*3be0*/  F2FP.BF16.F32.PACK_AB R51, R161, R162 ;  /* 0x000000a2a133723e */ /* 0x000fe200000010ff */
[----:B0-----:R-:W-:-:S04]  /*3bf0*/  IMAD.WIDE.U32 R2, R157, 0x10, R2 ;  /* 0x000000109d027825 */ /* 0x001fc800078e0002 */
[----:B------:R-:W-:Y:S01]  /*3c00*/  VIADD R157, R157, 0x100 ;  /* 0x000001009d9d7836 */ /* 0x000fe20000000000 */
[----:B------:R0:W-:Y:S06]  /*3c10*/  STG.E.128 desc[UR4][R2.64], R48 ;  /* 0x0000003002007986 */ /* 0x0001ec000c101d04 */
.L_x_9982:
[----:B------:R-:W-:Y:S05]  /*3c20*/  BSYNC B1 ;  /* 0x0000000000017941 */ /* 0x000fea0003800000 */
.L_x_9981:
        /* <DEDUP_REMOVED lines=32> */
[C---:B0-----:R-:W-:Y:S01]  /*3e30*/  IMAD.WIDE.U32 R2, R157.reuse, 0x10, R2 ;  /* 0x000000109d027825 */ /* 0x041fe200078e0002 */
[----:B------:R-:W-:-:S04]  /*3e40*/  IADD3 R157, R157, 0x100, RZ ;  /* 0x000001009d9d7810 */ /* 0x000fc80007ffe0ff */
[----:B------:R1:W-:Y:S03]  /*3e50*/  STG.E.128 desc[UR4][R2.64], R48 ;  /* 0x0000003002007986 */ /* 0x0003e6000c101d04 */
.L_x_9984:
[----:B------:R-:W-:Y:S05]  /*3e60*/  BSYNC B1 ;  /* 0x0000000000017941 */ /* 0x000fea0003800000 */
.L_x_9983:
        /* <DEDUP_REMOVED lines=35> */
.L_x_9986:
[----:B------:R-:W-:Y:S05]  /*40a0*/  BSYNC B1 ;  /* 0x0000000000017941 */ /* 0x000fea0003800000 */
.L_x_9985:
        /* <DEDUP_REMOVED lines=32> */
.L_x_9980:
[----:B------:R-:W-:Y:S05]  /*42b0*/  BSYNC B0 ;  /* 0x0000000000007941 */ /* 0x000fea0003800000 */
.L_x_9979:
[----:B------:R-:W-:Y:S02]  /*42c0*/  IADD3 R103, R103, UR8, RZ ;  /* 0x0000000867677c10 */ /* 0x000fe4000fffe0ff */
[----:B------:R-:W-:Y:S02]  /*42d0*/  SEL R0, RZ, 0x1, P5 ;  /* 0x00000001ff007807 */ /* 0x000fe40002800000 */
[----:B------:R-:W-:-:S13]  /*42e0*/  ISETP.GE.AND P2, PT, R103, UR9, PT ;  /* 0x0000000967007c0c */ /* 0x000fda000bf46270 */
[----:B------:R-:W-:Y:S05]  /*42f0*/  @!P2 BRA `(.L_x_9987) ;  /* 0xffffffcc0064a947 */ /* 0x000fea000383ffff */
[----:B------:R-:W-:Y:S05]  /*4300*/  EXIT ;  /* 0x000000000000794d */ /* 0x000fea0003800000 */
.L_x_9978:
[----:B------:R-:W-:Y:S01]  /*4310*/  HFMA2.MMA R165, -RZ, RZ, 0, 5.9604644775390625e-08 ;  /* 0x00000001ffa57435 */ /* 0x000fe200000001ff */
[----:B------:R-:W-:Y:S01]  /*4320*/  MOV R166, R3 ;  /* 0x0000000300a67202 */ /* 0x000fe20000000f00 */
[----:B------:R-:W-:Y:S01]  /*4330*/  IMAD.MOV.U32 R168, RZ, RZ, 0x1f ;  /* 0x0000001fffa87424 */ /* 0x000fe200078e00ff */
[----:B------:R-:W-:-:S08]  /*4340*/  MOV R163, 0xffffffff ;  /* 0xffffffff00a37802 */ /* 0x000fd00000000f00 */
[----:B-----5:R-:W-:Y:S05]  /*4350*/  WARPSYNC.COLLECTIVE R163, `(.L_x_9988) ;  /* 0x00000000a3087348 */ /* 0x020fea0003c00000 */
[----:B------:R0:W1:Y:S02]  /*4360*/  SHFL.BFLY P6, R164, R166, R165, R168 ;  /* 0x0c0000a5a6a47389 */ /* 0x00006400000c00a8 */
[----:B01---5:R-:W-:Y:S01]  /*4370*/  ENDCOLLECTIVE ;  /* 0x000000000000791b */ /* 0x023fe20003800000 */
.L_x_9988:
[----:B------:R-:W-:Y:S01]  /*4380*/  HFMA2.MMA R165, -RZ, RZ, 0, 1.1920928955078125e-07 ;  /* 0x00000002ffa57435 */ /* 0x000fe200000001ff */
[----:B------:R-:W-:-:S05]  /*4390*/  MOV R0, R164 ;  /* 0x000000a400007202 */ /* 0x000fca0000000f00 */
[----:B------:R-:W-:-:S05]  /*43a0*/  FADD.FTZ R50, R3, R0 ;  /* 0x0000000003327221 */ /* 0x000fca0000010000 */
[----:B------:R-:W-:-:S07]  /*43b0*/  MOV R166, R50 ;  /* 0x0000003200a67202 */ /* 0x000fce0000000f00 */
[----:B------:R-:W-:Y:S05]  /*43c0*/  WARPSYNC.COLLECTIVE R163, `(.L_x_9989) ;  /* 0x00000000a3087348 */ /* 0x000fea0003c00000 */
[----:B------:R0:W1:Y:S02]  /*43d0*/  SHFL.BFLY P6, R164, R166, R165, R168 ;  /* 0x0c0000a5a6a47389 */ /* 0x00006400000c00a8 */
[----:B01----:R-:W-:Y:S01]  /*43e0*/  ENDCOLLECTIVE ;  /* 0x000000000000791b */ /* 0x003fe20003800000 */
.L_x_9989:
[----:B------:R-:W-:Y:S01]  /*43f0*/  HFMA2.MMA R165, -RZ, RZ, 0, 2.384185791015625e-07 ;  /* 0x00000004ffa57435 */ /* 0x000fe200000001ff */
[----:B------:R-:W-:-:S05]  /*4400*/  MOV R51, R164 ;  /* 0x000000a400337202 */ /* 0x000fca0000000f00 */
[----:B------:R-:W-:-:S04]  /*4410*/  FADD.FTZ R51, R50, R51 ;  /* 0x0000003332337221 */ /* 0x000fc80000010000 */
[----:B------:R-:W-:-:S07]  /*4420*/  IMAD.MOV.U32 R166, RZ, RZ, R51 ;  /* 0x000000ffffa67224 */ /* 0x000fce00078e0033 */
[----:B------:R-:W-:Y:S05]  /*4430*/  WARPSYNC.COLLECTIVE R163, `(.L_x_9990) ;  /* 0x00000000a3087348 */ /* 0x000fea0003c00000 */
[----:B------:R0:W1:Y:S02]  /*4440*/  SHFL.BFLY P6, R164, R166, R165, R168 ;  /* 0x0c0000a5a6a47389 */ /* 0x00006400000c00a8 */
[----:B01----:R-:W-:Y:S01]  /*4450*/  ENDCOLLECTIVE ;  /* 0x000000000000791b */ /* 0x003fe20003800000 */
.L_x_9990:
[----:B------:R-:W-:Y:S01]  /*4460*/  HFMA2.MMA R165, -RZ, RZ, 0, 4.76837158203125e-07 ;  /* 0x00000008ffa57435 */ /* 0x000fe200000001ff */
[----:B------:R-:W-:-:S05]  /*4470*/  MOV R0, R164 ;  /* 0x000000a400007202 */ /* 0x000fca0000000f00 */
[----:B------:R-:W-:-:S05]  /*4480*/  FADD.FTZ R159, R51, R0 ;  /* 0x00000000339f7221 */ /* 0x000fca0000010000 */
[----:B------:R-:W-:-:S07]  /*4490*/  MOV R166, R159 ;  /* 0x0000009f00a67202 */ /* 0x000fce0000000f00 */
[----:B------:R-:W-:Y:S05]  /*44a0*/  WARPSYNC.COLLECTIVE R163, `(.L_x_9991) ;  /* 0x00000000a3087348 */ /* 0x000fea0003c00000 */
[----:B------:R0:W1:Y:S02]  /*44b0*/  SHFL.BFLY P6, R164, R166, R165, R168 ;  /* 0x0c0000a5a6a47389 */ /* 0x00006400000c00a8 */
[----:B01----:R-:W-:Y:S01]  /*44c0*/  ENDCOLLECTIVE ;  /* 0x000000000000791b */ /* 0x003fe20003800000 */
.L_x_9991:
[----:B------:R-:W-:Y:S01]  /*44d0*/  HFMA2.MMA R165, -RZ, RZ, 0, 9.5367431640625e-07 ;  /* 0x00000010ffa57435 */ /* 0x000fe200000001ff */
[----:B------:R-:W-:-:S05]  /*44e0*/  MOV R0, R164 ;  /* 0x000000a400007202 */ /* 0x000fca0000000f00 */
[----:B------:R-:W-:-:S04]  /*44f0*/  FADD.FTZ R161, R159, R0 ;  /* 0x000000009fa17221 */ /* 0x000fc80000010000 */
[----:B------:R-:W-:-:S07]  /*4500*/  IMAD.MOV.U32 R166, RZ, RZ, R161 ;  /* 0x000000ffffa67224 */ /* 0x000fce00078e00a1 */
[----:B------:R-:W-:Y:S05]  /*4510*/  WARPSYNC.COLLECTIVE R163, `(.L_x_9992) ;  /* 0x00000000a3087348 */ /* 0x000fea0003c00000 */
[----:B------:R0:W1:Y:S02]  /*4520*/  SHFL.BFLY P6, R164, R166, R165, R168 ;  /* 0x0c0000a5a6a47389 */ /* 0x00006400000c00a8 */
[----:B01----:R-:W-:Y:S01]  /*4530*/  ENDCOLLECTIVE ;  /* 0x000000000000791b */ /* 0x003fe20003800000 */
.L_x_9992:
        /* <DEDUP_REMOVED lines=73> */
.L_x_9993:
[----:B------:R-:W-:Y:S01]  /*49d0*/  HFMA2.MMA R165, -RZ, RZ, 0, 1.1920928955078125e-07 ;  /* 0x00000002ffa57435 */ /* 0x000fe200000001ff */
[----:B------:R-:W-:-:S05]  /*49e0*/  MOV R3, R164 ;  /* 0x000000a400037202 */ /* 0x000fca0000000f00 */
[----:B------:R-:W-:-:S04]  /*49f0*/  FADD.FTZ R3, R0, R3 ;  /* 0x0000000300037221 */ /* 0x000fc80000010000 */
[----:B------:R-:W-:-:S07]  /*4a00*/  IMAD.MOV.U32 R166, RZ, RZ, R3 ;  /* 0x000000ffffa67224 */ /* 0x000fce00078e0003 */
[----:B------:R-:W-:Y:S05]  /*4a10*/  WARPSYNC.COLLECTIVE R163, `(.L_x_9994) ;  /* 0x00000000a3087348 */ /* 0x000fea0003c00000 */
[----:B------:R0:W1:Y:S02]  /*4a20*/  SHFL.BFLY P6, R164, R166, R165, R168 ;  /* 0x0c0000a5a6a47389 */ /* 0x00006400000c00a8 */
[----:B01----:R-:W-:Y:S01]  /*4a30*/  ENDCOLLECTIVE ;  /* 0x000000000000791b */ /* 0x003fe20003800000 */
.L_x_9994:
[----:B------:R-:W-:Y:S01]  /*4a40*/  HFMA2.MMA R165, -RZ, RZ, 0, 2.384185791015625e-07 ;  /* 0x00000004ffa57435 */ /* 0x000fe200000001ff */
[----:B------:R-:W-:-:S05]  /*4a50*/  MOV R50, R164 ;  /* 0x000000a400327202 */ /* 0x000fca0000000f00 */
[----:B------:R-:W-:-:S05]  /*4a60*/  FADD.FTZ R50, R3, R50 ;  /* 0x0000003203327221 */ /* 0x000fca0000010000 */
[----:B------:R-:W-:-:S07]  /*4a70*/  MOV R166, R50 ;  /* 0x0000003200a67202 */ /* 0x000fce0000000f00 */
[----:B------:R-:W-:Y:S05]  /*4a80*/  WARPSYNC.COLLECTIVE R163, `(.L_x_9995) ;  /* 0x00000000a3087348 */ /* 0x000fea0003c00000 */
[----:B------:R0:W1:Y:S02]  /*4a90*/  SHFL.BFLY P6, R164, R166, R165, R168 ;  /* 0x0c0000a5a6a47389 */ /* 0x00006400000c00a8 */
[----:B01----:R-:W-:Y:S01]  /*4aa0*/  ENDCOLLECTIVE ;  /* 0x000000000000791b */ /* 0x003fe20003800000 */
.L_x_9995:
[----:B------:R-:W-:Y:S01]  /*4ab0*/  HFMA2.MMA R165, -RZ, RZ, 0, 4.76837158203125e-07 ;  /* 0x00000008ffa57435 */ /* 0x000fe200000001ff */
[----:B------:R-:W-:-:S05]  /*4ac0*/  MOV R51, R164 ;  /* 0x000000a400337202 */ /* 0x000fca0000000f00 */
[----:B------:R-:W-:-:S04]  /*4ad0*/  FADD.FTZ R51, R50, R51 ;  /* 0x0000003332337221 */ /* 0x000fc80000010000 */
[----:B------:R-:W-:-:S07]  /*4ae0*/  IMAD.MOV.U32 R166, RZ, RZ, R51 ;  /* 0x000000ffffa67224 */ /* 0x000fce00078e0033 */
[----:B------:R-:W-:Y:S05]  /*4af0*/  WARPSYNC.COLLECTIVE R163, `(.L_x_9996) ;  /* 0x00000000a3087348 */ /* 0x000fea0003c00000 */
[----:B------:R0:W1:Y:S02]  /*4b00*/  SHFL.BFLY P6, R164, R166, R165, R168 ;  /* 0x0c0000a5a6a47389 */ /* 0x00006400000c00a8 */
[----:B01----:R-:W-:Y:S01]  /*4b10*/  ENDCOLLECTIVE ;  /* 0x000000000000791b */ /* 0x003fe20003800000 */
.L_x_9996:
[----:B------:R-:W-:Y:S01]  /*4b20*/  HFMA2.MMA R165, -RZ, RZ, 0, 9.5367431640625e-07 ;  /* 0x00000010ffa57435 */ /* 0x000fe200000001ff */
[----:B------:R-:W-:-:S05]  /*4b30*/  MOV R162, R164 ;  /* 0x000000a400a27202 */ /* 0x000fca0000000f00 */
[----:B------:R-:W-:-:S05]  /*4b40*/  FADD.FTZ R162, R51, R162 ;  /* 0x000000a233a27221 */ /* 0x000fca0000010000 */
[----:B------:R-:W-:-:S07]  /*4b50*/  MOV R166, R162 ;  /* 0x000000a200a67202 */ /* 0x000fce0000000f00 */
[----:B------:R-:W-:Y:S05]  /*4b60*/  WARPSYNC.COLLECTIVE R163, `(.L_x_9997) ;  /* 0x00000000a3087348 */ /* 0x000fea0003c00000 */
[----:B------:R0:W1:Y:S02]  /*4b70*/  SHFL.BFLY P6, R164, R166, R165, R168 ;  /* 0x0c0000a5a6a47389 */ /* 0x00006400000c00a8 */
[----:B01----:R-:W-:Y:S01]  /*4b80*/  ENDCOLLECTIVE ;  /* 0x000000000000791b */ /* 0x003fe20003800000 */
.L_x_9997:
[----:B------:R-:W-:Y:S01]  /*4b90*/  MOV R159, R164 ;  /* 0x000000a4009f7202 */ /* 0x000fe20000000f00 */
[----:B------:R-:W-:Y:S06]  /*4ba0*/  BRA `(.L_x_9998) ;  /* 0xffffffe800087947 */ /* 0x000fec000383ffff */
.L_x_9999:
        /* <DEDUP_REMOVED lines=13> */
.L_x_30238:


//--------------------- .text._ZN10layer_norm13ln_fwd_kernelINS_13Kernel_traitsI13__nv_bfloat16S2_fS2_fjLj8192ELj1ELj1ELj8ELj16ENS_18Kernel_traits_baseILj8192ES2_S2_fS2_fjLj256EEEEELb0ELb1ELb1ELb1EEEvNS_9FwdParamsE --------------------------
	.section	.text._ZN10layer_norm13ln_fwd_kernelINS_13Kernel_traitsI13__nv_bfloat16S2_fS2_fjLj8192ELj1ELj1ELj8ELj16ENS_18Kernel_traits_baseILj8192ES2_S2_fS2_fjLj256EEEEELb0ELb1ELb1ELb1EEEvNS_9FwdParamsE,"ax",@progbits
	.align	128
        .global         _ZN10layer_norm13ln_fwd_kernelINS_13Kernel_traitsI13__nv_bfloat16S2_fS2_fjLj8192ELj1ELj1ELj8ELj16ENS_18Kernel_traits_baseILj8192ES2_S2_fS2_fjLj256EEEEELb0ELb1ELb1ELb1EEEvNS_9FwdParamsE
        .type           _ZN10layer_norm13ln_fwd_kernelINS_13Kernel_traitsI13__nv_bfloat16S2_fS2_fjLj8192ELj1ELj1ELj8ELj16ENS_18Kernel_traits_baseILj8192ES2_S2_fS2_fjLj256EEEEELb0ELb1ELb1ELb1EEEvNS_9FwdParamsE,@function
        .size           _ZN10layer_norm13ln_fwd_kernelINS_13Kernel_traitsI13__nv_bfloat16S2_fS2_fjLj8192ELj1ELj1ELj8ELj16ENS_18Kernel_traits_baseILj8192ES2_S2_fS2_fjLj256EEEEELb0ELb1ELb1ELb1EEEvNS_9FwdParamsE,(.L_x_30239 - _ZN10layer_norm13ln_fwd_kernelINS_13Kernel_traitsI13__nv_bfloat16S2_fS2_fjLj8192ELj1ELj1ELj8ELj16ENS_18Kernel_traits_baseILj8192ES2_S2_fS2_fjLj256EEEEELb0ELb1ELb1ELb1EEEvNS_9FwdParamsE)
        .other          _ZN10layer_norm13ln_fwd_kernelINS_13Kernel_traitsI13__nv_bfloat16S2_fS2_fjLj8192ELj1ELj1ELj8ELj16ENS_18Kernel_traits_baseILj8192ES2_S2_fS2_fjLj256EEEEELb0ELb1ELb1ELb1EEEvNS_9FwdParamsE,@"STO_CUDA_ENTRY STV_DEFAULT"
_ZN10layer_norm13ln_fwd_kernelINS_13Kernel_traitsI13__nv_bfloat16S2_fS2_fjLj8192ELj1ELj1ELj8ELj16ENS_18Kernel_traits_baseILj8192ES2_S2_fS2_fjLj256EEEEELb0ELb1ELb1ELb1EEEvNS_9FwdParamsE:
.text._ZN10layer_norm13ln_fwd_kernelINS_13Kernel_traitsI13__nv_bfloat16S2_fS2_fjLj8192ELj1ELj1ELj8ELj16ENS_18Kernel_traits_baseILj8192ES2_S2_fS2_fjLj256EEEEELb0ELb1ELb1ELb1EEEvNS_9FwdParamsE:
        /* <DEDUP_REMOVED lines=44> */
[----:B------:R-:W-:Y:S01]  /*02c0*/  HFMA2.MMA R0, -RZ, RZ, 0, 5.9604644775390625e-08 ;  /* 0x00000001ff007435 */ /* 0x000fe200000001ff */
[----:B------:R-:W-:Y:S01]  /*02d0*/  PRMT R115, R53, 0x7632, R115 ;  /* 0x0000763235737816 */ /* 0x000fe20000000073 */
[----:B------:R-:W-:Y:S01]  /*02e0*/  ULDC.U8 UR6, c[0x0][0x2a0] ;  /* 0x0000a80000067ab9 */ /* 0x000fe20000000000 */
[----:B------:R-:W-:Y:S01]  /*02f0*/  PRMT R114, R54, 0x7632, R114 ;  /* 0x0000763236727816 */ /* 0x000fe20000000072 */
[----:B------:R-:W-:Y:S01]  /*0300*/  ULDC UR7, c[0x0][0x29c] ;  /* 0x0000a70000077ab9 */ /* 0x000fe20000000800 */
        /* <DEDUP_REMOVED lines=32> */
[----:B------:R-:W-:-:S02]  /*0510*/  LOP3.LUT R117, R51, 0x1f, RZ, 0xc0, !PT ;  /* 0x0000001f33757812 */ /* 0x000fc400078ec0ff */
        /* <DEDUP_REMOVED lines=17> */
[----:B------:R-:W-:-:S02]  /*0630*/  IADD3 R119, R100, 0x8, RZ ;  /* 0x0000000864777810 */ /* 0x000fc40007ffe0ff */
[----:B------:R-:W-:Y:S01]  /*0640*/  ISETP.NE.AND P4, PT, RZ, UR6, PT ;  /* 0x00000006ff007c0c */ /* 0x000fe2000bf85270 */
[----:B------:R-:W-:Y:S01]  /*0650*/  ULDC UR6, c[0x0][0x290] ;  /* 0x0000a40000067ab9 */ /* 0x000fe20000000800 */
[----:B--2---:R-:W-:Y:S02]  /*0660*/  PRMT R121, R68, 0x7632, R121 ;  /* 0x0000763244797816 */ /* 0x004fe40000000079 */
[----:B------:R-:W-:Y:S02]  /*0670*/  PRMT R122, R69, 0x7632, R122 ;  /* 0x00007632457a7816 */ /* 0x000fe4000000007a */
[----:B------:R-:W-:Y:S02]  /*0680*/  PRMT R123, R70, 0x7632, R123 ;  /* 0x00007632467b7816 */ /* 0x000fe4000000007b */
[----:B------:R-:W-:Y:S02]  /*0690*/  PRMT R124, R71, 0x7632, R124 ;  /* 0x00007632477c7816 */ /* 0x000fe4000000007c */
[----:B---3--:R-:W-:-:S02]  /*06a0*/  PRMT R125, R72, 0x7632, R125 ;  /* 0x00007632487d7816 */ /* 0x008fc4000000007d */
[----:B------:R-:W-:Y:S02]  /*06b0*/  PRMT R126, R73, 0x7632, R126 ;  /* 0x00007632497e7816 */ /* 0x000fe4000000007e */
[----:B------:R-:W-:Y:S02]  /*06c0*/  PRMT R127, R74, 0x7632, R127 ;  /* 0x000076324a7f7816 */ /* 0x000fe4000000007f */
        /* <DEDUP_REMOVED lines=88> */
[----:B------:R-:W-:-:S07]  /*0c50*/  SHF.L.U32 R152, R152, 0x10, RZ ;  /* 0x0000001098987819 */ /* 0x000fce00000006ff */
.L_x_10067:
[----:B0-----:R-:W0:Y:S08]  /*0c60*/  LDC.64 R46, c[0x0][0x230] ;  /* 0x00008c00ff2e7b82 */ /* 0x001e300000000a00 */
[----:B------:R-:W1:Y:S08]  /*0c70*/  LDC.64 R2, c[0x0][0x280] ;  /* 0x0000a000ff027b82 */ /* 0x000e700000000a00 */
[----:B------:R-:W2:Y:S01]  /*0c80*/  LDC R153, c[0x0][0x218] ;  /* 0x00008600ff997b82 */ /* 0x000ea20000000800 */
[----:B0-----:R-:W-:-:S07]  /*0c90*/  ISETP.NE.U32.AND P0, PT, R46, RZ, PT ;  /* 0x000000ff2e00720c */ /* 0x001fce0003f05070 */
[----:B------:R-:W0:Y:S01]  /*0ca0*/  LDC.64 R154, c[0x0][0x288] ;  /* 0x0000a200ff9a7b82 */ /* 0x000e220000000a00 */
[----:B------:R-:W-:Y:S01]  /*0cb0*/  ISETP.NE.AND.EX P0, PT, R47, RZ, PT, P0 ;  /* 0x000000ff2f00720c */ /* 0x000fe20003f05300 */
[----:B-1----:R-:W-:-:S06]  /*0cc0*/  IMAD.WIDE R2, R118, 0x4, R2 ;  /* 0x0000000476027825 */ /* 0x002fcc00078e0202 */
[----:B------:R-:W3:Y:S01]  /*0cd0*/  LDG.E R3, desc[UR4][R2.64] ;  /* 0x0000000402037981 */ /* 0x000ee2000c1e1900 */
[----:B--2---:R-:W-:-:S05]  /*0ce0*/  IMAD R18, R118, R153, RZ ;  /* 0x0000009976127224 */ /* 0x004fca00078e02ff */
[----:B------:R-:W1:Y:S01]  /*0cf0*/  @P0 LDC.64 R16, c[0x0][0x230] ;  /* 0x00008c00ff100b82 */ /* 0x000e620000000a00 */
[----:B------:R-:W-:-:S04]  /*0d00*/  SHF.R.S32.HI R19, RZ, 0x1f, R18 ;  /* 0x0000001fff137819 */ /* 0x000fc80000011412 */
[----:B------:R-:W-:Y:S01]  /*0d10*/  LEA.HI R19, R19, R18, RZ, 0x3 ;  /* 0x0000001213137211 */ /* 0x000fe200078f18ff */
[----:B0-----:R-:W-:Y:S01]  /*0d20*/  IMAD.WIDE R154, R118, 0x4, R154 ;  /* 0x00000004769a7825 */ /* 0x001fe200078e029a */
[----:B------:R-:W-:Y:S01]  /*0d30*/  MOV R49, RZ ;  /* 0x000000ff00317202 */ /* 0x000fe20000000f00 */
[----:B------:R-:W0:Y:S01]  /*0d40*/  @P0 LDC.64 R30, c[0x0][0x230] ;  /* 0x00008c00ff1e0b82 */ /* 0x000e220000000a00 */
[----:B------:R-:W-:-:S03]  /*0d50*/  LEA.HI.SX32 R45, R19, R50, 0x1d ;  /* 0x00000032132d7211 */ /* 0x000fc600078feaff */
[----:B-----5:R-:W5:Y:S02]  /*0d60*/  LDG.E R154, desc[UR4][R154.64] ;  /* 0x000000049a9a7981 */ /* 0x020f64000c1e1900 */
[----:B-1----:R-:W-:-:S05]  /*0d70*/  @P0 IMAD.WIDE.U32 R16, R45, 0x20, R16 ;  /* 0x000000202d100825 */ /* 0x002fca00078e0010 */
[----:B------:R-:W2:Y:S04]  /*0d80*/  @P0 LDG.E.128 R4, desc[UR4][R16.64] ;  /* 0x0000000410040981 */ /* 0x000ea8000c1e1d00 */
[----:B------:R-:W4:Y:S01]  /*0d90*/  @P0 LDG.E.128 R8, desc[UR4][R16.64+0x10] ;  /* 0x0000100410080981 */ /* 0x000f22000c1e1d00 */
[----:B------:R-:W-:Y:S01]  /*0da0*/  IADD3 R35, R45, 0x100, RZ ;  /* 0x000001002d237810 */ /* 0x000fe20007ffe0ff */
[----:B------:R-:W-:Y:S04]  /*0db0*/  BSSY B0, `(.L_x_10000) ;  /* 0x000002b000007945 */ /* 0x000fe80003800000 */
[----:B0-----:R-:W-:Y:S01]  /*0dc0*/  @P0 IMAD.WIDE.U32 R30, R35, 0x20, R30 ;  /* 0x00000020231e0825 */ /* 0x001fe200078e001e */
[----:B---3--:R-:W-:-:S02]  /*0dd0*/  ISETP.GE.AND P5, PT, R3, 0x1, PT ;  /* 0x000000010300780c */ /* 0x008fc40003fa6270 */
[----:B------:R-:W-:-:S11]  /*0de0*/  ISETP.GT.AND P6, PT, R3, RZ, PT ;  /* 0x000000ff0300720c */ /* 0x000fd60003fc4270 */
[----:B------:R-:W-:Y:S01]  /*0df0*/  @P5 IADD3 R2, R3, -0x1, RZ ;  /* 0xffffffff03025810 */ /* 0x000fe20007ffe0ff */
[----:B------:R-:W0:Y:S04]  /*0e00*/  @P5 LDC.64 R18, c[0x0][0x220] ;  /* 0x00008800ff125b82 */ /* 0x000e280000000a00 */
[----:B------:R-:W-:-:S05]  /*0e10*/  @P5 IMAD R2, R2, R153, RZ ;  /* 0x0000009902025224 */ /* 0x000fca00078e02ff */
[----:B------:R-:W-:-:S04]  /*0e20*/  @P5 SHF.R.S32.HI R3, RZ, 0x1f, R2 ;  /* 0x0000001fff035819 */ /* 0x000fc80000011402 */
[----:B------:R-:W-:Y:S02]  /*0e30*/  @P5 LEA.HI R3, R3, R2, RZ, 0x3 ;  /* 0x0000000203035211 */ /* 0x000fe400078f18ff */
[C---:B------:R-:W-:Y:S02]  /*0e40*/  @!P6 ISETP.NE.U32.AND P1, PT, R46.reuse, RZ, PT ;  /* 0x000000ff2e00e20c */ /* 0x040fe40003f25070 */
[----:B------:R-:W-:Y:S02]  /*0e50*/  @!P6 ISETP.NE.U32.AND P3, PT, R46, RZ, PT ;  /* 0x000000ff2e00e20c */ /* 0x000fe40003f65070 */
[----:B------:R-:W-:Y:S02]  /*0e60*/  @P5 LEA.HI.SX32 R49, R3, R50, 0x1d ;  /* 0x0000003203315211 */ /* 0x000fe400078feaff */
[----:B------:R-:W1:Y:S01]  /*0e70*/  LDC.64 R2, c[0x0][0x238] ;  /* 0x00008e00ff027b82 */ /* 0x000e620000000a00 */
[C---:B------:R-:W-:Y:S02]  /*0e80*/  @!P6 ISETP.NE.AND.EX P1, PT, R47.reuse, RZ, PT, P1 ;  /* 0x000000ff2f00e20c */ /* 0x040fe40003f25310 */
[----:B------:R-:W-:-:S02]  /*0e90*/  @!P6 ISETP.NE.AND.EX P3, PT, R47, RZ, PT, P3 ;  /* 0x000000ff2f00e20c */ /* 0x000fc40003f65330 */
[----:B--2---:R-:W-:Y:S02]  /*0ea0*/  @!P6 FSEL R21, R5, RZ, P1 ;  /* 0x000000ff0515e208 */ /* 0x004fe40000800000 */
[----:B------:R-:W-:Y:S02]  /*0eb0*/  @!P6 FSEL R22, R6, RZ, P3 ;  /* 0x000000ff0616e208 */ /* 0x000fe40001800000 */
[C---:B------:R-:W-:Y:S02]  /*0ec0*/  @!P6 ISETP.NE.U32.AND P2, PT, R46.reuse, RZ, PT ;  /* 0x000000ff2e00e20c */ /* 0x040fe40003f45070 */
[C---:B------:R-:W-:Y:S02]  /*0ed0*/  @!P6 ISETP.NE.U32.AND P1, PT, R46.reuse, RZ, PT ;  /* 0x000000ff2e00e20c */ /* 0x040fe40003f25070 */
[----:B------:R-:W-:Y:S02]  /*0ee0*/  @!P6 ISETP.NE.U32.AND P3, PT, R46, RZ, PT ;  /* 0x000000ff2e00e20c */ /* 0x000fe40003f65070 */
[----:B------:R-:W-:-:S02]  /*0ef0*/  @!P6 ISETP.NE.AND.EX P2, PT, R47, RZ, PT, P2 ;  /* 0x000000ff2f00e20c */ /* 0x000fc40003f45320 */
[C---:B------:R-:W-:Y:S02]  /*0f00*/  @!P6 ISETP.NE.AND.EX P1, PT, R47.reuse, RZ, PT, P1 ;  /* 0x000000ff2f00e20c */ /* 0x040fe40003f25310 */
[----:B------:R-:W-:Y:S02]  /*0f10*/  @!P6 ISETP.NE.AND.EX P3, PT, R47, RZ, PT, P3 ;  /* 0x000000ff2f00e20c */ /* 0x000fe40003f65330 */
[----:B------:R-:W-:Y:S02]  /*0f20*/  @!P6 FSEL R23, R7, RZ, P2 ;  /* 0x000000ff0717e208 */ /* 0x000fe40001000000 */
[----:B----4-:R-:W-:Y:S02]  /*0f30*/  @!P6 FSEL R16, R8, RZ, P1 ;  /* 0x000000ff0810e208 */ /* 0x010fe40000800000 */
[----:B------:R-:W-:Y:S02]  /*0f40*/  @!P6 FSEL R17, R9, RZ, P3 ;  /* 0x000000ff0911e208 */ /* 0x000fe40001800000 */
[----:B------:R-:W-:-:S02]  /*0f50*/  @!P6 ISETP.NE.U32.AND P2, PT, R46, RZ, PT ;  /* 0x000000ff2e00e20c */ /* 0x000fc40003f45070 */
[C---:B------:R-:W-:Y:S02]  /*0f60*/  @!P6 ISETP.NE.U32.AND P1, PT, R46.reuse, RZ, PT ;  /* 0x000000ff2e00e20c */ /* 0x040fe40003f25070 */
[----:B------:R-:W-:Y:S01]  /*0f70*/  @!P6 ISETP.NE.U32.AND P3, PT, R46, RZ, PT ;  /* 0x000000ff2e00e20c */ /* 0x000fe20003f65070 */
[----:B0-----:R-:W-:Y:S01]  /*0f80*/  @P5 IMAD.WIDE.U32 R18, R49, 0x10, R18 ;  /* 0x0000001031125825 */ /* 0x001fe200078e0012 */
[C---:B------:R-:W-:Y:S02]  /*0f90*/  @!P6 ISETP.NE.AND.EX P2, PT, R47.reuse, RZ, PT, P2 ;  /* 0x000000ff2f00e20c */ /* 0x040fe40003f45320 */
[C---:B------:R-:W-:Y:S02]  /*0fa0*/  @!P6 ISETP.NE.AND.EX P1, PT, R47.reuse, RZ, PT, P1 ;  /* 0x000000ff2f00e20c */ /* 0x040fe40003f25310 */
[----:B------:R-:W-:Y:S01]  /*0fb0*/  @!P6 ISETP.NE.AND.EX P3, PT, R47, RZ, PT, P3 ;  /* 0x000000ff2f00e20c */ /* 0x000fe20003f65330 */
[----:B------:R0:W5:Y:S01]  /*0fc0*/  @P5 LDG.E.128 R12, desc[UR4][R18.64] ;  /* 0x00000004120c5981 */ /* 0x000162000c1e1d00 */
[----:B-1----:R-:W-:Y:S01]  /*0fd0*/  IMAD.WIDE.U32 R24, R45, 0x20, R2 ;  /* 0x000000202d187825 */ /* 0x002fe200078e0002 */
[----:B------:R-:W-:-:S02]  /*0fe0*/  @!P6 FSEL R20, R4, RZ, P2 ;  /* 0x000000ff0414e208 */ /* 0x000fc40001000000 */
[----:B0-----:R-:W-:Y:S02]  /*0ff0*/  @!P6 FSEL R18, R10, RZ, P1 ;  /* 0x000000ff0a12e208 */ /* 0x001fe40000800000 */
[----:B------:R-:W-:Y:S01]  /*1000*/  @!P6 FSEL R19, R11, RZ, P3 ;  /* 0x000000ff0b13e208 */ /* 0x000fe20001800000 */
[----:B------:R-:W-:Y:S06]  /*1010*/  @!P6 BRA `(.L_x_10001) ;  /* 0x000000000010e947 */ /* 0x000fec0003800000 */
[----:B-----5:R-:W-:-:S05]  /*1020*/  SHF.L.U32 R20, R12, 0x10, RZ ;  /* 0x000000100c147819 */ /* 0x020fca00000006ff */
[----:B------:R-:W-:-:S04]  /*1030*/  FMUL.FTZ R27, R20, UR7 ;  /* 0x00000007141b7c20 */ /* 0x000fc80008410000 */
[----:B------:R-:W-:-:S04]  /*1040*/  FMUL.FTZ R20, R68, R27 ;  /* 0x0000001b44147220 */ /* 0x000fc80000410000 */
[----:B------:R-:W-:-:S07]  /*1050*/  @P0 FADD.FTZ R20, R4, R20 ;  /* 0x0000001404140221 */ /* 0x000fce0000010000 */
.L_x_10001:
[----:B------:R-:W-:Y:S05]  /*1060*/  BSYNC B0 ;  /* 0x0000000000007941 */ /* 0x000fea0003800000 */
.L_x_10000:
[----:B------:R-:W-:Y:S04]  /*1070*/  BSSY B0, `(.L_x_10002) ;  /* 0x0000007000007945 */ /* 0x000fe80003800000 */
[----:B------:R-:W-:Y:S05]  /*1080*/  @!P6 BRA `(.L_x_10003) ;  /* 0x000000000014e947 */ /* 0x000fea0003800000 */
[----:B-----5:R-:W-:-:S04]  /*1090*/  PRMT R21, R12, 0x7632, R21 ;  /* 0x000076320c157816 */ /* 0x020fc80000000015 */
[----:B------:R-:W-:-:S05]  /*10a0*/  SHF.L.U32 R21, R21, 0x10, RZ ;  /* 0x0000001015157819 */ /* 0x000fca00000006ff */
[----:B------:R-:W-:-:S04]  /*10b0*/  FMUL.FTZ R26, R21, UR7 ;  /* 0x00000007151a7c20 */ /* 0x000fc80008410000 */
[----:B------:R-:W-:-:S04]  /*10c0*/  FMUL.FTZ R21, R121, R26 ;  /* 0x0000001a79157220 */ /* 0x000fc80000410000 */
[----:B------:R-:W-:-:S07]  /*10d0*/  @P0 FADD.FTZ R21, R5, R21 ;  /* 0x0000001505150221 */ /* 0x000fce0000010000 */
.L_x_10003:
[----:B------:R-:W-:Y:S05]  /*10e0*/  BSYNC B0 ;  /* 0x0000000000007941 */ /* 0x000fea0003800000 */
.L_x_10002:
[----:B------:R-:W-:Y:S04]  /*10f0*/  BSSY B0, `(.L_x_10004) ;  /* 0x0000006000007945 */ /* 0x000fe80003800000 */
[----:B------:R-:W-:Y:S05]  /*1100*/  @!P6 BRA `(.L_x_10005) ;  /* 0x000000000010e947 */ /* 0x000fea0003800000 */
[----:B-----5:R-:W-:-:S05]  /*1110*/  SHF.L.U32 R22, R13, 0x10, RZ ;  /* 0x000000100d167819 */ /* 0x020fca00000006ff */
[----:B------:R-:W-:-:S04]  /*1120*/  FMUL.FTZ R22, R22, UR7 ;  /* 0x0000000716167c20 */ /* 0x000fc80008410000 */
[----:B------:R-:W-:-:S04]  /*1130*/  FMUL.FTZ R22, R69, R22 ;  /* 0x0000001645167220 */ /* 0x000fc80000410000 */
[----:B------:R-:W-:-:S07]  /*1140*/  @P0 FADD.FTZ R22, R6, R22 ;  /* 0x0000001606160221 */ /* 0x000fce0000010000 */
.L_x_10005:
[----:B------:R-:W-:Y:S05]  /*1150*/  BSYNC B0 ;  /* 0x0000000000007941 */ /* 0x000fea0003800000 */
.L_x_10004:
[----:B------:R-:W-:Y:S04]  /*1160*/  BSSY B0, `(.L_x_10006) ;  /* 0x0000007000007945 */ /* 0x000fe80003800000 */
[----:B------:R-:W-:Y:S05]  /*1170*/  @!P6 BRA `(.L_x_10007) ;  /* 0x000000000014e947 */ /* 0x000fea0003800000 */
[----:B-----5:R-:W-:-:S04]  /*1180*/  PRMT R23, R13, 0x7632, R23 ;  /* 0x000076320d177816 */ /* 0x020fc80000000017 */
[----:B------:R-:W-:-:S05]  /*1190*/  SHF.L.U32 R23, R23, 0x10, RZ ;  /* 0x0000001017177819 */ /* 0x000fca00000006ff */
[----:B------:R-:W-:-:S04]  /*11a0*/  FMUL.FTZ R23, R23, UR7 ;  /* 0x0000000717177c20 */ /* 0x000fc80008410000 */
[----:B------:R-:W-:-:S04]  /*11b0*/  FMUL.FTZ R23, R122, R23 ;  /* 0x000000177a177220 */ /* 0x000fc80000410000 */
[----:B------:R-:W-:-:S07]  /*11c0*/  @P0 FADD.FTZ R23, R7, R23 ;  /* 0x0000001707170221 */ /* 0x000fce0000010000 */
.L_x_10007:
[----:B------:R-:W-:Y:S05]  /*11d0*/  BSYNC B0 ;  /* 0x0000000000007941 */ /* 0x000fea0003800000 */
.L_x_10006:
[----:B------:R-:W-:Y:S04]  /*11e0*/  BSSY B0, `(.L_x_10008) ;  /* 0x0000006000007945 */ /* 0x000fe80003800000 */
[----:B------:R-:W-:Y:S05]  /*11f0*/  @!P6 BRA `(.L_x_10009) ;  /* 0x000000000010e947 */ /* 0x000fea0003800000 */
[----:B-----5:R-:W-:-:S05]  /*1200*/  SHF.L.U32 R16, R14, 0x10, RZ ;  /* 0x000000100e107819 */ /* 0x020fca00000006ff */
[----:B------:R-:W-:-:S04]  /*1210*/  FMUL.FTZ R27, R16, UR7 ;  /* 0x00000007101b7c20 */ /* 0x000fc80008410000 */
[----:B------:R-:W-:-:S04]  /*1220*/  FMUL.FTZ R16, R70, R27 ;  /* 0x0000001b46107220 */ /* 0x000fc80000410000 */
[----:B------:R-:W-:-:S07]  /*1230*/  @P0 FADD.FTZ R16, R8, R16 ;  /* 0x0000001008100221 */ /* 0x000fce0000010000 */
.L_x_10009:
[----:B------:R-:W-:Y:S05]  /*1240*/  BSYNC B0 ;  /* 0x0000000000007941 */ /* 0x000fea0003800000 */
.L_x_10008:
[----:B------:R-:W-:Y:S04]  /*1250*/  BSSY B0, `(.L_x_10010) ;  /* 0x0000007000007945 */ /* 0x000fe80003800000 */
[----:B------:R-:W-:Y:S05]  /*1260*/  @!P6 BRA `(.L_x_10011) ;  /* 0x000000000014e947 */ /* 0x000fea0003800000 */
[----:B-----5:R-:W-:-:S04]  /*1270*/  PRMT R17, R14, 0x7632, R17 ;  /* 0x000076320e117816 */ /* 0x020fc80000000011 */
[----:B------:R-:W-:-:S05]  /*1280*/  SHF.L.U32 R17, R17, 0x10, RZ ;  /* 0x0000001011117819 */ /* 0x000fca00000006ff */
[----:B------:R-:W-:-:S04]  /*1290*/  FMUL.FTZ R26, R17, UR7 ;  /* 0x00000007111a7c20 */ /* 0x000fc80008410000 */
[----:B------:R-:W-:-:S04]  /*12a0*/  FMUL.FTZ R17, R123, R26 ;  /* 0x0000001a7b117220 */ /* 0x000fc80000410000 */
[----:B------:R-:W-:-:S07]  /*12b0*/  @P0 FADD.FTZ R17, R9, R17 ;  /* 0x0000001109110221 */ /* 0x000fce0000010000 */
.L_x_10011:
[----:B------:R-:W-:Y:S05]  /*12c0*/  BSYNC B0 ;  /* 0x0000000000007941 */ /* 0x000fea0003800000 */
.L_x_10010:
[----:B------:R-:W-:Y:S04]  /*12d0*/  BSSY B0, `(.L_x_10012) ;  /* 0x0000006000007945 */ /* 0x000fe80003800000 */
[----:B------:R-:W-:Y:S05]  /*12e0*/  @!P6 BRA `(.L_x_10013) ;  /* 0x000000000010e947 */ /* 0x000fea0003800000 */
[----:B-----5:R-:W-:-:S05]  /*12f0*/  SHF.L.U32 R18, R15, 0x10, RZ ;  /* 0x000000100f127819 */ /* 0x020fca00000006ff */
[----:B------:R-:W-:-:S04]  /*1300*/  FMUL.FTZ R18, R18, UR7 ;  /* 0x0000000712127c20 */ /* 0x000fc80008410000 */
[----:B------:R-:W-:-:S04]  /*1310*/  FMUL.FTZ R18, R71, R18 ;  /* 0x0000001247127220 */ /* 0x000fc80000410000 */
[----:B------:R-:W-:-:S07]  /*1320*/  @P0 FADD.FTZ R18, R10, R18 ;  /* 0x000000120a120221 */ /* 0x000fce0000010000 */
.L_x_10013:
[----:B------:R-:W-:Y:S05]  /*1330*/  BSYNC B0 ;  /* 0x0000000000007941 */ /* 0x000fea0003800000 */
.L_x_10012:
[----:B------:R-:W-:Y:S04]  /*1340*/  BSSY B0, `(.L_x_10014) ;  /* 0x0000007000007945 */ /* 0x000fe80003800000 */
[----:B------:R-:W-:Y:S05]  /*1350*/  @!P6 BRA `(.L_x_10015) ;  /* 0x000000000014e947 */ /* 0x000fea0003800000 */
[----:B-----5:R-:W-:-:S04]  /*1360*/  PRMT R19, R15, 0x7632, R19 ;  /* 0x000076320f137816 */ /* 0x020fc80000000013 */
[----:B------:R-:W-:-:S05]  /*1370*/  SHF.L.U32 R19, R19, 0x10, RZ ;  /* 0x0000001013137819 */ /* 0x000fca00000006ff */
[----:B------:R-:W-:-:S04]  /*1380*/  FMUL.FTZ R19, R19, UR7 ;  /* 0x0000000713137c20 */ /* 0x000fc80008410000 */
[----:B------:R-:W-:-:S04]  /*1390*/  FMUL.FTZ R19, R124, R19 ;  /* 0x000000137c137220 */ /* 0x000fc80000410000 */
[----:B------:R-:W-:-:S07]  /*13a0*/  @P0 FADD.FTZ R19, R11, R19 ;  /* 0x000000130b130221 */ /* 0x000fce0000010000 */
.L_x_10015:
[----:B------:R-:W-:Y:S05]  /*13b0*/  BSYNC B0 ;  /* 0x0000000000007941 */ /* 0x000fea0003800000 */
.L_x_10014:
[----:B------:R-:W-:Y:S01]  /*13c0*/  STG.E.128 desc[UR4][R24.64], R20 ;  /* 0x0000001418007986 */ /* 0x000fe2000c101d04 */
[----:B------:R-:W0:Y:S03]  /*13d0*/  @P5 LDC.64 R32, c[0x0][0x220] ;  /* 0x00008800ff205b82 */ /* 0x000e260000000a00 */
[----:B------:R1:W-:Y:S04]  /*13e0*/  STG.E.128 desc[UR4][R24.64+0x10], R16 ;  /* 0x0000101018007986 */ /* 0x0003e8000c101d04 */
[----:B------:R-:W2:Y:S01]  /*13f0*/  @P0 LDG.E.128 R4, desc[UR4][R30.64] ;  /* 0x000000041e040981 */ /* 0x000ea2000c1e1d00 */
[C---:B------:R-:W-:Y:S01]  /*1400*/  @!P6 ISETP.NE.U32.AND P2, PT, R46.reuse, RZ, PT ;  /* 0x000000ff2e00e20c */ /* 0x040fe20003f45070 */
[----:B------:R-:W3:Y:S02]  /*1410*/  @P0 LDC.64 R26, c[0x0][0x230] ;  /* 0x00008c00ff1a0b82 */ /* 0x000ee40000000a00 */
[----:B------:R-:W1:Y:S01]  /*1420*/  @P0 LDG.E.128 R8, desc[UR4][R30.64+0x10] ;  /* 0x000010041e080981 */ /* 0x000e62000c1e1d00 */
        /* <DEDUP_REMOVED lines=9> */
[----:B-----5:R0:W5:Y:S02]  /*14c0*/  @P5 LDG.E.128 R12, desc[UR4][R32.64] ;  /* 0x00000004200c5981 */ /* 0x020164000c1e1d00 */
[----:B0-----:R-:W-:-:S04]  /*14d0*/  IMAD.WIDE.U32 R32, R35, 0x20, R2 ;  /* 0x0000002023207825 */ /* 0x001fc800078e0002 */
[----:B---3--:R-:W-:Y:S01]  /*14e0*/  @P0 IMAD.WIDE.U32 R34, R43, 0x20, R26 ;  /* 0x000000202b220825 */ /* 0x008fe200078e001a */
[----:B--2---:R-:W-:Y:S02]  /*14f0*/  @!P6 FSEL R29, R5, RZ, P2 ;  /* 0x000000ff051de208 */ /* 0x004fe40001000000 */
[----:B------:R-:W-:Y:S02]  /*1500*/  @!P6 FSEL R30, R6, RZ, P3 ;  /* 0x000000ff061ee208 */ /* 0x000fe40001800000 */
        /* <DEDUP_REMOVED lines=13> */
[----:B------:R-:W-:Y:S02]  /*15e0*/  @!P6 FSEL R26, R10, RZ, P2 ;  /* 0x000000ff0a1ae208 */ /* 0x000fe40001000000 */
[----:B------:R-:W-:Y:S02]  /*15f0*/  @!P6 FSEL R27, R11, RZ, P3 ;  /* 0x000000ff0b1be208 */ /* 0x000fe40001800000 */
[----:B------:R-:W-:Y:S01]  /*1600*/  @!P6 FSEL R28, R4, RZ, P1 ;  /* 0x000000ff041ce208 */ /* 0x000fe20000800000 */
[----:B------:R-:W-:Y:S06]  /*1610*/  @!P6 BRA `(.L_x_10017) ;  /* 0x000000000010e947 */ /* 0x000fec0003800000 */
[----:B-----5:R-:W-:-:S05]  /*1620*/  SHF.L.U32 R28, R12, 0x10, RZ ;  /* 0x000000100c1c7819 */ /* 0x020fca00000006ff */
[----:B------:R-:W-:-:S04]  /*1630*/  FMUL.FTZ R37, R28, UR7 ;  /* 0x000000071c257c20 */ /* 0x000fc80008410000 */
[----:B------:R-:W-:-:S04]  /*1640*/  FMUL.FTZ R28, R72, R37 ;  /* 0x00000025481c7220 */ /* 0x000fc80000410000 */
[----:B------:R-:W-:-:S07]  /*1650*/  @P0 FADD.FTZ R28, R4, R28 ;  /* 0x0000001c041c0221 */ /* 0x000fce0000010000 */
.L_x_10017:
[----:B------:R-:W-:Y:S05]  /*1660*/  BSYNC B0 ;  /* 0x0000000000007941 */ /* 0x000fea0003800000 */
.L_x_10016:
[----:B------:R-:W-:Y:S04]  /*1670*/  BSSY B0, `(.L_x_10018) ;  /* 0x0000007000007945 */ /* 0x000fe80003800000 */
[----:B------:R-:W-:Y:S05]  /*1680*/  @!P6 BRA `(.L_x_10019) ;  /* 0x000000000014e947 */ /* 0x000fea0003800000 */
[----:B-----5:R-:W-:-:S04]  /*1690*/  PRMT R29, R12, 0x7632, R29 ;  /* 0x000076320c1d7816 */ /* 0x020fc8000000001d */
[----:B------:R-:W-:-:S05]  /*16a0*/  SHF.L.U32 R29, R29, 0x10, RZ ;  /* 0x000000101d1d7819 */ /* 0x000fca00000006ff */
[----:B------:R-:W-:-:S04]  /*16b0*/  FMUL.FTZ R36, R29, UR7 ;  /* 0x000000071d247c20 */ /* 0x000fc80008410000 */
[----:B------:R-:W-:-:S04]  /*16c0*/  FMUL.FTZ R29, R125, R36 ;  /* 0x000000247d1d7220 */ /* 0x000fc80000410000 */
[----:B------:R-:W-:-:S07]  /*16d0*/  @P0 FADD.FTZ R29, R5, R29 ;  /* 0x0000001d051d0221 */ /* 0x000fce0000010000 */
.L_x_10019:
[----:B------:R-:W-:Y:S05]  /*16e0*/  BSYNC B0 ;  /* 0x0000000000007941 */ /* 0x000fea0003800000 */
.L_x_10018:
[----:B------:R-:W-:Y:S04]  /*16f0*/  BSSY B0, `(.L_x_10020) ;  /* 0x0000006000007945 */ /* 0x000fe80003800000 */
[----:B------:R-:W-:Y:S05]  /*1700*/  @!P6 BRA `(.L_x_10021) ;  /* 0x000000000010e947 */ /* 0x000fea0003800000 */
[----:B-----5:R-:W-:-:S05]  /*1710*/  SHF.L.U32 R30, R13, 0x10, RZ ;  /* 0x000000100d1e7819 */ /* 0x020fca00000006ff */
[----:B------:R-:W-:-:S04]  /*1720*/  FMUL.FTZ R30, R30, UR7 ;  /* 0x000000071e1e7c20 */ /* 0x000fc80008410000 */
[----:B------:R-:W-:-:S04]  /*1730*/  FMUL.FTZ R30, R73, R30 ;  /* 0x0000001e491e7220 */ /* 0x000fc80000410000 */
[----:B------:R-:W-:-:S07]  /*1740*/  @P0 FADD.FTZ R30, R6, R30 ;  /* 0x0000001e061e0221 */ /* 0x000fce0000010000 */
.L_x_10021:
[----:B------:R-:W-:Y:S05]  /*1750*/  BSYNC B0 ;  /* 0x0000000000007941 */ /* 0x000fea0003800000 */
.L_x_10020:
[----:B------:R-:W-:Y:S04]  /*1760*/  BSSY B0, `(.L_x_10022) ;  /* 0x0000007000007945 */ /* 0x000fe80003800000 */
[----:B------:R-:W-:Y:S05]  /*1770*/  @!P6 BRA `(.L_x_10023) ;  /* 0x000000000014e947 */ /* 0x000fea0003800000 */
[----:B-----5:R-:W-:-:S04]  /*1780*/  PRMT R31, R13, 0x7632, R31 ;  /* 0x000076320d1f7816 */ /* 0x020fc8000000001f */
[----:B------:R-:W-:-:S05]  /*1790*/  SHF.L.U32 R31, R31, 0x10, RZ ;  /* 0x000000101f1f7819 */ /* 0x000fca00000006ff */
[----:B------:R-:W-:-:S04]  /*17a0*/  FMUL.FTZ R31, R31, UR7 ;  /* 0x000000071f1f7c20 */ /* 0x000fc80008410000 */
[----:B------:R-:W-:-:S04]  /*17b0*/  FMUL.FTZ R31, R126, R31 ;  /* 0x0000001f7e1f7220 */ /* 0x000fc80000410000 */
[----:B------:R-:W-:-:S07]  /*17c0*/  @P0 FADD.FTZ R31, R7, R31 ;  /* 0x0000001f071f0221 */ /* 0x000fce0000010000 */
.L_x_10023:
[----:B------:R-:W-:Y:S05]  /*17d0*/  BSYNC B0 ;  /* 0x0000000000007941 */ /* 0x000fea0003800000 */
.L_x_10022:
[----:B------:R-:W-:Y:S04]  /*17e0*/  BSSY B0, `(.L_x_10024) ;  /* 0x0000006000007945 */ /* 0x000fe80003800000 */
[----:B------:R-:W-:Y:S05]  /*17f0*/  @!P6 BRA `(.L_x_10025) ;  /* 0x000000000010e947 */ /* 0x000fea0003800000 */
[----:B-----5:R-:W-:-:S05]  /*1800*/  SHF.L.U32 R24, R14, 0x10, RZ ;  /* 0x000000100e187819 */ /* 0x020fca00000006ff */
[----:B------:R-:W-:-:S04]  /*1810*/  FMUL.FTZ R37, R24, UR7 ;  /* 0x0000000718257c20 */ /* 0x000fc80008410000 */
[----:B------:R-:W-:-:S04]  /*1820*/  FMUL.FTZ R24, R74, R37 ;  /* 0x000000254a187220 */ /* 0x000fc80000410000 */
[----:B------:R-:W-:-:S07]  /*1830*/  @P0 FADD.FTZ R24, R8, R24 ;  /* 0x0000001808180221 */ /* 0x000fce0000010000 */
.L_x_10025:
[----:B------:R-:W-:Y:S05]  /*1840*/  BSYNC B0 ;  /* 0x0000000000007941 */ /* 0x000fea0003800000 */
.L_x_10024:
[----:B------:R-:W-:Y:S04]  /*1850*/  BSSY B0, `(.L_x_10026) ;  /* 0x0000007000007945 */ /* 0x000fe80003800000 */
[----:B------:R-:W-:Y:S05]  /*1860*/  @!P6 BRA `(.L_x_10027) ;  /* 0x000000000014e947 */ /* 0x000fea0003800000 */
[----:B-----5:R-:W-:-:S04]  /*1870*/  PRMT R25, R14, 0x7632, R25 ;  /* 0x000076320e197816 */ /* 0x020fc80000000019 */
[----:B------:R-:W-:-:S05]  /*1880*/  SHF.L.U32 R25, R25, 0x10, RZ ;  /* 0x0000001019197819 */ /* 0x000fca00000006ff */
[----:B------:R-:W-:-:S04]  /*1890*/  FMUL.FTZ R36, R25, UR7 ;  /* 0x0000000719247c20 */ /* 0x000fc80008410000 */
[----:B------:R-:W-:-:S04]  /*18a0*/  FMUL.FTZ R25, R127, R36 ;  /* 0x000000247f197220 */ /* 0x000fc80000410000 */
[----:B------:R-:W-:-:S07]  /*18b0*/  @P0 FADD.FTZ R25, R9, R25 ;  /* 0x0000001909190221 */ /* 0x000fce0000010000 */
.L_x_10027:
[----:B------:R-:W-:Y:S05]  /*18c0*/  BSYNC B0 ;  /* 0x0000000000007941 */ /* 0x000fea0003800000 */
.L_x_10026:
[----:B------:R-:W-:Y:S04]  /*18d0*/  BSSY B0, `(.L_x_10028) ;  /* 0x0000006000007945 */ /* 0x000fe80003800000 */
[----:B------:R-:W-:Y:S05]  /*18e0*/  @!P6 BRA `(.L_x_10029) ;  /* 0x000000000010e947 */ /* 0x000fea0003800000 */
[----:B-----5:R-:W-:-:S05]  /*18f0*/  SHF.L.U32 R26, R15, 0x10, RZ ;  /* 0x000000100f1a7819 */ /* 0x020fca00000006ff */
[----:B------:R-:W-:-:S04]  /*1900*/  FMUL.FTZ R26, R26, UR7 ;  /* 0x000000071a1a7c20 */ /* 0x000fc80008410000 */
[----:B------:R-:W-:-:S04]  /*1910*/  FMUL.FTZ R26, R75, R26 ;  /* 0x0000001a4b1a7220 */ /* 0x000fc80000410000 */
[----:B------:R-:W-:-:S07]  /*1920*/  @P0 FADD.FTZ R26, R10, R26 ;  /* 0x0000001a0a1a0221 */ /* 0x000fce0000010000 */
.L_x_10029:
[----:B------:R-:W-:Y:S05]  /*1930*/  BSYNC B0 ;  /* 0x0000000000007941 */ /* 0x000fea0003800000 */
.L_x_10028:
[----:B------:R-:W-:Y:S04]  /*1940*/  BSSY B0, `(.L_x_10030) ;  /* 0x0000007000007945 */ /* 0x000fe80003800000 */
[----:B------:R-:W-:Y:S05]  /*1950*/  @!P6 BRA `(.L_x_10031) ;  /* 0x000000000014e947 */ /* 0x000fea0003800000 */
[----:B-----5:R-:W-:-:S04]  /*1960*/  PRMT R27, R15, 0x7632, R27 ;  /* 0x000076320f1b7816 */ /* 0x020fc8000000001b */
[----:B------:R-:W-:-:S05]  /*1970*/  SHF.L.U32 R27, R27, 0x10, RZ ;  /* 0x000000101b1b7819 */ /* 0x000fca00000006ff */
[----:B------:R-:W-:-:S04]  /*1980*/  FMUL.FTZ R27, R27, UR7 ;  /* 0x000000071b1b7c20 */ /* 0x000fc80008410000 */
[----:B------:R-:W-:-:S04]  /*1990*/  FMUL.FTZ R27, R128, R27 ;  /* 0x0000001b801b7220 */ /* 0x000fc80000410000 */
[----:B------:R-:W-:-:S07]  /*19a0*/  @P0 FADD.FTZ R27, R11, R27 ;  /* 0x0000001b0b1b0221 */ /* 0x000fce0000010000 */
.L_x_10031:
[----:B------:R-:W-:Y:S05]  /*19b0*/  BSYNC B0 ;  /* 0x0000000000007941 */ /* 0x000fea0003800000 */
.L_x_10030:
[----:B------:R-:W-:Y:S01]  /*19c0*/  STG.E.128 desc[UR4][R32.64], R28 ;  /* 0x0000001c20007986 */ /* 0x000fe2000c101d04 */
[----:B------:R-:W0:Y:S03]  /*19d0*/  @P5 LDC.64 R36, c[0x0][0x220] ;  /* 0x00008800ff245b82 */ /* 0x000e260000000a00 */
[----:B------:R1:W-:Y:S04]  /*19e0*/  STG.E.128 desc[UR4][R32.64+0x10], R24 ;  /* 0x0000101820007986 */ /* 0x0003e8000c101d04 */
[----:B------:R-:W1:Y:S01]  /*19f0*/  @P0 LDG.E.128 R4, desc[UR4][R34.64] ;  /* 0x0000000422040981 */ /* 0x000e62000c1e1d00 */
[C---:B------:R-:W-:Y:S01]  /*1a00*/  @!P6 ISETP.NE.U32.AND P3, PT, R46.reuse, RZ, PT ;  /* 0x000000ff2e00e20c */ /* 0x040fe20003f65070 */
[----:B------:R-:W2:Y:S02]  /*1a10*/  @P0 LDC.64 R40, c[0x0][0x230] ;  /* 0x00008c00ff280b82 */ /* 0x000ea40000000a00 */
[----:B------:R-:W3:Y:S01]  /*1a20*/  @P0 LDG.E.128 R8, desc[UR4][R34.64+0x10] ;  /* 0x0000100422080981 */ /* 0x000ee2000c1e1d00 */
[----:B------:R-:W-:-:S02]  /*1a30*/  @!P6 ISETP.NE.U32.AND P2, PT, R46, RZ, PT ;  /* 0x000000ff2e00e20c */ /* 0x000fc40003f45070 */
[----:B------:R-:W-:Y:S02]  /*1a40*/  @!P6 ISETP.NE.AND.EX P3, PT, R47, RZ, PT, P3 ;  /* 0x000000ff2f00e20c */ /* 0x000fe40003f65330 */
[----:B------:R-:W-:Y:S02]  /*1a50*/  @P5 IADD3 R39, R49, 0x200, RZ ;  /* 0x0000020031275810 */ /* 0x000fe40007ffe0ff */
[----:B------:R-:W-:Y:S02]  /*1a60*/  @!P6 ISETP.NE.AND.EX P2, PT, R47, RZ, PT, P2 ;  /* 0x000000ff2f00e20c */ /* 0x000fe40003f45320 */
[----:B------:R-:W-:Y:S01]  /*1a70*/  @!P6 ISETP.NE.U32.AND P1, PT, R46, RZ, PT ;  /* 0x000000ff2e00e20c */ /* 0x000fe20003f25070 */
[----:B0-----:R-:W-:-:S03]  /*1a80*/  @P5 IMAD.WIDE.U32 R36, R39, 0x10, R36 ;  /* 0x0000001027245825 */ /* 0x001fc600078e0024 */
[----:B------:R-:W-:Y:S02]  /*1a90*/  @!P6 ISETP.NE.AND.EX P1, PT, R47, RZ, PT, P1 ;  /* 0x000000ff2f00e20c */ /* 0x000fe40003f25310 */
[----:B-----5:R3:W5:Y:S01]  /*1aa0*/  @P5 LDG.E.128 R12, desc[UR4][R36.64] ;  /* 0x00000004240c5981 */ /* 0x020762000c1e1d00 */
[----:B------:R-:W-:Y:S01]  /*1ab0*/  BSSY B0, `(.L_x_10032) ;  /* 0x0000016000007945 */ /* 0x000fe20003800000 */
[----:B-1----:R-:W-:Y:S02]  /*1ac0*/  @!P6 FSEL R33, R5, RZ, P3 ;  /* 0x000000ff0521e208 */ /* 0x002fe40001800000 */
[----:B------:R-:W-:Y:S02]  /*1ad0*/  @!P6 ISETP.NE.U32.AND P3, PT, R46, RZ, PT ;  /* 0x000000ff2e00e20c */ /* 0x000fe40003f65070 */
[----:B------:R-:W-:Y:S02]  /*1ae0*/  @!P6 FSEL R32, R4, RZ, P2 ;  /* 0x000000ff0420e208 */ /* 0x000fe40001000000 */
[----:B------:R-:W-:-:S02]  /*1af0*/  @!P6 ISETP.NE.U32.AND P2, PT, R46, RZ, PT ;  /* 0x000000ff2e00e20c */ /* 0x000fc40003f45070 */
[C---:B------:R-:W-:Y:S02]  /*1b00*/  @!P6 ISETP.NE.AND.EX P3, PT, R47.reuse, RZ, PT, P3 ;  /* 0x000000ff2f00e20c */ /* 0x040fe40003f65330 */
[----:B------:R-:W-:Y:S02]  /*1b10*/  @!P6 ISETP.NE.AND.EX P2, PT, R47, RZ, PT, P2 ;  /* 0x000000ff2f00e20c */ /* 0x000fe40003f45320 */
[----:B---3--:R-:W-:Y:S02]  /*1b20*/  @!P6 FSEL R36, R8, RZ, P3 ;  /* 0x000000ff0824e208 */ /* 0x008fe40001800000 */
[----:B------:R-:W-:Y:S02]  /*1b30*/  @!P6 ISETP.NE.U32.AND P3, PT, R46, RZ, PT ;  /* 0x000000ff2e00e20c */ /* 0x000fe40003f65070 */
[----:B------:R-:W-:Y:S02]  /*1b40*/  @!P6 FSEL R34, R6, RZ, P1 ;  /* 0x000000ff0622e208 */ /* 0x000fe40000800000 */
[----:B------:R-:W-:-:S02]  /*1b50*/  @!P6 FSEL R35, R7, RZ, P2 ;  /* 0x000000ff0723e208 */ /* 0x000fc40001000000 */
[C---:B------:R-:W-:Y:S02]  /*1b60*/  @!P6 ISETP.NE.U32.AND P1, PT, R46.reuse, RZ, PT ;  /* 0x000000ff2e00e20c */ /* 0x040fe40003f25070 */
[----:B------:R-:W-:Y:S02]  /*1b70*/  @!P6 ISETP.NE.U32.AND P2, PT, R46, RZ, PT ;  /* 0x000000ff2e00e20c */ /* 0x000fe40003f45070 */
[C---:B------:R-:W-:Y:S02]  /*1b80*/  @!P6 ISETP.NE.AND.EX P3, PT, R47.reuse, RZ, PT, P3 ;  /* 0x000000ff2f00e20c */ /* 0x040fe40003f65330 */
[C---:B------:R-:W-:Y:S02]  /*1b90*/  @!P6 ISETP.NE.AND.EX P1, PT, R47.reuse, RZ, PT, P1 ;  /* 0x000000ff2f00e20c */ /* 0x040fe40003f25310 */
[----:B------:R-:W-:Y:S02]  /*1ba0*/  @!P6 ISETP.NE.AND.EX P2, PT, R47, RZ, PT, P2 ;  /* 0x000000ff2f00e20c */ /* 0x000fe40003f45320 */
[----:B------:R-:W-:Y:S01]  /*1bb0*/  @!P6 FSEL R37, R9, RZ, P3 ;  /* 0x000000ff0925e208 */ /* 0x000fe20001800000 */
[----:B--2---:R-:W-:Y:S10]  /*1bc0*/  @!P6 BRA `(.L_x_10033) ;  /* 0x000000000010e947 */ /* 0x004ff40003800000 */
[----:B-----5:R-:W-:-:S05]  /*1bd0*/  SHF.L.U32 R32, R12, 0x10, RZ ;  /* 0x000000100c207819 */ /* 0x020fca00000006ff */
[----:B------:R-:W-:-:S04]  /*1be0*/  FMUL.FTZ R39, R32, UR7 ;  /* 0x0000000720277c20 */ /* 0x000fc80008410000 */
[----:B------:R-:W-:-:S04]  /*1bf0*/  FMUL.FTZ R32, R76, R39 ;  /* 0x000000274c207220 */ /* 0x000fc80000410000 */
[----:B------:R-:W-:-:S07]  /*1c00*/  @P0 FADD.FTZ R32, R4, R32 ;  /* 0x0000002004200221 */ /* 0x000fce0000010000 */
.L_x_10033:
[----:B------:R-:W-:Y:S05]  /*1c10*/  BSYNC B0 ;  /* 0x0000000000007941 */ /* 0x000fea0003800000 */
.L_x_10032:
[----:B------:R-:W-:Y:S04]  /*1c20*/  BSSY B0, `(.L_x_10034) ;  /* 0x0000007000007945 */ /* 0x000fe80003800000 */
[----:B------:R-:W-:Y:S05]  /*1c30*/  @!P6 BRA `(.L_x_10035) ;  /* 0x000000000014e947 */ /* 0x000fea0003800000 */
[----:B-----5:R-:W-:-:S04]  /*1c40*/  PRMT R33, R12, 0x7632, R33 ;  /* 0x000076320c217816 */ /* 0x020fc80000000021 */
[----:B------:R-:W-:-:S05]  /*1c50*/  SHF.L.U32 R33, R33, 0x10, RZ ;  /* 0x0000001021217819 */ /* 0x000fca00000006ff */
[----:B------:R-:W-:-:S04]  /*1c60*/  FMUL.FTZ R38, R33, UR7 ;  /* 0x0000000721267c20 */ /* 0x000fc80008410000 */
[----:B------:R-:W-:-:S04]  /*1c70*/  FMUL.FTZ R33, R129, R38 ;  /* 0x0000002681217220 */ /* 0x000fc80000410000 */
[----:B------:R-:W-:-:S07]  /*1c80*/  @P0 FADD.FTZ R33, R5, R33 ;  /* 0x0000002105210221 */ /* 0x000fce0000010000 */
.L_x_10035:
[----:B------:R-:W-:Y:S05]  /*1c90*/  BSYNC B0 ;  /* 0x0000000000007941 */ /* 0x000fea0003800000 */
.L_x_10034:
[----:B------:R-:W-:Y:S04]  /*1ca0*/  BSSY B0, `(.L_x_10036) ;  /* 0x0000006000007945 */ /* 0x000fe80003800000 */
[----:B------:R-:W-:Y:S05]  /*1cb0*/  @!P6 BRA `(.L_x_10037) ;  /* 0x000000000010e947 */ /* 0x000fea0003800000 */
[----:B-----5:R-:W-:-:S05]  /*1cc0*/  SHF.L.U32 R34, R13, 0x10, RZ ;  /* 0x000000100d227819 */ /* 0x020fca00000006ff */
[----:B------:R-:W-:-:S04]  /*1cd0*/  FMUL.FTZ R34, R34, UR7 ;  /* 0x0000000722227c20 */ /* 0x000fc80008410000 */
[----:B------:R-:W-:-:S04]  /*1ce0*/  FMUL.FTZ R34, R77, R34 ;  /* 0x000000224d227220 */ /* 0x000fc80000410000 */
[----:B------:R-:W-:-:S07]  /*1cf0*/  @P0 FADD.FTZ R34, R6, R34 ;  /* 0x0000002206220221 */ /* 0x000fce0000010000 */
.L_x_10037:
[----:B------:R-:W-:Y:S05]  /*1d00*/  BSYNC B0 ;  /* 0x0000000000007941 */ /* 0x000fea0003800000 */
.L_x_10036:
[----:B------:R-:W-:Y:S04]  /*1d10*/  BSSY B0, `(.L_x_10038) ;  /* 0x0000007000007945 */ /* 0x000fe80003800000 */
[----:B------:R-:W-:Y:S05]  /*1d20*/  @!P6 BRA `(.L_x_10039) ;  /* 0x000000000014e947 */ /* 0x000fea0003800000 */
[----:B-----5:R-:W-:-:S04]  /*1d30*/  PRMT R35, R13, 0x7632, R35 ;  /* 0x000076320d237816 */ /* 0x020fc80000000023 */
[----:B------:R-:W-:-:S05]  /*1d40*/  SHF.L.U32 R35, R35, 0x10, RZ ;  /* 0x0000001023237819 */ /* 0x000fca00000006ff */
[----:B------:R-:W-:-:S04]  /*1d50*/  FMUL.FTZ R35, R35, UR7 ;  /* 0x0000000723237c20 */ /* 0x000fc80008410000 */
[----:B------:R-:W-:-:S04]  /*1d60*/  FMUL.FTZ R35, R130, R35 ;  /* 0x0000002382237220 */ /* 0x000fc80000410000 */
[----:B------:R-:W-:-:S07]  /*1d70*/  @P0 FADD.FTZ R35, R7, R35 ;  /* 0x0000002307230221 */ /* 0x000fce0000010000 */
.L_x_10039:
[----:B------:R-:W-:Y:S05]  /*1d80*/  BSYNC B0 ;  /* 0x0000000000007941 */ /* 0x000fea0003800000 */
.L_x_10038:
[----:B------:R-:W-:Y:S04]  /*1d90*/  BSSY B0, `(.L_x_10040) ;  /* 0x0000006000007945 */ /* 0x000fe80003800000 */
[----:B------:R-:W-:Y:S05]  /*1da0*/  @!P6 BRA `(.L_x_10041) ;  /* 0x000000000010e947 */ /* 0x000fea0003800000 */
[----:B-----5:R-:W-:-:S05]  /*1db0*/  SHF.L.U32 R36, R14, 0x10, RZ ;  /* 0x000000100e247819 */ /* 0x020fca00000006ff */
[----:B------:R-:W-:-:S04]  /*1dc0*/  FMUL.FTZ R39, R36, UR7 ;  /* 0x0000000724277c20 */ /* 0x000fc80008410000 */
[----:B------:R-:W-:-:S04]  /*1dd0*/  FMUL.FTZ R36, R78, R39 ;  /* 0x000000274e247220 */ /* 0x000fc80000410000 */
[----:B------:R-:W-:-:S07]  /*1de0*/  @P0 FADD.FTZ R36, R8, R36 ;  /* 0x0000002408240221 */ /* 0x000fce0000010000 */
.L_x_10041:
[----:B------:R-:W-:Y:S05]  /*1df0*/  BSYNC B0 ;  /* 0x0000000000007941 */ /* 0x000fea0003800000 */
.L_x_10040:
[----:B------:R-:W-:Y:S04]  /*1e00*/  BSSY B0, `(.L_x_10042) ;  /* 0x0000007000007945 */ /* 0x000fe80003800000 */
[----:B------:R-:W-:Y:S05]  /*1e10*/  @!P6 BRA `(.L_x_10043) ;  /* 0x000000000014e947 */ /* 0x000fea0003800000 */
[----:B-----5:R-:W-:-:S04]  /*1e20*/  PRMT R37, R14, 0x7632, R37 ;  /* 0x000076320e257816 */ /* 0x020fc80000000025 */
[----:B------:R-:W-:-:S05]  /*1e30*/  SHF.L.U32 R37, R37, 0x10, RZ ;  /* 0x0000001025257819 */ /* 0x000fca00000006ff */
[----:B------:R-:W-:-:S04]  /*1e40*/  FMUL.FTZ R38, R37, UR7 ;  /* 0x0000000725267c20 */ /* 0x000fc80008410000 */
[----:B------:R-:W-:-:S04]  /*1e50*/  FMUL.FTZ R37, R131, R38 ;  /* 0x0000002683257220 */ /* 0x000fc80000410000 */
[----:B------:R-:W-:-:S07]  /*1e60*/  @P0 FADD.FTZ R37, R9, R37 ;  /* 0x0000002509250221 */ /* 0x000fce0000010000 */
.L_x_10043:
[----:B------:R-:W-:Y:S05]  /*1e70*/  BSYNC B0 ;  /* 0x0000000000007941 */ /* 0x000fea0003800000 */
.L_x_10042:
[----:B------:R-:W-:Y:S01]  /*1e80*/  BSSY B0, `(.L_x_10044) ;  /* 0x0000007000007945 */ /* 0x000fe20003800000 */
[----:B------:R-:W-:-:S03]  /*1e90*/  @!P6 FSEL R38, R10, RZ, P1 ;  /* 0x000000ff0a26e208 */ /* 0x000fc60000800000 */
[----:B------:R-:W-:Y:S05]  /*1ea0*/  @!P6 BRA `(.L_x_10045) ;  /* 0x000000000010e947 */ /* 0x000fea0003800000 */
[----:B-----5:R-:W-:-:S05]  /*1eb0*/  SHF.L.U32 R38, R15, 0x10, RZ ;  /* 0x000000100f267819 */ /* 0x020fca00000006ff */
[----:B------:R-:W-:-:S04]  /*1ec0*/  FMUL.FTZ R38, R38, UR7 ;  /* 0x0000000726267c20 */ /* 0x000fc80008410000 */
[----:B------:R-:W-:-:S04]  /*1ed0*/  FMUL.FTZ R38, R79, R38 ;  /* 0x000000264f267220 */ /* 0x000fc80000410000 */
[----:B------:R-:W-:-:S07]  /*1ee0*/  @P0 FADD.FTZ R38, R10, R38 ;  /* 0x000000260a260221 */ /* 0x000fce0000010000 */
.L_x_10045:
[----:B------:R-:W-:Y:S05]  /*1ef0*/  BSYNC B0 ;  /* 0x0000000000007941 */ /* 0x000fea0003800000 */
.L_x_10044:
[----:B------:R-:W-:Y:S01]  /*1f00*/  BSSY B0, `(.L_x_10046) ;  /* 0x0000009000007945 */ /* 0x000fe20003800000 */
[----:B------:R-:W-:Y:S01]  /*1f10*/  IMAD.WIDE.U32 R42, R43, 0x20, R2 ;  /* 0x000000202b2a7825 */ /* 0x000fe200078e0002 */
[----:B------:R-:W-:Y:S02]  /*1f20*/  @!P6 FSEL R39, R11, RZ, P2 ;  /* 0x000000ff0b27e208 */ /* 0x000fe40001000000 */
[----:B------:R-:W-:Y:S05]  /*1f30*/  @!P6 BRA `(.L_x_10047) ;  /* 0x000000000014e947 */ /* 0x000fea0003800000 */
[----:B-----5:R-:W-:-:S04]  /*1f40*/  PRMT R39, R15, 0x7632, R39 ;  /* 0x000076320f277816 */ /* 0x020fc80000000027 */
[----:B------:R-:W-:-:S05]  /*1f50*/  SHF.L.U32 R39, R39, 0x10, RZ ;  /* 0x0000001027277819 */ /* 0x000fca00000006ff */
[----:B------:R-:W-:-:S04]  /*1f60*/  FMUL.FTZ R39, R39, UR7 ;  /* 0x0000000727277c20 */ /* 0x000fc80008410000 */
[----:B------:R-:W-:-:S04]  /*1f70*/  FMUL.FTZ R39, R132, R39 ;  /* 0x0000002784277220 */ /* 0x000fc80000410000 */
[----:B------:R-:W-:-:S07]  /*1f80*/  @P0 FADD.FTZ R39, R11, R39 ;  /* 0x000000270b270221 */ /* 0x000fce0000010000 */
.L_x_10047:
[----:B------:R-:W-:Y:S05]  /*1f90*/  BSYNC B0 ;  /* 0x0000000000007941 */ /* 0x000fea0003800000 */
.L_x_10046:
[----:B------:R-:W-:Y:S01]  /*1fa0*/  IADD3 R155, R45, 0x300, RZ ;  /* 0x000003002d9b7810 */ /* 0x000fe20007ffe0ff */
[----:B------:R-:W-:Y:S01]  /*1fb0*/  STG.E.128 desc[UR4][R42.64], R32 ;  /* 0x000000202a007986 */ /* 0x000fe2000c101d04 */
[----:B------:R-:W0:Y:S03]  /*1fc0*/  @P5 LDC.64 R44, c[0x0][0x220] ;  /* 0x00008800ff2c5b82 */ /* 0x000e260000000a00 */
[----:B------:R-:W-:Y:S01]  /*1fd0*/  @P0 IMAD.WIDE.U32 R40, R155, 0x20, R40 ;  /* 0x000000209b280825 */ /* 0x000fe200078e0028 */
[----:B------:R1:W-:Y:S04]  /*1fe0*/  STG.E.128 desc[UR4][R42.64+0x10], R36 ;  /* 0x000010242a007986 */ /* 0x0003e8000c101d04 */
[----:B------:R-:W1:Y:S04]  /*1ff0*/  @P0 LDG.E.128 R4, desc[UR4][R40.64] ;  /* 0x0000000428040981 */ /* 0x000e68000c1e1d00 */
[----:B------:R2:W3:Y:S01]  /*2000*/  @P0 LDG.E.128 R8, desc[UR4][R40.64+0x10] ;  /* 0x0000100428080981 */ /* 0x0004e2000c1e1d00 */
[----:B------:R-:W-:-:S02]  /*2010*/  @P5 IADD3 R49, R49, 0x300, RZ ;  /* 0x0000030031315810 */ /* 0x000fc40007ffe0ff */
[C---:B------:R-:W-:Y:S02]  /*2020*/  @!P6 ISETP.NE.U32.AND P3, PT, R46.reuse, RZ, PT ;  /* 0x000000ff2e00e20c */ /* 0x040fe40003f65070 */
[C---:B------:R-:W-:Y:S01]  /*2030*/  @!P6 ISETP.NE.U32.AND P1, PT, R46.reuse, RZ, PT ;  /* 0x000000ff2e00e20c */ /* 0x040fe20003f25070 */
[----:B0-----:R-:W-:Y:S01]  /*2040*/  @P5 IMAD.WIDE.U32 R44, R49, 0x10, R44 ;  /* 0x00000010312c5825 */ /* 0x001fe200078e002c */
[C---:B------:R-:W-:Y:S02]  /*2050*/  @!P6 ISETP.NE.U32.AND P2, PT, R46.reuse, RZ, PT ;  /* 0x000000ff2e00e20c */ /* 0x040fe40003f45070 */
[C---:B------:R-:W-:Y:S02]  /*2060*/  @!P6 ISETP.NE.AND.EX P3, PT, R47.reuse, RZ, PT, P3 ;  /* 0x000000ff2f00e20c */ /* 0x040fe40003f65330 */
[----:B-----5:R3:W5:Y:S01]  /*2070*/  @P5 LDG.E.128 R12, desc[UR4][R44.64] ;  /* 0x000000042c0c5981 */ /* 0x020762000c1e1d00 */
[----:B------:R-:W-:Y:S01]  /*2080*/  @!P6 ISETP.NE.U32.AND P5, PT, R46, RZ, PT ;  /* 0x000000ff2e00e20c */ /* 0x000fe20003fa5070 */
[----:B------:R-:W-:Y:S01]  /*2090*/  BSSY B0, `(.L_x_10048) ;  /* 0x0000017000007945 */ /* 0x000fe20003800000 */
[----:B------:R-:W-:Y:S01]  /*20a0*/  @!P6 ISETP.NE.AND.EX P1, PT, R47, RZ, PT, P1 ;  /* 0x000000ff2f00e20c */ /* 0x000fe20003f25310 */
[----:B------:R-:W-:Y:S01]  /*20b0*/  IMAD.WIDE.U32 R2, R155, 0x20, R2 ;  /* 0x000000209b027825 */ /* 0x000fe200078e0002 */
[----:B------:R-:W-:-:S02]  /*20c0*/  @!P6 ISETP.NE.AND.EX P5, PT, R47, RZ, PT, P5 ;  /* 0x000000ff2f00e20c */ /* 0x000fc40003fa5350 */
[----:B------:R-:W-:Y:S02]  /*20d0*/  @!P6 ISETP.NE.AND.EX P2, PT, R47, RZ, PT, P2 ;  /* 0x000000ff2f00e20c */ /* 0x000fe40003f45320 */
[----:B-1----:R-:W-:Y:S02]  /*20e0*/  @!P6 FSEL R43, R7, RZ, P3 ;  /* 0x000000ff072be208 */ /* 0x002fe40001800000 */
[----:B------:R-:W-:Y:S02]  /*20f0*/  @!P6 ISETP.NE.U32.AND P3, PT, R46, RZ, PT ;  /* 0x000000ff2e00e20c */ /* 0x000fe40003f65070 */
[----:B--2---:R-:W-:Y:S02]  /*2100*/  @!P6 FSEL R40, R4, RZ, P1 ;  /* 0x000000ff0428e208 */ /* 0x004fe40000800000 */
[----:B------:R-:W-:Y:S02]  /*2110*/  @!P6 FSEL R41, R5, RZ, P5 ;  /* 0x000000ff0529e208 */ /* 0x000fe40002800000 */
[----:B------:R-:W-:-:S02]  /*2120*/  @!P6 FSEL R42, R6, RZ, P2 ;  /* 0x000000ff062ae208 */ /* 0x000fc40001000000 */
[C---:B------:R-:W-:Y:S02]  /*2130*/  @!P6 ISETP.NE.U32.AND P1, PT, R46.reuse, RZ, PT ;  /* 0x000000ff2e00e20c */ /* 0x040fe40003f25070 */
[C---:B------:R-:W-:Y:S02]  /*2140*/  @!P6 ISETP.NE.U32.AND P5, PT, R46.reuse, RZ, PT ;  /* 0x000000ff2e00e20c */ /* 0x040fe40003fa5070 */
[----:B------:R-:W-:Y:S02]  /*2150*/  @!P6 ISETP.NE.U32.AND P2, PT, R46, RZ, PT ;  /* 0x000000ff2e00e20c */ /* 0x000fe40003f45070 */
[C---:B------:R-:W-:Y:S02]  /*2160*/  @!P6 ISETP.NE.AND.EX P3, PT, R47.reuse, RZ, PT, P3 ;  /* 0x000000ff2f00e20c */ /* 0x040fe40003f65330 */
[C---:B------:R-:W-:Y:S02]  /*2170*/  @!P6 ISETP.NE.AND.EX P1, PT, R47.reuse, RZ, PT, P1 ;  /* 0x000000ff2f00e20c */ /* 0x040fe40003f25310 */
[----:B------:R-:W-:-:S02]  /*2180*/  @!P6 ISETP.NE.AND.EX P5, PT, R47, RZ, PT, P5 ;  /* 0x000000ff2f00e20c */ /* 0x000fc40003fa5350 */
[----:B------:R-:W-:Y:S02]  /*2190*/  @!P6 ISETP.NE.AND.EX P2, PT, R47, RZ, PT, P2 ;  /* 0x000000ff2f00e20c */ /* 0x000fe40003f45320 */
[----:B---3--:R-:W-:Y:S01]  /*21a0*/  @!P6 FSEL R44, R8, RZ, P3 ;  /* 0x000000ff082ce208 */ /* 0x008fe20001800000 */
[----:B------:R-:W-:Y:S10]  /*21b0*/  @!P6 BRA `(.L_x_10049) ;  /* 0x000000000010e947 */ /* 0x000ff40003800000 */
[----:B-----5:R-:W-:-:S05]  /*21c0*/  SHF.L.U32 R40, R12, 0x10, RZ ;  /* 0x000000100c287819 */ /* 0x020fca00000006ff */
[----:B------:R-:W-:-:S04]  /*21d0*/  FMUL.FTZ R45, R40, UR7 ;  /* 0x00000007282d7c20 */ /* 0x000fc80008410000 */
[----:B------:R-:W-:-:S04]  /*21e0*/  FMUL.FTZ R40, R80, R45 ;  /* 0x0000002d50287220 */ /* 0x000fc80000410000 */
[----:B------:R-:W-:-:S07]  /*21f0*/  @P0 FADD.FTZ R40, R4, R40 ;  /* 0x0000002804280221 */ /* 0x000fce0000010000 */
.L_x_10049:
[----:B------:R-:W-:Y:S05]  /*2200*/  BSYNC B0 ;  /* 0x0000000000007941 */ /* 0x000fea0003800000 */
.L_x_10048:
[----:B------:R-:W-:Y:S04]  /*2210*/  BSSY B0, `(.L_x_10050) ;  /* 0x0000007000007945 */ /* 0x000fe80003800000 */
[----:B------:R-:W-:Y:S05]  /*2220*/  @!P6 BRA `(.L_x_10051) ;  /* 0x000000000014e947 */ /* 0x000fea0003800000 */
[----:B-----5:R-:W-:-:S04]  /*2230*/  PRMT R41, R12, 0x7632, R41 ;  /* 0x000076320c297816 */ /* 0x020fc80000000029 */
[----:B------:R-:W-:-:S05]  /*2240*/  SHF.L.U32 R41, R41, 0x10, RZ ;  /* 0x0000001029297819 */ /* 0x000fca00000006ff */
[----:B------:R-:W-:-:S04]  /*2250*/  FMUL.FTZ R46, R41, UR7 ;  /* 0x00000007292e7c20 */ /* 0x000fc80008410000 */
[----:B------:R-:W-:-:S04]  /*2260*/  FMUL.FTZ R41, R133, R46 ;  /* 0x0000002e85297220 */ /* 0x000fc80000410000 */
[----:B------:R-:W-:-:S07]  /*2270*/  @P0 FADD.FTZ R41, R5, R41 ;  /* 0x0000002905290221 */ /* 0x000fce0000010000 */
.L_x_10051:
[----:B------:R-:W-:Y:S05]  /*2280*/  BSYNC B0 ;  /* 0x0000000000007941 */ /* 0x000fea0003800000 */
.L_x_10050:
[----:B------:R-:W-:Y:S04]  /*2290*/  BSSY B0, `(.L_x_10052) ;  /* 0x0000006000007945 */ /* 0x000fe80003800000 */
[----:B------:R-:W-:Y:S05]  /*22a0*/  @!P6 BRA `(.L_x_10053) ;  /* 0x000000000010e947 */ /* 0x000fea0003800000 */
[----:B-----5:R-:W-:-:S05]  /*22b0*/  SHF.L.U32 R42, R13, 0x10, RZ ;  /* 0x000000100d2a7819 */ /* 0x020fca00000006ff */
[----:B------:R-:W-:-:S04]  /*22c0*/  FMUL.FTZ R42, R42, UR7 ;  /* 0x000000072a2a7c20 */ /* 0x000fc80008410000 */
[----:B------:R-:W-:-:S04]  /*22d0*/  FMUL.FTZ R42, R81, R42 ;  /* 0x0000002a512a7220 */ /* 0x000fc80000410000 */
[----:B------:R-:W-:-:S07]  /*22e0*/  @P0 FADD.FTZ R42, R6, R42 ;  /* 0x0000002a062a0221 */ /* 0x000fce0000010000 */
.L_x_10053:
[----:B------:R-:W-:Y:S05]  /*22f0*/  BSYNC B0 ;  /* 0x0000000000007941 */ /* 0x000fea0003800000 */
.L_x_10052:
[----:B------:R-:W-:Y:S04]  /*2300*/  BSSY B0, `(.L_x_10054) ;  /* 0x0000007000007945 */ /* 0x000fe80003800000 */
[----:B------:R-:W-:Y:S05]  /*2310*/  @!P6 BRA `(.L_x_10055) ;  /* 0x000000000014e947 */ /* 0x000fea0003800000 */
[----:B-----5:R-:W-:-:S04]  /*2320*/  PRMT R43, R13, 0x7632, R43 ;  /* 0x000076320d2b7816 */ /* 0x020fc8000000002b */
[----:B------:R-:W-:-:S05]  /*2330*/  SHF.L.U32 R43, R43, 0x10, RZ ;  /* 0x000000102b2b7819 */ /* 0x000fca00000006ff */
[----:B------:R-:W-:-:S04]  /*2340*/  FMUL.FTZ R43, R43, UR7 ;  /* 0x000000072b2b7c20 */ /* 0x000fc80008410000 */
[----:B------:R-:W-:-:S04]  /*2350*/  FMUL.FTZ R43, R134, R43 ;  /* 0x0000002b862b7220 */ /* 0x000fc80000410000 */
[----:B------:R-:W-:-:S07]  /*2360*/  @P0 FADD.FTZ R43, R7, R43 ;  /* 0x0000002b072b0221 */ /* 0x000fce0000010000 */
.L_x_10055:
[----:B------:R-:W-:Y:S05]  /*2370*/  BSYNC B0 ;  /* 0x0000000000007941 */ /* 0x000fea0003800000 */
.L_x_10054:
[----:B------:R-:W-:Y:S04]  /*2380*/  BSSY B0, `(.L_x_10056) ;  /* 0x0000006000007945 */ /* 0x000fe80003800000 */
[----:B------:R-:W-:Y:S05]  /*2390*/  @!P6 BRA `(.L_x_10057) ;  /* 0x000000000010e947 */ /* 0x000fea0003800000 */
[----:B-----5:R-:W-:-:S05]  /*23a0*/  SHF.L.U32 R44, R14, 0x10, RZ ;  /* 0x000000100e2c7819 */ /* 0x020fca00000006ff */
[----:B------:R-:W-:-:S04]  /*23b0*/  FMUL.FTZ R45, R44, UR7 ;  /* 0x000000072c2d7c20 */ /* 0x000fc80008410000 */
[----:B------:R-:W-:-:S04]  /*23c0*/  FMUL.FTZ R44, R82, R45 ;  /* 0x0000002d522c7220 */ /* 0x000fc80000410000 */
[----:B------:R-:W-:-:S07]  /*23d0*/  @P0 FADD.FTZ R44, R8, R44 ;  /* 0x0000002c082c0221 */ /* 0x000fce0000010000 */
.L_x_10057:
[----:B------:R-:W-:Y:S05]  /*23e0*/  BSYNC B0 ;  /* 0x0000000000007941 */ /* 0x000fea0003800000 */
.L_x_10056:
[----:B------:R-:W-:Y:S01]  /*23f0*/  BSSY B0, `(.L_x_10058) ;  /* 0x0000008000007945 */ /* 0x000fe20003800000 */
[----:B------:R-:W-:-:S03]  /*2400*/  @!P6 FSEL R45, R9, RZ, P1 ;  /* 0x000000ff092de208 */ /* 0x000fc60000800000 */
[----:B------:R-:W-:Y:S05]  /*2410*/  @!P6 BRA `(.L_x_10059) ;  /* 0x000000000014e947 */ /* 0x000fea0003800000 */
[----:B-----5:R-:W-:-:S04]  /*2420*/  PRMT R45, R14, 0x7632, R45 ;  /* 0x000076320e2d7816 */ /* 0x020fc8000000002d */
[----:B------:R-:W-:-:S05]  /*2430*/  SHF.L.U32 R45, R45, 0x10, RZ ;  /* 0x000000102d2d7819 */ /* 0x000fca00000006ff */
[----:B------:R-:W-:-:S04]  /*2440*/  FMUL.FTZ R46, R45, UR7 ;  /* 0x000000072d2e7c20 */ /* 0x000fc80008410000 */
[----:B------:R-:W-:-:S04]  /*2450*/  FMUL.FTZ R45, R135, R46 ;  /* 0x0000002e872d7220 */ /* 0x000fc80000410000 */
[----:B------:R-:W-:-:S07]  /*2460*/  @P0 FADD.FTZ R45, R9, R45 ;  /* 0x0000002d092d0221 */ /* 0x000fce0000010000 */
.L_x_10059:
[----:B------:R-:W-:Y:S05]  /*2470*/  BSYNC B0 ;  /* 0x0000000000007941 */ /* 0x000fea0003800000 */
.L_x_10058:
[----:B------:R-:W-:Y:S01]  /*2480*/  BSSY B0, `(.L_x_10060) ;  /* 0x0000007000007945 */ /* 0x000fe20003800000 */
[----:B------:R-:W-:-:S03]  /*2490*/  @!P6 FSEL R46, R10, RZ, P5 ;  /* 0x000000ff0a2ee208 */ /* 0x000fc60002800000 */
[----:B------:R-:W-:Y:S05]  /*24a0*/  @!P6 BRA `(.L_x_10061) ;  /* 0x000000000010e947 */ /* 0x000fea0003800000 */
[----:B-----5:R-:W-:-:S05]  /*24b0*/  SHF.L.U32 R46, R15, 0x10, RZ ;  /* 0x000000100f2e7819 */ /* 0x020fca00000006ff */
[----:B------:R-:W-:-:S04]  /*24c0*/  FMUL.FTZ R46, R46, UR7 ;  /* 0x000000072e2e7c20 */ /* 0x000fc80008410000 */
[----:B------:R-:W-:-:S04]  /*24d0*/  FMUL.FTZ R46, R83, R46 ;  /* 0x0000002e532e7220 */ /* 0x000fc80000410000 */
[----:B------:R-:W-:-:S07]  /*24e0*/  @P0 FADD.FTZ R46, R10, R46 ;  /* 0x0000002e0a2e0221 */ /* 0x000fce0000010000 */
.L_x_10061:
[----:B------:R-:W-:Y:S05]  /*24f0*/  BSYNC B0 ;  /* 0x0000000000007941 */ /* 0x000fea0003800000 */
.L_x_10060:
        /* <DEDUP_REMOVED lines=8> */
.L_x_10063:
[----:B------:R-:W-:Y:S05]  /*2580*/  BSYNC B0 ;  /* 0x0000000000007941 */ /* 0x000fea0003800000 */
.L_x_10062:
[----:B------:R-:W-:Y:S01]  /*2590*/  FADD.FTZ R48, RZ, R20 ;  /* 0x00000014ff307221 */ /* 0x000fe20000010000 */
[----:B------:R-:W-:Y:S01]  /*25a0*/  STG.E.128 desc[UR4][R2.64], R40 ;  /* 0x0000002802007986 */ /* 0x000fe2000c101d04 */
[----:B------:R-:W-:Y:S01]  /*25b0*/  LOP3.LUT P0, RZ, R0, 0xff, RZ, 0xc0, !PT ;  /* 0x000000ff00ff7812 */ /* 0x000fe2000780c0ff */
[----:B------:R-:W-:Y:S01]  /*25c0*/  UMOV UR10, 0xffffffff ;  /* 0xffffffff000a7882 */ /* 0x000fe20000000000 */
[----:B------:R-:W-:Y:S01]  /*25d0*/  FADD.FTZ R49, R48, R21 ;  /* 0x0000001530317221 */ /* 0x000fe20000010000 */
[----:B------:R0:W-:Y:S01]  /*25e0*/  STG.E.128 desc[UR4][R2.64+0x10], R44 ;  /* 0x0000102c02007986 */ /* 0x0001e2000c101d04 */
[----:B------:R-:W-:Y:S02]  /*25f0*/  SHF.R.S32.HI R155, RZ, 0x1f, R118 ;  /* 0x0000001fff9b7819 */ /* 0x000fe40000011476 */
        /* <DEDUP_REMOVED lines=8> */
[----:B------:R-:W-:-:S03]  /*2680*/  SEL R48, R119, R100, !P0 ;  /* 0x0000006477307207 */ /* 0x000fc60004000000 */
        /* <DEDUP_REMOVED lines=107> */
.L_x_10078:
        /* <DEDUP_REMOVED lines=16> */
[----:B------:R-:W-:-:S03]  /*2e40*/  HFMA2.MMA R0, -RZ, RZ, 0, 0 ;  /* 0x00000000ff007435 */ /* 0x000fc600000001ff */
[----:B------:R-:W-:Y:S02]  /*2e50*/  @!P1 LEA R48, R48, R3, 0x3 ;  /* 0x0000000330309211 */ /* 0x000fe400078e18ff */
[----:B------:R-:W-:Y:S02]  /*2e60*/  CS2R R2, SRZ ;  /* 0x0000000000027805 */ /* 0x000fe4000001ff00 */
[----:B------:R-:W-:-:S04]  /*2e70*/  @!P1 MOV R0, 0x400 ;  /* 0x0000040000009802 */ /* 0x000fc80000000f00 */
[----:B------:R-:W-:Y:S01]  /*2e80*/  @!P1 LDS.64 R2, [R48] ;  /* 0x0000000030029984 */ /* 0x000fe20000000a00 */
[-C--:B------:R-:W-:Y:S02]  /*2e90*/  I2FP.F32.S32 R159, R0.reuse ;  /* 0x00000000009f7245 */ /* 0x080fe40000201400 */
[----:B------:R-:W-:Y:S01]  /*2ea0*/  LOP3.LUT P1, RZ, R120, 0x1f, R51, 0xf8, !PT ;  /* 0x0000001f78ff7812 */ /* 0x000fe2000782f833 */
        /* <DEDUP_REMOVED lines=13> */
[----:B------:R-:W-:Y:S01]  /*2f80*/  FMUL.FTZ R158, R158, R159 ;  /* 0x0000009f9e9e7220 */ /* 0x000fe20000410000 */
[----:B------:R-:W-:-:S03]  /*2f90*/  I2FP.F32.S32 R159, R0 ;  /* 0x00000000009f7245 */ /* 0x000fc60000201400 */
[----:B------:R-:W-:Y:S01]  /*2fa0*/  FMUL.FTZ R158, R158, R160 ;  /* 0x000000a09e9e7220 */ /* 0x000fe20000410000 */
[----:B0-----:R-:W-:-:S03]  /*2fb0*/  FMUL.FTZ R161, R157, R162 ;  /* 0x000000a29da17220 */ /* 0x001fc60000410000 */
[----:B------:R-:W-:Y:S01]  /*2fc0*/  FFMA.FTZ R48, R157, R158, R48 ;  /* 0x0000009e9d307223 */ /* 0x000fe20000010030 */
[----:B------:R-:W-:Y:S01]  /*2fd0*/  IADD3 R157, R49, R0, RZ ;  /* 0x00000000319d7210 */ /* 0x000fe20007ffe0ff */
[----:B------:R-:W0:Y:S03]  /*2fe0*/  SHFL.DOWN PT, R2, R161, 0x2, 0x1f ;  /* 0x08401f00a1027f89 */ /* 0x000e2600000e0000 */
        /* <DEDUP_REMOVED lines=52> */
[----:B------:R-:W0:Y:S01]  /*3330*/  LDC.64 R36, c[0x0][0x2b8] ;  /* 0x0000ae00ff247b82 */ /* 0x000e220000000a00 */
[----:B------:R-:W-:Y:S01]  /*3340*/  SHF.R.S32.HI R3, RZ, 0x1f, R154 ;  /* 0x0000001fff037819 */ /* 0x000fe2000001149a */
[C---:B------:R-:W-:Y:S01]  /*3350*/  FADD.FTZ R19, -R0.reuse, R19 ;  /* 0x0000001300137221 */ /* 0x040fe20000010100 */
[C---:B------:R-:W-:Y:S01]  /*3360*/  FADD.FTZ R16, -R0.reuse, R16 ;  /* 0x0000001000107221 */ /* 0x040fe20000010100 */
[C---:B------:R-:W-:Y:S01]  /*3370*/  FADD.FTZ R17, -R0.reuse, R17 ;  /* 0x0000001100117221 */ /* 0x040fe20000010100 */
[----:B------:R-:W-:Y:S01]  /*3380*/  LEA.HI R3, R3, R154, RZ, 0x3 ;  /* 0x0000009a03037211 */ /* 0x000fe200078f18ff */
[C---:B------:R-:W-:Y:S01]  /*3390*/  FADD.FTZ R33, -R0.reuse, R33 ;  /* 0x0000002100217221 */ /* 0x040fe20000010100 */
[C---:B------:R-:W-:Y:S01]  /*33a0*/  FADD.FTZ R35, -R0.reuse, R35 ;  /* 0x0000002300237221 */ /* 0x040fe20000010100 */
[C---:B------:R-:W-:Y:S01]  /*33b0*/  FADD.FTZ R20, -R0.reuse, R20 ;  /* 0x0000001400147221 */ /* 0x040fe20000010100 */
        /* <DEDUP_REMOVED lines=27> */
[C---:B------:R-:W-:Y:S01]  /*3570*/  FMUL.FTZ R0, R159.reuse, R17 ;  /* 0x000000119f007220 */ /* 0x040fe20000410000 */
[C---:B------:R-:W-:Y:S01]  /*3580*/  FMUL.FTZ R39, R159.reuse, R33 ;  /* 0x000000219f277220 */ /* 0x040fe20000410000 */
[----:B------:R-:W-:Y:S01]  /*3590*/  FMUL.FTZ R41, R159, R35 ;  /* 0x000000239f297220 */ /* 0x000fe20000410000 */
[----:B------:R-:W-:Y:S01]  /*35a0*/  IADD3 R35, R3, 0x100, RZ ;  /* 0x0000010003237810 */ /* 0x000fe20007ffe0ff */
[----:B------:R-:W-:Y:S01]  /*35b0*/  FMUL.FTZ R26, R159, R25 ;  /* 0x000000199f1a7220 */ /* 0x000fe20000410000 */
[C---:B------:R-:W-:Y:S01]  /*35c0*/  IADD3 R33, R3.reuse, 0x200, RZ ;  /* 0x0000020003217810 */ /* 0x040fe20007ffe0ff */
[----:B------:R-:W-:Y:S01]  /*35d0*/  FFMA.FTZ R18, R86, R18, R55 ;  /* 0x0000001256127223 */ /* 0x000fe20000010037 */
[----:B------:R-:W-:Y:S01]  /*35e0*/  IADD3 R17, R3, 0x300, RZ ;  /* 0x0000030003117810 */ /* 0x000fe20007ffe0ff */
        /* <DEDUP_REMOVED lines=20> */
[C---:B------:R-:W-:Y:S01]  /*3730*/  FMUL.FTZ R28, R159.reuse, R28 ;  /* 0x0000001c9f1c7220 */ /* 0x040fe20000410000 */
[C---:B------:R-:W-:Y:S01]  /*3740*/  FMUL.FTZ R29, R159.reuse, R29 ;  /* 0x0000001d9f1d7220 */ /* 0x040fe20000410000 */
[----:B------:R-:W-:Y:S01]  /*3750*/  FMUL.FTZ R30, R159, R30 ;  /* 0x0000001e9f1e7220 */ /* 0x000fe20000410000 */
[----:B------:R-:W-:-:S04]  /*3760*/  IMAD.WIDE.U32 R36, R17, 0x10, R36 ;  /* 0x0000001011247825 */ /* 0x000fc800078e0024 */
[----:B------:R-:W-:Y:S01]  /*3770*/  FFMA.FTZ R17, R84, R22, R53 ;  /* 0x0000001654117223 */ /* 0x000fe20000010035 */
[----:B------:R-:W-:Y:S01]  /*3780*/  FFMA.FTZ R22, R91, R24, R58 ;  /* 0x000000185b167223 */ /* 0x000fe2000001003a */
[----:B------:R-:W-:Y:S01]  /*3790*/  FMUL.FTZ R31, R159, R31 ;  /* 0x0000001f9f1f7220 */ /* 0x000fe20000410000 */
[----:B------:R-:W-:Y:S01]  /*37a0*/  F2FP.BF16.F32.PACK_AB R16, R21, R16 ;  /* 0x000000101510723e */ /* 0x000fe200000010ff */
[----:B------:R-:W-:Y:S01]  /*37b0*/  FFMA.FTZ R24, R146, R41, R107 ;  /* 0x0000002992187223 */ /* 0x000fe2000001006b */
[----:B------:R-:W-:Y:S01]  /*37c0*/  F2FP.BF16.F32.PACK_AB R17, R0, R17 ;  /* 0x000000110011723e */ /* 0x000fe200000010ff */
[----:B------:R-:W-:Y:S01]  /*37d0*/  FMUL.FTZ R48, R159, R48 ;  /* 0x000000309f307220 */ /* 0x000fe20000410000 */
        /* <DEDUP_REMOVED lines=49> */
.L_x_10066:
[----:B------:R-:W-:Y:S05]  /*3af0*/  BSYNC B0 ;  /* 0x0000000000007941 */ /* 0x000fea0003800000 */
.L_x_10065:
[----:B------:R-:W-:Y:S02]  /*3b00*/  IADD3 R118, R118, UR8, RZ ;  /* 0x0000000876767c10 */ /* 0x000fe4000fffe0ff */
[----:B------:R-:W-:Y:S02]  /*3b10*/  SEL R0, RZ, 0x1, P0 ;  /* 0x00000001ff007807 */ /* 0x000fe40000000000 */
[----:B------:R-:W-:-:S13]  /*3b20*/  ISETP.GE.AND P1, PT, R118, UR9, PT ;  /* 0x0000000976007c0c */ /* 0x000fda000bf26270 */
[----:B------:R-:W-:Y:S05]  /*3b30*/  @!P1 BRA `(.L_x_10067) ;  /* 0xffffffd000489947 */ /* 0x000fea000383ffff */
[----:B------:R-:W-:Y:S05]  /*3b40*/  EXIT ;  /* 0x000000000000794d */ /* 0x000fea0003800000 */
.L_x_10064:
[----:B------:R-:W-:Y:S01]  /*3b50*/  HFMA2.MMA R161, -RZ, RZ, 0, 5.9604644775390625e-08 ;  /* 0x00000001ffa17435 */ /* 0x000fe200000001ff */
[----:B------:R-:W-:Y:S02]  /*3b60*/  MOV R162, R0 ;  /* 0x0000000000a27202 */ /* 0x000fe40000000f00 */
[----:B------:R-:W-:Y:S02]  /*3b70*/  MOV R164, 0x1f ;  /* 0x0000001f00a47802 */ /* 0x000fe40000000f00 */
[----:B------:R-:W-:-:S07]  /*3b80*/  MOV R159, 0xffffffff ;  /* 0xffffffff009f7802 */ /* 0x000fce0000000f00 */
[----:B-----5:R-:W-:Y:S05]  /*3b90*/  WARPSYNC.COLLECTIVE R159, `(.L_x_10068) ;  /* 0x000000009f087348 */ /* 0x020fea0003c00000 */
[----:B------:R0:W1:Y:S02]  /*3ba0*/  SHFL.BFLY P1, R160, R162, R161, R164 ;  /* 0x0c0000a1a2a07389 */ /* 0x00006400000200a4 */
[----:B01---5:R-:W-:Y:S01]  /*3bb0*/  ENDCOLLECTIVE ;  /* 0x000000000000791b */ /* 0x023fe20003800000 */
.L_x_10068:
[----:B------:R-:W-:Y:S01]  /*3bc0*/  HFMA2.MMA R161, -RZ, RZ, 0, 1.1920928955078125e-07 ;  /* 0x00000002ffa17435 */ /* 0x000fe200000001ff */
[----:B------:R-:W-:-:S05]  /*3bd0*/  MOV R3, R160 ;  /* 0x000000a000037202 */ /* 0x000fca0000000f00 */
[----:B------:R-:W-:-:S05]  /*3be0*/  FADD.FTZ R3, R0, R3 ;  /* 0x0000000300037221 */ /* 0x000fca0000010000 */
[----:B------:R-:W-:-:S07]  /*3bf0*/  MOV R162, R3 ;  /* 0x0000000300a27202 */ /* 0x000fce0000000f00 */
[----:B------:R-:W-:Y:S05]  /*3c00*/  WARPSYNC.COLLECTIVE R159, `(.L_x_10069) ;  /* 0x000000009f087348 */ /* 0x000fea0003c00000 */
[----:B------:R0:W1:Y:S02]  /*3c10*/  SHFL.BFLY P1, R160, R162, R161, R164 ;  /* 0x0c0000a1a2a07389 */ /* 0x00006400000200a4 */
[----:B01----:R-:W-:Y:S01]  /*3c20*/  ENDCOLLECTIVE ;  /* 0x000000000000791b */ /* 0x003fe20003800000 */
.L_x_10069:
[----:B------:R-:W-:Y:S01]  /*3c30*/  HFMA2.MMA R161, -RZ, RZ, 0, 2.384185791015625e-07 ;  /* 0x00000004ffa17435 */ /* 0x000fe200000001ff */
[----:B------:R-:W-:-:S05]  /*3c40*/  MOV R2, R160 ;  /* 0x000000a000027202 */ /* 0x000fca0000000f00 */
[----:B------:R-:W-:-:S05]  /*3c50*/  FADD.FTZ R49, R3, R2 ;  /* 0x0000000203317221 */ /* 0x000fca0000010000 */
[----:B------:R-:W-:-:S07]  /*3c60*/  MOV R162, R49 ;  /* 0x0000003100a27202 */ /* 0x000fce0000000f00 */
[----:B------:R-:W-:Y:S05]  /*3c70*/  WARPSYNC.COLLECTIVE R159, `(.L_x_10070) ;  /* 0x000000009f087348 */ /* 0x000fea0003c00000 */
[----:B------:R0:W1:Y:S02]  /*3c80*/  SHFL.BFLY P1, R160, R162, R161, R164 ;  /* 0x0c0000a1a2a07389 */ /* 0x00006400000200a4 */
[----:B01----:R-:W-:Y:S01]  /*3c90*/  ENDCOLLECTIVE ;  /* 0x000000000000791b */ /* 0x003fe20003800000 */
.L_x_10070:
[----:B------:R-:W-:Y:S01]  /*3ca0*/  HFMA2.MMA R161, -RZ, RZ, 0, 4.76837158203125e-07 ;  /* 0x00000008ffa17435 */ /* 0x000fe200000001ff */
[----:B------:R-:W-:-:S05]  /*3cb0*/  MOV R2, R160 ;  /* 0x000000a000027202 */ /* 0x000fca0000000f00 */
[----:B------:R-:W-:-:S05]  /*3cc0*/  FADD.FTZ R156, R49, R2 ;  /* 0x00000002319c7221 */ /* 0x000fca0000010000 */
[----:B------:R-:W-:-:S07]  /*3cd0*/  MOV R162, R156 ;  /* 0x0000009c00a27202 */ /* 0x000fce0000000f00 */
[----:B------:R-:W-:Y:S05]  /*3ce0*/  WARPSYNC.COLLECTIVE R159, `(.L_x_10071) ;  /* 0x000000009f087348 */ /* 0x000fea0003c00000 */
[----:B------:R0:W1:Y:S02]  /*3cf0*/  SHFL.BFLY P1, R160, R162, R161, R164 ;  /* 0x0c0000a1a2a07389 */ /* 0x00006400000200a4 */
[----:B01----:R-:W-:Y:S01]  /*3d00*/  ENDCOLLECTIVE ;  /* 0x000000000000791b */ /* 0x003fe20003800000 */
.L_x_10071:
[----:B------:R-:W-:Y:S01]  /*3d10*/  HFMA2.MMA R161, -RZ, RZ, 0, 9.5367431640625e-07 ;  /* 0x00000010ffa17435 */ /* 0x000fe200000001ff */
[----:B------:R-:W-:-:S05]  /*3d20*/  MOV R157, R160 ;  /* 0x000000a0009d7202 */ /* 0x000fca0000000f00 */
[----:B------:R-:W-:-:S05]  /*3d30*/  FADD.FTZ R157, R156, R157 ;  /* 0x0000009d9c9d7221 */ /* 0x000fca0000010000 */
[----:B------:R-:W-:-:S07]  /*3d40*/  MOV R162, R157 ;  /* 0x0000009d00a27202 */ /* 0x000fce0000000f00 */
[----:B------:R-:W-:Y:S05]  /*3d50*/  WARPSYNC.COLLECTIVE R159, `(.L_x_10072) ;  /* 0x000000009f087348 */ /* 0x000fea0003c00000 */
[----:B------:R0:W1:Y:S02]  /*3d60*/  SHFL.BFLY P1, R160, R162, R161, R164 ;  /* 0x0c0000a1a2a07389 */ /* 0x00006400000200a4 */
[----:B01----:R-:W-:Y:S01]  /*3d70*/  ENDCOLLECTIVE ;  /* 0x000000000000791b */ /* 0x003fe20003800000 */
.L_x_10072:
        /* <DEDUP_REMOVED lines=72> */
.L_x_10073:
[----:B------:R-:W-:Y:S01]  /*4200*/  HFMA2.MMA R161, -RZ, RZ, 0, 1.1920928955078125e-07 ;  /* 0x00000002ffa17435 */ /* 0x000fe200000001ff */
[----:B------:R-:W-:-:S05]  /*4210*/  MOV R3, R160 ;  /* 0x000000a000037202 */ /* 0x000fca0000000f00 */
[----:B------:R-:W-:-:S05]  /*4220*/  FADD.FTZ R3, R0, R3 ;  /* 0x0000000300037221 */ /* 0x000fca0000010000 */
[----:B------:R-:W-:-:S07]  /*4230*/  MOV R162, R3 ;  /* 0x0000000300a27202 */ /* 0x000fce0000000f00 */
[----:B------:R-:W-:Y:S05]  /*4240*/  WARPSYNC.COLLECTIVE R159, `(.L_x_10074) ;  /* 0x000000009f087348 */ /* 0x000fea0003c00000 */
[----:B------:R0:W1:Y:S02]  /*4250*/  SHFL.BFLY P1, R160, R162, R161, R164 ;  /* 0x0c0000a1a2a07389 */ /* 0x00006400000200a4 */
[----:B01----:R-:W-:Y:S01]  /*4260*/  ENDCOLLECTIVE ;  /* 0x000000000000791b */ /* 0x003fe20003800000 */
.L_x_10074:
[----:B------:R-:W-:Y:S01]  /*4270*/  HFMA2.MMA R161, -RZ, RZ, 0, 2.384185791015625e-07 ;  /* 0x00000004ffa17435 */ /* 0x000fe200000001ff */
[----:B------:R-:W-:-:S05]  /*4280*/  MOV R156, R160 ;  /* 0x000000a0009c7202 */ /* 0x000fca0000000f00 */
[----:B------:R-:W-:-:S05]  /*4290*/  FADD.FTZ R156, R3, R156 ;  /* 0x0000009c039c7221 */ /* 0x000fca0000010000 */
[----:B------:R-:W-:-:S07]  /*42a0*/  MOV R162, R156 ;  /* 0x0000009c00a27202 */ /* 0x000fce0000000f00 */
[----:B------:R-:W-:Y:S05]  /*42b0*/  WARPSYNC.COLLECTIVE R159, `(.L_x_10075) ;  /* 0x000000009f087348 */ /* 0x000fea0003c00000 */
[----:B------:R0:W1:Y:S02]  /*42c0*/  SHFL.BFLY P1, R160, R162, R161, R164 ;  /* 0x0c0000a1a2a07389 */ /* 0x00006400000200a4 */
[----:B01----:R-:W-:Y:S01]  /*42d0*/  ENDCOLLECTIVE ;  /* 0x000000000000791b */ /* 0x003fe20003800000 */
.L_x_10075:
[----:B------:R-:W-:Y:S01]  /*42e0*/  HFMA2.MMA R161, -RZ, RZ, 0, 4.76837158203125e-07 ;  /* 0x00000008ffa17435 */ /* 0x000fe200000001ff */
[----:B------:R-:W-:-:S05]  /*42f0*/  MOV R49, R160 ;  /* 0x000000a000317202 */ /* 0x000fca0000000f00 */
[----:B------:R-:W-:-:S05]  /*4300*/  FADD.FTZ R49, R156, R49 ;  /* 0x000000319c317221 */ /* 0x000fca0000010000 */
[----:B------:R-:W-:-:S07]  /*4310*/  MOV R162, R49 ;  /* 0x0000003100a27202 */ /* 0x000fce0000000f00 */
[----:B------:R-:W-:Y:S05]  /*4320*/  WARPSYNC.COLLECTIVE R159, `(.L_x_10076) ;  /* 0x000000009f087348 */ /* 0x000fea0003c00000 */
[----:B------:R0:W1:Y:S02]  /*4330*/  SHFL.BFLY P1, R160, R162, R161, R164 ;  /* 0x0c0000a1a2a07389 */ /* 0x00006400000200a4 */
[----:B01----:R-:W-:Y:S01]  /*4340*/  ENDCOLLECTIVE ;  /* 0x000000000000791b */ /* 0x003fe20003800000 */
.L_x_10076:
[----:B------:R-:W-:Y:S01]  /*4350*/  HFMA2.MMA R161, -RZ, RZ, 0, 9.5367431640625e-07 ;  /* 0x00000010ffa17435 */ /* 0x000fe200000001ff */
[----:B------:R-:W-:-:S05]  /*4360*/  MOV R158, R160 ;  /* 0x000000a0009e7202 */ /* 0x000fca0000000f00 */
[----:B------:R-:W-:-:S05]  /*4370*/  FADD.FTZ R158, R49, R158 ;  /* 0x0000009e319e7221 */ /* 0x000fca0000010000 */
[----:B------:R-:W-:-:S07]  /*4380*/  MOV R162, R158 ;  /* 0x0000009e00a27202 */ /* 0x000fce0000000f00 */
[----:B------:R-:W-:Y:S05]  /*4390*/  WARPSYNC.COLLECTIVE R159, `(.L_x_10077) ;  /* 0x000000009f087348 */ /* 0x000fea0003c00000 */
[----:B------:R0:W1:Y:S02]  /*43a0*/  SHFL.BFLY P1, R160, R162, R161, R164 ;  /* 0x0c0000a1a2a07389 */ /* 0x00006400000200a4 */
[----:B01----:R-:W-:Y:S01]  /*43b0*/  ENDCOLLECTIVE ;  /* 0x000000000000791b */ /* 0x003fe20003800000 */
.L_x_10077:
[----:B------:R-:W-:Y:S01]  /*43c0*/  MOV R157, R160 ;  /* 0x000000a0009d7202 */ /* 0x000fe20000000f00 */
[----:B------:R-:W-:Y:S06]  /*43d0*/  BRA `(.L_x_10078) ;  /* 0xffffffe800587947 */ /* 0x000fec000383ffff */
.L_x_10079:
        /* <DEDUP_REMOVED lines=10> */
.L_x_30239:


//--------------------- .text._ZN10layer_norm13ln_fwd_kernelINS_13Kernel_traitsI13__nv_bfloat16S2_fS2_fjLj8192ELj1ELj1ELj8ELj16ENS_18Kernel_traits_baseILj8192ES2_S2_fS2_fjLj256EEEEELb1ELb0ELb0ELb0EEEvNS_9FwdParamsE --------------------------
	.section	.text._ZN10layer_norm13ln_fwd_kernelINS_13Kernel_traitsI13__nv_bfloat16S2_fS2_fjLj8192ELj1ELj1ELj8ELj16ENS_18Kernel_traits_baseILj8192ES2_S2_fS2_fjLj256EEEEELb1ELb0ELb0ELb0EEEvNS_9FwdParamsE,"ax",@progbits
	.align	128
        .global         _ZN10layer_norm13ln_fwd_kernelINS_13Kernel_traitsI13__nv_bfloat16S2_fS2_fjLj8192ELj1ELj1ELj8ELj16ENS_18Kernel_traits_baseILj8192ES2_S2_fS2_fjLj256EEEEELb1ELb0ELb0ELb0EEEvNS_9FwdParamsE
        .type           _ZN10layer_norm13ln_fwd_kernelINS_13Kernel_traitsI13__nv_bfloat16S2_fS2_fjLj8192ELj1ELj1ELj8ELj16ENS_18Kernel_traits_baseILj8192ES2_S2_fS2_fjLj256EEEEELb1ELb0ELb0ELb0EEEvNS_9FwdParamsE,@function
        .size           _ZN10layer_norm13ln_fwd_kernelINS_13Kernel_traitsI13__nv_bfloat16S2_fS2_fjLj8192ELj1ELj1ELj8ELj16ENS_18Kernel_traits_baseILj8192ES2_S2_fS2_fjLj256EEEEELb1ELb0ELb0ELb0EEEvNS_9FwdParamsE,(.L_x_30240 - _ZN10layer_norm13ln_fwd_kernelINS_13Kernel_traitsI13__nv_bfloat16S2_fS2_fjLj8192ELj1ELj1ELj8ELj16ENS_18Kernel_traits_baseILj8192ES2_S2_fS2_fjLj256EEEEELb1ELb0ELb0ELb0EEEvNS_9FwdParamsE)
        .other          _ZN10layer_norm13ln_fwd_kernelINS_13Kernel_traitsI13__nv_bfloat16S2_fS2_fjLj8192ELj1ELj1ELj8ELj16ENS_18Kernel_traits_baseILj8192ES2_S2_fS2_fjLj256EEEEELb1ELb0ELb0ELb0EEEvNS_9FwdParamsE,@"STO_CUDA_ENTRY STV_DEFAULT"
_ZN10layer_norm13ln_fwd_kernelINS_13Kernel_traitsI13__nv_bfloat16S2_fS2_fjLj8192ELj1ELj1ELj8ELj16ENS_18Kernel_traits_baseILj8192ES2_S2_fS2_fjLj256EEEEELb1ELb0ELb0ELb0EEEvNS_9FwdParamsE:
.text._ZN10layer_norm13ln_fwd_kernelINS_13Kernel_traitsI13__nv_bfloat16S2_fS2_fjLj8192ELj1ELj1ELj8ELj16ENS_18Kernel_traits_baseILj8192ES2_S2_fS2_fjLj256EEEEELb1ELb0ELb0ELb0EEEvNS_9FwdParamsE:
        /* <DEDUP_REMOVED lines=11> */
[----:B------:R-:W0:Y:S01]  /*00b0*/  LDC R7, c[0x0][RZ] ;  /* 0x00000000ff077b82 */ /* 0x000e220000000800 */
[----:B-1----:R-:W-:-:S07]  /*00c0*/  @P0 IMAD.MOV.U32 R5, RZ, RZ, R151 ;  /* 0x000000ffff050224 */ /* 0x002fce00078e0097 */
[----:B------:R-:W1:Y:S01]  /*00d0*/  LDC R62, c[0x0][0x218] ;  /* 0x00008600ff3e7b82 */ /* 0x000e620000000800 */
[----:B------:R-:W3:Y:S01]  /*00e0*/  @P0 LDG.E.64 R2, desc[UR4][R4.64] ;  /* 0x0000000404020981 */ /* 0x000ee2000c1e1b00 */
[----:B------:R-:W-:-:S06]  /*00f0*/  IMAD.U32 R135, RZ, RZ, UR7 ;  /* 0x00000007ff877e24 */ /* 0x000fcc000f8e00ff */
[----:B------:R-:W4:Y:S01]  /*0100*/  @P0 LDG.E.64 R134, desc[UR4][R134.64] ;  /* 0x0000000486860981 */ /* 0x000f22000c1e1b00 */
[----:B------:R-:W0:Y:S01]  /*0110*/  S2UR UR6, SR_CTAID.X ;  /* 0x00000000000679c3 */ /* 0x000e220000002500 */
[----:B--2---:R-:W-:Y:S01]  /*0120*/  LOP3.LUT R51, R0, 0xff, RZ, 0xc0, !PT ;  /* 0x000000ff00337812 */ /* 0x004fe200078ec0ff */
[----:B------:R-:W-:Y:S01]  /*0130*/  BSSY B0, `(.L_x_10080) ;  /* 0x000004e000007945 */ /* 0x000fe20003800000 */
[----:B---3--:R-:W-:Y:S01]  /*0140*/  @P0 IADD3 R150, P1, R2, R9, RZ ;  /* 0x0000000902960210 */ /* 0x008fe20007f3e0ff */
[----:B0-----:R-:W-:-:S04]  /*0150*/  IMAD R2, R7, UR6, R0 ;  /* 0x0000000607027c24 */ /* 0x001fc8000f8e0200 */
        /* <DEDUP_REMOVED lines=8> */
[----:B------:R-:W-:-:S04]  /*01e0*/  LOP3.LUT R12, R11, R4, R134, 0x96, !PT ;  /* 0x000000040b0c7212 */ /* 0x000fc800078e9686 */
[----:B------:R-:W-:Y:S01]  /*01f0*/  LOP3.LUT R14, R9, R135, RZ, 0x3c, !PT ;  /* 0x00000087090e7212 */ /* 0x000fe200078e3cff */
[----:B------:R-:W-:-:S04]  /*0200*/  IMAD.WIDE.U32 R12, R12, -0x2daee0ad, RZ ;  /* 0xd2511f530c0c7825 */ /* 0x000fc800078e00ff */
[----:B------:R-:W-:Y:S01]  /*0210*/  IMAD.WIDE.U32 R14, R14, -0x326172a9, RZ ;  /* 0xcd9e8d570e0e7825 */ /* 0x000fe200078e00ff */
[----:B------:R-:W-:Y:S02]  /*0220*/  LOP3.LUT R16, R13, R8, R5, 0x96, !PT ;  /* 0x000000080d107212 */ /* 0x000fe400078e9605 */
[C---:B------:R-:W-:Y:S01]  /*0230*/  IADD3 R8, R135.reuse, 0x76cf5d0a, RZ ;  /* 0x76cf5d0a87087810 */ /* 0x040fe20007ffe0ff */
[----:B------:R-:W-:Y:S01]  /*0240*/  VIADD R9, R135, 0x32370b8f ;  /* 0x32370b8f87097836 */ /* 0x000fe20000000000 */
[----:B------:R-:W-:Y:S01]  /*0250*/  LOP3.LUT R10, R15, R6, R10, 0x96, !PT ;  /* 0x000000060f0a7212 */ /* 0x000fe200078e960a */
[----:B------:R-:W-:-:S04]  /*0260*/  IMAD.WIDE.U32 R16, R16, -0x326172a9, RZ ;  /* 0xcd9e8d5710107825 */ /* 0x000fc800078e00ff */
[----:B------:R-:W-:Y:S01]  /*0270*/  IMAD.WIDE.U32 R10, R10, -0x2daee0ad, RZ ;  /* 0xd2511f530a0a7825 */ /* 0x000fe200078e00ff */
[----:B------:R-:W-:-:S04]  /*0280*/  LOP3.LUT R14, R17, R14, R7, 0x96, !PT ;  /* 0x0000000e110e7212 */ /* 0x000fc800078e9607 */
[----:B------:R-:W-:Y:S01]  /*0290*/  LOP3.LUT R12, R11, R12, R8, 0x96, !PT ;  /* 0x0000000c0b0c7212 */ /* 0x000fe200078e9608 */
[----:B------:R-:W-:Y:S01]  /*02a0*/  IMAD.WIDE.U32 R14, R14, -0x2daee0ad, RZ ;  /* 0xd2511f530e0e7825 */ /* 0x000fe200078e00ff */
[----:B------:R-:W-:-:S03]  /*02b0*/  IADD3 R11, R134, 0x78dde6e4, RZ ;  /* 0x78dde6e4860b7810 */ /* 0x000fc60007ffe0ff */
[----:B------:R-:W-:Y:S01]  /*02c0*/  IMAD.WIDE.U32 R12, R12, -0x326172a9, RZ ;  /* 0xcd9e8d570c0c7825 */ /* 0x000fe200078e00ff */
[----:B------:R-:W-:Y:S02]  /*02d0*/  LOP3.LUT R18, R15, R10, R9, 0x96, !PT ;  /* 0x0000000a0f127212 */ /* 0x000fe400078e9609 */
[----:B------:R-:W-:Y:S01]  /*02e0*/  LOP3.LUT R15, R51, 0xff, RZ, 0x3c, !PT ;  /* 0x000000ff330f7812 */ /* 0x000fe200078e3cff */
[----:B------:R-:W-:Y:S02]  /*02f0*/  VIADD R10, R134, 0xdaa66d2b ;  /* 0xdaa66d2b860a7836 */ /* 0x000fe40000000000 */
[----:B------:R-:W-:-:S03]  /*0300*/  IMAD.WIDE.U32 R18, R18, -0x326172a9, RZ ;  /* 0xcd9e8d5712127825 */ /* 0x000fc600078e00ff */
[----:B------:R-:W-:Y:S02]  /*0310*/  LOP3.LUT R16, R13, R16, R10, 0x96, !PT ;  /* 0x000000100d107212 */ /* 0x000fe400078e960a */
[----:B-1----:R-:W-:Y:S02]  /*0320*/  SHF.R.S32.HI R13, RZ, 0x1f, R62 ;  /* 0x0000001fff0d7819 */ /* 0x002fe4000001143e */
[----:B------:R-:W-:Y:S01]  /*0330*/  LOP3.LUT R20, R19, R12, R11, 0x96, !PT ;  /* 0x0000000c13147212 */ /* 0x000fe200078e960b */
[----:B------:R-:W-:Y:S01]  /*0340*/  IMAD.WIDE.U32 R16, R16, -0x2daee0ad, RZ ;  /* 0xd2511f5310107825 */ /* 0x000fe200078e00ff */
[----:B------:R-:W-:Y:S02]  /*0350*/  LEA.HI R62, R13, R62, RZ, 0x3 ;  /* 0x0000003e0d3e7211 */ /* 0x000fe400078f18ff */
[----:B------:R-:W-:Y:S01]  /*0360*/  LEA.HI R19, R0, UR6, RZ, 0x18 ;  /* 0x0000000600137c11 */ /* 0x000fe2000f8fc0ff */
[----:B------:R-:W-:Y:S01]  /*0370*/  VIADD R12, R135, 0xed9eba14 ;  /* 0xed9eba14870c7836 */ /* 0x000fe20000000000 */
[----:B------:R-:W-:Y:S01]  /*0380*/  LEA.HI.SX32 R15, R62, R15, 0x1d ;  /* 0x0000000f3e0f7211 */ /* 0x000fe200078feaff */
[----:B------:R-:W-:-:S03]  /*0390*/  IMAD.WIDE.U32 R20, R20, -0x2daee0ad, RZ ;  /* 0xd2511f5314147825 */ /* 0x000fc600078e00ff */
[----:B------:R-:W-:Y:S01]  /*03a0*/  LOP3.LUT R22, R17, R14, R12, 0x96, !PT ;  /* 0x0000000e11167212 */ /* 0x000fe200078e960c */
[----:B------:R-:W-:Y:S01]  /*03b0*/  VIADD R13, R135, 0xa9066899 ;  /* 0xa9066899870d7836 */ /* 0x000fe20000000000 */
[----:B------:R-:W-:Y:S01]  /*03c0*/  LOP3.LUT P5, RZ, R15, 0xffffff00, RZ, 0xc0, !PT ;  /* 0xffffff000fff7812 */ /* 0x000fe200078ac0ff */
[C---:B------:R-:W-:Y:S01]  /*03d0*/  VIADD R17, R134.reuse, 0xb54cda56 ;  /* 0xb54cda5686117836 */ /* 0x040fe20000000000 */
[----:B------:R-:W-:Y:S01]  /*03e0*/  IADD3 R14, R134, 0x1715609d, RZ ;  /* 0x1715609d860e7810 */ /* 0x000fe20007ffe0ff */
[----:B------:R-:W-:Y:S01]  /*03f0*/  IMAD.WIDE.U32 R22, R22, -0x326172a9, RZ ;  /* 0xcd9e8d5716167825 */ /* 0x000fe200078e00ff */
[----:B------:R-:W-:Y:S02]  /*0400*/  LOP3.LUT R58, R21, R16, R13, 0x96, !PT ;  /* 0x00000010153a7212 */ /* 0x000fe400078e960d */
[----:B------:R-:W-:Y:S01]  /*0410*/  ISETP.GE.U32.AND P4, PT, R15, 0x200, PT ;  /* 0x000002000f00780c */ /* 0x000fe20003f86070 */
[----:B------:R-:W-:Y:S01]  /*0420*/  VIADD R16, R135, 0x646e171e ;  /* 0x646e171e87107836 */ /* 0x000fe20000000000 */
[----:B------:R-:W-:Y:S01]  /*0430*/  LOP3.LUT R56, R23, R18, R14, 0x96, !PT ;  /* 0x0000001217387212 */ /* 0x000fe200078e960e */
[----:B------:R-:W-:Y:S01]  /*0440*/  IMAD.WIDE.U32 R58, R58, -0x326172a9, RZ ;  /* 0xcd9e8d573a3a7825 */ /* 0x000fe200078e00ff */
[----:B------:R-:W-:-:S02]  /*0450*/  ISETP.GE.U32.AND P3, PT, R15, 0x300, PT ;  /* 0x000003000f00780c */ /* 0x000fc40003f66070 */
[----:B------:R-:W-:Y:S01]  /*0460*/  ISETP.GE.U32.AND P2, PT, R15, 0x400, PT ;  /* 0x000004000f00780c */ /* 0x000fe20003f46070 */
[----:B------:R-:W-:Y:S01]  /*0470*/  IMAD.WIDE.U32 R56, R56, -0x2daee0ad, RZ ;  /* 0xd2511f5338387825 */ /* 0x000fe200078e00ff */
[----:B------:R-:W-:Y:S02]  /*0480*/  LOP3.LUT R60, R59, R22, R17, 0x96, !PT ;  /* 0x000000163b3c7212 */ /* 0x000fe400078e9611 */
[----:B------:R-:W-:Y:S02]  /*0490*/  P2R R139, PR, RZ, 0x20 ;  /* 0x00000020ff8b7803 */ /* 0x000fe40000000000 */
[----:B------:R-:W-:Y:S01]  /*04a0*/  P2R R140, PR, RZ, 0x10 ;  /* 0x00000010ff8c7803 */ /* 0x000fe20000000000 */
[----:B------:R-:W-:Y:S01]  /*04b0*/  IMAD.WIDE.U32 R60, R60, -0x2daee0ad, RZ ;  /* 0xd2511f533c3c7825 */ /* 0x000fe200078e00ff */
[----:B------:R-:W-:Y:S02]  /*04c0*/  P2R R141, PR, RZ, 0x8 ;  /* 0x00000008ff8d7803 */ /* 0x000fe40000000000 */
[----:B------:R-:W-:-:S02]  /*04d0*/  LOP3.LUT R22, R57, R20, R16, 0x96, !PT ;  /* 0x0000001439167212 */ /* 0x000fc400078e9610 */
[----:B------:R-:W-:Y:S02]  /*04e0*/  IADD3 R18, R135, 0x1fd5c5a3, RZ ;  /* 0x1fd5c5a387127810 */ /* 0x000fe40007ffe0ff */
        /* <DEDUP_REMOVED lines=18> */
.L_x_10081:
[----:B------:R-:W-:Y:S05]  /*0610*/  BSYNC B0 ;  /* 0x0000000000007941 */ /* 0x000fea0003800000 */
.L_x_10080:
        /* <DEDUP_REMOVED lines=18> */
.L_x_10083:
[----:B------:R-:W-:Y:S05]  /*0740*/  BSYNC B0 ;  /* 0x0000000000007941 */ /* 0x000fea0003800000 */
.L_x_10082:
        /* <DEDUP_REMOVED lines=18> */
.L_x_10085:
[----:B------:R-:W-:Y:S05]  /*0870*/  BSYNC B0 ;  /* 0x0000000000007941 */ /* 0x000fea0003800000 */
.L_x_10084:
        /* <DEDUP_REMOVED lines=13> */
.L_x_10087:
[----:B------:R-:W-:Y:S05]  /*0950*/  BSYNC B0 ;  /* 0x0000000000007941 */ /* 0x000fea0003800000 */
.L_x_10086:
[----:B------:R-:W-:Y:S01]  /*0960*/  ULDC UR6, c[0x0][0x214] ;  /* 0x0000850000067ab9 */ /* 0x000fe20000000800 */
[----:B------:R-:W-:Y:S01]  /*0970*/  LOP3.LUT R63, R61, R56, R18, 0x96, !PT ;  /* 0x000000383d3f7212 */ /* 0x000fe200078e9612 */
[----:B------:R-:W-:Y:S01]  /*0980*/  IMAD.WIDE.U32 R22, R22, -0x326172a9, RZ ;  /* 0xcd9e8d5716167825 */ /* 0x000fe200078e00ff */
[----:B------:R-:W-:Y:S02]  /*0990*/  ISETP.GE.AND P0, PT, R19, UR6, PT ;  /* 0x0000000613007c0c */ /* 0x000fe4000bf06270 */
[----:B------:R-:W-:Y:S01]  /*09a0*/  IADD3 R20, R134, 0x5384540f, RZ ;  /* 0x5384540f86147810 */ /* 0x000fe20007ffe0ff */
[----:B------:R-:W-:-:S03]  /*09b0*/  IMAD.HI.U32 R56, R63, -0x326172a9, RZ ;  /* 0xcd9e8d573f387827 */ /* 0x000fc600078e00ff */
[----:B------:R-:W-:Y:S01]  /*09c0*/  LOP3.LUT R151, R23, R58, R20, 0x96, !PT ;  /* 0x0000003a17977212 */ /* 0x000fe200078e9614 */
[----:B------:R-:W-:-:S04]  /*09d0*/  VIADD R21, R134, 0xf1bbcdc8 ;  /* 0xf1bbcdc886157836 */ /* 0x000fc80000000000 */
[----:B------:R-:W-:Y:S01]  /*09e0*/  IMAD.HI.U32 R57, R151, -0x2daee0ad, RZ ;  /* 0xd2511f5397397827 */ /* 0x000fe200078e00ff */
[----:B------:R-:W-:-:S03]  /*09f0*/  LOP3.LUT R160, R56, R22, R21, 0x96, !PT ;  /* 0x0000001638a07212 */ /* 0x000fc600078e9615 */
[----:B------:R-:W-:Y:S01]  /*0a00*/  VIADD R22, R135, 0xdb3d7428 ;  /* 0xdb3d742887167836 */ /* 0x000fe20000000000 */
[----:B------:R-:W-:Y:S06]  /*0a10*/  @P0 EXIT ;  /* 0x000000000000094d */ /* 0x000fec0003800000 */
[----:B------:R-:W-:Y:S01]  /*0a20*/  SHF.L.U32 R23, R24, 0x10, RZ ;  /* 0x0000001018177819 */ /* 0x000fe200000006ff */
[----:B------:R-:W-:Y:S01]  /*0a30*/  IMAD.U32 R24, R25, 0x10000, RZ ;  /* 0x0001000019187824 */ /* 0x000fe200078e00ff */
[----:B------:R-:W-:Y:S01]  /*0a40*/  SHF.R.S32.HI R62, RZ, 0x3, R62 ;  /* 0x00000003ff3e7819 */ /* 0x000fe2000001143e */
[----:B------:R-:W-:Y:S01]  /*0a50*/  IMAD.U32 R25, R26, 0x10000, RZ ;  /* 0x000100001a197824 */ /* 0x000fe200078e00ff */
[----:B------:R-:W-:Y:S01]  /*0a60*/  SHF.L.U32 R26, R27, 0x10, RZ ;  /* 0x000000101b1a7819 */ /* 0x000fe200000006ff */
[----:B------:R-:W-:Y:S01]  /*0a70*/  IMAD.U32 R27, R28, 0x10000, RZ ;  /* 0x000100001c1b7824 */ /* 0x000fe200078e00ff */
[----:B------:R-:W-:Y:S01]  /*0a80*/  LOP3.LUT R60, R57, R60, R22, 0x96, !PT ;  /* 0x0000003c393c7212 */ /* 0x000fe200078e9616 */
[----:B------:R-:W-:Y:S01]  /*0a90*/  IMAD.U32 R28, R29, 0x10000, RZ ;  /* 0x000100001d1c7824 */ /* 0x000fe200078e00ff */
[----:B------:R-:W-:Y:S01]  /*0aa0*/  LOP3.LUT R57, R0, 0xe0, RZ, 0xc0, !PT ;  /* 0x000000e000397812 */ /* 0x000fe200078ec0ff */
[----:B------:R-:W-:Y:S01]  /*0ab0*/  ULDC.64 UR6, c[0x0][0x270] ;  /* 0x00009c0000067ab9 */ /* 0x000fe20000000a00 */
[----:B------:R-:W-:Y:S01]  /*0ac0*/  LOP3.LUT R56, R62, 0xff, RZ, 0xc0, !PT ;  /* 0x000000ff3e387812 */ /* 0x000fe200078ec0ff */
[----:B------:R-:W-:Y:S01]  /*0ad0*/  VIADD R100, R135, 0x96a522ad ;  /* 0x96a522ad87647836 */ /* 0x000fe20000000000 */
[----:B------:R-:W-:Y:S01]  /*0ae0*/  SHF.L.U32 R29, R30, 0x10, RZ ;  /* 0x000000101e1d7819 */ /* 0x000fe200000006ff */
[----:B------:R-:W-:Y:S01]  /*0af0*/  IMAD.U32 R30, R31, 0x10000, RZ ;  /* 0x000100001f1e7824 */ /* 0x000fe200078e00ff */
[----:B------:R-:W-:Y:S01]  /*0b00*/  VIADDMNMX R57, R56, -R57, RZ, !PT ;  /* 0x8000003938397246 */ /* 0x000fe200078001ff */
[----:B------:R-:W-:Y:S01]  /*0b10*/  IMAD.U32 R31, R32, 0x10000, RZ ;  /* 0x00010000201f7824 */ /* 0x000fe200078e00ff */
[----:B------:R-:W-:Y:S01]  /*0b20*/  SHF.L.U32 R32, R33, 0x10, RZ ;  /* 0x0000001021207819 */ /* 0x000fe200000006ff */
[----:B------:R-:W-:Y:S01]  /*0b30*/  IMAD.U32 R33, R34, 0x10000, RZ ;  /* 0x0001000022217824 */ /* 0x000fe200078e00ff */
[----:B------:R-:W-:Y:S01]  /*0b40*/  SHF.R.U32.HI R62, RZ, 0x3, R62 ;  /* 0x00000003ff3e7819 */ /* 0x000fe2000001163e */
[----:B------:R-:W-:Y:S01]  /*0b50*/  IMAD.U32 R34, R35, 0x10000, RZ ;  /* 0x0001000023227824 */ /* 0x000fe200078e00ff */
[C---:B-----5:R-:W-:Y:S01]  /*0b60*/  PRMT R115, R37.reuse, 0x7632, R115 ;  /* 0x0000763225737816 */ /* 0x060fe20000000073 */
[----:B------:R-:W-:Y:S01]  /*0b70*/  IMAD.U32 R35, R37, 0x10000, RZ ;  /* 0x0001000025237824 */ /* 0x000fe200078e00ff */
[----:B------:R-:W-:Y:S01]  /*0b80*/  PRMT R117, R39, 0x7632, R117 ;  /* 0x0000763227757816 */ /* 0x000fe20000000075 */
[----:B------:R-:W-:Y:S01]  /*0b90*/  IMAD R58, R63, -0x326172a9, RZ ;  /* 0xcd9e8d573f3a7824 */ /* 0x000fe200078e02ff */
[----:B------:R-:W-:Y:S01]  /*0ba0*/  SHF.L.U32 R37, R39, 0x10, RZ ;  /* 0x0000001027257819 */ /* 0x000fe200000006ff */
[----:B------:R-:W-:Y:S01]  /*0bb0*/  IMAD.U32 R39, R41, 0x10000, RZ ;  /* 0x0001000029277824 */ /* 0x000fe200078e00ff */
[----:B------:R-:W-:Y:S01]  /*0bc0*/  LOP3.LUT R62, R62, 0x1fffffe0, RZ, 0xc0, !PT ;  /* 0x1fffffe03e3e7812 */ /* 0x000fe200078ec0ff */
[----:B------:R-:W-:Y:S01]  /*0bd0*/  IMAD R151, R151, -0x2daee0ad, RZ ;  /* 0xd2511f5397977824 */ /* 0x000fe200078e02ff */
[----:B------:R-:W-:Y:S01]  /*0be0*/  VIMNMX R57, R57, 0x20, PT ;  /* 0x0000002039397848 */ /* 0x000fe20003fe0100 */
[----:B------:R-:W-:Y:S01]  /*0bf0*/  IMAD.HI.U32 R157, R60, -0x326172a9, RZ ;  /* 0xcd9e8d573c9d7827 */ /* 0x000fe200078e00ff */
[----:B------:R-:W-:Y:S01]  /*0c00*/  PRMT R119, R41, 0x7632, R119 ;  /* 0x0000763229777816 */ /* 0x000fe20000000077 */
[----:B------:R-:W-:Y:S01]  /*0c10*/  ULDC UR11, c[0x0][0x218] ;  /* 0x00008600000b7ab9 */ /* 0x000fe20000000800 */
[C---:B------:R-:W-:Y:S01]  /*0c20*/  PRMT R121, R43.reuse, 0x7632, R121 ;  /* 0x000076322b797816 */ /* 0x040fe20000000079 */
[----:B------:R-:W-:Y:S01]  /*0c30*/  IMAD.U32 R41, R43, 0x10000, RZ ;  /* 0x000100002b297824 */ /* 0x000fe200078e00ff */
[----:B------:R-:W-:Y:S01]  /*0c40*/  PRMT R123, R45, 0x7632, R123 ;  /* 0x000076322d7b7816 */ /* 0x000fe2000000007b */
[----:B------:R-:W-:Y:S01]  /*0c50*/  IMAD.IADD R57, R57, 0x1, R62 ;  /* 0x0000000139397824 */ /* 0x000fe200078e023e */
[----:B------:R-:W-:Y:S01]  /*0c60*/  SHF.L.U32 R43, R45, 0x10, RZ ;  /* 0x000000102d2b7819 */ /* 0x000fe200000006ff */
[C---:B------:R-:W-:Y:S01]  /*0c70*/  IMAD.U32 R45, R47.reuse, 0x10000, RZ ;  /* 0x000100002f2d7824 */ /* 0x040fe200078e00ff */
[----:B------:R-:W-:Y:S01]  /*0c80*/  PRMT R125, R47, 0x7632, R125 ;  /* 0x000076322f7d7816 */ /* 0x000fe2000000007d */
[----:B------:R-:W-:Y:S01]  /*0c90*/  IMAD.SHL.U32 R57, R57, 0x8, RZ ;  /* 0x0000000839397824 */ /* 0x000fe200078e00ff */
[C---:B------:R-:W-:Y:S01]  /*0ca0*/  PRMT R126, R48.reuse, 0x7632, R126 ;  /* 0x00007632307e7816 */ /* 0x040fe2000000007e */
[----:B------:R-:W-:Y:S01]  /*0cb0*/  IMAD.U32 R101, R101, 0x10000, RZ ;  /* 0x0001000065657824 */ /* 0x000fe200078e00ff */
[----:B------:R-:W-:Y:S01]  /*0cc0*/  SHF.L.U32 R47, R48, 0x10, RZ ;  /* 0x00000010302f7819 */ /* 0x000fe200000006ff */
[C---:B------:R-:W-:Y:S01]  /*0cd0*/  IMAD.U32 R48, R49.reuse, 0x10000, RZ ;  /* 0x0001000031307824 */ /* 0x040fe200078e00ff */
[----:B------:R-:W-:Y:S01]  /*0ce0*/  PRMT R129, R49, 0x7632, R129 ;  /* 0x0000763231817816 */ /* 0x000fe20000000081 */
[C---:B------:R-:W-:Y:S01]  /*0cf0*/  IMAD.U32 R49, R50.reuse, 0x10000, RZ ;  /* 0x0001000032317824 */ /* 0x040fe200078e00ff */
[----:B------:R-:W-:Y:S01]  /*0d00*/  PRMT R131, R50, 0x7632, R131 ;  /* 0x0000763232837816 */ /* 0x000fe20000000083 */
[----:B------:R-:W-:Y:S01]  /*0d10*/  IMAD.U32 R102, R102, 0x10000, RZ ;  /* 0x0001000066667824 */ /* 0x000fe200078e00ff */
[C---:B------:R-:W-:Y:S01]  /*0d20*/  PRMT R133, R51.reuse, 0x7632, R133 ;  /* 0x0000763233857816 */ /* 0x040fe20000000085 */
[----:B------:R-:W-:Y:S01]  /*0d30*/  IMAD.U32 R104, R104, 0x10000, RZ ;  /* 0x0001000068687824 */ /* 0x000fe200078e00ff */
[----:B------:R-:W-:Y:S01]  /*0d40*/  SHF.L.U32 R50, R51, 0x10, RZ ;  /* 0x0000001033327819 */ /* 0x000fe200000006ff */
[C---:B------:R-:W-:Y:S01]  /*0d50*/  IMAD.U32 R51, R53.reuse, 0x10000, RZ ;  /* 0x0001000035337824 */ /* 0x040fe200078e00ff */
[----:B------:R-:W-:Y:S01]  /*0d60*/  PRMT R130, R53, 0x7632, R130 ;  /* 0x0000763235827816 */ /* 0x000fe20000000082 */
[----:B------:R-:W-:Y:S01]  /*0d70*/  IMAD.U32 R105, R105, 0x10000, RZ ;  /* 0x0001000069697824 */ /* 0x000fe200078e00ff */
[----:B------:R-:W-:Y:S01]  /*0d80*/  SHF.L.U32 R53, R0, 0x5, RZ ;  /* 0x0000000500357819 */ /* 0x000fe200000006ff */
[----:B------:R-:W-:Y:S01]  /*0d90*/  IMAD.U32 R107, R107, 0x10000, RZ ;  /* 0x000100006b6b7824 */ /* 0x000fe200078e00ff */
[----:B------:R-:W-:Y:S01]  /*0da0*/  I2FP.F32.U32 R57, R57 ;  /* 0x0000003900397245 */ /* 0x000fe20000201000 */
[----:B------:R-:W-:Y:S01]  /*0db0*/  IMAD.U32 R108, R108, 0x10000, RZ ;  /* 0x000100006c6c7824 */ /* 0x000fe200078e00ff */
[----:B------:R-:W-:Y:S01]  /*0dc0*/  LOP3.LUT R59, R53, 0x3e0, RZ, 0xc0, !PT ;  /* 0x000003e0353b7812 */ /* 0x000fe200078ec0ff */
[----:B------:R-:W-:Y:S01]  /*0dd0*/  IMAD.U32 R53, R55, 0x10000, RZ ;  /* 0x0001000037357824 */ /* 0x000fe200078e00ff */
[----:B------:R-:W-:Y:S01]  /*0de0*/  ISETP.NE.U32.AND P0, PT, RZ, UR6, PT ;  /* 0x00000006ff007c0c */ /* 0x000fe2000bf05070 */
[----:B------:R0:W1:Y:S01]  /*0df0*/  MUFU.RCP R128, R57 ;  /* 0x0000003900807308 */ /* 0x0000620000001000 */
[----:B------:R-:W-:Y:S01]  /*0e00*/  VIADDMNMX R59, R56, -R59, RZ, !PT ;  /* 0x8000003b383b7246 */ /* 0x000fe200078001ff */
[----:B------:R-:W-:Y:S01]  /*0e10*/  ULDC.U8 UR6, c[0x0][0x2a0] ;  /* 0x0000a80000067ab9 */ /* 0x000fe20000000000 */
[----:B------:R-:W-:Y:S01]  /*0e20*/  ISETP.NE.AND.EX P0, PT, RZ, UR7, PT, P0 ;  /* 0x00000007ff007c0c */ /* 0x000fe2000bf05300 */
[----:B------:R-:W-:Y:S01]  /*0e30*/  IMAD.HI.U32 R56, R160, -0x2daee0ad, RZ ;  /* 0xd2511f53a0387827 */ /* 0x000fe200078e00ff */
[----:B------:R-:W-:Y:S01]  /*0e40*/  VIMNMX R59, R59, 0x20, PT ;  /* 0x000000203b3b7848 */ /* 0x000fe20003fe0100 */
[----:B------:R-:W-:Y:S01]  /*0e50*/  ULDC UR10, c[0x0][0x290] ;  /* 0x0000a400000a7ab9 */ /* 0x000fe20000000800 */
        /* <DEDUP_REMOVED lines=8> */
[----:B------:R-:W-:Y:S01]  /*0ee0*/  PRMT R136, R55, 0x7632, R136 ;  /* 0x0000763237887816 */ /* 0x000fe20000000088 */
[----:B------:R-:W-:Y:S01]  /*0ef0*/  IMAD.U32 R110, R110, 0x10000, RZ ;  /* 0x000100006e6e7824 */ /* 0x000fe200078e00ff */
[----:B------:R-:W-:Y:S01]  /*0f00*/  P2R R138, PR, RZ, 0x1 ;  /* 0x00000001ff8a7803 */ /* 0x000fe20000000000 */
[----:B------:R-:W-:Y:S01]  /*0f10*/  IMAD.U32 R111, R111, 0x10000, RZ ;  /* 0x000100006f6f7824 */ /* 0x000fe200078e00ff */
[----:B------:R-:W-:Y:S01]  /*0f20*/  PRMT R114, R36, 0x7632, R114 ;  /* 0x0000763224727816 */ /* 0x000fe20000000072 */
[----:B------:R-:W-:Y:S01]  /*0f30*/  IMAD.MOV.U32 R96, RZ, RZ, 0x1 ;  /* 0x00000001ff607424 */ /* 0x000fe200078e00ff */
[----:B------:R-:W-:Y:S01]  /*0f40*/  PRMT R120, R42, 0x7632, R120 ;  /* 0x000076322a787816 */ /* 0x000fe20000000078 */
[----:B------:R-:W-:Y:S01]  /*0f50*/  IMAD.MOV.U32 R113, RZ, RZ, RZ ;  /* 0x000000ffff717224 */ /* 0x000fe200078e00ff */
[C---:B------:R-:W-:Y:S01]  /*0f60*/  PRMT R122, R44.reuse, 0x7632, R122 ;  /* 0x000076322c7a7816 */ /* 0x040fe2000000007a */
[----:B------:R-:W-:Y:S01]  /*0f70*/  IMAD.U32 R44, R44, 0x10000, RZ ;  /* 0x000100002c2c7824 */ /* 0x000fe200078e00ff */
[C---:B------:R-:W-:Y:S01]  /*0f80*/  PRMT R132, R54.reuse, 0x7632, R132 ;  /* 0x0000763236847816 */ /* 0x040fe20000000084 */
[----:B------:R-:W-:Y:S01]  /*0f90*/  IMAD.U32 R54, R54, 0x10000, RZ ;  /* 0x0001000036367824 */ /* 0x000fe200078e00ff */
[----:B------:R-:W-:Y:S01]  /*0fa0*/  IADD3 R55, R134, -0x700cb87f, RZ ;  /* 0x8ff3478186377810 */ /* 0x000fe20007ffe0ff */
[----:B------:R-:W-:Y:S01]  /*0fb0*/  IMAD.U32 R115, R115, 0x10000, RZ ;  /* 0x0001000073737824 */ /* 0x000fe200078e00ff */
[----:B------:R-:W-:Y:S01]  /*0fc0*/  IADD3 R59, R62, R59, RZ ;  /* 0x0000003b3e3b7210 */ /* 0x000fe20007ffe0ff */
[----:B------:R-:W-:Y:S01]  /*0fd0*/  IMAD.U32 R116, R116, 0x10000, RZ ;  /* 0x0001000074747824 */ /* 0x000fe200078e00ff */
[----:B------:R-:W-:Y:S01]  /*0fe0*/  ISETP.NE.AND P0, PT, RZ, UR6, PT ;  /* 0x00000006ff007c0c */ /* 0x000fe2000bf05270 */
        /* <DEDUP_REMOVED lines=22> */
[----:B------:R-:W-:Y:S01]  /*1150*/  IMAD R160, R160, -0x2daee0ad, RZ ;  /* 0xd2511f53a0a07824 */ /* 0x000fe200078e02ff */
[----:B------:R-:W-:Y:S01]  /*1160*/  SHF.L.U32 R117, R117, 0x10, RZ ;  /* 0x0000001075757819 */ /* 0x000fe200000006ff */
[----:B------:R-:W-:Y:S01]  /*1170*/  IMAD R158, R60, -0x326172a9, RZ ;  /* 0xcd9e8d573c9e7824 */ /* 0x000fe200078e02ff */
[----:B------:R-:W-:Y:S01]  /*1180*/  SHF.L.U32 R120, R120, 0x10, RZ ;  /* 0x0000001078787819 */ /* 0x000fe200000006ff */
[----:B------:R-:W-:Y:S01]  /*1190*/  ULDC.64 UR8, c[0x0][0x238] ;  /* 0x00008e0000087ab9 */ /* 0x000fe20000000a00 */
[----:B------:R-:W-:Y:S01]  /*11a0*/  SHF.L.U32 R122, R122, 0x10, RZ ;  /* 0x000000107a7a7819 */ /* 0x000fe200000006ff */
[----:B------:R-:W-:Y:S01]  /*11b0*/  ULDC.64 UR6, c[0x0][0x240] ;  /* 0x0000900000067ab9 */ /* 0x000fe20000000a00 */
[----:B------:R-:W-:Y:S01]  /*11c0*/  SHF.L.U32 R125, R125, 0x10, RZ ;  /* 0x000000107d7d7819 */ /* 0x000fe200000006ff */
[----:B------:R-:W-:Y:S01]  /*11d0*/  ULDC.64 UR12, c[0x0][0x210] ;  /* 0x00008400000c7ab9 */ /* 0x000fe20000000a00 */
[----:B------:R-:W-:-:S02]  /*11e0*/  SHF.L.U32 R129, R129, 0x10, RZ ;  /* 0x0000001081817819 */ /* 0x000fc400000006ff */
[----:B------:R-:W-:Y:S02]  /*11f0*/  SHF.L.U32 R132, R132, 0x10, RZ ;  /* 0x0000001084847819 */ /* 0x000fe400000006ff */
[----:B01----:R-:W-:-:S07]  /*1200*/  SHF.L.U32 R137, R59, 0x3, RZ ;  /* 0x000000033b897819 */ /* 0x003fce00000006ff */
.L_x_10329:
[----:B------:R-:W-:Y:S02]  /*1210*/  ISETP.NE.AND P1, PT, R138, RZ, PT ;  /* 0x000000ff8a00720c */ /* 0x000fe40003f25270 */
[----:B------:R-:W-:-:S11]  /*1220*/  ISETP.NE.AND P0, PT, R139, RZ, PT ;  /* 0x000000ff8b00720c */ /* 0x000fd60003f05270 */
[----:B------:R-:W0:Y:S02]  /*1230*/  @P1 LDC.64 R98, c[0x0][0x270] ;  /* 0x00009c00ff621b82 */ /* 0x000e240000000a00 */
[----:B0-----:R-:W-:-:S06]  /*1240*/  @P1 IMAD.WIDE R98, R19, 0x2, R98 ;  /* 0x0000000213621825 */ /* 0x001fcc00078e0262 */
[----:B------:R-:W2:Y:S01]  /*1250*/  @P1 LDG.E.U16 R98, desc[UR4][R98.64] ;  /* 0x0000000462621981 */ /* 0x000ea2000c1e1500 */
[----:B------:R-:W-:Y:S01]  /*1260*/  IMAD R97, R19, UR11, RZ ;  /* 0x0000000b13617c24 */ /* 0x000fe2000f8e02ff */
[----:B------:R-:W-:Y:S01]  /*1270*/  LOP3.LUT R145, R0, 0xff, RZ, 0xc0, !PT ;  /* 0x000000ff00917812 */ /* 0x000fe200078ec0ff */
[----:B------:R-:W-:Y:S03]  /*1280*/  BSSY B0, `(.L_x_10088) ;  /* 0x00002cf000007945 */ /* 0x000fe60003800000 */
[----:B------:R-:W-:-:S04]  /*1290*/  SHF.R.S32.HI R144, RZ, 0x1f, R97 ;  /* 0x0000001fff907819 */ /* 0x000fc80000011461 */
[----:B------:R-:W-:Y:S01]  /*12a0*/  LEA.HI R144, R144, R97, RZ, 0x3 ;  /* 0x0000006190907211 */ /* 0x000fe200078f18ff */
[----:B------:R-:W-:-:S03]  /*12b0*/  IMAD.MOV.U32 R97, RZ, RZ, 0x3f800000 ;  /* 0x3f800000ff617424 */ /* 0x000fc600078e00ff */
[----:B------:R-:W-:-:S04]  /*12c0*/  LEA.HI.SX32 R144, R144, R145, 0x1d ;  /* 0x0000009190907211 */ /* 0x000fc800078feaff */
[----:B------:R-:W-:Y:S01]  /*12d0*/  MOV R145, R144 ;  /* 0x0000009000917202 */ /* 0x000fe20000000f00 */
[----:B--2---:R-:W-:Y:S01]  /*12e0*/  @P1 IMAD.U32 R97, R98, 0x10000, RZ ;  /* 0x0001000062611824 */ /* 0x004fe200078e00ff */
[----:B------:R-:W-:Y:S06]  /*12f0*/  @!P0 BRA `(.L_x_10089) ;  /* 0x0000002c001c8947 */ /* 0x000fec0003800000 */
[----:B------:R-:W0:Y:S08]  /*1300*/  LDC.64 R68, c[0x0][0x220] ;  /* 0x00008800ff447b82 */ /* 0x000e300000000a00 */
[----:B------:R-:W1:Y:S01]  /*1310*/  LDC.64 R64, c[0x0][0x230] ;  /* 0x00008c00ff407b82 */ /* 0x000e620000000a00 */
[----:B0-----:R-:W-:-:S06]  /*1320*/  IMAD.WIDE.U32 R68, R144, 0x10, R68 ;  /* 0x0000001090447825 */ /* 0x001fcc00078e0044 */
[----:B------:R-:W5:Y:S01]  /*1330*/  LDG.E.128 R68, desc[UR4][R68.64] ;  /* 0x0000000444447981 */ /* 0x000f62000c1e1d00 */
[----:B-1----:R-:W-:-:S04]  /*1340*/  ISETP.NE.U32.AND P0, PT, R64, RZ, PT ;  /* 0x000000ff4000720c */ /* 0x002fc80003f05070 */
[----:B------:R-:W-:-:S13]  /*1350*/  ISETP.NE.AND.EX P0, PT, R65, RZ, PT, P0 ;  /* 0x000000ff4100720c */ /* 0x000fda0003f05300 */
[----:B------:R-:W-:-:S04]  /*1360*/  @P0 LEA R66, P1, R144, R64, 0x5 ;  /* 0x0000004090420211 */ /* 0x000fc800078228ff */
[----:B------:R-:W-:-:S05]  /*1370*/  @P0 LEA.HI.X R67, R144, R65, RZ, 0x5, P1 ;  /* 0x0000004190430211 */ /* 0x000fca00008f2cff */
[----:B------:R0:W5:Y:S04]  /*1380*/  @P0 LDG.E.128 R56, desc[UR4][R66.64] ;  /* 0x0000000442380981 */ /* 0x000168000c1e1d00 */
[----:B------:R0:W5:Y:S01]  /*1390*/  @P0 LDG.E.128 R60, desc[UR4][R66.64+0x10] ;  /* 0x00001004423c0981 */ /* 0x000162000c1e1d00 */
        /* <DEDUP_REMOVED lines=12> */
.L_x_10091:
[----:B------:R-:W-:-:S07]  /*1460*/  IMAD.MOV.U32 R153, RZ, RZ, R158 ;  /* 0x000000ffff997224 */ /* 0x000fce00078e009e */
.L_x_10092:
[----:B------:R-:W-:Y:S05]  /*1470*/  BSYNC B1 ;  /* 0x0000000000017941 */ /* 0x000fea0003800000 */
.L_x_10090:
        /* <DEDUP_REMOVED lines=16> */
.L_x_10096:
[----:B------:R-:W-:Y:S05]  /*1580*/  BSYNC B2 ;  /* 0x0000000000027941 */ /* 0x000fea0003800000 */
.L_x_10095:
        /* <DEDUP_REMOVED lines=42> */
.L_x_10094:
[----:B------:R-:W-:Y:S05]  /*1830*/  BSYNC B1 ;  /* 0x0000000000017941 */ /* 0x000fea0003800000 */
.L_x_10093:
[----:B------:R-:W0:Y:S01]  /*1840*/  LDC R145, c[0x0][0x298] ;  /* 0x0000a600ff917b82 */ /* 0x000e220000000800 */
[----:B------:R-:W-:Y:S01]  /*1850*/  I2FP.F32.U32 R66, R153 ;  /* 0x0000009900427245 */ /* 0x000fe20000201000 */
[----:B------:R-:W-:Y:S01]  /*1860*/  IMAD.MOV.U32 R153, RZ, RZ, 0x2f800000 ;  /* 0x2f800000ff997424 */ /* 0x000fe200078e00ff */
[----:B-----5:R-:W-:Y:S01]  /*1870*/  SHF.L.U32 R146, R68, 0x10, RZ ;  /* 0x0000001044927819 */ /* 0x020fe200000006ff */
[----:B------:R-:W-:Y:S01]  /*1880*/  BSSY B1, `(.L_x_10097) ;  /* 0x0000018000017945 */ /* 0x000fe20003800000 */
[----:B------:R-:W-:Y:S01]  /*1890*/  ISETP.NE.U32.AND P0, PT, R64, RZ, PT ;  /* 0x000000ff4000720c */ /* 0x000fe20003f05070 */
[----:B------:R-:W-:Y:S01]  /*18a0*/  FFMA.FTZ R67, R66, R153, 1.1641532182693481445e-10 ;  /* 0x2f00000042437423 */ /* 0x000fe20000010099 */
[----:B------:R-:W-:Y:S01]  /*18b0*/  PRMT R68, R68, 0x7632, R68 ;  /* 0x0000763244447816 */ /* 0x000fe20000000044 */
[----:B------:R-:W1:Y:S01]  /*18c0*/  LDC R152, c[0x0][0x294] ;  /* 0x0000a500ff987b82 */ /* 0x000e620000000800 */
[----:B------:R-:W-:Y:S01]  /*18d0*/  FMUL.FTZ R146, R146, R97 ;  /* 0x0000006192927220 */ /* 0x000fe20000410000 */
[----:B------:R-:W-:-:S03]  /*18e0*/  ISETP.NE.AND.EX P0, PT, R65, RZ, PT, P0 ;  /* 0x000000ff4100720c */ /* 0x000fc60003f05300 */
[----:B0-----:R-:W-:Y:S01]  /*18f0*/  FMUL.FTZ R146, R146, R145 ;  /* 0x0000009192927220 */ /* 0x001fe20000410000 */
[----:B-1----:R-:W-:Y:S01]  /*1900*/  FSETP.GTU.FTZ.AND P1, PT, R67, R152, PT ;  /* 0x000000984300720b */ /* 0x002fe20003f3c000 */
[----:B------:R-:W-:-:S03]  /*1910*/  VIADD R67, R98, 0x1 ;  /* 0x0000000162437836 */ /* 0x000fc60000000000 */
        /* <DEDUP_REMOVED lines=13> */
.L_x_10098:
[----:B------:R-:W-:-:S07]  /*19f0*/  IMAD.MOV.U32 R65, RZ, RZ, R158 ;  /* 0x000000ffff417224 */ /* 0x000fce00078e009e */
.L_x_10099:
[----:B------:R-:W-:Y:S05]  /*1a00*/  BSYNC B1 ;  /* 0x0000000000017941 */ /* 0x000fea0003800000 */
.L_x_10097:
        /* <DEDUP_REMOVED lines=16> */
.L_x_10103:
[----:B------:R-:W-:Y:S05]  /*1b10*/  BSYNC B2 ;  /* 0x0000000000027941 */ /* 0x000fea0003800000 */
.L_x_10102:
        /* <DEDUP_REMOVED lines=42> */
.L_x_10101:
[----:B------:R-:W-:Y:S05]  /*1dc0*/  BSYNC B1 ;  /* 0x0000000000017941 */ /* 0x000fea0003800000 */
.L_x_10100:
[----:B------:R-:W-:Y:S01]  /*1dd0*/  I2FP.F32.U32 R66, R65 ;  /* 0x0000004100427245 */ /* 0x000fe20000201000 */
[----:B------:R-:W-:Y:S01]  /*1de0*/  IMAD.U32 R68, R68, 0x10000, RZ ;  /* 0x0001000044447824 */ /* 0x000fe200078e00ff */
[----:B------:R-:W-:Y:S01]  /*1df0*/  BSSY B1, `(.L_x_10104) ;  /* 0x0000014000017945 */ /* 0x000fe20003800000 */
[----:B------:R-:W-:Y:S02]  /*1e00*/  IADD3 R98, R67, 0x1, RZ ;  /* 0x0000000143627810 */ /* 0x000fe40007ffe0ff */
[----:B------:R-:W-:Y:S01]  /*1e10*/  FFMA.FTZ R65, R66, R153, 1.1641532182693481445e-10 ;  /* 0x2f00000042417423 */ /* 0x000fe20000010099 */
[----:B------:R-:W-:-:S04]  /*1e20*/  FMUL.FTZ R68, R68, R97 ;  /* 0x0000006144447220 */ /* 0x000fc80000410000 */
        /* <DEDUP_REMOVED lines=15> */
.L_x_10105:
[----:B------:R-:W-:-:S07]  /*1f20*/  IMAD.MOV.U32 R68, RZ, RZ, R158 ;  /* 0x000000ffff447224 */ /* 0x000fce00078e009e */
.L_x_10106:
[----:B------:R-:W-:Y:S05]  /*1f30*/  BSYNC B1 ;  /* 0x0000000000017941 */ /* 0x000fea0003800000 */
.L_x_10104:
        /* <DEDUP_REMOVED lines=16> */
.L_x_10110:
[----:B------:R-:W-:Y:S05]  /*2040*/  BSYNC B2 ;  /* 0x0000000000027941 */ /* 0x000fea0003800000 */
.L_x_10109:
        /* <DEDUP_REMOVED lines=41> */
[----:B------:R-:W-:Y:S01]  /*22e0*/  IMAD.MOV.U32 R98, RZ, RZ, RZ ;  /* 0x000000ffff627224 */ /* 0x000fe200078e00ff */
[----:B------:R-:W-:-:S07]  /*22f0*/  MOV R160, R66 ;  /* 0x0000004200a07202 */ /* 0x000fce0000000f00 */
.L_x_10108:
[----:B------:R-:W-:Y:S05]  /*2300*/  BSYNC B1 ;  /* 0x0000000000017941 */ /* 0x000fea0003800000 */
.L_x_10107:
        /* <DEDUP_REMOVED lines=8> */
[----:B------:R-:W-:Y:S02]  /*2390*/  PRMT R67, R69, 0x7632, R67 ;  /* 0x0000763245437816 */ /* 0x000fe40000000043 */
[----:B------:R-:W-:Y:S02]  /*23a0*/  FSEL R66, R68, RZ, !P1 ;  /* 0x000000ff44427208 */ /* 0x000fe40004800000 */
        /* <DEDUP_REMOVED lines=11> */
.L_x_10112:
[----:B------:R-:W-:-:S07]  /*2460*/  IMAD.MOV.U32 R150, RZ, RZ, R158 ;  /* 0x000000ffff967224 */ /* 0x000fce00078e009e */
.L_x_10113:
[----:B------:R-:W-:Y:S05]  /*2470*/  BSYNC B1 ;  /* 0x0000000000017941 */ /* 0x000fea0003800000 */
.L_x_10111:
        /* <DEDUP_REMOVED lines=16> */
.L_x_10117:
[----:B------:R-:W-:Y:S05]  /*2580*/  BSYNC B2 ;  /* 0x0000000000027941 */ /* 0x000fea0003800000 */
.L_x_10116:
        /* <DEDUP_REMOVED lines=43> */
.L_x_10115:
[----:B------:R-:W-:Y:S05]  /*2840*/  BSYNC B1 ;  /* 0x0000000000017941 */ /* 0x000fea0003800000 */
.L_x_10114:
[----:B------:R-:W-:Y:S01]  /*2850*/  I2FP.F32.U32 R68, R150 ;  /* 0x0000009600447245 */ /* 0x000fe20000201000 */
[----:B------:R-:W-:Y:S01]  /*2860*/  IMAD.U32 R98, R67, 0x10000, RZ ;  /* 0x0001000043627824 */ /* 0x000fe200078e00ff */
[C---:B------:R-:W-:Y:S01]  /*2870*/  ISETP.NE.AND P3, PT, R69.reuse, 0x1, PT ;  /* 0x000000014500780c */ /* 0x040fe20003f65270 */
[----:B------:R-:W-:Y:S01]  /*2880*/  BSSY B1, `(.L_x_10118) ;  /* 0x0000012000017945 */ /* 0x000fe20003800000 */
[----:B------:R-:W-:Y:S01]  /*2890*/  IADD3 R99, R69, 0x1, RZ ;  /* 0x0000000145637810 */ /* 0x000fe20007ffe0ff */
[----:B------:R-:W-:Y:S01]  /*28a0*/  FFMA.FTZ R67, R68, R153, 1.1641532182693481445e-10 ;  /* 0x2f00000044437423 */ /* 0x000fe20000010099 */
[----:B------:R-:W-:-:S04]  /*28b0*/  FMUL.FTZ R98, R98, R97 ;  /* 0x0000006162627220 */ /* 0x000fc80000410000 */
        /* <DEDUP_REMOVED lines=13> */
.L_x_10119:
[----:B------:R-:W-:-:S07]  /*2990*/  IMAD.MOV.U32 R150, RZ, RZ, R158 ;  /* 0x000000ffff967224 */ /* 0x000fce00078e009e */
.L_x_10120:
[----:B------:R-:W-:Y:S05]  /*29a0*/  BSYNC B1 ;  /* 0x0000000000017941 */ /* 0x000fea0003800000 */
.L_x_10118:
        /* <DEDUP_REMOVED lines=16> */
.L_x_10124:
[----:B------:R-:W-:Y:S05]  /*2ab0*/  BSYNC B2 ;  /* 0x0000000000027941 */ /* 0x000fea0003800000 */
.L_x_10123:
        /* <DEDUP_REMOVED lines=41> */
[----:B------:R-:W-:Y:S02]  /*2d50*/  LOP3.LUT R151, R69, R98, R100, 0x96, !PT ;  /* 0x0000006245977212 */ /* 0x000fe400078e9664 */
[----:B------:R-:W-:-:S07]  /*2d60*/  MOV R160, R68 ;  /* 0x0000004400a07202 */ /* 0x000fce0000000f00 */
.L_x_10122:
[----:B------:R-:W-:Y:S05]  /*2d70*/  BSYNC B1 ;  /* 0x0000000000017941 */ /* 0x000fea0003800000 */
.L_x_10121:
        /* <DEDUP_REMOVED lines=21> */
.L_x_10126:
[----:B------:R-:W-:-:S07]  /*2ed0*/  IMAD.MOV.U32 R69, RZ, RZ, R158 ;  /* 0x000000ffff457224 */ /* 0x000fce00078e009e */
.L_x_10127:
[----:B------:R-:W-:Y:S05]  /*2ee0*/  BSYNC B1 ;  /* 0x0000000000017941 */ /* 0x000fea0003800000 */
.L_x_10125:
        /* <DEDUP_REMOVED lines=16> */
.L_x_10131:
[----:B------:R-:W-:Y:S05]  /*2ff0*/  BSYNC B2 ;  /* 0x0000000000027941 */ /* 0x000fea0003800000 */
.L_x_10130:
        /* <DEDUP_REMOVED lines=43> */
.L_x_10129:
[----:B------:R-:W-:Y:S05]  /*32b0*/  BSYNC B1 ;  /* 0x0000000000017941 */ /* 0x000fea0003800000 */
.L_x_10128:
        /* <DEDUP_REMOVED lines=20> */
.L_x_10133:
[----:B------:R-:W-:-:S07]  /*3400*/  IMAD.MOV.U32 R70, RZ, RZ, R158 ;  /* 0x000000ffff467224 */ /* 0x000fce00078e009e */
.L_x_10134:
[----:B------:R-:W-:Y:S05]  /*3410*/  BSYNC B1 ;  /* 0x0000000000017941 */ /* 0x000fea0003800000 */
.L_x_10132:
        /* <DEDUP_REMOVED lines=16> */
.L_x_10138:
[----:B------:R-:W-:Y:S05]  /*3520*/  BSYNC B2 ;  /* 0x0000000000027941 */ /* 0x000fea0003800000 */
.L_x_10137:
        /* <DEDUP_REMOVED lines=43> */
.L_x_10136:
[----:B------:R-:W-:Y:S05]  /*37e0*/  BSYNC B1 ;  /* 0x0000000000017941 */ /* 0x000fea0003800000 */
.L_x_10135:
[----:B------:R-:W-:Y:S01]  /*37f0*/  I2FP.F32.U32 R70, R70 ;  /* 0x0000004600467245 */ /* 0x000fe20000201000 */
[----:B------:R-:W-:Y:S01]  /*3800*/  IMAD.U32 R98, R71, 0x10000, RZ ;  /* 0x0001000047627824 */ /* 0x000fe200078e00ff */
[----:B------:R-:W-:Y:S01]  /*3810*/  ISETP.NE.AND P6, PT, R147, 0x1, PT ;  /* 0x000000019300780c */ /* 0x000fe20003fc5270 */
        /* <DEDUP_REMOVED lines=18> */
.L_x_10140:
[----:B------:R-:W-:-:S07]  /*3940*/  IMAD.MOV.U32 R156, RZ, RZ, R158 ;  /* 0x000000ffff9c7224 */ /* 0x000fce00078e009e */
.L_x_10141:
[----:B------:R-:W-:Y:S05]  /*3950*/  BSYNC B1 ;  /* 0x0000000000017941 */ /* 0x000fea0003800000 */
.L_x_10139:
        /* <DEDUP_REMOVED lines=16> */
[----:B------:R-:W-:Y:S02]  /*3a60*/  ISETP.NE.AND P0, PT, R99, RZ, PT ;  /* 0x000000ff6300720c */ /* 0x000fe40003f05270 */
[----:B------:R-:W-:-:S11]  /*3a70*/  @!P6 MOV R113, R146 ;  /* 0x000000920071e202 */ /* 0x000fd60000000f00 */
.L_x_10145:
[----:B------:R-:W-:Y:S05]  /*3a80*/  BSYNC B2 ;  /* 0x0000000000027941 */ /* 0x000fea0003800000 */
.L_x_10144:
        /* <DEDUP_REMOVED lines=42> */
[----:B------:R-:W-:-:S07]  /*3d30*/  LOP3.LUT R151, R147, R98, R100, 0x96, !PT ;  /* 0x0000006293977212 */ /* 0x000fce00078e9664 */
.L_x_10143:
[----:B------:R-:W-:Y:S05]  /*3d40*/  BSYNC B1 ;  /* 0x0000000000017941 */ /* 0x000fea0003800000 */
.L_x_10142:
[----:B------:R-:W-:Y:S01]  /*3d50*/  I2FP.F32.U32 R98, R156 ;  /* 0x0000009c00627245 */ /* 0x000fe20000201000 */
[----:B------:R-:W-:Y:S01]  /*3d60*/  IMAD.U32 R146, R71, 0x10000, RZ ;  /* 0x0001000047927824 */ /* 0x000fe200078e00ff */
[----:B------:R-:W-:Y:S02]  /*3d70*/  SEL R147, RZ, 0x1, P1 ;  /* 0x00000001ff937807 */ /* 0x000fe40000800000 */
[----:B------:R-:W-:Y:S01]  /*3d80*/  ISETP.NE.AND P6, PT, R154, RZ, PT ;  /* 0x000000ff9a00720c */ /* 0x000fe20003fc5270 */
[----:B------:R-:W-:Y:S01]  /*3d90*/  FFMA.FTZ R153, R98, R153, 1.1641532182693481445e-10 ;  /* 0x2f00000062997423 */ /* 0x000fe20000010099 */
[----:B------:R-:W-:Y:S01]  /*3da0*/  FMUL.FTZ R146, R146, R97 ;  /* 0x0000006192927220 */ /* 0x000fe20000410000 */
[----:B------:R-:W-:Y:S02]  /*3db0*/  SEL R154, RZ, 0x10000, P5 ;  /* 0x00010000ff9a7807 */ /* 0x000fe40002800000 */
[----:B------:R-:W-:Y:S01]  /*3dc0*/  ISETP.NE.AND P5, PT, R155, RZ, PT ;  /* 0x000000ff9b00720c */ /* 0x000fe20003fa5270 */
[----:B------:R-:W-:Y:S01]  /*3dd0*/  FMUL.FTZ R146, R146, R145 ;  /* 0x0000009192927220 */ /* 0x000fe20000410000 */
[----:B------:R-:W-:-:S02]  /*3de0*/  FSETP.GTU.FTZ.AND P1, PT, R153, R152, PT ;  /* 0x000000989900720b */ /* 0x000fc40003f3c000 */
[----:B------:R-:W-:Y:S02]  /*3df0*/  SEL R149, RZ, 0x100, P4 ;  /* 0x00000100ff957807 */ /* 0x000fe40002000000 */
[----:B------:R-:W-:Y:S02]  /*3e00*/  SEL R148, RZ, 0x1, P2 ;  /* 0x00000001ff947807 */ /* 0x000fe40001000000 */
[----:B------:R-:W-:Y:S02]  /*3e10*/  SEL R145, RZ, 0x1000000, P1 ;  /* 0x01000000ff917807 */ /* 0x000fe40000800000 */
[----:B------:R-:W-:Y:S02]  /*3e20*/  SEL R99, RZ, 0x1, P5 ;  /* 0x00000001ff637807 */ /* 0x000fe40002800000 */
[----:B------:R-:W-:Y:S01]  /*3e30*/  FSEL R71, R146, RZ, !P1 ;  /* 0x000000ff92477208 */ /* 0x000fe20004800000 */
[----:B------:R-:W-:Y:S01]  /*3e40*/  IMAD.WIDE.U32 R146, R147, 0x10000, RZ ;  /* 0x0001000093927825 */ /* 0x000fe200078e00ff */
[----:B------:R-:W-:-:S02]  /*3e50*/  LOP3.LUT R145, R149, R145, R154, 0xfe, !PT ;  /* 0x0000009195917212 */ /* 0x000fc400078efe9a */
[----:B------:R-:W-:Y:S01]  /*3e60*/  SEL R155, RZ, 0x1, P3 ;  /* 0x00000001ff9b7807 */ /* 0x000fe20001800000 */
[----:B------:R-:W-:-:S04]  /*3e70*/  IMAD.WIDE.U32 R148, R148, 0x1000000, RZ ;  /* 0x0100000094947825 */ /* 0x000fc800078e00ff */
[----:B------:R-:W-:Y:S01]  /*3e80*/  @P0 FADD.FTZ R71, R63, R71 ;  /* 0x000000473f470221 */ /* 0x000fe20000010000 */
[C---:B------:R-:W-:Y:S01]  /*3e90*/  LEA R152, P0, R144.reuse, UR8, 0x5 ;  /* 0x0000000890987c11 */ /* 0x040fe2000f8028ff */
[----:B------:R-:W-:Y:S01]  /*3ea0*/  IMAD.WIDE.U32 R98, R99, 0x100, RZ ;  /* 0x0000010063627825 */ /* 0x000fe200078e00ff */
[----:B------:R-:W-:Y:S02]  /*3eb0*/  LOP3.LUT R145, R149, R145, R155, 0xfe, !PT ;  /* 0x0000009195917212 */ /* 0x000fe400078efe9b */
[----:B------:R-:W-:Y:S02]  /*3ec0*/  LEA.HI.X R153, R144, UR9, RZ, 0x5, P0 ;  /* 0x0000000990997c11 */ /* 0x000fe400080f2cff */
[----:B------:R-:W-:Y:S02]  /*3ed0*/  LOP3.LUT R148, R98, R148, R146, 0xfe, !PT ;  /* 0x0000009462947212 */ /* 0x000fe400078efe92 */
[----:B------:R-:W-:Y:S01]  /*3ee0*/  LOP3.LUT R147, R99, R145, R147, 0xfe, !PT ;  /* 0x0000009163937212 */ /* 0x000fe200078efe93 */
[----:B------:R0:W-:Y:S01]  /*3ef0*/  STG.E.128 desc[UR4][R152.64], R64 ;  /* 0x0000004098007986 */ /* 0x0001e2000c101d04 */
[----:B------:R-:W-:-:S02]  /*3f00*/  SEL R145, RZ, 0x1, P6 ;  /* 0x00000001ff917807 */ /* 0x000fc40003000000 */
[----:B------:R-:W-:Y:S01]  /*3f10*/  LEA R98, P0, R144, UR6, 0x3 ;  /* 0x0000000690627c11 */ /* 0x000fe2000f8018ff */
[----:B------:R0:W-:Y:S01]  /*3f20*/  STG.E.128 desc[UR4][R152.64+0x10], R68 ;  /* 0x0000104498007986 */ /* 0x0001e2000c101d04 */
[----:B------:R-:W-:Y:S02]  /*3f30*/  LOP3.LUT R146, R148, R145, RZ, 0xfc, !PT ;  /* 0x0000009194927212 */ /* 0x000fe400078efcff */
[C---:B------:R-:W-:Y:S02]  /*3f40*/  LEA.HI.X R99, R144.reuse, UR7, RZ, 0x3, P0 ;  /* 0x0000000790637c11 */ /* 0x040fe400080f1cff */
[----:B------:R-:W-:-:S03]  /*3f50*/  IADD3 R145, R144, 0x100, RZ ;  /* 0x0000010090917810 */ /* 0x000fc60007ffe0ff */
[----:B------:R0:W-:Y:S04]  /*3f60*/  STG.E.64 desc[UR4][R98.64], R146 ;  /* 0x0000009262007986 */ /* 0x0001e8000c101b04 */
.L_x_10089:
[----:B------:R-:W-:Y:S05]  /*3f70*/  BSYNC B0 ;  /* 0x0000000000007941 */ /* 0x000fea0003800000 */
.L_x_10088:
[----:B------:R-:W-:Y:S01]  /*3f80*/  ISETP.NE.AND P0, PT, R140, RZ, PT ;  /* 0x000000ff8c00720c */ /* 0x000fe20003f05270 */
[----:B------:R-:W-:-:S12]  /*3f90*/  BSSY B0, `(.L_x_10146) ;  /* 0x00002cd000007945 */ /* 0x000fd80003800000 */
[----:B------:R-:W-:Y:S05]  /*3fa0*/  @!P0 BRA `(.L_x_10147) ;  /* 0x0000002c002c8947 */ /* 0x000fea0003800000 */
[----:B------:R-:W1:Y:S08]  /*3fb0*/  LDC.64 R76, c[0x0][0x220] ;  /* 0x00008800ff4c7b82 */ /* 0x000e700000000a00 */
[----:B------:R-:W2:Y:S01]  /*3fc0*/  LDC.64 R72, c[0x0][0x230] ;  /* 0x00008c00ff487b82 */ /* 0x000ea20000000a00 */
[----:B-1----:R-:W-:-:S06]  /*3fd0*/  IMAD.WIDE.U32 R76, R145, 0x10, R76 ;  /* 0x00000010914c7825 */ /* 0x002fcc00078e004c */
[----:B------:R-:W5:Y:S01]  /*3fe0*/  LDG.E.128 R76, desc[UR4][R76.64] ;  /* 0x000000044c4c7981 */ /* 0x000f62000c1e1d00 */
[----:B--2---:R-:W-:-:S04]  /*3ff0*/  ISETP.NE.U32.AND P0, PT, R72, RZ, PT ;  /* 0x000000ff4800720c */ /* 0x004fc80003f05070 */
[----:B------:R-:W-:-:S13]  /*4000*/  ISETP.NE.AND.EX P0, PT, R73, RZ, PT, P0 ;  /* 0x000000ff4900720c */ /* 0x000fda0003f05300 */
[----:B------:R-:W-:-:S04]  /*4010*/  @P0 LEA R74, P1, R145, R72, 0x5 ;  /* 0x00000048914a0211 */ /* 0x000fc800078228ff */
[----:B------:R-:W-:-:S05]  /*4020*/  @P0 LEA.HI.X R75, R145, R73, RZ, 0x5, P1 ;  /* 0x00000049914b0211 */ /* 0x000fca00008f2cff */
[----:B------:R1:W5:Y:S04]  /*4030*/  @P0 LDG.E.128 R56, desc[UR4][R74.64] ;  /* 0x000000044a380981 */ /* 0x000368000c1e1d00 */
[----:B------:R1:W5:Y:S01]  /*4040*/  @P0 LDG.E.128 R60, desc[UR4][R74.64+0x10] ;  /* 0x000010044a3c0981 */ /* 0x000362000c1e1d00 */
[C---:B------:R-:W-:Y:S01]  /*4050*/  ISETP.NE.AND P0, PT, R150.reuse, 0x1, PT ;  /* 0x000000019600780c */ /* 0x040fe20003f05270 */
[----:B------:R-:W-:Y:S01]  /*4060*/  BSSY B1, `(.L_x_10148) ;  /* 0x000000c000017945 */ /* 0x000fe20003800000 */
[----:B0-----:R-:W-:-:S11]  /*4070*/  VIADD R98, R150, 0x1 ;  /* 0x0000000196627836 */ /* 0x001fd60000000000 */
        /* <DEDUP_REMOVED lines=9> */
.L_x_10149:
[----:B------:R-:W-:-:S07]  /*4110*/  IMAD.MOV.U32 R152, RZ, RZ, R158 ;  /* 0x000000ffff987224 */ /* 0x000fce00078e009e */
.L_x_10150:
[----:B------:R-:W-:Y:S05]  /*4120*/  BSYNC B1 ;  /* 0x0000000000017941 */ /* 0x000fea0003800000 */
.L_x_10148:
        /* <DEDUP_REMOVED lines=16> */
.L_x_10154:
[----:B------:R-:W-:Y:S05]  /*4230*/  BSYNC B2 ;  /* 0x0000000000027941 */ /* 0x000fea0003800000 */
.L_x_10153:
        /* <DEDUP_REMOVED lines=42> */
.L_x_10152:
[----:B------:R-:W-:Y:S05]  /*44e0*/  BSYNC B1 ;  /* 0x0000000000017941 */ /* 0x000fea0003800000 */
.L_x_10151:
[----:B------:R-:W0:Y:S01]  /*44f0*/  LDC R155, c[0x0][0x298] ;  /* 0x0000a600ff9b7b82 */ /* 0x000e220000000800 */
[----:B------:R-:W-:Y:S01]  /*4500*/  HFMA2.MMA R153, -RZ, RZ, 0.1171875, 0 ;  /* 0x2f800000ff997435 */ /* 0x000fe200000001ff */
[----:B------:R-:W-:Y:S01]  /*4510*/  I2FP.F32.U32 R74, R152 ;  /* 0x00000098004a7245 */ /* 0x000fe20000201000 */
[----:B-----5:R-:W-:Y:S01]  /*4520*/  IMAD.U32 R146, R76, 0x10000, RZ ;  /* 0x000100004c927824 */ /* 0x020fe200078e00ff */
[----:B------:R-:W-:Y:S01]  /*4530*/  ISETP.NE.U32.AND P0, PT, R72, RZ, PT ;  /* 0x000000ff4800720c */ /* 0x000fe20003f05070 */
[----:B------:R-:W-:Y:S01]  /*4540*/  BSSY B1, `(.L_x_10155) ;  /* 0x0000017000017945 */ /* 0x000fe20003800000 */
[----:B------:R-:W-:Y:S01]  /*4550*/  PRMT R76, R76, 0x7632, R76 ;  /* 0x000076324c4c7816 */ /* 0x000fe2000000004c */
[----:B------:R-:W-:Y:S01]  /*4560*/  FMUL.FTZ R146, R146, R97 ;  /* 0x0000006192927220 */ /* 0x000fe20000410000 */
[----:B------:R-:W1:Y:S01]  /*4570*/  LDC R154, c[0x0][0x294] ;  /* 0x0000a500ff9a7b82 */ /* 0x000e620000000800 */
[----:B------:R-:W-:Y:S02]  /*4580*/  ISETP.NE.AND.EX P0, PT, R73, RZ, PT, P0 ;  /* 0x000000ff4900720c */ /* 0x000fe40003f05300 */
[----:B------:R-:W-:Y:S01]  /*4590*/  FFMA.FTZ R75, R74, R153, 1.1641532182693481445e-10 ;  /* 0x2f0000004a4b7423 */ /* 0x000fe20000010099 */
[----:B0-----:R-:W-:-:S04]  /*45a0*/  FMUL.FTZ R146, R146, R155 ;  /* 0x0000009b92927220 */ /* 0x001fc80000410000 */
[----:B-1----:R-:W-:Y:S02]  /*45b0*/  FSETP.GTU.FTZ.AND P1, PT, R75, R154, PT ;  /* 0x0000009a4b00720b */ /* 0x002fe40003f3c000 */
[----:B------:R-:W-:Y:S02]  /*45c0*/  IADD3 R75, R98, 0x1, RZ ;  /* 0x00000001624b7810 */ /* 0x000fe40007ffe0ff */
        /* <DEDUP_REMOVED lines=13> */
.L_x_10156:
[----:B------:R-:W-:-:S07]  /*46a0*/  MOV R73, R158 ;  /* 0x0000009e00497202 */ /* 0x000fce0000000f00 */
.L_x_10157:
[----:B------:R-:W-:Y:S05]  /*46b0*/  BSYNC B1 ;  /* 0x0000000000017941 */ /* 0x000fea0003800000 */
.L_x_10155:
        /* <DEDUP_REMOVED lines=16> */
.L_x_10161:
[----:B------:R-:W-:Y:S05]  /*47c0*/  BSYNC B2 ;  /* 0x0000000000027941 */ /* 0x000fea0003800000 */
.L_x_10160:
        /* <DEDUP_REMOVED lines=43> */
.L_x_10159:
[----:B------:R-:W-:Y:S05]  /*4a80*/  BSYNC B1 ;  /* 0x0000000000017941 */ /* 0x000fea0003800000 */
.L_x_10158:
[----:B------:R-:W-:Y:S01]  /*4a90*/  I2FP.F32.U32 R74, R73 ;  /* 0x00000049004a7245 */ /* 0x000fe20000201000 */
[----:B------:R-:W-:Y:S01]  /*4aa0*/  BSSY B1, `(.L_x_10162) ;  /* 0x0000015000017945 */ /* 0x000fe20003800000 */
[----:B------:R-:W-:Y:S01]  /*4ab0*/  SHF.L.U32 R76, R76, 0x10, RZ ;  /* 0x000000104c4c7819 */ /* 0x000fe200000006ff */
[----:B------:R-:W-:Y:S02]  /*4ac0*/  VIADD R98, R75, 0x1 ;  /* 0x000000014b627836 */ /* 0x000fe40000000000 */
[----:B------:R-:W-:Y:S02]  /*4ad0*/  FFMA.FTZ R73, R74, R153, 1.1641532182693481445e-10 ;  /* 0x2f0000004a497423 */ /* 0x000fe40000010099 */
[----:B------:R-:W-:-:S03]  /*4ae0*/  FMUL.FTZ R76, R76, R97 ;  /* 0x000000614c4c7220 */ /* 0x000fc60000410000 */
[----:B------:R-:W-:Y:S01]  /*4af0*/  FSETP.GTU.FTZ.AND P1, PT, R73, R154, PT ;  /* 0x0000009a4900720b */ /* 0x000fe20003f3c000 */
[----:B------:R-:W-:-:S03]  /*4b00*/  FMUL.FTZ R76, R76, R155 ;  /* 0x0000009b4c4c7220 */ /* 0x000fc60000410000 */
        /* <DEDUP_REMOVED lines=13> */
.L_x_10163:
[----:B------:R-:W-:-:S07]  /*4be0*/  IMAD.MOV.U32 R76, RZ, RZ, R158 ;  /* 0x000000ffff4c7224 */ /* 0x000fce00078e009e */
.L_x_10164:
[----:B------:R-:W-:Y:S05]  /*4bf0*/  BSYNC B1 ;  /* 0x0000000000017941 */ /* 0x000fea0003800000 */
.L_x_10162:
        /* <DEDUP_REMOVED lines=16> */
.L_x_10168:
[----:B------:R-:W-:Y:S05]  /*4d00*/  BSYNC B2 ;  /* 0x0000000000027941 */ /* 0x000fea0003800000 */
.L_x_10167:
        /* <DEDUP_REMOVED lines=43> */
.L_x_10166:
[----:B------:R-:W-:Y:S05]  /*4fc0*/  BSYNC B1 ;  /* 0x0000000000017941 */ /* 0x000fea0003800000 */
.L_x_10165:
        /* <DEDUP_REMOVED lines=21> */
.L_x_10170:
[----:B------:R-:W-:-:S07]  /*5120*/  MOV R150, R158 ;  /* 0x0000009e00967202 */ /* 0x000fce0000000f00 */
.L_x_10171:
[----:B------:R-:W-:Y:S05]  /*5130*/  BSYNC B1 ;  /* 0x0000000000017941 */ /* 0x000fea0003800000 */
.L_x_10169:
        /* <DEDUP_REMOVED lines=16> */
.L_x_10175:
[----:B------:R-:W-:Y:S05]  /*5240*/  BSYNC B2 ;  /* 0x0000000000027941 */ /* 0x000fea0003800000 */
.L_x_10174:
        /* <DEDUP_REMOVED lines=43> */
.L_x_10173:
[----:B------:R-:W-:Y:S05]  /*5500*/  BSYNC B1 ;  /* 0x0000000000017941 */ /* 0x000fea0003800000 */
.L_x_10172:
        /* <DEDUP_REMOVED lines=20> */
.L_x_10177:
[----:B------:R-:W-:-:S07]  /*5650*/  IMAD.MOV.U32 R150, RZ, RZ, R158 ;  /* 0x000000ffff967224 */ /* 0x000fce00078e009e */
.L_x_10178:
[----:B------:R-:W-:Y:S05]  /*5660*/  BSYNC B1 ;  /* 0x0000000000017941 */ /* 0x000fea0003800000 */
.L_x_10176:
        /* <DEDUP_REMOVED lines=16> */
.L_x_10182:
[----:B------:R-:W-:Y:S05]  /*5770*/  BSYNC B2 ;  /* 0x0000000000027941 */ /* 0x000fea0003800000 */
.L_x_10181:
        /* <DEDUP_REMOVED lines=43> */
.L_x_10180:
[----:B------:R-:W-:Y:S05]  /*5a30*/  BSYNC B1 ;  /* 0x0000000000017941 */ /* 0x000fea0003800000 */
.L_x_10179:
        /* <DEDUP_REMOVED lines=21> */
.L_x_10184:
[----:B------:R-:W-:-:S07]  /*5b90*/  MOV R77, R158 ;  /* 0x0000009e004d7202 */ /* 0x000fce0000000f00 */
.L_x_10185:
[----:B------:R-:W-:Y:S05]  /*5ba0*/  BSYNC B1 ;  /* 0x0000000000017941 */ /* 0x000fea0003800000 */
.L_x_10183:
        /* <DEDUP_REMOVED lines=16> */
.L_x_10189:
[----:B------:R-:W-:Y:S05]  /*5cb0*/  BSYNC B2 ;  /* 0x0000000000027941 */ /* 0x000fea0003800000 */
.L_x_10188:
        /* <DEDUP_REMOVED lines=44> */
.L_x_10187:
[----:B------:R-:W-:Y:S05]  /*5f80*/  BSYNC B1 ;  /* 0x0000000000017941 */ /* 0x000fea0003800000 */
.L_x_10186:
        /* <DEDUP_REMOVED lines=20> */
.L_x_10191:
[----:B------:R-:W-:-:S07]  /*60d0*/  MOV R78, R158 ;  /* 0x0000009e004e7202 */ /* 0x000fce0000000f00 */
.L_x_10192:
[----:B------:R-:W-:Y:S05]  /*60e0*/  BSYNC B1 ;  /* 0x0000000000017941 */ /* 0x000fea0003800000 */
.L_x_10190:
        /* <DEDUP_REMOVED lines=16> */
.L_x_10196:
[----:B------:R-:W-:Y:S05]  /*61f0*/  BSYNC B2 ;  /* 0x0000000000027941 */ /* 0x000fea0003800000 */
.L_x_10195:
        /* <DEDUP_REMOVED lines=44> */
.L_x_10194:
[----:B------:R-:W-:Y:S05]  /*64c0*/  BSYNC B1 ;  /* 0x0000000000017941 */ /* 0x000fea0003800000 */
.L_x_10193:
        /* <DEDUP_REMOVED lines=21> */
.L_x_10198:
[----:B------:R-:W-:-:S07]  /*6620*/  MOV R159, R158 ;  /* 0x0000009e009f7202 */ /* 0x000fce0000000f00 */
.L_x_10199:
[----:B------:R-:W-:Y:S05]  /*6630*/  BSYNC B1 ;  /* 0x0000000000017941 */ /* 0x000fea0003800000 */
.L_x_10197:
        /* <DEDUP_REMOVED lines=18> */
.L_x_10203:
[----:B------:R-:W-:Y:S05]  /*6760*/  BSYNC B2 ;  /* 0x0000000000027941 */ /* 0x000fea0003800000 */
.L_x_10202:
        /* <DEDUP_REMOVED lines=44> */
.L_x_10201:
[----:B------:R-:W-:Y:S05]  /*6a30*/  BSYNC B1 ;  /* 0x0000000000017941 */ /* 0x000fea0003800000 */
.L_x_10200:
[----:B------:R-:W-:Y:S01]  /*6a40*/  I2FP.F32.U32 R98, R159 ;  /* 0x0000009f00627245 */ /* 0x000fe20000201000 */
[----:B------:R-:W-:Y:S01]  /*6a50*/  IMAD.U32 R146, R79, 0x10000, RZ ;  /* 0x000100004f927824 */ /* 0x000fe200078e00ff */
[----:B------:R-:W-:Y:S02]  /*6a60*/  SEL R147, RZ, 0x1, P1 ;  /* 0x00000001ff937807 */ /* 0x000fe40000800000 */
[----:B------:R-:W-:Y:S01]  /*6a70*/  SEL R162, RZ, 0x10000, P5 ;  /* 0x00010000ffa27807 */ /* 0x000fe20002800000 */
[----:B------:R-:W-:Y:S01]  /*6a80*/  FFMA.FTZ R153, R98, R153, 1.1641532182693481445e-10 ;  /* 0x2f00000062997423 */ /* 0x000fe20000010099 */
[----:B------:R-:W-:Y:S01]  /*6a90*/  FMUL.FTZ R146, R146, R97 ;  /* 0x0000006192927220 */ /* 0x000fe20000410000 */
[----:B------:R-:W-:Y:S02]  /*6aa0*/  SEL R149, RZ, 0x100, P4 ;  /* 0x00000100ff957807 */ /* 0x000fe40002000000 */
[----:B------:R-:W-:Y:S01]  /*6ab0*/  SEL R148, RZ, 0x1, P2 ;  /* 0x00000001ff947807 */ /* 0x000fe20001000000 */
[----:B------:R-:W-:Y:S01]  /*6ac0*/  FMUL.FTZ R146, R146, R155 ;  /* 0x0000009b92927220 */ /* 0x000fe20000410000 */
[----:B------:R-:W-:-:S02]  /*6ad0*/  FSETP.GTU.FTZ.AND P1, PT, R153, R154, PT ;  /* 0x0000009a9900720b */ /* 0x000fc40003f3c000 */
[----:B------:R-:W-:Y:S02]  /*6ae0*/  ISETP.NE.AND P5, PT, R156, RZ, PT ;  /* 0x000000ff9c00720c */ /* 0x000fe40003fa5270 */
[----:B------:R-:W-:Y:S02]  /*6af0*/  SEL R98, RZ, 0x1000000, P1 ;  /* 0x01000000ff627807 */ /* 0x000fe40000800000 */
[----:B------:R-:W-:Y:S02]  /*6b00*/  SEL R161, RZ, 0x1, P3 ;  /* 0x00000001ffa17807 */ /* 0x000fe40001800000 */
[----:B------:R-:W-:Y:S01]  /*6b10*/  LOP3.LUT R98, R149, R98, R162, 0xfe, !PT ;  /* 0x0000006295627212 */ /* 0x000fe200078efea2 */
[----:B------:R-:W-:Y:S01]  /*6b20*/  IMAD.WIDE.U32 R148, R148, 0x1000000, RZ ;  /* 0x0100000094947825 */ /* 0x000fe200078e00ff */
[----:B------:R-:W-:Y:S02]  /*6b30*/  SEL R99, RZ, 0x1, P5 ;  /* 0x00000001ff637807 */ /* 0x000fe40002800000 */
[----:B------:R-:W-:Y:S01]  /*6b40*/  FSEL R79, R146, RZ, !P1 ;  /* 0x000000ff924f7208 */ /* 0x000fe20004800000 */
[----:B------:R-:W-:Y:S01]  /*6b50*/  IMAD.WIDE.U32 R146, R147, 0x10000, RZ ;  /* 0x0001000093927825 */ /* 0x000fe200078e00ff */
[----:B------:R-:W-:-:S02]  /*6b60*/  LOP3.LUT R149, R149, R98, R161, 0xfe, !PT ;  /* 0x0000006295957212 */ /* 0x000fc400078efea1 */
[----:B------:R-:W-:Y:S01]  /*6b70*/  ISETP.NE.AND P6, PT, R152, RZ, PT ;  /* 0x000000ff9800720c */ /* 0x000fe20003fc5270 */
[----:B------:R-:W-:Y:S01]  /*6b80*/  @P0 FADD.FTZ R79, R63, R79 ;  /* 0x0000004f3f4f0221 */ /* 0x000fe20000010000 */
[----:B------:R-:W-:Y:S01]  /*6b90*/  IMAD.WIDE.U32 R98, R99, 0x100, RZ ;  /* 0x0000010063627825 */ /* 0x000fe200078e00ff */
[----:B------:R-:W-:-:S04]  /*6ba0*/  LEA R152, P0, R145, UR8, 0x5 ;  /* 0x0000000891987c11 */ /* 0x000fc8000f8028ff */
[----:B------:R-:W-:Y:S02]  /*6bb0*/  LEA.HI.X R153, R145, UR9, RZ, 0x5, P0 ;  /* 0x0000000991997c11 */ /* 0x000fe400080f2cff */
[----:B------:R-:W-:Y:S02]  /*6bc0*/  LOP3.LUT R148, R98, R148, R146, 0xfe, !PT ;  /* 0x0000009462947212 */ /* 0x000fe400078efe92 */
[----:B------:R-:W-:Y:S01]  /*6bd0*/  LOP3.LUT R147, R99, R149, R147, 0xfe, !PT ;  /* 0x0000009563937212 */ /* 0x000fe200078efe93 */
[----:B------:R1:W-:Y:S01]  /*6be0*/  STG.E.128 desc[UR4][R152.64], R72 ;  /* 0x0000004898007986 */ /* 0x0003e2000c101d04 */
[----:B------:R-:W-:Y:S02]  /*6bf0*/  SEL R149, RZ, 0x1, P6 ;  /* 0x00000001ff957807 */ /* 0x000fe40003000000 */
[----:B------:R-:W-:Y:S01]  /*6c00*/  LEA R98, P0, R145, UR6, 0x3 ;  /* 0x0000000691627c11 */ /* 0x000fe2000f8018ff */
[----:B------:R1:W-:Y:S01]  /*6c10*/  STG.E.128 desc[UR4][R152.64+0x10], R76 ;  /* 0x0000104c98007986 */ /* 0x0003e2000c101d04 */
[----:B------:R-:W-:-:S02]  /*6c20*/  LOP3.LUT R146, R148, R149, RZ, 0xfc, !PT ;  /* 0x0000009594927212 */ /* 0x000fc400078efcff */
[C---:B------:R-:W-:Y:S02]  /*6c30*/  LEA.HI.X R99, R145.reuse, UR7, RZ, 0x3, P0 ;  /* 0x0000000791637c11 */ /* 0x040fe400080f1cff */
[----:B------:R-:W-:-:S03]  /*6c40*/  IADD3 R145, R145, 0x100, RZ ;  /* 0x0000010091917810 */ /* 0x000fc60007ffe0ff */
[----:B------:R1:W-:Y:S04]  /*6c50*/  STG.E.64 desc[UR4][R98.64], R146 ;  /* 0x0000009262007986 */ /* 0x0003e8000c101b04 */
.L_x_10147:
[----:B------:R-:W-:Y:S05]  /*6c60*/  BSYNC B0 ;  /* 0x0000000000007941 */ /* 0x000fea0003800000 */
.L_x_10146:
[----:B------:R-:W-:Y:S01]  /*6c70*/  ISETP.NE.AND P0, PT, R141, RZ, PT ;  /* 0x000000ff8d00720c */ /* 0x000fe20003f05270 */
[----:B------:R-:W-:-:S12]  /*6c80*/  BSSY B0, `(.L_x_10204) ;  /* 0x00002ce000007945 */ /* 0x000fd80003800000 */
[----:B------:R-:W-:Y:S05]  /*6c90*/  @!P0 BRA `(.L_x_10205) ;  /* 0x0000002c00308947 */ /* 0x000fea0003800000 */
[----:B------:R-:W2:Y:S08]  /*6ca0*/  LDC.64 R84, c[0x0][0x220] ;  /* 0x00008800ff547b82 */ /* 0x000eb00000000a00 */
[----:B------:R-:W3:Y:S01]  /*6cb0*/  LDC.64 R80, c[0x0][0x230] ;  /* 0x00008c00ff507b82 */ /* 0x000ee20000000a00 */
[----:B--2---:R-:W-:-:S06]  /*6cc0*/  IMAD.WIDE.U32 R84, R145, 0x10, R84 ;  /* 0x0000001091547825 */ /* 0x004fcc00078e0054 */
[----:B------:R-:W5:Y:S01]  /*6cd0*/  LDG.E.128 R84, desc[UR4][R84.64] ;  /* 0x0000000454547981 */ /* 0x000f62000c1e1d00 */
[----:B---3--:R-:W-:-:S04]  /*6ce0*/  ISETP.NE.U32.AND P0, PT, R80, RZ, PT ;  /* 0x000000ff5000720c */ /* 0x008fc80003f05070 */
[----:B------:R-:W-:-:S13]  /*6cf0*/  ISETP.NE.AND.EX P0, PT, R81, RZ, PT, P0 ;  /* 0x000000ff5100720c */ /* 0x000fda0003f05300 */
[----:B------:R-:W-:-:S04]  /*6d00*/  @P0 LEA R82, P1, R145, R80, 0x5 ;  /* 0x0000005091520211 */ /* 0x000fc800078228ff */
[----:B------:R-:W-:-:S05]  /*6d10*/  @P0 LEA.HI.X R83, R145, R81, RZ, 0x5, P1 ;  /* 0x0000005191530211 */ /* 0x000fca00008f2cff */
[----:B------:R2:W5:Y:S04]  /*6d20*/  @P0 LDG.E.128 R56, desc[UR4][R82.64] ;  /* 0x0000000452380981 */ /* 0x000568000c1e1d00 */
[----:B------:R2:W5:Y:S01]  /*6d30*/  @P0 LDG.E.128 R60, desc[UR4][R82.64+0x10] ;  /* 0x00001004523c0981 */ /* 0x000562000c1e1d00 */
[C---:B------:R-:W-:Y:S01]  /*6d40*/  ISETP.NE.AND P0, PT, R150.reuse, 0x1, PT ;  /* 0x000000019600780c */ /* 0x040fe20003f05270 */
[----:B------:R-:W-:Y:S01]  /*6d50*/  BSSY B1, `(.L_x_10206) ;  /* 0x000000c000017945 */ /* 0x000fe20003800000 */
[----:B01----:R-:W-:-:S11]  /*6d60*/  VIADD R98, R150, 0x1 ;  /* 0x0000000196627836 */ /* 0x003fd60000000000 */
[----:B--2---:R-:W-:Y:S05]  /*6d70*/  @!P0 BRA `(.L_x_10207) ;  /* 0x0000000000208947 */ /* 0x004fea0003800000 */
        /* <DEDUP_REMOVED lines=8> */
.L_x_10207:
[----:B------:R-:W-:-:S07]  /*6e00*/  IMAD.MOV.U32 R152, RZ, RZ, R158 ;  /* 0x000000ffff987224 */ /* 0x000fce00078e009e */
.L_x_10208:
[----:B------:R-:W-:Y:S05]  /*6e10*/  BSYNC B1 ;  /* 0x0000000000017941 */ /* 0x000fea0003800000 */
.L_x_10206:
        /* <DEDUP_REMOVED lines=16> */
.L_x_10212:
[----:B------:R-:W-:Y:S05]  /*6f20*/  BSYNC B2 ;  /* 0x0000000000027941 */ /* 0x000fea0003800000 */
.L_x_10211:
        /* <DEDUP_REMOVED lines=42> */
.L_x_10210:
[----:B------:R-:W-:Y:S05]  /*71d0*/  BSYNC B1 ;  /* 0x0000000000017941 */ /* 0x000fea0003800000 */
.L_x_10209:
        /* <DEDUP_REMOVED lines=27> */
.L_x_10214:
[----:B------:R-:W-:-:S07]  /*7390*/  MOV R81, R158 ;  /* 0x0000009e00517202 */ /* 0x000fce0000000f00 */
.L_x_10215:
[----:B------:R-:W-:Y:S05]  /*73a0*/  BSYNC B1 ;  /* 0x0000000000017941 */ /* 0x000fea0003800000 */
.L_x_10213:
        /* <DEDUP_REMOVED lines=16> */
.L_x_10219:
[----:B------:R-:W-:Y:S05]  /*74b0*/  BSYNC B2 ;  /* 0x0000000000027941 */ /* 0x000fea0003800000 */
.L_x_10218:
        /* <DEDUP_REMOVED lines=43> */
.L_x_10217:
[----:B------:R-:W-:Y:S05]  /*7770*/  BSYNC B1 ;  /* 0x0000000000017941 */ /* 0x000fea0003800000 */
.L_x_10216:
        /* <DEDUP_REMOVED lines=21> */
.L_x_10221:
[----:B------:R-:W-:-:S07]  /*78d0*/  IMAD.MOV.U32 R84, RZ, RZ, R158 ;  /* 0x000000ffff547224 */ /* 0x000fce00078e009e */
.L_x_10222:
[----:B------:R-:W-:Y:S05]  /*78e0*/  BSYNC B1 ;  /* 0x0000000000017941 */ /* 0x000fea0003800000 */
.L_x_10220:
        /* <DEDUP_REMOVED lines=16> */
.L_x_10226:
[----:B------:R-:W-:Y:S05]  /*79f0*/  BSYNC B2 ;  /* 0x0000000000027941 */ /* 0x000fea0003800000 */
.L_x_10225:
        /* <DEDUP_REMOVED lines=43> */
.L_x_10224:
[----:B------:R-:W-:Y:S05]  /*7cb0*/  BSYNC B1 ;  /* 0x0000000000017941 */ /* 0x000fea0003800000 */
.L_x_10223:
        /* <DEDUP_REMOVED lines=21> */
.L_x_10228:
[----:B------:R-:W-:-:S07]  /*7e10*/  MOV R150, R158 ;  /* 0x0000009e00967202 */ /* 0x000fce0000000f00 */
.L_x_10229:
[----:B------:R-:W-:Y:S05]  /*7e20*/  BSYNC B1 ;  /* 0x0000000000017941 */ /* 0x000fea0003800000 */
.L_x_10227:
        /* <DEDUP_REMOVED lines=16> */
.L_x_10233:
[----:B------:R-:W-:Y:S05]  /*7f30*/  BSYNC B2 ;  /* 0x0000000000027941 */ /* 0x000fea0003800000 */
.L_x_10232:
        /* <DEDUP_REMOVED lines=43> */
.L_x_10231:
[----:B------:R-:W-:Y:S05]  /*81f0*/  BSYNC B1 ;  /* 0x0000000000017941 */ /* 0x000fea0003800000 */
.L_x_10230:
        /* <DEDUP_REMOVED lines=20> */
.L_x_10235:
[----:B------:R-:W-:-:S07]  /*8340*/  IMAD.MOV.U32 R150, RZ, RZ, R158 ;  /* 0x000000ffff967224 */ /* 0x000fce00078e009e */
.L_x_10236:
[----:B------:R-:W-:Y:S05]  /*8350*/  BSYNC B1 ;  /* 0x0000000000017941 */ /* 0x000fea0003800000 */
.L_x_10234:
        /* <DEDUP_REMOVED lines=16> */
.L_x_10240:
[----:B------:R-:W-:Y:S05]  /*8460*/  BSYNC B2 ;  /* 0x0000000000027941 */ /* 0x000fea0003800000 */
.L_x_10239:
        /* <DEDUP_REMOVED lines=44> */
.L_x_10238:
[----:B------:R-:W-:Y:S05]  /*8730*/  BSYNC B1 ;  /* 0x0000000000017941 */ /* 0x000fea0003800000 */
.L_x_10237:
        /* <DEDUP_REMOVED lines=21> */
.L_x_10242:
[----:B------:R-:W-:-:S07]  /*8890*/  IMAD.MOV.U32 R85, RZ, RZ, R158 ;  /* 0x000000ffff557224 */ /* 0x000fce00078e009e */
.L_x_10243:
[----:B------:R-:W-:Y:S05]  /*88a0*/  BSYNC B1 ;  /* 0x0000000000017941 */ /* 0x000fea0003800000 */
.L_x_10241:
        /* <DEDUP_REMOVED lines=16> */
.L_x_10247:
[----:B------:R-:W-:Y:S05]  /*89b0*/  BSYNC B2 ;  /* 0x0000000000027941 */ /* 0x000fea0003800000 */
.L_x_10246:
        /* <DEDUP_REMOVED lines=44> */
.L_x_10245:
[----:B------:R-:W-:Y:S05]  /*8c80*/  BSYNC B1 ;  /* 0x0000000000017941 */ /* 0x000fea0003800000 */
.L_x_10244:
        /* <DEDUP_REMOVED lines=20> */
.L_x_10249:
[----:B------:R-:W-:-:S07]  /*8dd0*/  IMAD.MOV.U32 R86, RZ, RZ, R158 ;  /* 0x000000ffff567224 */ /* 0x000fce00078e009e */
.L_x_10250:
[----:B------:R-:W-:Y:S05]  /*8de0*/  BSYNC B1 ;  /* 0x0000000000017941 */ /* 0x000fea0003800000 */
.L_x_10248:
        /* <DEDUP_REMOVED lines=16> */
.L_x_10254:
[----:B------:R-:W-:Y:S05]  /*8ef0*/  BSYNC B2 ;  /* 0x0000000000027941 */ /* 0x000fea0003800000 */
.L_x_10253:
        /* <DEDUP_REMOVED lines=44> */
.L_x_10252:
[----:B------:R-:W-:Y:S05]  /*91c0*/  BSYNC B1 ;  /* 0x0000000000017941 */ /* 0x000fea0003800000 */
.L_x_10251:
        /* <DEDUP_REMOVED lines=21> */
.L_x_10256:
[----:B------:R-:W-:-:S07]  /*9320*/  IMAD.MOV.U32 R159, RZ, RZ, R158 ;  /* 0x000000ffff9f7224 */ /* 0x000fce00078e009e */
.L_x_10257:
[----:B------:R-:W-:Y:S05]  /*9330*/  BSYNC B1 ;  /* 0x0000000000017941 */ /* 0x000fea0003800000 */
.L_x_10255:
        /* <DEDUP_REMOVED lines=18> */
.L_x_10261:
[----:B------:R-:W-:Y:S05]  /*9460*/  BSYNC B2 ;  /* 0x0000000000027941 */ /* 0x000fea0003800000 */
.L_x_10260:
        /* <DEDUP_REMOVED lines=44> */
.L_x_10259:
[----:B------:R-:W-:Y:S05]  /*9730*/  BSYNC B1 ;  /* 0x0000000000017941 */ /* 0x000fea0003800000 */
.L_x_10258:
[----:B------:R-:W-:Y:S02]  /*9740*/  I2FP.F32.U32 R98, R159 ;  /* 0x0000009f00627245 */ /* 0x000fe40000201000 */
[----:B------:R-:W-:Y:S02]  /*9750*/  SHF.L.U32 R146, R87, 0x10, RZ ;  /* 0x0000001057927819 */ /* 0x000fe400000006ff */
[----:B------:R-:W-:Y:S01]  /*9760*/  SEL R147, RZ, 0x1, P1 ;  /* 0x00000001ff937807 */ /* 0x000fe20000800000 */
[----:B------:R-:W-:Y:S01]  /*9770*/  FFMA.FTZ R153, R98, R153, 1.1641532182693481445e-10 ;  /* 0x2f00000062997423 */ /* 0x000fe20000010099 */
[----:B------:R-:W-:Y:S01]  /*9780*/  SEL R162, RZ, 0x10000, P5 ;  /* 0x00010000ffa27807 */ /* 0x000fe20002800000 */
[----:B------:R-:W-:Y:S01]  /*9790*/  FMUL.FTZ R146, R146, R97 ;  /* 0x0000006192927220 */ /* 0x000fe20000410000 */
[----:B------:R-:W-:Y:S02]  /*97a0*/  SEL R149, RZ, 0x100, P4 ;  /* 0x00000100ff957807 */ /* 0x000fe40002000000 */
[----:B------:R-:W-:Y:S01]  /*97b0*/  FSETP.GTU.FTZ.AND P1, PT, R153, R154, PT ;  /* 0x0000009a9900720b */ /* 0x000fe20003f3c000 */
[----:B------:R-:W-:Y:S01]  /*97c0*/  FMUL.FTZ R146, R146, R155 ;  /* 0x0000009b92927220 */ /* 0x000fe20000410000 */
[----:B------:R-:W-:-:S02]  /*97d0*/  SEL R148, RZ, 0x1, P2 ;  /* 0x00000001ff947807 */ /* 0x000fc40001000000 */
[----:B------:R-:W-:Y:S02]  /*97e0*/  SEL R98, RZ, 0x1000000, P1 ;  /* 0x01000000ff627807 */ /* 0x000fe40000800000 */
[----:B------:R-:W-:Y:S02]  /*97f0*/  ISETP.NE.AND P5, PT, R156, RZ, PT ;  /* 0x000000ff9c00720c */ /* 0x000fe40003fa5270 */
[----:B------:R-:W-:Y:S01]  /*9800*/  LOP3.LUT R98, R149, R98, R162, 0xfe, !PT ;  /* 0x0000006295627212 */ /* 0x000fe200078efea2 */
[----:B------:R-:W-:Y:S01]  /*9810*/  IMAD.WIDE.U32 R148, R148, 0x1000000, RZ ;  /* 0x0100000094947825 */ /* 0x000fe200078e00ff */
[----:B------:R-:W-:Y:S02]  /*9820*/  SEL R161, RZ, 0x1, P3 ;  /* 0x00000001ffa17807 */ /* 0x000fe40001800000 */
        /* <DEDUP_REMOVED lines=16> */
[C---:B------:R-:W-:Y:S01]  /*9930*/  LEA.HI.X R99, R145.reuse, UR7, RZ, 0x3, P0 ;  /* 0x0000000791637c11 */ /* 0x040fe200080f1cff */
[----:B------:R-:W-:-:S04]  /*9940*/  VIADD R145, R145, 0x100 ;  /* 0x0000010091917836 */ /* 0x000fc80000000000 */
[----:B------:R2:W-:Y:S04]  /*9950*/  STG.E.64 desc[UR4][R98.64], R146 ;  /* 0x0000009262007986 */ /* 0x0005e8000c101b04 */
.L_x_10205:
[----:B------:R-:W-:Y:S05]  /*9960*/  BSYNC B0 ;  /* 0x0000000000007941 */ /* 0x000fea0003800000 */
.L_x_10204:
[----:B------:R-:W-:Y:S01]  /*9970*/  ISETP.NE.AND P0, PT, R142, RZ, PT ;  /* 0x000000ff8e00720c */ /* 0x000fe20003f05270 */
[----:B------:R-:W-:-:S12]  /*9980*/  BSSY B0, `(.L_x_10262) ;  /* 0x00002cf000007945 */ /* 0x000fd80003800000 */
[----:B------:R-:W-:Y:S05]  /*9990*/  @!P0 BRA `(.L_x_10263) ;  /* 0x0000002c00348947 */ /* 0x000fea0003800000 */
[----:B------:R-:W3:Y:S08]  /*99a0*/  LDC.64 R92, c[0x0][0x220] ;  /* 0x00008800ff5c7b82 */ /* 0x000ef00000000a00 */
[----:B------:R-:W4:Y:S01]  /*99b0*/  LDC.64 R88, c[0x0][0x230] ;  /* 0x00008c00ff587b82 */ /* 0x000f220000000a00 */
[----:B---3--:R-:W-:-:S06]  /*99c0*/  IMAD.WIDE.U32 R92, R145, 0x10, R92 ;  /* 0x00000010915c7825 */ /* 0x008fcc00078e005c */
[----:B------:R-:W5:Y:S01]  /*99d0*/  LDG.E.128 R92, desc[UR4][R92.64] ;  /* 0x000000045c5c7981 */ /* 0x000f62000c1e1d00 */
[----:B----4-:R-:W-:-:S04]  /*99e0*/  ISETP.NE.U32.AND P0, PT, R88, RZ, PT ;  /* 0x000000ff5800720c */ /* 0x010fc80003f05070 */
[----:B------:R-:W-:-:S13]  /*99f0*/  ISETP.NE.AND.EX P0, PT, R89, RZ, PT, P0 ;  /* 0x000000ff5900720c */ /* 0x000fda0003f05300 */
[----:B------:R-:W-:-:S04]  /*9a00*/  @P0 LEA R90, P1, R145, R88, 0x5 ;  /* 0x00000058915a0211 */ /* 0x000fc800078228ff */
[----:B------:R-:W-:-:S05]  /*9a10*/  @P0 LEA.HI.X R91, R145, R89, RZ, 0x5, P1 ;  /* 0x00000059915b0211 */ /* 0x000fca00008f2cff */
[----:B------:R3:W5:Y:S04]  /*9a20*/  @P0 LDG.E.128 R56, desc[UR4][R90.64] ;  /* 0x000000045a380981 */ /* 0x000768000c1e1d00 */
[----:B------:R3:W5:Y:S01]  /*9a30*/  @P0 LDG.E.128 R60, desc[UR4][R90.64+0x10] ;  /* 0x000010045a3c0981 */ /* 0x000762000c1e1d00 */
[C---:B------:R-:W-:Y:S01]  /*9a40*/  ISETP.NE.AND P0, PT, R150.reuse, 0x1, PT ;  /* 0x000000019600780c */ /* 0x040fe20003f05270 */
[----:B------:R-:W-:Y:S01]  /*9a50*/  BSSY B1, `(.L_x_10264) ;  /* 0x000000c000017945 */ /* 0x000fe20003800000 */
[----:B012---:R-:W-:-:S11]  /*9a60*/  IADD3 R98, R150, 0x1, RZ ;  /* 0x0000000196627810 */ /* 0x007fd60007ffe0ff */
        /* <DEDUP_REMOVED lines=9> */
.L_x_10265:
[----:B------:R-:W-:-:S07]  /*9b00*/  MOV R152, R158 ;  /* 0x0000009e00987202 */ /* 0x000fce0000000f00 */
.L_x_10266:
[----:B------:R-:W-:Y:S05]  /*9b10*/  BSYNC B1 ;  /* 0x0000000000017941 */ /* 0x000fea0003800000 */
.L_x_10264:
        /* <DEDUP_REMOVED lines=16> */
.L_x_10270:
[----:B------:R-:W-:Y:S05]  /*9c20*/  BSYNC B2 ;  /* 0x0000000000027941 */ /* 0x000fea0003800000 */
.L_x_10269:
        /* <DEDUP_REMOVED lines=42> */
.L_x_10268:
[----:B------:R-:W-:Y:S05]  /*9ed0*/  BSYNC B1 ;  /* 0x0000000000017941 */ /* 0x000fea0003800000 */
.L_x_10267:
        /* <DEDUP_REMOVED lines=27> */
.L_x_10272:
[----:B------:R-:W-:-:S07]  /*a090*/  IMAD.MOV.U32 R89, RZ, RZ, R158 ;  /* 0x000000ffff597224 */ /* 0x000fce00078e009e */
.L_x_10273:
[----:B------:R-:W-:Y:S05]  /*a0a0*/  BSYNC B1 ;  /* 0x0000000000017941 */ /* 0x000fea0003800000 */
.L_x_10271:
        /* <DEDUP_REMOVED lines=16> */
.L_x_10277:
[----:B------:R-:W-:Y:S05]  /*a1b0*/  BSYNC B2 ;  /* 0x0000000000027941 */ /* 0x000fea0003800000 */
.L_x_10276:
        /* <DEDUP_REMOVED lines=43> */
.L_x_10275:
[----:B------:R-:W-:Y:S05]  /*a470*/  BSYNC B1 ;  /* 0x0000000000017941 */ /* 0x000fea0003800000 */
.L_x_10274:
        /* <DEDUP_REMOVED lines=21> */
.L_x_10279:
[----:B------:R-:W-:-:S07]  /*a5d0*/  MOV R92, R158 ;  /* 0x0000009e005c7202 */ /* 0x000fce0000000f00 */
.L_x_10280:
[----:B------:R-:W-:Y:S05]  /*a5e0*/  BSYNC B1 ;  /* 0x0000000000017941 */ /* 0x000fea0003800000 */
.L_x_10278:
        /* <DEDUP_REMOVED lines=16> */
.L_x_10284:
[----:B------:R-:W-:Y:S05]  /*a6f0*/  BSYNC B2 ;  /* 0x0000000000027941 */ /* 0x000fea0003800000 */
.L_x_10283:
        /* <DEDUP_REMOVED lines=44> */
.L_x_10282:
[----:B------:R-:W-:Y:S05]  /*a9c0*/  BSYNC B1 ;  /* 0x0000000000017941 */ /* 0x000fea0003800000 */
.L_x_10281:
        /* <DEDUP_REMOVED lines=21> */
.L_x_10286:
[----:B------:R-:W-:-:S07]  /*ab20*/  MOV R150, R158 ;  /* 0x0000009e00967202 */ /* 0x000fce0000000f00 */
.L_x_10287:
[----:B------:R-:W-:Y:S05]  /*ab30*/  BSYNC B1 ;  /* 0x0000000000017941 */ /* 0x000fea0003800000 */
.L_x_10285:
        /* <DEDUP_REMOVED lines=16> */
.L_x_10291:
[----:B------:R-:W-:Y:S05]  /*ac40*/  BSYNC B2 ;  /* 0x0000000000027941 */ /* 0x000fea0003800000 */
.L_x_10290:
        /* <DEDUP_REMOVED lines=44> */
.L_x_10289:
[----:B------:R-:W-:Y:S05]  /*af10*/  BSYNC B1 ;  /* 0x0000000000017941 */ /* 0x000fea0003800000 */
.L_x_10288:
        /* <DEDUP_REMOVED lines=20> */
.L_x_10293:
[----:B------:R-:W-:-:S07]  /*b060*/  MOV R150, R158 ;  /* 0x0000009e00967202 */ /* 0x000fce0000000f00 */
.L_x_10294:
[----:B------:R-:W-:Y:S05]  /*b070*/  BSYNC B1 ;  /* 0x0000000000017941 */ /* 0x000fea0003800000 */
.L_x_10292:
        /* <DEDUP_REMOVED lines=16> */
.L_x_10298:
[----:B------:R-:W-:Y:S05]  /*b180*/  BSYNC B2 ;  /* 0x0000000000027941 */ /* 0x000fea0003800000 */
.L_x_10297:
        /* <DEDUP_REMOVED lines=44> */
.L_x_10296:
[----:B------:R-:W-:Y:S05]  /*b450*/  BSYNC B1 ;  /* 0x0000000000017941 */ /* 0x000fea0003800000 */
.L_x_10295:
        /* <DEDUP_REMOVED lines=21> */
.L_x_10300:
[----:B------:R-:W-:-:S07]  /*b5b0*/  MOV R93, R158 ;  /* 0x0000009e005d7202 */ /* 0x000fce0000000f00 */
.L_x_10301:
[----:B------:R-:W-:Y:S05]  /*b5c0*/  BSYNC B1 ;  /* 0x0000000000017941 */ /* 0x000fea0003800000 */
.L_x_10299:
        /* <DEDUP_REMOVED lines=16> */
.L_x_10305:
[----:B------:R-:W-:Y:S05]  /*b6d0*/  BSYNC B2 ;  /* 0x0000000000027941 */ /* 0x000fea0003800000 */
.L_x_10304:
        /* <DEDUP_REMOVED lines=44> */
.L_x_10303:
[----:B------:R-:W-:Y:S05]  /*b9a0*/  BSYNC B1 ;  /* 0x0000000000017941 */ /* 0x000fea0003800000 */
.L_x_10302:
        /* <DEDUP_REMOVED lines=20> */
.L_x_10307:
[----:B------:R-:W-:-:S07]  /*baf0*/  MOV R94, R158 ;  /* 0x0000009e005e7202 */ /* 0x000fce0000000f00 */
.L_x_10308:
[----:B------:R-:W-:Y:S05]  /*bb00*/  BSYNC B1 ;  /* 0x0000000000017941 */ /* 0x000fea0003800000 */
.L_x_10306:
        /* <DEDUP_REMOVED lines=16> */
.L_x_10312:
[----:B------:R-:W-:Y:S05]  /*bc10*/  BSYNC B2 ;  /* 0x0000000000027941 */ /* 0x000fea0003800000 */
.L_x_10311:
        /* <DEDUP_REMOVED lines=44> */
.L_x_10310:
[----:B------:R-:W-:Y:S05]  /*bee0*/  BSYNC B1 ;  /* 0x0000000000017941 */ /* 0x000fea0003800000 */
.L_x_10309:
        /* <DEDUP_REMOVED lines=21> */
.L_x_10314:
[----:B------:R-:W-:-:S07]  /*c040*/  MOV R159, R158 ;  /* 0x0000009e009f7202 */ /* 0x000fce0000000f00 */
.L_x_10315:
[----:B------:R-:W-:Y:S05]  /*c050*/  BSYNC B1 ;  /* 0x0000000000017941 */ /* 0x000fea0003800000 */
.L_x_10313:
        /* <DEDUP_REMOVED lines=18> */
.L_x_10319:
[----:B------:R-:W-:Y:S05]  /*c180*/  BSYNC B2 ;  /* 0x0000000000027941 */ /* 0x000fea0003800000 */
.L_x_10318:
        /* <DEDUP_REMOVED lines=44> */
.L_x_10317:
[----:B------:R-:W-:Y:S05]  /*c450*/  BSYNC B1 ;  /* 0x0000000000017941 */ /* 0x000fea0003800000 */
.L_x_10316:
[----:B------:R-:W-:Y:S01]  /*c460*/  I2FP.F32.U32 R98, R159 ;  /* 0x0000009f00627245 */ /* 0x000fe20000201000 */
[----:B------:R-:W-:Y:S01]  /*c470*/  IMAD.U32 R146, R95, 0x10000, RZ ;  /* 0x000100005f927824 */ /* 0x000fe200078e00ff */
[----:B------:R-:W-:Y:S02]  /*c480*/  SEL R147, RZ, 0x1, P1 ;  /* 0x00000001ff937807 */ /* 0x000fe40000800000 */
[----:B------:R-:W-:Y:S01]  /*c490*/  SEL R162, RZ, 0x10000, P5 ;  /* 0x00010000ffa27807 */ /* 0x000fe20002800000 */
[----:B------:R-:W-:Y:S01]  /*c4a0*/  FFMA.FTZ R153, R98, R153, 1.1641532182693481445e-10 ;  /* 0x2f00000062997423 */ /* 0x000fe20000010099 */
[----:B------:R-:W-:Y:S01]  /*c4b0*/  FMUL.FTZ R146, R146, R97 ;  /* 0x0000006192927220 */ /* 0x000fe20000410000 */
[----:B------:R-:W-:Y:S02]  /*c4c0*/  ISETP.NE.AND P5, PT, R156, RZ, PT ;  /* 0x000000ff9c00720c */ /* 0x000fe40003fa5270 */
[----:B------:R-:W-:Y:S01]  /*c4d0*/  SEL R149, RZ, 0x100, P4 ;  /* 0x00000100ff957807 */ /* 0x000fe20002000000 */
[----:B------:R-:W-:Y:S01]  /*c4e0*/  FMUL.FTZ R146, R146, R155 ;  /* 0x0000009b92927220 */ /* 0x000fe20000410000 */
[----:B------:R-:W-:-:S02]  /*c4f0*/  FSETP.GTU.FTZ.AND P1, PT, R153, R154, PT ;  /* 0x0000009a9900720b */ /* 0x000fc40003f3c000 */
[----:B------:R-:W-:Y:S02]  /*c500*/  SEL R148, RZ, 0x1, P2 ;  /* 0x00000001ff947807 */ /* 0x000fe40001000000 */
[----:B------:R-:W-:Y:S02]  /*c510*/  SEL R97, RZ, 0x1000000, P1 ;  /* 0x01000000ff617807 */ /* 0x000fe40000800000 */
[----:B------:R-:W-:Y:S02]  /*c520*/  SEL R99, RZ, 0x1, P5 ;  /* 0x00000001ff637807 */ /* 0x000fe40002800000 */
[----:B------:R-:W-:Y:S01]  /*c530*/  FSEL R95, R146, RZ, !P1 ;  /* 0x000000ff925f7208 */ /* 0x000fe20004800000 */
[----:B------:R-:W-:Y:S01]  /*c540*/  IMAD.WIDE.U32 R146, R147, 0x10000, RZ ;  /* 0x0001000093927825 */ /* 0x000fe200078e00ff */
[----:B------:R-:W-:Y:S02]  /*c550*/  LOP3.LUT R97, R149, R97, R162, 0xfe, !PT ;  /* 0x0000006195617212 */ /* 0x000fe400078efea2 */
[----:B------:R-:W-:Y:S01]  /*c560*/  SEL R161, RZ, 0x1, P3 ;  /* 0x00000001ffa17807 */ /* 0x000fe20001800000 */
[----:B------:R-:W-:Y:S01]  /*c570*/  IMAD.WIDE.U32 R148, R148, 0x1000000, RZ ;  /* 0x0100000094947825 */ /* 0x000fe200078e00ff */
[----:B------:R-:W-:-:S03]  /*c580*/  ISETP.NE.AND P6, PT, R152, RZ, PT ;  /* 0x000000ff9800720c */ /* 0x000fc60003fc5270 */
[----:B------:R-:W-:Y:S01]  /*c590*/  @P0 FADD.FTZ R95, R63, R95 ;  /* 0x0000005f3f5f0221 */ /* 0x000fe20000010000 */
[----:B------:R-:W-:Y:S01]  /*c5a0*/  LEA R152, P0, R145, UR8, 0x5 ;  /* 0x0000000891987c11 */ /* 0x000fe2000f8028ff */
[----:B------:R-:W-:Y:S01]  /*c5b0*/  IMAD.WIDE.U32 R98, R99, 0x100, RZ ;  /* 0x0000010063627825 */ /* 0x000fe200078e00ff */
[----:B------:R-:W-:Y:S02]  /*c5c0*/  LOP3.LUT R97, R149, R97, R161, 0xfe, !PT ;  /* 0x0000006195617212 */ /* 0x000fe400078efea1 */
[----:B------:R-:W-:Y:S02]  /*c5d0*/  LEA.HI.X R153, R145, UR9, RZ, 0x5, P0 ;  /* 0x0000000991997c11 */ /* 0x000fe400080f2cff */
[----:B------:R-:W-:Y:S02]  /*c5e0*/  LOP3.LUT R148, R98, R148, R146, 0xfe, !PT ;  /* 0x0000009462947212 */ /* 0x000fe400078efe92 */
[----:B------:R-:W-:Y:S01]  /*c5f0*/  LOP3.LUT R147, R99, R97, R147, 0xfe, !PT ;  /* 0x0000006163937212 */ /* 0x000fe200078efe93 */
[----:B------:R3:W-:Y:S01]  /*c600*/  STG.E.128 desc[UR4][R152.64], R88 ;  /* 0x0000005898007986 */ /* 0x0007e2000c101d04 */
[----:B------:R-:W-:-:S02]  /*c610*/  SEL R97, RZ, 0x1, P6 ;  /* 0x00000001ff617807 */ /* 0x000fc40003000000 */
[C---:B------:R-:W-:Y:S01]  /*c620*/  LEA R98, P0, R145.reuse, UR6, 0x3 ;  /* 0x0000000691627c11 */ /* 0x040fe2000f8018ff */
[----:B------:R3:W-:Y:S01]  /*c630*/  STG.E.128 desc[UR4][R152.64+0x10], R92 ;  /* 0x0000105c98007986 */ /* 0x0007e2000c101d04 */
[----:B------:R-:W-:Y:S02]  /*c640*/  LOP3.LUT R146, R148, R97, RZ, 0xfc, !PT ;  /* 0x0000006194927212 */ /* 0x000fe400078efcff */
[----:B------:R-:W-:-:S05]  /*c650*/  LEA.HI.X R99, R145, UR7, RZ, 0x3, P0 ;  /* 0x0000000791637c11 */ /* 0x000fca00080f1cff */
[----:B------:R3:W-:Y:S04]  /*c660*/  STG.E.64 desc[UR4][R98.64], R146 ;  /* 0x0000009262007986 */ /* 0x0007e8000c101b04 */
.L_x_10263:
[----:B------:R-:W-:Y:S05]  /*c670*/  BSYNC B0 ;  /* 0x0000000000007941 */ /* 0x000fea0003800000 */
.L_x_10262:
[----:B0123--:R-:W-:Y:S01]  /*c680*/  FADD.FTZ R98, RZ, R64 ;  /* 0x00000040ff627221 */ /* 0x00ffe20000010000 */
[----:B------:R-:W-:Y:S01]  /*c690*/  ISETP.NE.AND P6, PT, R139, RZ, PT ;  /* 0x000000ff8b00720c */ /* 0x000fe20003fc5270 */
[----:B------:R-:W-:Y:S01]  /*c6a0*/  UMOV UR14, 0xffffffff ;  /* 0xffffffff000e7882 */ /* 0x000fe20000000000 */
[----:B------:R-:W-:Y:S01]  /*c6b0*/  ISETP.GT.U32.AND P0, PT, R15, 0x1ff, PT ;  /* 0x000001ff0f00780c */ /* 0x000fe20003f04070 */
[----:B------:R-:W-:Y:S01]  /*c6c0*/  FADD.FTZ R97, R65, R98 ;  /* 0x0000006241617221 */ /* 0x000fe20000010000 */
[C---:B------:R-:W-:Y:S02]  /*c6d0*/  ISETP.GT.U32.AND P1, PT, R15.reuse, 0x2ff, PT ;  /* 0x000002ff0f00780c */ /* 0x040fe40003f24070 */
[----:B------:R-:W-:Y:S01]  /*c6e0*/  LOP3.LUT P2, RZ, R96, 0xff, RZ, 0xc0, !PT ;  /* 0x000000ff60ff7812 */ /* 0x000fe2000784c0ff */
[----:B------:R-:W-:Y:S01]  /*c6f0*/  FADD.FTZ R98, R66, R97 ;  /* 0x0000006142627221 */ /* 0x000fe20000010000 */
[----:B------:R-:W-:Y:S02]  /*c700*/  ISETP.GT.U32.AND P3, PT, R15, 0x3ff, PT ;  /* 0x000003ff0f00780c */ /* 0x000fe40003f64070 */
        /* <DEDUP_REMOVED lines=52> */
[--C-:B------:R-:W-:Y:S01]  /*ca50*/  FADD.FTZ R145, R73, -R96.reuse ;  /* 0x8000006049917221 */ /* 0x100fe20000010000 */
[--C-:B------:R-:W-:Y:S01]  /*ca60*/  FADD.FTZ R147, R74, -R96.reuse ;  /* 0x800000604a937221 */ /* 0x100fe20000010000 */
[----:B------:R-:W-:Y:S01]  /*ca70*/  FFMA.FTZ R97, R152, R152, R97 ;  /* 0x0000009898617223 */ /* 0x000fe20000010061 */
[----:B------:R-:W-:-:S03]  /*ca80*/  FADD.FTZ R152, R68, -R96 ;  /* 0x8000006044987221 */ /* 0x000fc60000010000 */
[----:B------:R-:W-:-:S04]  /*ca90*/  FFMA.FTZ R97, R154, R154, R97 ;  /* 0x0000009a9a617223 */ /* 0x000fc80000010061 */
[----:B------:R-:W-:Y:S01]  /*caa0*/  FFMA.FTZ R97, R146, R146, R97 ;  /* 0x0000009292617223 */ /* 0x000fe20000010061 */
[----:B------:R-:W-:-:S03]  /*cab0*/  FADD.FTZ R146, R69, -R96 ;  /* 0x8000006045927221 */ /* 0x000fc60000010000 */
[----:B------:R-:W-:-:S04]  /*cac0*/  FFMA.FTZ R97, R152, R152, R97 ;  /* 0x0000009898617223 */ /* 0x000fc80000010061 */
        /* <DEDUP_REMOVED lines=60> */
.L_x_10340:
[----:B------:R-:W2:Y:S01]  /*ce90*/  @!P4 S2R R146, SR_CgaCtaId ;  /* 0x000000000092c919 */ /* 0x000ea20000008800 */
[----:B------:R-:W-:Y:S01]  /*cea0*/  LOP3.LUT R99, R99, 0x7, RZ, 0xc0, !PT ;  /* 0x0000000763637812 */ /* 0x000fe200078ec0ff */
[----:B------:R-:W-:Y:S05]  /*ceb0*/  WARPSYNC.ALL ;  /* 0x0000000000007948 */ /* 0x000fea0003800000 */
[----:B------:R-:W-:Y:S01]  /*cec0*/  @!P4 MOV R97, 0x400 ;  /* 0x000004000061c802 */ /* 0x000fe20000000f00 */
[----:B------:R-:W-:-:S03]  /*ced0*/  @!P4 IMAD.IADD R145, R98, 0x1, R99 ;  /* 0x000000016291c824 */ /* 0x000fc600078e0263 */
[----:B--2---:R-:W-:Y:S01]  /*cee0*/  @!P4 LEA R146, R146, R97, 0x18 ;  /* 0x000000619292c211 */ /* 0x004fe200078ec0ff */
[----:B-1----:R-:W-:Y:S01]  /*cef0*/  FADD.FTZ R97, R147, R152 ;  /* 0x0000009893617221 */ /* 0x002fe20000010000 */
[----:B0-----:R-:W-:Y:S02]  /*cf00*/  LOP3.LUT R147, R0, 0x1f, RZ, 0xc0, !PT ;  /* 0x0000001f00937812 */ /* 0x001fe400078ec0ff */
[----:B------:R-:W-:Y:S02]  /*cf10*/  @!P4 LEA R145, R145, R146, 0x3 ;  /* 0x000000929191c211 */ /* 0x000fe400078e18ff */
[----:B------:R-:W-:-:S03]  /*cf20*/  ISETP.GT.U32.AND P0, PT, R147, 0x7, PT ;  /* 0x000000079300780c */ /* 0x000fc60003f04070 */
[----:B------:R0:W-:Y:S10]  /*cf30*/  @!P4 STS.64 [R145], R96 ;  /* 0x000000609100c388 */ /* 0x0001f40000000a00 */
[----:B0-----:R-:W0:Y:S01]  /*cf40*/  @!P0 S2R R97, SR_CgaCtaId ;  /* 0x0000000000618919 */ /* 0x001e220000008800 */
[----:B------:R-:W-:Y:S01]  /*cf50*/  @!P0 MOV R96, 0x400 ;  /* 0x0000040000608802 */ /* 0x000fe20000000f00 */
[----:B------:R-:W-:Y:S01]  /*cf60*/  @!P0 IMAD.IADD R98, R98, 0x1, R147 ;  /* 0x0000000162628824 */ /* 0x000fe200078e0293 */
[----:B------:R-:W-:Y:S01]  /*cf70*/  BAR.SYNC.DEFER_BLOCKING 0x0 ;  /* 0x0000000000007b1d */ /* 0x000fe20000010000 */
[----:B------:R-:W-:-:S05]  /*cf80*/  ISETP.NE.AND P1, PT, R143, RZ, PT ;  /* 0x000000ff8f00720c */ /* 0x000fca0003f25270 */
[----:B------:R-:W-:Y:S01]  /*cf90*/  BSSY B0, `(.L_x_10321) ;  /* 0x0000069000007945 */ /* 0x000fe20003800000 */
[----:B0-----:R-:W-:Y:S02]  /*cfa0*/  @!P0 LEA R145, R97, R96, 0x18 ;  /* 0x0000006061918211 */ /* 0x001fe400078ec0ff */
[----:B------:R-:W-:Y:S02]  /*cfb0*/  CS2R R96, SRZ ;  /* 0x0000000000607805 */ /* 0x000fe4000001ff00 */
[----:B------:R-:W-:Y:S01]  /*cfc0*/  @!P0 LEA R145, R98, R145, 0x3 ;  /* 0x0000009162918211 */ /* 0x000fe200078e18ff */
[----:B------:R-:W-:Y:S01]  /*cfd0*/  IMAD.MOV.U32 R98, RZ, RZ, RZ ;  /* 0x000000ffff627224 */ /* 0x000fe200078e00ff */
[----:B------:R-:W-:-:S03]  /*cfe0*/  @!P0 MOV R98, R137 ;  /* 0x0000008900628202 */ /* 0x000fc60000000f00 */
[----:B------:R-:W-:Y:S01]  /*cff0*/  @!P0 LDS.64 R96, [R145] ;  /* 0x0000000091608984 */ /* 0x000fe20000000a00 */
[----:B------:R-:W-:-:S03]  /*d000*/  LOP3.LUT P0, RZ, R99, 0x1f, R0, 0xf8, !PT ;  /* 0x0000001f63ff7812 */ /* 0x000fc6000780f800 */
[----:B------:R-:W0:Y:S02]  /*d010*/  SHFL.DOWN PT, R147, R98, 0x4, 0x1f ;  /* 0x08801f0062937f89 */ /* 0x000e2400000e0000 */
[----:B0-----:R-:W-:Y:S01]  /*d020*/  IMAD.IADD R148, R147, 0x1, R98 ;  /* 0x0000000193947824 */ /* 0x001fe200078e0262 */
[----:B------:R-:W-:Y:S02]  /*d030*/  I2FP.F32.S32 R154, R147 ;  /* 0x00000093009a7245 */ /* 0x000fe40000201400 */
[----:B------:R-:W-:Y:S02]  /*d040*/  I2FP.F32.S32 R147, R98 ;  /* 0x0000006200937245 */ /* 0x000fe40000201400 */
[----:B------:R-:W-:Y:S01]  /*d050*/  I2FP.F32.S32 R152, R148 ;  /* 0x0000009400987245 */ /* 0x000fe20000201400 */
[----:B------:R-:W-:Y:S03]  /*d060*/  SHFL.DOWN PT, R155, R148, 0x2, 0x1f ;  /* 0x08401f00949b7f89 */ /* 0x000fe600000e0000 */
[----:B------:R-:W0:Y:S01]  /*d070*/  MUFU.RCP R153, R152 ;  /* 0x0000009800997308 */ /* 0x000e220000001000 */
[----:B------:R-:W1:Y:S02]  /*d080*/  SHFL.DOWN PT, R149, R96, 0x4, 0x1f ;  /* 0x08801f0060957f89 */ /* 0x000e6400000e0000 */
[----:B-1----:R-:W-:-:S04]  /*d090*/  FMUL.FTZ R146, R149, R154 ;  /* 0x0000009a95927220 */ /* 0x002fc80000410000 */
[----:B------:R-:W-:Y:S01]  /*d0a0*/  FFMA.FTZ R156, R147, R96, R146 ;  /* 0x00000060939c7223 */ /* 0x000fe20000010092 */
[----:B------:R-:W-:Y:S01]  /*d0b0*/  FADD.FTZ R96, -R149, R96 ;  /* 0x0000006095607221 */ /* 0x000fe20000010100 */
[----:B------:R-:W1:Y:S02]  /*d0c0*/  SHFL.DOWN PT, R146, R97, 0x4, 0x1f ;  /* 0x08801f0061927f89 */ /* 0x000e6400000e0000 */
[----:B0-----:R-:W-:Y:S01]  /*d0d0*/  FMUL.FTZ R145, R153, R156 ;  /* 0x0000009c99917220 */ /* 0x001fe20000410000 */
[----:B------:R-:W-:-:S04]  /*d0e0*/  FMUL.FTZ R96, R96, R96 ;  /* 0x0000006060607220 */ /* 0x000fc80000410000 */
[----:B------:R-:W0:Y:S01]  /*d0f0*/  SHFL.DOWN PT, R98, R145, 0x2, 0x1f ;  /* 0x08401f0091627f89 */ /* 0x000e2200000e0000 */
[----:B------:R-:W-:Y:S01]  /*d100*/  FMUL.FTZ R96, R96, R147 ;  /* 0x0000009360607220 */ /* 0x000fe20000410000 */
[-C--:B------:R-:W-:Y:S02]  /*d110*/  IADD3 R147, R148, R155.reuse, RZ ;  /* 0x0000009b94937210 */ /* 0x080fe40007ffe0ff */
[----:B------:R-:W-:Y:S01]  /*d120*/  I2FP.F32.S32 R155, R155 ;  /* 0x0000009b009b7245 */ /* 0x000fe20000201400 */
[----:B------:R-:W-:Y:S01]  /*d130*/  FMUL.FTZ R96, R96, R154 ;  /* 0x0000009a60607220 */ /* 0x000fe20000410000 */
[----:B------:R-:W-:Y:S01]  /*d140*/  I2FP.F32.S32 R148, R147 ;  /* 0x0000009300947245 */ /* 0x000fe20000201400 */
[----:B------:R-:W2:Y:S03]  /*d150*/  SHFL.DOWN PT, R154, R147, 0x1, 0x1f ;  /* 0x08201f00939a7f89 */ /* 0x000ea600000e0000 */
[----:B------:R-:W3:Y:S01]  /*d160*/  MUFU.RCP R149, R148 ;  /* 0x0000009400957308 */ /* 0x000ee20000001000 */
[----:B-1----:R-:W-:-:S04]  /*d170*/  FADD.FTZ R146, R146, R97 ;  /* 0x0000006192927221 */ /* 0x002fc80000010000 */
[----:B------:R-:W-:Y:S01]  /*d180*/  FFMA.FTZ R96, R153, R96, R146 ;  /* 0x0000006099607223 */ /* 0x000fe20000010092 */
[----:B0-----:R-:W-:Y:S01]  /*d190*/  FMUL.FTZ R153, R98, R155 ;  /* 0x0000009b62997220 */ /* 0x001fe20000410000 */
[----:B------:R-:W-:-:S03]  /*d1a0*/  FADD.FTZ R98, R145, -R98 ;  /* 0x8000006291627221 */ /* 0x000fc60000010000 */
[----:B------:R-:W0:Y:S01]  /*d1b0*/  SHFL.DOWN PT, R97, R96, 0x2, 0x1f ;  /* 0x08401f0060617f89 */ /* 0x000e2200000e0000 */
[----:B------:R-:W-:Y:S01]  /*d1c0*/  FFMA.FTZ R146, R152, R145, R153 ;  /* 0x0000009198927223 */ /* 0x000fe20000010099 */
[----:B------:R-:W-:Y:S01]  /*d1d0*/  FMUL.FTZ R145, R98, R98 ;  /* 0x0000006262917220 */ /* 0x000fe20000410000 */
[----:B--2---:R-:W-:Y:S02]  /*d1e0*/  IMAD.IADD R98, R147, 0x1, R154 ;  /* 0x0000000193627824 */ /* 0x004fe400078e029a */
[----:B---3--:R-:W-:Y:S01]  /*d1f0*/  FMUL.FTZ R153, R149, R146 ;  /* 0x0000009295997220 */ /* 0x008fe20000410000 */
[----:B------:R-:W-:Y:S01]  /*d200*/  FMUL.FTZ R145, R152, R145 ;  /* 0x0000009198917220 */ /* 0x000fe20000410000 */
[----:B------:R-:W-:Y:S01]  /*d210*/  I2FP.F32.S32 R154, R154 ;  /* 0x0000009a009a7245 */ /* 0x000fe20000201400 */
[----:B------:R-:W1:Y:S01]  /*d220*/  LDC R147, c[0x0][0x2d8] ;  /* 0x0000b600ff937b82 */ /* 0x000e620000000800 */
[----:B------:R-:W-:Y:S01]  /*d230*/  I2FP.F32.S32 R152, R98 ;  /* 0x0000006200987245 */ /* 0x000fe20000201400 */
[----:B------:R-:W2:Y:S01]  /*d240*/  SHFL.DOWN PT, R146, R153, 0x1, 0x1f ;  /* 0x08201f0099927f89 */ /* 0x000ea200000e0000 */
[----:B------:R-:W-:-:S04]  /*d250*/  FMUL.FTZ R145, R145, R155 ;  /* 0x0000009b91917220 */ /* 0x000fc80000410000 */
[----:B------:R-:W3:Y:S01]  /*d260*/  MUFU.RCP R152, R152 ;  /* 0x0000009800987308 */ /* 0x000ee20000001000 */
[----:B0-----:R-:W-:-:S04]  /*d270*/  FADD.FTZ R98, R96, R97 ;  /* 0x0000006160627221 */ /* 0x001fc80000010000 */
[----:B------:R-:W-:-:S05]  /*d280*/  FFMA.FTZ R98, R149, R145, R98 ;  /* 0x0000009195627223 */ /* 0x000fca0000010062 */
[----:B------:R-:W0:Y:S01]  /*d290*/  SHFL.DOWN PT, R97, R98, 0x1, 0x1f ;  /* 0x08201f0062617f89 */ /* 0x000e2200000e0000 */
[----:B--2---:R-:W-:Y:S01]  /*d2a0*/  FMUL.FTZ R145, R146, R154 ;  /* 0x0000009a92917220 */ /* 0x004fe20000410000 */
[----:B------:R-:W-:-:S03]  /*d2b0*/  FADD.FTZ R146, R153, -R146 ;  /* 0x8000009299927221 */ /* 0x000fc60000010000 */
[----:B------:R-:W-:-:S04]  /*d2c0*/  FFMA.FTZ R145, R148, R153, R145 ;  /* 0x0000009994917223 */ /* 0x000fc80000010091 */
[----:B---3--:R-:W-:Y:S01]  /*d2d0*/  FMUL.FTZ R96, R152, R145 ;  /* 0x0000009198607220 */ /* 0x008fe20000410000 */
[----:B------:R-:W-:-:S04]  /*d2e0*/  FMUL.FTZ R145, R146, R146 ;  /* 0x0000009292917220 */ /* 0x000fc80000410000 */
[----:B------:R-:W-:Y:S01]  /*d2f0*/  FMUL.FTZ R145, R148, R145 ;  /* 0x0000009194917220 */ /* 0x000fe20000410000 */
[----:B------:R2:W3:Y:S03]  /*d300*/  SHFL.IDX PT, R149, R96, RZ, 0x1f ;  /* 0x00001fff60957589 */ /* 0x0004e600000e0000 */
[----:B------:R-:W-:Y:S01]  /*d310*/  FMUL.FTZ R145, R145, R154 ;  /* 0x0000009a91917220 */ /* 0x000fe20000410000 */
[----:B0-----:R-:W-:Y:S02]  /*d320*/  FADD.FTZ R97, R98, R97 ;  /* 0x0000006162617221 */ /* 0x001fe40000010000 */
[----:B------:R-:W0:Y:S02]  /*d330*/  @!P0 LDC.64 R98, c[0x0][0x250] ;  /* 0x00009400ff628b82 */ /* 0x000e240000000a00 */
[----:B------:R-:W-:-:S06]  /*d340*/  FFMA.FTZ R152, R152, R145, R97 ;  /* 0x0000009198987223 */ /* 0x000fcc0000010061 */
[----:B------:R-:W1:Y:S01]  /*d350*/  SHFL.IDX PT, R152, R152, RZ, 0x1f ;  /* 0x00001fff98987589 */ /* 0x000e6200000e0000 */
[----:B--2---:R-:W2:Y:S01]  /*d360*/  @!P0 LDC.64 R96, c[0x0][0x258] ;  /* 0x00009600ff608b82 */ /* 0x004ea20000000a00 */
[C---:B---3--:R-:W-:Y:S01]  /*d370*/  FMUL.FTZ R145, R149.reuse, R149 ;  /* 0x0000009595917220 */ /* 0x048fe20000410000 */
[----:B------:R-:W-:-:S04]  /*d380*/  FSEL R164, R149, RZ, !P1 ;  /* 0x000000ff95a47208 */ /* 0x000fc80004800000 */
[----:B------:R-:W-:Y:S01]  /*d390*/  FSEL R146, R145, RZ, P1 ;  /* 0x000000ff91927208 */ /* 0x000fe20000800000 */
[----:B0-----:R-:W-:-:S05]  /*d3a0*/  @!P0 IMAD.WIDE R98, R19, 0x4, R98 ;  /* 0x0000000413628825 */ /* 0x001fca00078e0262 */
[----:B------:R0:W-:Y:S01]  /*d3b0*/  @!P0 STG.E desc[UR4][R98.64], R149 ;  /* 0x0000009562008986 */ /* 0x0001e2000c101904 */
[----:B-1----:R-:W-:Y:S01]  /*d3c0*/  FFMA.FTZ R145, R152, UR10, R147 ;  /* 0x0000000a98917c23 */ /* 0x002fe20008010093 */
[----:B--2---:R-:W-:-:S04]  /*d3d0*/  @!P0 IMAD.WIDE R96, R19, 0x4, R96 ;  /* 0x0000000413608825 */ /* 0x004fc800078e0260 */
[----:B------:R-:W-:-:S06]  /*d3e0*/  FADD.FTZ R145, R145, R146 ;  /* 0x0000009291917221 */ /* 0x000fcc0000010000 */
[----:B------:R-:W1:Y:S02]  /*d3f0*/  MUFU.RSQ R145, R145 ;  /* 0x0000009100917308 */ /* 0x000e640000001400 */
[----:B-1----:R0:W-:Y:S01]  /*d400*/  @!P0 STG.E desc[UR4][R96.64], R145 ;  /* 0x0000009160008986 */ /* 0x0021e2000c101904 */
        /* <DEDUP_REMOVED lines=33> */
.L_x_10322:
[----:B------:R-:W-:Y:S05]  /*d620*/  BSYNC B0 ;  /* 0x0000000000007941 */ /* 0x000fea0003800000 */
.L_x_10321:
        /* <DEDUP_REMOVED lines=35> */
.L_x_10324:
[----:B------:R-:W-:Y:S05]  /*d860*/  BSYNC B0 ;  /* 0x0000000000007941 */ /* 0x000fea0003800000 */
.L_x_10323:
[----:B------:R-:W-:Y:S01]  /*d870*/  ISETP.NE.AND P0, PT, R141, RZ, PT ;  /* 0x000000ff8d00720c */ /* 0x000fe20003f05270 */
[----:B------:R-:W-:-:S12]  /*d880*/  BSSY B0, `(.L_x_10325) ;  /* 0x0000022000007945 */ /* 0x000fd80003800000 */
[----:B------:R-:W-:Y:S05]  /*d890*/  @!P0 BRA `(.L_x_10326) ;  /* 0x0000000000808947 */ /* 0x000fea0003800000 */
[--C-:B012---:R-:W-:Y:S01]  /*d8a0*/  FADD.FTZ R98, R81, -R164.reuse ;  /* 0x800000a451627221 */ /* 0x107fe20000010000 */
        /* <DEDUP_REMOVED lines=31> */
.L_x_10326:
[----:B------:R-:W-:Y:S05]  /*daa0*/  BSYNC B0 ;  /* 0x0000000000007941 */ /* 0x000fea0003800000 */
.L_x_10325:
[----:B------:R-:W-:Y:S01]  /*dab0*/  ISETP.NE.AND P0, PT, R142, RZ, PT ;  /* 0x000000ff8e00720c */ /* 0x000fe20003f05270 */
        /* <DEDUP_REMOVED lines=33> */
.L_x_10328:
[----:B------:R-:W-:Y:S05]  /*dcd0*/  BSYNC B0 ;  /* 0x0000000000007941 */ /* 0x000fea0003800000 */
.L_x_10327:
[----:B------:R-:W-:Y:S01]  /*dce0*/  VIADD R19, R19, UR12 ;  /* 0x0000000c13137c36 */ /* 0x000fe20008000000 */
[----:B01234-:R-:W-:-:S04]  /*dcf0*/  SEL R96, RZ, 0x1, P2 ;  /* 0x00000001ff607807 */ /* 0x01ffc80001000000 */
[----:B------:R-:W-:-:S13]  /*dd00*/  ISETP.GE.AND P0, PT, R19, UR13, PT ;  /* 0x0000000d13007c0c */ /* 0x000fda000bf06270 */
[----:B------:R-:W-:Y:S05]  /*dd10*/  @!P0 BRA `(.L_x_10329) ;  /* 0xffffff34003c8947 */ /* 0x000fea000383ffff */
[----:B------:R-:W-:Y:S05]  /*dd20*/  EXIT ;  /* 0x000000000000794d */ /* 0x000fea0003800000 */
.L_x_10320:
[----:B------:R-:W-:Y:S01]  /*dd30*/  HFMA2.MMA R156, -RZ, RZ, 0, 1.847743988037109375e-06 ;  /* 0x0000001fff9c7435 */ /* 0x000fe200000001ff */
[----:B------:R-:W-:Y:S01]  /*dd40*/  MOV R154, R97 ;  /* 0x00000061009a7202 */ /* 0x000fe20000000f00 */
[----:B------:R-:W-:Y:S02]  /*dd50*/  IMAD.MOV.U32 R155, RZ, RZ, 0x1 ;  /* 0x00000001ff9b7424 */ /* 0x000fe400078e00ff */
[----:B------:R-:W-:-:S07]  /*dd60*/  IMAD.MOV.U32 R153, RZ, RZ, -0x1 ;  /* 0xffffffffff997424 */ /* 0x000fce00078e00ff */
[----:B------:R-:W-:Y:S05]  /*dd70*/  WARPSYNC.COLLECTIVE R153, `(.L_x_10330) ;  /* 0x0000000099087348 */ /* 0x000fea0003c00000 */
[----:B------:R0:W1:Y:S02]  /*dd80*/  SHFL.BFLY P5, R149, R154, R155, R156 ;  /* 0x0c00009b9a957389 */ /* 0x00006400000a009c */
[----:B01----:R-:W-:Y:S01]  /*dd90*/  ENDCOLLECTIVE ;  /* 0x000000000000791b */ /* 0x003fe20003800000 */
.L_x_10330:
[----:B------:R-:W-:Y:S01]  /*dda0*/  HFMA2.MMA R155, -RZ, RZ, 0, 1.1920928955078125e-07 ;  /* 0x00000002ff9b7435 */ /* 0x000fe200000001ff */
[----:B------:R-:W-:-:S05]  /*ddb0*/  MOV R96, R149 ;  /* 0x0000009500607202 */ /* 0x000fca0000000f00 */
[----:B------:R-:W-:-:S04]  /*ddc0*/  FADD.FTZ R145, R97, R96 ;  /* 0x0000006061917221 */ /* 0x000fc80000010000 */
[----:B------:R-:W-:-:S07]  /*ddd0*/  IMAD.MOV.U32 R154, RZ, RZ, R145 ;  /* 0x000000ffff9a7224 */ /* 0x000fce00078e0091 */
[----:B------:R-:W-:Y:S05]  /*dde0*/  WARPSYNC.COLLECTIVE R153, `(.L_x_10331) ;  /* 0x0000000099087348 */ /* 0x000fea0003c00000 */
[----:B------:R0:W1:Y:S02]  /*ddf0*/  SHFL.BFLY P5, R149, R154, R155, R156 ;  /* 0x0c00009b9a957389 */ /* 0x00006400000a009c */
[----:B01----:R-:W-:Y:S01]  /*de00*/  ENDCOLLECTIVE ;  /* 0x000000000000791b */ /* 0x003fe20003800000 */
.L_x_10331:
[----:B------:R-:W-:Y:S02]  /*de10*/  IMAD.MOV.U32 R155, RZ, RZ, 0x4 ;  /* 0x00000004ff9b7424 */ /* 0x000fe400078e00ff */
[----:B------:R-:W-:-:S04]  /*de20*/  IMAD.MOV.U32 R96, RZ, RZ, R149 ;  /* 0x000000ffff607224 */ /* 0x000fc800078e0095 */
[----:B------:R-:W-:-:S05]  /*de30*/  FADD.FTZ R146, R145, R96 ;  /* 0x0000006091927221 */ /* 0x000fca0000010000 */
[----:B------:R-:W-:-:S07]  /*de40*/  MOV R154, R146 ;  /* 0x00000092009a7202 */ /* 0x000fce0000000f00 */
[----:B------:R-:W-:Y:S05]  /*de50*/  WARPSYNC.COLLECTIVE R153, `(.L_x_10332) ;  /* 0x0000000099087348 */ /* 0x000fea0003c00000 */
[----:B------:R0:W1:Y:S02]  /*de60*/  SHFL.BFLY P5, R149, R154, R155, R156 ;  /* 0x0c00009b9a957389 */ /* 0x00006400000a009c */
[----:B01----:R-:W-:Y:S01]  /*de70*/  ENDCOLLECTIVE ;  /* 0x000000000000791b */ /* 0x003fe20003800000 */
.L_x_10332:
[----:B------:R-:W-:Y:S01]  /*de80*/  HFMA2.MMA R155, -RZ, RZ, 0, 4.76837158203125e-07 ;  /* 0x00000008ff9b7435 */ /* 0x000fe200000001ff */
[----:B------:R-:W-:-:S05]  /*de90*/  MOV R147, R149 ;  /* 0x0000009500937202 */ /* 0x000fca0000000f00 */
[----:B------:R-:W-:-:S04]  /*dea0*/  FADD.FTZ R147, R146, R147 ;  /* 0x0000009392937221 */ /* 0x000fc80000010000 */
[----:B------:R-:W-:-:S07]  /*deb0*/  IMAD.MOV.U32 R154, RZ, RZ, R147 ;  /* 0x000000ffff9a7224 */ /* 0x000fce00078e0093 */
[----:B------:R-:W-:Y:S05]  /*dec0*/  WARPSYNC.COLLECTIVE R153, `(.L_x_10333) ;  /* 0x0000000099087348 */ /* 0x000fea0003c00000 */
[----:B------:R0:W1:Y:S02]  /*ded0*/  SHFL.BFLY P5, R149, R154, R155, R156 ;  /* 0x0c00009b9a957389 */ /* 0x00006400000a009c */
[----:B01----:R-:W-:Y:S01]  /*dee0*/  ENDCOLLECTIVE ;  /* 0x000000000000791b */ /* 0x003fe20003800000 */
.L_x_10333:
[----:B------:R-:W-:Y:S02]  /*def0*/  IMAD.MOV.U32 R155, RZ, RZ, 0x10 ;  /* 0x00000010ff9b7424 */ /* 0x000fe400078e00ff */
[----:B------:R-:W-:-:S04]  /*df00*/  IMAD.MOV.U32 R96, RZ, RZ, R149 ;  /* 0x000000ffff607224 */ /* 0x000fc800078e0095 */
[----:B------:R-:W-:-:S05]  /*df10*/  FADD.FTZ R148, R147, R96 ;  /* 0x0000006093947221 */ /* 0x000fca0000010000 */
[----:B------:R-:W-:-:S07]  /*df20*/  MOV R154, R148 ;  /* 0x00000094009a7202 */ /* 0x000fce0000000f00 */
[----:B------:R-:W-:Y:S05]  /*df30*/  WARPSYNC.COLLECTIVE R153, `(.L_x_10334) ;  /* 0x0000000099087348 */ /* 0x000fea0003c00000 */
[----:B------:R0:W1:Y:S02]  /*df40*/  SHFL.BFLY P5, R149, R154, R155, R156 ;  /* 0x0c00009b9a957389 */ /* 0x00006400000a009c */
[----:B01----:R-:W-:Y:S01]  /*df50*/  ENDCOLLECTIVE ;  /* 0x000000000000791b */ /* 0x003fe20003800000 */
.L_x_10334:
[----:B------:R-:W-:Y:S02]  /*df60*/  IMAD.MOV.U32 R155, RZ, RZ, 0x1 ;  /* 0x00000001ff9b7424 */ /* 0x000fe400078e00ff */
        /* <DEDUP_REMOVED lines=71> */
.L_x_10335:
[----:B------:R-:W-:Y:S01]  /*e3e0*/  HFMA2.MMA R155, -RZ, RZ, 0, 1.1920928955078125e-07 ;  /* 0x00000002ff9b7435 */ /* 0x000fe200000001ff */
[----:B------:R-:W-:-:S05]  /*e3f0*/  MOV R146, R149 ;  /* 0x0000009500927202 */ /* 0x000fca0000000f00 */
[----:B------:R-:W-:-:S04]  /*e400*/  FADD.FTZ R146, R97, R146 ;  /* 0x0000009261927221 */ /* 0x000fc80000010000 */
[----:B------:R-:W-:-:S07]  /*e410*/  IMAD.MOV.U32 R154, RZ, RZ, R146 ;  /* 0x000000ffff9a7224 */ /* 0x000fce00078e0092 */
[----:B------:R-:W-:Y:S05]  /*e420*/  WARPSYNC.COLLECTIVE R153, `(.L_x_10336) ;  /* 0x0000000099087348 */ /* 0x000fea0003c00000 */
[----:B------:R0:W1:Y:S02]  /*e430*/  SHFL.BFLY P5, R149, R154, R155, R156 ;  /* 0x0c00009b9a957389 */ /* 0x00006400000a009c */
[----:B01----:R-:W-:Y:S01]  /*e440*/  ENDCOLLECTIVE ;  /* 0x000000000000791b */ /* 0x003fe20003800000 */
.L_x_10336:
[----:B------:R-:W-:Y:S02]  /*e450*/  IMAD.MOV.U32 R155, RZ, RZ, 0x4 ;  /* 0x00000004ff9b7424 */ /* 0x000fe400078e00ff */
[----:B------:R-:W-:-:S04]  /*e460*/  IMAD.MOV.U32 R145, RZ, RZ, R149 ;  /* 0x000000ffff917224 */ /* 0x000fc800078e0095 */
[----:B------:R-:W-:-:S05]  /*e470*/  FADD.FTZ R145, R146, R145 ;  /* 0x0000009192917221 */ /* 0x000fca0000010000 */
[----:B------:R-:W-:-:S07]  /*e480*/  MOV R154, R145 ;  /* 0x00000091009a7202 */ /* 0x000fce0000000f00 */
[----:B------:R-:W-:Y:S05]  /*e490*/  WARPSYNC.COLLECTIVE R153, `(.L_x_10337) ;  /* 0x0000000099087348 */ /* 0x000fea0003c00000 */
[----:B------:R0:W1:Y:S02]  /*e4a0*/  SHFL.BFLY P5, R149, R154, R155, R156 ;  /* 0x0c00009b9a957389 */ /* 0x00006400000a009c */
[----:B01----:R-:W-:Y:S01]  /*e4b0*/  ENDCOLLECTIVE ;  /* 0x000000000000791b */ /* 0x003fe20003800000 */
.L_x_10337:
[----:B------:R-:W-:Y:S01]  /*e4c0*/  HFMA2.MMA R155, -RZ, RZ, 0, 4.76837158203125e-07 ;  /* 0x00000008ff9b7435 */ /* 0x000fe200000001ff */
[----:B------:R-:W-:-:S05]  /*e4d0*/  MOV R148, R149 ;  /* 0x0000009500947202 */ /* 0x000fca0000000f00 */
[----:B------:R-:W-:-:S04]  /*e4e0*/  FADD.FTZ R148, R145, R148 ;  /* 0x0000009491947221 */ /* 0x000fc80000010000 */
[----:B------:R-:W-:-:S07]  /*e4f0*/  IMAD.MOV.U32 R154, RZ, RZ, R148 ;  /* 0x000000ffff9a7224 */ /* 0x000fce00078e0094 */
[----:B------:R-:W-:Y:S05]  /*e500*/  WARPSYNC.COLLECTIVE R153, `(.L_x_10338) ;  /* 0x0000000099087348 */ /* 0x000fea0003c00000 */
[----:B------:R0:W1:Y:S02]  /*e510*/  SHFL.BFLY P5, R149, R154, R155, R156 ;  /* 0x0c00009b9a957389 */ /* 0x00006400000a009c */
[----:B01----:R-:W-:Y:S01]  /*e520*/  ENDCOLLECTIVE ;  /* 0x000000000000791b */ /* 0x003fe20003800000 */
.L_x_10338:
[----:B------:R-:W-:Y:S02]  /*e530*/  IMAD.MOV.U32 R155, RZ, RZ, 0x10 ;  /* 0x00000010ff9b7424 */ /* 0x000fe400078e00ff */
[----:B------:R-:W-:-:S04]  /*e540*/  IMAD.MOV.U32 R147, RZ, RZ, R149 ;  /* 0x000000ffff937224 */ /* 0x000fc800078e0095 */
[----:B------:R-:W-:-:S05]  /*e550*/  FADD.FTZ R147, R148, R147 ;  /* 0x0000009394937221 */ /* 0x000fca0000010000 */
[----:B------:R-:W-:-:S07]  /*e560*/  MOV R154, R147 ;  /* 0x00000093009a7202 */ /* 0x000fce0000000f00 */
[----:B------:R-:W-:Y:S05]  /*e570*/  WARPSYNC.COLLECTIVE R153, `(.L_x_10339) ;  /* 0x0000000099087348 */ /* 0x000fea0003c00000 */
[----:B------:R0:W1:Y:S02]  /*e580*/  SHFL.BFLY P5, R149, R154, R155, R156 ;  /* 0x0c00009b9a957389 */ /* 0x00006400000a009c */
[----:B01----:R-:W-:Y:S01]  /*e590*/  ENDCOLLECTIVE ;  /* 0x000000000000791b */ /* 0x003fe20003800000 */
.L_x_10339:
[----:B------:R-:W-:Y:S01]  /*e5a0*/  MOV R152, R149 ;  /* 0x0000009500987202 */ /* 0x000fe20000000f00 */
[----:B------:R-:W-:Y:S06]  /*e5b0*/  BRA `(.L_x_10340) ;  /* 0xffffffe800347947 */ /* 0x000fec000383ffff */
.L_x_10341:
        /* <DEDUP_REMOVED lines=12> */
.L_x_30240:


//--------------------- .text._ZN10layer_norm13ln_fwd_kernelINS_13Kernel_traitsI13__nv_bfloat16S2_fS2_fjLj8192ELj1ELj1ELj8ELj16ENS_18Kernel_traits_baseILj8192ES2_S2_fS2_fjLj256EEEEELb1ELb0ELb0ELb1EEEvNS_9FwdParamsE --------------------------
	.section	.text._ZN10layer_norm13ln_fwd_kernelINS_13Kernel_traitsI13__nv_bfloat16S2_fS2_fjLj8192ELj1ELj1ELj8ELj16ENS_18Kernel_traits_baseILj8192ES2_S2_fS2_fjLj256EEEEELb1ELb0ELb0ELb1EEEvNS_9FwdParamsE,"ax",@progbits
	.align	128
        .global         _ZN10layer_norm13ln_fwd_kernelINS_13Kernel_traitsI13__nv_bfloat16S2_fS2_fjLj8192ELj1ELj1ELj8ELj16ENS_18Kernel_traits_baseILj8192ES2_S2_fS2_fjLj256EEEEELb1ELb0ELb0ELb1EEEvNS_9FwdParamsE
        .type           _ZN10layer_norm13ln_fwd_kernelINS_13Kernel_traitsI13__nv_bfloat16S2_fS2_fjLj8192ELj1ELj1ELj8ELj16ENS_18Kernel_traits_baseILj8192ES2_S2_fS2_fjLj256EEEEELb1ELb0ELb0ELb1EEEvNS_9FwdParamsE,@function
        .size           _ZN10layer_norm13ln_fwd_kernelINS_13Kernel_traitsI13__nv_bfloat16S2_fS2_fjLj8192ELj1ELj1ELj8ELj16ENS_18Kernel_traits_baseILj8192ES2_S2_fS2_fjLj256EEEEELb1ELb0ELb0ELb1EEEvNS_9FwdParamsE,(.L_x_30241 - _ZN10layer_norm13ln_fwd_kernelINS_13Kernel_traitsI13__nv_bfloat16S2_fS2_fjLj8192ELj1ELj1ELj8ELj16ENS_18Kernel_traits_baseILj8192ES2_S2_fS2_fjLj256EEEEELb1ELb0ELb0ELb1EEEvNS_9FwdParamsE)
        .other          _ZN10layer_norm13ln_fwd_kernelINS_13Kernel_traitsI13__nv_bfloat16S2_fS2_fjLj8192ELj1ELj1ELj8ELj16ENS_18Kernel_traits_baseILj8192ES2_S2_fS2_fjLj256EEEEELb1ELb0ELb0ELb1EEEvNS_9FwdParamsE,@"STO_CUDA_ENTRY STV_DEFAULT"
_ZN10layer_norm13ln_fwd_kernelINS_13Kernel_traitsI13__nv_bfloat16S2_fS2_fjLj8192ELj1ELj1ELj8ELj16ENS_18Kernel_traits_baseILj8192ES2_S2_fS2_fjLj256EEEEELb1ELb0ELb0ELb1EEEvNS_9FwdParamsE:
.text._ZN10layer_norm13ln_fwd_kernelINS_13Kernel_traitsI13__nv_bfloat16S2_fS2_fjLj8192ELj1ELj1ELj8ELj16ENS_18Kernel_traits_baseILj8192ES2_S2_fS2_fjLj256EEEEELb1ELb0ELb0ELb1EEEvNS_9FwdParamsE:
        /* <DEDUP_REMOVED lines=11> */
[----:B------:R-:W-:-:S02]  /*00b0*/  ULDC.64 UR8, c[0x0][0x260] ;  /* 0x0000980000087ab9 */ /* 0x000fc40000000a00 */
[----:B------:R-:W-:-:S05]  /*00c0*/  ISETP.NE.AND.EX P0, PT, RZ, UR7, PT, P0 ;  /* 0x00000007ff007c0c */ /* 0x000fca000bf05300 */
[----:B------:R-:W2:Y:S02]  /*00d0*/  LDC R151, c[0x0][0x2ec] ;  /* 0x0000bb00ff977b82 */ /* 0x000ea40000000800 */
[----:B------:R-:W5:Y:S01]  /*00e0*/  @P1 LDG.E.64 R130, desc[UR4][R130.64] ;  /* 0x0000000482821981 */ /* 0x000f62000c1e1b00 */
[----:B0-----:R-:W-:Y:S02]  /*00f0*/  SHF.L.U32 R6, R0, 0x4, RZ ;  /* 0x0000000400067819 */ /* 0x001fe400000006ff */
[----:B-1----:R-:W-:Y:S02]  /*0100*/  @P1 MOV R2, R150 ;  /* 0x0000009600021202 */ /* 0x002fe40000000f00 */
[----:B------:R-:W-:-:S04]  /*0110*/  LOP3.LUT R6, R6, 0xff0, RZ, 0xc0, !PT ;  /* 0x00000ff006067812 */ /* 0x000fc800078ec0ff */
[----:B------:R-:W-:Y:S01]  /*0120*/  IADD3 R8, P2, R6, UR6, RZ ;  /* 0x0000000606087c10 */ /* 0x000fe2000ff5e0ff */
[----:B--2---:R-:W-:-:S04]  /*0130*/  @P1 IMAD.MOV.U32 R3, RZ, RZ, R151 ;  /* 0x000000ffff031224 */ /* 0x004fc800078e0097 */
        /* <DEDUP_REMOVED lines=11> */
[----:B------:R-:W-:-:S04]  /*01f0*/  IADD3 R6, P3, R6, UR8, RZ ;  /* 0x0000000806067c10 */ /* 0x000fc8000ff7e0ff */
[----:B------:R-:W-:Y:S01]  /*0200*/  IADD3.X R7, RZ, UR9, RZ, P3, !PT ;  /* 0x00000009ff077c10 */ /* 0x000fe20009ffe4ff */
[----:B-1----:R-:W-:-:S06]  /*0210*/  IMAD R58, R3, UR6, R0 ;  /* 0x00000006033a7c24 */ /* 0x002fcc000f8e0200 */
[----:B--2---:R-:W-:Y:S05]  /*0220*/  @P2 EXIT ;  /* 0x000000000000294d */ /* 0x004fea0003800000 */
[----:B------:R-:W2:Y:S01]  /*0230*/  LDG.E.128 R40, desc[UR4][R6.64] ;  /* 0x0000000406287981 */ /* 0x000ea2000c1e1d00 */
[----:B------:R-:W0:Y:S03]  /*0240*/  @P1 LDC R3, c[0x0][0x2f0] ;  /* 0x0000bc00ff031b82 */ /* 0x000e260000000800 */
[----:B------:R-:W3:Y:S04]  /*0250*/  LDG.E.128 R44, desc[UR4][R6.64+0x1000] ;  /* 0x00100004062c7981 */ /* 0x000ee8000c1e1d00 */
[----:B------:R-:W4:Y:S04]  /*0260*/  LDG.E.128 R48, desc[UR4][R6.64+0x2000] ;  /* 0x0020000406307981 */ /* 0x000f28000c1e1d00 */
[----:B------:R1:W4:Y:S01]  /*0270*/  LDG.E.128 R52, desc[UR4][R6.64+0x3000] ;  /* 0x0030000406347981 */ /* 0x000322000c1e1d00 */
[----:B------:R-:W-:Y:S01]  /*0280*/  IMAD.WIDE.U32 R10, R58, -0x326172a9, RZ ;  /* 0xcd9e8d573a0a7825 */ /* 0x000fe200078e00ff */
[----:B-----5:R-:W-:-:S02]  /*0290*/  @!P0 CS2R R20, SRZ ;  /* 0x0000000000148805 */ /* 0x020fc4000001ff00 */
[----:B------:R-:W-:Y:S02]  /*02a0*/  @!P0 CS2R R22, SRZ ;  /* 0x0000000000168805 */ /* 0x000fe4000001ff00 */
[----:B------:R-:W-:Y:S02]  /*02b0*/  @!P0 CS2R R38, SRZ ;  /* 0x0000000000268805 */ /* 0x000fe4000001ff00 */
[----:B------:R-:W-:Y:S02]  /*02c0*/  @!P0 CS2R R24, SRZ ;  /* 0x0000000000188805 */ /* 0x000fe4000001ff00 */
[----:B------:R-:W-:Y:S02]  /*02d0*/  @!P0 CS2R R26, SRZ ;  /* 0x00000000001a8805 */ /* 0x000fe4000001ff00 */
[----:B------:R-:W-:Y:S02]  /*02e0*/  @!P0 CS2R R36, SRZ ;  /* 0x0000000000248805 */ /* 0x000fe4000001ff00 */
[----:B------:R-:W-:-:S02]  /*02f0*/  PRMT R98, R20, 0x7632, R98 ;  /* 0x0000763214627816 */ /* 0x000fc40000000062 */
[----:B------:R-:W-:Y:S01]  /*0300*/  @!P0 CS2R R28, SRZ ;  /* 0x00000000001c8805 */ /* 0x000fe2000001ff00 */
[C---:B-1----:R-:W-:Y:S01]  /*0310*/  VIADD R6, R131.reuse, 0x76cf5d0a ;  /* 0x76cf5d0a83067836 */ /* 0x042fe20000000000 */
[C---:B------:R-:W-:Y:S01]  /*0320*/  IADD3 R7, R131.reuse, 0x32370b8f, RZ ;  /* 0x32370b8f83077810 */ /* 0x040fe20007ffe0ff */
[----:B------:R-:W-:Y:S01]  /*0330*/  ULDC.64 UR6, c[0x0][0x270] ;  /* 0x00009c0000067ab9 */ /* 0x000fe20000000a00 */
[----:B0-----:R-:W-:Y:S01]  /*0340*/  @P1 IADD3 R150, P2, R4, R3, RZ ;  /* 0x0000000304961210 */ /* 0x001fe20007f5e0ff */
[C---:B------:R-:W-:Y:S01]  /*0350*/  VIADD R4, R130.reuse, 0x9e3779b9 ;  /* 0x9e3779b982047836 */ /* 0x040fe20000000000 */
[----:B------:R-:W-:Y:S02]  /*0360*/  IADD3 R3, R131, -0x4498517b, RZ ;  /* 0xbb67ae8583037810 */ /* 0x000fe40007ffe0ff */
[----:B------:R-:W-:Y:S02]  /*0370*/  @!P0 CS2R R30, SRZ ;  /* 0x00000000001e8805 */ /* 0x000fe4000001ff00 */
[----:B------:R-:W-:Y:S01]  /*0380*/  PRMT R99, R21, 0x7632, R99 ;  /* 0x0000763215637816 */ /* 0x000fe20000000063 */
[----:B------:R-:W-:Y:S01]  /*0390*/  @P1 IMAD.X R151, RZ, RZ, R5, P2 ;  /* 0x000000ffff971224 */ /* 0x000fe200010e0605 */
[----:B------:R-:W-:Y:S01]  /*03a0*/  IADD3 R5, R130, 0x3c6ef372, RZ ;  /* 0x3c6ef37282057810 */ /* 0x000fe20007ffe0ff */
[----:B------:R-:W-:Y:S01]  /*03b0*/  HFMA2.MMA R97, -RZ, RZ, 0, 0 ;  /* 0x00000000ff617435 */ /* 0x000fe200000001ff */
[----:B------:R-:W-:Y:S01]  /*03c0*/  PRMT R100, R22, 0x7632, R100 ;  /* 0x0000763216647816 */ /* 0x000fe20000000064 */
[----:B------:R-:W-:Y:S01]  /*03d0*/  IMAD.MOV.U32 R135, RZ, RZ, 0x1 ;  /* 0x00000001ff877424 */ /* 0x000fe200078e00ff */
[--C-:B------:R-:W-:Y:S01]  /*03e0*/  SHF.R.U64 R60, R150, 0x2, R151.reuse ;  /* 0x00000002963c7819 */ /* 0x100fe20000001297 */
[----:B------:R-:W-:Y:S01]  /*03f0*/  IMAD.U32 R98, R98, 0x10000, RZ ;  /* 0x0001000062627824 */ /* 0x000fe200078e00ff */
[----:B------:R-:W-:Y:S01]  /*0400*/  SHF.R.U32.HI R59, RZ, 0x2, R151 ;  /* 0x00000002ff3b7819 */ /* 0x000fe20000011697 */
[----:B------:R-:W-:Y:S01]  /*0410*/  IMAD.U32 R100, R100, 0x10000, RZ ;  /* 0x0001000064647824 */ /* 0x000fe200078e00ff */
[----:B------:R-:W-:Y:S01]  /*0420*/  PRMT R101, R23, 0x7632, R101 ;  /* 0x0000763217657816 */ /* 0x000fe20000000065 */
[----:B------:R-:W-:Y:S01]  /*0430*/  IMAD.WIDE.U32 R8, R60, -0x2daee0ad, RZ ;  /* 0xd2511f533c087825 */ /* 0x000fe200078e00ff */
[----:B------:R-:W-:Y:S01]  /*0440*/  LOP3.LUT R12, R11, R59, R130, 0x96, !PT ;  /* 0x0000003b0b0c7212 */ /* 0x000fe200078e9682 */
[----:B------:R-:W-:Y:S01]  /*0450*/  ULDC UR8, c[0x0][0x290] ;  /* 0x0000a40000087ab9 */ /* 0x000fe20000000800 */
[----:B------:R-:W-:Y:S01]  /*0460*/  PRMT R112, R38, 0x7632, R112 ;  /* 0x0000763226707816 */ /* 0x000fe20000000070 */
[----:B------:R-:W-:Y:S01]  /*0470*/  ULDC.64 UR10, c[0x0][0x2b8] ;  /* 0x0000ae00000a7ab9 */ /* 0x000fe20000000a00 */
[----:B------:R-:W-:Y:S01]  /*0480*/  LOP3.LUT R14, R9, R131, RZ, 0x3c, !PT ;  /* 0x00000083090e7212 */ /* 0x000fe200078e3cff */
[----:B------:R-:W-:Y:S01]  /*0490*/  IMAD.WIDE.U32 R12, R12, -0x2daee0ad, RZ ;  /* 0xd2511f530c0c7825 */ /* 0x000fe200078e00ff */
[----:B------:R-:W-:Y:S01]  /*04a0*/  IADD3 R9, R130, 0x78dde6e4, RZ ;  /* 0x78dde6e482097810 */ /* 0x000fe20007ffe0ff */
        /* <DEDUP_REMOVED lines=12> */
[----:B------:R-:W-:Y:S02]  /*0570*/  LOP3.LUT R13, R17, R14, R5, 0x96, !PT ;  /* 0x0000000e110d7212 */ /* 0x000fe400078e9605 */
[----:B------:R-:W-:Y:S01]  /*0580*/  PRMT R105, R27, 0x7632, R105 ;  /* 0x000076321b697816 */ /* 0x000fe20000000069 */
[----:B------:R-:W-:Y:S01]  /*0590*/  IMAD.U32 R102, R102, 0x10000, RZ ;  /* 0x0001000066667824 */ /* 0x000fe200078e00ff */
[----:B------:R-:W-:Y:S01]  /*05a0*/  LOP3.LUT R14, R11, R12, R6, 0x96, !PT ;  /* 0x0000000c0b0e7212 */ /* 0x000fe200078e9606 */
[----:B------:R-:W-:Y:S01]  /*05b0*/  IMAD.WIDE.U32 R12, R13, -0x2daee0ad, RZ ;  /* 0xd2511f530d0c7825 */ /* 0x000fe200078e00ff */
[----:B------:R-:W-:-:S02]  /*05c0*/  IADD3 R11, R131, -0x56f99767, RZ ;  /* 0xa9066899830b7810 */ /* 0x000fc40007ffe0ff */
[----:B------:R-:W-:Y:S01]  /*05d0*/  PRMT R111, R37, 0x7632, R111 ;  /* 0x00007632256f7816 */ /* 0x000fe2000000006f */
[----:B------:R-:W-:Y:S01]  /*05e0*/  IMAD.WIDE.U32 R14, R14, -0x326172a9, RZ ;  /* 0xcd9e8d570e0e7825 */ /* 0x000fe200078e00ff */
[----:B------:R-:W-:Y:S02]  /*05f0*/  LOP3.LUT R18, R13, R10, R7, 0x96, !PT ;  /* 0x0000000a0d127212 */ /* 0x000fe400078e9607 */
[----:B------:R-:W-:Y:S01]  /*0600*/  IADD3 R13, R130, -0x4ab325aa, RZ ;  /* 0xb54cda56820d7810 */ /* 0x000fe20007ffe0ff */
[----:B------:R-:W-:Y:S01]  /*0610*/  VIADD R10, R131, 0xed9eba14 ;  /* 0xed9eba14830a7836 */ /* 0x000fe20000000000 */
[----:B------:R-:W-:Y:S01]  /*0620*/  LOP3.LUT R16, R15, R16, R8, 0x96, !PT ;  /* 0x000000100f107212 */ /* 0x000fe200078e9608 */
[----:B------:R-:W-:Y:S01]  /*0630*/  IMAD.WIDE.U32 R18, R18, -0x326172a9, RZ ;  /* 0xcd9e8d5712127825 */ /* 0x000fe200078e00ff */
[----:B------:R-:W-:Y:S02]  /*0640*/  IADD3 R15, R131, 0x1fd5c5a3, RZ ;  /* 0x1fd5c5a3830f7810 */ /* 0x000fe40007ffe0ff */
[----:B------:R-:W-:Y:S01]  /*0650*/  PRMT R106, R28, 0x7632, R106 ;  /* 0x000076321c6a7816 */ /* 0x000fe2000000006a */
[----:B------:R-:W-:Y:S01]  /*0660*/  IMAD.WIDE.U32 R16, R16, -0x2daee0ad, RZ ;  /* 0xd2511f5310107825 */ /* 0x000fe200078e00ff */
[----:B------:R-:W-:-:S02]  /*0670*/  LOP3.LUT R32, R19, R14, R9, 0x96, !PT ;  /* 0x0000000e13207212 */ /* 0x000fc400078e9609 */
[----:B------:R-:W-:Y:S01]  /*0680*/  PRMT R107, R29, 0x7632, R107 ;  /* 0x000076321d6b7816 */ /* 0x000fe2000000006b */
[----:B------:R-:W-:Y:S01]  /*0690*/  VIADD R14, R131, 0x646e171e ;  /* 0x646e171e830e7836 */ /* 0x000fe20000000000 */
[----:B------:R-:W-:Y:S01]  /*06a0*/  LOP3.LUT R34, R17, R12, R10, 0x96, !PT ;  /* 0x0000000c11227212 */ /* 0x000fe200078e960a */
[----:B------:R-:W-:Y:S01]  /*06b0*/  IMAD.WIDE.U32 R32, R32, -0x2daee0ad, RZ ;  /* 0xd2511f5320207825 */ /* 0x000fe200078e00ff */
[----:B------:R-:W-:Y:S02]  /*06c0*/  IADD3 R17, R130, -0xe443238, RZ ;  /* 0xf1bbcdc882117810 */ /* 0x000fe40007ffe0ff */
[----:B------:R-:W-:Y:S01]  /*06d0*/  ISETP.NE.AND.EX P0, PT, RZ, UR7, PT, P0 ;  /* 0x00000007ff007c0c */ /* 0x000fe2000bf05300 */
[----:B------:R-:W-:Y:S01]  /*06e0*/  IMAD.WIDE.U32 R34, R34, -0x326172a9, RZ ;  /* 0xcd9e8d5722227825 */ /* 0x000fe200078e00ff */
[----:B------:R-:W-:Y:S01]  /*06f0*/  LOP3.LUT R56, R33, R16, R11, 0x96, !PT ;  /* 0x0000001021387212 */ /* 0x000fe200078e960b */
[----:B------:R-:W-:Y:S01]  /*0700*/  ULDC UR7, c[0x0][0x218] ;  /* 0x0000860000077ab9 */ /* 0x000fe20000000800 */
[----:B------:R-:W-:Y:S01]  /*0710*/  PRMT R108, R30, 0x7632, R108 ;  /* 0x000076321e6c7816 */ /* 0x000fe2000000006c */
[----:B------:R-:W-:Y:S01]  /*0720*/  VIADD R12, R130, 0x1715609d ;  /* 0x1715609d820c7836 */ /* 0x000fe20000000000 */
[----:B------:R-:W-:Y:S01]  /*0730*/  PRMT R109, R31, 0x7632, R109 ;  /* 0x000076321f6d7816 */ /* 0x000fe2000000006d */
[----:B------:R-:W-:Y:S01]  /*0740*/  IMAD.WIDE.U32 R56, R56, -0x326172a9, RZ ;  /* 0xcd9e8d5738387825 */ /* 0x000fe200078e00ff */
[----:B------:R-:W-:-:S02]  /*0750*/  PRMT R110, R36, 0x7632, R110 ;  /* 0x00007632246e7816 */ /* 0x000fc4000000006e */
[----:B------:R-:W-:Y:S01]  /*0760*/  LOP3.LUT R18, R35, R18, R12, 0x96, !PT ;  /* 0x0000001223127212 */ /* 0x000fe200078e960c */
[----:B------:R-:W-:Y:S01]  /*0770*/  VIADD R16, R130, 0x5384540f ;  /* 0x5384540f82107836 */ /* 0x000fe20000000000 */
[----:B------:R-:W-:Y:S01]  /*0780*/  LOP3.LUT R33, R57, R34, R13, 0x96, !PT ;  /* 0x0000002239217212 */ /* 0x000fe200078e960d */
[----:B------:R-:W-:Y:S01]  /*0790*/  IMAD.U32 R104, R104, 0x10000, RZ ;  /* 0x0001000068687824 */ /* 0x000fe200078e00ff */
[----:B------:R-:W-:Y:S01]  /*07a0*/  PRMT R113, R39, 0x7632, R113 ;  /* 0x0000763227717816 */ /* 0x000fe20000000071 */
[----:B------:R-:W-:Y:S01]  /*07b0*/  IMAD.WIDE.U32 R18, R18, -0x2daee0ad, RZ ;  /* 0xd2511f5312127825 */ /* 0x000fe200078e00ff */
[----:B------:R-:W-:Y:S02]  /*07c0*/  P2R R132, PR, RZ, 0x1 ;  /* 0x00000001ff847803 */ /* 0x000fe40000000000 */
[----:B------:R-:W-:Y:S01]  /*07d0*/  ISETP.NE.AND P0, PT, RZ, UR6, PT ;  /* 0x00000006ff007c0c */ /* 0x000fe2000bf05270 */
[----:B------:R-:W-:Y:S01]  /*07e0*/  IMAD.U32 R106, R106, 0x10000, RZ ;  /* 0x000100006a6a7824 */ /* 0x000fe200078e00ff */
[----:B------:R-:W-:Y:S01]  /*07f0*/  LOP3.LUT R34, R19, R32, R14, 0x96, !PT ;  /* 0x0000002013227212 */ /* 0x000fe200078e960e */
[----:B------:R-:W-:Y:S01]  /*0800*/  IMAD.WIDE.U32 R32, R33, -0x2daee0ad, RZ ;  /* 0xd2511f5321207825 */ /* 0x000fe200078e00ff */
[----:B------:R-:W-:-:S02]  /*0810*/  LOP3.LUT R150, R150, 0x3, RZ, 0xc0, !PT ;  /* 0x0000000396967812 */ /* 0x000fc400078ec0ff */
[----:B------:R-:W-:Y:S01]  /*0820*/  SHF.L.U32 R99, R99, 0x10, RZ ;  /* 0x0000001063637819 */ /* 0x000fe200000006ff */
[----:B------:R-:W-:Y:S01]  /*0830*/  IMAD.WIDE.U32 R34, R34, -0x326172a9, RZ ;  /* 0xcd9e8d5722227825 */ /* 0x000fe200078e00ff */
[----:B------:R-:W-:Y:S02]  /*0840*/  LOP3.LUT R57, R33, R18, R15, 0x96, !PT ;  /* 0x0000001221397212 */ /* 0x000fe400078e960f */
[----:B------:R-:W-:Y:S01]  /*0850*/  P2R R96, PR, RZ, 0x1 ;  /* 0x00000001ff607803 */ /* 0x000fe20000000000 */
[----:B------:R-:W-:Y:S01]  /*0860*/  VIADD R18, R131, 0xdb3d7428 ;  /* 0xdb3d742883127836 */ /* 0x000fe20000000000 */
[----:B------:R-:W-:Y:S01]  /*0870*/  LOP3.LUT R56, R35, R56, R16, 0x96, !PT ;  /* 0x0000003823387212 */ /* 0x000fe200078e9610 */
[----:B------:R-:W-:Y:S01]  /*0880*/  IMAD.HI.U32 R33, R57, -0x326172a9, RZ ;  /* 0xcd9e8d5739217827 */ /* 0x000fe200078e00ff */
[----:B------:R-:W-:Y:S02]  /*0890*/  IADD3 R35, R130, -0x700cb87f, RZ ;  /* 0x8ff3478182237810 */ /* 0x000fe40007ffe0ff */
[----:B------:R-:W-:Y:S01]  /*08a0*/  SHF.L.U32 R101, R101, 0x10, RZ ;  /* 0x0000001065657819 */ /* 0x000fe200000006ff */
[----:B------:R-:W-:Y:S01]  /*08b0*/  IMAD.HI.U32 R19, R56, -0x2daee0ad, RZ ;  /* 0xd2511f5338137827 */ /* 0x000fe200078e00ff */
[----:B------:R-:W-:-:S02]  /*08c0*/  LOP3.LUT R152, R33, R34, R17, 0x96, !PT ;  /* 0x0000002221987212 */ /* 0x000fc400078e9611 */
[----:B------:R-:W-:Y:S01]  /*08d0*/  SHF.L.U32 R33, R38, 0x10, RZ ;  /* 0x0000001026217819 */ /* 0x000fe200000006ff */
[----:B------:R-:W-:Y:S01]  /*08e0*/  IMAD R38, R57, -0x326172a9, RZ ;  /* 0xcd9e8d5739267824 */ /* 0x000fe200078e02ff */
[----:B------:R-:W-:Y:S01]  /*08f0*/  LOP3.LUT R156, R19, R32, R18, 0x96, !PT ;  /* 0x00000020139c7212 */ /* 0x000fe200078e9612 */
[----:B------:R-:W-:Y:S01]  /*0900*/  IMAD.U32 R32, R37, 0x10000, RZ ;  /* 0x0001000025207824 */ /* 0x000fe200078e00ff */
[----:B------:R-:W-:Y:S01]  /*0910*/  SHF.L.U32 R19, R20, 0x10, RZ ;  /* 0x0000001014137819 */ /* 0x000fe200000006ff */
[----:B------:R-:W-:Y:S01]  /*0920*/  IMAD.U32 R20, R21, 0x10000, RZ ;  /* 0x0001000015147824 */ /* 0x000fe200078e00ff */
[----:B------:R-:W-:Y:S01]  /*0930*/  SHF.L.U32 R21, R22, 0x10, RZ ;  /* 0x0000001016157819 */ /* 0x000fe200000006ff */
[----:B------:R-:W-:Y:S01]  /*0940*/  IMAD.U32 R22, R23, 0x10000, RZ ;  /* 0x0001000017167824 */ /* 0x000fe200078e00ff */
[----:B------:R-:W-:Y:S01]  /*0950*/  SHF.L.U32 R23, R24, 0x10, RZ ;  /* 0x0000001018177819 */ /* 0x000fe200000006ff */
[----:B------:R-:W-:Y:S01]  /*0960*/  IMAD.HI.U32 R153, R156, -0x326172a9, RZ ;  /* 0xcd9e8d579c997827 */ /* 0x000fe200078e00ff */
[----:B------:R-:W-:-:S02]  /*0970*/  SHF.L.U32 R103, R103, 0x10, RZ ;  /* 0x0000001067677819 */ /* 0x000fc400000006ff */
[----:B------:R-:W-:Y:S01]  /*0980*/  SHF.L.U32 R105, R105, 0x10, RZ ;  /* 0x0000001069697819 */ /* 0x000fe200000006ff */
[----:B------:R-:W-:Y:S01]  /*0990*/  IMAD.U32 R24, R25, 0x10000, RZ ;  /* 0x0001000019187824 */ /* 0x000fe200078e00ff */
[----:B------:R-:W-:Y:S01]  /*09a0*/  SHF.L.U32 R25, R26, 0x10, RZ ;  /* 0x000000101a197819 */ /* 0x000fe200000006ff */
[----:B------:R-:W-:Y:S01]  /*09b0*/  IMAD.U32 R26, R27, 0x10000, RZ ;  /* 0x000100001b1a7824 */ /* 0x000fe200078e00ff */
[----:B------:R-:W-:Y:S01]  /*09c0*/  SHF.L.U32 R27, R28, 0x10, RZ ;  /* 0x000000101c1b7819 */ /* 0x000fe200000006ff */
[----:B------:R-:W-:Y:S01]  /*09d0*/  VIADD R34, R131, 0x96a522ad ;  /* 0x96a522ad83227836 */ /* 0x000fe20000000000 */
[----:B------:R-:W-:Y:S01]  /*09e0*/  LOP3.LUT R153, R153, R38, R35, 0x96, !PT ;  /* 0x0000002699997212 */ /* 0x000fe200078e9623 */
[----:B------:R-:W-:Y:S01]  /*09f0*/  IMAD R151, R56, -0x2daee0ad, RZ ;  /* 0xd2511f5338977824 */ /* 0x000fe200078e02ff */
        /* <DEDUP_REMOVED lines=11> */
[----:B------:R-:W-:Y:S01]  /*0ab0*/  SHF.L.U32 R113, R113, 0x10, RZ ;  /* 0x0000001071717819 */ /* 0x000fe200000006ff */
[----:B------:R-:W-:Y:S02]  /*0ac0*/  IMAD.U32 R110, R110, 0x10000, RZ ;  /* 0x000100006e6e7824 */ /* 0x000fe400078e00ff */
[----:B------:R-:W-:-:S02]  /*0ad0*/  IMAD.U32 R112, R112, 0x10000, RZ ;  /* 0x0001000070707824 */ /* 0x000fc400078e00ff */
[----:B------:R-:W-:Y:S02]  /*0ae0*/  IMAD R152, R152, -0x2daee0ad, RZ ;  /* 0xd2511f5398987824 */ /* 0x000fe400078e02ff */
[----:B------:R-:W-:Y:S01]  /*0af0*/  IMAD R156, R156, -0x326172a9, RZ ;  /* 0xcd9e8d579c9c7824 */ /* 0x000fe200078e02ff */
[C---:B--2---:R-:W-:Y:S01]  /*0b00*/  PRMT R115, R40.reuse, 0x7632, R115 ;  /* 0x0000763228737816 */ /* 0x044fe20000000073 */
[----:B------:R-:W-:Y:S01]  /*0b10*/  IMAD.U32 R37, R41, 0x10000, RZ ;  /* 0x0001000029257824 */ /* 0x000fe200078e00ff */
[----:B------:R-:W-:Y:S01]  /*0b20*/  SHF.L.U32 R38, R40, 0x10, RZ ;  /* 0x0000001028267819 */ /* 0x000fe200000006ff */
[----:B------:R-:W-:Y:S01]  /*0b30*/  IMAD.U32 R39, R43, 0x10000, RZ ;  /* 0x000100002b277824 */ /* 0x000fe200078e00ff */
[C---:B------:R-:W-:Y:S01]  /*0b40*/  PRMT R117, R42.reuse, 0x7632, R117 ;  /* 0x000076322a757816 */ /* 0x040fe20000000075 */
[----:B------:R-:W-:Y:S01]  /*0b50*/  IMAD.U32 R115, R115, 0x10000, RZ ;  /* 0x0001000073737824 */ /* 0x000fe200078e00ff */
[----:B------:R-:W-:Y:S02]  /*0b60*/  SHF.L.U32 R40, R42, 0x10, RZ ;  /* 0x000000102a287819 */ /* 0x000fe400000006ff */
[C---:B---3--:R-:W-:Y:S01]  /*0b70*/  PRMT R119, R44.reuse, 0x7632, R119 ;  /* 0x000076322c777816 */ /* 0x048fe20000000077 */
[----:B------:R-:W-:Y:S01]  /*0b80*/  IMAD.U32 R117, R117, 0x10000, RZ ;  /* 0x0001000075757824 */ /* 0x000fe200078e00ff */
[----:B------:R-:W-:-:S02]  /*0b90*/  SHF.L.U32 R42, R44, 0x10, RZ ;  /* 0x000000102c2a7819 */ /* 0x000fc400000006ff */
[C---:B------:R-:W-:Y:S01]  /*0ba0*/  PRMT R121, R46.reuse, 0x7632, R121 ;  /* 0x000076322e797816 */ /* 0x040fe20000000079 */
[----:B------:R-:W-:Y:S01]  /*0bb0*/  IMAD.U32 R119, R119, 0x10000, RZ ;  /* 0x0001000077777824 */ /* 0x000fe200078e00ff */
[----:B------:R-:W-:Y:S02]  /*0bc0*/  SHF.L.U32 R44, R46, 0x10, RZ ;  /* 0x000000102e2c7819 */ /* 0x000fe400000006ff */
[----:B----4-:R-:W-:Y:S01]  /*0bd0*/  PRMT R123, R48, 0x7632, R123 ;  /* 0x00007632307b7816 */ /* 0x010fe2000000007b */
[----:B------:R-:W-:Y:S01]  /*0be0*/  IMAD.U32 R121, R121, 0x10000, RZ ;  /* 0x0001000079797824 */ /* 0x000fe200078e00ff */
[----:B------:R-:W-:Y:S02]  /*0bf0*/  PRMT R125, R50, 0x7632, R125 ;  /* 0x00007632327d7816 */ /* 0x000fe4000000007d */
        /* <DEDUP_REMOVED lines=23> */
[----:B------:R-:W-:Y:S01]  /*0d70*/  SHF.L.U32 R52, R54, 0x10, RZ ;  /* 0x0000001036347819 */ /* 0x000fe200000006ff */
[----:B------:R-:W-:Y:S01]  /*0d80*/  IMAD.MOV.U32 R54, RZ, RZ, R60 ;  /* 0x000000ffff367224 */ /* 0x000fe200078e003c */
[----:B------:R-:W-:Y:S02]  /*0d90*/  MOV R53, R58 ;  /* 0x0000003a00357202 */ /* 0x000fe40000000f00 */
[----:B------:R-:W-:Y:S02]  /*0da0*/  MOV R55, R59 ;  /* 0x0000003b00377202 */ /* 0x000fe40000000f00 */
        /* <DEDUP_REMOVED lines=8> */
.L_x_10567:
[----:B0-----:R-:W0:Y:S01]  /*0e30*/  LDC.64 R68, c[0x0][0x230] ;  /* 0x00008c00ff447b82 */ /* 0x001e220000000a00 */
[----:B------:R-:W-:Y:S01]  /*0e40*/  ISETP.NE.AND P2, PT, R132, RZ, PT ;  /* 0x000000ff8400720c */ /* 0x000fe20003f45270 */
[----:B------:R-:W-:-:S05]  /*0e50*/  IMAD R56, R2, UR7, RZ ;  /* 0x0000000702387c24 */ /* 0x000fca000f8e02ff */
[----:B------:R-:W-:Y:S01]  /*0e60*/  SHF.R.S32.HI R57, RZ, 0x1f, R56 ;  /* 0x0000001fff397819 */ /* 0x000fe20000011438 */
[----:B------:R-:W1:Y:S03]  /*0e70*/  LDC.64 R92, c[0x0][0x220] ;  /* 0x00008800ff5c7b82 */ /* 0x000e660000000a00 */
[----:B------:R-:W-:Y:S02]  /*0e80*/  LEA.HI R57, R57, R56, RZ, 0x3 ;  /* 0x0000003839397211 */ /* 0x000fe400078f18ff */
[----:B------:R-:W-:-:S03]  /*0e90*/  LOP3.LUT R56, R0, 0xff, RZ, 0xc0, !PT ;  /* 0x000000ff00387812 */ /* 0x000fc600078ec0ff */
[----:B------:R-:W2:Y:S01]  /*0ea0*/  @P2 LDC.64 R60, c[0x0][0x270] ;  /* 0x00009c00ff3c2b82 */ /* 0x000ea20000000a00 */
[----:B------:R-:W-:Y:S02]  /*0eb0*/  LEA.HI.SX32 R133, R57, R56, 0x1d ;  /* 0x0000003839857211 */ /* 0x000fe400078feaff */
[----:B0-----:R-:W-:-:S04]  /*0ec0*/  ISETP.NE.U32.AND P1, PT, R68, RZ, PT ;  /* 0x000000ff4400720c */ /* 0x001fc80003f25070 */
[----:B------:R-:W-:Y:S01]  /*0ed0*/  ISETP.NE.AND.EX P1, PT, R69, RZ, PT, P1 ;  /* 0x000000ff4500720c */ /* 0x000fe20003f25310 */
[----:B--2---:R-:W-:-:S12]  /*0ee0*/  @P2 IMAD.WIDE R60, R2, 0x2, R60 ;  /* 0x00000002023c2825 */ /* 0x004fd800078e023c */
[----:B------:R-:W0:Y:S01]  /*0ef0*/  @P1 LDC.64 R62, c[0x0][0x230] ;  /* 0x00008c00ff3e1b82 */ /* 0x000e220000000a00 */
[C---:B-1----:R-:W-:Y:S01]  /*0f00*/  IMAD.WIDE.U32 R56, R133.reuse, 0x10, R92 ;  /* 0x0000001085387825 */ /* 0x042fe200078e005c */
[----:B------:R-:W2:Y:S05]  /*0f10*/  @P2 LDG.E.U16 R60, desc[UR4][R60.64] ;  /* 0x000000043c3c2981 */ /* 0x000eaa000c1e1500 */
[----:B------:R-:W5:Y:S01]  /*0f20*/  LDG.E.128 R56, desc[UR4][R56.64] ;  /* 0x0000000438387981 */ /* 0x000f62000c1e1d00 */
[----:B0-----:R-:W-:-:S05]  /*0f30*/  @P1 IMAD.WIDE.U32 R62, R133, 0x20, R62 ;  /* 0x00000020853e1825 */ /* 0x001fca00078e003e */
[----:B------:R0:W5:Y:S04]  /*0f40*/  @P1 LDG.E.128 R88, desc[UR4][R62.64] ;  /* 0x000000043e581981 */ /* 0x000168000c1e1d00 */
[----:B------:R0:W5:Y:S01]  /*0f50*/  @P1 LDG.E.128 R84, desc[UR4][R62.64+0x10] ;  /* 0x000010043e541981 */ /* 0x000162000c1e1d00 */
[C---:B------:R-:W-:Y:S01]  /*0f60*/  ISETP.NE.AND P0, PT, R150.reuse, 0x1, PT ;  /* 0x000000019600780c */ /* 0x040fe20003f05270 */
[----:B------:R-:W-:Y:S01]  /*0f70*/  BSSY B0, `(.L_x_10342) ;  /* 0x000000e000007945 */ /* 0x000fe20003800000 */
[----:B------:R-:W-:Y:S02]  /*0f80*/  IMAD.MOV.U32 R136, RZ, RZ, 0x3f800000 ;  /* 0x3f800000ff887424 */ /* 0x000fe400078e00ff */
[----:B------:R-:W-:Y:S01]  /*0f90*/  VIADD R64, R150, 0x1 ;  /* 0x0000000196407836 */ /* 0x000fe20000000000 */
[----:B--2---:R-:W-:-:S08]  /*0fa0*/  @P2 SHF.L.U32 R136, R60, 0x10, RZ ;  /* 0x000000103c882819 */ /* 0x004fd000000006ff */
        /* <DEDUP_REMOVED lines=9> */
.L_x_10343:
[----:B------:R-:W-:-:S07]  /*1040*/  IMAD.MOV.U32 R70, RZ, RZ, R156 ;  /* 0x000000ffff467224 */ /* 0x000fce00078e009c */
.L_x_10344:
[----:B------:R-:W-:Y:S05]  /*1050*/  BSYNC B0 ;  /* 0x0000000000007941 */ /* 0x000fea0003800000 */
.L_x_10342:
        /* <DEDUP_REMOVED lines=16> */
.L_x_10348:
[----:B------:R-:W-:Y:S05]  /*1160*/  BSYNC B1 ;  /* 0x0000000000017941 */ /* 0x000fea0003800000 */
.L_x_10347:
        /* <DEDUP_REMOVED lines=43> */
.L_x_10346:
[----:B------:R-:W-:Y:S05]  /*1420*/  BSYNC B0 ;  /* 0x0000000000007941 */ /* 0x000fea0003800000 */
.L_x_10345:
[----:B------:R-:W0:Y:S01]  /*1430*/  LDC R137, c[0x0][0x298] ;  /* 0x0000a600ff897b82 */ /* 0x000e220000000800 */
[----:B------:R-:W-:Y:S01]  /*1440*/  I2FP.F32.U32 R60, R70 ;  /* 0x00000046003c7245 */ /* 0x000fe20000201000 */
[----:B------:R-:W-:Y:S01]  /*1450*/  IMAD.MOV.U32 R139, RZ, RZ, 0x2f800000 ;  /* 0x2f800000ff8b7424 */ /* 0x000fe200078e00ff */
[----:B-----5:R-:W-:Y:S01]  /*1460*/  SHF.L.U32 R63, R56, 0x10, RZ ;  /* 0x00000010383f7819 */ /* 0x020fe200000006ff */
[----:B------:R-:W-:Y:S01]  /*1470*/  BSSY B0, `(.L_x_10349) ;  /* 0x0000018000007945 */ /* 0x000fe20003800000 */
[----:B------:R-:W-:Y:S01]  /*1480*/  ISETP.NE.U32.AND P0, PT, R68, RZ, PT ;  /* 0x000000ff4400720c */ /* 0x000fe20003f05070 */
[----:B------:R-:W-:Y:S01]  /*1490*/  FFMA.FTZ R61, R60, R139, 1.1641532182693481445e-10 ;  /* 0x2f0000003c3d7423 */ /* 0x000fe2000001008b */
[C---:B------:R-:W-:Y:S01]  /*14a0*/  ISETP.NE.AND P2, PT, R64.reuse, 0x1, PT ;  /* 0x000000014000780c */ /* 0x040fe20003f45270 */
[----:B------:R-:W1:Y:S01]  /*14b0*/  LDC R138, c[0x0][0x294] ;  /* 0x0000a500ff8a7b82 */ /* 0x000e620000000800 */
[----:B------:R-:W-:Y:S01]  /*14c0*/  FMUL.FTZ R60, R63, R136 ;  /* 0x000000883f3c7220 */ /* 0x000fe20000410000 */
[----:B------:R-:W-:Y:S01]  /*14d0*/  ISETP.NE.AND.EX P0, PT, R69, RZ, PT, P0 ;  /* 0x000000ff4500720c */ /* 0x000fe20003f05300 */
[----:B------:R-:W-:Y:S01]  /*14e0*/  VIADD R62, R64, 0x1 ;  /* 0x00000001403e7836 */ /* 0x000fe20000000000 */
[----:B------:R-:W-:Y:S01]  /*14f0*/  PRMT R56, R56, 0x7632, R56 ;  /* 0x0000763238387816 */ /* 0x000fe20000000038 */
[----:B0-----:R-:W-:Y:S01]  /*1500*/  FMUL.FTZ R60, R60, R137 ;  /* 0x000000893c3c7220 */ /* 0x001fe20000410000 */
        /* <DEDUP_REMOVED lines=13> */
.L_x_10350:
[----:B------:R-:W-:-:S07]  /*15e0*/  IMAD.MOV.U32 R69, RZ, RZ, R156 ;  /* 0x000000ffff457224 */ /* 0x000fce00078e009c */
.L_x_10351:
[----:B------:R-:W-:Y:S05]  /*15f0*/  BSYNC B0 ;  /* 0x0000000000007941 */ /* 0x000fea0003800000 */
.L_x_10349:
        /* <DEDUP_REMOVED lines=16> */
.L_x_10355:
[----:B------:R-:W-:Y:S05]  /*1700*/  BSYNC B1 ;  /* 0x0000000000017941 */ /* 0x000fea0003800000 */
.L_x_10354:
        /* <DEDUP_REMOVED lines=42> */
[----:B------:R-:W-:-:S07]  /*19b0*/  LOP3.LUT R151, R61, R64, R34, 0x96, !PT ;  /* 0x000000403d977212 */ /* 0x000fce00078e9622 */
.L_x_10353:
[----:B------:R-:W-:Y:S05]  /*19c0*/  BSYNC B0 ;  /* 0x0000000000007941 */ /* 0x000fea0003800000 */
.L_x_10352:
[----:B------:R-:W-:Y:S01]  /*19d0*/  I2FP.F32.U32 R60, R69 ;  /* 0x00000045003c7245 */ /* 0x000fe20000201000 */
[----:B------:R-:W-:Y:S01]  /*19e0*/  IMAD.U32 R63, R56, 0x10000, RZ ;  /* 0x00010000383f7824 */ /* 0x000fe200078e00ff */
[----:B------:R-:W-:Y:S01]  /*19f0*/  ISETP.NE.AND P2, PT, R62, 0x1, PT ;  /* 0x000000013e00780c */ /* 0x000fe20003f45270 */
[----:B------:R-:W-:Y:S02]  /*1a00*/  BSSY B0, `(.L_x_10356) ;  /* 0x0000013000007945 */ /* 0x000fe40003800000 */
[----:B------:R-:W-:Y:S01]  /*1a10*/  FFMA.FTZ R61, R60, R139, 1.1641532182693481445e-10 ;  /* 0x2f0000003c3d7423 */ /* 0x000fe2000001008b */
[----:B------:R-:W-:Y:S01]  /*1a20*/  FMUL.FTZ R56, R63, R136 ;  /* 0x000000883f387220 */ /* 0x000fe20000410000 */
[----:B------:R-:W-:-:S03]  /*1a30*/  IADD3 R60, R62, 0x1, RZ ;  /* 0x000000013e3c7810 */ /* 0x000fc60007ffe0ff */
[----:B------:R-:W-:Y:S01]  /*1a40*/  FMUL.FTZ R56, R56, R137 ;  /* 0x0000008938387220 */ /* 0x000fe20000410000 */
[----:B------:R-:W-:-:S04]  /*1a50*/  FSETP.GTU.FTZ.AND P3, PT, R61, R138, PT ;  /* 0x0000008a3d00720b */ /* 0x000fc80003f7c000 */
        /* <DEDUP_REMOVED lines=12> */
.L_x_10357:
[----:B------:R-:W-:-:S07]  /*1b20*/  MOV R56, R156 ;  /* 0x0000009c00387202 */ /* 0x000fce0000000f00 */
.L_x_10358:
[----:B------:R-:W-:Y:S05]  /*1b30*/  BSYNC B0 ;  /* 0x0000000000007941 */ /* 0x000fea0003800000 */
.L_x_10356:
        /* <DEDUP_REMOVED lines=16> */
.L_x_10362:
[----:B------:R-:W-:Y:S05]  /*1c40*/  BSYNC B1 ;  /* 0x0000000000017941 */ /* 0x000fea0003800000 */
.L_x_10361:
        /* <DEDUP_REMOVED lines=43> */
.L_x_10360:
[----:B------:R-:W-:Y:S05]  /*1f00*/  BSYNC B0 ;  /* 0x0000000000007941 */ /* 0x000fea0003800000 */
.L_x_10359:
[----:B------:R-:W-:Y:S01]  /*1f10*/  I2FP.F32.U32 R56, R56 ;  /* 0x0000003800387245 */ /* 0x000fe20000201000 */
[----:B------:R-:W-:Y:S01]  /*1f20*/  BSSY B0, `(.L_x_10363) ;  /* 0x0000016000007945 */ /* 0x000fe20003800000 */
[C---:B------:R-:W-:Y:S02]  /*1f30*/  SHF.L.U32 R63, R57.reuse, 0x10, RZ ;  /* 0x00000010393f7819 */ /* 0x040fe400000006ff */
[----:B------:R-:W-:Y:S01]  /*1f40*/  PRMT R67, R57, 0x7632, R67 ;  /* 0x0000763239437816 */ /* 0x000fe20000000043 */
[----:B------:R-:W-:Y:S02]  /*1f50*/  FFMA.FTZ R61, R56, R139, 1.1641532182693481445e-10 ;  /* 0x2f000000383d7423 */ /* 0x000fe4000001008b */
[----:B------:R-:W-:-:S03]  /*1f60*/  FMUL.FTZ R56, R63, R136 ;  /* 0x000000883f387220 */ /* 0x000fc60000410000 */
[----:B------:R-:W-:Y:S01]  /*1f70*/  FSETP.GTU.FTZ.AND P2, PT, R61, R138, PT ;  /* 0x0000008a3d00720b */ /* 0x000fe20003f5c000 */
[----:B------:R-:W-:Y:S01]  /*1f80*/  FMUL.FTZ R56, R56, R137 ;  /* 0x0000008938387220 */ /* 0x000fe20000410000 */
[----:B------:R-:W-:Y:S02]  /*1f90*/  VIADD R61, R60, 0x1 ;  /* 0x000000013c3d7836 */ /* 0x000fe40000000000 */
        /* <DEDUP_REMOVED lines=13> */
.L_x_10364:
[----:B------:R-:W-:-:S07]  /*2070*/  IMAD.MOV.U32 R70, RZ, RZ, R156 ;  /* 0x000000ffff467224 */ /* 0x000fce00078e009c */
.L_x_10365:
[----:B------:R-:W-:Y:S05]  /*2080*/  BSYNC B0 ;  /* 0x0000000000007941 */ /* 0x000fea0003800000 */
.L_x_10363:
        /* <DEDUP_REMOVED lines=16> */
.L_x_10369:
[----:B------:R-:W-:Y:S05]  /*2190*/  BSYNC B1 ;  /* 0x0000000000017941 */ /* 0x000fea0003800000 */
.L_x_10368:
        /* <DEDUP_REMOVED lines=43> */
.L_x_10367:
[----:B------:R-:W-:Y:S05]  /*2450*/  BSYNC B0 ;  /* 0x0000000000007941 */ /* 0x000fea0003800000 */
.L_x_10366:
        /* <DEDUP_REMOVED lines=20> */
.L_x_10371:
[----:B------:R-:W-:-:S07]  /*25a0*/  MOV R67, R156 ;  /* 0x0000009c00437202 */ /* 0x000fce0000000f00 */
.L_x_10372:
[----:B------:R-:W-:Y:S05]  /*25b0*/  BSYNC B0 ;  /* 0x0000000000007941 */ /* 0x000fea0003800000 */
.L_x_10370:
        /* <DEDUP_REMOVED lines=16> */
.L_x_10376:
[----:B------:R-:W-:Y:S05]  /*26c0*/  BSYNC B1 ;  /* 0x0000000000017941 */ /* 0x000fea0003800000 */
.L_x_10375:
        /* <DEDUP_REMOVED lines=41> */
[----:B------:R-:W-:Y:S02]  /*2960*/  LOP3.LUT R151, R57, R62, R34, 0x96, !PT ;  /* 0x0000003e39977212 */ /* 0x000fe400078e9622 */
[----:B------:R-:W-:-:S07]  /*2970*/  MOV R152, R56 ;  /* 0x0000003800987202 */ /* 0x000fce0000000f00 */
.L_x_10374:
[----:B------:R-:W-:Y:S05]  /*2980*/  BSYNC B0 ;  /* 0x0000000000007941 */ /* 0x000fea0003800000 */
.L_x_10373:
        /* <DEDUP_REMOVED lines=21> */
.L_x_10378:
[----:B------:R-:W-:-:S07]  /*2ae0*/  IMAD.MOV.U32 R67, RZ, RZ, R156 ;  /* 0x000000ffff437224 */ /* 0x000fce00078e009c */
.L_x_10379:
[----:B------:R-:W-:Y:S05]  /*2af0*/  BSYNC B0 ;  /* 0x0000000000007941 */ /* 0x000fea0003800000 */
.L_x_10377:
        /* <DEDUP_REMOVED lines=16> */
.L_x_10383:
[----:B------:R-:W-:Y:S05]  /*2c00*/  BSYNC B1 ;  /* 0x0000000000017941 */ /* 0x000fea0003800000 */
.L_x_10382:
        /* <DEDUP_REMOVED lines=43> */
.L_x_10381:
[----:B------:R-:W-:Y:S05]  /*2ec0*/  BSYNC B0 ;  /* 0x0000000000007941 */ /* 0x000fea0003800000 */
.L_x_10380:
        /* <DEDUP_REMOVED lines=20> */
.L_x_10385:
[----:B------:R-:W-:-:S07]  /*3010*/  MOV R58, R156 ;  /* 0x0000009c003a7202 */ /* 0x000fce0000000f00 */
.L_x_10386:
[----:B------:R-:W-:Y:S05]  /*3020*/  BSYNC B0 ;  /* 0x0000000000007941 */ /* 0x000fea0003800000 */
.L_x_10384:
        /* <DEDUP_REMOVED lines=16> */
.L_x_10390:
[----:B------:R-:W-:Y:S05]  /*3130*/  BSYNC B1 ;  /* 0x0000000000017941 */ /* 0x000fea0003800000 */
.L_x_10389:
        /* <DEDUP_REMOVED lines=43> */
.L_x_10388:
[----:B------:R-:W-:Y:S05]  /*33f0*/  BSYNC B0 ;  /* 0x0000000000007941 */ /* 0x000fea0003800000 */
.L_x_10387:
[----:B------:R-:W-:Y:S01]  /*3400*/  I2FP.F32.U32 R56, R58 ;  /* 0x0000003a00387245 */ /* 0x000fe20000201000 */
[----:B------:R-:W-:Y:S01]  /*3410*/  BSSY B0, `(.L_x_10391) ;  /* 0x0000015000007945 */ /* 0x000fe20003800000 */
[C---:B------:R-:W-:Y:S01]  /*3420*/  SHF.L.U32 R61, R59.reuse, 0x10, RZ ;  /* 0x000000103b3d7819 */ /* 0x040fe200000006ff */
        /* <DEDUP_REMOVED lines=18> */
.L_x_10392:
[----:B------:R-:W-:-:S07]  /*3550*/  IMAD.MOV.U32 R65, RZ, RZ, R156 ;  /* 0x000000ffff417224 */ /* 0x000fce00078e009c */
.L_x_10393:
[----:B------:R-:W-:Y:S05]  /*3560*/  BSYNC B0 ;  /* 0x0000000000007941 */ /* 0x000fea0003800000 */
.L_x_10391:
        /* <DEDUP_REMOVED lines=18> */
.L_x_10397:
[----:B------:R-:W-:Y:S05]  /*3690*/  BSYNC B1 ;  /* 0x0000000000017941 */ /* 0x000fea0003800000 */
.L_x_10396:
        /* <DEDUP_REMOVED lines=43> */
.L_x_10395:
[----:B------:R-:W-:Y:S05]  /*3950*/  BSYNC B0 ;  /* 0x0000000000007941 */ /* 0x000fea0003800000 */
.L_x_10394:
[----:B------:R-:W-:Y:S01]  /*3960*/  I2FP.F32.U32 R56, R65 ;  /* 0x0000004100387245 */ /* 0x000fe20000201000 */
[----:B------:R-:W0:Y:S01]  /*3970*/  LDC.64 R140, c[0x0][0x238] ;  /* 0x00008e00ff8c7b82 */ /* 0x000e220000000a00 */
[----:B------:R-:W-:Y:S01]  /*3980*/  ISETP.NE.AND P6, PT, R68, RZ, PT ;  /* 0x000000ff4400720c */ /* 0x000fe20003fc5270 */
[----:B------:R-:W-:Y:S01]  /*3990*/  IMAD.U32 R61, R64, 0x10000, RZ ;  /* 0x00010000403d7824 */ /* 0x000fe200078e00ff */
[----:B------:R-:W-:Y:S01]  /*39a0*/  SEL R67, RZ, 0x10000, P5 ;  /* 0x00010000ff437807 */ /* 0x000fe20002800000 */
[----:B------:R-:W-:Y:S01]  /*39b0*/  FFMA.FTZ R59, R56, R139, 1.1641532182693481445e-10 ;  /* 0x2f000000383b7423 */ /* 0x000fe2000001008b */
[----:B------:R-:W-:Y:S01]  /*39c0*/  SEL R68, RZ, 0x100, P4 ;  /* 0x00000100ff447807 */ /* 0x000fe20002000000 */
[----:B------:R-:W-:Y:S01]  /*39d0*/  FMUL.FTZ R64, R61, R136 ;  /* 0x000000883d407220 */ /* 0x000fe20000410000 */
[----:B------:R-:W-:Y:S01]  /*39e0*/  ISETP.NE.AND P5, PT, R69, RZ, PT ;  /* 0x000000ff4500720c */ /* 0x000fe20003fa5270 */
[----:B------:R-:W1:Y:S01]  /*39f0*/  @P1 LDC.64 R56, c[0x0][0x230] ;  /* 0x00008c00ff381b82 */ /* 0x000e620000000a00 */
[----:B------:R-:W-:Y:S01]  /*3a00*/  ISETP.NE.AND P4, PT, R66, RZ, PT ;  /* 0x000000ff4200720c */ /* 0x000fe20003f85270 */
[----:B------:R-:W-:Y:S01]  /*3a10*/  FMUL.FTZ R64, R64, R137 ;  /* 0x0000008940407220 */ /* 0x000fe20000410000 */
[----:B------:R-:W-:-:S02]  /*3a20*/  SEL R62, RZ, 0x1, P2 ;  /* 0x00000001ff3e7807 */ /* 0x000fc40001000000 */
[----:B------:R-:W-:Y:S02]  /*3a30*/  FSETP.GTU.FTZ.AND P2, PT, R59, R138, PT ;  /* 0x0000008a3b00720b */ /* 0x000fe40003f5c000 */
[----:B------:R-:W-:Y:S01]  /*3a40*/  SEL R58, RZ, 0x1, P4 ;  /* 0x00000001ff3a7807 */ /* 0x000fe20002000000 */
[----:B------:R-:W2:Y:S01]  /*3a50*/  LDC.64 R142, c[0x0][0x240] ;  /* 0x00009000ff8e7b82 */ /* 0x000ea20000000a00 */
[----:B------:R-:W-:Y:S01]  /*3a60*/  SEL R60, RZ, 0x1, P5 ;  /* 0x00000001ff3c7807 */ /* 0x000fe20002800000 */
[----:B------:R-:W-:Y:S01]  /*3a70*/  IMAD.WIDE.U32 R62, R62, 0x1000000, RZ ;  /* 0x010000003e3e7825 */ /* 0x000fe200078e00ff */
[----:B------:R-:W-:Y:S02]  /*3a80*/  SEL R65, RZ, 0x1000000, P2 ;  /* 0x01000000ff417807 */ /* 0x000fe40001000000 */
[----:B------:R-:W-:Y:S01]  /*3a90*/  FSEL R79, R64, RZ, !P2 ;  /* 0x000000ff404f7208 */ /* 0x000fe20005000000 */
[----:B------:R-:W-:Y:S01]  /*3aa0*/  IMAD.WIDE.U32 R58, R58, 0x10000, RZ ;  /* 0x000100003a3a7825 */ /* 0x000fe200078e00ff */
[----:B------:R-:W-:-:S02]  /*3ab0*/  LOP3.LUT R68, R68, R65, R67, 0xfe, !PT ;  /* 0x0000004144447212 */ /* 0x000fc400078efe43 */
[----:B------:R-:W-:Y:S01]  /*3ac0*/  SEL R65, RZ, 0x1, P3 ;  /* 0x00000001ff417807 */ /* 0x000fe20001800000 */
[----:B------:R-:W-:Y:S01]  /*3ad0*/  IMAD.WIDE.U32 R60, R60, 0x100, RZ ;  /* 0x000001003c3c7825 */ /* 0x000fe200078e00ff */
[----:B------:R-:W-:-:S03]  /*3ae0*/  SEL R67, RZ, 0x1, P6 ;  /* 0x00000001ff437807 */ /* 0x000fc60003000000 */
[----:B------:R-:W-:Y:S01]  /*3af0*/  @P0 FADD.FTZ R79, R87, R79 ;  /* 0x0000004f574f0221 */ /* 0x000fe20000010000 */
[----:B------:R-:W-:Y:S02]  /*3b00*/  LOP3.LUT R65, R63, R68, R65, 0xfe, !PT ;  /* 0x000000443f417212 */ /* 0x000fe400078efe41 */
[----:B------:R-:W-:Y:S01]  /*3b10*/  LOP3.LUT R66, R60, R62, R58, 0xfe, !PT ;  /* 0x0000003e3c427212 */ /* 0x000fe200078efe3a */
[C---:B0-----:R-:W-:Y:S01]  /*3b20*/  IMAD.WIDE.U32 R62, R133.reuse, 0x20, R140 ;  /* 0x00000020853e7825 */ /* 0x041fe200078e008c */
[----:B------:R-:W-:Y:S02]  /*3b30*/  IADD3 R145, R133, 0x100, RZ ;  /* 0x0000010085917810 */ /* 0x000fe40007ffe0ff */
[----:B------:R-:W-:Y:S02]  /*3b40*/  LOP3.LUT R66, R66, R67, RZ, 0xfc, !PT ;  /* 0x0000004342427212 */ /* 0x000fe400078efcff */
[----:B------:R-:W-:Y:S01]  /*3b50*/  LOP3.LUT R67, R61, R65, R59, 0xfe, !PT ;  /* 0x000000413d437212 */ /* 0x000fe200078efe3b */
[----:B-1----:R-:W-:Y:S01]  /*3b60*/  @P1 IMAD.WIDE.U32 R64, R145, 0x20, R56 ;  /* 0x0000002091401825 */ /* 0x002fe200078e0038 */
[----:B------:R0:W-:Y:S03]  /*3b70*/  STG.E.128 desc[UR4][R62.64], R80 ;  /* 0x000000503e007986 */ /* 0x0001e6000c101d04 */
[----:B--2---:R-:W-:Y:S01]  /*3b80*/  IMAD.WIDE.U32 R60, R133, 0x8, R142 ;  /* 0x00000008853c7825 */ /* 0x004fe200078e008e */
[----:B------:R0:W-:Y:S03]  /*3b90*/  STG.E.128 desc[UR4][R62.64+0x10], R76 ;  /* 0x0000104c3e007986 */ /* 0x0001e6000c101d04 */
[----:B------:R-:W-:Y:S01]  /*3ba0*/  IMAD.WIDE.U32 R56, R145, 0x10, R92 ;  /* 0x0000001091387825 */ /* 0x000fe200078e005c */
[----:B------:R0:W-:Y:S04]  /*3bb0*/  STG.E.64 desc[UR4][R60.64], R66 ;  /* 0x000000423c007986 */ /* 0x0001e8000c101b04 */
[----:B------:R0:W5:Y:S04]  /*3bc0*/  @P1 LDG.E.128 R88, desc[UR4][R64.64] ;  /* 0x0000000440581981 */ /* 0x000168000c1e1d00 */
        /* <DEDUP_REMOVED lines=14> */
.L_x_10399:
[----:B------:R-:W-:-:S07]  /*3cb0*/  IMAD.MOV.U32 R69, RZ, RZ, R156 ;  /* 0x000000ffff457224 */ /* 0x000fce00078e009c */
.L_x_10400:
[----:B------:R-:W-:Y:S05]  /*3cc0*/  BSYNC B0 ;  /* 0x0000000000007941 */ /* 0x000fea0003800000 */
.L_x_10398:
        /* <DEDUP_REMOVED lines=16> */
.L_x_10404:
[----:B------:R-:W-:Y:S05]  /*3dd0*/  BSYNC B1 ;  /* 0x0000000000017941 */ /* 0x000fea0003800000 */
.L_x_10403:
        /* <DEDUP_REMOVED lines=43> */
.L_x_10402:
[----:B------:R-:W-:Y:S05]  /*4090*/  BSYNC B0 ;  /* 0x0000000000007941 */ /* 0x000fea0003800000 */
.L_x_10401:
[----:B------:R-:W-:Y:S01]  /*40a0*/  I2FP.F32.U32 R60, R69 ;  /* 0x00000045003c7245 */ /* 0x000fe20000201000 */
[----:B-----5:R-:W-:Y:S01]  /*40b0*/  IMAD.U32 R63, R56, 0x10000, RZ ;  /* 0x00010000383f7824 */ /* 0x020fe200078e00ff */
        /* <DEDUP_REMOVED lines=20> */
.L_x_10406:
[----:B------:R-:W-:-:S07]  /*4200*/  MOV R70, R156 ;  /* 0x0000009c00467202 */ /* 0x000fce0000000f00 */
.L_x_10407:
[----:B------:R-:W-:Y:S05]  /*4210*/  BSYNC B0 ;  /* 0x0000000000007941 */ /* 0x000fea0003800000 */
.L_x_10405:
        /* <DEDUP_REMOVED lines=16> */
.L_x_10411:
[----:B------:R-:W-:Y:S05]  /*4320*/  BSYNC B1 ;  /* 0x0000000000017941 */ /* 0x000fea0003800000 */
.L_x_10410:
        /* <DEDUP_REMOVED lines=43> */
.L_x_10409:
[----:B------:R-:W-:Y:S05]  /*45e0*/  BSYNC B0 ;  /* 0x0000000000007941 */ /* 0x000fea0003800000 */
.L_x_10408:
[----:B------:R-:W-:Y:S01]  /*45f0*/  I2FP.F32.U32 R60, R70 ;  /* 0x00000046003c7245 */ /* 0x000fe20000201000 */
[----:B------:R-:W-:Y:S01]  /*4600*/  BSSY B0, `(.L_x_10412) ;  /* 0x0000015000007945 */ /* 0x000fe20003800000 */
[----:B------:R-:W-:Y:S02]  /*4610*/  SHF.L.U32 R63, R56, 0x10, RZ ;  /* 0x00000010383f7819 */ /* 0x000fe400000006ff */
[----:B------:R-:W-:Y:S01]  /*4620*/  ISETP.NE.AND P2, PT, R62, 0x1, PT ;  /* 0x000000013e00780c */ /* 0x000fe20003f45270 */
[----:B------:R-:W-:Y:S01]  /*4630*/  FFMA.FTZ R61, R60, R139, 1.1641532182693481445e-10 ;  /* 0x2f0000003c3d7423 */ /* 0x000fe2000001008b */
[----:B------:R-:W-:Y:S02]  /*4640*/  VIADD R60, R62, 0x1 ;  /* 0x000000013e3c7836 */ /* 0x000fe40000000000 */
[----:B------:R-:W-:Y:S02]  /*4650*/  FMUL.FTZ R56, R63, R136 ;  /* 0x000000883f387220 */ /* 0x000fe40000410000 */
[----:B------:R-:W-:-:S02]  /*4660*/  FSETP.GTU.FTZ.AND P3, PT, R61, R138, PT ;  /* 0x0000008a3d00720b */ /* 0x000fc40003f7c000 */
[----:B------:R-:W-:Y:S02]  /*4670*/  FMUL.FTZ R56, R56, R137 ;  /* 0x0000008938387220 */ /* 0x000fe40000410000 */
[----:B------:R-:W-:-:S03]  /*4680*/  P2R R94, PR, RZ, 0x8 ;  /* 0x00000008ff5e7803 */ /* 0x000fc60000000000 */
        /* <DEDUP_REMOVED lines=11> */
.L_x_10413:
[----:B------:R-:W-:-:S07]  /*4740*/  IMAD.MOV.U32 R56, RZ, RZ, R156 ;  /* 0x000000ffff387224 */ /* 0x000fce00078e009c */
.L_x_10414:
[----:B------:R-:W-:Y:S05]  /*4750*/  BSYNC B0 ;  /* 0x0000000000007941 */ /* 0x000fea0003800000 */
.L_x_10412:
        /* <DEDUP_REMOVED lines=16> */
.L_x_10418:
[----:B------:R-:W-:Y:S05]  /*4860*/  BSYNC B1 ;  /* 0x0000000000017941 */ /* 0x000fea0003800000 */
.L_x_10417:
        /* <DEDUP_REMOVED lines=43> */
.L_x_10416:
[----:B------:R-:W-:Y:S05]  /*4b20*/  BSYNC B0 ;  /* 0x0000000000007941 */ /* 0x000fea0003800000 */
.L_x_10415:
[----:B------:R-:W-:Y:S01]  /*4b30*/  I2FP.F32.U32 R56, R56 ;  /* 0x0000003800387245 */ /* 0x000fe20000201000 */
[C---:B------:R-:W-:Y:S01]  /*4b40*/  IMAD.U32 R63, R57.reuse, 0x10000, RZ ;  /* 0x00010000393f7824 */ /* 0x040fe200078e00ff */
[----:B------:R-:W-:Y:S01]  /*4b50*/  BSSY B0, `(.L_x_10419) ;  /* 0x0000015000007945 */ /* 0x000fe20003800000 */
[----:B------:R-:W-:Y:S02]  /*4b60*/  PRMT R66, R57, 0x7632, R66 ;  /* 0x0000763239427816 */ /* 0x000fe40000000042 */
[----:B------:R-:W-:Y:S01]  /*4b70*/  FFMA.FTZ R61, R56, R139, 1.1641532182693481445e-10 ;  /* 0x2f000000383d7423 */ /* 0x000fe2000001008b */
[----:B------:R-:W-:Y:S01]  /*4b80*/  FMUL.FTZ R56, R63, R136 ;  /* 0x000000883f387220 */ /* 0x000fe20000410000 */
[----:B------:R-:W-:-:S03]  /*4b90*/  IADD3 R62, R60, 0x1, RZ ;  /* 0x000000013c3e7810 */ /* 0x000fc60007ffe0ff */
        /* <DEDUP_REMOVED lines=15> */
.L_x_10420:
[----:B------:R-:W-:-:S07]  /*4c90*/  MOV R67, R156 ;  /* 0x0000009c00437202 */ /* 0x000fce0000000f00 */
.L_x_10421:
[----:B------:R-:W-:Y:S05]  /*4ca0*/  BSYNC B0 ;  /* 0x0000000000007941 */ /* 0x000fea0003800000 */
.L_x_10419:
        /* <DEDUP_REMOVED lines=16> */
.L_x_10425:
[----:B------:R-:W-:Y:S05]  /*4db0*/  BSYNC B1 ;  /* 0x0000000000017941 */ /* 0x000fea0003800000 */
.L_x_10424:
        /* <DEDUP_REMOVED lines=43> */
.L_x_10423:
[----:B------:R-:W-:Y:S05]  /*5070*/  BSYNC B0 ;  /* 0x0000000000007941 */ /* 0x000fea0003800000 */
.L_x_10422:
        /* <DEDUP_REMOVED lines=20> */
.L_x_10427:
[----:B------:R-:W-:-:S07]  /*51c0*/  IMAD.MOV.U32 R68, RZ, RZ, R156 ;  /* 0x000000ffff447224 */ /* 0x000fce00078e009c */
.L_x_10428:
[----:B------:R-:W-:Y:S05]  /*51d0*/  BSYNC B0 ;  /* 0x0000000000007941 */ /* 0x000fea0003800000 */
.L_x_10426:
        /* <DEDUP_REMOVED lines=16> */
.L_x_10432:
[----:B------:R-:W-:Y:S05]  /*52e0*/  BSYNC B1 ;  /* 0x0000000000017941 */ /* 0x000fea0003800000 */
.L_x_10431:
        /* <DEDUP_REMOVED lines=42> */
[----:B------:R-:W-:-:S08]  /*5590*/  LOP3.LUT R151, R63, R56, R34, 0x96, !PT ;  /* 0x000000383f977212 */ /* 0x000fd000078e9622 */
.L_x_10430:
[----:B------:R-:W-:Y:S05]  /*55a0*/  BSYNC B0 ;  /* 0x0000000000007941 */ /* 0x000fea0003800000 */
.L_x_10429:
        /* <DEDUP_REMOVED lines=21> */
.L_x_10434:
[----:B------:R-:W-:-:S07]  /*5700*/  MOV R69, R156 ;  /* 0x0000009c00457202 */ /* 0x000fce0000000f00 */
.L_x_10435:
[----:B------:R-:W-:Y:S05]  /*5710*/  BSYNC B0 ;  /* 0x0000000000007941 */ /* 0x000fea0003800000 */
.L_x_10433:
        /* <DEDUP_REMOVED lines=16> */
.L_x_10439:
[----:B------:R-:W-:Y:S05]  /*5820*/  BSYNC B1 ;  /* 0x0000000000017941 */ /* 0x000fea0003800000 */
.L_x_10438:
        /* <DEDUP_REMOVED lines=43> */
.L_x_10437:
[----:B------:R-:W-:Y:S05]  /*5ae0*/  BSYNC B0 ;  /* 0x0000000000007941 */ /* 0x000fea0003800000 */
.L_x_10436:
        /* <DEDUP_REMOVED lines=20> */
.L_x_10441:
[----:B------:R-:W-:-:S07]  /*5c30*/  IMAD.MOV.U32 R58, RZ, RZ, R156 ;  /* 0x000000ffff3a7224 */ /* 0x000fce00078e009c */
.L_x_10442:
[----:B------:R-:W-:Y:S05]  /*5c40*/  BSYNC B0 ;  /* 0x0000000000007941 */ /* 0x000fea0003800000 */
.L_x_10440:
        /* <DEDUP_REMOVED lines=16> */
.L_x_10446:
[----:B------:R-:W-:Y:S05]  /*5d50*/  BSYNC B1 ;  /* 0x0000000000017941 */ /* 0x000fea0003800000 */
.L_x_10445:
        /* <DEDUP_REMOVED lines=43> */
.L_x_10444:
[----:B------:R-:W-:Y:S05]  /*6010*/  BSYNC B0 ;  /* 0x0000000000007941 */ /* 0x000fea0003800000 */
.L_x_10443:
[----:B------:R-:W-:Y:S01]  /*6020*/  I2FP.F32.U32 R56, R58 ;  /* 0x0000003a00387245 */ /* 0x000fe20000201000 */
[C---:B------:R-:W-:Y:S01]  /*6030*/  IMAD.U32 R61, R59.reuse, 0x10000, RZ ;  /* 0x000100003b3d7824 */ /* 0x040fe200078e00ff */
        /* <DEDUP_REMOVED lines=19> */
.L_x_10448:
[----:B------:R-:W-:-:S07]  /*6170*/  MOV R67, R156 ;  /* 0x0000009c00437202 */ /* 0x000fce0000000f00 */
.L_x_10449:
[----:B------:R-:W-:Y:S05]  /*6180*/  BSYNC B0 ;  /* 0x0000000000007941 */ /* 0x000fea0003800000 */
.L_x_10447:
        /* <DEDUP_REMOVED lines=18> */
.L_x_10453:
[----:B------:R-:W-:Y:S05]  /*62b0*/  BSYNC B1 ;  /* 0x0000000000017941 */ /* 0x000fea0003800000 */
.L_x_10452:
        /* <DEDUP_REMOVED lines=42> */
[----:B------:R-:W-:-:S07]  /*6560*/  MOV R152, R58 ;  /* 0x0000003a00987202 */ /* 0x000fce0000000f00 */
.L_x_10451:
[----:B------:R-:W-:Y:S05]  /*6570*/  BSYNC B0 ;  /* 0x0000000000007941 */ /* 0x000fea0003800000 */
.L_x_10450:
[----:B------:R-:W-:Y:S01]  /*6580*/  I2FP.F32.U32 R56, R67 ;  /* 0x0000004300387245 */ /* 0x000fe20000201000 */
[----:B------:R-:W-:Y:S01]  /*6590*/  VIADD R155, R133, 0x200 ;  /* 0x00000200859b7836 */ /* 0x000fe20000000000 */
[----:B------:R-:W-:Y:S02]  /*65a0*/  SEL R134, RZ, 0x10000, P5 ;  /* 0x00010000ff867807 */ /* 0x000fe40002800000 */
[----:B------:R-:W-:Y:S01]  /*65b0*/  SEL R65, RZ, 0x100, P4 ;  /* 0x00000100ff417807 */ /* 0x000fe20002000000 */
[----:B------:R-:W-:Y:S01]  /*65c0*/  FFMA.FTZ R59, R56, R139, 1.1641532182693481445e-10 ;  /* 0x2f000000383b7423 */ /* 0x000fe2000001008b */
[----:B------:R-:W-:Y:S01]  /*65d0*/  ISETP.NE.AND P5, PT, R94, RZ, PT ;  /* 0x000000ff5e00720c */ /* 0x000fe20003fa5270 */
[----:B------:R-:W0:Y:S01]  /*65e0*/  @P1 LDC.64 R56, c[0x0][0x230] ;  /* 0x00008c00ff381b82 */ /* 0x000e220000000a00 */
[----:B------:R-:W-:Y:S02]  /*65f0*/  ISETP.NE.AND P4, PT, R95, RZ, PT ;  /* 0x000000ff5f00720c */ /* 0x000fe40003f85270 */
[----:B------:R-:W-:-:S02]  /*6600*/  SHF.L.U32 R61, R66, 0x10, RZ ;  /* 0x00000010423d7819 */ /* 0x000fc400000006ff */
[----:B------:R-:W-:Y:S02]  /*6610*/  SEL R62, RZ, 0x1, P2 ;  /* 0x00000001ff3e7807 */ /* 0x000fe40001000000 */
[----:B------:R-:W-:Y:S01]  /*6620*/  SEL R58, RZ, 0x1, P4 ;  /* 0x00000001ff3a7807 */ /* 0x000fe20002000000 */
[----:B------:R-:W-:Y:S01]  /*6630*/  FMUL.FTZ R64, R61, R136 ;  /* 0x000000883d407220 */ /* 0x000fe20000410000 */
[----:B------:R-:W-:Y:S01]  /*6640*/  SEL R60, RZ, 0x1, P5 ;  /* 0x00000001ff3c7807 */ /* 0x000fe20002800000 */
[----:B------:R-:W-:Y:S01]  /*6650*/  IMAD.WIDE.U32 R62, R62, 0x1000000, RZ ;  /* 0x010000003e3e7825 */ /* 0x000fe200078e00ff */
[----:B------:R-:W-:-:S03]  /*6660*/  FSETP.GTU.FTZ.AND P2, PT, R59, R138, PT ;  /* 0x0000008a3b00720b */ /* 0x000fc60003f5c000 */
[----:B------:R-:W-:Y:S01]  /*6670*/  FMUL.FTZ R64, R64, R137 ;  /* 0x0000008940407220 */ /* 0x000fe20000410000 */
[----:B------:R-:W-:Y:S01]  /*6680*/  ISETP.NE.AND P6, PT, R71, RZ, PT ;  /* 0x000000ff4700720c */ /* 0x000fe20003fc5270 */
[----:B------:R-:W-:Y:S01]  /*6690*/  IMAD.WIDE.U32 R58, R58, 0x10000, RZ ;  /* 0x000100003a3a7825 */ /* 0x000fe200078e00ff */
[----:B------:R-:W-:Y:S02]  /*66a0*/  SEL R67, RZ, 0x1000000, P2 ;  /* 0x01000000ff437807 */ /* 0x000fe40001000000 */
[----:B------:R-:W-:Y:S01]  /*66b0*/  FSEL R71, R64, RZ, !P2 ;  /* 0x000000ff40477208 */ /* 0x000fe20005000000 */
[----:B------:R-:W-:Y:S01]  /*66c0*/  IMAD.WIDE.U32 R60, R60, 0x100, RZ ;  /* 0x000001003c3c7825 */ /* 0x000fe200078e00ff */
[----:B------:R-:W-:Y:S02]  /*66d0*/  LOP3.LUT R67, R65, R67, R134, 0xfe, !PT ;  /* 0x0000004341437212 */ /* 0x000fe400078efe86 */
[----:B------:R-:W-:Y:S01]  /*66e0*/  SEL R65, RZ, 0x1, P6 ;  /* 0x00000001ff417807 */ /* 0x000fe20003000000 */
[----:B------:R-:W-:Y:S01]  /*66f0*/  @P0 FADD.FTZ R71, R87, R71 ;  /* 0x0000004757470221 */ /* 0x000fe20000010000 */
[----:B------:R-:W-:-:S02]  /*6700*/  LOP3.LUT R60, R60, R62, R58, 0xfe, !PT ;  /* 0x0000003e3c3c7212 */ /* 0x000fc400078efe3a */
[----:B------:R-:W-:Y:S02]  /*6710*/  SEL R62, RZ, 0x1, P3 ;  /* 0x00000001ff3e7807 */ /* 0x000fe40001800000 */
[----:B------:R-:W-:Y:S02]  /*6720*/  LOP3.LUT R60, R60, R65, RZ, 0xfc, !PT ;  /* 0x000000413c3c7212 */ /* 0x000fe400078efcff */
[----:B------:R-:W-:Y:S01]  /*6730*/  LOP3.LUT R65, R63, R67, R62, 0xfe, !PT ;  /* 0x000000433f417212 */ /* 0x000fe200078efe3e */
[----:B------:R-:W-:-:S03]  /*6740*/  IMAD.WIDE.U32 R62, R145, 0x20, R140 ;  /* 0x00000020913e7825 */ /* 0x000fc600078e008c */
[----:B------:R-:W-:Y:S01]  /*6750*/  LOP3.LUT R61, R61, R65, R59, 0xfe, !PT ;  /* 0x000000413d3d7212 */ /* 0x000fe200078efe3b */
[----:B0-----:R-:W-:Y:S01]  /*6760*/  @P1 IMAD.WIDE.U32 R66, R155, 0x20, R56 ;  /* 0x000000209b421825 */ /* 0x001fe200078e0038 */
[----:B------:R0:W-:Y:S03]  /*6770*/  STG.E.128 desc[UR4][R62.64], R72 ;  /* 0x000000483e007986 */ /* 0x0001e6000c101d04 */
[----:B------:R-:W-:Y:S01]  /*6780*/  IMAD.WIDE.U32 R64, R145, 0x8, R142 ;  /* 0x0000000891407825 */ /* 0x000fe200078e008e */
        /* <DEDUP_REMOVED lines=18> */
.L_x_10455:
[----:B------:R-:W-:-:S07]  /*68b0*/  MOV R95, R156 ;  /* 0x0000009c005f7202 */ /* 0x000fce0000000f00 */
.L_x_10456:
[----:B------:R-:W-:Y:S05]  /*68c0*/  BSYNC B0 ;  /* 0x0000000000007941 */ /* 0x000fea0003800000 */
.L_x_10454:
        /* <DEDUP_REMOVED lines=16> */
.L_x_10460:
[----:B------:R-:W-:Y:S05]  /*69d0*/  BSYNC B1 ;  /* 0x0000000000017941 */ /* 0x000fea0003800000 */
.L_x_10459:
        /* <DEDUP_REMOVED lines=43> */
.L_x_10458:
[----:B------:R-:W-:Y:S05]  /*6c90*/  BSYNC B0 ;  /* 0x0000000000007941 */ /* 0x000fea0003800000 */
.L_x_10457:
[----:B------:R-:W-:Y:S01]  /*6ca0*/  I2FP.F32.U32 R60, R95 ;  /* 0x0000005f003c7245 */ /* 0x000fe20000201000 */
[----:B------:R-:W-:Y:S01]  /*6cb0*/  BSSY B0, `(.L_x_10461) ;  /* 0x0000016000007945 */ /* 0x000fe20003800000 */
[----:B-----5:R-:W-:Y:S01]  /*6cc0*/  SHF.L.U32 R63, R56, 0x10, RZ ;  /* 0x00000010383f7819 */ /* 0x020fe200000006ff */
[C---:B------:R-:W-:Y:S01]  /*6cd0*/  VIADD R62, R94.reuse, 0x1 ;  /* 0x000000015e3e7836 */ /* 0x040fe20000000000 */
        /* <DEDUP_REMOVED lines=18> */
.L_x_10462:
[----:B------:R-:W-:-:S07]  /*6e00*/  IMAD.MOV.U32 R65, RZ, RZ, R156 ;  /* 0x000000ffff417224 */ /* 0x000fce00078e009c */
.L_x_10463:
[----:B------:R-:W-:Y:S05]  /*6e10*/  BSYNC B0 ;  /* 0x0000000000007941 */ /* 0x000fea0003800000 */
.L_x_10461:
        /* <DEDUP_REMOVED lines=16> */
.L_x_10467:
[----:B------:R-:W-:Y:S05]  /*6f20*/  BSYNC B1 ;  /* 0x0000000000017941 */ /* 0x000fea0003800000 */
.L_x_10466:
        /* <DEDUP_REMOVED lines=43> */
.L_x_10465:
[----:B------:R-:W-:Y:S05]  /*71e0*/  BSYNC B0 ;  /* 0x0000000000007941 */ /* 0x000fea0003800000 */
.L_x_10464:
        /* <DEDUP_REMOVED lines=21> */
.L_x_10469:
[----:B------:R-:W-:-:S07]  /*7340*/  MOV R56, R156 ;  /* 0x0000009c00387202 */ /* 0x000fce0000000f00 */
.L_x_10470:
[----:B------:R-:W-:Y:S05]  /*7350*/  BSYNC B0 ;  /* 0x0000000000007941 */ /* 0x000fea0003800000 */
.L_x_10468:
        /* <DEDUP_REMOVED lines=16> */
.L_x_10474:
[----:B------:R-:W-:Y:S05]  /*7460*/  BSYNC B1 ;  /* 0x0000000000017941 */ /* 0x000fea0003800000 */
.L_x_10473:
        /* <DEDUP_REMOVED lines=43> */
.L_x_10472:
[----:B------:R-:W-:Y:S05]  /*7720*/  BSYNC B0 ;  /* 0x0000000000007941 */ /* 0x000fea0003800000 */
.L_x_10471:
        /* <DEDUP_REMOVED lines=22> */
.L_x_10476:
[----:B------:R-:W-:-:S07]  /*7890*/  IMAD.MOV.U32 R148, RZ, RZ, R156 ;  /* 0x000000ffff947224 */ /* 0x000fce00078e009c */
.L_x_10477:
[----:B------:R-:W-:Y:S05]  /*78a0*/  BSYNC B0 ;  /* 0x0000000000007941 */ /* 0x000fea0003800000 */
.L_x_10475:
        /* <DEDUP_REMOVED lines=16> */
.L_x_10481:
[----:B------:R-:W-:Y:S05]  /*79b0*/  BSYNC B1 ;  /* 0x0000000000017941 */ /* 0x000fea0003800000 */
.L_x_10480:
        /* <DEDUP_REMOVED lines=43> */
.L_x_10479:
[----:B------:R-:W-:Y:S05]  /*7c70*/  BSYNC B0 ;  /* 0x0000000000007941 */ /* 0x000fea0003800000 */
.L_x_10478:
        /* <DEDUP_REMOVED lines=20> */
.L_x_10483:
[----:B------:R-:W-:-:S07]  /*7dc0*/  MOV R148, R156 ;  /* 0x0000009c00947202 */ /* 0x000fce0000000f00 */
.L_x_10484:
[----:B------:R-:W-:Y:S05]  /*7dd0*/  BSYNC B0 ;  /* 0x0000000000007941 */ /* 0x000fea0003800000 */
.L_x_10482:
        /* <DEDUP_REMOVED lines=16> */
.L_x_10488:
[----:B------:R-:W-:Y:S05]  /*7ee0*/  BSYNC B1 ;  /* 0x0000000000017941 */ /* 0x000fea0003800000 */
.L_x_10487:
        /* <DEDUP_REMOVED lines=43> */
.L_x_10486:
[----:B------:R-:W-:Y:S05]  /*81a0*/  BSYNC B0 ;  /* 0x0000000000007941 */ /* 0x000fea0003800000 */
.L_x_10485:
        /* <DEDUP_REMOVED lines=21> */
.L_x_10490:
[----:B------:R-:W-:-:S07]  /*8300*/  IMAD.MOV.U32 R61, RZ, RZ, R156 ;  /* 0x000000ffff3d7224 */ /* 0x000fce00078e009c */
.L_x_10491:
[----:B------:R-:W-:Y:S05]  /*8310*/  BSYNC B0 ;  /* 0x0000000000007941 */ /* 0x000fea0003800000 */
.L_x_10489:
        /* <DEDUP_REMOVED lines=16> */
.L_x_10495:
[----:B------:R-:W-:Y:S05]  /*8420*/  BSYNC B1 ;  /* 0x0000000000017941 */ /* 0x000fea0003800000 */
.L_x_10494:
        /* <DEDUP_REMOVED lines=44> */
.L_x_10493:
[----:B------:R-:W-:Y:S05]  /*86f0*/  BSYNC B0 ;  /* 0x0000000000007941 */ /* 0x000fea0003800000 */
.L_x_10492:
        /* <DEDUP_REMOVED lines=20> */
.L_x_10497:
[----:B------:R-:W-:-:S07]  /*8840*/  IMAD.MOV.U32 R58, RZ, RZ, R156 ;  /* 0x000000ffff3a7224 */ /* 0x000fce00078e009c */
.L_x_10498:
[----:B------:R-:W-:Y:S05]  /*8850*/  BSYNC B0 ;  /* 0x0000000000007941 */ /* 0x000fea0003800000 */
.L_x_10496:
        /* <DEDUP_REMOVED lines=16> */
.L_x_10502:
[----:B------:R-:W-:Y:S05]  /*8960*/  BSYNC B1 ;  /* 0x0000000000017941 */ /* 0x000fea0003800000 */
.L_x_10501:
        /* <DEDUP_REMOVED lines=44> */
.L_x_10500:
[----:B------:R-:W-:Y:S05]  /*8c30*/  BSYNC B0 ;  /* 0x0000000000007941 */ /* 0x000fea0003800000 */
.L_x_10499:
[----:B------:R-:W-:Y:S01]  /*8c40*/  I2FP.F32.U32 R56, R58 ;  /* 0x0000003a00387245 */ /* 0x000fe20000201000 */
[----:B------:R-:W-:Y:S01]  /*8c50*/  BSSY B0, `(.L_x_10503) ;  /* 0x0000015000007945 */ /* 0x000fe20003800000 */
[----:B------:R-:W-:Y:S01]  /*8c60*/  SHF.L.U32 R63, R59, 0x10, RZ ;  /* 0x000000103b3f7819 */ /* 0x000fe200000006ff */
[C---:B------:R-:W-:Y:S01]  /*8c70*/  VIADD R157, R94.reuse, 0x1 ;  /* 0x000000015e9d7836 */ /* 0x040fe20000000000 */
[----:B------:R-:W-:Y:S01]  /*8c80*/  ISETP.NE.AND P6, PT, R94, 0x1, PT ;  /* 0x000000015e00780c */ /* 0x000fe20003fc5270 */
[----:B------:R-:W-:Y:S02]  /*8c90*/  FFMA.FTZ R57, R56, R139, 1.1641532182693481445e-10 ;  /* 0x2f00000038397423 */ /* 0x000fe4000001008b */
[----:B------:R-:W-:Y:S01]  /*8ca0*/  FMUL.FTZ R56, R63, R136 ;  /* 0x000000883f387220 */ /* 0x000fe20000410000 */
[----:B------:R-:W-:Y:S02]  /*8cb0*/  PRMT R63, R59, 0x7632, R63 ;  /* 0x000076323b3f7816 */ /* 0x000fe4000000003f */
        /* <DEDUP_REMOVED lines=13> */
.L_x_10504:
[----:B------:R-:W-:-:S07]  /*8d90*/  IMAD.MOV.U32 R154, RZ, RZ, R156 ;  /* 0x000000ffff9a7224 */ /* 0x000fce00078e009c */
.L_x_10505:
[----:B------:R-:W-:Y:S05]  /*8da0*/  BSYNC B0 ;  /* 0x0000000000007941 */ /* 0x000fea0003800000 */
.L_x_10503:
        /* <DEDUP_REMOVED lines=18> */
.L_x_10509:
[----:B------:R-:W-:Y:S05]  /*8ed0*/  BSYNC B1 ;  /* 0x0000000000017941 */ /* 0x000fea0003800000 */
.L_x_10508:
        /* <DEDUP_REMOVED lines=44> */
.L_x_10507:
[----:B------:R-:W-:Y:S05]  /*91a0*/  BSYNC B0 ;  /* 0x0000000000007941 */ /* 0x000fea0003800000 */
.L_x_10506:
[----:B------:R-:W-:Y:S01]  /*91b0*/  I2FP.F32.U32 R56, R154 ;  /* 0x0000009a00387245 */ /* 0x000fe20000201000 */
[----:B------:R-:W-:Y:S01]  /*91c0*/  IMAD.WIDE.U32 R148, R155, 0x20, R140 ;  /* 0x000000209b947825 */ /* 0x000fe200078e008c */
[----:B------:R-:W-:Y:S02]  /*91d0*/  SEL R58, RZ, 0x1, P2 ;  /* 0x00000001ff3a7807 */ /* 0x000fe40001000000 */
[----:B------:R-:W-:Y:S01]  /*91e0*/  ISETP.NE.AND P6, PT, R144, RZ, PT ;  /* 0x000000ff9000720c */ /* 0x000fe20003fc5270 */
[----:B------:R-:W-:Y:S01]  /*91f0*/  FFMA.FTZ R57, R56, R139, 1.1641532182693481445e-10 ;  /* 0x2f00000038397423 */ /* 0x000fe2000001008b */
[----:B------:R-:W-:Y:S01]  /*9200*/  SEL R144, RZ, 0x100, P4 ;  /* 0x00000100ff907807 */ /* 0x000fe20002000000 */
[----:B------:R-:W-:Y:S01]  /*9210*/  IMAD.WIDE.U32 R58, R58, 0x1000000, RZ ;  /* 0x010000003a3a7825 */ /* 0x000fe200078e00ff */
[----:B------:R-:W-:Y:S01]  /*9220*/  ISETP.NE.AND P4, PT, R134, RZ, PT ;  /* 0x000000ff8600720c */ /* 0x000fe20003f85270 */
[----:B------:R0:W-:Y:S01]  /*9230*/  STG.E.128 desc[UR4][R148.64], R64 ;  /* 0x0000004094007986 */ /* 0x0001e2000c101d04 */
[----:B------:R-:W-:-:S02]  /*9240*/  FSETP.GTU.FTZ.AND P2, PT, R57, R138, PT ;  /* 0x0000008a3900720b */ /* 0x000fc40003f5c000 */
[----:B------:R-:W-:Y:S01]  /*9250*/  SEL R147, RZ, 0x10000, P5 ;  /* 0x00010000ff937807 */ /* 0x000fe20002800000 */
[----:B------:R-:W1:Y:S01]  /*9260*/  @P1 LDC.64 R56, c[0x0][0x230] ;  /* 0x00008c00ff381b82 */ /* 0x000e620000000a00 */
[----:B------:R-:W-:Y:S02]  /*9270*/  SEL R134, RZ, 0x1000000, P2 ;  /* 0x01000000ff867807 */ /* 0x000fe40001000000 */
[----:B------:R-:W-:Y:S02]  /*9280*/  SHF.L.U32 R63, R63, 0x10, RZ ;  /* 0x000000103f3f7819 */ /* 0x000fe400000006ff */
[----:B------:R-:W-:Y:S02]  /*9290*/  ISETP.NE.AND P5, PT, R150, RZ, PT ;  /* 0x000000ff9600720c */ /* 0x000fe40003fa5270 */
[----:B------:R-:W-:Y:S01]  /*92a0*/  LOP3.LUT R144, R144, R134, R147, 0xfe, !PT ;  /* 0x0000008690907212 */ /* 0x000fe200078efe93 */
[----:B------:R-:W-:Y:S01]  /*92b0*/  FMUL.FTZ R134, R63, R136 ;  /* 0x000000883f867220 */ /* 0x000fe20000410000 */
[----:B------:R-:W-:-:S02]  /*92c0*/  SEL R95, RZ, 0x1, P3 ;  /* 0x00000001ff5f7807 */ /* 0x000fc40001800000 */
[----:B------:R-:W-:Y:S01]  /*92d0*/  SEL R94, RZ, 0x1, P4 ;  /* 0x00000001ff5e7807 */ /* 0x000fe20002000000 */
[----:B------:R-:W-:Y:S01]  /*92e0*/  FMUL.FTZ R134, R134, R137 ;  /* 0x0000008986867220 */ /* 0x000fe20000410000 */
[----:B------:R-:W-:Y:S02]  /*92f0*/  SEL R146, RZ, 0x1, P5 ;  /* 0x00000001ff927807 */ /* 0x000fe40002800000 */
[----:B------:R-:W-:Y:S01]  /*9300*/  LOP3.LUT R59, R59, R144, R95, 0xfe, !PT ;  /* 0x000000903b3b7212 */ /* 0x000fe200078efe5f */
[----:B------:R-:W-:Y:S01]  /*9310*/  IMAD.WIDE.U32 R94, R94, 0x10000, RZ ;  /* 0x000100005e5e7825 */ /* 0x000fe200078e00ff */
[----:B------:R-:W-:-:S03]  /*9320*/  FSEL R63, R134, RZ, !P2 ;  /* 0x000000ff863f7208 */ /* 0x000fc60005000000 */
[----:B------:R-:W-:-:S04]  /*9330*/  IMAD.WIDE.U32 R146, R146, 0x100, RZ ;  /* 0x0000010092927825 */ /* 0x000fc800078e00ff */
[----:B------:R-:W-:Y:S01]  /*9340*/  @P0 FADD.FTZ R63, R87, R63 ;  /* 0x0000003f573f0221 */ /* 0x000fe20000010000 */
[----:B------:R-:W-:Y:S01]  /*9350*/  VIADD R134, R133, 0x300 ;  /* 0x0000030085867836 */ /* 0x000fe20000000000 */
[----:B------:R-:W-:Y:S02]  /*9360*/  LOP3.LUT R59, R147, R59, R95, 0xfe, !PT ;  /* 0x0000003b933b7212 */ /* 0x000fe400078efe5f */
[----:B------:R-:W-:Y:S01]  /*9370*/  LOP3.LUT R58, R146, R58, R94, 0xfe, !PT ;  /* 0x0000003a923a7212 */ /* 0x000fe200078efe5e */
[----:B------:R-:W-:Y:S01]  /*9380*/  IMAD.WIDE.U32 R146, R155, 0x8, R142 ;  /* 0x000000089b927825 */ /* 0x000fe200078e008e */
[----:B------:R-:W-:Y:S01]  /*9390*/  SEL R95, RZ, 0x1, P6 ;  /* 0x00000001ff5f7807 */ /* 0x000fe20003000000 */
[----:B------:R0:W-:Y:S02]  /*93a0*/  STG.E.128 desc[UR4][R148.64+0x10], R60 ;  /* 0x0000103c94007986 */ /* 0x0001e4000c101d04 */
[----:B------:R-:W-:Y:S01]  /*93b0*/  IMAD.WIDE.U32 R92, R134, 0x10, R92 ;  /* 0x00000010865c7825 */ /* 0x000fe200078e005c */
[----:B------:R-:W-:-:S03]  /*93c0*/  LOP3.LUT R58, R58, R95, RZ, 0xfc, !PT ;  /* 0x0000005f3a3a7212 */ /* 0x000fc600078efcff */
[----:B-1----:R-:W-:Y:S02]  /*93d0*/  @P1 IMAD.WIDE.U32 R56, R134, 0x20, R56 ;  /* 0x0000002086381825 */ /* 0x002fe400078e0038 */
[----:B------:R0:W-:Y:S04]  /*93e0*/  STG.E.64 desc[UR4][R146.64], R58 ;  /* 0x0000003a92007986 */ /* 0x0001e8000c101b04 */
[----:B------:R-:W5:Y:S04]  /*93f0*/  LDG.E.128 R92, desc[UR4][R92.64] ;  /* 0x000000045c5c7981 */ /* 0x000f68000c1e1d00 */
[----:B------:R0:W5:Y:S04]  /*9400*/  @P1 LDG.E.128 R88, desc[UR4][R56.64] ;  /* 0x0000000438581981 */ /* 0x000168000c1e1d00 */
[----:B------:R0:W5:Y:S01]  /*9410*/  @P1 LDG.E.128 R84, desc[UR4][R56.64+0x10] ;  /* 0x0000100438541981 */ /* 0x000162000c1e1d00 */
        /* <DEDUP_REMOVED lines=12> */
.L_x_10511:
[----:B------:R-:W-:-:S07]  /*94e0*/  MOV R144, R156 ;  /* 0x0000009c00907202 */ /* 0x000fce0000000f00 */
.L_x_10512:
[----:B------:R-:W-:Y:S05]  /*94f0*/  BSYNC B0 ;  /* 0x0000000000007941 */ /* 0x000fea0003800000 */
.L_x_10510:
        /* <DEDUP_REMOVED lines=16> */
.L_x_10516:
[----:B------:R-:W-:Y:S05]  /*9600*/  BSYNC B1 ;  /* 0x0000000000017941 */ /* 0x000fea0003800000 */
.L_x_10515:
        /* <DEDUP_REMOVED lines=43> */
.L_x_10514:
[----:B------:R-:W-:Y:S05]  /*98c0*/  BSYNC B0 ;  /* 0x0000000000007941 */ /* 0x000fea0003800000 */
.L_x_10513:
        /* <DEDUP_REMOVED lines=22> */
.L_x_10518:
[----:B------:R-:W-:-:S07]  /*9a30*/  IMAD.MOV.U32 R57, RZ, RZ, R156 ;  /* 0x000000ffff397224 */ /* 0x000fce00078e009c */
.L_x_10519:
[----:B------:R-:W-:Y:S05]  /*9a40*/  BSYNC B0 ;  /* 0x0000000000007941 */ /* 0x000fea0003800000 */
.L_x_10517:
        /* <DEDUP_REMOVED lines=16> */
.L_x_10523:
[----:B------:R-:W-:Y:S05]  /*9b50*/  BSYNC B1 ;  /* 0x0000000000017941 */ /* 0x000fea0003800000 */
.L_x_10522:
        /* <DEDUP_REMOVED lines=44> */
.L_x_10521:
[----:B------:R-:W-:Y:S05]  /*9e20*/  BSYNC B0 ;  /* 0x0000000000007941 */ /* 0x000fea0003800000 */
.L_x_10520:
        /* <DEDUP_REMOVED lines=21> */
.L_x_10525:
[----:B------:R-:W-:-:S07]  /*9f80*/  IMAD.MOV.U32 R92, RZ, RZ, R156 ;  /* 0x000000ffff5c7224 */ /* 0x000fce00078e009c */
.L_x_10526:
[----:B------:R-:W-:Y:S05]  /*9f90*/  BSYNC B0 ;  /* 0x0000000000007941 */ /* 0x000fea0003800000 */
.L_x_10524:
        /* <DEDUP_REMOVED lines=16> */
.L_x_10530:
[----:B------:R-:W-:Y:S05]  /*a0a0*/  BSYNC B1 ;  /* 0x0000000000017941 */ /* 0x000fea0003800000 */
.L_x_10529:
        /* <DEDUP_REMOVED lines=44> */
.L_x_10528:
[----:B------:R-:W-:Y:S05]  /*a370*/  BSYNC B0 ;  /* 0x0000000000007941 */ /* 0x000fea0003800000 */
.L_x_10527:
        /* <DEDUP_REMOVED lines=9> */
[----:B------:R-:W-:-:S04]  /*a410*/  PRMT R59, R93, 0x7632, R59 ;  /* 0x000076325d3b7816 */ /* 0x000fc8000000003b */
        /* <DEDUP_REMOVED lines=11> */
.L_x_10532:
[----:B------:R-:W-:-:S07]  /*a4d0*/  IMAD.MOV.U32 R157, RZ, RZ, R156 ;  /* 0x000000ffff9d7224 */ /* 0x000fce00078e009c */
.L_x_10533:
[----:B------:R-:W-:Y:S05]  /*a4e0*/  BSYNC B0 ;  /* 0x0000000000007941 */ /* 0x000fea0003800000 */
.L_x_10531:
        /* <DEDUP_REMOVED lines=16> */
.L_x_10537:
[----:B------:R-:W-:Y:S05]  /*a5f0*/  BSYNC B1 ;  /* 0x0000000000017941 */ /* 0x000fea0003800000 */
.L_x_10536:
        /* <DEDUP_REMOVED lines=44> */
.L_x_10535:
[----:B------:R-:W-:Y:S05]  /*a8c0*/  BSYNC B0 ;  /* 0x0000000000007941 */ /* 0x000fea0003800000 */
.L_x_10534:
        /* <DEDUP_REMOVED lines=20> */
.L_x_10539:
[----:B------:R-:W-:-:S07]  /*aa10*/  IMAD.MOV.U32 R157, RZ, RZ, R156 ;  /* 0x000000ffff9d7224 */ /* 0x000fce00078e009c */
.L_x_10540:
[----:B------:R-:W-:Y:S05]  /*aa20*/  BSYNC B0 ;  /* 0x0000000000007941 */ /* 0x000fea0003800000 */
.L_x_10538:
        /* <DEDUP_REMOVED lines=16> */
.L_x_10544:
[----:B------:R-:W-:Y:S05]  /*ab30*/  BSYNC B1 ;  /* 0x0000000000017941 */ /* 0x000fea0003800000 */
.L_x_10543:
        /* <DEDUP_REMOVED lines=44> */
.L_x_10542:
[----:B------:R-:W-:Y:S05]  /*ae00*/  BSYNC B0 ;  /* 0x0000000000007941 */ /* 0x000fea0003800000 */
.L_x_10541:
        /* <DEDUP_REMOVED lines=21> */
.L_x_10546:
[----:B------:R-:W-:-:S07]  /*af60*/  IMAD.MOV.U32 R93, RZ, RZ, R156 ;  /* 0x000000ffff5d7224 */ /* 0x000fce00078e009c */
.L_x_10547:
[----:B------:R-:W-:Y:S05]  /*af70*/  BSYNC B0 ;  /* 0x0000000000007941 */ /* 0x000fea0003800000 */
.L_x_10545:
        /* <DEDUP_REMOVED lines=16> */
.L_x_10551:
[----:B------:R-:W-:Y:S05]  /*b080*/  BSYNC B1 ;  /* 0x0000000000017941 */ /* 0x000fea0003800000 */
.L_x_10550:
        /* <DEDUP_REMOVED lines=44> */
.L_x_10549:
[----:B------:R-:W-:Y:S05]  /*b350*/  BSYNC B0 ;  /* 0x0000000000007941 */ /* 0x000fea0003800000 */
.L_x_10548:
[----:B------:R-:W-:Y:S01]  /*b360*/  I2FP.F32.U32 R146, R93 ;  /* 0x0000005d00927245 */ /* 0x000fe20000201000 */
[----:B------:R-:W-:Y:S01]  /*b370*/  BSSY B0, `(.L_x_10552) ;  /* 0x0000014000007945 */ /* 0x000fe20003800000 */
[----:B------:R-:W-:Y:S02]  /*b380*/  SHF.L.U32 R147, R94, 0x10, RZ ;  /* 0x000000105e937819 */ /* 0x000fe400000006ff */
[C---:B------:R-:W-:Y:S01]  /*b390*/  ISETP.NE.AND P5, PT, R149.reuse, 0x1, PT ;  /* 0x000000019500780c */ /* 0x040fe20003fa5270 */
[----:B------:R-:W-:Y:S01]  /*b3a0*/  FFMA.FTZ R93, R146, R139, 1.1641532182693481445e-10 ;  /* 0x2f000000925d7423 */ /* 0x000fe2000001008b */
[----:B------:R-:W-:Y:S02]  /*b3b0*/  VIADD R146, R149, 0x1 ;  /* 0x0000000195927836 */ /* 0x000fe40000000000 */
[----:B------:R-:W-:Y:S02]  /*b3c0*/  FMUL.FTZ R94, R147, R136 ;  /* 0x00000088935e7220 */ /* 0x000fe40000410000 */
[----:B------:R-:W-:-:S02]  /*b3d0*/  FSETP.GTU.FTZ.AND P4, PT, R93, R138, PT ;  /* 0x0000008a5d00720b */ /* 0x000fc40003f9c000 */
        /* <DEDUP_REMOVED lines=12> */
.L_x_10553:
[----:B------:R-:W-:-:S07]  /*b4a0*/  IMAD.MOV.U32 R94, RZ, RZ, R156 ;  /* 0x000000ffff5e7224 */ /* 0x000fce00078e009c */
.L_x_10554:
[----:B------:R-:W-:Y:S05]  /*b4b0*/  BSYNC B0 ;  /* 0x0000000000007941 */ /* 0x000fea0003800000 */
.L_x_10552:
        /* <DEDUP_REMOVED lines=16> */
.L_x_10558:
[----:B------:R-:W-:Y:S05]  /*b5c0*/  BSYNC B1 ;  /* 0x0000000000017941 */ /* 0x000fea0003800000 */
.L_x_10557:
        /* <DEDUP_REMOVED lines=44> */
.L_x_10556:
[----:B------:R-:W-:Y:S05]  /*b890*/  BSYNC B0 ;  /* 0x0000000000007941 */ /* 0x000fea0003800000 */
.L_x_10555:
        /* <DEDUP_REMOVED lines=21> */
.L_x_10560:
[----:B------:R-:W-:-:S07]  /*b9f0*/  IMAD.MOV.U32 R157, RZ, RZ, R156 ;  /* 0x000000ffff9d7224 */ /* 0x000fce00078e009c */
.L_x_10561:
[----:B------:R-:W-:Y:S05]  /*ba00*/  BSYNC B0 ;  /* 0x0000000000007941 */ /* 0x000fea0003800000 */
.L_x_10559:
        /* <DEDUP_REMOVED lines=18> */
.L_x_10565:
[----:B------:R-:W-:Y:S05]  /*bb30*/  BSYNC B1 ;  /* 0x0000000000017941 */ /* 0x000fea0003800000 */
.L_x_10564:
        /* <DEDUP_REMOVED lines=44> */
.L_x_10563:
[----:B------:R-:W-:Y:S05]  /*be00*/  BSYNC B0 ;  /* 0x0000000000007941 */ /* 0x000fea0003800000 */
.L_x_10562:
[----:B------:R-:W-:Y:S01]  /*be10*/  I2FP.F32.U32 R146, R157 ;  /* 0x0000009d00927245 */ /* 0x000fe20000201000 */
[----:B------:R-:W-:Y:S01]  /*be20*/  IMAD.WIDE.U32 R140, R134, 0x20, R140 ;  /* 0x00000020868c7825 */ /* 0x000fe200078e008c */
[----:B------:R-:W-:Y:S01]  /*be30*/  SEL R149, RZ, 0x10000, P5 ;  /* 0x00010000ff957807 */ /* 0x000fe20002800000 */
[----:B------:R-:W-:Y:S01]  /*be40*/  UMOV UR6, 0xffffffff ;  /* 0xffffffff00067882 */ /* 0x000fe20000000000 */
[----:B------:R-:W-:Y:S01]  /*be50*/  SEL R148, RZ, 0x100, P4 ;  /* 0x00000100ff947807 */ /* 0x000fe20002000000 */
[----:B------:R-:W-:Y:S01]  /*be60*/  FFMA.FTZ R139, R146, R139, 1.1641532182693481445e-10 ;  /* 0x2f000000928b7423 */ /* 0x000fe2000001008b */
[----:B------:R-:W-:Y:S01]  /*be70*/  SEL R146, RZ, 0x1, P2 ;  /* 0x00000001ff927807 */ /* 0x000fe20001000000 */
[----:B------:R-:W-:Y:S01]  /*be80*/  IMAD.WIDE.U32 R142, R134, 0x8, R142 ;  /* 0x00000008868e7825 */ /* 0x000fe200078e008e */
[----:B------:R-:W-:Y:S01]  /*be90*/  SEL R147, RZ, 0x1, P3 ;  /* 0x00000001ff937807 */ /* 0x000fe20001800000 */
[----:B------:R0:W-:Y:S01]  /*bea0*/  STG.E.128 desc[UR4][R140.64], R56 ;  /* 0x000000388c007986 */ /* 0x0001e2000c101d04 */
[----:B------:R-:W-:-:S02]  /*beb0*/  FSETP.GTU.FTZ.AND P2, PT, R139, R138, PT ;  /* 0x0000008a8b00720b */ /* 0x000fc40003f5c000 */
[----:B------:R-:W-:Y:S02]  /*bec0*/  ISETP.NE.AND P6, PT, R154, RZ, PT ;  /* 0x000000ff9a00720c */ /* 0x000fe40003fc5270 */
[----:B------:R-:W-:Y:S02]  /*bed0*/  SEL R138, RZ, 0x1000000, P2 ;  /* 0x01000000ff8a7807 */ /* 0x000fe40001000000 */
[----:B------:R-:W-:Y:S02]  /*bee0*/  SHF.L.U32 R95, R95, 0x10, RZ ;  /* 0x000000105f5f7819 */ /* 0x000fe400000006ff */
[----:B------:R-:W-:Y:S01]  /*bef0*/  LOP3.LUT R148, R148, R138, R149, 0xfe, !PT ;  /* 0x0000008a94947212 */ /* 0x000fe200078efe95 */
[----:B------:R-:W-:Y:S01]  /*bf00*/  IMAD.WIDE.U32 R138, R146, 0x1000000, RZ ;  /* 0x01000000928a7825 */ /* 0x000fe200078e00ff */
[----:B------:R-:W-:-:S03]  /*bf10*/  SEL R146, RZ, 0x1, P1 ;  /* 0x00000001ff927807 */ /* 0x000fc60000800000 */
[----:B------:R-:W-:Y:S01]  /*bf20*/  FMUL.FTZ R136, R95, R136 ;  /* 0x000000885f887220 */ /* 0x000fe20000410000 */
[----:B------:R-:W-:Y:S02]  /*bf30*/  LOP3.LUT P1, RZ, R0, 0x1f, RZ, 0xc0, !PT ;  /* 0x0000001f00ff7812 */ /* 0x000fe4000782c0ff */
[----:B------:R-:W-:Y:S01]  /*bf40*/  LOP3.LUT R139, R139, R148, R147, 0xfe, !PT ;  /* 0x000000948b8b7212 */ /* 0x000fe200078efe93 */
[----:B------:R-:W-:Y:S01]  /*bf50*/  IMAD.WIDE.U32 R146, R146, 0x10000, RZ ;  /* 0x0001000092927825 */ /* 0x000fe200078e00ff */
[----:B------:R-:W-:-:S03]  /*bf60*/  SEL R148, RZ, 0x1, P6 ;  /* 0x00000001ff947807 */ /* 0x000fc60003000000 */
[----:B------:R-:W-:Y:S01]  /*bf70*/  FMUL.FTZ R136, R136, R137 ;  /* 0x0000008988887220 */ /* 0x000fe20000410000 */
[----:B------:R-:W-:Y:S01]  /*bf80*/  ISETP.NE.AND P6, PT, R144, RZ, PT ;  /* 0x000000ff9000720c */ /* 0x000fe20003fc5270 */
[----:B------:R-:W-:-:S03]  /*bf90*/  IMAD.WIDE.U32 R148, R148, 0x100, RZ ;  /* 0x0000010094947825 */ /* 0x000fc600078e00ff */
[----:B------:R-:W-:Y:S02]  /*bfa0*/  FSEL R95, R136, RZ, !P2 ;  /* 0x000000ff885f7208 */ /* 0x000fe40005000000 */
[----:B------:R-:W-:Y:S01]  /*bfb0*/  LOP3.LUT R144, R148, R138, R146, 0xfe, !PT ;  /* 0x0000008a94907212 */ /* 0x000fe200078efe92 */
[----:B------:R-:W-:Y:S01]  /*bfc0*/  FADD.FTZ R138, RZ, R80 ;  /* 0x00000050ff8a7221 */ /* 0x000fe20000010000 */
[----:B------:R-:W-:Y:S01]  /*bfd0*/  LOP3.LUT R147, R149, R139, R147, 0xfe, !PT ;  /* 0x0000008b95937212 */ /* 0x000fe200078efe93 */
[----:B------:R-:W-:Y:S01]  /*bfe0*/  @P0 FADD.FTZ R95, R87, R95 ;  /* 0x0000005f575f0221 */ /* 0x000fe20000010000 */
[----:B------:R-:W-:Y:S01]  /*bff0*/  LOP3.LUT P0, RZ, R135, 0xff, RZ, 0xc0, !PT ;  /* 0x000000ff87ff7812 */ /* 0x000fe2000780c0ff */
[----:B------:R-:W-:-:S03]  /*c000*/  FADD.FTZ R139, R81, R138 ;  /* 0x0000008a518b7221 */ /* 0x000fc60000010000 */
[----:B------:R0:W-:Y:S01]  /*c010*/  STG.E.128 desc[UR4][R140.64+0x10], R92 ;  /* 0x0000105c8c007986 */ /* 0x0001e2000c101d04 */
        /* <DEDUP_REMOVED lines=21> */
[----:B------:R-:W-:-:S03]  /*c170*/  SEL R139, RZ, 0x1, P6 ;  /* 0x00000001ff8b7807 */ /* 0x000fc60003000000 */
[----:B------:R-:W-:Y:S01]  /*c180*/  FADD.FTZ R137, R63, R138 ;  /* 0x0000008a3f897221 */ /* 0x000fe20000010000 */
[----:B------:R-:W-:-:S03]  /*c190*/  LOP3.LUT R146, R144, R139, RZ, 0xfc, !PT ;  /* 0x0000008b90927212 */ /* 0x000fc600078efcff */
[----:B------:R-:W-:Y:S02]  /*c1a0*/  FADD.FTZ R136, R56, R137 ;  /* 0x0000008938887221 */ /* 0x000fe40000010000 */
[----:B------:R0:W-:Y:S02]  /*c1b0*/  STG.E.64 desc[UR4][R142.64], R146 ;  /* 0x000000928e007986 */ /* 0x0001e4000c101b04 */
[----:B------:R-:W-:-:S04]  /*c1c0*/  FADD.FTZ R137, R57, R136 ;  /* 0x0000008839897221 */ /* 0x000fc80000010000 */
[----:B------:R-:W-:-:S04]  /*c1d0*/  FADD.FTZ R136, R58, R137 ;  /* 0x000000893a887221 */ /* 0x000fc80000010000 */
[----:B------:R-:W-:-:S04]  /*c1e0*/  FADD.FTZ R137, R59, R136 ;  /* 0x000000883b897221 */ /* 0x000fc80000010000 */
[----:B------:R-:W-:Y:S01]  /*c1f0*/  FADD.FTZ R136, R92, R137 ;  /* 0x000000895c887221 */ /* 0x000fe20000010000 */
[----:B------:R-:W-:-:S03]  /*c200*/  SHF.R.U32.HI R137, RZ, 0x5, R0 ;  /* 0x00000005ff897819 */ /* 0x000fc60000011600 */
        /* <DEDUP_REMOVED lines=90> */
.L_x_10578:
[----:B------:R-:W2:Y:S01]  /*c7b0*/  @!P1 S2R R140, SR_CgaCtaId ;  /* 0x00000000008c9919 */ /* 0x000ea20000008800 */
[----:B------:R-:W-:Y:S01]  /*c7c0*/  LOP3.LUT R143, R0, 0x1f, RZ, 0xc0, !PT ;  /* 0x0000001f008f7812 */ /* 0x000fe200078ec0ff */
[----:B------:R-:W-:Y:S05]  /*c7d0*/  WARPSYNC.ALL ;  /* 0x0000000000007948 */ /* 0x000fea0003800000 */
[----:B------:R-:W-:Y:S02]  /*c7e0*/  ISETP.GT.U32.AND P2, PT, R143, 0x7, PT ;  /* 0x000000078f00780c */ /* 0x000fe40003f44070 */
[----:B------:R-:W-:Y:S02]  /*c7f0*/  @!P1 MOV R139, 0x400 ;  /* 0x00000400008b9802 */ /* 0x000fe40000000f00 */
[----:B------:R-:W-:-:S02]  /*c800*/  LOP3.LUT R135, R137, 0x7, RZ, 0xc0, !PT ;  /* 0x0000000789877812 */ /* 0x000fc400078ec0ff */
[----:B------:R-:W-:Y:S02]  /*c810*/  ISETP.NE.AND P3, PT, R96, RZ, PT ;  /* 0x000000ff6000720c */ /* 0x000fe40003f65270 */
[----:B------:R-:W-:-:S05]  /*c820*/  @!P1 IADD3 R137, R138, R135, RZ ;  /* 0x000000878a899210 */ /* 0x000fca0007ffe0ff */
[----:B------:R-:W0:Y:S01]  /*c830*/  @!P2 S2R R142, SR_CgaCtaId ;  /* 0x00000000008ea919 */ /* 0x000e220000008800 */
[----:B------:R-:W-:Y:S02]  /*c840*/  @!P2 IADD3 R138, R138, R143, RZ ;  /* 0x0000008f8a8aa210 */ /* 0x000fe40007ffe0ff */
[----:B--2---:R-:W-:Y:S02]  /*c850*/  @!P1 LEA R140, R140, R139, 0x18 ;  /* 0x0000008b8c8c9211 */ /* 0x004fe400078ec0ff */
[----:B------:R-:W-:-:S03]  /*c860*/  @!P2 MOV R139, 0x400 ;  /* 0x00000400008ba802 */ /* 0x000fc60000000f00 */
[----:B------:R-:W-:Y:S02]  /*c870*/  @!P1 IMAD R140, R137, 0x8, R140 ;  /* 0x00000008898c9824 */ /* 0x000fe400078e028c */
[----:B-1----:R-:W-:-:S05]  /*c880*/  FADD.FTZ R137, R141, R144 ;  /* 0x000000908d897221 */ /* 0x002fca0000010000 */
[----:B------:R-:W-:Y:S01]  /*c890*/  @!P1 STS.64 [R140], R136 ;  /* 0x000000888c009388 */ /* 0x000fe20000000a00 */
[----:B------:R-:W-:Y:S01]  /*c8a0*/  BAR.SYNC.DEFER_BLOCKING 0x0 ;  /* 0x0000000000007b1d */ /* 0x000fe20000010000 */
[----:B------:R-:W-:Y:S02]  /*c8b0*/  LOP3.LUT P1, RZ, R135, 0x1f, R0, 0xf8, !PT ;  /* 0x0000001f87ff7812 */ /* 0x000fe4000782f800 */
[----:B0-----:R-:W-:-:S05]  /*c8c0*/  @!P2 LEA R141, R142, R139, 0x18 ;  /* 0x0000008b8e8da211 */ /* 0x001fca00078ec0ff */
[----:B------:R-:W-:Y:S01]  /*c8d0*/  @!P2 IMAD R142, R138, 0x8, R141 ;  /* 0x000000088a8ea824 */ /* 0x000fe200078e028d */
[----:B------:R-:W-:Y:S01]  /*c8e0*/  CS2R R138, SRZ ;  /* 0x00000000008a7805 */ /* 0x000fe2000001ff00 */
[----:B------:R-:W-:-:S06]  /*c8f0*/  HFMA2.MMA R141, -RZ, RZ, 0, 0 ;  /* 0x00000000ff8d7435 */ /* 0x000fcc00000001ff */
[----:B------:R-:W-:-:S05]  /*c900*/  @!P2 IMAD.MOV.U32 R141, RZ, RZ, 0x400 ;  /* 0x00000400ff8da424 */ /* 0x000fca00078e00ff */
[----:B------:R-:W0:Y:S01]  /*c910*/  SHFL.DOWN PT, R144, R141, 0x4, 0x1f ;  /* 0x08801f008d907f89 */ /* 0x000e2200000e0000 */
[----:B------:R-:W-:-:S03]  /*c920*/  I2FP.F32.S32 R147, R141 ;  /* 0x0000008d00937245 */ /* 0x000fc60000201400 */
[----:B------:R-:W1:Y:S01]  /*c930*/  @!P2 LDS.64 R138, [R142] ;  /* 0x000000008e8aa984 */ /* 0x000e620000000a00 */
[----:B0-----:R-:W-:Y:S02]  /*c940*/  IADD3 R137, R144, R141, RZ ;  /* 0x0000008d90897210 */ /* 0x001fe40007ffe0ff */
[----:B------:R-:W-:Y:S02]  /*c950*/  I2FP.F32.S32 R144, R144 ;  /* 0x0000009000907245 */ /* 0x000fe40000201400 */
[----:B------:R-:W-:Y:S01]  /*c960*/  I2FP.F32.S32 R140, R137 ;  /* 0x00000089008c7245 */ /* 0x000fe20000201400 */
[----:B------:R-:W0:Y:S03]  /*c970*/  SHFL.DOWN PT, R148, R137, 0x2, 0x1f ;  /* 0x08401f0089947f89 */ /* 0x000e2600000e0000 */
[----:B------:R-:W2:Y:S01]  /*c980*/  MUFU.RCP R146, R140 ;  /* 0x0000008c00927308 */ /* 0x000ea20000001000 */
[----:B-1----:R-:W1:Y:S01]  /*c990*/  SHFL.DOWN PT, R143, R138, 0x4, 0x1f ;  /* 0x08801f008a8f7f89 */ /* 0x002e6200000e0000 */
[----:B0-----:R-:W-:-:S02]  /*c9a0*/  IMAD.IADD R141, R137, 0x1, R148 ;  /* 0x00000001898d7824 */ /* 0x001fc400078e0294 */
[----:B-1----:R-:W-:-:S04]  /*c9b0*/  FMUL.FTZ R136, R143, R144 ;  /* 0x000000908f887220 */ /* 0x002fc80000410000 */
[----:B------:R-:W-:Y:S01]  /*c9c0*/  FFMA.FTZ R149, R147, R138, R136 ;  /* 0x0000008a93957223 */ /* 0x000fe20000010088 */
[----:B------:R-:W-:Y:S01]  /*c9d0*/  FADD.FTZ R138, -R143, R138 ;  /* 0x0000008a8f8a7221 */ /* 0x000fe20000010100 */
[----:B------:R-:W0:Y:S01]  /*c9e0*/  SHFL.DOWN PT, R136, R139, 0x4, 0x1f ;  /* 0x08801f008b887f89 */ /* 0x000e2200000e0000 */
[----:B------:R-:W-:Y:S01]  /*c9f0*/  I2FP.F32.S32 R143, R141 ;  /* 0x0000008d008f7245 */ /* 0x000fe20000201400 */
[----:B--2---:R-:W-:Y:S01]  /*ca00*/  FMUL.FTZ R149, R146, R149 ;  /* 0x0000009592957220 */ /* 0x004fe20000410000 */
[----:B------:R-:W-:-:S04]  /*ca10*/  FMUL.FTZ R138, R138, R138 ;  /* 0x0000008a8a8a7220 */ /* 0x000fc80000410000 */
[----:B------:R-:W1:Y:S01]  /*ca20*/  SHFL.DOWN PT, R142, R149, 0x2, 0x1f ;  /* 0x08401f00958e7f89 */ /* 0x000e6200000e0000 */
[----:B------:R-:W-:Y:S01]  /*ca30*/  FMUL.FTZ R138, R138, R147 ;  /* 0x000000938a8a7220 */ /* 0x000fe20000410000 */
[----:B------:R-:W-:-:S03]  /*ca40*/  I2FP.F32.S32 R147, R148 ;  /* 0x0000009400937245 */ /* 0x000fc60000201400 */
[----:B------:R-:W-:Y:S02]  /*ca50*/  FMUL.FTZ R138, R138, R144 ;  /* 0x000000908a8a7220 */ /* 0x000fe40000410000 */
[----:B------:R-:W2:Y:S01]  /*ca60*/  MUFU.RCP R144, R143 ;  /* 0x0000008f00907308 */ /* 0x000ea20000001000 */
[----:B0-----:R-:W-:-:S04]  /*ca70*/  FADD.FTZ R137, R136, R139 ;  /* 0x0000008b88897221 */ /* 0x001fc80000010000 */
[----:B------:R-:W-:Y:S02]  /*ca80*/  FFMA.FTZ R137, R146, R138, R137 ;  /* 0x0000008a92897223 */ /* 0x000fe40000010089 */
[----:B------:R-:W0:Y:S01]  /*ca90*/  SHFL.DOWN PT, R146, R141, 0x1, 0x1f ;  /* 0x08201f008d927f89 */ /* 0x000e2200000e0000 */
[----:B-1----:R-:W-:Y:S01]  /*caa0*/  FMUL.FTZ R139, R142, R147 ;  /* 0x000000938e8b7220 */ /* 0x002fe20000410000 */
[----:B------:R-:W-:Y:S02]  /*cab0*/  FADD.FTZ R142, R149, -R142 ;  /* 0x8000008e958e7221 */ /* 0x000fe40000010000 */
[----:B------:R-:W1:Y:S01]  /*cac0*/  SHFL.DOWN PT, R136, R137, 0x2, 0x1f ;  /* 0x08401f0089887f89 */ /* 0x000e6200000e0000 */
[----:B------:R-:W-:-:S04]  /*cad0*/  FFMA.FTZ R139, R140, R149, R139 ;  /* 0x000000958c8b7223 */ /* 0x000fc8000001008b */
[----:B--2---:R-:W-:Y:S01]  /*cae0*/  FMUL.FTZ R138, R144, R139 ;  /* 0x0000008b908a7220 */ /* 0x004fe20000410000 */
[----:B------:R-:W-:-:S04]  /*caf0*/  FMUL.FTZ R139, R142, R142 ;  /* 0x0000008e8e8b7220 */ /* 0x000fc80000410000 */
[----:B------:R-:W2:Y:S01]  /*cb00*/  SHFL.DOWN PT, R149, R138, 0x1, 0x1f ;  /* 0x08201f008a957f89 */ /* 0x000ea200000e0000 */
[----:B------:R-:W-:-:S04]  /*cb10*/  FMUL.FTZ R140, R140, R139 ;  /* 0x0000008b8c8c7220 */ /* 0x000fc80000410000 */
[----:B------:R-:W-:Y:S01]  /*cb20*/  FMUL.FTZ R140, R140, R147 ;  /* 0x000000938c8c7220 */ /* 0x000fe20000410000 */
[-C--:B0-----:R-:W-:Y:S02]  /*cb30*/  IADD3 R139, R141, R146.reuse, RZ ;  /* 0x000000928d8b7210 */ /* 0x081fe40007ffe0ff */
[----:B------:R-:W-:Y:S02]  /*cb40*/  I2FP.F32.S32 R146, R146 ;  /* 0x0000009200927245 */ /* 0x000fe40000201400 */
[----:B------:R-:W-:Y:S01]  /*cb50*/  I2FP.F32.S32 R142, R139 ;  /* 0x0000008b008e7245 */ /* 0x000fe20000201400 */
[----:B-1----:R-:W-:-:S04]  /*cb60*/  FADD.FTZ R139, R137, R136 ;  /* 0x00000088898b7221 */ /* 0x002fc80000010000 */
[----:B------:R-:W-:Y:S01]  /*cb70*/  FFMA.FTZ R139, R144, R140, R139 ;  /* 0x0000008c908b7223 */ /* 0x000fe2000001008b */
[----:B------:R-:W0:Y:S04]  /*cb80*/  MUFU.RCP R142, R142 ;  /* 0x0000008e008e7308 */ /* 0x000e280000001000 */
[----:B------:R-:W1:Y:S01]  /*cb90*/  SHFL.DOWN PT, R136, R139, 0x1, 0x1f ;  /* 0x08201f008b887f89 */ /* 0x000e6200000e0000 */
[----:B--2---:R-:W-:-:S04]  /*cba0*/  FMUL.FTZ R140, R149, R146 ;  /* 0x00000092958c7220 */ /* 0x004fc80000410000 */
[----:B------:R-:W-:Y:S01]  /*cbb0*/  FFMA.FTZ R137, R143, R138, R140 ;  /* 0x0000008a8f897223 */ /* 0x000fe2000001008c */
[----:B------:R-:W-:-:S04]  /*cbc0*/  FADD.FTZ R138, R138, -R149 ;  /* 0x800000958a8a7221 */ /* 0x000fc80000010000 */
[----:B------:R-:W-:Y:S01]  /*cbd0*/  FMUL.FTZ R138, R138, R138 ;  /* 0x0000008a8a8a7220 */ /* 0x000fe20000410000 */
[----:B0-----:R-:W-:-:S03]  /*cbe0*/  FMUL.FTZ R140, R142, R137 ;  /* 0x000000898e8c7220 */ /* 0x001fc60000410000 */
[----:B------:R-:W-:Y:S02]  /*cbf0*/  FMUL.FTZ R138, R143, R138 ;  /* 0x0000008a8f8a7220 */ /* 0x000fe40000410000 */
[----:B------:R-:W0:Y:S01]  /*cc00*/  LDC R143, c[0x0][0x2d8] ;  /* 0x0000b600ff8f7b82 */ /* 0x000e220000000800 */
[----:B------:R-:W2:Y:S01]  /*cc10*/  SHFL.IDX PT, R159, R140, RZ, 0x1f ;  /* 0x00001fff8c9f7589 */ /* 0x000ea200000e0000 */
[----:B------:R-:W-:Y:S01]  /*cc20*/  FMUL.FTZ R138, R138, R146 ;  /* 0x000000928a8a7220 */ /* 0x000fe20000410000 */
[----:B-1----:R-:W-:-:S04]  /*cc30*/  FADD.FTZ R137, R139, R136 ;  /* 0x000000888b897221 */ /* 0x002fc80000010000 */
[----:B------:R-:W-:-:S05]  /*cc40*/  FFMA.FTZ R137, R142, R138, R137 ;  /* 0x0000008a8e897223 */ /* 0x000fca0000010089 */
[----:B------:R1:W0:Y:S01]  /*cc50*/  SHFL.IDX PT, R144, R137, RZ, 0x1f ;  /* 0x00001fff89907589 */ /* 0x00022200000e0000 */
[----:B--2---:R-:W-:-:S05]  /*cc60*/  FSEL R135, R159, RZ, !P3 ;  /* 0x000000ff9f877208 */ /* 0x004fca0005800000 */
[--C-:B------:R-:W-:Y:S01]  /*cc70*/  FADD.FTZ R139, R78, -R135.reuse ;  /* 0x800000874e8b7221 */ /* 0x100fe20000010000 */
[----:B------:R-:W-:Y:S01]  /*cc80*/  FMUL.FTZ R78, R159, R159 ;  /* 0x0000009f9f4e7220 */ /* 0x000fe20000410000 */
[--C-:B------:R-:W-:Y:S01]  /*cc90*/  FADD.FTZ R136, R76, -R135.reuse ;  /* 0x800000874c887221 */ /* 0x100fe20000010000 */
[--C-:B------:R-:W-:Y:S01]  /*cca0*/  FADD.FTZ R138, R77, -R135.reuse ;  /* 0x800000874d8a7221 */ /* 0x100fe20000010000 */
[--C-:B------:R-:W-:Y:S01]  /*ccb0*/  FADD.FTZ R142, R75, -R135.reuse ;  /* 0x800000874b8e7221 */ /* 0x100fe20000010000 */
[----:B------:R-:W2:Y:S01]  /*ccc0*/  @!P1 LDC.64 R76, c[0x0][0x250] ;  /* 0x00009400ff4c9b82 */ /* 0x000ea20000000a00 */
[--C-:B------:R-:W-:Y:S01]  /*ccd0*/  FADD.FTZ R141, R74, -R135.reuse ;  /* 0x800000874a8d7221 */ /* 0x100fe20000010000 */
[----:B------:R-:W-:Y:S01]  /*cce0*/  FSEL R75, R78, RZ, P3 ;  /* 0x000000ff4e4b7208 */ /* 0x000fe20001800000 */
[--C-:B-1----:R-:W-:Y:S01]  /*ccf0*/  FADD.FTZ R137, R72, -R135.reuse ;  /* 0x8000008748897221 */ /* 0x102fe20000010000 */
[----:B------:R-:W-:Y:S01]  /*cd00*/  FADD.FTZ R140, R73, -R135 ;  /* 0x80000087498c7221 */ /* 0x000fe20000010000 */
[----:B0-----:R-:W-:Y:S01]  /*cd10*/  FFMA.FTZ R74, R144, UR8, R143 ;  /* 0x00000008904a7c23 */ /* 0x001fe2000801008f */
[--C-:B------:R-:W-:Y:S01]  /*cd20*/  FADD.FTZ R149, R56, -R135.reuse ;  /* 0x8000008738957221 */ /* 0x100fe20000010000 */
[----:B------:R-:W-:Y:S01]  /*cd30*/  FADD.FTZ R154, R57, -R135 ;  /* 0x80000087399a7221 */ /* 0x000fe20000010000 */
[----:B------:R-:W0:Y:S01]  /*cd40*/  @!P1 LDC.64 R72, c[0x0][0x258] ;  /* 0x00009600ff489b82 */ /* 0x000e220000000a00 */
[----:B------:R-:W-:Y:S01]  /*cd50*/  FADD.FTZ R74, R74, R75 ;  /* 0x0000004b4a4a7221 */ /* 0x000fe20000010000 */
[--C-:B------:R-:W-:Y:S01]  /*cd60*/  FADD.FTZ R82, R82, -R135.reuse ;  /* 0x8000008752527221 */ /* 0x100fe20000010000 */
[--C-:B------:R-:W-:Y:S01]  /*cd70*/  FADD.FTZ R83, R83, -R135.reuse ;  /* 0x8000008753537221 */ /* 0x100fe20000010000 */
[--C-:B------:R-:W-:Y:S01]  /*cd80*/  FADD.FTZ R79, R79, -R135.reuse ;  /* 0x800000874f4f7221 */ /* 0x100fe20000010000 */
[----:B------:R-:W1:Y:S01]  /*cd90*/  MUFU.RSQ R161, R74 ;  /* 0x0000004a00a17308 */ /* 0x000e620000001400 */
[--C-:B------:R-:W-:Y:S01]  /*cda0*/  FADD.FTZ R65, R65, -R135.reuse ;  /* 0x8000008741417221 */ /* 0x100fe20000010000 */
[--C-:B------:R-:W-:Y:S01]  /*cdb0*/  FADD.FTZ R148, R63, -R135.reuse ;  /* 0x800000873f947221 */ /* 0x100fe20000010000 */
[----:B------:R-:W3:Y:S01]  /*cdc0*/  LDC.64 R56, c[0x0][0x2b8] ;  /* 0x0000ae00ff387b82 */ /* 0x000ee20000000a00 */
        /* <DEDUP_REMOVED lines=8> */
[--C-:B------:R-:W-:Y:S01]  /*ce50*/  FADD.FTZ R69, R69, -R135.reuse ;  /* 0x8000008745457221 */ /* 0x100fe20000010000 */
[--C-:B------:R-:W-:Y:S01]  /*ce60*/  FADD.FTZ R70, R70, -R135.reuse ;  /* 0x8000008746467221 */ /* 0x100fe20000010000 */
[--C-:B------:R-:W-:Y:S01]  /*ce70*/  FADD.FTZ R78, R71, -R135.reuse ;  /* 0x80000087474e7221 */ /* 0x100fe20000010000 */
[--C-:B------:R-:W-:Y:S01]  /*ce80*/  FADD.FTZ R143, R66, -R135.reuse ;  /* 0x80000087428f7221 */ /* 0x100fe20000010000 */
[----:B------:R2:W-:Y:S01]  /*ce90*/  @!P1 STG.E desc[UR4][R76.64], R159 ;  /* 0x0000009f4c009986 */ /* 0x0005e2000c101904 */
[C---:B-1----:R-:W-:Y:S01]  /*cea0*/  FMUL.FTZ R63, R161.reuse, R138 ;  /* 0x0000008aa13f7220 */ /* 0x042fe20000410000 */
[C---:B------:R-:W-:Y:S01]  /*ceb0*/  FMUL.FTZ R59, R161.reuse, R82 ;  /* 0x00000052a13b7220 */ /* 0x040fe20000410000 */
[----:B------:R-:W-:Y:S01]  /*cec0*/  FMUL.FTZ R58, R161, R83 ;  /* 0x00000053a13a7220 */ /* 0x000fe20000410000 */
        /* <DEDUP_REMOVED lines=8> */
[C---:B--2---:R-:W-:Y:S01]  /*cf50*/  FMUL.FTZ R77, R161.reuse, R65 ;  /* 0x00000041a14d7220 */ /* 0x044fe20000410000 */
[----:B------:R-:W-:Y:S01]  /*cf60*/  FMUL.FTZ R79, R161, R62 ;  /* 0x0000003ea14f7220 */ /* 0x000fe20000410000 */
[----:B------:R-:W-:Y:S01]  /*cf70*/  FFMA.FTZ R65, R63, R117, R100 ;  /* 0x000000753f417223 */ /* 0x000fe20000010064 */
[----:B------:R-:W-:Y:S01]  /*cf80*/  FFMA.FTZ R62, R59, R37, R20 ;  /* 0x000000253b3e7223 */ /* 0x000fe20000010014 */
[----:B------:R-:W-:Y:S01]  /*cf90*/  FFMA.FTZ R63, R58, R114, R99 ;  /* 0x000000723a3f7223 */ /* 0x000fe20000010063 */
[----:B------:R-:W-:Y:S01]  /*cfa0*/  FMUL.FTZ R139, R161, R139 ;  /* 0x0000008ba18b7220 */ /* 0x000fe20000410000 */
[----:B0-----:R-:W-:-:S04]  /*cfb0*/  @!P1 IMAD.WIDE R60, R2, 0x4, R72 ;  /* 0x00000004023c9825 */ /* 0x001fc800078e0248 */
[C---:B------:R-:W-:Y:S01]  /*cfc0*/  FMUL.FTZ R71, R161.reuse, R70 ;  /* 0x00000046a1477220 */ /* 0x040fe20000410000 */
[C---:B------:R-:W-:Y:S01]  /*cfd0*/  FMUL.FTZ R70, R161.reuse, R75 ;  /* 0x0000004ba1467220 */ /* 0x040fe20000410000 */
[C---:B------:R-:W-:Y:S01]  /*cfe0*/  FMUL.FTZ R95, R161.reuse, R94 ;  /* 0x0000005ea15f7220 */ /* 0x040fe20000410000 */
[C---:B------:R-:W-:Y:S01]  /*cff0*/  FMUL.FTZ R76, R161.reuse, R135 ;  /* 0x00000087a14c7220 */ /* 0x040fe20000410000 */
[C---:B------:R-:W-:Y:S01]  /*d000*/  FMUL.FTZ R136, R161.reuse, R136 ;  /* 0x00000088a1887220 */ /* 0x040fe20000410000 */
[C---:B------:R-:W-:Y:S01]  /*d010*/  FMUL.FTZ R66, R161.reuse, R137 ;  /* 0x00000089a1427220 */ /* 0x040fe20000410000 */
[----:B------:R-:W-:Y:S01]  /*d020*/  FMUL.FTZ R67, R161, R140 ;  /* 0x0000008ca1437220 */ /* 0x000fe20000410000 */
[----:B---3--:R-:W-:-:S04]  /*d030*/  IMAD.WIDE.U32 R72, R145, 0x10, R56 ;  /* 0x0000001091487825 */ /* 0x008fc800078e0038 */
[C---:B------:R-:W-:Y:S01]  /*d040*/  FMUL.FTZ R68, R161.reuse, R68 ;  /* 0x00000044a1447220 */ /* 0x040fe20000410000 */
[----:B------:R-:W-:Y:S01]  /*d050*/  FMUL.FTZ R69, R161, R69 ;  /* 0x00000045a1457220 */ /* 0x000fe20000410000 */
[----:B------:R-:W-:Y:S01]  /*d060*/  FFMA.FTZ R59, R139, R39, R22 ;  /* 0x000000278b3b7223 */ /* 0x000fe20000010016 */
[----:B------:R-:W-:-:S04]  /*d070*/  IMAD.WIDE.U32 R74, R155, 0x10, R56 ;  /* 0x000000109b4a7825 */ /* 0x000fc800078e0038 */
[----:B------:R-:W-:Y:S01]  /*d080*/  FFMA.FTZ R64, R64, R116, R101 ;  /* 0x0000007440407223 */ /* 0x000fe20000010065 */
[----:B------:R-:W-:Y:S01]  /*d090*/  F2FP.BF16.F32.PACK_AB R57, R63, R62 ;  /* 0x0000003e3f39723e */ /* 0x000fe200000010ff */
[----:B------:R-:W-:Y:S01]  /*d0a0*/  FMUL.FTZ R78, R161, R78 ;  /* 0x0000004ea14e7220 */ /* 0x000fe20000410000 */
[----:B------:R-:W-:Y:S01]  /*d0b0*/  FFMA.FTZ R63, R71, R43, R26 ;  /* 0x0000002b473f7223 */ /* 0x000fe2000001001a */
[----:B------:R0:W-:Y:S01]  /*d0c0*/  @!P1 STG.E desc[UR4][R60.64], R161 ;  /* 0x000000a13c009986 */ /* 0x0001e2000c101904 */
        /* <DEDUP_REMOVED lines=8> */
[----:B------:R-:W-:Y:S01]  /*d150*/  FFMA.FTZ R62, R68, R44, R25 ;  /* 0x0000002c443e7223 */ /* 0x000fe20000010019 */
[----:B------:R-:W-:Y:S01]  /*d160*/  FFMA.FTZ R69, R69, R121, R104 ;  /* 0x0000007945457223 */ /* 0x000fe20000010068 */
[C---:B------:R-:W-:Y:S01]  /*d170*/  FMUL.FTZ R143, R161.reuse, R143 ;  /* 0x0000008fa18f7220 */ /* 0x040fe20000410000 */
[----:B0-----:R-:W-:Y:S01]  /*d180*/  FFMA.FTZ R60, R66, R42, R23 ;  /* 0x0000002a423c7223 */ /* 0x001fe20000010017 */
[C---:B------:R-:W-:Y:S01]  /*d190*/  FMUL.FTZ R144, R161.reuse, R144 ;  /* 0x00000090a1907220 */ /* 0x040fe20000410000 */
[C---:B------:R-:W-:Y:S01]  /*d1a0*/  FMUL.FTZ R146, R161.reuse, R146 ;  /* 0x00000092a1927220 */ /* 0x040fe20000410000 */
[C---:B------:R-:W-:Y:S01]  /*d1b0*/  FMUL.FTZ R147, R161.reuse, R147 ;  /* 0x00000093a1937220 */ /* 0x040fe20000410000 */
[C---:B------:R-:W-:Y:S01]  /*d1c0*/  FMUL.FTZ R148, R161.reuse, R148 ;  /* 0x00000094a1947220 */ /* 0x040fe20000410000 */
[----:B------:R-:W-:Y:S01]  /*d1d0*/  F2FP.BF16.F32.PACK_AB R59, R64, R59 ;  /* 0x0000003b403b723e */ /* 0x000fe200000010ff */
        /* <DEDUP_REMOVED lines=32> */
[----:B------:R-:W-:Y:S01]  /*d3e0*/  VIADD R2, R2, UR12 ;  /* 0x0000000c02027c36 */ /* 0x000fe20008000000 */
[----:B------:R-:W-:-:S02]  /*d3f0*/  LEA R78, P2, R134, UR10, 0x4 ;  /* 0x0000000a864e7c11 */ /* 0x000fc4000f8420ff */
[----:B------:R-:W-:Y:S02]  /*d400*/  F2FP.BF16.F32.PACK_AB R56, R81, R56 ;  /* 0x000000385138723e */ /* 0x000fe400000010ff */
        /* <DEDUP_REMOVED lines=10> */
[----:B------:R-:W-:Y:S02]  /*d4b0*/  F2FP.BF16.F32.PACK_AB R68, R83, R68 ;  /* 0x000000445344723e */ /* 0x000fe400000010ff */
[----:B------:R-:W-:Y:S02]  /*d4c0*/  LEA.HI.X R79, R134, UR11, RZ, 0x4, P2 ;  /* 0x0000000b864f7c11 */ /* 0x000fe400090f24ff */
[----:B------:R-:W-:Y:S02]  /*d4d0*/  ISETP.GE.AND P1, PT, R2, UR13, PT ;  /* 0x0000000d02007c0c */ /* 0x000fe4000bf26270 */
[----:B------:R-:W-:Y:S01]  /*d4e0*/  SEL R135, RZ, 0x1, P0 ;  /* 0x00000001ff877807 */ /* 0x000fe20000000000 */
[----:B------:R0:W-:Y:S10]  /*d4f0*/  STG.E.128 desc[UR4][R78.64], R68 ;  /* 0x000000444e007986 */ /* 0x0001f4000c101d04 */
[----:B------:R-:W-:Y:S05]  /*d500*/  @!P1 BRA `(.L_x_10567) ;  /* 0xffffff3800489947 */ /* 0x000fea000383ffff */
[----:B------:R-:W-:Y:S05]  /*d510*/  EXIT ;  /* 0x000000000000794d */ /* 0x000fea0003800000 */
.L_x_10566:
[----:B------:R-:W-:Y:S01]  /*d520*/  HFMA2.MMA R149, -RZ, RZ, 0, 1.847743988037109375e-06 ;  /* 0x0000001fff957435 */ /* 0x000fe200000001ff */
[----:B------:R-:W-:Y:S01]  /*d530*/  MOV R147, R135 ;  /* 0x0000008700937202 */ /* 0x000fe20000000f00 */
[----:B------:R-:W-:Y:S02]  /*d540*/  IMAD.MOV.U32 R148, RZ, RZ, 0x1 ;  /* 0x00000001ff947424 */ /* 0x000fe400078e00ff */
[----:B------:R-:W-:-:S07]  /*d550*/  IMAD.MOV.U32 R146, RZ, RZ, -0x1 ;  /* 0xffffffffff927424 */ /* 0x000fce00078e00ff */
[----:B------:R-:W-:Y:S05]  /*d560*/  WARPSYNC.COLLECTIVE R146, `(.L_x_10568) ;  /* 0x0000000092087348 */ /* 0x000fea0003c00000 */
[----:B------:R0:W1:Y:S02]  /*d570*/  SHFL.BFLY P2, R143, R147, R148, R149 ;  /* 0x0c000094938f7389 */ /* 0x0000640000040095 */
[----:B01----:R-:W-:Y:S01]  /*d580*/  ENDCOLLECTIVE ;  /* 0x000000000000791b */ /* 0x003fe20003800000 */
.L_x_10568:
[----:B------:R-:W-:Y:S01]  /*d590*/  HFMA2.MMA R148, -RZ, RZ, 0, 1.1920928955078125e-07 ;  /* 0x00000002ff947435 */ /* 0x000fe200000001ff */
[----:B------:R-:W-:-:S05]  /*d5a0*/  MOV R136, R143 ;  /* 0x0000008f00887202 */ /* 0x000fca0000000f00 */
[----:B------:R-:W-:-:S04]  /*d5b0*/  FADD.FTZ R139, R135, R136 ;  /* 0x00000088878b7221 */ /* 0x000fc80000010000 */
[----:B------:R-:W-:-:S07]  /*d5c0*/  IMAD.MOV.U32 R147, RZ, RZ, R139 ;  /* 0x000000ffff937224 */ /* 0x000fce00078e008b */
[----:B------:R-:W-:Y:S05]  /*d5d0*/  WARPSYNC.COLLECTIVE R146, `(.L_x_10569) ;  /* 0x0000000092087348 */ /* 0x000fea0003c00000 */
[----:B------:R0:W1:Y:S02]  /*d5e0*/  SHFL.BFLY P2, R143, R147, R148, R149 ;  /* 0x0c000094938f7389 */ /* 0x0000640000040095 */
[----:B01----:R-:W-:Y:S01]  /*d5f0*/  ENDCOLLECTIVE ;  /* 0x000000000000791b */ /* 0x003fe20003800000 */
.L_x_10569:
[----:B------:R-:W-:Y:S01]  /*d600*/  HFMA2.MMA R148, -RZ, RZ, 0, 2.384185791015625e-07 ;  /* 0x00000004ff947435 */ /* 0x000fe200000001ff */
[----:B------:R-:W-:-:S04]  /*d610*/  IMAD.MOV.U32 R136, RZ, RZ, R143 ;  /* 0x000000ffff887224 */ /* 0x000fc800078e008f */
[----:B------:R-:W-:-:S05]  /*d620*/  FADD.FTZ R140, R139, R136 ;  /* 0x000000888b8c7221 */ /* 0x000fca0000010000 */
[----:B------:R-:W-:-:S07]  /*d630*/  MOV R147, R140 ;  /* 0x0000008c00937202 */ /* 0x000fce0000000f00 */
[----:B------:R-:W-:Y:S05]  /*d640*/  WARPSYNC.COLLECTIVE R146, `(.L_x_10570) ;  /* 0x0000000092087348 */ /* 0x000fea0003c00000 */
[----:B------:R0:W1:Y:S02]  /*d650*/  SHFL.BFLY P2, R143, R147, R148, R149 ;  /* 0x0c000094938f7389 */ /* 0x0000640000040095 */
[----:B01----:R-:W-:Y:S01]  /*d660*/  ENDCOLLECTIVE ;  /* 0x000000000000791b */ /* 0x003fe20003800000 */
.L_x_10570:
[----:B------:R-:W-:Y:S01]  /*d670*/  HFMA2.MMA R148, -RZ, RZ, 0, 4.76837158203125e-07 ;  /* 0x00000008ff947435 */ /* 0x000fe200000001ff */
[----:B------:R-:W-:-:S04]  /*d680*/  IMAD.MOV.U32 R141, RZ, RZ, R143 ;  /* 0x000000ffff8d7224 */ /* 0x000fc800078e008f */
[----:B------:R-:W-:-:S05]  /*d690*/  FADD.FTZ R141, R140, R141 ;  /* 0x0000008d8c8d7221 */ /* 0x000fca0000010000 */
[----:B------:R-:W-:-:S07]  /*d6a0*/  MOV R147, R141 ;  /* 0x0000008d00937202 */ /* 0x000fce0000000f00 */
[----:B------:R-:W-:Y:S05]  /*d6b0*/  WARPSYNC.COLLECTIVE R146, `(.L_x_10571) ;  /* 0x0000000092087348 */ /* 0x000fea0003c00000 */
[----:B------:R0:W1:Y:S02]  /*d6c0*/  SHFL.BFLY P2, R143, R147, R148, R149 ;  /* 0x0c000094938f7389 */ /* 0x0000640000040095 */
[----:B01----:R-:W-:Y:S01]  /*d6d0*/  ENDCOLLECTIVE ;  /* 0x000000000000791b */ /* 0x003fe20003800000 */
.L_x_10571:
[----:B------:R-:W-:Y:S01]  /*d6e0*/  HFMA2.MMA R148, -RZ, RZ, 0, 9.5367431640625e-07 ;  /* 0x00000010ff947435 */ /* 0x000fe200000001ff */
[----:B------:R-:W-:-:S04]  /*d6f0*/  IMAD.MOV.U32 R136, RZ, RZ, R143 ;  /* 0x000000ffff887224 */ /* 0x000fc800078e008f */
[----:B------:R-:W-:-:S05]  /*d700*/  FADD.FTZ R142, R141, R136 ;  /* 0x000000888d8e7221 */ /* 0x000fca0000010000 */
[----:B------:R-:W-:-:S07]  /*d710*/  MOV R147, R142 ;  /* 0x0000008e00937202 */ /* 0x000fce0000000f00 */
[----:B------:R-:W-:Y:S05]  /*d720*/  WARPSYNC.COLLECTIVE R146, `(.L_x_10572) ;  /* 0x0000000092087348 */ /* 0x000fea0003c00000 */
[----:B------:R0:W1:Y:S02]  /*d730*/  SHFL.BFLY P2, R143, R147, R148, R149 ;  /* 0x0c000094938f7389 */ /* 0x0000640000040095 */
[----:B01----:R-:W-:Y:S01]  /*d740*/  ENDCOLLECTIVE ;  /* 0x000000000000791b */ /* 0x003fe20003800000 */
.L_x_10572:
[----:B------:R-:W-:Y:S01]  /*d750*/  MOV R148, 0x1 ;  /* 0x0000000100947802 */ /* 0x000fe20000000f00 */
        /* <DEDUP_REMOVED lines=65> */
[----:B------:R-:W-:-:S04]  /*db70*/  FFMA.FTZ R135, R140, R140, R135 ;  /* 0x0000008c8c877223 */ /* 0x000fc80000010087 */
[----:B------:R-:W-:-:S07]  /*db80*/  IMAD.MOV.U32 R147, RZ, RZ, R135 ;  /* 0x000000ffff937224 */ /* 0x000fce00078e0087 */
[----:B------:R-:W-:Y:S05]  /*db90*/  WARPSYNC.COLLECTIVE R146, `(.L_x_10573) ;  /* 0x0000000092087348 */ /* 0x000fea0003c00000 */
[----:B------:R0:W1:Y:S02]  /*dba0*/  SHFL.BFLY P2, R143, R147, R148, R149 ;  /* 0x0c000094938f7389 */ /* 0x0000640000040095 */
[----:B01----:R-:W-:Y:S01]  /*dbb0*/  ENDCOLLECTIVE ;  /* 0x000000000000791b */ /* 0x003fe20003800000 */
.L_x_10573:
[----:B------:R-:W-:Y:S01]  /*dbc0*/  HFMA2.MMA R148, -RZ, RZ, 0, 1.1920928955078125e-07 ;  /* 0x00000002ff947435 */ /* 0x000fe200000001ff */
[----:B------:R-:W-:-:S05]  /*dbd0*/  MOV R140, R143 ;  /* 0x0000008f008c7202 */ /* 0x000fca0000000f00 */
[----:B------:R-:W-:-:S04]  /*dbe0*/  FADD.FTZ R140, R135, R140 ;  /* 0x0000008c878c7221 */ /* 0x000fc80000010000 */
[----:B------:R-:W-:-:S07]  /*dbf0*/  IMAD.MOV.U32 R147, RZ, RZ, R140 ;  /* 0x000000ffff937224 */ /* 0x000fce00078e008c */
[----:B------:R-:W-:Y:S05]  /*dc00*/  WARPSYNC.COLLECTIVE R146, `(.L_x_10574) ;  /* 0x0000000092087348 */ /* 0x000fea0003c00000 */
[----:B------:R0:W1:Y:S02]  /*dc10*/  SHFL.BFLY P2, R143, R147, R148, R149 ;  /* 0x0c000094938f7389 */ /* 0x0000640000040095 */
[----:B01----:R-:W-:Y:S01]  /*dc20*/  ENDCOLLECTIVE ;  /* 0x000000000000791b */ /* 0x003fe20003800000 */
.L_x_10574:
[----:B------:R-:W-:Y:S01]  /*dc30*/  HFMA2.MMA R148, -RZ, RZ, 0, 2.384185791015625e-07 ;  /* 0x00000004ff947435 */ /* 0x000fe200000001ff */
[----:B------:R-:W-:-:S05]  /*dc40*/  MOV R139, R143 ;  /* 0x0000008f008b7202 */ /* 0x000fca0000000f00 */
[----:B------:R-:W-:-:S04]  /*dc50*/  FADD.FTZ R139, R140, R139 ;  /* 0x0000008b8c8b7221 */ /* 0x000fc80000010000 */
[----:B------:R-:W-:-:S07]  /*dc60*/  IMAD.MOV.U32 R147, RZ, RZ, R139 ;  /* 0x000000ffff937224 */ /* 0x000fce00078e008b */
[----:B------:R-:W-:Y:S05]  /*dc70*/  WARPSYNC.COLLECTIVE R146, `(.L_x_10575) ;  /* 0x0000000092087348 */ /* 0x000fea0003c00000 */
[----:B------:R0:W1:Y:S02]  /*dc80*/  SHFL.BFLY P2, R143, R147, R148, R149 ;  /* 0x0c000094938f7389 */ /* 0x0000640000040095 */
[----:B01----:R-:W-:Y:S01]  /*dc90*/  ENDCOLLECTIVE ;  /* 0x000000000000791b */ /* 0x003fe20003800000 */
.L_x_10575:
[----:B------:R-:W-:Y:S01]  /*dca0*/  HFMA2.MMA R148, -RZ, RZ, 0, 4.76837158203125e-07 ;  /* 0x00000008ff947435 */ /* 0x000fe200000001ff */
[----:B------:R-:W-:-:S05]  /*dcb0*/  MOV R142, R143 ;  /* 0x0000008f008e7202 */ /* 0x000fca0000000f00 */
[----:B------:R-:W-:-:S04]  /*dcc0*/  FADD.FTZ R142, R139, R142 ;  /* 0x0000008e8b8e7221 */ /* 0x000fc80000010000 */
[----:B------:R-:W-:-:S07]  /*dcd0*/  IMAD.MOV.U32 R147, RZ, RZ, R142 ;  /* 0x000000ffff937224 */ /* 0x000fce00078e008e */
[----:B------:R-:W-:Y:S05]  /*dce0*/  WARPSYNC.COLLECTIVE R146, `(.L_x_10576) ;  /* 0x0000000092087348 */ /* 0x000fea0003c00000 */
[----:B------:R0:W1:Y:S02]  /*dcf0*/  SHFL.BFLY P2, R143, R147, R148, R149 ;  /* 0x0c000094938f7389 */ /* 0x0000640000040095 */
[----:B01----:R-:W-:Y:S01]  /*dd00*/  ENDCOLLECTIVE ;  /* 0x000000000000791b */ /* 0x003fe20003800000 */
.L_x_10576:
[----:B------:R-:W-:Y:S01]  /*dd10*/  HFMA2.MMA R148, -RZ, RZ, 0, 9.5367431640625e-07 ;  /* 0x00000010ff947435 */ /* 0x000fe200000001ff */
[----:B------:R-:W-:-:S05]  /*dd20*/  MOV R141, R143 ;  /* 0x0000008f008d7202 */ /* 0x000fca0000000f00 */
[----:B------:R-:W-:-:S04]  /*dd30*/  FADD.FTZ R141, R142, R141 ;  /* 0x0000008d8e8d7221 */ /* 0x000fc80000010000 */
[----:B------:R-:W-:-:S07]  /*dd40*/  IMAD.MOV.U32 R147, RZ, RZ, R141 ;  /* 0x000000ffff937224 */ /* 0x000fce00078e008d */
[----:B------:R-:W-:Y:S05]  /*dd50*/  WARPSYNC.COLLECTIVE R146, `(.L_x_10577) ;  /* 0x0000000092087348 */ /* 0x000fea0003c00000 */
[----:B------:R0:W1:Y:S02]  /*dd60*/  SHFL.BFLY P2, R143, R147, R148, R149 ;  /* 0x0c000094938f7389 */ /* 0x0000640000040095 */
[----:B01----:R-:W-:Y:S01]  /*dd70*/  ENDCOLLECTIVE ;  /* 0x000000000000791b */ /* 0x003fe20003800000 */
.L_x_10577:
[----:B------:R-:W-:Y:S01]  /*dd80*/  MOV R144, R143 ;  /* 0x0000008f00907202 */ /* 0x000fe20000000f00 */
[----:B------:R-:W-:Y:S06]  /*dd90*/  BRA `(.L_x_10578) ;  /* 0xffffffe800847947 */ /* 0x000fec000383ffff */
.L_x_10579:
        /* <DEDUP_REMOVED lines=14> */
.L_x_30241:


//--------------------- .text._ZN10layer_norm13ln_fwd_kernelINS_13Kernel_traitsI13__nv_bfloat16S2_fS2_fjLj8192ELj1ELj1ELj8ELj16ENS_18Kernel_traits_baseILj8192ES2_S2_fS2_fjLj256EEEEELb1ELb0ELb1ELb0EEEvNS_9FwdParamsE --------------------------
	.section	.text._ZN10layer_norm13ln_fwd_kernelINS_13Kernel_traitsI13__nv_bfloat16S2_fS2_fjLj8192ELj1ELj1ELj8ELj16ENS_18Kernel_traits_baseILj8192ES2_S2_fS2_fjLj256EEEEELb1ELb0ELb1ELb0EEEvNS_9FwdParamsE,"ax",@progbits
	.align	128
        .global         _ZN10layer_norm13ln_fwd_kernelINS_13Kernel_traitsI13__nv_bfloat16S2_fS2_fjLj8192ELj1ELj1ELj8ELj16ENS_18Kernel_traits_baseILj8192ES2_S2_fS2_fjLj256EEEEELb1ELb0ELb1ELb0EEEvNS_9FwdParamsE
        .type           _ZN10layer_norm13ln_fwd_kernelINS_13Kernel_traitsI13__nv_bfloat16S2_fS2_fjLj8192ELj1ELj1ELj8ELj16ENS_18Kernel_traits_baseILj8192ES2_S2_fS2_fjLj256EEEEELb1ELb0ELb1ELb0EEEvNS_9FwdParamsE,@function
        .size           _ZN10layer_norm13ln_fwd_kernelINS_13Kernel_traitsI13__nv_bfloat16S2_fS2_fjLj8192ELj1ELj1ELj8ELj16ENS_18Kernel_traits_baseILj8192ES2_S2_fS2_fjLj256EEEEELb1ELb0ELb1ELb0EEEvNS_9FwdParamsE,(.L_x_30242 - _ZN10layer_norm13ln_fwd_kernelINS_13Kernel_traitsI13__nv_bfloat16S2_fS2_fjLj8192ELj1ELj1ELj8ELj16ENS_18Kernel_traits_baseILj8192ES2_S2_fS2_fjLj256EEEEELb1ELb0ELb1ELb0EEEvNS_9FwdParamsE)
        .other          _ZN10layer_norm13ln_fwd_kernelINS_13Kernel_traitsI13__nv_bfloat16S2_fS2_fjLj8192ELj1ELj1ELj8ELj16ENS_18Kernel_traits_baseILj8192ES2_S2_fS2_fjLj256EEEEELb1ELb0ELb1ELb0EEEvNS_9FwdParamsE,@"STO_CUDA_ENTRY STV_DEFAULT"
_ZN10layer_norm13ln_fwd_kernelINS_13Kernel_traitsI13__nv_bfloat16S2_fS2_fjLj8192ELj1ELj1ELj8ELj16ENS_18Kernel_traits_baseILj8192ES2_S2_fS2_fjLj256EEEEELb1ELb0ELb1ELb0EEEvNS_9FwdParamsE:
.text._ZN10layer_norm13ln_fwd_kernelINS_13Kernel_traitsI13__nv_bfloat16S2_fS2_fjLj8192ELj1ELj1ELj8ELj16ENS_18Kernel_traits_baseILj8192ES2_S2_fS2_fjLj256EEEEELb1ELb0ELb1ELb0EEEvNS_9FwdParamsE:
        /* <DEDUP_REMOVED lines=96> */
.L_x_10581:
[----:B------:R-:W-:Y:S05]  /*0600*/  BSYNC B0 ;  /* 0x0000000000007941 */ /* 0x000fea0003800000 */
.L_x_10580:
        /* <DEDUP_REMOVED lines=18> */
.L_x_10583:
[----:B------:R-:W-:Y:S05]  /*0730*/  BSYNC B0 ;  /* 0x0000000000007941 */ /* 0x000fea0003800000 */
.L_x_10582:
        /* <DEDUP_REMOVED lines=18> */
.L_x_10585:
[----:B------:R-:W-:Y:S05]  /*0860*/  BSYNC B0 ;  /* 0x0000000000007941 */ /* 0x000fea0003800000 */
.L_x_10584:
        /* <DEDUP_REMOVED lines=13> */
.L_x_10587:
[----:B------:R-:W-:Y:S05]  /*0940*/  BSYNC B0 ;  /* 0x0000000000007941 */ /* 0x000fea0003800000 */
.L_x_10586:
        /* <DEDUP_REMOVED lines=12> */
[----:B------:R-:W-:Y:S01]  /*0a10*/  SHF.R.S32.HI R63, RZ, 0x3, R63 ;  /* 0x00000003ff3f7819 */ /* 0x000fe2000001143f */
[C---:B-----5:R-:W-:Y:S01]  /*0a20*/  IMAD.U32 R103, R54.reuse, 0x10000, RZ ;  /* 0x0001000036677824 */ /* 0x060fe200078e00ff */
[----:B------:R-:W-:Y:S01]  /*0a30*/  PRMT R140, R54, 0x7632, R140 ;  /* 0x00007632368c7816 */ /* 0x000fe2000000008c */
[----:B------:R-:W-:Y:S01]  /*0a40*/  IMAD.SHL.U32 R54, R0, 0x20, RZ ;  /* 0x0000002000367824 */ /* 0x000fe200078e00ff */
[----:B------:R-:W-:Y:S01]  /*0a50*/  LOP3.LUT R60, R36, R60, R23, 0x96, !PT ;  /* 0x0000003c243c7212 */ /* 0x000fe200078e9617 */
[C---:B------:R-:W-:Y:S01]  /*0a60*/  IMAD.U32 R101, R52.reuse, 0x10000, RZ ;  /* 0x0001000034657824 */ /* 0x040fe200078e00ff */
[----:B------:R-:W-:Y:S01]  /*0a70*/  PRMT R135, R52, 0x7632, R135 ;  /* 0x0000763234877816 */ /* 0x000fe20000000087 */
[----:B------:R-:W-:Y:S01]  /*0a80*/  IMAD.U32 R36, R41, 0x10000, RZ ;  /* 0x0001000029247824 */ /* 0x000fe200078e00ff */
[C---:B------:R-:W-:Y:S01]  /*0a90*/  PRMT R138, R53.reuse, 0x7632, R138 ;  /* 0x00007632358a7816 */ /* 0x040fe2000000008a */
[----:B------:R-:W-:Y:S01]  /*0aa0*/  ULDC.U8 UR6, c[0x0][0x2a0] ;  /* 0x0000a80000067ab9 */ /* 0x000fe20000000000 */
[----:B------:R-:W-:Y:S01]  /*0ab0*/  SHF.L.U32 R100, R53, 0x10, RZ ;  /* 0x0000001035647819 */ /* 0x000fe200000006ff */
[----:B------:R-:W-:Y:S01]  /*0ac0*/  VIADD R104, R145, 0x96a522ad ;  /* 0x96a522ad91687836 */ /* 0x000fe20000000000 */
[----:B------:R-:W-:Y:S01]  /*0ad0*/  PRMT R123, R41, 0x7632, R123 ;  /* 0x00007632297b7816 */ /* 0x000fe2000000007b */
[----:B------:R-:W-:Y:S01]  /*0ae0*/  IMAD.U32 R41, R44, 0x10000, RZ ;  /* 0x000100002c297824 */ /* 0x000fe200078e00ff */
[----:B------:R-:W-:Y:S01]  /*0af0*/  LOP3.LUT R53, R0, 0xe0, RZ, 0xc0, !PT ;  /* 0x000000e000357812 */ /* 0x000fe200078ec0ff */
[----:B------:R-:W-:Y:S01]  /*0b00*/  IMAD.HI.U32 R106, R146, -0x2daee0ad, RZ ;  /* 0xd2511f53926a7827 */ /* 0x000fe200078e00ff */
[----:B------:R-:W-:Y:S01]  /*0b10*/  LOP3.LUT R52, R63, 0xff, RZ, 0xc0, !PT ;  /* 0x000000ff3f347812 */ /* 0x000fe200078ec0ff */
[----:B------:R-:W-:Y:S01]  /*0b20*/  HFMA2.MMA R121, -RZ, RZ, 0, 0 ;  /* 0x00000000ff797435 */ /* 0x000fe200000001ff */
[----:B------:R-:W-:Y:S01]  /*0b30*/  PRMT R126, R44, 0x7632, R126 ;  /* 0x000076322c7e7816 */ /* 0x000fe2000000007e */
[C---:B------:R-:W-:Y:S01]  /*0b40*/  IMAD.U32 R44, R57.reuse, 0x10000, RZ ;  /* 0x00010000392c7824 */ /* 0x040fe200078e00ff */
[----:B------:R-:W-:Y:S01]  /*0b50*/  PRMT R131, R57, 0x7632, R131 ;  /* 0x0000763239837816 */ /* 0x000fe20000000083 */
[----:B------:R-:W-:Y:S01]  /*0b60*/  IMAD.HI.U32 R107, R60, -0x326172a9, RZ ;  /* 0xcd9e8d573c6b7827 */ /* 0x000fe200078e00ff */
[----:B------:R-:W-:Y:S01]  /*0b70*/  LOP3.LUT R57, R54, 0x3e0, RZ, 0xc0, !PT ;  /* 0x000003e036397812 */ /* 0x000fe200078ec0ff */
[----:B------:R-:W-:Y:S01]  /*0b80*/  ULDC UR7, c[0x0][0x294] ;  /* 0x0000a50000077ab9 */ /* 0x000fe20000000800 */
[----:B------:R-:W-:Y:S01]  /*0b90*/  SHF.R.U32.HI R63, RZ, 0x3, R63 ;  /* 0x00000003ff3f7819 */ /* 0x000fe2000001163f */
[----:B------:R-:W-:Y:S01]  /*0ba0*/  IMAD R54, R64, -0x326172a9, RZ ;  /* 0xcd9e8d5740367824 */ /* 0x000fe200078e02ff */
[----:B------:R-:W-:Y:S01]  /*0bb0*/  VIADDMNMX R53, R52, -R53, RZ, !PT ;  /* 0x8000003534357246 */ /* 0x000fe200078001ff */
[----:B------:R-:W-:Y:S01]  /*0bc0*/  VIADD R105, R144, 0x8ff34781 ;  /* 0x8ff3478190697836 */ /* 0x000fe20000000000 */
        /* <DEDUP_REMOVED lines=8> */
[----:B------:R-:W-:Y:S01]  /*0c50*/  IADD3 R53, R53, R52, RZ ;  /* 0x0000003435357210 */ /* 0x000fe20007ffe0ff */
[----:B------:R-:W-:Y:S01]  /*0c60*/  IMAD.U32 R27, R27, 0x10000, RZ ;  /* 0x000100001b1b7824 */ /* 0x000fe200078e00ff */
[----:B------:R-:W-:Y:S01]  /*0c70*/  PRMT R142, R55, 0x7632, R142 ;  /* 0x00007632378e7816 */ /* 0x000fe2000000008e */
[----:B------:R-:W-:Y:S01]  /*0c80*/  IMAD.IADD R57, R52, 0x1, R57 ;  /* 0x0000000134397824 */ /* 0x000fe200078e0239 */
[----:B------:R-:W-:Y:S01]  /*0c90*/  SHF.L.U32 R53, R53, 0x3, RZ ;  /* 0x0000000335357819 */ /* 0x000fe200000006ff */
[----:B------:R-:W-:Y:S01]  /*0ca0*/  IMAD.U32 R28, R28, 0x10000, RZ ;  /* 0x000100001c1c7824 */ /* 0x000fe200078e00ff */
[----:B------:R-:W-:Y:S01]  /*0cb0*/  SHF.L.U32 R102, R55, 0x10, RZ ;  /* 0x0000001037667819 */ /* 0x000fe200000006ff */
[----:B------:R-:W-:Y:S01]  /*0cc0*/  IMAD R55, R62, -0x2daee0ad, RZ ;  /* 0xd2511f533e377824 */ /* 0x000fe200078e02ff */
[----:B------:R-:W-:Y:S01]  /*0cd0*/  I2FP.F32.U32 R53, R53 ;  /* 0x0000003500357245 */ /* 0x000fe20000201000 */
[----:B------:R-:W-:Y:S01]  /*0ce0*/  IMAD.U32 R30, R30, 0x10000, RZ ;  /* 0x000100001e1e7824 */ /* 0x000fe200078e00ff */
[----:B------:R-:W-:Y:S01]  /*0cf0*/  PRMT R122, R40, 0x7632, R122 ;  /* 0x00007632287a7816 */ /* 0x000fe2000000007a */
[----:B------:R-:W-:Y:S01]  /*0d00*/  IMAD.U32 R31, R31, 0x10000, RZ ;  /* 0x000100001f1f7824 */ /* 0x000fe200078e00ff */
[----:B------:R0:W1:Y:S01]  /*0d10*/  MUFU.RCP R136, R53 ;  /* 0x0000003500887308 */ /* 0x0000620000001000 */
[----:B------:R-:W-:Y:S01]  /*0d20*/  PRMT R125, R43, 0x7632, R125 ;  /* 0x000076322b7d7816 */ /* 0x000fe2000000007d */
[C---:B------:R-:W-:Y:S01]  /*0d30*/  IMAD.U32 R43, R46.reuse, 0x10000, RZ ;  /* 0x000100002e2b7824 */ /* 0x040fe200078e00ff */
        /* <DEDUP_REMOVED lines=70> */
[----:B01----:R-:W-:-:S05]  /*11a0*/  ULDC.64 UR12, c[0x0][0x210] ;  /* 0x00008400000c7ab9 */ /* 0x003fca0000000a00 */
.L_x_10899:
[----:B0123--:R-:W0:Y:S08]  /*11b0*/  LDC.64 R96, c[0x0][0x280] ;  /* 0x0000a000ff607b82 */ /* 0x00fe300000000a00 */
[----:B------:R-:W1:Y:S01]  /*11c0*/  LDC R163, c[0x0][0x218] ;  /* 0x00008600ffa37b82 */ /* 0x000e620000000800 */
[----:B0-----:R-:W-:-:S07]  /*11d0*/  IMAD.WIDE R166, R20, 0x4, R96 ;  /* 0x0000000414a67825 */ /* 0x001fce00078e0260 */
[----:B------:R-:W0:Y:S01]  /*11e0*/  LDC.64 R96, c[0x0][0x288] ;  /* 0x0000a200ff607b82 */ /* 0x000e220000000a00 */
[----:B------:R2:W3:Y:S01]  /*11f0*/  LDG.E R166, desc[UR4][R166.64] ;  /* 0x00000004a6a67981 */ /* 0x0004e2000c1e1900 */
        /* <DEDUP_REMOVED lines=8> */
[----:B--2---:R-:W-:Y:S02]  /*1280*/  LEA.HI.SX32 R167, R99, R12, 0x1d ;  /* 0x0000000c63a77211 */ /* 0x004fe400078feaff */
[----:B---3--:R-:W-:-:S13]  /*1290*/  ISETP.GE.AND P0, PT, R166, 0x1, PT ;  /* 0x00000001a600780c */ /* 0x008fda0003f06270 */
[----:B------:R-:W-:Y:S01]  /*12a0*/  @P0 VIADD R150, R166, 0xffffffff ;  /* 0xffffffffa6960836 */ /* 0x000fe20000000000 */
[----:B------:R-:W-:-:S03]  /*12b0*/  @P0 LOP3.LUT R12, R0, 0xff, RZ, 0xc0, !PT ;  /* 0x000000ff000c0812 */ /* 0x000fc600078ec0ff */
[----:B------:R-:W-:-:S05]  /*12c0*/  @P0 IMAD R150, R150, R163, RZ ;  /* 0x000000a396960224 */ /* 0x000fca00078e02ff */
[----:B------:R-:W-:-:S04]  /*12d0*/  @P0 SHF.R.S32.HI R151, RZ, 0x1f, R150 ;  /* 0x0000001fff970819 */ /* 0x000fc80000011496 */
[----:B------:R-:W-:-:S04]  /*12e0*/  @P0 LEA.HI R151, R151, R150, RZ, 0x3 ;  /* 0x0000009697970211 */ /* 0x000fc800078f18ff */
[----:B------:R-:W-:Y:S01]  /*12f0*/  @P0 LEA.HI.SX32 R165, R151, R12, 0x1d ;  /* 0x0000000c97a50211 */ /* 0x000fe200078feaff */
[----:B0-----:R-:W-:Y:S06]  /*1300*/  @!P5 BRA `(.L_x_10589) ;  /* 0x000000300048d947 */ /* 0x001fec0003800000 */
[----:B------:R-:W0:Y:S08]  /*1310*/  LDC.64 R96, c[0x0][0x230] ;  /* 0x00008c00ff607b82 */ /* 0x000e300000000a00 */
[----:B------:R-:W1:Y:S01]  /*1320*/  @P0 LDC.64 R58, c[0x0][0x220] ;  /* 0x00008800ff3a0b82 */ /* 0x000e620000000a00 */
[----:B0-----:R-:W-:-:S04]  /*1330*/  ISETP.NE.U32.AND P1, PT, R96, RZ, PT ;  /* 0x000000ff6000720c */ /* 0x001fc80003f25070 */
[----:B------:R-:W-:-:S13]  /*1340*/  ISETP.NE.AND.EX P1, PT, R97, RZ, PT, P1 ;  /* 0x000000ff6100720c */ /* 0x000fda0003f25310 */
[----:B------:R-:W0:Y:S01]  /*1350*/  @P1 LDC.64 R68, c[0x0][0x230] ;  /* 0x00008c00ff441b82 */ /* 0x000e220000000a00 */
[----:B-1----:R-:W-:-:S05]  /*1360*/  @P0 IMAD.WIDE.U32 R58, R165, 0x10, R58 ;  /* 0x00000010a53a0825 */ /* 0x002fca00078e003a */
[----:B------:R1:W5:Y:S01]  /*1370*/  @P0 LDG.E.128 R60, desc[UR4][R58.64] ;  /* 0x000000043a3c0981 */ /* 0x000362000c1e1d00 */
[----:B0-----:R-:W-:-:S05]  /*1380*/  @P1 IMAD.WIDE.U32 R68, R167, 0x20, R68 ;  /* 0x00000020a7441825 */ /* 0x001fca00078e0044 */
[----:B------:R-:W2:Y:S01]  /*1390*/  @P1 LDG.E.128 R52, desc[UR4][R68.64] ;  /* 0x0000000444341981 */ /* 0x000ea2000c1e1d00 */
[----:B------:R-:W-:-:S03]  /*13a0*/  ISETP.GT.AND P2, PT, R166, RZ, PT ;  /* 0x000000ffa600720c */ /* 0x000fc60003f44270 */
[----:B------:R1:W5:Y:S01]  /*13b0*/  @P1 LDG.E.128 R64, desc[UR4][R68.64+0x10] ;  /* 0x0000100444401981 */ /* 0x000362000c1e1d00 */
[----:B------:R-:W-:Y:S09]  /*13c0*/  BSSY B1, `(.L_x_10590) ;  /* 0x000005b000017945 */ /* 0x000ff20003800000 */
[----:B------:R-:W-:-:S04]  /*13d0*/  @!P2 ISETP.NE.U32.AND P3, PT, R96, RZ, PT ;  /* 0x000000ff6000a20c */ /* 0x000fc80003f65070 */
[----:B------:R-:W-:Y:S01]  /*13e0*/  @!P2 ISETP.NE.AND.EX P3, PT, R97, RZ, PT, P3 ;  /* 0x000000ff6100a20c */ /* 0x000fe20003f65330 */
[----:B------:R-:W-:-:S03]  /*13f0*/  @!P2 IMAD.MOV.U32 R70, RZ, RZ, R108 ;  /* 0x000000ffff46a224 */ /* 0x000fc600078e006c */
[----:B--2---:R-:W-:Y:S01]  /*1400*/  @!P2 FSEL R56, R52, RZ, P3 ;  /* 0x000000ff3438a208 */ /* 0x004fe20001800000 */
[----:B-1----:R-:W-:Y:S08]  /*1410*/  @!P2 BRA `(.L_x_10591) ;  /* 0x000000040054a947 */ /* 0x002ff00003800000 */
        /* <DEDUP_REMOVED lines=12> */
.L_x_10593:
[----:B------:R-:W-:-:S07]  /*14e0*/  MOV R71, R148 ;  /* 0x0000009400477202 */ /* 0x000fce0000000f00 */
.L_x_10594:
[----:B------:R-:W-:Y:S05]  /*14f0*/  BSYNC B2 ;  /* 0x0000000000027941 */ /* 0x000fea0003800000 */
.L_x_10592:
        /* <DEDUP_REMOVED lines=16> */
.L_x_10598:
[----:B------:R-:W-:Y:S05]  /*1600*/  BSYNC B3 ;  /* 0x0000000000037941 */ /* 0x000fea0003800000 */
.L_x_10597:
        /* <DEDUP_REMOVED lines=42> */
[----:B------:R-:W-:-:S07]  /*18b0*/  LOP3.LUT R106, R147, R106, R104, 0x96, !PT ;  /* 0x0000006a936a7212 */ /* 0x000fce00078e9668 */
.L_x_10596:
[----:B------:R-:W-:Y:S05]  /*18c0*/  BSYNC B2 ;  /* 0x0000000000027941 */ /* 0x000fea0003800000 */
.L_x_10595:
        /* <DEDUP_REMOVED lines=8> */
[----:B------:R-:W-:-:S05]  /*1950*/  FSEL R56, R57, RZ, !P3 ;  /* 0x000000ff39387208 */ /* 0x000fca0005800000 */
[----:B------:R-:W-:-:S07]  /*1960*/  @P1 FADD.FTZ R56, R52, R56 ;  /* 0x0000003834381221 */ /* 0x000fce0000010000 */
.L_x_10591:
[----:B------:R-:W-:Y:S05]  /*1970*/  BSYNC B1 ;  /* 0x0000000000017941 */ /* 0x000fea0003800000 */
.L_x_10590:
[----:B------:R-:W-:Y:S01]  /*1980*/  @!P2 ISETP.NE.U32.AND P3, PT, R96, RZ, PT ;  /* 0x000000ff6000a20c */ /* 0x000fe20003f65070 */
[----:B------:R-:W-:Y:S01]  /*1990*/  BSSY B1, `(.L_x_10599) ;  /* 0x000005b000017945 */ /* 0x000fe20003800000 */
[----:B------:R-:W-:Y:S02]  /*19a0*/  @!P2 MOV R59, R70 ;  /* 0x00000046003ba202 */ /* 0x000fe40000000f00 */
[----:B------:R-:W-:-:S04]  /*19b0*/  @!P2 ISETP.NE.AND.EX P3, PT, R97, RZ, PT, P3 ;  /* 0x000000ff6100a20c */ /* 0x000fc80003f65330 */
[----:B------:R-:W-:Y:S01]  /*19c0*/  @!P2 FSEL R57, R53, RZ, P3 ;  /* 0x000000ff3539a208 */ /* 0x000fe20001800000 */
[----:B------:R-:W-:Y:S08]  /*19d0*/  @!P2 BRA `(.L_x_10600) ;  /* 0x000000040058a947 */ /* 0x000ff00003800000 */
        /* <DEDUP_REMOVED lines=12> */
.L_x_10602:
[----:B------:R-:W-:-:S07]  /*1aa0*/  IMAD.MOV.U32 R57, RZ, RZ, R148 ;  /* 0x000000ffff397224 */ /* 0x000fce00078e0094 */
.L_x_10603:
[----:B------:R-:W-:Y:S05]  /*1ab0*/  BSYNC B2 ;  /* 0x0000000000027941 */ /* 0x000fea0003800000 */
.L_x_10601:
        /* <DEDUP_REMOVED lines=16> */
.L_x_10607:
[----:B------:R-:W-:Y:S05]  /*1bc0*/  BSYNC B3 ;  /* 0x0000000000037941 */ /* 0x000fea0003800000 */
.L_x_10606:
        /* <DEDUP_REMOVED lines=41> */
[----:B------:R-:W-:Y:S01]  /*1e60*/  LOP3.LUT R106, R59, R106, R104, 0x96, !PT ;  /* 0x0000006a3b6a7212 */ /* 0x000fe200078e9668 */
[----:B------:R-:W-:-:S07]  /*1e70*/  IMAD.MOV.U32 R59, RZ, RZ, RZ ;  /* 0x000000ffff3b7224 */ /* 0x000fce00078e00ff */
.L_x_10605:
[----:B------:R-:W-:Y:S05]  /*1e80*/  BSYNC B2 ;  /* 0x0000000000027941 */ /* 0x000fea0003800000 */
.L_x_10604:
        /* <DEDUP_REMOVED lines=9> */
[----:B------:R-:W-:-:S05]  /*1f20*/  FSEL R57, R58, RZ, !P3 ;  /* 0x000000ff3a397208 */ /* 0x000fca0005800000 */
[----:B------:R-:W-:-:S07]  /*1f30*/  @P1 FADD.FTZ R57, R53, R57 ;  /* 0x0000003935391221 */ /* 0x000fce0000010000 */
.L_x_10600:
[----:B------:R-:W-:Y:S05]  /*1f40*/  BSYNC B1 ;  /* 0x0000000000017941 */ /* 0x000fea0003800000 */
.L_x_10599:
[----:B------:R-:W-:Y:S01]  /*1f50*/  @!P2 ISETP.NE.U32.AND P3, PT, R96, RZ, PT ;  /* 0x000000ff6000a20c */ /* 0x000fe20003f65070 */
[----:B------:R-:W-:Y:S01]  /*1f60*/  BSSY B1, `(.L_x_10608) ;  /* 0x000005b000017945 */ /* 0x000fe20003800000 */
[----:B------:R-:W-:Y:S02]  /*1f70*/  @!P2 IMAD.MOV.U32 R68, RZ, RZ, R59 ;  /* 0x000000ffff44a224 */ /* 0x000fe400078e003b */
[----:B------:R-:W-:-:S04]  /*1f80*/  @!P2 ISETP.NE.AND.EX P3, PT, R97, RZ, PT, P3 ;  /* 0x000000ff6100a20c */ /* 0x000fc80003f65330 */
[----:B------:R-:W-:Y:S01]  /*1f90*/  @!P2 FSEL R58, R54, RZ, P3 ;  /* 0x000000ff363aa208 */ /* 0x000fe20001800000 */
[----:B------:R-:W-:Y:S08]  /*1fa0*/  @!P2 BRA `(.L_x_10609) ;  /* 0x000000040058a947 */ /* 0x000ff00003800000 */
        /* <DEDUP_REMOVED lines=12> */
.L_x_10611:
[----:B------:R-:W-:-:S07]  /*2070*/  IMAD.MOV.U32 R98, RZ, RZ, R148 ;  /* 0x000000ffff627224 */ /* 0x000fce00078e0094 */
.L_x_10612:
[----:B------:R-:W-:Y:S05]  /*2080*/  BSYNC B2 ;  /* 0x0000000000027941 */ /* 0x000fea0003800000 */
.L_x_10610:
        /* <DEDUP_REMOVED lines=16> */
.L_x_10616:
[----:B------:R-:W-:Y:S05]  /*2190*/  BSYNC B3 ;  /* 0x0000000000037941 */ /* 0x000fea0003800000 */
.L_x_10615:
        /* <DEDUP_REMOVED lines=39> */
[----:B------:R-:W-:Y:S01]  /*2410*/  IMAD.MOV.U32 R68, RZ, RZ, RZ ;  /* 0x000000ffff447224 */ /* 0x000fe200078e00ff */
[----:B------:R-:W-:Y:S01]  /*2420*/  MOV R148, R58 ;  /* 0x0000003a00947202 */ /* 0x000fe20000000f00 */
[----:B------:R-:W-:-:S04]  /*2430*/  IMAD.WIDE.U32 R58, R69, -0x2daee0ad, RZ ;  /* 0xd2511f53453a7825 */ /* 0x000fc800078e00ff */
[----:B------:R-:W-:Y:S01]  /*2440*/  IMAD.MOV.U32 R146, RZ, RZ, R58 ;  /* 0x000000ffff927224 */ /* 0x000fe200078e003a */
[----:B------:R-:W-:-:S07]  /*2450*/  LOP3.LUT R106, R59, R106, R104, 0x96, !PT ;  /* 0x0000006a3b6a7212 */ /* 0x000fce00078e9668 */
.L_x_10614:
[----:B------:R-:W-:Y:S05]  /*2460*/  BSYNC B2 ;  /* 0x0000000000027941 */ /* 0x000fea0003800000 */
.L_x_10613:
        /* <DEDUP_REMOVED lines=8> */
[----:B------:R-:W-:-:S03]  /*24f0*/  SEL R152, RZ, 0x1, P3 ;  /* 0x00000001ff987807 */ /* 0x000fc60001800000 */
[----:B------:R-:W-:-:S07]  /*2500*/  @P1 FADD.FTZ R58, R54, R58 ;  /* 0x0000003a363a1221 */ /* 0x000fce0000010000 */
.L_x_10609:
[----:B------:R-:W-:Y:S05]  /*2510*/  BSYNC B1 ;  /* 0x0000000000017941 */ /* 0x000fea0003800000 */
.L_x_10608:
        /* <DEDUP_REMOVED lines=18> */
.L_x_10620:
[----:B------:R-:W-:-:S07]  /*2640*/  IMAD.MOV.U32 R59, RZ, RZ, R148 ;  /* 0x000000ffff3b7224 */ /* 0x000fce00078e0094 */
.L_x_10621:
[----:B------:R-:W-:Y:S05]  /*2650*/  BSYNC B2 ;  /* 0x0000000000027941 */ /* 0x000fea0003800000 */
.L_x_10619:
        /* <DEDUP_REMOVED lines=16> */
.L_x_10625:
[----:B------:R-:W-:Y:S05]  /*2760*/  BSYNC B3 ;  /* 0x0000000000037941 */ /* 0x000fea0003800000 */
.L_x_10624:
        /* <DEDUP_REMOVED lines=44> */
.L_x_10623:
[----:B------:R-:W-:Y:S05]  /*2a30*/  BSYNC B2 ;  /* 0x0000000000027941 */ /* 0x000fea0003800000 */
.L_x_10622:
        /* <DEDUP_REMOVED lines=11> */
.L_x_10618:
[----:B------:R-:W-:Y:S05]  /*2af0*/  BSYNC B1 ;  /* 0x0000000000017941 */ /* 0x000fea0003800000 */
.L_x_10617:
[----:B------:R-:W-:Y:S01]  /*2b00*/  @!P2 ISETP.NE.U32.AND P3, PT, R96, RZ, PT ;  /* 0x000000ff6000a20c */ /* 0x000fe20003f65070 */
[----:B------:R-:W-:Y:S01]  /*2b10*/  BSSY B1, `(.L_x_10626) ;  /* 0x000005b000017945 */ /* 0x000fe20003800000 */
[----:B------:R-:W-:Y:S02]  /*2b20*/  @!P2 IMAD.MOV.U32 R70, RZ, RZ, R69 ;  /* 0x000000ffff46a224 */ /* 0x000fe400078e0045 */
[----:B------:R-:W-:-:S04]  /*2b30*/  @!P2 ISETP.NE.AND.EX P3, PT, R97, RZ, PT, P3 ;  /* 0x000000ff6100a20c */ /* 0x000fc80003f65330 */
[----:B-----5:R-:W-:Y:S01]  /*2b40*/  @!P2 FSEL R68, R64, RZ, P3 ;  /* 0x000000ff4044a208 */ /* 0x020fe20001800000 */
        /* <DEDUP_REMOVED lines=13> */
.L_x_10629:
[----:B------:R-:W-:-:S07]  /*2c20*/  IMAD.MOV.U32 R108, RZ, RZ, R148 ;  /* 0x000000ffff6c7224 */ /* 0x000fce00078e0094 */
.L_x_10630:
[----:B------:R-:W-:Y:S05]  /*2c30*/  BSYNC B2 ;  /* 0x0000000000027941 */ /* 0x000fea0003800000 */
.L_x_10628:
        /* <DEDUP_REMOVED lines=16> */
.L_x_10634:
[----:B------:R-:W-:Y:S05]  /*2d40*/  BSYNC B3 ;  /* 0x0000000000037941 */ /* 0x000fea0003800000 */
.L_x_10633:
        /* <DEDUP_REMOVED lines=44> */
.L_x_10632:
[----:B------:R-:W-:Y:S05]  /*3010*/  BSYNC B2 ;  /* 0x0000000000027941 */ /* 0x000fea0003800000 */
.L_x_10631:
[----:B------:R-:W-:Y:S01]  /*3020*/  HFMA2.MMA R71, -RZ, RZ, 0.1171875, 0 ;  /* 0x2f800000ff477435 */ /* 0x000fe200000001ff */
[----:B------:R-:W-:Y:S01]  /*3030*/  I2FP.F32.U32 R68, R108 ;  /* 0x0000006c00447245 */ /* 0x000fe20000201000 */
[----:B------:R-:W-:-:S04]  /*3040*/  IMAD.U32 R69, R62, 0x10000, RZ ;  /* 0x000100003e457824 */ /* 0x000fc800078e00ff */
[----:B------:R-:W-:-:S04]  /*3050*/  FMUL.FTZ R69, R69, UR9 ;  /* 0x0000000945457c20 */ /* 0x000fc80008410000 */
[----:B------:R-:W-:Y:S01]  /*3060*/  FFMA.FTZ R68, R68, R71, 1.1641532182693481445e-10 ;  /* 0x2f00000044447423 */ /* 0x000fe20000010047 */
[----:B------:R-:W-:-:S04]  /*3070*/  FMUL.FTZ R69, R69, UR8 ;  /* 0x0000000845457c20 */ /* 0x000fc80008410000 */
[----:B------:R-:W-:-:S04]  /*3080*/  FSETP.GTU.FTZ.AND P3, PT, R68, UR7, PT ;  /* 0x0000000744007c0b */ /* 0x000fc8000bf7c000 */
[----:B------:R-:W-:Y:S02]  /*3090*/  FSEL R68, R69, RZ, !P3 ;  /* 0x000000ff45447208 */ /* 0x000fe40005800000 */
[----:B------:R-:W-:-:S03]  /*30a0*/  SEL R154, RZ, 0x1, P3 ;  /* 0x00000001ff9a7807 */ /* 0x000fc60001800000 */
[----:B------:R-:W-:-:S07]  /*30b0*/  @P1 FADD.FTZ R68, R64, R68 ;  /* 0x0000004440441221 */ /* 0x000fce0000010000 */
.L_x_10627:
[----:B------:R-:W-:Y:S05]  /*30c0*/  BSYNC B1 ;  /* 0x0000000000017941 */ /* 0x000fea0003800000 */
.L_x_10626:
        /* <DEDUP_REMOVED lines=18> */
.L_x_10638:
[----:B------:R-:W-:-:S07]  /*31f0*/  IMAD.MOV.U32 R69, RZ, RZ, R148 ;  /* 0x000000ffff457224 */ /* 0x000fce00078e0094 */
.L_x_10639:
[----:B------:R-:W-:Y:S05]  /*3200*/  BSYNC B2 ;  /* 0x0000000000027941 */ /* 0x000fea0003800000 */
.L_x_10637:
        /* <DEDUP_REMOVED lines=16> */
.L_x_10643:
[----:B------:R-:W-:Y:S05]  /*3310*/  BSYNC B3 ;  /* 0x0000000000037941 */ /* 0x000fea0003800000 */
.L_x_10642:
        /* <DEDUP_REMOVED lines=44> */
.L_x_10641:
[----:B------:R-:W-:Y:S05]  /*35e0*/  BSYNC B2 ;  /* 0x0000000000027941 */ /* 0x000fea0003800000 */
.L_x_10640:
[----:B------:R-:W-:Y:S01]  /*35f0*/  PRMT R70, R62, 0x7632, R70 ;  /* 0x000076323e467816 */ /* 0x000fe20000000046 */
        /* <DEDUP_REMOVED lines=10> */
.L_x_10636:
[----:B------:R-:W-:Y:S05]  /*36a0*/  BSYNC B1 ;  /* 0x0000000000017941 */ /* 0x000fea0003800000 */
.L_x_10635:
        /* <DEDUP_REMOVED lines=18> */
.L_x_10647:
[----:B------:R-:W-:-:S07]  /*37d0*/  IMAD.MOV.U32 R108, RZ, RZ, R148 ;  /* 0x000000ffff6c7224 */ /* 0x000fce00078e0094 */
.L_x_10648:
[----:B------:R-:W-:Y:S05]  /*37e0*/  BSYNC B2 ;  /* 0x0000000000027941 */ /* 0x000fea0003800000 */
.L_x_10646:
        /* <DEDUP_REMOVED lines=16> */
.L_x_10652:
[----:B------:R-:W-:Y:S05]  /*38f0*/  BSYNC B3 ;  /* 0x0000000000037941 */ /* 0x000fea0003800000 */
.L_x_10651:
        /* <DEDUP_REMOVED lines=12> */
[----:B------:R-:W-:-:S05]  /*39c0*/  LOP3.LUT R70, R99, R70, R7, 0x96, !PT ;  /* 0x0000004663467212 */ /* 0x000fca00078e9607 */
[----:B------:R-:W-:-:S05]  /*39d0*/  IMAD.WIDE.U32 R70, R70, -0x2daee0ad, RZ ;  /* 0xd2511f5346467825 */ /* 0x000fca00078e00ff */
        /* <DEDUP_REMOVED lines=30> */
.L_x_10650:
[----:B------:R-:W-:Y:S05]  /*3bc0*/  BSYNC B2 ;  /* 0x0000000000027941 */ /* 0x000fea0003800000 */
.L_x_10649:
        /* <DEDUP_REMOVED lines=10> */
.L_x_10645:
[----:B------:R-:W-:Y:S05]  /*3c70*/  BSYNC B1 ;  /* 0x0000000000017941 */ /* 0x000fea0003800000 */
.L_x_10644:
        /* <DEDUP_REMOVED lines=18> */
.L_x_10656:
[----:B------:R-:W-:-:S07]  /*3da0*/  IMAD.MOV.U32 R71, RZ, RZ, R148 ;  /* 0x000000ffff477224 */ /* 0x000fce00078e0094 */
.L_x_10657:
[----:B------:R-:W-:Y:S05]  /*3db0*/  BSYNC B2 ;  /* 0x0000000000027941 */ /* 0x000fea0003800000 */
.L_x_10655:
        /* <DEDUP_REMOVED lines=16> */
.L_x_10661:
[----:B------:R-:W-:Y:S05]  /*3ec0*/  BSYNC B3 ;  /* 0x0000000000037941 */ /* 0x000fea0003800000 */
.L_x_10660:
        /* <DEDUP_REMOVED lines=44> */
.L_x_10659:
[----:B------:R-:W-:Y:S05]  /*4190*/  BSYNC B2 ;  /* 0x0000000000027941 */ /* 0x000fea0003800000 */
.L_x_10658:
        /* <DEDUP_REMOVED lines=11> */
.L_x_10654:
[----:B------:R-:W-:Y:S05]  /*4250*/  BSYNC B1 ;  /* 0x0000000000017941 */ /* 0x000fea0003800000 */
.L_x_10653:
[----:B------:R-:W0:Y:S01]  /*4260*/  LDC.64 R96, c[0x0][0x238] ;  /* 0x00008e00ff607b82 */ /* 0x000e220000000a00 */
[----:B------:R-:W-:Y:S01]  /*4270*/  BSSY B1, `(.L_x_10662) ;  /* 0x0000019000017945 */ /* 0x000fe20003800000 */
[----:B0-----:R-:W-:-:S05]  /*4280*/  IMAD.WIDE.U32 R96, R167, 0x20, R96 ;  /* 0x00000020a7607825 */ /* 0x001fca00078e0060 */
[----:B------:R0:W-:Y:S04]  /*4290*/  STG.E.128 desc[UR4][R96.64], R56 ;  /* 0x0000003860007986 */ /* 0x0001e8000c101d04 */
[----:B------:R0:W-:Y:S01]  /*42a0*/  STG.E.128 desc[UR4][R96.64+0x10], R68 ;  /* 0x0000104460007986 */ /* 0x0001e2000c101d04 */
[----:B------:R-:W-:Y:S05]  /*42b0*/  @!P0 BRA `(.L_x_10663) ;  /* 0x0000000000508947 */ /* 0x000fea0003800000 */
[----:B0-----:R-:W-:Y:S01]  /*42c0*/  IMAD.U32 R96, R156, 0x10000, RZ ;  /* 0x000100009c607824 */ /* 0x001fe200078e00ff */
[----:B------:R-:W-:Y:S02]  /*42d0*/  LOP3.LUT R98, R152, 0xff, RZ, 0xc0, !PT ;  /* 0x000000ff98627812 */ /* 0x000fe400078ec0ff */
[----:B------:R-:W-:Y:S02]  /*42e0*/  LOP3.LUT R150, R149, 0xff, RZ, 0xc0, !PT ;  /* 0x000000ff95967812 */ /* 0x000fe400078ec0ff */
[----:B------:R-:W-:Y:S01]  /*42f0*/  LOP3.LUT R151, R96, 0xff0000, RZ, 0xc0, !PT ;  /* 0x00ff000060977812 */ /* 0x000fe200078ec0ff */
[----:B------:R-:W-:Y:S01]  /*4300*/  IMAD.WIDE.U32 R98, R98, 0x10000, RZ ;  /* 0x0001000062627825 */ /* 0x000fe200078e00ff */
[----:B------:R-:W-:-:S04]  /*4310*/  LOP3.LUT R96, R157, 0xffff, RZ, 0xc0, !PT ;  /* 0x0000ffff9d607812 */ /* 0x000fc800078ec0ff */
[----:B------:R-:W-:Y:S02]  /*4320*/  PRMT R151, R151, 0x4210, R96 ;  /* 0x0000421097977816 */ /* 0x000fe40000000060 */
[----:B------:R-:W-:-:S04]  /*4330*/  PRMT R96, R155, 0x7104, RZ ;  /* 0x000071049b607816 */ /* 0x000fc800000000ff */
[----:B------:R-:W-:Y:S02]  /*4340*/  LOP3.LUT R151, R151, 0xff00, R96, 0xf8, !PT ;  /* 0x0000ff0097977812 */ /* 0x000fe400078ef860 */
[----:B------:R-:W-:Y:S02]  /*4350*/  LOP3.LUT R96, R153, 0xff, RZ, 0xc0, !PT ;  /* 0x000000ff99607812 */ /* 0x000fe400078ec0ff */
[----:B------:R-:W-:-:S03]  /*4360*/  LOP3.LUT R151, R151, 0xff, R154, 0xf8, !PT ;  /* 0x000000ff97977812 */ /* 0x000fc600078ef89a */
[----:B------:R-:W-:-:S05]  /*4370*/  IMAD.WIDE.U32 R96, R96, 0x1000000, RZ ;  /* 0x0100000060607825 */ /* 0x000fca00078e00ff */
[----:B------:R-:W-:Y:S01]  /*4380*/  LOP3.LUT R97, R99, R151, R97, 0xfe, !PT ;  /* 0x0000009763617212 */ /* 0x000fe200078efe61 */
[----:B------:R-:W-:-:S03]  /*4390*/  IMAD.WIDE.U32 R150, R150, 0x100, RZ ;  /* 0x0000010096967825 */ /* 0x000fc600078e00ff */
[----:B------:R-:W-:Y:S02]  /*43a0*/  LOP3.LUT R98, R150, R96, R98, 0xfe, !PT ;  /* 0x0000006096627212 */ /* 0x000fe400078efe62 */
[----:B------:R-:W-:Y:S02]  /*43b0*/  LOP3.LUT R151, R97, R151, RZ, 0xfc, !PT ;  /* 0x0000009761977212 */ /* 0x000fe400078efcff */
[----:B------:R-:W0:Y:S01]  /*43c0*/  LDC.64 R96, c[0x0][0x240] ;  /* 0x00009000ff607b82 */ /* 0x000e220000000a00 */
[----:B------:R-:W-:Y:S01]  /*43d0*/  LOP3.LUT R150, R98, 0xff, R147, 0xf8, !PT ;  /* 0x000000ff62967812 */ /* 0x000fe200078ef893 */
[----:B0-----:R-:W-:-:S05]  /*43e0*/  IMAD.WIDE.U32 R96, R165, 0x8, R96 ;  /* 0x00000008a5607825 */ /* 0x001fca00078e0060 */
[----:B------:R1:W-:Y:S02]  /*43f0*/  STG.E.64 desc[UR4][R96.64], R150 ;  /* 0x0000009660007986 */ /* 0x0003e4000c101b04 */
.L_x_10663:
[----:B------:R-:W-:Y:S05]  /*4400*/  BSYNC B1 ;  /* 0x0000000000017941 */ /* 0x000fea0003800000 */
.L_x_10662:
[----:B------:R-:W-:Y:S01]  /*4410*/  IADD3 R167, R167, 0x100, RZ ;  /* 0x00000100a7a77810 */ /* 0x000fe20007ffe0ff */
[----:B------:R-:W-:-:S07]  /*4420*/  VIADD R165, R165, 0x100 ;  /* 0x00000100a5a57836 */ /* 0x000fce0000000000 */
.L_x_10589:
[----:B------:R-:W-:Y:S05]  /*4430*/  BSYNC B0 ;  /* 0x0000000000007941 */ /* 0x000fea0003800000 */
.L_x_10588:
[----:B------:R-:W-:Y:S01]  /*4440*/  ISETP.NE.AND P1, PT, R158, RZ, PT ;  /* 0x000000ff9e00720c */ /* 0x000fe20003f25270 */
[----:B------:R-:W-:-:S12]  /*4450*/  BSSY B0, `(.L_x_10664) ;  /* 0x0000314000007945 */ /* 0x000fd80003800000 */
[----:B------:R-:W-:Y:S05]  /*4460*/  @!P1 BRA `(.L_x_10665) ;  /* 0x0000003000489947 */ /* 0x000fea0003800000 */
[----:B01----:R-:W0:Y:S08]  /*4470*/  LDC.64 R96, c[0x0][0x230] ;  /* 0x00008c00ff607b82 */ /* 0x003e300000000a00 */
        /* <DEDUP_REMOVED lines=28> */
.L_x_10669:
[----:B------:R-:W-:-:S07]  /*4640*/  IMAD.MOV.U32 R79, RZ, RZ, R148 ;  /* 0x000000ffff4f7224 */ /* 0x000fce00078e0094 */
.L_x_10670:
[----:B------:R-:W-:Y:S05]  /*4650*/  BSYNC B2 ;  /* 0x0000000000027941 */ /* 0x000fea0003800000 */
.L_x_10668:
        /* <DEDUP_REMOVED lines=16> */
.L_x_10674:
[----:B------:R-:W-:Y:S05]  /*4760*/  BSYNC B3 ;  /* 0x0000000000037941 */ /* 0x000fea0003800000 */
.L_x_10673:
        /* <DEDUP_REMOVED lines=41> */
[----:B------:R-:W-:Y:S02]  /*4a00*/  MOV R148, R72 ;  /* 0x0000004800947202 */ /* 0x000fe40000000f00 */
[----:B------:R-:W-:-:S07]  /*4a10*/  LOP3.LUT R106, R147, R106, R104, 0x96, !PT ;  /* 0x0000006a936a7212 */ /* 0x000fce00078e9668 */
.L_x_10672:
[----:B------:R-:W-:Y:S05]  /*4a20*/  BSYNC B2 ;  /* 0x0000000000027941 */ /* 0x000fea0003800000 */
.L_x_10671:
        /* <DEDUP_REMOVED lines=8> */
[----:B------:R-:W-:-:S05]  /*4ab0*/  FSEL R72, R74, RZ, !P3 ;  /* 0x000000ff4a487208 */ /* 0x000fca0005800000 */
[----:B------:R-:W-:-:S07]  /*4ac0*/  @P1 FADD.FTZ R72, R52, R72 ;  /* 0x0000004834481221 */ /* 0x000fce0000010000 */
.L_x_10667:
[----:B------:R-:W-:Y:S05]  /*4ad0*/  BSYNC B1 ;  /* 0x0000000000017941 */ /* 0x000fea0003800000 */
.L_x_10666:
        /* <DEDUP_REMOVED lines=18> */
.L_x_10678:
[----:B------:R-:W-:-:S07]  /*4c00*/  MOV R73, R148 ;  /* 0x0000009400497202 */ /* 0x000fce0000000f00 */
.L_x_10679:
[----:B------:R-:W-:Y:S05]  /*4c10*/  BSYNC B2 ;  /* 0x0000000000027941 */ /* 0x000fea0003800000 */
.L_x_10677:
        /* <DEDUP_REMOVED lines=16> */
.L_x_10683:
[----:B------:R-:W-:Y:S05]  /*4d20*/  BSYNC B3 ;  /* 0x0000000000037941 */ /* 0x000fea0003800000 */
.L_x_10682:
        /* <DEDUP_REMOVED lines=42> */
[----:B------:R-:W-:-:S11]  /*4fd0*/  HFMA2.MMA R75, -RZ, RZ, 0, 0 ;  /* 0x00000000ff4b7435 */ /* 0x000fd600000001ff */
.L_x_10681:
[----:B------:R-:W-:Y:S05]  /*4fe0*/  BSYNC B2 ;  /* 0x0000000000027941 */ /* 0x000fea0003800000 */
.L_x_10680:
[----:B-----5:R-:W-:Y:S01]  /*4ff0*/  PRMT R74, R60, 0x7632, R74 ;  /* 0x000076323c4a7816 */ /* 0x020fe2000000004a */
[----:B------:R-:W-:Y:S01]  /*5000*/  IMAD.MOV.U32 R76, RZ, RZ, 0x2f800000 ;  /* 0x2f800000ff4c7424 */ /* 0x000fe200078e00ff */
[----:B------:R-:W-:-:S03]  /*5010*/  I2FP.F32.U32 R73, R73 ;  /* 0x0000004900497245 */ /* 0x000fc60000201000 */
[----:B------:R-:W-:Y:S02]  /*5020*/  IMAD.U32 R74, R74, 0x10000, RZ ;  /* 0x000100004a4a7824 */ /* 0x000fe400078e00ff */
[----:B------:R-:W-:Y:S02]  /*5030*/  FFMA.FTZ R73, R73, R76, 1.1641532182693481445e-10 ;  /* 0x2f00000049497423 */ /* 0x000fe4000001004c */
[----:B------:R-:W-:-:S03]  /*5040*/  FMUL.FTZ R74, R74, UR9 ;  /* 0x000000094a4a7c20 */ /* 0x000fc60008410000 */
[----:B------:R-:W-:Y:S01]  /*5050*/  FSETP.GTU.FTZ.AND P3, PT, R73, UR7, PT ;  /* 0x0000000749007c0b */ /* 0x000fe2000bf7c000 */
[----:B------:R-:W-:-:S03]  /*5060*/  FMUL.FTZ R74, R74, UR8 ;  /* 0x000000084a4a7c20 */ /* 0x000fc60008410000 */
[----:B------:R-:W-:Y:S02]  /*5070*/  SEL R149, RZ, 0x1, P3 ;  /* 0x00000001ff957807 */ /* 0x000fe40001800000 */
[----:B------:R-:W-:-:S05]  /*5080*/  FSEL R73, R74, RZ, !P3 ;  /* 0x000000ff4a497208 */ /* 0x000fca0005800000 */
[----:B------:R-:W-:-:S07]  /*5090*/  @P1 FADD.FTZ R73, R53, R73 ;  /* 0x0000004935491221 */ /* 0x000fce0000010000 */
.L_x_10676:
[----:B------:R-:W-:Y:S05]  /*50a0*/  BSYNC B1 ;  /* 0x0000000000017941 */ /* 0x000fea0003800000 */
.L_x_10675:
        /* <DEDUP_REMOVED lines=18> */
.L_x_10687:
[----:B------:R-:W-:-:S07]  /*51d0*/  IMAD.MOV.U32 R98, RZ, RZ, R148 ;  /* 0x000000ffff627224 */ /* 0x000fce00078e0094 */
.L_x_10688:
[----:B------:R-:W-:Y:S05]  /*51e0*/  BSYNC B2 ;  /* 0x0000000000027941 */ /* 0x000fea0003800000 */
.L_x_10686:
        /* <DEDUP_REMOVED lines=16> */
.L_x_10692:
[----:B------:R-:W-:Y:S05]  /*52f0*/  BSYNC B3 ;  /* 0x0000000000037941 */ /* 0x000fea0003800000 */
.L_x_10691:
        /* <DEDUP_REMOVED lines=40> */
[----:B------:R-:W-:Y:S01]  /*5580*/  IMAD.WIDE.U32 R74, R77, -0x2daee0ad, RZ ;  /* 0xd2511f534d4a7825 */ /* 0x000fe200078e00ff */
[----:B------:R-:W-:-:S03]  /*5590*/  HFMA2.MMA R76, -RZ, RZ, 0, 0 ;  /* 0x00000000ff4c7435 */ /* 0x000fc600000001ff */
[----:B------:R-:W-:Y:S01]  /*55a0*/  IMAD.MOV.U32 R146, RZ, RZ, R74 ;  /* 0x000000ffff927224 */ /* 0x000fe200078e004a */
[----:B------:R-:W-:-:S07]  /*55b0*/  LOP3.LUT R106, R75, R106, R104, 0x96, !PT ;  /* 0x0000006a4b6a7212 */ /* 0x000fce00078e9668 */
.L_x_10690:
[----:B------:R-:W-:Y:S05]  /*55c0*/  BSYNC B2 ;  /* 0x0000000000027941 */ /* 0x000fea0003800000 */
.L_x_10689:
        /* <DEDUP_REMOVED lines=10> */
.L_x_10685:
[----:B------:R-:W-:Y:S05]  /*5670*/  BSYNC B1 ;  /* 0x0000000000017941 */ /* 0x000fea0003800000 */
.L_x_10684:
        /* <DEDUP_REMOVED lines=18> */
.L_x_10696:
[----:B------:R-:W-:-:S07]  /*57a0*/  IMAD.MOV.U32 R75, RZ, RZ, R148 ;  /* 0x000000ffff4b7224 */ /* 0x000fce00078e0094 */
.L_x_10697:
[----:B------:R-:W-:Y:S05]  /*57b0*/  BSYNC B2 ;  /* 0x0000000000027941 */ /* 0x000fea0003800000 */
.L_x_10695:
        /* <DEDUP_REMOVED lines=16> */
.L_x_10701:
[----:B------:R-:W-:Y:S05]  /*58c0*/  BSYNC B3 ;  /* 0x0000000000037941 */ /* 0x000fea0003800000 */
.L_x_10700:
        /* <DEDUP_REMOVED lines=42> */
[----:B------:R-:W-:Y:S01]  /*5b70*/  LOP3.LUT R106, R77, R106, R104, 0x96, !PT ;  /* 0x0000006a4d6a7212 */ /* 0x000fe200078e9668 */
[----:B------:R-:W-:-:S11]  /*5b80*/  HFMA2.MMA R77, -RZ, RZ, 0, 0 ;  /* 0x00000000ff4d7435 */ /* 0x000fd600000001ff */
.L_x_10699:
[----:B------:R-:W-:Y:S05]  /*5b90*/  BSYNC B2 ;  /* 0x0000000000027941 */ /* 0x000fea0003800000 */
.L_x_10698:
        /* <DEDUP_REMOVED lines=11> */
.L_x_10694:
[----:B------:R-:W-:Y:S05]  /*5c50*/  BSYNC B1 ;  /* 0x0000000000017941 */ /* 0x000fea0003800000 */
.L_x_10693:
[----:B------:R-:W-:Y:S01]  /*5c60*/  @!P2 ISETP.NE.U32.AND P3, PT, R96, RZ, PT ;  /* 0x000000ff6000a20c */ /* 0x000fe20003f65070 */
[----:B------:R-:W-:Y:S01]  /*5c70*/  BSSY B1, `(.L_x_10702) ;  /* 0x000005b000017945 */ /* 0x000fe20003800000 */
[----:B------:R-:W-:Y:S02]  /*5c80*/  @!P2 MOV R78, R77 ;  /* 0x0000004d004ea202 */ /* 0x000fe40000000f00 */
[----:B------:R-:W-:-:S04]  /*5c90*/  @!P2 ISETP.NE.AND.EX P3, PT, R97, RZ, PT, P3 ;  /* 0x000000ff6100a20c */ /* 0x000fc80003f65330 */
[----:B-----5:R-:W-:Y:S01]  /*5ca0*/  @!P2 FSEL R76, R64, RZ, P3 ;  /* 0x000000ff404ca208 */ /* 0x020fe20001800000 */
        /* <DEDUP_REMOVED lines=13> */
.L_x_10705:
[----:B------:R-:W-:-:S07]  /*5d80*/  IMAD.MOV.U32 R108, RZ, RZ, R148 ;  /* 0x000000ffff6c7224 */ /* 0x000fce00078e0094 */
.L_x_10706:
[----:B------:R-:W-:Y:S05]  /*5d90*/  BSYNC B2 ;  /* 0x0000000000027941 */ /* 0x000fea0003800000 */
.L_x_10704:
        /* <DEDUP_REMOVED lines=16> */
.L_x_10710:
[----:B------:R-:W-:Y:S05]  /*5ea0*/  BSYNC B3 ;  /* 0x0000000000037941 */ /* 0x000fea0003800000 */
.L_x_10709:
        /* <DEDUP_REMOVED lines=44> */
.L_x_10708:
[----:B------:R-:W-:Y:S05]  /*6170*/  BSYNC B2 ;  /* 0x0000000000027941 */ /* 0x000fea0003800000 */
.L_x_10707:
[----:B------:R-:W-:Y:S01]  /*6180*/  I2FP.F32.U32 R76, R108 ;  /* 0x0000006c004c7245 */ /* 0x000fe20000201000 */
[----:B------:R-:W-:Y:S02]  /*6190*/  IMAD.MOV.U32 R77, RZ, RZ, 0x2f800000 ;  /* 0x2f800000ff4d7424 */ /* 0x000fe400078e00ff */
        /* <DEDUP_REMOVED lines=8> */
.L_x_10703:
[----:B------:R-:W-:Y:S05]  /*6220*/  BSYNC B1 ;  /* 0x0000000000017941 */ /* 0x000fea0003800000 */
.L_x_10702:
        /* <DEDUP_REMOVED lines=18> */
.L_x_10714:
[----:B------:R-:W-:-:S07]  /*6350*/  IMAD.MOV.U32 R77, RZ, RZ, R148 ;  /* 0x000000ffff4d7224 */ /* 0x000fce00078e0094 */
.L_x_10715:
[----:B------:R-:W-:Y:S05]  /*6360*/  BSYNC B2 ;  /* 0x0000000000027941 */ /* 0x000fea0003800000 */
.L_x_10713:
        /* <DEDUP_REMOVED lines=16> */
.L_x_10719:
[----:B------:R-:W-:Y:S05]  /*6470*/  BSYNC B3 ;  /* 0x0000000000037941 */ /* 0x000fea0003800000 */
.L_x_10718:
        /* <DEDUP_REMOVED lines=44> */
.L_x_10717:
[----:B------:R-:W-:Y:S05]  /*6740*/  BSYNC B2 ;  /* 0x0000000000027941 */ /* 0x000fea0003800000 */
.L_x_10716:
[----:B------:R-:W-:Y:S01]  /*6750*/  PRMT R78, R62, 0x7632, R78 ;  /* 0x000076323e4e7816 */ /* 0x000fe2000000004e */
        /* <DEDUP_REMOVED lines=10> */
.L_x_10712:
[----:B------:R-:W-:Y:S05]  /*6800*/  BSYNC B1 ;  /* 0x0000000000017941 */ /* 0x000fea0003800000 */
.L_x_10711:
        /* <DEDUP_REMOVED lines=18> */
.L_x_10723:
[----:B------:R-:W-:-:S07]  /*6930*/  IMAD.MOV.U32 R108, RZ, RZ, R148 ;  /* 0x000000ffff6c7224 */ /* 0x000fce00078e0094 */
.L_x_10724:
[----:B------:R-:W-:Y:S05]  /*6940*/  BSYNC B2 ;  /* 0x0000000000027941 */ /* 0x000fea0003800000 */
.L_x_10722:
        /* <DEDUP_REMOVED lines=16> */
.L_x_10728:
[----:B------:R-:W-:Y:S05]  /*6a50*/  BSYNC B3 ;  /* 0x0000000000037941 */ /* 0x000fea0003800000 */
.L_x_10727:
        /* <DEDUP_REMOVED lines=44> */
.L_x_10726:
[----:B------:R-:W-:Y:S05]  /*6d20*/  BSYNC B2 ;  /* 0x0000000000027941 */ /* 0x000fea0003800000 */
.L_x_10725:
        /* <DEDUP_REMOVED lines=10> */
.L_x_10721:
[----:B------:R-:W-:Y:S05]  /*6dd0*/  BSYNC B1 ;  /* 0x0000000000017941 */ /* 0x000fea0003800000 */
.L_x_10720:
        /* <DEDUP_REMOVED lines=18> */
.L_x_10732:
[----:B------:R-:W-:-:S07]  /*6f00*/  IMAD.MOV.U32 R79, RZ, RZ, R148 ;  /* 0x000000ffff4f7224 */ /* 0x000fce00078e0094 */
.L_x_10733:
[----:B------:R-:W-:Y:S05]  /*6f10*/  BSYNC B2 ;  /* 0x0000000000027941 */ /* 0x000fea0003800000 */
.L_x_10731:
        /* <DEDUP_REMOVED lines=16> */
.L_x_10737:
[----:B------:R-:W-:Y:S05]  /*7020*/  BSYNC B3 ;  /* 0x0000000000037941 */ /* 0x000fea0003800000 */
.L_x_10736:
        /* <DEDUP_REMOVED lines=44> */
.L_x_10735:
[----:B------:R-:W-:Y:S05]  /*72f0*/  BSYNC B2 ;  /* 0x0000000000027941 */ /* 0x000fea0003800000 */
.L_x_10734:
        /* <DEDUP_REMOVED lines=11> */
.L_x_10730:
[----:B------:R-:W-:Y:S05]  /*73b0*/  BSYNC B1 ;  /* 0x0000000000017941 */ /* 0x000fea0003800000 */
.L_x_10729:
[----:B------:R-:W0:Y:S01]  /*73c0*/  LDC.64 R96, c[0x0][0x238] ;  /* 0x00008e00ff607b82 */ /* 0x000e220000000a00 */
[----:B------:R-:W-:Y:S01]  /*73d0*/  BSSY B1, `(.L_x_10738) ;  /* 0x0000019000017945 */ /* 0x000fe20003800000 */
[----:B0-----:R-:W-:-:S05]  /*73e0*/  IMAD.WIDE.U32 R96, R167, 0x20, R96 ;  /* 0x00000020a7607825 */ /* 0x001fca00078e0060 */
[----:B------:R0:W-:Y:S04]  /*73f0*/  STG.E.128 desc[UR4][R96.64], R72 ;  /* 0x0000004860007986 */ /* 0x0001e8000c101d04 */
        /* <DEDUP_REMOVED lines=22> */
.L_x_10739:
[----:B------:R-:W-:Y:S05]  /*7560*/  BSYNC B1 ;  /* 0x0000000000017941 */ /* 0x000fea0003800000 */
.L_x_10738:
[----:B------:R-:W-:Y:S02]  /*7570*/  VIADD R167, R167, 0x100 ;  /* 0x00000100a7a77836 */ /* 0x000fe40000000000 */
[----:B------:R-:W-:-:S07]  /*7580*/  VIADD R165, R165, 0x100 ;  /* 0x00000100a5a57836 */ /* 0x000fce0000000000 */
.L_x_10665:
[----:B------:R-:W-:Y:S05]  /*7590*/  BSYNC B0 ;  /* 0x0000000000007941 */ /* 0x000fea0003800000 */
.L_x_10664:
        /* <DEDUP_REMOVED lines=16> */
[----:B------:R-:W-:Y:S02]  /*76a0*/  @!P2 ISETP.NE.AND.EX P3, PT, R97, RZ, PT, P3 ;  /* 0x000000ff6100a20c */ /* 0x000fe40003f65330 */
[----:B------:R-:W-:Y:S02]  /*76b0*/  @!P2 MOV R86, R108 ;  /* 0x0000006c0056a202 */ /* 0x000fe40000000f00 */
[----:B--2---:R-:W-:Y:S01]  /*76c0*/  @!P2 FSEL R80, R52, RZ, P3 ;  /* 0x000000ff3450a208 */ /* 0x004fe20001800000 */
[----:B-1----:R-:W-:Y:S08]  /*76d0*/  @!P2 BRA `(.L_x_10743) ;  /* 0x000000040054a947 */ /* 0x002ff00003800000 */
        /* <DEDUP_REMOVED lines=12> */
.L_x_10745:
[----:B------:R-:W-:-:S07]  /*77a0*/  IMAD.MOV.U32 R87, RZ, RZ, R148 ;  /* 0x000000ffff577224 */ /* 0x000fce00078e0094 */
.L_x_10746:
[----:B------:R-:W-:Y:S05]  /*77b0*/  BSYNC B2 ;  /* 0x0000000000027941 */ /* 0x000fea0003800000 */
.L_x_10744:
        /* <DEDUP_REMOVED lines=16> */
.L_x_10750:
[----:B------:R-:W-:Y:S05]  /*78c0*/  BSYNC B3 ;  /* 0x0000000000037941 */ /* 0x000fea0003800000 */
.L_x_10749:
        /* <DEDUP_REMOVED lines=43> */
.L_x_10748:
[----:B------:R-:W-:Y:S05]  /*7b80*/  BSYNC B2 ;  /* 0x0000000000027941 */ /* 0x000fea0003800000 */
.L_x_10747:
        /* <DEDUP_REMOVED lines=10> */
.L_x_10743:
[----:B------:R-:W-:Y:S05]  /*7c30*/  BSYNC B1 ;  /* 0x0000000000017941 */ /* 0x000fea0003800000 */
.L_x_10742:
        /* <DEDUP_REMOVED lines=18> */
.L_x_10754:
[----:B------:R-:W-:-:S07]  /*7d60*/  IMAD.MOV.U32 R81, RZ, RZ, R148 ;  /* 0x000000ffff517224 */ /* 0x000fce00078e0094 */
.L_x_10755:
[----:B------:R-:W-:Y:S05]  /*7d70*/  BSYNC B2 ;  /* 0x0000000000027941 */ /* 0x000fea0003800000 */
.L_x_10753:
        /* <DEDUP_REMOVED lines=11> */
[----:B------:R-:W-:Y:S01]  /*7e30*/  @!P3 MOV R3, RZ ;  /* 0x000000ff0003b202 */ /* 0x000fe20000000f00 */
[----:B------:R-:W-:-:S03]  /*7e40*/  @!P3 VIADD R83, R121, 0x1 ;  /* 0x000000017953b836 */ /* 0x000fc60000000000 */
[----:B------:R-:W-:-:S13]  /*7e50*/  ISETP.NE.AND P6, PT, R2, RZ, !P3 ;  /* 0x000000ff0200720c */ /* 0x000fda0005fc5270 */
[----:B------:R-:W-:-:S05]  /*7e60*/  @P6 IADD3 R83, R121, RZ, RZ ;  /* 0x000000ff79536210 */ /* 0x000fca0007ffe0ff */
[----:B------:R-:W-:-:S07]  /*7e70*/  @!P3 IMAD.MOV.U32 R121, RZ, RZ, R83 ;  /* 0x000000ffff79b224 */ /* 0x000fce00078e0053 */
.L_x_10759:
[----:B------:R-:W-:Y:S05]  /*7e80*/  BSYNC B3 ;  /* 0x0000000000037941 */ /* 0x000fea0003800000 */
.L_x_10758:
        /* <DEDUP_REMOVED lines=43> */
.L_x_10757:
[----:B------:R-:W-:Y:S05]  /*8140*/  BSYNC B2 ;  /* 0x0000000000027941 */ /* 0x000fea0003800000 */
.L_x_10756:
[----:B-----5:R-:W-:Y:S02]  /*8150*/  PRMT R82, R60, 0x7632, R82 ;  /* 0x000076323c527816 */ /* 0x020fe40000000052 */
[----:B------:R-:W-:Y:S02]  /*8160*/  I2FP.F32.U32 R81, R81 ;  /* 0x0000005100517245 */ /* 0x000fe40000201000 */
[----:B------:R-:W-:Y:S01]  /*8170*/  MOV R84, 0x2f800000 ;  /* 0x2f80000000547802 */ /* 0x000fe20000000f00 */
[----:B------:R-:W-:-:S04]  /*8180*/  IMAD.U32 R82, R82, 0x10000, RZ ;  /* 0x0001000052527824 */ /* 0x000fc800078e00ff */
[----:B------:R-:W-:Y:S01]  /*8190*/  FFMA.FTZ R81, R81, R84, 1.1641532182693481445e-10 ;  /* 0x2f00000051517423 */ /* 0x000fe20000010054 */
[----:B------:R-:W-:-:S04]  /*81a0*/  FMUL.FTZ R82, R82, UR9 ;  /* 0x0000000952527c20 */ /* 0x000fc80008410000 */
[----:B------:R-:W-:Y:S01]  /*81b0*/  FMUL.FTZ R82, R82, UR8 ;  /* 0x0000000852527c20 */ /* 0x000fe20008410000 */
[----:B------:R-:W-:-:S04]  /*81c0*/  FSETP.GTU.FTZ.AND P3, PT, R81, UR7, PT ;  /* 0x0000000751007c0b */ /* 0x000fc8000bf7c000 */
[----:B------:R-:W-:Y:S02]  /*81d0*/  FSEL R81, R82, RZ, !P3 ;  /* 0x000000ff52517208 */ /* 0x000fe40005800000 */
[----:B------:R-:W-:-:S03]  /*81e0*/  SEL R149, RZ, 0x1, P3 ;  /* 0x00000001ff957807 */ /* 0x000fc60001800000 */
[----:B------:R-:W-:-:S07]  /*81f0*/  @P1 FADD.FTZ R81, R53, R81 ;  /* 0x0000005135511221 */ /* 0x000fce0000010000 */
.L_x_10752:
[----:B------:R-:W-:Y:S05]  /*8200*/  BSYNC B1 ;  /* 0x0000000000017941 */ /* 0x000fea0003800000 */
.L_x_10751:
        /* <DEDUP_REMOVED lines=18> */
.L_x_10763:
[----:B------:R-:W-:-:S07]  /*8330*/  MOV R98, R148 ;  /* 0x0000009400627202 */ /* 0x000fce0000000f00 */
.L_x_10764:
[----:B------:R-:W-:Y:S05]  /*8340*/  BSYNC B2 ;  /* 0x0000000000027941 */ /* 0x000fea0003800000 */
.L_x_10762:
        /* <DEDUP_REMOVED lines=16> */
.L_x_10768:
[----:B------:R-:W-:Y:S05]  /*8450*/  BSYNC B3 ;  /* 0x0000000000037941 */ /* 0x000fea0003800000 */
.L_x_10767:
        /* <DEDUP_REMOVED lines=39> */
[----:B------:R-:W-:Y:S01]  /*86d0*/  HFMA2.MMA R84, -RZ, RZ, 0, 0 ;  /* 0x00000000ff547435 */ /* 0x000fe200000001ff */
[----:B------:R-:W-:Y:S01]  /*86e0*/  MOV R148, R82 ;  /* 0x0000005200947202 */ /* 0x000fe20000000f00 */
[----:B------:R-:W-:-:S04]  /*86f0*/  IMAD.WIDE.U32 R82, R85, -0x2daee0ad, RZ ;  /* 0xd2511f5355527825 */ /* 0x000fc800078e00ff */
[----:B------:R-:W-:Y:S01]  /*8700*/  IMAD.MOV.U32 R146, RZ, RZ, R82 ;  /* 0x000000ffff927224 */ /* 0x000fe200078e0052 */
[----:B------:R-:W-:-:S07]  /*8710*/  LOP3.LUT R106, R83, R106, R104, 0x96, !PT ;  /* 0x0000006a536a7212 */ /* 0x000fce00078e9668 */
.L_x_10766:
[----:B------:R-:W-:Y:S05]  /*8720*/  BSYNC B2 ;  /* 0x0000000000027941 */ /* 0x000fea0003800000 */
.L_x_10765:
        /* <DEDUP_REMOVED lines=10> */
.L_x_10761:
[----:B------:R-:W-:Y:S05]  /*87d0*/  BSYNC B1 ;  /* 0x0000000000017941 */ /* 0x000fea0003800000 */
.L_x_10760:
        /* <DEDUP_REMOVED lines=18> */
.L_x_10772:
[----:B------:R-:W-:-:S07]  /*8900*/  MOV R83, R148 ;  /* 0x0000009400537202 */ /* 0x000fce0000000f00 */
.L_x_10773:
[----:B------:R-:W-:Y:S05]  /*8910*/  BSYNC B2 ;  /* 0x0000000000027941 */ /* 0x000fea0003800000 */
.L_x_10771:
        /* <DEDUP_REMOVED lines=16> */
.L_x_10777:
[----:B------:R-:W-:Y:S05]  /*8a20*/  BSYNC B3 ;  /* 0x0000000000037941 */ /* 0x000fea0003800000 */
.L_x_10776:
        /* <DEDUP_REMOVED lines=44> */
.L_x_10775:
[----:B------:R-:W-:Y:S05]  /*8cf0*/  BSYNC B2 ;  /* 0x0000000000027941 */ /* 0x000fea0003800000 */
.L_x_10774:
        /* <DEDUP_REMOVED lines=11> */
.L_x_10770:
[----:B------:R-:W-:Y:S05]  /*8db0*/  BSYNC B1 ;  /* 0x0000000000017941 */ /* 0x000fea0003800000 */
.L_x_10769:
        /* <DEDUP_REMOVED lines=18> */
.L_x_10781:
[----:B------:R-:W-:-:S07]  /*8ee0*/  MOV R108, R148 ;  /* 0x00000094006c7202 */ /* 0x000fce0000000f00 */
.L_x_10782:
[----:B------:R-:W-:Y:S05]  /*8ef0*/  BSYNC B2 ;  /* 0x0000000000027941 */ /* 0x000fea0003800000 */
.L_x_10780:
        /* <DEDUP_REMOVED lines=16> */
.L_x_10786:
[----:B------:R-:W-:Y:S05]  /*9000*/  BSYNC B3 ;  /* 0x0000000000037941 */ /* 0x000fea0003800000 */
.L_x_10785:
        /* <DEDUP_REMOVED lines=44> */
.L_x_10784:
[----:B------:R-:W-:Y:S05]  /*92d0*/  BSYNC B2 ;  /* 0x0000000000027941 */ /* 0x000fea0003800000 */
.L_x_10783:
[----:B------:R-:W-:Y:S01]  /*92e0*/  I2FP.F32.U32 R84, R108 ;  /* 0x0000006c00547245 */ /* 0x000fe20000201000 */
[----:B------:R-:W-:Y:S01]  /*92f0*/  IMAD.MOV.U32 R85, RZ, RZ, 0x2f800000 ;  /* 0x2f800000ff557424 */ /* 0x000fe200078e00ff */
        /* <DEDUP_REMOVED lines=8> */
.L_x_10779:
[----:B------:R-:W-:Y:S05]  /*9380*/  BSYNC B1 ;  /* 0x0000000000017941 */ /* 0x000fea0003800000 */
.L_x_10778:
        /* <DEDUP_REMOVED lines=18> */
.L_x_10790:
[----:B------:R-:W-:-:S07]  /*94b0*/  MOV R85, R148 ;  /* 0x0000009400557202 */ /* 0x000fce0000000f00 */
.L_x_10791:
[----:B------:R-:W-:Y:S05]  /*94c0*/  BSYNC B2 ;  /* 0x0000000000027941 */ /* 0x000fea0003800000 */
.L_x_10789:
        /* <DEDUP_REMOVED lines=16> */
.L_x_10795:
[----:B------:R-:W-:Y:S05]  /*95d0*/  BSYNC B3 ;  /* 0x0000000000037941 */ /* 0x000fea0003800000 */
.L_x_10794:
        /* <DEDUP_REMOVED lines=44> */
.L_x_10793:
[----:B------:R-:W-:Y:S05]  /*98a0*/  BSYNC B2 ;  /* 0x0000000000027941 */ /* 0x000fea0003800000 */
.L_x_10792:
[----:B------:R-:W-:Y:S02]  /*98b0*/  PRMT R86, R62, 0x7632, R86 ;  /* 0x000076323e567816 */ /* 0x000fe40000000056 */
        /* <DEDUP_REMOVED lines=10> */
.L_x_10788:
[----:B------:R-:W-:Y:S05]  /*9960*/  BSYNC B1 ;  /* 0x0000000000017941 */ /* 0x000fea0003800000 */
.L_x_10787:
        /* <DEDUP_REMOVED lines=18> */
.L_x_10799:
[----:B------:R-:W-:-:S07]  /*9a90*/  MOV R108, R148 ;  /* 0x00000094006c7202 */ /* 0x000fce0000000f00 */
.L_x_10800:
[----:B------:R-:W-:Y:S05]  /*9aa0*/  BSYNC B2 ;  /* 0x0000000000027941 */ /* 0x000fea0003800000 */
.L_x_10798:
        /* <DEDUP_REMOVED lines=16> */
.L_x_10804:
[----:B------:R-:W-:Y:S05]  /*9bb0*/  BSYNC B3 ;  /* 0x0000000000037941 */ /* 0x000fea0003800000 */
.L_x_10803:
        /* <DEDUP_REMOVED lines=42> */
[----:B------:R-:W-:Y:S01]  /*9e60*/  HFMA2.MMA R98, -RZ, RZ, 0, 0 ;  /* 0x00000000ff627435 */ /* 0x000fe200000001ff */
[----:B------:R-:W-:-:S10]  /*9e70*/  LOP3.LUT R107, R99, R150, R105, 0x96, !PT ;  /* 0x00000096636b7212 */ /* 0x000fd400078e9669 */
.L_x_10802:
[----:B------:R-:W-:Y:S05]  /*9e80*/  BSYNC B2 ;  /* 0x0000000000027941 */ /* 0x000fea0003800000 */
.L_x_10801:
        /* <DEDUP_REMOVED lines=10> */
.L_x_10797:
[----:B------:R-:W-:Y:S05]  /*9f30*/  BSYNC B1 ;  /* 0x0000000000017941 */ /* 0x000fea0003800000 */
.L_x_10796:
        /* <DEDUP_REMOVED lines=18> */
.L_x_10808:
[----:B------:R-:W-:-:S07]  /*a060*/  MOV R87, R148 ;  /* 0x0000009400577202 */ /* 0x000fce0000000f00 */
.L_x_10809:
[----:B------:R-:W-:Y:S05]  /*a070*/  BSYNC B2 ;  /* 0x0000000000027941 */ /* 0x000fea0003800000 */
.L_x_10807:
        /* <DEDUP_REMOVED lines=16> */
.L_x_10813:
[----:B------:R-:W-:Y:S05]  /*a180*/  BSYNC B3 ;  /* 0x0000000000037941 */ /* 0x000fea0003800000 */
.L_x_10812:
        /* <DEDUP_REMOVED lines=44> */
.L_x_10811:
[----:B------:R-:W-:Y:S05]  /*a450*/  BSYNC B2 ;  /* 0x0000000000027941 */ /* 0x000fea0003800000 */
.L_x_10810:
        /* <DEDUP_REMOVED lines=11> */
.L_x_10806:
[----:B------:R-:W-:Y:S05]  /*a510*/  BSYNC B1 ;  /* 0x0000000000017941 */ /* 0x000fea0003800000 */
.L_x_10805:
        /* <DEDUP_REMOVED lines=26> */
.L_x_10815:
[----:B------:R-:W-:Y:S05]  /*a6c0*/  BSYNC B1 ;  /* 0x0000000000017941 */ /* 0x000fea0003800000 */
.L_x_10814:
[----:B------:R-:W-:Y:S01]  /*a6d0*/  IADD3 R167, R167, 0x100, RZ ;  /* 0x00000100a7a77810 */ /* 0x000fe20007ffe0ff */
[----:B------:R-:W-:-:S07]  /*a6e0*/  VIADD R165, R165, 0x100 ;  /* 0x00000100a5a57836 */ /* 0x000fce0000000000 */
.L_x_10741:
[----:B------:R-:W-:Y:S05]  /*a6f0*/  BSYNC B0 ;  /* 0x0000000000007941 */ /* 0x000fea0003800000 */
.L_x_10740:
[----:B------:R-:W-:Y:S04]  /*a700*/  BSSY B0, `(.L_x_10816) ;  /* 0x0000310000007945 */ /* 0x000fe80003800000 */
        /* <DEDUP_REMOVED lines=30> */
.L_x_10821:
[----:B------:R-:W-:-:S07]  /*a8f0*/  IMAD.MOV.U32 R95, RZ, RZ, R148 ;  /* 0x000000ffff5f7224 */ /* 0x000fce00078e0094 */
.L_x_10822:
[----:B------:R-:W-:Y:S05]  /*a900*/  BSYNC B2 ;  /* 0x0000000000027941 */ /* 0x000fea0003800000 */
.L_x_10820:
        /* <DEDUP_REMOVED lines=16> */
.L_x_10826:
[----:B------:R-:W-:Y:S05]  /*aa10*/  BSYNC B3 ;  /* 0x0000000000037941 */ /* 0x000fea0003800000 */
.L_x_10825:
        /* <DEDUP_REMOVED lines=43> */
.L_x_10824:
[----:B------:R-:W-:Y:S05]  /*acd0*/  BSYNC B2 ;  /* 0x0000000000027941 */ /* 0x000fea0003800000 */
.L_x_10823:
        /* <DEDUP_REMOVED lines=10> */
.L_x_10819:
[----:B------:R-:W-:Y:S05]  /*ad80*/  BSYNC B1 ;  /* 0x0000000000017941 */ /* 0x000fea0003800000 */
.L_x_10818:
        /* <DEDUP_REMOVED lines=18> */
.L_x_10830:
[----:B------:R-:W-:-:S07]  /*aeb0*/  MOV R89, R148 ;  /* 0x0000009400597202 */ /* 0x000fce0000000f00 */
.L_x_10831:
[----:B------:R-:W-:Y:S05]  /*aec0*/  BSYNC B2 ;  /* 0x0000000000027941 */ /* 0x000fea0003800000 */
.L_x_10829:
        /* <DEDUP_REMOVED lines=16> */
.L_x_10835:
[----:B------:R-:W-:Y:S05]  /*afd0*/  BSYNC B3 ;  /* 0x0000000000037941 */ /* 0x000fea0003800000 */
.L_x_10834:
        /* <DEDUP_REMOVED lines=43> */
.L_x_10833:
[----:B------:R-:W-:Y:S05]  /*b290*/  BSYNC B2 ;  /* 0x0000000000027941 */ /* 0x000fea0003800000 */
.L_x_10832:
        /* <DEDUP_REMOVED lines=11> */
.L_x_10828:
[----:B------:R-:W-:Y:S05]  /*b350*/  BSYNC B1 ;  /* 0x0000000000017941 */ /* 0x000fea0003800000 */
.L_x_10827:
        /* <DEDUP_REMOVED lines=18> */
.L_x_10839:
[----:B------:R-:W-:-:S07]  /*b480*/  IMAD.MOV.U32 R98, RZ, RZ, R148 ;  /* 0x000000ffff627224 */ /* 0x000fce00078e0094 */
.L_x_10840:
[----:B------:R-:W-:Y:S05]  /*b490*/  BSYNC B2 ;  /* 0x0000000000027941 */ /* 0x000fea0003800000 */
.L_x_10838:
        /* <DEDUP_REMOVED lines=16> */
.L_x_10844:
[----:B------:R-:W-:Y:S05]  /*b5a0*/  BSYNC B3 ;  /* 0x0000000000037941 */ /* 0x000fea0003800000 */
.L_x_10843:
        /* <DEDUP_REMOVED lines=41> */
[----:B------:R-:W-:Y:S01]  /*b840*/  IMAD.MOV.U32 R92, RZ, RZ, RZ ;  /* 0x000000ffff5c7224 */ /* 0x000fe200078e00ff */
[----:B------:R-:W-:Y:S02]  /*b850*/  LOP3.LUT R106, R91, R106, R104, 0x96, !PT ;  /* 0x0000006a5b6a7212 */ /* 0x000fe400078e9668 */
[----:B------:R-:W-:-:S07]  /*b860*/  MOV R146, R90 ;  /* 0x0000005a00927202 */ /* 0x000fce0000000f00 */
.L_x_10842:
[----:B------:R-:W-:Y:S05]  /*b870*/  BSYNC B2 ;  /* 0x0000000000027941 */ /* 0x000fea0003800000 */
.L_x_10841:
        /* <DEDUP_REMOVED lines=10> */
.L_x_10837:
[----:B------:R-:W-:Y:S05]  /*b920*/  BSYNC B1 ;  /* 0x0000000000017941 */ /* 0x000fea0003800000 */
.L_x_10836:
        /* <DEDUP_REMOVED lines=18> */
.L_x_10848:
[----:B------:R-:W-:-:S07]  /*ba50*/  IMAD.MOV.U32 R91, RZ, RZ, R148 ;  /* 0x000000ffff5b7224 */ /* 0x000fce00078e0094 */
.L_x_10849:
[----:B------:R-:W-:Y:S05]  /*ba60*/  BSYNC B2 ;  /* 0x0000000000027941 */ /* 0x000fea0003800000 */
.L_x_10847:
        /* <DEDUP_REMOVED lines=16> */
.L_x_10853:
[----:B------:R-:W-:Y:S05]  /*bb70*/  BSYNC B3 ;  /* 0x0000000000037941 */ /* 0x000fea0003800000 */
.L_x_10852:
        /* <DEDUP_REMOVED lines=44> */
.L_x_10851:
[----:B------:R-:W-:Y:S05]  /*be40*/  BSYNC B2 ;  /* 0x0000000000027941 */ /* 0x000fea0003800000 */
.L_x_10850:
        /* <DEDUP_REMOVED lines=11> */
.L_x_10846:
[----:B------:R-:W-:Y:S05]  /*bf00*/  BSYNC B1 ;  /* 0x0000000000017941 */ /* 0x000fea0003800000 */
.L_x_10845:
        /* <DEDUP_REMOVED lines=18> */
.L_x_10857:
[----:B------:R-:W-:-:S07]  /*c030*/  IMAD.MOV.U32 R108, RZ, RZ, R148 ;  /* 0x000000ffff6c7224 */ /* 0x000fce00078e0094 */
.L_x_10858:
[----:B------:R-:W-:Y:S05]  /*c040*/  BSYNC B2 ;  /* 0x0000000000027941 */ /* 0x000fea0003800000 */
.L_x_10856:
        /* <DEDUP_REMOVED lines=16> */
.L_x_10862:
[----:B------:R-:W-:Y:S05]  /*c150*/  BSYNC B3 ;  /* 0x0000000000037941 */ /* 0x000fea0003800000 */
.L_x_10861:
        /* <DEDUP_REMOVED lines=44> */
.L_x_10860:
[----:B------:R-:W-:Y:S05]  /*c420*/  BSYNC B2 ;  /* 0x0000000000027941 */ /* 0x000fea0003800000 */
.L_x_10859:
        /* <DEDUP_REMOVED lines=10> */
.L_x_10855:
[----:B------:R-:W-:Y:S05]  /*c4d0*/  BSYNC B1 ;  /* 0x0000000000017941 */ /* 0x000fea0003800000 */
.L_x_10854:
        /* <DEDUP_REMOVED lines=18> */
.L_x_10866:
[----:B------:R-:W-:-:S07]  /*c600*/  IMAD.MOV.U32 R93, RZ, RZ, R148 ;  /* 0x000000ffff5d7224 */ /* 0x000fce00078e0094 */
.L_x_10867:
[----:B------:R-:W-:Y:S05]  /*c610*/  BSYNC B2 ;  /* 0x0000000000027941 */ /* 0x000fea0003800000 */
.L_x_10865:
        /* <DEDUP_REMOVED lines=16> */
.L_x_10871:
[----:B------:R-:W-:Y:S05]  /*c720*/  BSYNC B3 ;  /* 0x0000000000037941 */ /* 0x000fea0003800000 */
.L_x_10870:
        /* <DEDUP_REMOVED lines=44> */
.L_x_10869:
[----:B------:R-:W-:Y:S05]  /*c9f0*/  BSYNC B2 ;  /* 0x0000000000027941 */ /* 0x000fea0003800000 */
.L_x_10868:
        /* <DEDUP_REMOVED lines=11> */
.L_x_10864:
[----:B------:R-:W-:Y:S05]  /*cab0*/  BSYNC B1 ;  /* 0x0000000000017941 */ /* 0x000fea0003800000 */
.L_x_10863:
        /* <DEDUP_REMOVED lines=18> */
.L_x_10875:
[----:B------:R-:W-:-:S07]  /*cbe0*/  IMAD.MOV.U32 R108, RZ, RZ, R148 ;  /* 0x000000ffff6c7224 */ /* 0x000fce00078e0094 */
.L_x_10876:
[----:B------:R-:W-:Y:S05]  /*cbf0*/  BSYNC B2 ;  /* 0x0000000000027941 */ /* 0x000fea0003800000 */
.L_x_10874:
        /* <DEDUP_REMOVED lines=16> */
.L_x_10880:
[----:B------:R-:W-:Y:S05]  /*cd00*/  BSYNC B3 ;  /* 0x0000000000037941 */ /* 0x000fea0003800000 */
.L_x_10879:
        /* <DEDUP_REMOVED lines=44> */
.L_x_10878:
[----:B------:R-:W-:Y:S05]  /*cfd0*/  BSYNC B2 ;  /* 0x0000000000027941 */ /* 0x000fea0003800000 */
.L_x_10877:
        /* <DEDUP_REMOVED lines=10> */
.L_x_10873:
[----:B------:R-:W-:Y:S05]  /*d080*/  BSYNC B1 ;  /* 0x0000000000017941 */ /* 0x000fea0003800000 */
.L_x_10872:
        /* <DEDUP_REMOVED lines=18> */
.L_x_10884:
[----:B------:R-:W-:-:S07]  /*d1b0*/  IMAD.MOV.U32 R95, RZ, RZ, R148 ;  /* 0x000000ffff5f7224 */ /* 0x000fce00078e0094 */
.L_x_10885:
[----:B------:R-:W-:Y:S05]  /*d1c0*/  BSYNC B2 ;  /* 0x0000000000027941 */ /* 0x000fea0003800000 */
.L_x_10883:
        /* <DEDUP_REMOVED lines=16> */
.L_x_10889:
[----:B------:R-:W-:Y:S05]  /*d2d0*/  BSYNC B3 ;  /* 0x0000000000037941 */ /* 0x000fea0003800000 */
.L_x_10888:
        /* <DEDUP_REMOVED lines=44> */
.L_x_10887:
[----:B------:R-:W-:Y:S05]  /*d5a0*/  BSYNC B2 ;  /* 0x0000000000027941 */ /* 0x000fea0003800000 */
.L_x_10886:
        /* <DEDUP_REMOVED lines=11> */
.L_x_10882:
[----:B------:R-:W-:Y:S05]  /*d660*/  BSYNC B1 ;  /* 0x0000000000017941 */ /* 0x000fea0003800000 */
.L_x_10881:
[----:B------:R-:W0:Y:S02]  /*d670*/  LDC.64 R96, c[0x0][0x238] ;  /* 0x00008e00ff607b82 */ /* 0x000e240000000a00 */
[----:B0-----:R-:W-:-:S05]  /*d680*/  IMAD.WIDE.U32 R96, R167, 0x20, R96 ;  /* 0x00000020a7607825 */ /* 0x001fca00078e0060 */
[----:B------:R2:W-:Y:S04]  /*d690*/  STG.E.128 desc[UR4][R96.64], R88 ;  /* 0x0000005860007986 */ /* 0x0005e8000c101d04 */
[----:B------:R2:W-:Y:S01]  /*d6a0*/  STG.E.128 desc[UR4][R96.64+0x10], R92 ;  /* 0x0000105c60007986 */ /* 0x0005e2000c101d04 */
[----:B------:R-:W-:Y:S05]  /*d6b0*/  @!P0 BRA `(.L_x_10817) ;  /* 0x0000000000508947 */ /* 0x000fea0003800000 */
[----:B--2---:R-:W-:Y:S02]  /*d6c0*/  SHF.L.U32 R96, R156, 0x10, RZ ;  /* 0x000000109c607819 */ /* 0x004fe400000006ff */
        /* <DEDUP_REMOVED lines=19> */
.L_x_10817:
[----:B------:R-:W-:Y:S05]  /*d800*/  BSYNC B0 ;  /* 0x0000000000007941 */ /* 0x000fea0003800000 */
.L_x_10816:
        /* <DEDUP_REMOVED lines=129> */
.L_x_10910:
        /* <DEDUP_REMOVED lines=18> */
[----:B-1----:R-:W-:-:S05]  /*e140*/  @!P1 LEA R97, R97, R96, 0x18 ;  /* 0x0000006061619211 */ /* 0x002fca00078ec0ff */
[----:B------:R-:W-:Y:S01]  /*e150*/  @!P1 IMAD R150, R98, 0x8, R97 ;  /* 0x0000000862969824 */ /* 0x000fe200078e0261 */
[----:B------:R-:W-:Y:S01]  /*e160*/  CS2R R96, SRZ ;  /* 0x0000000000607805 */ /* 0x000fe2000001ff00 */
[----:B------:R-:W-:-:S05]  /*e170*/  HFMA2.MMA R98, -RZ, RZ, 0, 0 ;  /* 0x00000000ff627435 */ /* 0x000fca00000001ff */
[----:B------:R-:W0:Y:S01]  /*e180*/  @!P1 LDS.64 R96, [R150] ;  /* 0x0000000096609984 */ /* 0x000e220000000a00 */
[----:B------:R-:W-:Y:S01]  /*e190*/  @!P1 IMAD.MOV.U32 R98, RZ, RZ, R143 ;  /* 0x000000ffff629224 */ /* 0x000fe200078e008f */
[----:B------:R-:W-:-:S04]  /*e1a0*/  LOP3.LUT P1, RZ, R99, 0x1f, R0, 0xf8, !PT ;  /* 0x0000001f63ff7812 */ /* 0x000fc8000782f800 */
[----:B------:R-:W-:Y:S01]  /*e1b0*/  SHFL.DOWN PT, R151, R98, 0x4, 0x1f ;  /* 0x08801f0062977f89 */ /* 0x000fe200000e0000 */
[----:B------:R-:W-:-:S03]  /*e1c0*/  I2FP.F32.S32 R167, R98 ;  /* 0x0000006200a77245 */ /* 0x000fc60000201400 */
[----:B0-----:R-:W0:Y:S02]  /*e1d0*/  SHFL.DOWN PT, R165, R96, 0x4, 0x1f ;  /* 0x08801f0060a57f89 */ /* 0x001e2400000e0000 */
[----:B0-----:R-:W-:-:S04]  /*e1e0*/  FADD.FTZ R99, -R165, R96 ;  /* 0x00000060a5637221 */ /* 0x001fc80000010100 */
[----:B------:R-:W-:Y:S01]  /*e1f0*/  FMUL.FTZ R164, R99, R99 ;  /* 0x0000006363a47220 */ /* 0x000fe20000410000 */
[----:B------:R-:W-:Y:S02]  /*e200*/  IADD3 R99, R151, R98, RZ ;  /* 0x0000006297637210 */ /* 0x000fe40007ffe0ff */
[----:B------:R-:W-:Y:S01]  /*e210*/  I2FP.F32.S32 R151, R151 ;  /* 0x0000009700977245 */ /* 0x000fe20000201400 */
[----:B------:R-:W-:-:S04]  /*e220*/  FMUL.FTZ R164, R164, R167 ;  /* 0x000000a7a4a47220 */ /* 0x000fc80000410000 */
[-C--:B------:R-:W-:Y:S01]  /*e230*/  FMUL.FTZ R150, R165, R151.reuse ;  /* 0x00000097a5967220 */ /* 0x080fe20000410000 */
[----:B------:R-:W-:-:S03]  /*e240*/  FMUL.FTZ R164, R164, R151 ;  /* 0x00000097a4a47220 */ /* 0x000fc60000410000 */
[----:B------:R-:W-:Y:S02]  /*e250*/  FFMA.FTZ R167, R167, R96, R150 ;  /* 0x00000060a7a77223 */ /* 0x000fe40000010096 */
[----:B------:R-:W0:Y:S02]  /*e260*/  SHFL.DOWN PT, R96, R97, 0x4, 0x1f ;  /* 0x08801f0061607f89 */ /* 0x000e2400000e0000 */
[----:B0-----:R-:W-:Y:S01]  /*e270*/  FADD.FTZ R151, R96, R97 ;  /* 0x0000006160977221 */ /* 0x001fe20000010000 */
[----:B------:R-:W-:-:S04]  /*e280*/  I2FP.F32.S32 R96, R99 ;  /* 0x0000006300607245 */ /* 0x000fc80000201400 */
[----:B------:R-:W0:Y:S02]  /*e290*/  MUFU.RCP R98, R96 ;  /* 0x0000006000627308 */ /* 0x000e240000001000 */
[C---:B0-----:R-:W-:Y:S01]  /*e2a0*/  FMUL.FTZ R167, R98.reuse, R167 ;  /* 0x000000a762a77220 */ /* 0x041fe20000410000 */
[----:B------:R-:W-:Y:S02]  /*e2b0*/  FFMA.FTZ R151, R98, R164, R151 ;  /* 0x000000a462977223 */ /* 0x000fe40000010097 */
[----:B------:R-:W-:Y:S04]  /*e2c0*/  SHFL.DOWN PT, R98, R99, 0x2, 0x1f ;  /* 0x08401f0063627f89 */ /* 0x000fe800000e0000 */
[----:B------:R-:W0:Y:S02]  /*e2d0*/  SHFL.DOWN PT, R150, R167, 0x2, 0x1f ;  /* 0x08401f00a7967f89 */ /* 0x000e2400000e0000 */
[----:B0-----:R-:W-:-:S04]  /*e2e0*/  FADD.FTZ R164, R167, -R150 ;  /* 0x80000096a7a47221 */ /* 0x001fc80000010000 */
[----:B------:R-:W-:Y:S01]  /*e2f0*/  FMUL.FTZ R165, R164, R164 ;  /* 0x000000a4a4a57220 */ /* 0x000fe20000410000 */
[----:B------:R-:W-:Y:S01]  /*e300*/  IMAD.IADD R164, R99, 0x1, R98 ;  /* 0x0000000163a47824 */ /* 0x000fe200078e0262 */
[----:B------:R-:W-:Y:S02]  /*e310*/  I2FP.F32.S32 R98, R98 ;  /* 0x0000006200627245 */ /* 0x000fe40000201400 */
[----:B------:R-:W-:-:S03]  /*e320*/  FMUL.FTZ R165, R96, R165 ;  /* 0x000000a560a57220 */ /* 0x000fc60000410000 */
        /* <DEDUP_REMOVED lines=21> */
[----:B------:R-:W1:Y:S02]  /*e480*/  SHFL.DOWN PT, R96, R165, 0x1, 0x1f ;  /* 0x08201f00a5607f89 */ /* 0x000e6400000e0000 */
[----:B0-----:R-:W-:-:S06]  /*e490*/  FMUL.FTZ R151, R150, R151 ;  /* 0x0000009796977220 */ /* 0x001fcc0000410000 */
[----:B------:R-:W0:Y:S01]  /*e4a0*/  SHFL.IDX PT, R151, R151, RZ, 0x1f ;  /* 0x00001fff97977589 */ /* 0x000e2200000e0000 */
[----:B-1----:R-:W-:Y:S02]  /*e4b0*/  FADD.FTZ R99, R165, R96 ;  /* 0x00000060a5637221 */ /* 0x002fe40000010000 */
[----:B------:R-:W1:Y:S02]  /*e4c0*/  @!P1 LDC.64 R96, c[0x0][0x250] ;  /* 0x00009400ff609b82 */ /* 0x000e640000000a00 */
[----:B------:R-:W-:-:S06]  /*e4d0*/  FFMA.FTZ R167, R150, R167, R99 ;  /* 0x000000a796a77223 */ /* 0x000fcc0000010063 */
[----:B------:R-:W2:Y:S01]  /*e4e0*/  @!P1 LDC.64 R98, c[0x0][0x258] ;  /* 0x00009600ff629b82 */ /* 0x000ea20000000a00 */
[----:B------:R-:W3:Y:S01]  /*e4f0*/  SHFL.IDX PT, R167, R167, RZ, 0x1f ;  /* 0x00001fffa7a77589 */ /* 0x000ee200000e0000 */
[----:B0-----:R-:W-:-:S05]  /*e500*/  FMUL.FTZ R164, R151, R151 ;  /* 0x0000009797a47220 */ /* 0x001fca0000410000 */
[----:B------:R-:W-:Y:S02]  /*e510*/  FSEL R165, R164, RZ, P3 ;  /* 0x000000ffa4a57208 */ /* 0x000fe40001800000 */
[----:B-1----:R-:W-:-:S04]  /*e520*/  @!P1 LEA R96, P2, R20, R96, 0x2 ;  /* 0x0000006014609211 */ /* 0x002fc800078410ff */
[C---:B------:R-:W-:Y:S02]  /*e530*/  @!P1 LEA.HI.X R97, R20.reuse, R97, R162, 0x2, P2 ;  /* 0x0000006114619211 */ /* 0x040fe400010f14a2 */
[----:B--2---:R-:W-:-:S03]  /*e540*/  @!P1 LEA R98, P2, R20, R98, 0x2 ;  /* 0x0000006214629211 */ /* 0x004fc600078410ff */
[----:B------:R0:W-:Y:S01]  /*e550*/  @!P1 STG.E desc[UR4][R96.64], R151 ;  /* 0x0000009760009986 */ /* 0x0001e2000c101904 */
[----:B------:R-:W-:Y:S02]  /*e560*/  @!P1 LEA.HI.X R99, R20, R99, R162, 0x2, P2 ;  /* 0x0000006314639211 */ /* 0x000fe400010f14a2 */
[----:B------:R-:W3:Y:S02]  /*e570*/  LDC R162, c[0x0][0x2d8] ;  /* 0x0000b600ffa27b82 */ /* 0x000ee40000000800 */
[----:B---3--:R-:W-:-:S04]  /*e580*/  FFMA.FTZ R162, R167, UR10, R162 ;  /* 0x0000000aa7a27c23 */ /* 0x008fc800080100a2 */
[----:B------:R-:W-:-:S06]  /*e590*/  FADD.FTZ R165, R162, R165 ;  /* 0x000000a5a2a57221 */ /* 0x000fcc0000010000 */
[----:B------:R-:W1:Y:S02]  /*e5a0*/  MUFU.RSQ R165, R165 ;  /* 0x000000a500a57308 */ /* 0x000e640000001400 */
[----:B-1----:R0:W-:Y:S01]  /*e5b0*/  @!P1 STG.E desc[UR4][R98.64], R165 ;  /* 0x000000a562009986 */ /* 0x0021e2000c101904 */
[----:B-----5:R-:W-:-:S13]  /*e5c0*/  ISETP.GE.AND P1, PT, R161, 0x1, PT ;  /* 0x00000001a100780c */ /* 0x020fda0003f26270 */
[----:B0-----:R-:W-:Y:S05]  /*e5d0*/  @!P1 BRA `(.L_x_10892) ;  /* 0x0000000800489947 */ /* 0x001fea0003800000 */
[----:B------:R-:W-:Y:S01]  /*e5e0*/  VIADD R12, R161, 0xffffffff ;  /* 0xffffffffa10c7836 */ /* 0x000fe20000000000 */
[----:B------:R-:W-:Y:S01]  /*e5f0*/  BSSY B1, `(.L_x_10893) ;  /* 0x0000028000017945 */ /* 0x000fe20003800000 */
[----:B------:R-:W-:Y:S02]  /*e600*/  FSEL R162, R151, RZ, !P3 ;  /* 0x000000ff97a27208 */ /* 0x000fe40005800000 */
[----:B------:R-:W-:-:S05]  /*e610*/  IMAD R12, R12, R163, RZ ;  /* 0x000000a30c0c7224 */ /* 0x000fca00078e02ff */
[----:B------:R-:W-:-:S04]  /*e620*/  SHF.R.S32.HI R97, RZ, 0x1f, R12 ;  /* 0x0000001fff617819 */ /* 0x000fc8000001140c */
[----:B------:R-:W-:Y:S02]  /*e630*/  LEA.HI R97, R97, R12, RZ, 0x3 ;  /* 0x0000000c61617211 */ /* 0x000fe400078f18ff */
[----:B------:R-:W-:-:S04]  /*e640*/  LOP3.LUT R12, R0, 0xff, RZ, 0xc0, !PT ;  /* 0x000000ff000c7812 */ /* 0x000fc800078ec0ff */
        /* <DEDUP_REMOVED lines=27> */
[----:B------:R-:W-:-:S05]  /*e800*/  FFMA.FTZ R99, R111, R150, R124 ;  /* 0x000000966f637223 */ /* 0x000fca000001007c */
[----:B------:R-:W-:Y:S02]  /*e810*/  F2FP.BF16.F32.PACK_AB R98, R99, R98 ;  /* 0x000000626362723e */ /* 0x000fe400000010ff */
[----:B------:R-:W-:Y:S02]  /*e820*/  F2FP.BF16.F32.PACK_AB R99, R151, R164 ;  /* 0x000000a49763723e */ /* 0x000fe400000010ff */
[----:B------:R-:W0:Y:S02]  /*e830*/  LDC.64 R150, c[0x0][0x2b8] ;  /* 0x0000ae00ff967b82 */ /* 0x000e240000000a00 */
[C---:B0-----:R-:W-:Y:S01]  /*e840*/  IMAD.WIDE.U32 R150, R161.reuse, 0x10, R150 ;  /* 0x00000010a1967825 */ /* 0x041fe200078e0096 */
[----:B------:R-:W-:-:S04]  /*e850*/  IADD3 R161, R161, 0x100, RZ ;  /* 0x00000100a1a17810 */ /* 0x000fc80007ffe0ff */
[----:B------:R0:W-:Y:S03]  /*e860*/  STG.E.128 desc[UR4][R150.64], R96 ;  /* 0x0000006096007986 */ /* 0x0001e6000c101d04 */
.L_x_10894:
[----:B------:R-:W-:Y:S05]  /*e870*/  BSYNC B1 ;  /* 0x0000000000017941 */ /* 0x000fea0003800000 */
.L_x_10893:
        /* <DEDUP_REMOVED lines=32> */
[----:B0-----:R-:W-:-:S04]  /*ea80*/  IMAD.WIDE.U32 R150, R161, 0x10, R150 ;  /* 0x00000010a1967825 */ /* 0x001fc800078e0096 */
[----:B------:R-:W-:Y:S01]  /*ea90*/  VIADD R161, R161, 0x100 ;  /* 0x00000100a1a17836 */ /* 0x000fe20000000000 */
[----:B------:R1:W-:Y:S06]  /*eaa0*/  STG.E.128 desc[UR4][R150.64], R96 ;  /* 0x0000006096007986 */ /* 0x0003ec000c101d04 */
.L_x_10896:
[----:B------:R-:W-:Y:S05]  /*eab0*/  BSYNC B1 ;  /* 0x0000000000017941 */ /* 0x000fea0003800000 */
.L_x_10895:
        /* <DEDUP_REMOVED lines=35> */
.L_x_10898:
[----:B------:R-:W-:Y:S05]  /*ecf0*/  BSYNC B1 ;  /* 0x0000000000017941 */ /* 0x000fea0003800000 */
.L_x_10897:
[----:B------:R-:W-:Y:S05]  /*ed00*/  @!P4 BRA `(.L_x_10892) ;  /* 0x00000000007cc947 */ /* 0x000fea0003800000 */
[--C-:B------:R-:W-:Y:S01]  /*ed10*/  FADD.FTZ R166, R92, -R162.reuse ;  /* 0x800000a25ca67221 */ /* 0x100fe20000010000 */
[--C-:B------:R-:W-:Y:S01]  /*ed20*/  FADD.FTZ R168, R93, -R162.reuse ;  /* 0x800000a25da87221 */ /* 0x100fe20000010000 */
[--C-:B012---:R-:W-:Y:S01]  /*ed30*/  FADD.FTZ R98, R89, -R162.reuse ;  /* 0x800000a259627221 */ /* 0x107fe20000010000 */
[--C-:B------:R-:W-:Y:S01]  /*ed40*/  FADD.FTZ R150, R90, -R162.reuse ;  /* 0x800000a25a967221 */ /* 0x100fe20000010000 */
[C---:B------:R-:W-:Y:S01]  /*ed50*/  FMUL.FTZ R166, R165.reuse, R166 ;  /* 0x000000a6a5a67220 */ /* 0x040fe20000410000 */
[C---:B------:R-:W-:Y:S01]  /*ed60*/  FMUL.FTZ R168, R165.reuse, R168 ;  /* 0x000000a8a5a87220 */ /* 0x040fe20000410000 */
[----:B------:R-:W-:Y:S01]  /*ed70*/  FMUL.FTZ R97, R165, R98 ;  /* 0x00000062a5617220 */ /* 0x000fe20000410000 */
[----:B------:R-:W-:Y:S01]  /*ed80*/  FADD.FTZ R96, R88, -R162 ;  /* 0x800000a258607221 */ /* 0x000fe20000010000 */
        /* <DEDUP_REMOVED lines=17> */
[----:B------:R-:W-:-:S03]  /*eea0*/  FFMA.FTZ R163, R134, R97, R135 ;  /* 0x0000006186a37223 */ /* 0x000fc60000010087 */
[----:B------:R-:W-:Y:S02]  /*eeb0*/  F2FP.BF16.F32.PACK_AB R99, R172, R99 ;  /* 0x00000063ac63723e */ /* 0x000fe400000010ff */
[----:B------:R-:W-:Y:S02]  /*eec0*/  F2FP.BF16.F32.PACK_AB R97, R165, R162 ;  /* 0x000000a2a561723e */ /* 0x000fe400000010ff */
[----:B------:R-:W-:Y:S01]  /*eed0*/  F2FP.BF16.F32.PACK_AB R96, R163, R96 ;  /* 0x00000060a360723e */ /* 0x000fe200000010ff */
[----:B0-----:R-:W-:-:S05]  /*eee0*/  IMAD.WIDE.U32 R150, R161, 0x10, R150 ;  /* 0x00000010a1967825 */ /* 0x001fca00078e0096 */
[----:B------:R3:W-:Y:S02]  /*eef0*/  STG.E.128 desc[UR4][R150.64], R96 ;  /* 0x0000006096007986 */ /* 0x0007e4000c101d04 */
.L_x_10892:
[----:B------:R-:W-:Y:S05]  /*ef00*/  BSYNC B0 ;  /* 0x0000000000007941 */ /* 0x000fea0003800000 */
.L_x_10891:
[----:B------:R-:W-:Y:S01]  /*ef10*/  VIADD R20, R20, UR12 ;  /* 0x0000000c14147c36 */ /* 0x000fe20008000000 */
[----:B------:R-:W-:-:S04]  /*ef20*/  SEL R164, RZ, 0x1, P0 ;  /* 0x00000001ffa47807 */ /* 0x000fc80000000000 */
[----:B------:R-:W-:-:S13]  /*ef30*/  ISETP.GE.AND P1, PT, R20, UR13, PT ;  /* 0x0000000d14007c0c */ /* 0x000fda000bf26270 */
[----:B------:R-:W-:Y:S05]  /*ef40*/  @!P1 BRA `(.L_x_10899) ;  /* 0xffffff2000989947 */ /* 0x000fea000383ffff */
[----:B------:R-:W-:Y:S05]  /*ef50*/  EXIT ;  /* 0x000000000000794d */ /* 0x000fea0003800000 */
.L_x_10890:
[----:B------:R-:W-:Y:S01]  /*ef60*/  HFMA2.MMA R170, -RZ, RZ, 0, 1.847743988037109375e-06 ;  /* 0x0000001fffaa7435 */ /* 0x000fe200000001ff */
[----:B------:R-:W-:Y:S01]  /*ef70*/  MOV R168, R97 ;  /* 0x0000006100a87202 */ /* 0x000fe20000000f00 */
[----:B------:R-:W-:Y:S02]  /*ef80*/  IMAD.MOV.U32 R169, RZ, RZ, 0x1 ;  /* 0x00000001ffa97424 */ /* 0x000fe400078e00ff */
[----:B------:R-:W-:-:S07]  /*ef90*/  IMAD.MOV.U32 R167, RZ, RZ, -0x1 ;  /* 0xffffffffffa77424 */ /* 0x000fce00078e00ff */
[----:B-----5:R-:W-:Y:S05]  /*efa0*/  WARPSYNC.COLLECTIVE R167, `(.L_x_10900) ;  /* 0x00000000a7087348 */ /* 0x020fea0003c00000 */
[----:B------:R0:W1:Y:S02]  /*efb0*/  SHFL.BFLY P6, R166, R168, R169, R170 ;  /* 0x0c0000a9a8a67389 */ /* 0x00006400000c00aa */
[----:B01---5:R-:W-:Y:S01]  /*efc0*/  ENDCOLLECTIVE ;  /* 0x000000000000791b */ /* 0x023fe20003800000 */
.L_x_10900:
[----:B------:R-:W-:Y:S01]  /*efd0*/  HFMA2.MMA R169, -RZ, RZ, 0, 1.1920928955078125e-07 ;  /* 0x00000002ffa97435 */ /* 0x000fe200000001ff */
[----:B------:R-:W-:-:S05]  /*efe0*/  MOV R96, R166 ;  /* 0x000000a600607202 */ /* 0x000fca0000000f00 */
[----:B------:R-:W-:-:S04]  /*eff0*/  FADD.FTZ R150, R97, R96 ;  /* 0x0000006061967221 */ /* 0x000fc80000010000 */
[----:B------:R-:W-:-:S07]  /*f000*/  IMAD.MOV.U32 R168, RZ, RZ, R150 ;  /* 0x000000ffffa87224 */ /* 0x000fce00078e0096 */
[----:B------:R-:W-:Y:S05]  /*f010*/  WARPSYNC.COLLECTIVE R167, `(.L_x_10901) ;  /* 0x00000000a7087348 */ /* 0x000fea0003c00000 */
[----:B------:R0:W1:Y:S02]  /*f020*/  SHFL.BFLY P6, R166, R168, R169, R170 ;  /* 0x0c0000a9a8a67389 */ /* 0x00006400000c00aa */
[----:B01----:R-:W-:Y:S01]  /*f030*/  ENDCOLLECTIVE ;  /* 0x000000000000791b */ /* 0x003fe20003800000 */
.L_x_10901:
[----:B------:R-:W-:Y:S02]  /*f040*/  IMAD.MOV.U32 R169, RZ, RZ, 0x4 ;  /* 0x00000004ffa97424 */ /* 0x000fe400078e00ff */
[----:B------:R-:W-:-:S04]  /*f050*/  IMAD.MOV.U32 R151, RZ, RZ, R166 ;  /* 0x000000ffff977224 */ /* 0x000fc800078e00a6 */
[----:B------:R-:W-:-:S05]  /*f060*/  FADD.FTZ R151, R150, R151 ;  /* 0x0000009796977221 */ /* 0x000fca0000010000 */
[----:B------:R-:W-:-:S07]  /*f070*/  MOV R168, R151 ;  /* 0x0000009700a87202 */ /* 0x000fce0000000f00 */
[----:B------:R-:W-:Y:S05]  /*f080*/  WARPSYNC.COLLECTIVE R167, `(.L_x_10902) ;  /* 0x00000000a7087348 */ /* 0x000fea0003c00000 */
[----:B------:R0:W1:Y:S02]  /*f090*/  SHFL.BFLY P6, R166, R168, R169, R170 ;  /* 0x0c0000a9a8a67389 */ /* 0x00006400000c00aa */
[----:B01----:R-:W-:Y:S01]  /*f0a0*/  ENDCOLLECTIVE ;  /* 0x000000000000791b */ /* 0x003fe20003800000 */
.L_x_10902:
[----:B------:R-:W-:Y:S01]  /*f0b0*/  HFMA2.MMA R169, -RZ, RZ, 0, 4.76837158203125e-07 ;  /* 0x00000008ffa97435 */ /* 0x000fe200000001ff */
[----:B------:R-:W-:-:S05]  /*f0c0*/  MOV R96, R166 ;  /* 0x000000a600607202 */ /* 0x000fca0000000f00 */
[----:B------:R-:W-:-:S04]  /*f0d0*/  FADD.FTZ R164, R151, R96 ;  /* 0x0000006097a47221 */ /* 0x000fc80000010000 */
[----:B------:R-:W-:-:S07]  /*f0e0*/  IMAD.MOV.U32 R168, RZ, RZ, R164 ;  /* 0x000000ffffa87224 */ /* 0x000fce00078e00a4 */
[----:B------:R-:W-:Y:S05]  /*f0f0*/  WARPSYNC.COLLECTIVE R167, `(.L_x_10903) ;  /* 0x00000000a7087348 */ /* 0x000fea0003c00000 */
[----:B------:R0:W1:Y:S02]  /*f100*/  SHFL.BFLY P6, R166, R168, R169, R170 ;  /* 0x0c0000a9a8a67389 */ /* 0x00006400000c00aa */
[----:B01----:R-:W-:Y:S01]  /*f110*/  ENDCOLLECTIVE ;  /* 0x000000000000791b */ /* 0x003fe20003800000 */
.L_x_10903:
[----:B------:R-:W-:Y:S02]  /*f120*/  IMAD.MOV.U32 R169, RZ, RZ, 0x10 ;  /* 0x00000010ffa97424 */ /* 0x000fe400078e00ff */
[----:B------:R-:W-:-:S04]  /*f130*/  IMAD.MOV.U32 R165, RZ, RZ, R166 ;  /* 0x000000ffffa57224 */ /* 0x000fc800078e00a6 */
[----:B------:R-:W-:-:S05]  /*f140*/  FADD.FTZ R165, R164, R165 ;  /* 0x000000a5a4a57221 */ /* 0x000fca0000010000 */
[----:B------:R-:W-:-:S07]  /*f150*/  MOV R168, R165 ;  /* 0x000000a500a87202 */ /* 0x000fce0000000f00 */
[----:B------:R-:W-:Y:S05]  /*f160*/  WARPSYNC.COLLECTIVE R167, `(.L_x_10904) ;  /* 0x00000000a7087348 */ /* 0x000fea0003c00000 */
[----:B------:R0:W1:Y:S02]  /*f170*/  SHFL.BFLY P6, R166, R168, R169, R170 ;  /* 0x0c0000a9a8a67389 */ /* 0x00006400000c00aa */
[----:B01----:R-:W-:Y:S01]  /*f180*/  ENDCOLLECTIVE ;  /* 0x000000000000791b */ /* 0x003fe20003800000 */
.L_x_10904:
        /* <DEDUP_REMOVED lines=73> */
.L_x_10905:
[----:B------:R-:W-:Y:S02]  /*f620*/  IMAD.MOV.U32 R169, RZ, RZ, 0x2 ;  /* 0x00000002ffa97424 */ /* 0x000fe400078e00ff */
[----:B------:R-:W-:-:S04]  /*f630*/  IMAD.MOV.U32 R150, RZ, RZ, R166 ;  /* 0x000000ffff967224 */ /* 0x000fc800078e00a6 */
[----:B------:R-:W-:-:S05]  /*f640*/  FADD.FTZ R150, R97, R150 ;  /* 0x0000009661967221 */ /* 0x000fca0000010000 */
[----:B------:R-:W-:-:S07]  /*f650*/  MOV R168, R150 ;  /* 0x0000009600a87202 */ /* 0x000fce0000000f00 */
[----:B------:R-:W-:Y:S05]  /*f660*/  WARPSYNC.COLLECTIVE R167, `(.L_x_10906) ;  /* 0x00000000a7087348 */ /* 0x000fea0003c00000 */
[----:B------:R0:W1:Y:S02]  /*f670*/  SHFL.BFLY P6, R166, R168, R169, R170 ;  /* 0x0c0000a9a8a67389 */ /* 0x00006400000c00aa */
[----:B01----:R-:W-:Y:S01]  /*f680*/  ENDCOLLECTIVE ;  /* 0x000000000000791b */ /* 0x003fe20003800000 */
.L_x_10906:
[----:B------:R-:W-:Y:S01]  /*f690*/  HFMA2.MMA R169, -RZ, RZ, 0, 2.384185791015625e-07 ;  /* 0x00000004ffa97435 */ /* 0x000fe200000001ff */
[----:B------:R-:W-:-:S05]  /*f6a0*/  MOV R151, R166 ;  /* 0x000000a600977202 */ /* 0x000fca0000000f00 */
[----:B------:R-:W-:-:S04]  /*f6b0*/  FADD.FTZ R151, R150, R151 ;  /* 0x0000009796977221 */ /* 0x000fc80000010000 */
[----:B------:R-:W-:-:S07]  /*f6c0*/  IMAD.MOV.U32 R168, RZ, RZ, R151 ;  /* 0x000000ffffa87224 */ /* 0x000fce00078e0097 */
[----:B------:R-:W-:Y:S05]  /*f6d0*/  WARPSYNC.COLLECTIVE R167, `(.L_x_10907) ;  /* 0x00000000a7087348 */ /* 0x000fea0003c00000 */
[----:B------:R0:W1:Y:S02]  /*f6e0*/  SHFL.BFLY P6, R166, R168, R169, R170 ;  /* 0x0c0000a9a8a67389 */ /* 0x00006400000c00aa */
[----:B01----:R-:W-:Y:S01]  /*f6f0*/  ENDCOLLECTIVE ;  /* 0x000000000000791b */ /* 0x003fe20003800000 */
.L_x_10907:
[----:B------:R-:W-:Y:S02]  /*f700*/  IMAD.MOV.U32 R169, RZ, RZ, 0x8 ;  /* 0x00000008ffa97424 */ /* 0x000fe400078e00ff */
[----:B------:R-:W-:-:S04]  /*f710*/  IMAD.MOV.U32 R164, RZ, RZ, R166 ;  /* 0x000000ffffa47224 */ /* 0x000fc800078e00a6 */
[----:B------:R-:W-:-:S05]  /*f720*/  FADD.FTZ R164, R151, R164 ;  /* 0x000000a497a47221 */ /* 0x000fca0000010000 */
[----:B------:R-:W-:-:S07]  /*f730*/  MOV R168, R164 ;  /* 0x000000a400a87202 */ /* 0x000fce0000000f00 */
[----:B------:R-:W-:Y:S05]  /*f740*/  WARPSYNC.COLLECTIVE R167, `(.L_x_10908) ;  /* 0x00000000a7087348 */ /* 0x000fea0003c00000 */
[----:B------:R0:W1:Y:S02]  /*f750*/  SHFL.BFLY P6, R166, R168, R169, R170 ;  /* 0x0c0000a9a8a67389 */ /* 0x00006400000c00aa */
[----:B01----:R-:W-:Y:S01]  /*f760*/  ENDCOLLECTIVE ;  /* 0x000000000000791b */ /* 0x003fe20003800000 */
.L_x_10908:
[----:B------:R-:W-:Y:S01]  /*f770*/  HFMA2.MMA R169, -RZ, RZ, 0, 9.5367431640625e-07 ;  /* 0x00000010ffa97435 */ /* 0x000fe200000001ff */
[----:B------:R-:W-:-:S05]  /*f780*/  MOV R165, R166 ;  /* 0x000000a600a57202 */ /* 0x000fca0000000f00 */
[----:B------:R-:W-:-:S04]  /*f790*/  FADD.FTZ R165, R164, R165 ;  /* 0x000000a5a4a57221 */ /* 0x000fc80000010000 */
[----:B------:R-:W-:-:S07]  /*f7a0*/  IMAD.MOV.U32 R168, RZ, RZ, R165 ;  /* 0x000000ffffa87224 */ /* 0x000fce00078e00a5 */
[----:B------:R-:W-:Y:S05]  /*f7b0*/  WARPSYNC.COLLECTIVE R167, `(.L_x_10909) ;  /* 0x00000000a7087348 */ /* 0x000fea0003c00000 */
[----:B------:R0:W1:Y:S02]  /*f7c0*/  SHFL.BFLY P6, R166, R168, R169, R170 ;  /* 0x0c0000a9a8a67389 */ /* 0x00006400000c00aa */
[----:B01----:R-:W-:Y:S01]  /*f7d0*/  ENDCOLLECTIVE ;  /* 0x000000000000791b */ /* 0x003fe20003800000 */
.L_x_10909:
[----:B------:R-:W-:Y:S05]  /*f7e0*/  BRA `(.L_x_10910) ;  /* 0xffffffe8000c7947 */ /* 0x000fea000383ffff */
.L_x_10911:
        /* <DEDUP_REMOVED lines=9> */
.L_x_30242:


//--------------------- .text._ZN10layer_norm13ln_fwd_kernelINS_13Kernel_traitsI13__nv_bfloat16S2_fS2_fjLj8192ELj1ELj1ELj8ELj16ENS_18Kernel_traits_baseILj8192ES2_S2_fS2_fjLj256EEEEELb1ELb0ELb1ELb1EEEvNS_9FwdParamsE --------------------------
	.section	.text._ZN10layer_norm13ln_fwd_kernelINS_13Kernel_traitsI13__nv_bfloat16S2_fS2_fjLj8192ELj1ELj1ELj8ELj16ENS_18Kernel_traits_baseILj8192ES2_S2_fS2_fjLj256EEEEELb1ELb0ELb1ELb1EEEvNS_9FwdParamsE,"ax",@progbits
	.align	128
        .global         _ZN10layer_norm13ln_fwd_kernelINS_13Kernel_traitsI13__nv_bfloat16S2_fS2_fjLj8192ELj1ELj1ELj8ELj16ENS_18Kernel_traits_baseILj8192ES2_S2_fS2_fjLj256EEEEELb1ELb0ELb1ELb1EEEvNS_9FwdParamsE
        .type           _ZN10layer_norm13ln_fwd_kernelINS_13Kernel_traitsI13__nv_bfloat16S2_fS2_fjLj8192ELj1ELj1ELj8ELj16ENS_18Kernel_traits_baseILj8192ES2_S2_fS2_fjLj256EEEEELb1ELb0ELb1ELb1EEEvNS_9FwdParamsE,@function
        .size           _ZN10layer_norm13ln_fwd_kernelINS_13Kernel_traitsI13__nv_bfloat16S2_fS2_fjLj8192ELj1ELj1ELj8ELj16ENS_18Kernel_traits_baseILj8192ES2_S2_fS2_fjLj256EEEEELb1ELb0ELb1ELb1EEEvNS_9FwdParamsE,(.L_x_30243 - _ZN10layer_norm13ln_fwd_kernelINS_13Kernel_traitsI13__nv_bfloat16S2_fS2_fjLj8192ELj1ELj1ELj8ELj16ENS_18Kernel_traits_baseILj8192ES2_S2_fS2_fjLj256EEEEELb1ELb0ELb1ELb1EEEvNS_9FwdParamsE)
        .other          _ZN10layer_norm13ln_fwd_kernelINS_13Kernel_traitsI13__nv_bfloat16S2_fS2_fjLj8192ELj1ELj1ELj8ELj16ENS_18Kernel_traits_baseILj8192ES2_S2_fS2_fjLj256EEEEELb1ELb0ELb1ELb1EEEvNS_9FwdParamsE,@"STO_CUDA_ENTRY STV_DEFAULT"
_ZN10layer_norm13ln_fwd_kernelINS_13Kernel_traitsI13__nv_bfloat16S2_fS2_fjLj8192ELj1ELj1ELj8ELj16ENS_18Kernel_traits_baseILj8192ES2_S2_fS2_fjLj256EEEEELb1ELb0ELb1ELb1EEEvNS_9FwdParamsE:
.text._ZN10layer_norm13ln_fwd_kernelINS_13Kernel_traitsI13__nv_bfloat16S2_fS2_fjLj8192ELj1ELj1ELj8ELj16ENS_18Kernel_traits_baseILj8192ES2_S2_fS2_fjLj256EEEEELb1ELb0ELb1ELb1EEEvNS_9FwdParamsE:
[----:B------:R-:W-:Y:S08]  /*0000*/  LDC R1, c[0x0][0x28] ;  /* 0x00000a00ff017b82 */ /* 0x000ff00000000800 */
[----:B------:R-:W0:Y:S01]  /*0010*/  LDC R110, c[0x0][0x2e8] ;  /* 0x0000ba00ff6e7b82 */ /* 0x000e220000000800 */
[----:B------:R-:W-:Y:S01]  /*0020*/  ULDC.U8 UR4, c[0x0][0x2f4] ;  /* 0x0000bd0000047ab9 */ /* 0x000fe20000000000 */
[----:B------:R-:W-:Y:S01]  /*0030*/  ULDC.64 UR6, c[0x0][0x208] ;  /* 0x0000820000067ab9 */ /* 0x000fe20000000a00 */
[----:B------:R-:W-:Y:S01]  /*0040*/  ISETP.NE.AND P1, PT, RZ, UR4, PT ;  /* 0x00000004ff007c0c */ /* 0x000fe2000bf25270 */
[----:B------:R-:W-:-:S04]  /*0050*/  ULDC.64 UR4, c[0x0][0x2e0] ;  /* 0x0000b80000047ab9 */ /* 0x000fc80000000a00 */
[----:B------:R-:W1:Y:S01]  /*0060*/  LDC R111, c[0x0][0x2ec] ;  /* 0x0000bb00ff6f7b82 */ /* 0x000e620000000800 */
[----:B------:R-:W-:Y:S01]  /*0070*/  IMAD.U32 R2, RZ, RZ, UR4 ;  /* 0x00000004ff027e24 */ /* 0x000fe2000f8e00ff */
[----:B------:R-:W2:Y:S01]  /*0080*/  S2R R0, SR_TID.X ;  /* 0x0000000000007919 */ /* 0x000ea20000002100 */
[----:B------:R-:W-:Y:S01]  /*0090*/  IMAD.U32 R3, RZ, RZ, UR5 ;  /* 0x00000005ff037e24 */ /* 0x000fe2000f8e00ff */
[----:B------:R-:W-:-:S04]  /*00a0*/  ULDC.64 UR10, c[0x0][0x2c8] ;  /* 0x0000b200000a7ab9 */ /* 0x000fc80000000a00 */
[----:B------:R-:W3:Y:S01]  /*00b0*/  @P1 LDC R7, c[0x0][0x2f0] ;  /* 0x0000bc00ff071b82 */ /* 0x000ee20000000800 */
[----:B------:R-:W4:Y:S01]  /*00c0*/  @P1 LDG.E.64 R2, desc[UR6][R2.64] ;  /* 0x0000000602021981 */ /* 0x000f22000c1e1b00 */
[----:B0-----:R-:W-:Y:S01]  /*00d0*/  @P1 MOV R4, R110 ;  /* 0x0000006e00041202 */ /* 0x001fe20000000f00 */
[----:B-1----:R-:W-:-:S06]  /*00e0*/  @P1 IMAD.MOV.U32 R5, RZ, RZ, R111 ;  /* 0x000000ffff051224 */ /* 0x002fcc00078e006f */
[----:B------:R-:W3:Y:S01]  /*00f0*/  @P1 LDG.E.64 R4, desc[UR6][R4.64] ;  /* 0x0000000604041981 */ /* 0x000ee2000c1e1b00 */
[----:B------:R-:W2:Y:S08]  /*0100*/  S2UR UR8, SR_CTAID.X ;  /* 0x00000000000879c3 */ /* 0x000eb00000002500 */
[----:B------:R-:W2:Y:S02]  /*0110*/  LDC R115, c[0x0][RZ] ;  /* 0x00000000ff737b82 */ /* 0x000ea40000000800 */
[----:B--2---:R-:W-:-:S04]  /*0120*/  IMAD R115, R115, UR8, R0 ;  /* 0x0000000873737c24 */ /* 0x004fc8000f8e0200 */
[----:B------:R-:W-:Y:S01]  /*0130*/  IMAD.WIDE.U32 R10, R115, -0x326172a9, RZ ;  /* 0xcd9e8d57730a7825 */ /* 0x000fe200078e00ff */
[----:B------:R-:W-:-:S03]  /*0140*/  ISETP.NE.U32.AND P0, PT, RZ, UR10, PT ;  /* 0x0000000aff007c0c */ /* 0x000fc6000bf05070 */
[----:B------:R-:W-:Y:S01]  /*0150*/  IMAD.SHL.U32 R6, R0, 0x10, RZ ;  /* 0x0000001000067824 */ /* 0x000fe200078e00ff */
[----:B------:R-:W-:-:S04]  /*0160*/  ISETP.NE.AND.EX P0, PT, RZ, UR11, PT, P0 ;  /* 0x0000000bff007c0c */ /* 0x000fc8000bf05300 */
[----:B------:R-:W-:Y:S02]  /*0170*/  LOP3.LUT R36, R6, 0xff0, RZ, 0xc0, !PT ;  /* 0x00000ff006247812 */ /* 0x000fe400078ec0ff */
[----:B------:R-:W-:Y:S01]  /*0180*/  LEA.HI R116, R0, UR8, RZ, 0x18 ;  /* 0x0000000800747c11 */ /* 0x000fe2000f8fc0ff */
[----:B------:R-:W-:Y:S01]  /*0190*/  ULDC.64 UR8, c[0x0][0x260] ;  /* 0x0000980000087ab9 */ /* 0x000fe20000000a00 */
[----:B----4-:R-:W-:Y:S02]  /*01a0*/  @P1 R2UR UR4, R2 ;  /* 0x00000000020412ca */ /* 0x010fe400000e0000 */
[----:B------:R-:W-:Y:S02]  /*01b0*/  @P1 R2UR UR5, R3 ;  /* 0x00000000030512ca */ /* 0x000fe400000e0000 */
        /* <DEDUP_REMOVED lines=31> */
[----:B------:R-:W-:Y:S01]  /*03b0*/  UIADD3 UR24, UR5, -0x56f99767, URZ ;  /* 0xa906689905187890 */ /* 0x000fe2000fffe03f */
[----:B------:R-:W-:Y:S01]  /*03c0*/  IADD3 R2, P1, R36, UR10, RZ ;  /* 0x0000000a24027c10 */ /* 0x000fe2000ff3e0ff */
[----:B------:R-:W-:Y:S01]  /*03d0*/  UIADD3 UR23, UR4, 0x1715609d, URZ ;  /* 0x1715609d04177890 */ /* 0x000fe2000fffe03f */
[----:B------:R-:W-:Y:S01]  /*03e0*/  IMAD.WIDE.U32 R20, R21, -0x2daee0ad, RZ ;  /* 0xd2511f5315147825 */ /* 0x000fe200078e00ff */
[----:B------:R-:W-:Y:S02]  /*03f0*/  UIADD3 UR25, UR4, -0x4ab325aa, URZ ;  /* 0xb54cda5604197890 */ /* 0x000fe4000fffe03f */
[----:B------:R-:W-:Y:S01]  /*0400*/  UIADD3 UR26, UR5, 0x646e171e, URZ ;  /* 0x646e171e051a7890 */ /* 0x000fe2000fffe03f */
[----:B------:R-:W-:Y:S01]  /*0410*/  IMAD.WIDE.U32 R22, R22, -0x326172a9, RZ ;  /* 0xcd9e8d5716167825 */ /* 0x000fe200078e00ff */
[----:B------:R-:W-:Y:S01]  /*0420*/  LOP3.LUT R16, R21, UR24, R16, 0x96, !PT ;  /* 0x0000001815107c12 */ /* 0x000fe2000f8e9610 */
[----:B------:R-:W-:-:S02]  /*0430*/  ULDC UR10, c[0x0][0x214] ;  /* 0x00008500000a7ab9 */ /* 0x000fc40000000800 */
[----:B------:R-:W-:Y:S01]  /*0440*/  IMAD.X R3, RZ, RZ, UR11, P1 ;  /* 0x0000000bff037e24 */ /* 0x000fe200088e06ff */
[----:B------:R-:W-:Y:S01]  /*0450*/  LOP3.LUT R18, R23, UR23, R18, 0x96, !PT ;  /* 0x0000001717127c12 */ /* 0x000fe2000f8e9612 */
[----:B------:R-:W-:-:S03]  /*0460*/  IMAD.WIDE.U32 R16, R16, -0x326172a9, RZ ;  /* 0xcd9e8d5710107825 */ /* 0x000fc600078e00ff */
[----:B------:R-:W5:Y:S04]  /*0470*/  @P0 LDG.E.128 R4, desc[UR6][R2.64] ;  /* 0x0000000602040981 */ /* 0x000f68000c1e1d00 */
[----:B------:R-:W5:Y:S04]  /*0480*/  @P0 LDG.E.128 R8, desc[UR6][R2.64+0x1000] ;  /* 0x0010000602080981 */ /* 0x000f68000c1e1d00 */
[----:B------:R-:W5:Y:S04]  /*0490*/  @P0 LDG.E.128 R12, desc[UR6][R2.64+0x2000] ;  /* 0x00200006020c0981 */ /* 0x000f68000c1e1d00 */
[----:B------:R0:W5:Y:S01]  /*04a0*/  @P0 LDG.E.128 R32, desc[UR6][R2.64+0x3000] ;  /* 0x0030000602200981 */ /* 0x000162000c1e1d00 */
[----:B------:R-:W-:Y:S01]  /*04b0*/  UIADD3 UR28, UR5, 0x1fd5c5a3, URZ ;  /* 0x1fd5c5a3051c7890 */ /* 0x000fe2000fffe03f */
[----:B0-----:R-:W-:Y:S01]  /*04c0*/  IMAD.WIDE.U32 R2, R18, -0x2daee0ad, RZ ;  /* 0xd2511f5312027825 */ /* 0x001fe200078e00ff */
[----:B------:R-:W-:-:S04]  /*04d0*/  LOP3.LUT R18, R17, UR25, R22, 0x96, !PT ;  /* 0x0000001911127c12 */ /* 0x000fc8000f8e9616 */
        /* <DEDUP_REMOVED lines=16> */
[----:B------:R0:W5:Y:S04]  /*05e0*/  LDG.E.128 R28, desc[UR6][R36.64] ;  /* 0x00000006241c7981 */ /* 0x000168000c1e1d00 */
        /* <DEDUP_REMOVED lines=11> */
[----:B------:R-:W-:-:S02]  /*06a0*/  SHF.L.U32 R2, R4, 0x10, RZ ;  /* 0x0000001004027819 */ /* 0x000fc400000006ff */
[----:B------:R-:W-:Y:S02]  /*06b0*/  @!P0 CS2R R32, SRZ ;  /* 0x0000000000208805 */ /* 0x000fe4000001ff00 */
[----:B------:R-:W-:Y:S01]  /*06c0*/  PRMT R79, R5, 0x7632, R79 ;  /* 0x00007632054f7816 */ /* 0x000fe2000000004f */
[C---:B------:R-:W-:Y:S01]  /*06d0*/  IMAD.U32 R4, R6.reuse, 0x10000, RZ ;  /* 0x0001000006047824 */ /* 0x040fe200078e00ff */
[----:B------:R-:W-:Y:S02]  /*06e0*/  PRMT R80, R6, 0x7632, R80 ;  /* 0x0000763206507816 */ /* 0x000fe40000000050 */
[----:B------:R-:W-:Y:S02]  /*06f0*/  @!P0 CS2R R34, SRZ ;  /* 0x0000000000228805 */ /* 0x000fe4000001ff00 */
[C---:B------:R-:W-:Y:S01]  /*0700*/  PRMT R81, R7.reuse, 0x7632, R81 ;  /* 0x0000763207517816 */ /* 0x040fe20000000051 */
[C---:B------:R-:W-:Y:S01]  /*0710*/  IMAD.U32 R6, R8.reuse, 0x10000, RZ ;  /* 0x0001000008067824 */ /* 0x040fe200078e00ff */
[----:B------:R-:W-:Y:S01]  /*0720*/  SHF.L.U32 R5, R7, 0x10, RZ ;  /* 0x0000001007057819 */ /* 0x000fe200000006ff */
[C---:B------:R-:W-:Y:S01]  /*0730*/  IMAD.U32 R7, R9.reuse, 0x10000, RZ ;  /* 0x0001000009077824 */ /* 0x040fe200078e00ff */
[----:B------:R-:W-:Y:S01]  /*0740*/  PRMT R82, R8, 0x7632, R82 ;  /* 0x0000763208527816 */ /* 0x000fe20000000052 */
[----:B------:R-:W-:Y:S01]  /*0750*/  UIADD3 UR31, UR4, -0x700cb87f, URZ ;  /* 0x8ff34781041f7890 */ /* 0x000fe2000fffe03f */
[----:B------:R-:W-:Y:S01]  /*0760*/  PRMT R83, R9, 0x7632, R83 ;  /* 0x0000763209537816 */ /* 0x000fe20000000053 */
[C---:B------:R-:W-:Y:S01]  /*0770*/  IMAD.U32 R9, R11.reuse, 0x10000, RZ ;  /* 0x000100000b097824 */ /* 0x040fe200078e00ff */
[C---:B------:R-:W-:Y:S01]  /*0780*/  PRMT R84, R10.reuse, 0x7632, R84 ;  /* 0x000076320a547816 */ /* 0x040fe20000000054 */
[----:B------:R-:W-:Y:S01]  /*0790*/  UIADD3 UR32, UR5, -0x695add53, URZ ;  /* 0x96a522ad05207890 */ /* 0x000fe2000fffe03f */
[----:B------:R-:W-:Y:S01]  /*07a0*/  SHF.L.U32 R8, R10, 0x10, RZ ;  /* 0x000000100a087819 */ /* 0x000fe200000006ff */
[C---:B------:R-:W-:Y:S01]  /*07b0*/  IMAD.U32 R10, R12.reuse, 0x10000, RZ ;  /* 0x000100000c0a7824 */ /* 0x040fe200078e00ff */
[----:B------:R-:W-:Y:S01]  /*07c0*/  PRMT R85, R11, 0x7632, R85 ;  /* 0x000076320b557816 */ /* 0x000fe20000000055 */
[----:B------:R-:W-:Y:S01]  /*07d0*/  IMAD R109, R109, -0x2daee0ad, RZ ;  /* 0xd2511f536d6d7824 */ /* 0x000fe200078e02ff */
[----:B------:R-:W-:Y:S01]  /*07e0*/  PRMT R86, R12, 0x7632, R86 ;  /* 0x000076320c567816 */ /* 0x000fe20000000056 */
[----:B------:R-:W-:Y:S01]  /*07f0*/  IMAD.U32 R12, R14, 0x10000, RZ ;  /* 0x000100000e0c7824 */ /* 0x000fe200078e00ff */
[C---:B------:R-:W-:Y:S01]  /*0800*/  PRMT R87, R13.reuse, 0x7632, R87 ;  /* 0x000076320d577816 */ /* 0x040fe20000000057 */
[----:B------:R-:W-:Y:S01]  /*0810*/  IMAD R108, R108, -0x326172a9, RZ ;  /* 0xcd9e8d576c6c7824 */ /* 0x000fe200078e02ff */
[----:B------:R-:W-:Y:S01]  /*0820*/  SHF.L.U32 R11, R13, 0x10, RZ ;  /* 0x000000100d0b7819 */ /* 0x000fe200000006ff */
[C---:B------:R-:W-:Y:S01]  /*0830*/  IMAD.U32 R13, R15.reuse, 0x10000, RZ ;  /* 0x000100000f0d7824 */ /* 0x040fe200078e00ff */
[----:B------:R-:W-:Y:S01]  /*0840*/  PRMT R88, R14, 0x7632, R88 ;  /* 0x000076320e587816 */ /* 0x000fe20000000058 */
[----:B------:R-:W-:Y:S01]  /*0850*/  ULDC.U8 UR8, c[0x0][0x2a0] ;  /* 0x0000a80000087ab9 */ /* 0x000fe20000000000 */
[----:B------:R-:W-:Y:S01]  /*0860*/  PRMT R89, R15, 0x7632, R89 ;  /* 0x000076320f597816 */ /* 0x000fe20000000059 */
[----:B------:R-:W-:Y:S01]  /*0870*/  IMAD.U32 R15, R33, 0x10000, RZ ;  /* 0x00010000210f7824 */ /* 0x000fe200078e00ff */
[----:B------:R-:W-:Y:S01]  /*0880*/  PRMT R90, R32, 0x7632, R90 ;  /* 0x00007632205a7816 */ /* 0x000fe2000000005a */
[----:B------:R-:W-:Y:S01]  /*0890*/  IMAD.U32 R76, R34, 0x10000, RZ ;  /* 0x00010000224c7824 */ /* 0x000fe200078e00ff */
[----:B------:R-:W-:Y:S01]  /*08a0*/  SHF.L.U32 R14, R32, 0x10, RZ ;  /* 0x00000010200e7819 */ /* 0x000fe200000006ff */
[----:B------:R-:W-:Y:S01]  /*08b0*/  IMAD.HI.U32 R32, R111, -0x2daee0ad, RZ ;  /* 0xd2511f536f207827 */ /* 0x000fe200078e00ff */
[----:B------:R-:W-:Y:S01]  /*08c0*/  PRMT R91, R33, 0x7632, R91 ;  /* 0x00007632215b7816 */ /* 0x000fe2000000005b */
[----:B------:R-:W-:Y:S01]  /*08d0*/  ULDC UR9, c[0x0][0x294] ;  /* 0x0000a50000097ab9 */ /* 0x000fe20000000800 */
[----:B------:R-:W-:Y:S01]  /*08e0*/  PRMT R96, R34, 0x7632, R96 ;  /* 0x0000763222607816 */ /* 0x000fe20000000060 */
[C---:B------:R-:W-:Y:S01]  /*08f0*/  IMAD.HI.U32 R33, R112.reuse, -0x326172a9, RZ ;  /* 0xcd9e8d5770217827 */ /* 0x040fe200078e00ff */
[C---:B------:R-:W-:Y:S01]  /*0900*/  PRMT R97, R35.reuse, 0x7632, R97 ;  /* 0x0000763223617816 */ /* 0x040fe20000000061 */
[----:B------:R-:W-:Y:S01]  /*0910*/  ULDC UR12, c[0x0][0x290] ;  /* 0x0000a400000c7ab9 */ /* 0x000fe20000000800 */
[----:B------:R-:W-:Y:S01]  /*0920*/  SHF.L.U32 R77, R35, 0x10, RZ ;  /* 0x00000010234d7819 */ /* 0x000fe200000006ff */
[----:B------:R-:W-:Y:S01]  /*0930*/  IMAD R112, R112, -0x326172a9, RZ ;  /* 0xcd9e8d5770707824 */ /* 0x000fe200078e02ff */
[----:B------:R-:W-:Y:S01]  /*0940*/  LOP3.LUT R108, R33, UR31, R108, 0x96, !PT ;  /* 0x0000001f216c7c12 */ /* 0x000fe2000f8e966c */
[----:B------:R-:W-:Y:S01]  /*0950*/  IMAD R111, R111, -0x2daee0ad, RZ ;  /* 0xd2511f536f6f7824 */ /* 0x000fe200078e02ff */
[----:B------:R-:W-:Y:S01]  /*0960*/  LOP3.LUT R109, R32, UR32, R109, 0x96, !PT ;  /* 0x00000020206d7c12 */ /* 0x000fe2000f8e966d */
[----:B------:R-:W-:Y:S01]  /*0970*/  IMAD.MOV.U32 R121, RZ, RZ, 0x1 ;  /* 0x00000001ff797424 */ /* 0x000fe200078e00ff */
[----:B------:R-:W-:Y:S01]  /*0980*/  LOP3.LUT R110, R110, 0x3, RZ, 0xc0, !PT ;  /* 0x000000036e6e7812 */ /* 0x000fe200078ec0ff */
[----:B------:R-:W-:Y:S01]  /*0990*/  IMAD.MOV.U32 R107, RZ, RZ, RZ ;  /* 0x000000ffff6b7224 */ /* 0x000fe200078e00ff */
[----:B------:R-:W-:Y:S01]  /*09a0*/  LOP3.LUT R106, R0, 0xff, RZ, 0xc0, !PT ;  /* 0x000000ff006a7812 */ /* 0x000fe200078ec0ff */
        /* <DEDUP_REMOVED lines=18> */
[----:B0-----:R-:W-:-:S07]  /*0ad0*/  IMAD.U32 R96, R96, 0x10000, RZ ;  /* 0x0001000060607824 */ /* 0x001fce00078e00ff */
.L_x_11211:
[----:B------:R-:W0:Y:S08]  /*0ae0*/  LDC.64 R44, c[0x0][0x280] ;  /* 0x0000a000ff2c7b82 */ /* 0x000e300000000a00 */
[----:B------:R-:W1:Y:S08]  /*0af0*/  LDC.64 R92, c[0x0][0x230] ;  /* 0x00008c00ff5c7b82 */ /* 0x000e700000000a00 */
[----:B------:R-:W2:Y:S01]  /*0b00*/  LDC R118, c[0x0][0x218] ;  /* 0x00008600ff767b82 */ /* 0x000ea20000000800 */
[----:B0-----:R-:W-:-:S07]  /*0b10*/  IMAD.WIDE R50, R116, 0x4, R44 ;  /* 0x0000000474327825 */ /* 0x001fce00078e022c */
[----:B------:R-:W0:Y:S01]  /*0b20*/  LDC.64 R48, c[0x0][0x288] ;  /* 0x0000a200ff307b82 */ /* 0x000e220000000a00 */
[----:B------:R3:W4:Y:S01]  /*0b30*/  LDG.E R54, desc[UR6][R50.64] ;  /* 0x0000000632367981 */ /* 0x000722000c1e1900 */
[----:B------:R-:W-:Y:S01]  /*0b40*/  IMAD.MOV.U32 R117, RZ, RZ, RZ ;  /* 0x000000ffff757224 */ /* 0x000fe200078e00ff */
[----:B-1----:R-:W-:-:S04]  /*0b50*/  ISETP.NE.U32.AND P0, PT, R92, RZ, PT ;  /* 0x000000ff5c00720c */ /* 0x002fc80003f05070 */
[----:B------:R-:W-:Y:S01]  /*0b60*/  ISETP.NE.AND.EX P0, PT, R93, RZ, PT, P0 ;  /* 0x000000ff5d00720c */ /* 0x000fe20003f05300 */
[----:B--2---:R-:W-:-:S05]  /*0b70*/  IMAD R52, R116, R118, RZ ;  /* 0x0000007674347224 */ /* 0x004fca00078e02ff */
[----:B---3--:R-:W-:-:S07]  /*0b80*/  SHF.R.S32.HI R51, RZ, 0x1f, R52 ;  /* 0x0000001fff337819 */ /* 0x008fce0000011434 */
[----:B------:R-:W1:Y:S01]  /*0b90*/  @P0 LDC.64 R44, c[0x0][0x230] ;  /* 0x00008c00ff2c0b82 */ /* 0x000e620000000a00 */
[----:B------:R-:W-:Y:S01]  /*0ba0*/  LEA.HI R51, R51, R52, RZ, 0x3 ;  /* 0x0000003433337211 */ /* 0x000fe200078f18ff */
[----:B0-----:R-:W-:-:S03]  /*0bb0*/  IMAD.WIDE R48, R116, 0x4, R48 ;  /* 0x0000000474307825 */ /* 0x001fc600078e0230 */
[----:B------:R-:W-:Y:S02]  /*0bc0*/  LEA.HI.SX32 R122, R51, R106, 0x1d ;  /* 0x0000006a337a7211 */ /* 0x000fe400078feaff */
[----:B------:R-:W5:Y:S03]  /*0bd0*/  LDG.E R119, desc[UR6][R48.64] ;  /* 0x0000000630777981 */ /* 0x000f66000c1e1900 */
[----:B-1----:R-:W-:-:S05]  /*0be0*/  @P0 IMAD.WIDE.U32 R44, R122, 0x20, R44 ;  /* 0x000000207a2c0825 */ /* 0x002fca00078e002c */
[----:B------:R-:W2:Y:S01]  /*0bf0*/  @P0 LDG.E.128 R32, desc[UR6][R44.64] ;  /* 0x000000062c200981 */ /* 0x000ea2000c1e1d00 */
[----:B------:R-:W-:Y:S01]  /*0c00*/  BSSY B0, `(.L_x_10912) ;  /* 0x0000069000007945 */ /* 0x000fe20003800000 */
[----:B------:R-:W-:Y:S02]  /*0c10*/  SHF.R.S32.HI R120, RZ, 0x1f, R116 ;  /* 0x0000001fff787819 */ /* 0x000fe40000011474 */
[----:B------:R2:W5:Y:S01]  /*0c20*/  @P0 LDG.E.128 R40, desc[UR6][R44.64+0x10] ;  /* 0x000010062c280981 */ /* 0x000562000c1e1d00 */
[----:B----4-:R-:W-:-:S13]  /*0c30*/  ISETP.GE.AND P3, PT, R54, 0x1, PT ;  /* 0x000000013600780c */ /* 0x010fda0003f66270 */
        /* <DEDUP_REMOVED lines=9> */
[----:B------:R-:W-:-:S13]  /*0cd0*/  ISETP.GT.AND P4, PT, R54, RZ, PT ;  /* 0x000000ff3600720c */ /* 0x000fda0003f84270 */
[----:B------:R-:W-:-:S04]  /*0ce0*/  @!P4 ISETP.NE.U32.AND P1, PT, R92, RZ, PT ;  /* 0x000000ff5c00c20c */ /* 0x000fc80003f25070 */
[----:B------:R-:W-:Y:S02]  /*0cf0*/  @!P4 ISETP.NE.AND.EX P1, PT, R93, RZ, PT, P1 ;  /* 0x000000ff5d00c20c */ /* 0x000fe40003f25310 */
[----:B------:R-:W-:Y:S02]  /*0d00*/  @!P4 MOV R50, R110 ;  /* 0x0000006e0032c202 */ /* 0x000fe40000000f00 */
[----:B--2---:R-:W-:Y:S01]  /*0d10*/  @!P4 FSEL R44, R32, RZ, P1 ;  /* 0x000000ff202cc208 */ /* 0x004fe20000800000 */
[----:B0-----:R-:W-:Y:S08]  /*0d20*/  @!P4 BRA `(.L_x_10913) ;  /* 0x000000040058c947 */ /* 0x001ff00003800000 */
        /* <DEDUP_REMOVED lines=12> */
.L_x_10915:
[----:B------:R-:W-:-:S07]  /*0df0*/  IMAD.MOV.U32 R52, RZ, RZ, R112 ;  /* 0x000000ffff347224 */ /* 0x000fce00078e0070 */
.L_x_10916:
[----:B------:R-:W-:Y:S05]  /*0e00*/  BSYNC B1 ;  /* 0x0000000000017941 */ /* 0x000fea0003800000 */
.L_x_10914:
        /* <DEDUP_REMOVED lines=16> */
.L_x_10920:
[----:B------:R-:W-:Y:S05]  /*0f10*/  BSYNC B2 ;  /* 0x0000000000027941 */ /* 0x000fea0003800000 */
.L_x_10919:
        /* <DEDUP_REMOVED lines=43> */
[----:B------:R-:W-:-:S07]  /*11d0*/  IMAD.MOV.U32 R111, RZ, RZ, R44 ;  /* 0x000000ffff6f7224 */ /* 0x000fce00078e002c */
.L_x_10918:
[----:B------:R-:W-:Y:S05]  /*11e0*/  BSYNC B1 ;  /* 0x0000000000017941 */ /* 0x000fea0003800000 */
.L_x_10917:
        /* <DEDUP_REMOVED lines=10> */
.L_x_10913:
[----:B------:R-:W-:Y:S05]  /*1290*/  BSYNC B0 ;  /* 0x0000000000007941 */ /* 0x000fea0003800000 */
.L_x_10912:
        /* <DEDUP_REMOVED lines=18> */
.L_x_10924:
[----:B------:R-:W-:-:S07]  /*13c0*/  IMAD.MOV.U32 R45, RZ, RZ, R112 ;  /* 0x000000ffff2d7224 */ /* 0x000fce00078e0070 */
.L_x_10925:
[----:B------:R-:W-:Y:S05]  /*13d0*/  BSYNC B1 ;  /* 0x0000000000017941 */ /* 0x000fea0003800000 */
.L_x_10923:
        /* <DEDUP_REMOVED lines=16> */
.L_x_10929:
[----:B------:R-:W-:Y:S05]  /*14e0*/  BSYNC B2 ;  /* 0x0000000000027941 */ /* 0x000fea0003800000 */
.L_x_10928:
        /* <DEDUP_REMOVED lines=43> */
[----:B------:R-:W-:-:S10]  /*17a0*/  IMAD.MOV.U32 R111, RZ, RZ, R46 ;  /* 0x000000ffff6f7224 */ /* 0x000fd400078e002e */
.L_x_10927:
[----:B------:R-:W-:Y:S05]  /*17b0*/  BSYNC B1 ;  /* 0x0000000000017941 */ /* 0x000fea0003800000 */
.L_x_10926:
        /* <DEDUP_REMOVED lines=11> */
.L_x_10922:
[----:B------:R-:W-:Y:S05]  /*1870*/  BSYNC B0 ;  /* 0x0000000000007941 */ /* 0x000fea0003800000 */
.L_x_10921:
        /* <DEDUP_REMOVED lines=18> */
.L_x_10933:
[----:B------:R-:W-:-:S07]  /*19a0*/  IMAD.MOV.U32 R54, RZ, RZ, R112 ;  /* 0x000000ffff367224 */ /* 0x000fce00078e0070 */
.L_x_10934:
[----:B------:R-:W-:Y:S05]  /*19b0*/  BSYNC B1 ;  /* 0x0000000000017941 */ /* 0x000fea0003800000 */
.L_x_10932:
        /* <DEDUP_REMOVED lines=16> */
.L_x_10938:
[----:B------:R-:W-:Y:S05]  /*1ac0*/  BSYNC B2 ;  /* 0x0000000000027941 */ /* 0x000fea0003800000 */
.L_x_10937:
        /* <DEDUP_REMOVED lines=44> */
.L_x_10936:
[----:B------:R-:W-:Y:S05]  /*1d90*/  BSYNC B1 ;  /* 0x0000000000017941 */ /* 0x000fea0003800000 */
.L_x_10935:
        /* <DEDUP_REMOVED lines=10> */
.L_x_10931:
[----:B------:R-:W-:Y:S05]  /*1e40*/  BSYNC B0 ;  /* 0x0000000000007941 */ /* 0x000fea0003800000 */
.L_x_10930:
        /* <DEDUP_REMOVED lines=18> */
.L_x_10942:
[----:B------:R-:W-:-:S07]  /*1f70*/  IMAD.MOV.U32 R47, RZ, RZ, R112 ;  /* 0x000000ffff2f7224 */ /* 0x000fce00078e0070 */
.L_x_10943:
[----:B------:R-:W-:Y:S05]  /*1f80*/  BSYNC B1 ;  /* 0x0000000000017941 */ /* 0x000fea0003800000 */
.L_x_10941:
        /* <DEDUP_REMOVED lines=16> */
.L_x_10947:
[----:B------:R-:W-:Y:S05]  /*2090*/  BSYNC B2 ;  /* 0x0000000000027941 */ /* 0x000fea0003800000 */
.L_x_10946:
        /* <DEDUP_REMOVED lines=44> */
.L_x_10945:
[----:B------:R-:W-:Y:S05]  /*2360*/  BSYNC B1 ;  /* 0x0000000000017941 */ /* 0x000fea0003800000 */
.L_x_10944:
        /* <DEDUP_REMOVED lines=11> */
.L_x_10940:
[----:B------:R-:W-:Y:S05]  /*2420*/  BSYNC B0 ;  /* 0x0000000000007941 */ /* 0x000fea0003800000 */
.L_x_10939:
        /* <DEDUP_REMOVED lines=18> */
.L_x_10951:
[----:B------:R-:W-:-:S07]  /*2550*/  IMAD.MOV.U32 R56, RZ, RZ, R112 ;  /* 0x000000ffff387224 */ /* 0x000fce00078e0070 */
.L_x_10952:
[----:B------:R-:W-:Y:S05]  /*2560*/  BSYNC B1 ;  /* 0x0000000000017941 */ /* 0x000fea0003800000 */
.L_x_10950:
        /* <DEDUP_REMOVED lines=16> */
.L_x_10956:
[----:B------:R-:W-:Y:S05]  /*2670*/  BSYNC B2 ;  /* 0x0000000000027941 */ /* 0x000fea0003800000 */
.L_x_10955:
        /* <DEDUP_REMOVED lines=44> */
.L_x_10954:
[----:B------:R-:W-:Y:S05]  /*2940*/  BSYNC B1 ;  /* 0x0000000000017941 */ /* 0x000fea0003800000 */
.L_x_10953:
        /* <DEDUP_REMOVED lines=10> */
.L_x_10949:
[----:B------:R-:W-:Y:S05]  /*29f0*/  BSYNC B0 ;  /* 0x0000000000007941 */ /* 0x000fea0003800000 */
.L_x_10948:
        /* <DEDUP_REMOVED lines=18> */
.L_x_10960:
[----:B------:R-:W-:-:S07]  /*2b20*/  IMAD.MOV.U32 R49, RZ, RZ, R112 ;  /* 0x000000ffff317224 */ /* 0x000fce00078e0070 */
.L_x_10961:
[----:B------:R-:W-:Y:S05]  /*2b30*/  BSYNC B1 ;  /* 0x0000000000017941 */ /* 0x000fea0003800000 */
.L_x_10959:
        /* <DEDUP_REMOVED lines=16> */
.L_x_10965:
[----:B------:R-:W-:Y:S05]  /*2c40*/  BSYNC B2 ;  /* 0x0000000000027941 */ /* 0x000fea0003800000 */
.L_x_10964:
        /* <DEDUP_REMOVED lines=44> */
.L_x_10963:
[----:B------:R-:W-:Y:S05]  /*2f10*/  BSYNC B1 ;  /* 0x0000000000017941 */ /* 0x000fea0003800000 */
.L_x_10962:
        /* <DEDUP_REMOVED lines=11> */
.L_x_10958:
[----:B------:R-:W-:Y:S05]  /*2fd0*/  BSYNC B0 ;  /* 0x0000000000007941 */ /* 0x000fea0003800000 */
.L_x_10957:
        /* <DEDUP_REMOVED lines=18> */
.L_x_10969:
[----:B------:R-:W-:-:S07]  /*3100*/  IMAD.MOV.U32 R58, RZ, RZ, R112 ;  /* 0x000000ffff3a7224 */ /* 0x000fce00078e0070 */
.L_x_10970:
[----:B------:R-:W-:Y:S05]  /*3110*/  BSYNC B1 ;  /* 0x0000000000017941 */ /* 0x000fea0003800000 */
.L_x_10968:
        /* <DEDUP_REMOVED lines=16> */
.L_x_10974:
[----:B------:R-:W-:Y:S05]  /*3220*/  BSYNC B2 ;  /* 0x0000000000027941 */ /* 0x000fea0003800000 */
.L_x_10973:
        /* <DEDUP_REMOVED lines=44> */
.L_x_10972:
[----:B------:R-:W-:Y:S05]  /*34f0*/  BSYNC B1 ;  /* 0x0000000000017941 */ /* 0x000fea0003800000 */
.L_x_10971:
        /* <DEDUP_REMOVED lines=10> */
.L_x_10967:
[----:B------:R-:W-:Y:S05]  /*35a0*/  BSYNC B0 ;  /* 0x0000000000007941 */ /* 0x000fea0003800000 */
.L_x_10966:
        /* <DEDUP_REMOVED lines=18> */
.L_x_10978:
[----:B------:R-:W-:-:S07]  /*36d0*/  IMAD.MOV.U32 R51, RZ, RZ, R112 ;  /* 0x000000ffff337224 */ /* 0x000fce00078e0070 */
.L_x_10979:
[----:B------:R-:W-:Y:S05]  /*36e0*/  BSYNC B1 ;  /* 0x0000000000017941 */ /* 0x000fea0003800000 */
.L_x_10977:
        /* <DEDUP_REMOVED lines=16> */
.L_x_10983:
[----:B------:R-:W-:Y:S05]  /*37f0*/  BSYNC B2 ;  /* 0x0000000000027941 */ /* 0x000fea0003800000 */
.L_x_10982:
[C---:B------:R-:W-:Y:S01]  /*3800*/  IMAD.HI.U32 R52, R115.reuse, -0x326172a9, RZ ;  /* 0xcd9e8d5773347827 */ /* 0x040fe200078e00ff */
[----:B------:R-:W-:Y:S01]  /*3810*/  LOP3.LUT R53, R54, UR5, R107, 0x96, !PT ;  /* 0x0000000536357c12 */ /* 0x000fe2000f8e966b */
[----:B------:R-:W-:Y:S02]  /*3820*/  HFMA2.MMA R65, -RZ, RZ, 0, 0 ;  /* 0x00000000ff417435 */ /* 0x000fe400000001ff */
        /* <DEDUP_REMOVED lines=41> */
.L_x_10981:
[----:B------:R-:W-:Y:S05]  /*3ac0*/  BSYNC B1 ;  /* 0x0000000000017941 */ /* 0x000fea0003800000 */
.L_x_10980:
        /* <DEDUP_REMOVED lines=11> */
.L_x_10976:
[----:B------:R-:W-:Y:S05]  /*3b80*/  BSYNC B0 ;  /* 0x0000000000007941 */ /* 0x000fea0003800000 */
.L_x_10975:
[----:B------:R-:W0:Y:S01]  /*3b90*/  LDC.64 R94, c[0x0][0x238] ;  /* 0x00008e00ff5e7b82 */ /* 0x000e220000000a00 */
[----:B------:R-:W-:Y:S01]  /*3ba0*/  IADD3 R64, R122, 0x100, RZ ;  /* 0x000001007a407810 */ /* 0x000fe20007ffe0ff */
[----:B------:R-:W-:Y:S01]  /*3bb0*/  BSSY B0, `(.L_x_10984) ;  /* 0x000001d000007945 */ /* 0x000fe20003800000 */
[----:B------:R-:W-:-:S05]  /*3bc0*/  VIADD R74, R117, 0x100 ;  /* 0x00000100754a7836 */ /* 0x000fca0000000000 */
[----:B------:R-:W1:Y:S08]  /*3bd0*/  @P0 LDC.64 R56, c[0x0][0x230] ;  /* 0x00008c00ff380b82 */ /* 0x000e700000000a00 */
[----:B------:R-:W2:Y:S01]  /*3be0*/  @P3 LDC.64 R52, c[0x0][0x220] ;  /* 0x00008800ff343b82 */ /* 0x000ea20000000a00 */
[----:B0-----:R-:W-:-:S05]  /*3bf0*/  IMAD.WIDE.U32 R54, R122, 0x20, R94 ;  /* 0x000000207a367825 */ /* 0x001fca00078e005e */
[----:B------:R0:W-:Y:S01]  /*3c00*/  STG.E.128 desc[UR6][R54.64], R44 ;  /* 0x0000002c36007986 */ /* 0x0001e2000c101d06 */
[----:B-1----:R-:W-:-:S03]  /*3c10*/  @P0 IMAD.WIDE.U32 R56, R64, 0x20, R56 ;  /* 0x0000002040380825 */ /* 0x002fc600078e0038 */
[----:B------:R0:W-:Y:S01]  /*3c20*/  STG.E.128 desc[UR6][R54.64+0x10], R48 ;  /* 0x0000103036007986 */ /* 0x0001e2000c101d06 */
[----:B------:R-:W-:Y:S05]  /*3c30*/  @!P3 BRA `(.L_x_10985) ;  /* 0x000000000050b947 */ /* 0x000fea0003800000 */
[----:B------:R-:W-:Y:S01]  /*3c40*/  IMAD.U32 R59, R102, 0x10000, RZ ;  /* 0x00010000663b7824 */ /* 0x000fe200078e00ff */
[----:B0-----:R-:W0:Y:S01]  /*3c50*/  LDC.64 R54, c[0x0][0x240] ;  /* 0x00009000ff367b82 */ /* 0x001e220000000a00 */
        /* <DEDUP_REMOVED lines=18> */
.L_x_10985:
[----:B------:R-:W-:Y:S05]  /*3d80*/  BSYNC B0 ;  /* 0x0000000000007941 */ /* 0x000fea0003800000 */
.L_x_10984:
[----:B------:R-:W3:Y:S01]  /*3d90*/  @P0 LDG.E.128 R32, desc[UR6][R56.64] ;  /* 0x0000000638200981 */ /* 0x000ee2000c1e1d00 */
[----:B--2---:R-:W-:-:S03]  /*3da0*/  @P3 IMAD.WIDE.U32 R52, R74, 0x10, R52 ;  /* 0x000000104a343825 */ /* 0x004fc600078e0034 */
[----:B------:R-:W5:Y:S01]  /*3db0*/  @P0 LDG.E.128 R40, desc[UR6][R56.64+0x10] ;  /* 0x0000100638280981 */ /* 0x000f62000c1e1d00 */
[----:B------:R-:W-:Y:S01]  /*3dc0*/  @!P4 ISETP.NE.U32.AND P1, PT, R92, RZ, PT ;  /* 0x000000ff5c00c20c */ /* 0x000fe20003f25070 */
[----:B------:R-:W-:Y:S01]  /*3dd0*/  BSSY B0, `(.L_x_10986) ;  /* 0x000005c000007945 */ /* 0x000fe20003800000 */
[----:B01----:R-:W-:Y:S01]  /*3de0*/  @!P4 MOV R54, R65 ;  /* 0x000000410036c202 */ /* 0x003fe20000000f00 */
[----:B------:R3:W5:Y:S01]  /*3df0*/  @P3 LDG.E.128 R36, desc[UR6][R52.64] ;  /* 0x0000000634243981 */ /* 0x000762000c1e1d00 */
[----:B------:R-:W-:-:S04]  /*3e00*/  @!P4 ISETP.NE.AND.EX P1, PT, R93, RZ, PT, P1 ;  /* 0x000000ff5d00c20c */ /* 0x000fc80003f25310 */
[----:B---3--:R-:W-:Y:S01]  /*3e10*/  @!P4 FSEL R52, R32, RZ, P1 ;  /* 0x000000ff2034c208 */ /* 0x008fe20000800000 */
        /* <DEDUP_REMOVED lines=13> */
.L_x_10989:
[----:B------:R-:W-:-:S07]  /*3ef0*/  IMAD.MOV.U32 R60, RZ, RZ, R112 ;  /* 0x000000ffff3c7224 */ /* 0x000fce00078e0070 */
.L_x_10990:
[----:B------:R-:W-:Y:S05]  /*3f00*/  BSYNC B1 ;  /* 0x0000000000017941 */ /* 0x000fea0003800000 */
.L_x_10988:
        /* <DEDUP_REMOVED lines=16> */
.L_x_10994:
[----:B------:R-:W-:Y:S05]  /*4010*/  BSYNC B2 ;  /* 0x0000000000027941 */ /* 0x000fea0003800000 */
.L_x_10993:
        /* <DEDUP_REMOVED lines=44> */
.L_x_10992:
[----:B------:R-:W-:Y:S05]  /*42e0*/  BSYNC B1 ;  /* 0x0000000000017941 */ /* 0x000fea0003800000 */
.L_x_10991:
        /* <DEDUP_REMOVED lines=10> */
.L_x_10987:
[----:B------:R-:W-:Y:S05]  /*4390*/  BSYNC B0 ;  /* 0x0000000000007941 */ /* 0x000fea0003800000 */
.L_x_10986:
        /* <DEDUP_REMOVED lines=18> */
.L_x_10998:
[----:B------:R-:W-:-:S07]  /*44c0*/  IMAD.MOV.U32 R53, RZ, RZ, R112 ;  /* 0x000000ffff357224 */ /* 0x000fce00078e0070 */
.L_x_10999:
[----:B------:R-:W-:Y:S05]  /*44d0*/  BSYNC B1 ;  /* 0x0000000000017941 */ /* 0x000fea0003800000 */
.L_x_10997:
        /* <DEDUP_REMOVED lines=16> */
.L_x_11003:
[----:B------:R-:W-:Y:S05]  /*45e0*/  BSYNC B2 ;  /* 0x0000000000027941 */ /* 0x000fea0003800000 */
.L_x_11002:
        /* <DEDUP_REMOVED lines=44> */
.L_x_11001:
[----:B------:R-:W-:Y:S05]  /*48b0*/  BSYNC B1 ;  /* 0x0000000000017941 */ /* 0x000fea0003800000 */
.L_x_11000:
        /* <DEDUP_REMOVED lines=11> */
.L_x_10996:
[----:B------:R-:W-:Y:S05]  /*4970*/  BSYNC B0 ;  /* 0x0000000000007941 */ /* 0x000fea0003800000 */
.L_x_10995:
        /* <DEDUP_REMOVED lines=18> */
.L_x_11007:
[----:B------:R-:W-:-:S07]  /*4aa0*/  IMAD.MOV.U32 R62, RZ, RZ, R112 ;  /* 0x000000ffff3e7224 */ /* 0x000fce00078e0070 */
.L_x_11008:
[----:B------:R-:W-:Y:S05]  /*4ab0*/  BSYNC B1 ;  /* 0x0000000000017941 */ /* 0x000fea0003800000 */
.L_x_11006:
        /* <DEDUP_REMOVED lines=16> */
.L_x_11012:
[----:B------:R-:W-:Y:S05]  /*4bc0*/  BSYNC B2 ;  /* 0x0000000000027941 */ /* 0x000fea0003800000 */
.L_x_11011:
        /* <DEDUP_REMOVED lines=44> */
.L_x_11010:
[----:B------:R-:W-:Y:S05]  /*4e90*/  BSYNC B1 ;  /* 0x0000000000017941 */ /* 0x000fea0003800000 */
.L_x_11009:
        /* <DEDUP_REMOVED lines=10> */
.L_x_11005:
[----:B------:R-:W-:Y:S05]  /*4f40*/  BSYNC B0 ;  /* 0x0000000000007941 */ /* 0x000fea0003800000 */
.L_x_11004:
        /* <DEDUP_REMOVED lines=18> */
.L_x_11016:
[----:B------:R-:W-:-:S07]  /*5070*/  IMAD.MOV.U32 R55, RZ, RZ, R112 ;  /* 0x000000ffff377224 */ /* 0x000fce00078e0070 */
.L_x_11017:
[----:B------:R-:W-:Y:S05]  /*5080*/  BSYNC B1 ;  /* 0x0000000000017941 */ /* 0x000fea0003800000 */
.L_x_11015:
        /* <DEDUP_REMOVED lines=16> */
.L_x_11021:
[----:B------:R-:W-:Y:S05]  /*5190*/  BSYNC B2 ;  /* 0x0000000000027941 */ /* 0x000fea0003800000 */
.L_x_11020:
        /* <DEDUP_REMOVED lines=44> */
.L_x_11019:
[----:B------:R-:W-:Y:S05]  /*5460*/  BSYNC B1 ;  /* 0x0000000000017941 */ /* 0x000fea0003800000 */
.L_x_11018:
        /* <DEDUP_REMOVED lines=11> */
.L_x_11014:
[----:B------:R-:W-:Y:S05]  /*5520*/  BSYNC B0 ;  /* 0x0000000000007941 */ /* 0x000fea0003800000 */
.L_x_11013:
        /* <DEDUP_REMOVED lines=18> */
.L_x_11025:
[----:B------:R-:W-:-:S07]  /*5650*/  MOV R65, R112 ;  /* 0x0000007000417202 */ /* 0x000fce0000000f00 */
.L_x_11026:
[----:B------:R-:W-:Y:S05]  /*5660*/  BSYNC B1 ;  /* 0x0000000000017941 */ /* 0x000fea0003800000 */
.L_x_11024:
        /* <DEDUP_REMOVED lines=16> */
.L_x_11030:
[----:B------:R-:W-:Y:S05]  /*5770*/  BSYNC B2 ;  /* 0x0000000000027941 */ /* 0x000fea0003800000 */
.L_x_11029:
        /* <DEDUP_REMOVED lines=44> */
.L_x_11028:
[----:B------:R-:W-:Y:S05]  /*5a40*/  BSYNC B1 ;  /* 0x0000000000017941 */ /* 0x000fea0003800000 */
.L_x_11027:
        /* <DEDUP_REMOVED lines=10> */
.L_x_11023:
[----:B------:R-:W-:Y:S05]  /*5af0*/  BSYNC B0 ;  /* 0x0000000000007941 */ /* 0x000fea0003800000 */
.L_x_11022:
        /* <DEDUP_REMOVED lines=18> */
.L_x_11034:
[----:B------:R-:W-:-:S07]  /*5c20*/  MOV R57, R112 ;  /* 0x0000007000397202 */ /* 0x000fce0000000f00 */
.L_x_11035:
[----:B------:R-:W-:Y:S05]  /*5c30*/  BSYNC B1 ;  /* 0x0000000000017941 */ /* 0x000fea0003800000 */
.L_x_11033:
        /* <DEDUP_REMOVED lines=16> */
.L_x_11039:
[----:B------:R-:W-:Y:S05]  /*5d40*/  BSYNC B2 ;  /* 0x0000000000027941 */ /* 0x000fea0003800000 */
.L_x_11038:
        /* <DEDUP_REMOVED lines=44> */
.L_x_11037:
[----:B------:R-:W-:Y:S05]  /*6010*/  BSYNC B1 ;  /* 0x0000000000017941 */ /* 0x000fea0003800000 */
.L_x_11036:
        /* <DEDUP_REMOVED lines=11> */
.L_x_11032:
[----:B------:R-:W-:Y:S05]  /*60d0*/  BSYNC B0 ;  /* 0x0000000000007941 */ /* 0x000fea0003800000 */
.L_x_11031:
        /* <DEDUP_REMOVED lines=18> */
.L_x_11043:
[----:B------:R-:W-:-:S07]  /*6200*/  MOV R65, R112 ;  /* 0x0000007000417202 */ /* 0x000fce0000000f00 */
.L_x_11044:
[----:B------:R-:W-:Y:S05]  /*6210*/  BSYNC B1 ;  /* 0x0000000000017941 */ /* 0x000fea0003800000 */
.L_x_11042:
        /* <DEDUP_REMOVED lines=16> */
.L_x_11048:
[----:B------:R-:W-:Y:S05]  /*6320*/  BSYNC B2 ;  /* 0x0000000000027941 */ /* 0x000fea0003800000 */
.L_x_11047:
        /* <DEDUP_REMOVED lines=44> */
.L_x_11046:
[----:B------:R-:W-:Y:S05]  /*65f0*/  BSYNC B1 ;  /* 0x0000000000017941 */ /* 0x000fea0003800000 */
.L_x_11045:
        /* <DEDUP_REMOVED lines=10> */
.L_x_11041:
[----:B------:R-:W-:Y:S05]  /*66a0*/  BSYNC B0 ;  /* 0x0000000000007941 */ /* 0x000fea0003800000 */
.L_x_11040:
        /* <DEDUP_REMOVED lines=18> */
.L_x_11052:
[----:B------:R-:W-:-:S07]  /*67d0*/  MOV R59, R112 ;  /* 0x00000070003b7202 */ /* 0x000fce0000000f00 */
.L_x_11053:
[----:B------:R-:W-:Y:S05]  /*67e0*/  BSYNC B1 ;  /* 0x0000000000017941 */ /* 0x000fea0003800000 */
.L_x_11051:
        /* <DEDUP_REMOVED lines=16> */
.L_x_11057:
[----:B------:R-:W-:Y:S05]  /*68f0*/  BSYNC B2 ;  /* 0x0000000000027941 */ /* 0x000fea0003800000 */
.L_x_11056:
        /* <DEDUP_REMOVED lines=44> */
.L_x_11055:
[----:B------:R-:W-:Y:S05]  /*6bc0*/  BSYNC B1 ;  /* 0x0000000000017941 */ /* 0x000fea0003800000 */
.L_x_11054:
        /* <DEDUP_REMOVED lines=11> */
.L_x_11050:
[----:B------:R-:W-:Y:S05]  /*6c80*/  BSYNC B0 ;  /* 0x0000000000007941 */ /* 0x000fea0003800000 */
.L_x_11049:
[----:B------:R-:W-:Y:S01]  /*6c90*/  IMAD.WIDE.U32 R64, R64, 0x20, R94 ;  /* 0x0000002040407825 */ /* 0x000fe200078e005e */
[----:B------:R-:W0:Y:S01]  /*6ca0*/  @P0 LDC.64 R62, c[0x0][0x230] ;  /* 0x00008c00ff3e0b82 */ /* 0x000e220000000a00 */
[----:B------:R-:W-:Y:S02]  /*6cb0*/  BSSY B0, `(.L_x_11058) ;  /* 0x000001b000007945 */ /* 0x000fe40003800000 */
[----:B------:R-:W-:Y:S01]  /*6cc0*/  VIADD R68, R122, 0x200 ;  /* 0x000002007a447836 */ /* 0x000fe20000000000 */
[----:B------:R1:W-:Y:S04]  /*6cd0*/  STG.E.128 desc[UR6][R64.64], R52 ;  /* 0x0000003440007986 */ /* 0x0003e8000c101d06 */
[----:B------:R-:W2:Y:S01]  /*6ce0*/  @P3 LDC.64 R60, c[0x0][0x220] ;  /* 0x00008800ff3c3b82 */ /* 0x000ea20000000a00 */
[----:B------:R1:W-:Y:S01]  /*6cf0*/  STG.E.128 desc[UR6][R64.64+0x10], R56 ;  /* 0x0000103840007986 */ /* 0x0003e2000c101d06 */
[----:B0-----:R-:W-:Y:S01]  /*6d00*/  @P0 IMAD.WIDE.U32 R62, R68, 0x20, R62 ;  /* 0x00000020443e0825 */ /* 0x001fe200078e003e */
[----:B-1----:R-:W-:Y:S06]  /*6d10*/  @!P3 BRA `(.L_x_11059) ;  /* 0x000000000050b947 */ /* 0x002fec0003800000 */
[----:B------:R-:W-:Y:S02]  /*6d20*/  SHF.L.U32 R64, R102, 0x10, RZ ;  /* 0x0000001066407819 */ /* 0x000fe400000006ff */
[----:B------:R-:W-:Y:S02]  /*6d30*/  LOP3.LUT R72, R99, 0xff, RZ, 0xc0, !PT ;  /* 0x000000ff63487812 */ /* 0x000fe400078ec0ff */
[----:B------:R-:W-:Y:S02]  /*6d40*/  LOP3.LUT R65, R64, 0xff0000, RZ, 0xc0, !PT ;  /* 0x00ff000040417812 */ /* 0x000fe400078ec0ff */
[----:B------:R-:W-:Y:S01]  /*6d50*/  LOP3.LUT R64, R103, 0xffff, RZ, 0xc0, !PT ;  /* 0x0000ffff67407812 */ /* 0x000fe200078ec0ff */
[----:B------:R-:W-:Y:S01]  /*6d60*/  IMAD.WIDE.U32 R72, R72, 0x1000000, RZ ;  /* 0x0100000048487825 */ /* 0x000fe200078e00ff */
[----:B------:R-:W-:Y:S02]  /*6d70*/  LOP3.LUT R70, R98, 0xff, RZ, 0xc0, !PT ;  /* 0x000000ff62467812 */ /* 0x000fe400078ec0ff */
[----:B------:R-:W-:-:S02]  /*6d80*/  PRMT R64, R65, 0x4210, R64 ;  /* 0x0000421041407816 */ /* 0x000fc40000000040 */
[----:B------:R-:W-:Y:S01]  /*6d90*/  PRMT R65, R101, 0x7104, RZ ;  /* 0x0000710465417816 */ /* 0x000fe200000000ff */
[----:B------:R-:W-:Y:S01]  /*6da0*/  IMAD.WIDE.U32 R70, R70, 0x10000, RZ ;  /* 0x0001000046467825 */ /* 0x000fe200078e00ff */
[----:B------:R-:W-:Y:S02]  /*6db0*/  LOP3.LUT R66, R104, 0xff, RZ, 0xc0, !PT ;  /* 0x000000ff68427812 */ /* 0x000fe400078ec0ff */
[----:B------:R-:W-:Y:S02]  /*6dc0*/  LOP3.LUT R67, R64, 0xff00, R65, 0xf8, !PT ;  /* 0x0000ff0040437812 */ /* 0x000fe400078ef841 */
[----:B------:R-:W0:Y:S02]  /*6dd0*/  LDC.64 R64, c[0x0][0x240] ;  /* 0x00009000ff407b82 */ /* 0x000e240000000a00 */
[----:B------:R-:W-:Y:S01]  /*6de0*/  LOP3.LUT R75, R67, 0xff, R100, 0xf8, !PT ;  /* 0x000000ff434b7812 */ /* 0x000fe200078ef864 */
[----:B------:R-:W-:-:S03]  /*6df0*/  IMAD.WIDE.U32 R66, R66, 0x100, RZ ;  /* 0x0000010042427825 */ /* 0x000fc600078e00ff */
[----:B------:R-:W-:Y:S02]  /*6e00*/  LOP3.LUT R75, R71, R75, R73, 0xfe, !PT ;  /* 0x0000004b474b7212 */ /* 0x000fe400078efe49 */
[----:B------:R-:W-:Y:S02]  /*6e10*/  LOP3.LUT R70, R66, R72, R70, 0xfe, !PT ;  /* 0x0000004842467212 */ /* 0x000fe400078efe46 */
[----:B------:R-:W-:Y:S02]  /*6e20*/  LOP3.LUT R67, R75, R67, RZ, 0xfc, !PT ;  /* 0x000000434b437212 */ /* 0x000fe400078efcff */
[----:B------:R-:W-:Y:S01]  /*6e30*/  LOP3.LUT R66, R70, 0xff, R105, 0xf8, !PT ;  /* 0x000000ff46427812 */ /* 0x000fe200078ef869 */
[----:B0-----:R-:W-:-:S05]  /*6e40*/  IMAD.WIDE.U32 R64, R74, 0x8, R64 ;  /* 0x000000084a407825 */ /* 0x001fca00078e0040 */
[----:B------:R0:W-:Y:S02]  /*6e50*/  STG.E.64 desc[UR6][R64.64], R66 ;  /* 0x0000004240007986 */ /* 0x0001e4000c101b06 */
.L_x_11059:
[----:B------:R-:W-:Y:S05]  /*6e60*/  BSYNC B0 ;  /* 0x0000000000007941 */ /* 0x000fea0003800000 */
.L_x_11058:
[----:B------:R-:W3:Y:S01]  /*6e70*/  @P0 LDG.E.128 R32, desc[UR6][R62.64] ;  /* 0x000000063e200981 */ /* 0x000ee2000c1e1d00 */
[----:B------:R-:W-:-:S03]  /*6e80*/  VIADD R73, R117, 0x200 ;  /* 0x0000020075497836 */ /* 0x000fc60000000000 */
[----:B------:R-:W5:Y:S01]  /*6e90*/  @P0 LDG.E.128 R40, desc[UR6][R62.64+0x10] ;  /* 0x000010063e280981 */ /* 0x000f62000c1e1d00 */
[----:B------:R-:W-:Y:S01]  /*6ea0*/  @!P4 ISETP.NE.U32.AND P1, PT, R92, RZ, PT ;  /* 0x000000ff5c00c20c */ /* 0x000fe20003f25070 */
[----:B--2---:R-:W-:Y:S01]  /*6eb0*/  @P3 IMAD.WIDE.U32 R60, R73, 0x10, R60 ;  /* 0x00000010493c3825 */ /* 0x004fe200078e003c */
[----:B------:R-:W-:Y:S02]  /*6ec0*/  BSSY B0, `(.L_x_11060) ;  /* 0x000005c000007945 */ /* 0x000fe40003800000 */
[----:B------:R-:W-:Y:S02]  /*6ed0*/  @!P4 ISETP.NE.AND.EX P1, PT, R93, RZ, PT, P1 ;  /* 0x000000ff5d00c20c */ /* 0x000fe40003f25310 */
[----:B------:R3:W5:Y:S01]  /*6ee0*/  @P3 LDG.E.128 R36, desc[UR6][R60.64] ;  /* 0x000000063c243981 */ /* 0x000762000c1e1d00 */
[----:B0-----:R-:W-:Y:S02]  /*6ef0*/  @!P4 MOV R64, R69 ;  /* 0x000000450040c202 */ /* 0x001fe40000000f00 */
[----:B---3--:R-:W-:Y:S01]  /*6f00*/  @!P4 FSEL R60, R32, RZ, P1 ;  /* 0x000000ff203cc208 */ /* 0x008fe20000800000 */
[----:B------:R-:W-:Y:S07]  /*6f10*/  @!P4 BRA `(.L_x_11061) ;  /* 0x000000040058c947 */ /* 0x000fee0003800000 */
        /* <DEDUP_REMOVED lines=12> */
.L_x_11063:
[----:B------:R-:W-:-:S07]  /*6fe0*/  IMAD.MOV.U32 R70, RZ, RZ, R112 ;  /* 0x000000ffff467224 */ /* 0x000fce00078e0070 */
.L_x_11064:
[----:B------:R-:W-:Y:S05]  /*6ff0*/  BSYNC B1 ;  /* 0x0000000000017941 */ /* 0x000fea0003800000 */
.L_x_11062:
        /* <DEDUP_REMOVED lines=16> */
.L_x_11068:
[----:B------:R-:W-:Y:S05]  /*7100*/  BSYNC B2 ;  /* 0x0000000000027941 */ /* 0x000fea0003800000 */
.L_x_11067:
        /* <DEDUP_REMOVED lines=44> */
.L_x_11066:
[----:B------:R-:W-:Y:S05]  /*73d0*/  BSYNC B1 ;  /* 0x0000000000017941 */ /* 0x000fea0003800000 */
.L_x_11065:
        /* <DEDUP_REMOVED lines=10> */
.L_x_11061:
[----:B------:R-:W-:Y:S05]  /*7480*/  BSYNC B0 ;  /* 0x0000000000007941 */ /* 0x000fea0003800000 */
.L_x_11060:
        /* <DEDUP_REMOVED lines=18> */
.L_x_11072:
[----:B------:R-:W-:-:S07]  /*75b0*/  IMAD.MOV.U32 R61, RZ, RZ, R112 ;  /* 0x000000ffff3d7224 */ /* 0x000fce00078e0070 */
.L_x_11073:
[----:B------:R-:W-:Y:S05]  /*75c0*/  BSYNC B1 ;  /* 0x0000000000017941 */ /* 0x000fea0003800000 */
.L_x_11071:
        /* <DEDUP_REMOVED lines=16> */
.L_x_11077:
[----:B------:R-:W-:Y:S05]  /*76d0*/  BSYNC B2 ;  /* 0x0000000000027941 */ /* 0x000fea0003800000 */
.L_x_11076:
        /* <DEDUP_REMOVED lines=44> */
.L_x_11075:
[----:B------:R-:W-:Y:S05]  /*79a0*/  BSYNC B1 ;  /* 0x0000000000017941 */ /* 0x000fea0003800000 */
.L_x_11074:
        /* <DEDUP_REMOVED lines=11> */
.L_x_11070:
[----:B------:R-:W-:Y:S05]  /*7a60*/  BSYNC B0 ;  /* 0x0000000000007941 */ /* 0x000fea0003800000 */
.L_x_11069:
        /* <DEDUP_REMOVED lines=18> */
.L_x_11081:
[----:B------:R-:W-:-:S07]  /*7b90*/  IMAD.MOV.U32 R69, RZ, RZ, R112 ;  /* 0x000000ffff457224 */ /* 0x000fce00078e0070 */
.L_x_11082:
[----:B------:R-:W-:Y:S05]  /*7ba0*/  BSYNC B1 ;  /* 0x0000000000017941 */ /* 0x000fea0003800000 */
.L_x_11080:
        /* <DEDUP_REMOVED lines=16> */
.L_x_11086:
[----:B------:R-:W-:Y:S05]  /*7cb0*/  BSYNC B2 ;  /* 0x0000000000027941 */ /* 0x000fea0003800000 */
.L_x_11085:
        /* <DEDUP_REMOVED lines=44> */
.L_x_11084:
[----:B------:R-:W-:Y:S05]  /*7f80*/  BSYNC B1 ;  /* 0x0000000000017941 */ /* 0x000fea0003800000 */
.L_x_11083:
        /* <DEDUP_REMOVED lines=10> */
.L_x_11079:
[----:B------:R-:W-:Y:S05]  /*8030*/  BSYNC B0 ;  /* 0x0000000000007941 */ /* 0x000fea0003800000 */
.L_x_11078:
        /* <DEDUP_REMOVED lines=18> */
.L_x_11090:
[----:B------:R-:W-:-:S07]  /*8160*/  IMAD.MOV.U32 R63, RZ, RZ, R112 ;  /* 0x000000ffff3f7224 */ /* 0x000fce00078e0070 */
.L_x_11091:
[----:B------:R-:W-:Y:S05]  /*8170*/  BSYNC B1 ;  /* 0x0000000000017941 */ /* 0x000fea0003800000 */
.L_x_11089:
        /* <DEDUP_REMOVED lines=16> */
.L_x_11095:
[----:B------:R-:W-:Y:S05]  /*8280*/  BSYNC B2 ;  /* 0x0000000000027941 */ /* 0x000fea0003800000 */
.L_x_11094:
        /* <DEDUP_REMOVED lines=44> */
.L_x_11093:
[----:B------:R-:W-:Y:S05]  /*8550*/  BSYNC B1 ;  /* 0x0000000000017941 */ /* 0x000fea0003800000 */
.L_x_11092:
        /* <DEDUP_REMOVED lines=11> */
.L_x_11088:
[----:B------:R-:W-:Y:S05]  /*8610*/  BSYNC B0 ;  /* 0x0000000000007941 */ /* 0x000fea0003800000 */
.L_x_11087:
        /* <DEDUP_REMOVED lines=18> */
.L_x_11099:
[----:B------:R-:W-:-:S07]  /*8740*/  IMAD.MOV.U32 R69, RZ, RZ, R112 ;  /* 0x000000ffff457224 */ /* 0x000fce00078e0070 */
.L_x_11100:
[----:B------:R-:W-:Y:S05]  /*8750*/  BSYNC B1 ;  /* 0x0000000000017941 */ /* 0x000fea0003800000 */
.L_x_11098:
        /* <DEDUP_REMOVED lines=16> */
.L_x_11104:
[----:B------:R-:W-:Y:S05]  /*8860*/  BSYNC B2 ;  /* 0x0000000000027941 */ /* 0x000fea0003800000 */
.L_x_11103:
        /* <DEDUP_REMOVED lines=44> */
.L_x_11102:
[----:B------:R-:W-:Y:S05]  /*8b30*/  BSYNC B1 ;  /* 0x0000000000017941 */ /* 0x000fea0003800000 */
.L_x_11101:
        /* <DEDUP_REMOVED lines=10> */
.L_x_11097:
[----:B------:R-:W-:Y:S05]  /*8be0*/  BSYNC B0 ;  /* 0x0000000000007941 */ /* 0x000fea0003800000 */
.L_x_11096:
        /* <DEDUP_REMOVED lines=18> */
.L_x_11108:
[----:B------:R-:W-:-:S07]  /*8d10*/  IMAD.MOV.U32 R65, RZ, RZ, R112 ;  /* 0x000000ffff417224 */ /* 0x000fce00078e0070 */
.L_x_11109:
[----:B------:R-:W-:Y:S05]  /*8d20*/  BSYNC B1 ;  /* 0x0000000000017941 */ /* 0x000fea0003800000 */
.L_x_11107:
        /* <DEDUP_REMOVED lines=16> */
.L_x_11113:
[----:B------:R-:W-:Y:S05]  /*8e30*/  BSYNC B2 ;  /* 0x0000000000027941 */ /* 0x000fea0003800000 */
.L_x_11112:
        /* <DEDUP_REMOVED lines=44> */
.L_x_11111:
[----:B------:R-:W-:Y:S05]  /*9100*/  BSYNC B1 ;  /* 0x0000000000017941 */ /* 0x000fea0003800000 */
.L_x_11110:
[----:B------:R-:W-:Y:S01]  /*9110*/  HFMA2.MMA R70, -RZ, RZ, 0.1171875, 0 ;  /* 0x2f800000ff467435 */ /* 0x000fe200000001ff */
[----:B------:R-:W-:Y:S02]  /*9120*/  PRMT R66, R38, 0x7632, R66 ;  /* 0x0000763226427816 */ /* 0x000fe40000000042 */
        /* <DEDUP_REMOVED lines=9> */
.L_x_11106:
[----:B------:R-:W-:Y:S05]  /*91c0*/  BSYNC B0 ;  /* 0x0000000000007941 */ /* 0x000fea0003800000 */
.L_x_11105:
        /* <DEDUP_REMOVED lines=18> */
.L_x_11117:
[----:B------:R-:W-:-:S07]  /*92f0*/  IMAD.MOV.U32 R69, RZ, RZ, R112 ;  /* 0x000000ffff457224 */ /* 0x000fce00078e0070 */
.L_x_11118:
[----:B------:R-:W-:Y:S05]  /*9300*/  BSYNC B1 ;  /* 0x0000000000017941 */ /* 0x000fea0003800000 */
.L_x_11116:
        /* <DEDUP_REMOVED lines=16> */
.L_x_11122:
[----:B------:R-:W-:Y:S05]  /*9410*/  BSYNC B2 ;  /* 0x0000000000027941 */ /* 0x000fea0003800000 */
.L_x_11121:
        /* <DEDUP_REMOVED lines=44> */
.L_x_11120:
[----:B------:R-:W-:Y:S05]  /*96e0*/  BSYNC B1 ;  /* 0x0000000000017941 */ /* 0x000fea0003800000 */
.L_x_11119:
[----:B------:R-:W-:Y:S01]  /*96f0*/  HFMA2.MMA R67, -RZ, RZ, 0.1171875, 0 ;  /* 0x2f800000ff437435 */ /* 0x000fe200000001ff */
[----:B------:R-:W-:-:S09]  /*9700*/  I2FP.F32.U32 R66, R69 ;  /* 0x0000004500427245 */ /* 0x000fd20000201000 */
[----:B------:R-:W-:Y:S01]  /*9710*/  FFMA.FTZ R66, R66, R67, 1.1641532182693481445e-10 ;  /* 0x2f00000042427423 */ /* 0x000fe20000010043 */
[----:B------:R-:W-:-:S04]  /*9720*/  IMAD.U32 R67, R39, 0x10000, RZ ;  /* 0x0001000027437824 */ /* 0x000fc800078e00ff */
[----:B------:R-:W-:Y:S01]  /*9730*/  FMUL.FTZ R67, R67, UR11 ;  /* 0x0000000b43437c20 */ /* 0x000fe20008410000 */
[----:B------:R-:W-:-:S03]  /*9740*/  FSETP.GTU.FTZ.AND P1, PT, R66, UR9, PT ;  /* 0x0000000942007c0b */ /* 0x000fc6000bf3c000 */
[----:B------:R-:W-:Y:S01]  /*9750*/  FMUL.FTZ R67, R67, UR10 ;  /* 0x0000000a43437c20 */ /* 0x000fe20008410000 */
[----:B------:R-:W-:-:S04]  /*9760*/  SEL R102, RZ, 0x1, P1 ;  /* 0x00000001ff667807 */ /* 0x000fc80000800000 */
[----:B------:R-:W-:-:S05]  /*9770*/  FSEL R66, R67, RZ, !P1 ;  /* 0x000000ff43427208 */ /* 0x000fca0004800000 */
[----:B------:R-:W-:-:S07]  /*9780*/  @P0 FADD.FTZ R66, R42, R66 ;  /* 0x000000422a420221 */ /* 0x000fce0000010000 */
.L_x_11115:
[----:B------:R-:W-:Y:S05]  /*9790*/  BSYNC B0 ;  /* 0x0000000000007941 */ /* 0x000fea0003800000 */
.L_x_11114:
        /* <DEDUP_REMOVED lines=18> */
.L_x_11126:
[----:B------:R-:W-:-:S07]  /*98c0*/  IMAD.MOV.U32 R67, RZ, RZ, R112 ;  /* 0x000000ffff437224 */ /* 0x000fce00078e0070 */
.L_x_11127:
[----:B------:R-:W-:Y:S05]  /*98d0*/  BSYNC B1 ;  /* 0x0000000000017941 */ /* 0x000fea0003800000 */
.L_x_11125:
        /* <DEDUP_REMOVED lines=16> */
.L_x_11131:
[----:B------:R-:W-:Y:S05]  /*99e0*/  BSYNC B2 ;  /* 0x0000000000027941 */ /* 0x000fea0003800000 */
.L_x_11130:
        /* <DEDUP_REMOVED lines=44> */
.L_x_11129:
[----:B------:R-:W-:Y:S05]  /*9cb0*/  BSYNC B1 ;  /* 0x0000000000017941 */ /* 0x000fea0003800000 */
.L_x_11128:
        /* <DEDUP_REMOVED lines=11> */
.L_x_11124:
[----:B------:R-:W-:Y:S05]  /*9d70*/  BSYNC B0 ;  /* 0x0000000000007941 */ /* 0x000fea0003800000 */
.L_x_11123:
[----:B------:R-:W-:Y:S01]  /*9d80*/  IMAD.WIDE.U32 R68, R68, 0x20, R94 ;  /* 0x0000002044447825 */ /* 0x000fe200078e005e */
[----:B------:R-:W-:Y:S04]  /*9d90*/  BSSY B0, `(.L_x_11132) ;  /* 0x0000018000007945 */ /* 0x000fe80003800000 */
        /* <DEDUP_REMOVED lines=23> */
.L_x_11133:
[----:B------:R-:W-:Y:S05]  /*9f10*/  BSYNC B0 ;  /* 0x0000000000007941 */ /* 0x000fea0003800000 */
.L_x_11132:
[----:B-1----:R-:W1:Y:S01]  /*9f20*/  @P0 LDC.64 R70, c[0x0][0x230] ;  /* 0x00008c00ff460b82 */ /* 0x002e620000000a00 */
[----:B------:R-:W-:Y:S01]  /*9f30*/  VIADD R122, R122, 0x300 ;  /* 0x000003007a7a7836 */ /* 0x000fe20000000000 */
[----:B------:R-:W-:-:S06]  /*9f40*/  IADD3 R117, R117, 0x300, RZ ;  /* 0x0000030075757810 */ /* 0x000fcc0007ffe0ff */
[----:B0-----:R-:W0:Y:S01]  /*9f50*/  @P3 LDC.64 R68, c[0x0][0x220] ;  /* 0x00008800ff443b82 */ /* 0x001e220000000a00 */
[----:B-1----:R-:W-:-:S05]  /*9f60*/  @P0 IMAD.WIDE.U32 R70, R122, 0x20, R70 ;  /* 0x000000207a460825 */ /* 0x002fca00078e0046 */
[----:B------:R-:W2:Y:S01]  /*9f70*/  @P0 LDG.E.128 R32, desc[UR6][R70.64] ;  /* 0x0000000646200981 */ /* 0x000ea2000c1e1d00 */
[----:B------:R-:W-:Y:S01]  /*9f80*/  @!P4 ISETP.NE.U32.AND P1, PT, R92, RZ, PT ;  /* 0x000000ff5c00c20c */ /* 0x000fe20003f25070 */
[----:B0-----:R-:W-:Y:S02]  /*9f90*/  @P3 IMAD.WIDE.U32 R68, R117, 0x10, R68 ;  /* 0x0000001075443825 */ /* 0x001fe400078e0044 */
[----:B------:R-:W5:Y:S01]  /*9fa0*/  @P0 LDG.E.128 R40, desc[UR6][R70.64+0x10] ;  /* 0x0000100646280981 */ /* 0x000f62000c1e1d00 */
[----:B------:R-:W-:Y:S01]  /*9fb0*/  @!P4 ISETP.NE.AND.EX P1, PT, R93, RZ, PT, P1 ;  /* 0x000000ff5d00c20c */ /* 0x000fe20003f25310 */
[----:B------:R-:W-:Y:S01]  /*9fc0*/  BSSY B0, `(.L_x_11134) ;  /* 0x000005b000007945 */ /* 0x000fe20003800000 */
[----:B------:R-:W-:Y:S01]  /*9fd0*/  @!P4 IMAD.MOV.U32 R74, RZ, RZ, R72 ;  /* 0x000000ffff4ac224 */ /* 0x000fe200078e0048 */
[----:B------:R2:W5:Y:S02]  /*9fe0*/  @P3 LDG.E.128 R36, desc[UR6][R68.64] ;  /* 0x0000000644243981 */ /* 0x000564000c1e1d00 */
[----:B--2---:R-:W-:Y:S01]  /*9ff0*/  @!P4 FSEL R68, R32, RZ, P1 ;  /* 0x000000ff2044c208 */ /* 0x004fe20000800000 */
[----:B------:R-:W-:Y:S07]  /*a000*/  @!P4 BRA `(.L_x_11135) ;  /* 0x000000040058c947 */ /* 0x000fee0003800000 */
        /* <DEDUP_REMOVED lines=12> */
.L_x_11137:
[----:B------:R-:W-:-:S07]  /*a0d0*/  MOV R73, R112 ;  /* 0x0000007000497202 */ /* 0x000fce0000000f00 */
.L_x_11138:
[----:B------:R-:W-:Y:S05]  /*a0e0*/  BSYNC B1 ;  /* 0x0000000000017941 */ /* 0x000fea0003800000 */
.L_x_11136:
        /* <DEDUP_REMOVED lines=16> */
.L_x_11142:
[----:B------:R-:W-:Y:S05]  /*a1f0*/  BSYNC B2 ;  /* 0x0000000000027941 */ /* 0x000fea0003800000 */
.L_x_11141:
        /* <DEDUP_REMOVED lines=36> */
[----:B------:R-:W-:-:S03]  /*a440*/  HFMA2.MMA R74, -RZ, RZ, 0, 0 ;  /* 0x00000000ff4a7435 */ /* 0x000fc600000001ff */
[----:B------:R-:W-:Y:S01]  /*a450*/  LOP3.LUT R71, R109, UR29, R68, 0x96, !PT ;  /* 0x0000001d6d477c12 */ /* 0x000fe2000f8e9644 */
[----:B------:R-:W-:-:S05]  /*a460*/  IMAD.WIDE.U32 R68, R69, -0x326172a9, RZ ;  /* 0xcd9e8d5745447825 */ /* 0x000fca00078e00ff */
[----:B------:R-:W-:Y:S02]  /*a470*/  LOP3.LUT R108, R69, UR31, R108, 0x96, !PT ;  /* 0x0000001f456c7c12 */ /* 0x000fe4000f8e966c */
[----:B------:R-:W-:Y:S01]  /*a480*/  MOV R112, R68 ;  /* 0x0000004400707202 */ /* 0x000fe20000000f00 */
[----:B------:R-:W-:-:S04]  /*a490*/  IMAD.WIDE.U32 R68, R71, -0x2daee0ad, RZ ;  /* 0xd2511f5347447825 */ /* 0x000fc800078e00ff */
[----:B------:R-:W-:Y:S01]  /*a4a0*/  IMAD.MOV.U32 R111, RZ, RZ, R68 ;  /* 0x000000ffff6f7224 */ /* 0x000fe200078e0044 */
[----:B------:R-:W-:-:S07]  /*a4b0*/  LOP3.LUT R109, R69, UR32, R70, 0x96, !PT ;  /* 0x00000020456d7c12 */ /* 0x000fce000f8e9646 */
.L_x_11140:
[----:B------:R-:W-:Y:S05]  /*a4c0*/  BSYNC B1 ;  /* 0x0000000000017941 */ /* 0x000fea0003800000 */
.L_x_11139:
        /* <DEDUP_REMOVED lines=8> */
[----:B------:R-:W-:-:S05]  /*a550*/  FSEL R68, R69, RZ, !P1 ;  /* 0x000000ff45447208 */ /* 0x000fca0004800000 */
[----:B------:R-:W-:-:S07]  /*a560*/  @P0 FADD.FTZ R68, R32, R68 ;  /* 0x0000004420440221 */ /* 0x000fce0000010000 */
.L_x_11135:
[----:B------:R-:W-:Y:S05]  /*a570*/  BSYNC B0 ;  /* 0x0000000000007941 */ /* 0x000fea0003800000 */
.L_x_11134:
        /* <DEDUP_REMOVED lines=18> */
.L_x_11146:
[----:B------:R-:W-:-:S07]  /*a6a0*/  MOV R69, R112 ;  /* 0x0000007000457202 */ /* 0x000fce0000000f00 */
.L_x_11147:
[----:B------:R-:W-:Y:S05]  /*a6b0*/  BSYNC B1 ;  /* 0x0000000000017941 */ /* 0x000fea0003800000 */
.L_x_11145:
        /* <DEDUP_REMOVED lines=16> */
.L_x_11151:
[----:B------:R-:W-:Y:S05]  /*a7c0*/  BSYNC B2 ;  /* 0x0000000000027941 */ /* 0x000fea0003800000 */
.L_x_11150:
        /* <DEDUP_REMOVED lines=37> */
[----:B------:R-:W-:-:S05]  /*aa20*/  IMAD.WIDE.U32 R70, R71, -0x326172a9, RZ ;  /* 0xcd9e8d5747467825 */ /* 0x000fca00078e00ff */
[----:B------:R-:W-:Y:S02]  /*aa30*/  LOP3.LUT R108, R71, UR31, R108, 0x96, !PT ;  /* 0x0000001f476c7c12 */ /* 0x000fe4000f8e966c */
[----:B------:R-:W-:Y:S01]  /*aa40*/  MOV R112, R70 ;  /* 0x0000004600707202 */ /* 0x000fe20000000f00 */
[----:B------:R-:W-:-:S04]  /*aa50*/  IMAD.WIDE.U32 R70, R73, -0x2daee0ad, RZ ;  /* 0xd2511f5349467825 */ /* 0x000fc800078e00ff */
[----:B------:R-:W-:Y:S01]  /*aa60*/  IMAD.MOV.U32 R111, RZ, RZ, R70 ;  /* 0x000000ffff6f7224 */ /* 0x000fe200078e0046 */
[----:B------:R-:W-:Y:S01]  /*aa70*/  LOP3.LUT R109, R71, UR32, R72, 0x96, !PT ;  /* 0x00000020476d7c12 */ /* 0x000fe2000f8e9648 */
[----:B------:R-:W-:-:S11]  /*aa80*/  HFMA2.MMA R71, -RZ, RZ, 0, 0 ;  /* 0x00000000ff477435 */ /* 0x000fd600000001ff */
.L_x_11149:
[----:B------:R-:W-:Y:S05]  /*aa90*/  BSYNC B1 ;  /* 0x0000000000017941 */ /* 0x000fea0003800000 */
.L_x_11148:
        /* <DEDUP_REMOVED lines=11> */
.L_x_11144:
[----:B------:R-:W-:Y:S05]  /*ab50*/  BSYNC B0 ;  /* 0x0000000000007941 */ /* 0x000fea0003800000 */
.L_x_11143:
        /* <DEDUP_REMOVED lines=18> */
.L_x_11155:
[----:B------:R-:W-:-:S07]  /*ac80*/  MOV R74, R112 ;  /* 0x00000070004a7202 */ /* 0x000fce0000000f00 */
.L_x_11156:
[----:B------:R-:W-:Y:S05]  /*ac90*/  BSYNC B1 ;  /* 0x0000000000017941 */ /* 0x000fea0003800000 */
.L_x_11154:
        /* <DEDUP_REMOVED lines=16> */
.L_x_11160:
[----:B------:R-:W-:Y:S05]  /*ada0*/  BSYNC B2 ;  /* 0x0000000000027941 */ /* 0x000fea0003800000 */
.L_x_11159:
        /* <DEDUP_REMOVED lines=44> */
.L_x_11158:
[----:B------:R-:W-:Y:S05]  /*b070*/  BSYNC B1 ;  /* 0x0000000000017941 */ /* 0x000fea0003800000 */
.L_x_11157:
        /* <DEDUP_REMOVED lines=10> */
.L_x_11153:
[----:B------:R-:W-:Y:S05]  /*b120*/  BSYNC B0 ;  /* 0x0000000000007941 */ /* 0x000fea0003800000 */
.L_x_11152:
        /* <DEDUP_REMOVED lines=18> */
.L_x_11164:
[----:B------:R-:W-:-:S07]  /*b250*/  MOV R71, R112 ;  /* 0x0000007000477202 */ /* 0x000fce0000000f00 */
.L_x_11165:
[----:B------:R-:W-:Y:S05]  /*b260*/  BSYNC B1 ;  /* 0x0000000000017941 */ /* 0x000fea0003800000 */
.L_x_11163:
        /* <DEDUP_REMOVED lines=16> */
.L_x_11169:
[----:B------:R-:W-:Y:S05]  /*b370*/  BSYNC B2 ;  /* 0x0000000000027941 */ /* 0x000fea0003800000 */
.L_x_11168:
        /* <DEDUP_REMOVED lines=44> */
.L_x_11167:
[----:B------:R-:W-:Y:S05]  /*b640*/  BSYNC B1 ;  /* 0x0000000000017941 */ /* 0x000fea0003800000 */
.L_x_11166:
        /* <DEDUP_REMOVED lines=11> */
.L_x_11162:
[----:B------:R-:W-:Y:S05]  /*b700*/  BSYNC B0 ;  /* 0x0000000000007941 */ /* 0x000fea0003800000 */
.L_x_11161:
        /* <DEDUP_REMOVED lines=18> */
.L_x_11173:
[----:B------:R-:W-:-:S07]  /*b830*/  MOV R100, R112 ;  /* 0x0000007000647202 */ /* 0x000fce0000000f00 */
.L_x_11174:
[----:B------:R-:W-:Y:S05]  /*b840*/  BSYNC B1 ;  /* 0x0000000000017941 */ /* 0x000fea0003800000 */
.L_x_11172:
        /* <DEDUP_REMOVED lines=16> */
.L_x_11178:
[----:B------:R-:W-:Y:S05]  /*b950*/  BSYNC B2 ;  /* 0x0000000000027941 */ /* 0x000fea0003800000 */
.L_x_11177:
        /* <DEDUP_REMOVED lines=44> */
.L_x_11176:
[----:B------:R-:W-:Y:S05]  /*bc20*/  BSYNC B1 ;  /* 0x0000000000017941 */ /* 0x000fea0003800000 */
.L_x_11175:
[----:B------:R-:W-:Y:S01]  /*bc30*/  I2FP.F32.U32 R72, R100 ;  /* 0x0000006400487245 */ /* 0x000fe20000201000 */
[----:B------:R-:W-:-:S04]  /*bc40*/  IMAD.MOV.U32 R73, RZ, RZ, 0x2f800000 ;  /* 0x2f800000ff497424 */ /* 0x000fc800078e00ff */
[----:B------:R-:W-:Y:S01]  /*bc50*/  FFMA.FTZ R72, R72, R73, 1.1641532182693481445e-10 ;  /* 0x2f00000048487423 */ /* 0x000fe20000010049 */
[----:B------:R-:W-:-:S04]  /*bc60*/  SHF.L.U32 R73, R38, 0x10, RZ ;  /* 0x0000001026497819 */ /* 0x000fc800000006ff */
[----:B------:R-:W-:Y:S01]  /*bc70*/  FSETP.GTU.FTZ.AND P1, PT, R72, UR9, PT ;  /* 0x0000000948007c0b */ /* 0x000fe2000bf3c000 */
[----:B------:R-:W-:-:S03]  /*bc80*/  FMUL.FTZ R73, R73, UR11 ;  /* 0x0000000b49497c20 */ /* 0x000fc60008410000 */
[----:B------:R-:W-:Y:S01]  /*bc90*/  SEL R100, RZ, 0x1, P1 ;  /* 0x00000001ff647807 */ /* 0x000fe20000800000 */
[----:B------:R-:W-:-:S05]  /*bca0*/  FMUL.FTZ R73, R73, UR10 ;  /* 0x0000000a49497c20 */ /* 0x000fca0008410000 */
[----:B------:R-:W-:-:S05]  /*bcb0*/  FSEL R72, R73, RZ, !P1 ;  /* 0x000000ff49487208 */ /* 0x000fca0004800000 */
[----:B------:R-:W-:-:S07]  /*bcc0*/  @P0 FADD.FTZ R72, R40, R72 ;  /* 0x0000004828480221 */ /* 0x000fce0000010000 */
.L_x_11171:
[----:B------:R-:W-:Y:S05]  /*bcd0*/  BSYNC B0 ;  /* 0x0000000000007941 */ /* 0x000fea0003800000 */
.L_x_11170:
        /* <DEDUP_REMOVED lines=18> */
.L_x_11182:
[----:B------:R-:W-:-:S07]  /*be00*/  MOV R73, R112 ;  /* 0x0000007000497202 */ /* 0x000fce0000000f00 */
.L_x_11183:
[----:B------:R-:W-:Y:S05]  /*be10*/  BSYNC B1 ;  /* 0x0000000000017941 */ /* 0x000fea0003800000 */
.L_x_11181:
        /* <DEDUP_REMOVED lines=16> */
.L_x_11187:
[----:B------:R-:W-:Y:S05]  /*bf20*/  BSYNC B2 ;  /* 0x0000000000027941 */ /* 0x000fea0003800000 */
.L_x_11186:
        /* <DEDUP_REMOVED lines=41> */
[----:B------:R-:W-:Y:S01]  /*c1c0*/  LOP3.LUT R108, R111, UR31, R108, 0x96, !PT ;  /* 0x0000001f6f6c7c12 */ /* 0x000fe2000f8e966c */
[----:B------:R-:W-:Y:S01]  /*c1d0*/  IMAD.MOV.U32 R111, RZ, RZ, R74 ;  /* 0x000000ffff6f7224 */ /* 0x000fe200078e004a */
[----:B------:R-:W-:-:S07]  /*c1e0*/  MOV R112, R110 ;  /* 0x0000006e00707202 */ /* 0x000fce0000000f00 */
.L_x_11185:
[----:B------:R-:W-:Y:S05]  /*c1f0*/  BSYNC B1 ;  /* 0x0000000000017941 */ /* 0x000fea0003800000 */
.L_x_11184:
        /* <DEDUP_REMOVED lines=11> */
.L_x_11180:
[----:B------:R-:W-:Y:S05]  /*c2b0*/  BSYNC B0 ;  /* 0x0000000000007941 */ /* 0x000fea0003800000 */
.L_x_11179:
        /* <DEDUP_REMOVED lines=18> */
.L_x_11191:
[----:B------:R-:W-:-:S07]  /*c3e0*/  MOV R102, R112 ;  /* 0x0000007000667202 */ /* 0x000fce0000000f00 */
.L_x_11192:
[----:B------:R-:W-:Y:S05]  /*c3f0*/  BSYNC B1 ;  /* 0x0000000000017941 */ /* 0x000fea0003800000 */
.L_x_11190:
        /* <DEDUP_REMOVED lines=16> */
.L_x_11196:
[----:B------:R-:W-:Y:S05]  /*c500*/  BSYNC B2 ;  /* 0x0000000000027941 */ /* 0x000fea0003800000 */
.L_x_11195:
        /* <DEDUP_REMOVED lines=44> */
.L_x_11194:
[----:B------:R-:W-:Y:S05]  /*c7d0*/  BSYNC B1 ;  /* 0x0000000000017941 */ /* 0x000fea0003800000 */
.L_x_11193:
        /* <DEDUP_REMOVED lines=10> */
.L_x_11189:
[----:B------:R-:W-:Y:S05]  /*c880*/  BSYNC B0 ;  /* 0x0000000000007941 */ /* 0x000fea0003800000 */
.L_x_11188:
        /* <DEDUP_REMOVED lines=18> */
.L_x_11200:
[----:B------:R-:W-:-:S07]  /*c9b0*/  MOV R75, R112 ;  /* 0x00000070004b7202 */ /* 0x000fce0000000f00 */
.L_x_11201:
[----:B------:R-:W-:Y:S05]  /*c9c0*/  BSYNC B1 ;  /* 0x0000000000017941 */ /* 0x000fea0003800000 */
.L_x_11199:
        /* <DEDUP_REMOVED lines=16> */
.L_x_11205:
[----:B------:R-:W-:Y:S05]  /*cad0*/  BSYNC B2 ;  /* 0x0000000000027941 */ /* 0x000fea0003800000 */
.L_x_11204:
        /* <DEDUP_REMOVED lines=39> */
[----:B------:R-:W-:-:S03]  /*cd50*/  IMAD.WIDE.U32 R110, R111, -0x326172a9, RZ ;  /* 0xcd9e8d576f6e7825 */ /* 0x000fc600078e00ff */
[----:B------:R-:W-:Y:S01]  /*cd60*/  MOV R112, R110 ;  /* 0x0000006e00707202 */ /* 0x000fe20000000f00 */
[----:B------:R-:W-:Y:S01]  /*cd70*/  HFMA2.MMA R110, -RZ, RZ, 0, 0 ;  /* 0x00000000ff6e7435 */ /* 0x000fe200000001ff */
[----:B------:R-:W-:Y:S01]  /*cd80*/  LOP3.LUT R108, R111, UR31, R108, 0x96, !PT ;  /* 0x0000001f6f6c7c12 */ /* 0x000fe2000f8e966c */
[----:B------:R-:W-:-:S09]  /*cd90*/  IMAD.MOV.U32 R111, RZ, RZ, R92 ;  /* 0x000000ffff6f7224 */ /* 0x000fd200078e005c */
.L_x_11203:
[----:B------:R-:W-:Y:S05]  /*cda0*/  BSYNC B1 ;  /* 0x0000000000017941 */ /* 0x000fea0003800000 */
.L_x_11202:
        /* <DEDUP_REMOVED lines=11> */
.L_x_11198:
[----:B------:R-:W-:Y:S05]  /*ce60*/  BSYNC B0 ;  /* 0x0000000000007941 */ /* 0x000fea0003800000 */
.L_x_11197:
[----:B------:R-:W-:Y:S01]  /*ce70*/  FADD.FTZ R92, RZ, R44 ;  /* 0x0000002cff5c7221 */ /* 0x000fe20000010000 */
[----:B------:R-:W-:Y:S01]  /*ce80*/  IMAD.WIDE.U32 R94, R122, 0x20, R94 ;  /* 0x000000207a5e7825 */ /* 0x000fe200078e005e */
[----:B------:R-:W-:Y:S01]  /*ce90*/  LOP3.LUT P0, RZ, R121, 0xff, RZ, 0xc0, !PT ;  /* 0x000000ff79ff7812 */ /* 0x000fe2000780c0ff */
[----:B------:R-:W-:Y:S02]  /*cea0*/  BSSY B0, `(.L_x_11206) ;  /* 0x0000034000007945 */ /* 0x000fe40003800000 */
[----:B------:R-:W-:Y:S01]  /*ceb0*/  FADD.FTZ R93, R92, R45 ;  /* 0x0000002d5c5d7221 */ /* 0x000fe20000010000 */
[----:B------:R0:W-:Y:S03]  /*cec0*/  STG.E.128 desc[UR6][R94.64], R68 ;  /* 0x000000445e007986 */ /* 0x0001e6000c101d06 */
[----:B------:R-:W-:Y:S01]  /*ced0*/  FADD.FTZ R92, R93, R46 ;  /* 0x0000002e5d5c7221 */ /* 0x000fe20000010000 */
[----:B------:R0:W-:Y:S03]  /*cee0*/  STG.E.128 desc[UR6][R94.64+0x10], R72 ;  /* 0x000010485e007986 */ /* 0x0001e6000c101d06 */
        /* <DEDUP_REMOVED lines=47> */
.L_x_11207:
[----:B------:R-:W-:Y:S05]  /*d1e0*/  BSYNC B0 ;  /* 0x0000000000007941 */ /* 0x000fea0003800000 */
.L_x_11206:
[----:B------:R-:W-:Y:S01]  /*d1f0*/  FADD.FTZ R121, R121, R73 ;  /* 0x0000004979797221 */ /* 0x000fe20000010000 */
[----:B0-----:R-:W-:Y:S01]  /*d200*/  SHF.R.U32.HI R95, RZ, 0x5, R0 ;  /* 0x00000005ff5f7819 */ /* 0x001fe20000011600 */
[----:B------:R-:W-:Y:S01]  /*d210*/  UMOV UR8, 0xffffffff ;  /* 0xffffffff00087882 */ /* 0x000fe20000000000 */
[----:B------:R-:W-:Y:S01]  /*d220*/  LOP3.LUT P1, RZ, R0, 0x1f, RZ, 0xc0, !PT ;  /* 0x0000001f00ff7812 */ /* 0x000fe2000782c0ff */
[----:B------:R-:W-:Y:S01]  /*d230*/  FADD.FTZ R92, R121, R74 ;  /* 0x0000004a795c7221 */ /* 0x000fe20000010000 */
[----:B------:R-:W-:-:S03]  /*d240*/  LOP3.LUT R94, R95, 0x7fffff8, RZ, 0xc0, !PT ;  /* 0x07fffff85f5e7812 */ /* 0x000fc600078ec0ff */
[----:B------:R-:W-:Y:S01]  /*d250*/  FADD.FTZ R123, R92, R75 ;  /* 0x0000004b5c7b7221 */ /* 0x000fe20000010000 */
        /* <DEDUP_REMOVED lines=86> */
.L_x_11222:
        /* <DEDUP_REMOVED lines=19> */
[----:B------:R-:W-:Y:S01]  /*d8f0*/  SHFL.DOWN PT, R125, R122, 0x4, 0x1f ;  /* 0x08801f007a7d7f89 */ /* 0x000fe200000e0000 */
[----:B-1----:R-:W-:-:S04]  /*d900*/  @!P1 LEA R93, R93, R92, 0x18 ;  /* 0x0000005c5d5d9211 */ /* 0x002fc800078ec0ff */
[----:B0-----:R-:W-:Y:S02]  /*d910*/  @!P1 LEA R123, R94, R93, 0x3 ;  /* 0x0000005d5e7b9211 */ /* 0x001fe400078e18ff */
[----:B------:R-:W-:-:S06]  /*d920*/  CS2R R92, SRZ ;  /* 0x00000000005c7805 */ /* 0x000fcc000001ff00 */
[----:B------:R-:W0:Y:S01]  /*d930*/  @!P1 LDS.64 R92, [R123] ;  /* 0x000000007b5c9984 */ /* 0x000e220000000a00 */
[----:B------:R-:W-:-:S03]  /*d940*/  LOP3.LUT P1, RZ, R95, 0x1f, R0, 0xf8, !PT ;  /* 0x0000001f5fff7812 */ /* 0x000fc6000782f800 */
[----:B0-----:R-:W0:Y:S02]  /*d950*/  SHFL.DOWN PT, R117, R92, 0x4, 0x1f ;  /* 0x08801f005c757f89 */ /* 0x001e2400000e0000 */
[----:B0-----:R-:W-:-:S04]  /*d960*/  FADD.FTZ R94, -R117, R92 ;  /* 0x0000005c755e7221 */ /* 0x001fc80000010100 */
[----:B------:R-:W-:Y:S01]  /*d970*/  FMUL.FTZ R124, R94, R94 ;  /* 0x0000005e5e7c7220 */ /* 0x000fe20000410000 */
[----:B------:R-:W-:Y:S01]  /*d980*/  IMAD.IADD R94, R125, 0x1, R122 ;  /* 0x000000017d5e7824 */ /* 0x000fe200078e027a */
[----:B------:R-:W-:Y:S02]  /*d990*/  I2FP.F32.S32 R125, R125 ;  /* 0x0000007d007d7245 */ /* 0x000fe40000201400 */
[----:B------:R-:W-:Y:S02]  /*d9a0*/  FMUL.FTZ R95, R124, R121 ;  /* 0x000000797c5f7220 */ /* 0x000fe40000410000 */
[----:B------:R-:W-:Y:S01]  /*d9b0*/  SHFL.DOWN PT, R123, R94, 0x2, 0x1f ;  /* 0x08401f005e7b7f89 */ /* 0x000fe200000e0000 */
        /* <DEDUP_REMOVED lines=14> */
[----:B------:R-:W-:Y:S02]  /*daa0*/  FMUL.FTZ R93, R92, R125 ;  /* 0x0000007d5c5d7220 */ /* 0x000fe40000410000 */
[----:B------:R-:W-:Y:S02]  /*dab0*/  SHFL.DOWN PT, R124, R95, 0x1, 0x1f ;  /* 0x08201f005f7c7f89 */ /* 0x000fe400000e0000 */
[-C--:B------:R-:W-:Y:S01]  /*dac0*/  FMUL.FTZ R93, R93, R123.reuse ;  /* 0x0000007b5d5d7220 */ /* 0x080fe20000410000 */
[----:B------:R-:W-:-:S04]  /*dad0*/  FMUL.FTZ R123, R122, R123 ;  /* 0x0000007b7a7b7220 */ /* 0x000fc80000410000 */
        /* <DEDUP_REMOVED lines=16> */
[----:B------:R-:W-:Y:S01]  /*dbe0*/  FFMA.FTZ R123, R92, R117, R123 ;  /* 0x000000755c7b7223 */ /* 0x000fe2000001007b */
[----:B------:R-:W0:Y:S01]  /*dbf0*/  MUFU.RCP R122, R122 ;  /* 0x0000007a007a7308 */ /* 0x000e220000001000 */
[----:B------:R-:W1:Y:S02]  /*dc00*/  SHFL.DOWN PT, R92, R93, 0x1, 0x1f ;  /* 0x08201f005d5c7f89 */ /* 0x000e6400000e0000 */
[C---:B0-----:R-:W-:Y:S01]  /*dc10*/  FMUL.FTZ R124, R122.reuse, R123 ;  /* 0x0000007b7a7c7220 */ /* 0x041fe20000410000 */
[----:B-1----:R-:W-:Y:S02]  /*dc20*/  FADD.FTZ R95, R93, R92 ;  /* 0x0000005c5d5f7221 */ /* 0x002fe40000010000 */
[----:B------:R-:W0:Y:S02]  /*dc30*/  LDC R92, c[0x0][0x2d8] ;  /* 0x0000b600ff5c7b82 */ /* 0x000e240000000800 */
[----:B------:R-:W-:Y:S02]  /*dc40*/  FFMA.FTZ R123, R122, R121, R95 ;  /* 0x000000797a7b7223 */ /* 0x000fe4000001005f */
[----:B------:R-:W1:Y:S04]  /*dc50*/  SHFL.IDX PT, R121, R124, RZ, 0x1f ;  /* 0x00001fff7c797589 */ /* 0x000e6800000e0000 */
[----:B------:R-:W0:Y:S01]  /*dc60*/  SHFL.IDX PT, R123, R123, RZ, 0x1f ;  /* 0x00001fff7b7b7589 */ /* 0x000e2200000e0000 */
[----:B-1----:R-:W-:Y:S01]  /*dc70*/  FMUL.FTZ R94, R121, R121 ;  /* 0x00000079795e7220 */ /* 0x002fe20000410000 */
[----:B0-----:R-:W-:-:S04]  /*dc80*/  FFMA.FTZ R92, R123, UR12, R92 ;  /* 0x0000000c7b5c7c23 */ /* 0x001fc8000801005c */
[----:B------:R-:W-:Y:S02]  /*dc90*/  FSEL R93, R94, RZ, P2 ;  /* 0x000000ff5e5d7208 */ /* 0x000fe40001000000 */
[----:B------:R-:W0:Y:S03]  /*dca0*/  @!P1 LDC.64 R94, c[0x0][0x258] ;  /* 0x00009600ff5e9b82 */ /* 0x000e260000000a00 */
[----:B------:R-:W-:-:S05]  /*dcb0*/  FADD.FTZ R117, R92, R93 ;  /* 0x0000005d5c757221 */ /* 0x000fca0000010000 */
[----:B------:R-:W1:Y:S01]  /*dcc0*/  @!P1 LDC.64 R92, c[0x0][0x250] ;  /* 0x00009400ff5c9b82 */ /* 0x000e620000000a00 */
[----:B------:R-:W2:Y:S01]  /*dcd0*/  MUFU.RSQ R117, R117 ;  /* 0x0000007500757308 */ /* 0x000ea20000001400 */
[----:B0-----:R-:W-:-:S04]  /*dce0*/  @!P1 LEA R94, P4, R116, R94, 0x2 ;  /* 0x0000005e745e9211 */ /* 0x001fc800078810ff */
[C---:B------:R-:W-:Y:S02]  /*dcf0*/  @!P1 LEA.HI.X R95, R116.reuse, R95, R120, 0x2, P4 ;  /* 0x0000005f745f9211 */ /* 0x040fe400020f1478 */
[----:B-1----:R-:W-:-:S04]  /*dd00*/  @!P1 LEA R92, P3, R116, R92, 0x2 ;  /* 0x0000005c745c9211 */ /* 0x002fc800078610ff */
[----:B------:R-:W-:-:S05]  /*dd10*/  @!P1 LEA.HI.X R93, R116, R93, R120, 0x2, P3 ;  /* 0x0000005d745d9211 */ /* 0x000fca00018f1478 */
[----:B------:R0:W-:Y:S04]  /*dd20*/  @!P1 STG.E desc[UR6][R92.64], R121 ;  /* 0x000000795c009986 */ /* 0x0001e8000c101906 */
[----:B--2---:R0:W-:Y:S01]  /*dd30*/  @!P1 STG.E desc[UR6][R94.64], R117 ;  /* 0x000000755e009986 */ /* 0x0041e2000c101906 */
[----:B------:R-:W-:-:S13]  /*dd40*/  ISETP.GE.AND P1, PT, R119, 0x1, PT ;  /* 0x000000017700780c */ /* 0x000fda0003f26270 */
[----:B0-----:R-:W-:Y:S05]  /*dd50*/  @!P1 BRA `(.L_x_11210) ;  /* 0x0000000800cc9947 */ /* 0x001fea0003800000 */
[----:B------:R-:W-:Y:S02]  /*dd60*/  FSEL R93, R121, RZ, !P2 ;  /* 0x000000ff795d7208 */ /* 0x000fe40005000000 */
[----:B------:R-:W-:-:S03]  /*dd70*/  IADD3 R119, R119, -0x1, RZ ;  /* 0xffffffff77777810 */ /* 0x000fc60007ffe0ff */
        /* <DEDUP_REMOVED lines=32> */
[----:B------:R-:W-:Y:S01]  /*df80*/  PRMT R93, R31, 0x7632, R93 ;  /* 0x000076321f5d7816 */ /* 0x000fe2000000005d */
[C---:B------:R-:W-:Y:S01]  /*df90*/  FMUL.FTZ R106, R117.reuse, R75 ;  /* 0x0000004b756a7220 */ /* 0x040fe20000410000 */
[----:B------:R-:W-:Y:S01]  /*dfa0*/  PRMT R75, R30, 0x7632, R75 ;  /* 0x000076321e4b7816 */ /* 0x000fe2000000004b */
[C---:B------:R-:W-:Y:S01]  /*dfb0*/  FMUL.FTZ R51, R117.reuse, R51 ;  /* 0x0000003375337220 */ /* 0x040fe20000410000 */
[----:B------:R-:W-:Y:S01]  /*dfc0*/  FMUL.FTZ R45, R117, R45 ;  /* 0x0000002d752d7220 */ /* 0x000fe20000410000 */
[----:B------:R-:W-:Y:S01]  /*dfd0*/  IMAD.U32 R94, R93, 0x10000, RZ ;  /* 0x000100005d5e7824 */ /* 0x000fe200078e00ff */
[----:B------:R-:W-:Y:S01]  /*dfe0*/  SHF.L.U32 R93, R75, 0x10, RZ ;  /* 0x000000104b5d7819 */ /* 0x000fe200000006ff */
[----:B------:R-:W-:Y:S01]  /*dff0*/  FMUL.FTZ R47, R117, R47 ;  /* 0x0000002f752f7220 */ /* 0x000fe20000410000 */
[----:B------:R-:W-:Y:S01]  /*e000*/  PRMT R75, R29, 0x7632, R75 ;  /* 0x000076321d4b7816 */ /* 0x000fe2000000004b */
[----:B------:R-:W-:Y:S01]  /*e010*/  FFMA.FTZ R51, R51, R94, R81 ;  /* 0x0000005e33337223 */ /* 0x000fe20000010051 */
[----:B------:R-:W-:Y:S01]  /*e020*/  FMUL.FTZ R49, R117, R49 ;  /* 0x0000003175317220 */ /* 0x000fe20000410000 */
[----:B------:R-:W-:-:S02]  /*e030*/  IMAD R92, R119, R118, RZ ;  /* 0x00000076775c7224 */ /* 0x000fc400078e02ff */
[----:B------:R-:W-:Y:S01]  /*e040*/  FMUL.FTZ R59, R117, R59 ;  /* 0x0000003b753b7220 */ /* 0x000fe20000410000 */
[----:B------:R-:W-:Y:S01]  /*e050*/  IMAD.U32 R94, R75, 0x10000, RZ ;  /* 0x000100004b5e7824 */ /* 0x000fe200078e00ff */
[----:B------:R-:W-:Y:S01]  /*e060*/  PRMT R75, R28, 0x7632, R75 ;  /* 0x000076321c4b7816 */ /* 0x000fe2000000004b */
[----:B------:R-:W-:Y:S01]  /*e070*/  FFMA.FTZ R49, R49, R93, R80 ;  /* 0x0000005d31317223 */ /* 0x000fe20000010050 */
[----:B------:R-:W-:Y:S01]  /*e080*/  FMUL.FTZ R53, R117, R53 ;  /* 0x0000003575357220 */ /* 0x000fe20000410000 */
[----:B------:R-:W-:Y:S01]  /*e090*/  FFMA.FTZ R94, R47, R94, R79 ;  /* 0x0000005e2f5e7223 */ /* 0x000fe2000001004f */
[----:B------:R-:W-:Y:S01]  /*e0a0*/  SHF.L.U32 R75, R75, 0x10, RZ ;  /* 0x000000104b4b7819 */ /* 0x000fe200000006ff */
[----:B------:R-:W-:Y:S01]  /*e0b0*/  FMUL.FTZ R55, R117, R55 ;  /* 0x0000003775377220 */ /* 0x000fe20000410000 */
[----:B------:R-:W-:Y:S01]  /*e0c0*/  PRMT R47, R27, 0x7632, R47 ;  /* 0x000076321b2f7816 */ /* 0x000fe2000000002f */
[C---:B------:R-:W-:Y:S01]  /*e0d0*/  FMUL.FTZ R67, R117.reuse, R67 ;  /* 0x0000004375437220 */ /* 0x040fe20000410000 */
[----:B------:R-:W-:Y:S01]  /*e0e0*/  FMUL.FTZ R61, R117, R61 ;  /* 0x0000003d753d7220 */ /* 0x000fe20000410000 */
[----:B------:R-:W-:Y:S01]  /*e0f0*/  FFMA.FTZ R95, R45, R75, R78 ;  /* 0x0000004b2d5f7223 */ /* 0x000fe2000001004e */
[----:B------:R-:W-:Y:S01]  /*e100*/  PRMT R45, R26, 0x7632, R45 ;  /* 0x000076321a2d7816 */ /* 0x000fe2000000002d */
[----:B------:R-:W-:Y:S01]  /*e110*/  IMAD.U32 R118, R47, 0x10000, RZ ;  /* 0x000100002f767824 */ /* 0x000fe200078e00ff */
[----:B------:R-:W-:Y:S01]  /*e120*/  PRMT R47, R23, 0x7632, R47 ;  /* 0x00007632172f7816 */ /* 0x000fe2000000002f */
[----:B------:R-:W-:Y:S01]  /*e130*/  FMUL.FTZ R65, R117, R65 ;  /* 0x0000004175417220 */ /* 0x000fe20000410000 */
[----:B------:R-:W-:Y:S01]  /*e140*/  SHF.L.U32 R93, R45, 0x10, RZ ;  /* 0x000000102d5d7819 */ /* 0x000fe200000006ff */
[----:B------:R-:W-:Y:S01]  /*e150*/  FFMA.FTZ R75, R59, R118, R85 ;  /* 0x000000763b4b7223 */ /* 0x000fe20000010055 */
[----:B------:R-:W-:Y:S01]  /*e160*/  PRMT R45, R25, 0x7632, R45 ;  /* 0x00007632192d7816 */ /* 0x000fe2000000002d */
[C---:B------:R-:W-:Y:S01]  /*e170*/  FMUL.FTZ R57, R117.reuse, R57 ;  /* 0x0000003975397220 */ /* 0x040fe20000410000 */
[C---:B------:R-:W-:Y:S01]  /*e180*/  FMUL.FTZ R63, R117.reuse, R63 ;  /* 0x0000003f753f7220 */ /* 0x040fe20000410000 */
[C---:B------:R-:W-:Y:S01]  /*e190*/  FMUL.FTZ R69, R117.reuse, R69 ;  /* 0x0000004575457220 */ /* 0x040fe20000410000 */
[----:B------:R-:W-:Y:S01]  /*e1a0*/  FMUL.FTZ R71, R117, R71 ;  /* 0x0000004775477220 */ /* 0x000fe20000410000 */
[----:B------:R-:W-:Y:S01]  /*e1b0*/  IMAD.U32 R118, R45, 0x10000, RZ ;  /* 0x000100002d767824 */ /* 0x000fe200078e00ff */
[----:B------:R-:W-:Y:S01]  /*e1c0*/  PRMT R45, R24, 0x7632, R45 ;  /* 0x00007632182d7816 */ /* 0x000fe2000000002d */
[----:B------:R-:W-:Y:S01]  /*e1d0*/  FFMA.FTZ R93, R57, R93, R84 ;  /* 0x0000005d395d7223 */ /* 0x000fe20000010054 */
[----:B------:R-:W-:Y:S01]  /*e1e0*/  FMUL.FTZ R50, R117, R50 ;  /* 0x0000003275327220 */ /* 0x000fe20000410000 */
[----:B------:R-:W-:Y:S01]  /*e1f0*/  FFMA.FTZ R55, R55, R118, R83 ;  /* 0x0000007637377223 */ /* 0x000fe20000010053 */
[----:B------:R-:W-:Y:S01]  /*e200*/  SHF.L.U32 R45, R45, 0x10, RZ ;  /* 0x000000102d2d7819 */ /* 0x000fe200000006ff */
[----:B------:R-:W-:-:S02]  /*e210*/  IMAD.U32 R118, R47, 0x10000, RZ ;  /* 0x000100002f767824 */ /* 0x000fc400078e00ff */
[C---:B------:R-:W-:Y:S01]  /*e220*/  FMUL.FTZ R48, R117.reuse, R48 ;  /* 0x0000003075307220 */ /* 0x040fe20000410000 */
[C---:B------:R-:W-:Y:S01]  /*e230*/  FMUL.FTZ R46, R117.reuse, R46 ;  /* 0x0000002e752e7220 */ /* 0x040fe20000410000 */
[----:B------:R-:W-:Y:S01]  /*e240*/  FMUL.FTZ R58, R117, R58 ;  /* 0x0000003a753a7220 */ /* 0x000fe20000410000 */
[----:B------:R-:W-:Y:S01]  /*e250*/  FFMA.FTZ R53, R53, R45, R82 ;  /* 0x0000002d35357223 */ /* 0x000fe20000010052 */
[----:B------:R-:W-:Y:S01]  /*e260*/  PRMT R45, R22, 0x7632, R45 ;  /* 0x00007632162d7816 */ /* 0x000fe2000000002d */
[----:B------:R-:W-:Y:S01]  /*e270*/  FFMA.FTZ R67, R67, R118, R89 ;  /* 0x0000007643437223 */ /* 0x000fe20000010059 */
[C---:B------:R-:W-:Y:S01]  /*e280*/  FMUL.FTZ R54, R117.reuse, R54 ;  /* 0x0000003675367220 */ /* 0x040fe20000410000 */
[----:B------:R-:W-:Y:S01]  /*e290*/  FMUL.FTZ R73, R117, R73 ;  /* 0x0000004975497220 */ /* 0x000fe20000410000 */
        /* <DEDUP_REMOVED lines=9> */
[C---:B------:R-:W-:Y:S01]  /*e330*/  FMUL.FTZ R64, R117.reuse, R64 ;  /* 0x0000004075407220 */ /* 0x040fe20000410000 */
[----:B------:R-:W-:Y:S01]  /*e340*/  FMUL.FTZ R56, R117, R56 ;  /* 0x0000003875387220 */ /* 0x000fe20000410000 */
[----:B------:R-:W-:Y:S01]  /*e350*/  IMAD.U32 R47, R47, 0x10000, RZ ;  /* 0x000100002f2f7824 */ /* 0x000fe200078e00ff */
[----:B------:R-:W-:Y:S01]  /*e360*/  SHF.L.U32 R45, R45, 0x10, RZ ;  /* 0x000000102d2d7819 */ /* 0x000fe200000006ff */
[----:B------:R-:W-:Y:S01]  /*e370*/  FFMA.FTZ R63, R63, R118, R87 ;  /* 0x000000763f3f7223 */ /* 0x000fe20000010057 */
[----:B------:R-:W-:Y:S01]  /*e380*/  FMUL.FTZ R62, R117, R62 ;  /* 0x0000003e753e7220 */ /* 0x000fe20000410000 */
[----:B------:R-:W-:Y:S01]  /*e390*/  FFMA.FTZ R59, R106, R47, R97 ;  /* 0x0000002f6a3b7223 */ /* 0x000fe20000010061 */
[----:B------:R-:W0:Y:S01]  /*e3a0*/  LDC.64 R118, c[0x0][0x2b8] ;  /* 0x0000ae00ff767b82 */ /* 0x000e220000000a00 */
[----:B------:R-:W-:Y:S01]  /*e3b0*/  FFMA.FTZ R61, R61, R45, R86 ;  /* 0x0000002d3d3d7223 */ /* 0x000fe20000010056 */
[----:B------:R-:W-:Y:S01]  /*e3c0*/  PRMT R45, R18, 0x7632, R45 ;  /* 0x00007632122d7816 */ /* 0x000fe2000000002d */
[----:B------:R-:W-:-:S02]  /*e3d0*/  IMAD.U32 R47, R31, 0x10000, RZ ;  /* 0x000100001f2f7824 */ /* 0x000fc400078e00ff */
[C---:B------:R-:W-:Y:S01]  /*e3e0*/  FMUL.FTZ R60, R117.reuse, R60 ;  /* 0x0000003c753c7220 */ /* 0x040fe20000410000 */
[----:B------:R-:W-:Y:S01]  /*e3f0*/  FMUL.FTZ R74, R117, R74 ;  /* 0x0000004a754a7220 */ /* 0x000fe20000410000 */
[----:B------:R-:W-:Y:S01]  /*e400*/  SHF.L.U32 R57, R45, 0x10, RZ ;  /* 0x000000102d397819 */ /* 0x000fe200000006ff */
[----:B------:R-:W-:Y:S01]  /*e410*/  FFMA.FTZ R50, R50, R47, R5 ;  /* 0x0000002f32327223 */ /* 0x000fe20000010005 */
[----:B------:R-:W-:Y:S01]  /*e420*/  PRMT R45, R17, 0x7632, R45 ;  /* 0x00007632112d7816 */ /* 0x000fe2000000002d */
[C---:B------:R-:W-:Y:S01]  /*e430*/  FMUL.FTZ R72, R117.reuse, R72 ;  /* 0x0000004875487220 */ /* 0x040fe20000410000 */
[----:B------:R-:W-:Y:S01]  /*e440*/  FMUL.FTZ R70, R117, R70 ;  /* 0x0000004675467220 */ /* 0x000fe20000410000 */
[----:B------:R-:W-:Y:S01]  /*e450*/  FFMA.FTZ R57, R73, R57, R96 ;  /* 0x0000003949397223 */ /* 0x000fe20000010060 */
[----:B------:R-:W-:Y:S02]  /*e460*/  IMAD.U32 R73, R24, 0x10000, RZ ;  /* 0x0001000018497824 */ /* 0x000fe400078e00ff */
[----:B------:R-:W-:Y:S01]  /*e470*/  FMUL.FTZ R68, R117, R68 ;  /* 0x0000004475447220 */ /* 0x000fe20000410000 */
[----:B------:R-:W-:Y:S01]  /*e480*/  IMAD.U32 R106, R45, 0x10000, RZ ;  /* 0x000100002d6a7824 */ /* 0x000fe200078e00ff */
[----:B------:R-:W-:-:S03]  /*e490*/  PRMT R45, R16, 0x7632, R45 ;  /* 0x00007632102d7816 */ /* 0x000fc6000000002d */
[----:B------:R-:W-:Y:S01]  /*e4a0*/  FFMA.FTZ R71, R71, R106, R91 ;  /* 0x0000006a47477223 */ /* 0x000fe2000001005b */
[----:B------:R-:W-:Y:S02]  /*e4b0*/  SHF.L.U32 R45, R45, 0x10, RZ ;  /* 0x000000102d2d7819 */ /* 0x000fe400000006ff */
[----:B------:R-:W-:-:S03]  /*e4c0*/  LOP3.LUT R106, R0, 0xff, RZ, 0xc0, !PT ;  /* 0x000000ff006a7812 */ /* 0x000fc600078ec0ff */
[----:B------:R-:W-:Y:S01]  /*e4d0*/  FFMA.FTZ R69, R69, R45, R90 ;  /* 0x0000002d45457223 */ /* 0x000fe2000001005a */
[----:B------:R-:W-:-:S04]  /*e4e0*/  SHF.R.S32.HI R45, RZ, 0x1f, R92 ;  /* 0x0000001fff2d7819 */ /* 0x000fc8000001145c */
[----:B------:R-:W-:-:S04]  /*e4f0*/  LEA.HI R45, R45, R92, RZ, 0x3 ;  /* 0x0000005c2d2d7211 */ /* 0x000fc800078f18ff */
[----:B------:R-:W-:-:S04]  /*e500*/  LEA.HI.SX32 R45, R45, R106, 0x1d ;  /* 0x0000006a2d2d7211 */ /* 0x000fc800078feaff */
[C---:B------:R-:W-:Y:S01]  /*e510*/  IADD3 R123, R45.reuse, 0x100, RZ ;  /* 0x000001002d7b7810 */ /* 0x040fe20007ffe0ff */
[C---:B------:R-:W-:Y:S01]  /*e520*/  VIADD R121, R45.reuse, 0x200 ;  /* 0x000002002d797836 */ /* 0x040fe20000000000 */
[C---:B------:R-:W-:Y:S01]  /*e530*/  IADD3 R47, R45.reuse, 0x300, RZ ;  /* 0x000003002d2f7810 */ /* 0x040fe20007ffe0ff */
[----:B0-----:R-:W-:-:S04]  /*e540*/  IMAD.WIDE.U32 R124, R45, 0x10, R118 ;  /* 0x000000102d7c7825 */ /* 0x001fc800078e0076 */
[----:B------:R-:W-:Y:S02]  /*e550*/  IMAD.U32 R45, R30, 0x10000, RZ ;  /* 0x000100001e2d7824 */ /* 0x000fe400078e00ff */
[----:B------:R-:W-:-:S04]  /*e560*/  IMAD.WIDE.U32 R122, R123, 0x10, R118 ;  /* 0x000000107b7a7825 */ /* 0x000fc800078e0076 */
[----:B------:R-:W-:Y:S01]  /*e570*/  FFMA.FTZ R48, R48, R45, R4 ;  /* 0x0000002d30307223 */ /* 0x000fe20000010004 */
[----:B------:R-:W-:Y:S01]  /*e580*/  SHF.L.U32 R45, R29, 0x10, RZ ;  /* 0x000000101d2d7819 */ /* 0x000fe200000006ff */
[----:B------:R-:W-:-:S04]  /*e590*/  IMAD.WIDE.U32 R120, R121, 0x10, R118 ;  /* 0x0000001079787825 */ /* 0x000fc800078e0076 */
[----:B------:R-:W-:Y:S01]  /*e5a0*/  FFMA.FTZ R45, R46, R45, R3 ;  /* 0x0000002d2e2d7223 */ /* 0x000fe20000010003 */
[----:B------:R-:W-:Y:S01]  /*e5b0*/  SHF.L.U32 R46, R27, 0x10, RZ ;  /* 0x000000101b2e7819 */ /* 0x000fe200000006ff */
[----:B------:R-:W-:Y:S01]  /*e5c0*/  IMAD.WIDE.U32 R118, R47, 0x10, R118 ;  /* 0x000000102f767825 */ /* 0x000fe200078e0076 */
[----:B------:R-:W-:Y:S02]  /*e5d0*/  F2FP.BF16.F32.PACK_AB R47, R51, R50 ;  /* 0x00000032332f723e */ /* 0x000fe400000010ff */
[----:B------:R-:W-:Y:S01]  /*e5e0*/  F2FP.BF16.F32.PACK_AB R45, R94, R45 ;  /* 0x0000002d5e2d723e */ /* 0x000fe200000010ff */
[----:B------:R-:W-:Y:S01]  /*e5f0*/  FFMA.FTZ R58, R58, R46, R9 ;  /* 0x0000002e3a3a7223 */ /* 0x000fe20000010009 */
[----:B------:R-:W-:Y:S01]  /*e600*/  F2FP.BF16.F32.PACK_AB R46, R49, R48 ;  /* 0x00000030312e723e */ /* 0x000fe200000010ff */
[----:B------:R-:W-:Y:S01]  /*e610*/  IMAD.U32 R51, R28, 0x10000, RZ ;  /* 0x000100001c337824 */ /* 0x000fe200078e00ff */
[----:B------:R-:W-:-:S03]  /*e620*/  SHF.L.U32 R48, R25, 0x10, RZ ;  /* 0x0000001019307819 */ /* 0x000fc600000006ff */
[----:B------:R-:W-:Y:S01]  /*e630*/  FFMA.FTZ R44, R44, R51, R2 ;  /* 0x000000332c2c7223 */ /* 0x000fe20000010002 */
[----:B------:R-:W-:Y:S02]  /*e640*/  IMAD.U32 R51, R26, 0x10000, RZ ;  /* 0x000100001a337824 */ /* 0x000fe400078e00ff */
[----:B------:R-:W-:Y:S02]  /*e650*/  FFMA.FTZ R48, R54, R48, R7 ;  /* 0x0000003036307223 */ /* 0x000fe40000010007 */
[----:B------:R-:W-:Y:S01]  /*e660*/  FFMA.FTZ R50, R56, R51, R8 ;  /* 0x0000003338327223 */ /* 0x000fe20000010008 */
[----:B------:R-:W-:Y:S02]  /*e670*/  SHF.L.U32 R56, R19, 0x10, RZ ;  /* 0x0000001013387819 */ /* 0x000fe400000006ff */
[----:B------:R-:W-:Y:S01]  /*e680*/  F2FP.BF16.F32.PACK_AB R49, R55, R48 ;  /* 0x000000303731723e */ /* 0x000fe200000010ff */
[----:B------:R-:W-:Y:S01]  /*e690*/  FFMA.FTZ R48, R52, R73, R6 ;  /* 0x0000004934307223 */ /* 0x000fe20000010006 */
[----:B------:R-:W-:Y:S01]  /*e6a0*/  SHF.L.U32 R52, R23, 0x10, RZ ;  /* 0x0000001017347819 */ /* 0x000fe200000006ff */
[----:B------:R-:W-:-:S02]  /*e6b0*/  IMAD.U32 R55, R22, 0x10000, RZ ;  /* 0x0001000016377824 */ /* 0x000fc400078e00ff */
[----:B------:R-:W-:Y:S01]  /*e6c0*/  FFMA.FTZ R74, R74, R56, R77 ;  /* 0x000000384a4a7223 */ /* 0x000fe2000001004d */
[----:B------:R-:W-:Y:S01]  /*e6d0*/  F2FP.BF16.F32.PACK_AB R51, R75, R58 ;  /* 0x0000003a4b33723e */ /* 0x000fe200000010ff */
[----:B------:R-:W-:Y:S01]  /*e6e0*/  FFMA.FTZ R66, R66, R52, R13 ;  /* 0x0000003442427223 */ /* 0x000fe2000001000d */
[----:B------:R-:W-:Y:S01]  /*e6f0*/  SHF.L.U32 R52, R21, 0x10, RZ ;  /* 0x0000001015347819 */ /* 0x000fe200000006ff */
[----:B------:R-:W-:Y:S01]  /*e700*/  FFMA.FTZ R54, R64, R55, R12 ;  /* 0x0000003740367223 */ /* 0x000fe2000001000c */
[----:B------:R-:W-:Y:S01]  /*e710*/  IMAD.U32 R55, R20, 0x10000, RZ ;  /* 0x0001000014377824 */ /* 0x000fe200078e00ff */
[----:B------:R-:W-:Y:S02]  /*e720*/  SHF.L.U32 R56, R17, 0x10, RZ ;  /* 0x0000001011387819 */ /* 0x000fe400000006ff */
[----:B------:R-:W-:Y:S01]  /*e730*/  FFMA.FTZ R62, R62, R52, R11 ;  /* 0x000000343e3e7223 */ /* 0x000fe2000001000b */
[----:B------:R-:W-:Y:S01]  /*e740*/  FFMA.FTZ R52, R60, R55, R10 ;  /* 0x000000373c347223 */ /* 0x000fe2000001000a */
[----:B------:R-:W-:-:S02]  /*e750*/  IMAD.U32 R55, R18, 0x10000, RZ ;  /* 0x0001000012377824 */ /* 0x000fc400078e00ff */
[----:B------:R-:W-:Y:S01]  /*e760*/  FFMA.FTZ R70, R70, R56, R15 ;  /* 0x0000003846467223 */ /* 0x000fe2000001000f */
[----:B------:R-:W-:Y:S01]  /*e770*/  F2FP.BF16.F32.PACK_AB R44, R95, R44 ;  /* 0x0000002c5f2c723e */ /* 0x000fe200000010ff */
[----:B------:R-:W-:Y:S01]  /*e780*/  FFMA.FTZ R58, R72, R55, R76 ;  /* 0x00000037483a7223 */ /* 0x000fe2000001004c */
[----:B------:R-:W-:Y:S01]  /*e790*/  IMAD.U32 R55, R16, 0x10000, RZ ;  /* 0x0001000010377824 */ /* 0x000fe200078e00ff */
[----:B------:R-:W-:Y:S02]  /*e7a0*/  F2FP.BF16.F32.PACK_AB R50, R93, R50 ;  /* 0x000000325d32723e */ /* 0x000fe400000010ff */
[----:B------:R0:W-:Y:S01]  /*e7b0*/  STG.E.128 desc[UR6][R124.64], R44 ;  /* 0x0000002c7c007986 */ /* 0x0001e2000c101d06 */
[----:B------:R-:W-:Y:S01]  /*e7c0*/  F2FP.BF16.F32.PACK_AB R48, R53, R48 ;  /* 0x000000303530723e */ /* 0x000fe200000010ff */
[----:B------:R-:W-:Y:S01]  /*e7d0*/  FFMA.FTZ R56, R68, R55, R14 ;  /* 0x0000003744387223 */ /* 0x000fe2000001000e */
        /* <DEDUP_REMOVED lines=8> */
[----:B------:R-:W-:Y:S02]  /*e860*/  F2FP.BF16.F32.PACK_AB R57, R71, R70 ;  /* 0x000000464739723e */ /* 0x000fe400000010ff */
[----:B------:R-:W-:-:S05]  /*e870*/  F2FP.BF16.F32.PACK_AB R56, R69, R56 ;  /* 0x000000384538723e */ /* 0x000fca00000010ff */
[----:B------:R0:W-:Y:S02]  /*e880*/  STG.E.128 desc[UR6][R118.64], R56 ;  /* 0x0000003876007986 */ /* 0x0001e4000c101d06 */
.L_x_11210:
[----:B------:R-:W-:Y:S05]  /*e890*/  BSYNC B0 ;  /* 0x0000000000007941 */ /* 0x000fea0003800000 */
.L_x_11209:
[----:B------:R-:W-:Y:S02]  /*e8a0*/  IADD3 R116, R116, UR14, RZ ;  /* 0x0000000e74747c10 */ /* 0x000fe4000fffe0ff */
[----:B0-----:R-:W-:Y:S02]  /*e8b0*/  SEL R121, RZ, 0x1, P0 ;  /* 0x00000001ff797807 */ /* 0x001fe40000000000 */
[----:B------:R-:W-:-:S13]  /*e8c0*/  ISETP.GE.AND P1, PT, R116, UR15, PT ;  /* 0x0000000f74007c0c */ /* 0x000fda000bf26270 */
[----:B------:R-:W-:Y:S05]  /*e8d0*/  @!P1 BRA `(.L_x_11211) ;  /* 0xffffff2000809947 */ /* 0x000fea000383ffff */
[----:B------:R-:W-:Y:S05]  /*e8e0*/  EXIT ;  /* 0x000000000000794d */ /* 0x000fea0003800000 */
.L_x_11208:
[----:B------:R-:W-:Y:S01]  /*e8f0*/  HFMA2.MMA R122, -RZ, RZ, 0, 1.847743988037109375e-06 ;  /* 0x0000001fff7a7435 */ /* 0x000fe200000001ff */
[----:B------:R-:W-:Y:S02]  /*e900*/  IMAD.MOV.U32 R121, RZ, RZ, 0x1 ;  /* 0x00000001ff797424 */ /* 0x000fe400078e00ff */
[----:B------:R-:W-:-:S08]  /*e910*/  IMAD.MOV.U32 R117, RZ, RZ, -0x1 ;  /* 0xffffffffff757424 */ /* 0x000fd000078e00ff */
[----:B------:R-:W-:Y:S05]  /*e920*/  WARPSYNC.COLLECTIVE R117, `(.L_x_11212) ;  /* 0x0000000075087348 */ /* 0x000fea0003c00000 */
[----:B------:R0:W1:Y:S02]  /*e930*/  SHFL.BFLY P3, R93, R123, R121, R122 ;  /* 0x0c0000797b5d7389 */ /* 0x000064000006007a */
[----:B01----:R-:W-:Y:S01]  /*e940*/  ENDCOLLECTIVE ;  /* 0x000000000000791b */ /* 0x003fe20003800000 */
.L_x_11212:
[----:B------:R-:W-:Y:S02]  /*e950*/  IMAD.MOV.U32 R121, RZ, RZ, 0x2 ;  /* 0x00000002ff797424 */ /* 0x000fe400078e00ff */
[----:B------:R-:W-:-:S05]  /*e960*/  FADD.FTZ R124, R123, R93 ;  /* 0x0000005d7b7c7221 */ /* 0x000fca0000010000 */
[----:B------:R-:W-:-:S07]  /*e970*/  MOV R123, R124 ;  /* 0x0000007c007b7202 */ /* 0x000fce0000000f00 */
[----:B------:R-:W-:Y:S05]  /*e980*/  WARPSYNC.COLLECTIVE R117, `(.L_x_11213) ;  /* 0x0000000075087348 */ /* 0x000fea0003c00000 */
[----:B------:R0:W1:Y:S02]  /*e990*/  SHFL.BFLY P3, R93, R123, R121, R122 ;  /* 0x0c0000797b5d7389 */ /* 0x000064000006007a */
[----:B01----:R-:W-:Y:S01]  /*e9a0*/  ENDCOLLECTIVE ;  /* 0x000000000000791b */ /* 0x003fe20003800000 */
.L_x_11213:
[----:B------:R-:W-:Y:S02]  /*e9b0*/  IMAD.MOV.U32 R121, RZ, RZ, 0x4 ;  /* 0x00000004ff797424 */ /* 0x000fe400078e00ff */
[----:B------:R-:W-:-:S05]  /*e9c0*/  FADD.FTZ R125, R124, R93 ;  /* 0x0000005d7c7d7221 */ /* 0x000fca0000010000 */
[----:B------:R-:W-:-:S07]  /*e9d0*/  MOV R123, R125 ;  /* 0x0000007d007b7202 */ /* 0x000fce0000000f00 */
[----:B------:R-:W-:Y:S05]  /*e9e0*/  WARPSYNC.COLLECTIVE R117, `(.L_x_11214) ;  /* 0x0000000075087348 */ /* 0x000fea0003c00000 */
[----:B------:R0:W1:Y:S02]  /*e9f0*/  SHFL.BFLY P3, R93, R123, R121, R122 ;  /* 0x0c0000797b5d7389 */ /* 0x000064000006007a */
[----:B01----:R-:W-:Y:S01]  /*ea00*/  ENDCOLLECTIVE ;  /* 0x000000000000791b */ /* 0x003fe20003800000 */
.L_x_11214:
[----:B------:R-:W-:Y:S02]  /*ea10*/  IMAD.MOV.U32 R121, RZ, RZ, 0x8 ;  /* 0x00000008ff797424 */ /* 0x000fe400078e00ff */
[----:B------:R-:W-:-:S05]  /*ea20*/  FADD.FTZ R125, R125, R93 ;  /* 0x0000005d7d7d7221 */ /* 0x000fca0000010000 */
[----:B------:R-:W-:-:S07]  /*ea30*/  MOV R123, R125 ;  /* 0x0000007d007b7202 */ /* 0x000fce0000000f00 */
[----:B------:R-:W-:Y:S05]  /*ea40*/  WARPSYNC.COLLECTIVE R117, `(.L_x_11215) ;  /* 0x0000000075087348 */ /* 0x000fea0003c00000 */
[----:B------:R0:W1:Y:S02]  /*ea50*/  SHFL.BFLY P3, R93, R123, R121, R122 ;  /* 0x0c0000797b5d7389 */ /* 0x000064000006007a */
[----:B01----:R-:W-:Y:S01]  /*ea60*/  ENDCOLLECTIVE ;  /* 0x000000000000791b */ /* 0x003fe20003800000 */
.L_x_11215:
[----:B------:R-:W-:Y:S02]  /*ea70*/  IMAD.MOV.U32 R121, RZ, RZ, 0x10 ;  /* 0x00000010ff797424 */ /* 0x000fe400078e00ff */
[----:B------:R-:W-:-:S05]  /*ea80*/  FADD.FTZ R92, R125, R93 ;  /* 0x0000005d7d5c7221 */ /* 0x000fca0000010000 */
[----:B------:R-:W-:-:S07]  /*ea90*/  MOV R123, R92 ;  /* 0x0000005c007b7202 */ /* 0x000fce0000000f00 */
[----:B------:R-:W-:Y:S05]  /*eaa0*/  WARPSYNC.COLLECTIVE R117, `(.L_x_11216) ;  /* 0x0000000075087348 */ /* 0x000fea0003c00000 */
[----:B------:R0:W1:Y:S02]  /*eab0*/  SHFL.BFLY P3, R93, R123, R121, R122 ;  /* 0x0c0000797b5d7389 */ /* 0x000064000006007a */
[----:B01----:R-:W-:Y:S01]  /*eac0*/  ENDCOLLECTIVE ;  /* 0x000000000000791b */ /* 0x003fe20003800000 */
.L_x_11216:
        /* <DEDUP_REMOVED lines=67> */
[----:B------:R-:W-:-:S07]  /*ef00*/  IMAD.MOV.U32 R122, RZ, RZ, 0x1f ;  /* 0x0000001fff7a7424 */ /* 0x000fce00078e00ff */
[----:B------:R-:W-:Y:S05]  /*ef10*/  WARPSYNC.COLLECTIVE R117, `(.L_x_11217) ;  /* 0x0000000075087348 */ /* 0x000fea0003c00000 */
[----:B------:R0:W1:Y:S02]  /*ef20*/  SHFL.BFLY P3, R93, R123, R121, R122 ;  /* 0x0c0000797b5d7389 */ /* 0x000064000006007a */
[----:B01----:R-:W-:Y:S01]  /*ef30*/  ENDCOLLECTIVE ;  /* 0x000000000000791b */ /* 0x003fe20003800000 */
.L_x_11217:
[----:B------:R-:W-:Y:S02]  /*ef40*/  IMAD.MOV.U32 R121, RZ, RZ, 0x2 ;  /* 0x00000002ff797424 */ /* 0x000fe400078e00ff */
[----:B------:R-:W-:-:S05]  /*ef50*/  FADD.FTZ R124, R123, R93 ;  /* 0x0000005d7b7c7221 */ /* 0x000fca0000010000 */
[----:B------:R-:W-:-:S07]  /*ef60*/  MOV R123, R124 ;  /* 0x0000007c007b7202 */ /* 0x000fce0000000f00 */
[----:B------:R-:W-:Y:S05]  /*ef70*/  WARPSYNC.COLLECTIVE R117, `(.L_x_11218) ;  /* 0x0000000075087348 */ /* 0x000fea0003c00000 */
[----:B------:R0:W1:Y:S02]  /*ef80*/  SHFL.BFLY P3, R93, R123, R121, R122 ;  /* 0x0c0000797b5d7389 */ /* 0x000064000006007a */
[----:B01----:R-:W-:Y:S01]  /*ef90*/  ENDCOLLECTIVE ;  /* 0x000000000000791b */ /* 0x003fe20003800000 */
.L_x_11218:
[----:B------:R-:W-:Y:S02]  /*efa0*/  IMAD.MOV.U32 R121, RZ, RZ, 0x4 ;  /* 0x00000004ff797424 */ /* 0x000fe400078e00ff */
[----:B------:R-:W-:-:S05]  /*efb0*/  FADD.FTZ R125, R124, R93 ;  /* 0x0000005d7c7d7221 */ /* 0x000fca0000010000 */
[----:B------:R-:W-:-:S07]  /*efc0*/  MOV R123, R125 ;  /* 0x0000007d007b7202 */ /* 0x000fce0000000f00 */
[----:B------:R-:W-:Y:S05]  /*efd0*/  WARPSYNC.COLLECTIVE R117, `(.L_x_11219) ;  /* 0x0000000075087348 */ /* 0x000fea0003c00000 */
[----:B------:R0:W1:Y:S02]  /*efe0*/  SHFL.BFLY P3, R93, R123, R121, R122 ;  /* 0x0c0000797b5d7389 */ /* 0x000064000006007a */
[----:B01----:R-:W-:Y:S01]  /*eff0*/  ENDCOLLECTIVE ;  /* 0x000000000000791b */ /* 0x003fe20003800000 */
.L_x_11219:
[----:B------:R-:W-:Y:S02]  /*f000*/  IMAD.MOV.U32 R121, RZ, RZ, 0x8 ;  /* 0x00000008ff797424 */ /* 0x000fe400078e00ff */
[----:B------:R-:W-:-:S05]  /*f010*/  FADD.FTZ R125, R125, R93 ;  /* 0x0000005d7d7d7221 */ /* 0x000fca0000010000 */
[----:B------:R-:W-:-:S07]  /*f020*/  MOV R123, R125 ;  /* 0x0000007d007b7202 */ /* 0x000fce0000000f00 */
[----:B------:R-:W-:Y:S05]  /*f030*/  WARPSYNC.COLLECTIVE R117, `(.L_x_11220) ;  /* 0x0000000075087348 */ /* 0x000fea0003c00000 */
[----:B------:R0:W1:Y:S02]  /*f040*/  SHFL.BFLY P3, R93, R123, R121, R122 ;  /* 0x0c0000797b5d7389 */ /* 0x000064000006007a */
[----:B01----:R-:W-:Y:S01]  /*f050*/  ENDCOLLECTIVE ;  /* 0x000000000000791b */ /* 0x003fe20003800000 */
.L_x_11220:
[----:B------:R-:W-:Y:S01]  /*f060*/  HFMA2.MMA R121, -RZ, RZ, 0, 9.5367431640625e-07 ;  /* 0x00000010ff797435 */ /* 0x000fe200000001ff */
[----:B------:R-:W-:-:S10]  /*f070*/  FADD.FTZ R123, R125, R93 ;  /* 0x0000005d7d7b7221 */ /* 0x000fd40000010000 */
[----:B------:R-:W-:Y:S05]  /*f080*/  WARPSYNC.COLLECTIVE R117, `(.L_x_11221) ;  /* 0x0000000075087348 */ /* 0x000fea0003c00000 */
[----:B------:R0:W1:Y:S02]  /*f090*/  SHFL.BFLY P3, R93, R123, R121, R122 ;  /* 0x0c0000797b5d7389 */ /* 0x000064000006007a */
[----:B01----:R-:W-:Y:S01]  /*f0a0*/  ENDCOLLECTIVE ;  /* 0x000000000000791b */ /* 0x003fe20003800000 */
.L_x_11221:
[----:B------:R-:W-:Y:S05]  /*f0b0*/  BRA `(.L_x_11222) ;  /* 0xffffffe400c07947 */ /* 0x000fea000383ffff */
.L_x_11223:
        /* <DEDUP_REMOVED lines=12> */
.L_x_30243:


//--------------------- .text._ZN10layer_norm13ln_fwd_kernelINS_13Kernel_traitsI13__nv_bfloat16S2_fS2_fjLj8192ELj1ELj1ELj8ELj16ENS_18Kernel_traits_baseILj8192ES2_S2_fS2_fjLj256EEEEELb1ELb1ELb0ELb0EEEvNS_9FwdParamsE --------------------------
	.section	.text._ZN10layer_norm13ln_fwd_kernelINS_13Kernel_traitsI13__nv_bfloat16S2_fS2_fjLj8192ELj1ELj1ELj8ELj16ENS_18Kernel_traits_baseILj8192ES2_S2_fS2_fjLj256EEEEELb1ELb1ELb0ELb0EEEvNS_9FwdParamsE,"ax",@progbits
	.align	128
        .global         _ZN10layer_norm13ln_fwd_kernelINS_13Kernel_traitsI13__nv_bfloat16S2_fS2_fjLj8192ELj1ELj1ELj8ELj16ENS_18Kernel_traits_baseILj8192ES2_S2_fS2_fjLj256EEEEELb1ELb1ELb0ELb0EEEvNS_9FwdParamsE
        .type           _ZN10layer_norm13ln_fwd_kernelINS_13Kernel_traitsI13__nv_bfloat16S2_fS2_fjLj8192ELj1ELj1ELj8ELj16ENS_18Kernel_traits_baseILj8192ES2_S2_fS2_fjLj256EEEEELb1ELb1ELb0ELb0EEEvNS_9FwdParamsE,@function
        .size           _ZN10layer_norm13ln_fwd_kernelINS_13Kernel_traitsI13__nv_bfloat16S2_fS2_fjLj8192ELj1ELj1ELj8ELj16ENS_18Kernel_traits_baseILj8192ES2_S2_fS2_fjLj256EEEEELb1ELb1ELb0ELb0EEEvNS_9FwdParamsE,(.L_x_30244 - _ZN10layer_norm13ln_fwd_kernelINS_13Kernel_traitsI13__nv_bfloat16S2_fS2_fjLj8192ELj1ELj1ELj8ELj16ENS_18Kernel_traits_baseILj8192ES2_S2_fS2_fjLj256EEEEELb1ELb1ELb0ELb0EEEvNS_9FwdParamsE)
        .other          _ZN10layer_norm13ln_fwd_kernelINS_13Kernel_traitsI13__nv_bfloat16S2_fS2_fjLj8192ELj1ELj1ELj8ELj16ENS_18Kernel_traits_baseILj8192ES2_S2_fS2_fjLj256EEEEELb1ELb1ELb0ELb0EEEvNS_9FwdParamsE,@"STO_CUDA_ENTRY STV_DEFAULT"
_ZN10layer_norm13ln_fwd_kernelINS_13Kernel_traitsI13__nv_bfloat16S2_fS2_fjLj8192ELj1ELj1ELj8ELj16ENS_18Kernel_traits_baseILj8192ES2_S2_fS2_fjLj256EEEEELb1ELb1ELb0ELb0EEEvNS_9FwdParamsE:
.text._ZN10layer_norm13ln_fwd_kernelINS_13Kernel_traitsI13__nv_bfloat16S2_fS2_fjLj8192ELj1ELj1ELj8ELj16ENS_18Kernel_traits_baseILj8192ES2_S2_fS2_fjLj256EEEEELb1ELb1ELb0ELb0EEEvNS_9FwdParamsE:
        /* <DEDUP_REMOVED lines=109> */
.L_x_11225:
[----:B------:R-:W-:Y:S05]  /*06d0*/  BSYNC B0 ;  /* 0x0000000000007941 */ /* 0x000fea0003800000 */
.L_x_11224:
        /* <DEDUP_REMOVED lines=26> */
.L_x_11227:
[----:B------:R-:W-:Y:S05]  /*0880*/  BSYNC B0 ;  /* 0x0000000000007941 */ /* 0x000fea0003800000 */
.L_x_11226:
        /* <DEDUP_REMOVED lines=26> */
.L_x_11229:
[----:B------:R-:W-:Y:S05]  /*0a30*/  BSYNC B0 ;  /* 0x0000000000007941 */ /* 0x000fea0003800000 */
.L_x_11228:
        /* <DEDUP_REMOVED lines=25> */
.L_x_11231:
[----:B------:R-:W-:Y:S05]  /*0bd0*/  BSYNC B0 ;  /* 0x0000000000007941 */ /* 0x000fea0003800000 */
.L_x_11230:
        /* <DEDUP_REMOVED lines=12> */
[----:B------:R-:W-:Y:S01]  /*0ca0*/  SHF.R.S32.HI R80, RZ, 0x3, R80 ;  /* 0x00000003ff507819 */ /* 0x000fe20000011450 */
[C---:B-----5:R-:W-:Y:S01]  /*0cb0*/  IMAD.U32 R112, R52.reuse, 0x10000, RZ ;  /* 0x0001000034707824 */ /* 0x060fe200078e00ff */
[----:B------:R-:W-:Y:S01]  /*0cc0*/  PRMT R174, R52, 0x7632, R174 ;  /* 0x0000763234ae7816 */ /* 0x000fe200000000ae */
[----:B------:R-:W-:Y:S01]  /*0cd0*/  ULDC.64 UR6, c[0x0][0x270] ;  /* 0x00009c0000067ab9 */ /* 0x000fe20000000a00 */
[C---:B------:R-:W-:Y:S01]  /*0ce0*/  PRMT R173, R53.reuse, 0x7632, R173 ;  /* 0x0000763235ad7816 */ /* 0x040fe200000000ad */
[----:B------:R-:W-:Y:S01]  /*0cf0*/  IMAD.U32 R108, R56, 0x10000, RZ ;  /* 0x00010000386c7824 */ /* 0x000fe200078e00ff */
[----:B------:R-:W-:Y:S01]  /*0d00*/  SHF.L.U32 R113, R53, 0x10, RZ ;  /* 0x0000001035717819 */ /* 0x000fe200000006ff */
[----:B------:R-:W-:Y:S01]  /*0d10*/  IMAD.U32 R109, R57, 0x10000, RZ ;  /* 0x00010000396d7824 */ /* 0x000fe200078e00ff */
[----:B------:R-:W-:Y:S01]  /*0d20*/  LOP3.LUT R53, R99, 0xe0, RZ, 0xc0, !PT ;  /* 0x000000e063357812 */ /* 0x000fe200078ec0ff */
[----:B------:R-:W-:Y:S01]  /*0d30*/  IMAD.U32 R114, R54, 0x10000, RZ ;  /* 0x0001000036727824 */ /* 0x000fe200078e00ff */
[----:B------:R-:W-:Y:S01]  /*0d40*/  LOP3.LUT R52, R80, 0xff, RZ, 0xc0, !PT ;  /* 0x000000ff50347812 */ /* 0x000fe200078ec0ff */
[----:B------:R-:W-:Y:S01]  /*0d50*/  VIADD R116, R126, 0x8ff34781 ;  /* 0x8ff347817e747836 */ /* 0x000fe20000000000 */
[----:B------:R-:W-:Y:S01]  /*0d60*/  SHF.R.U32.HI R80, RZ, 0x3, R80 ;  /* 0x00000003ff507819 */ /* 0x000fe20000011650 */
[----:B------:R-:W-:Y:S01]  /*0d70*/  VIADD R117, R127, 0x96a522ad ;  /* 0x96a522ad7f757836 */ /* 0x000fe20000000000 */
[----:B------:R-:W-:Y:S01]  /*0d80*/  VIADDMNMX R53, R52, -R53, RZ, !PT ;  /* 0x8000003534357246 */ /* 0x000fe200078001ff */
[----:B------:R-:W-:Y:S01]  /*0d90*/  IMAD R119, R119, -0x326172a9, RZ ;  /* 0xcd9e8d5777777824 */ /* 0x000fe200078e02ff */
[----:B------:R-:W-:Y:S01]  /*0da0*/  ISETP.NE.U32.AND P0, PT, RZ, UR6, PT ;  /* 0x00000006ff007c0c */ /* 0x000fe2000bf05070 */
[----:B------:R-:W-:Y:S01]  /*0db0*/  ULDC.U8 UR6, c[0x0][0x2a0] ;  /* 0x0000a80000067ab9 */ /* 0x000fe20000000000 */
[----:B------:R-:W-:Y:S01]  /*0dc0*/  LOP3.LUT R80, R80, 0x1fffffe0, RZ, 0xc0, !PT ;  /* 0x1fffffe050507812 */ /* 0x000fe200078ec0ff */
[----:B------:R-:W-:Y:S01]  /*0dd0*/  IMAD R118, R118, -0x2daee0ad, RZ ;  /* 0xd2511f5376767824 */ /* 0x000fe200078e02ff */
[----:B------:R-:W-:Y:S01]  /*0de0*/  VIMNMX R53, R53, 0x20, PT ;  /* 0x0000002035357848 */ /* 0x000fe20003fe0100 */
[----:B------:R-:W-:Y:S01]  /*0df0*/  IMAD.U32 R31, R14, 0x10000, RZ ;  /* 0x000100000e1f7824 */ /* 0x000fe200078e00ff */
[----:B------:R-:W-:Y:S01]  /*0e00*/  ISETP.NE.AND.EX P0, PT, RZ, UR7, PT, P0 ;  /* 0x00000007ff007c0c */ /* 0x000fe2000bf05300 */
[----:B------:R-:W-:Y:S01]  /*0e10*/  IMAD.U32 R32, R13, 0x10000, RZ ;  /* 0x000100000d207824 */ /* 0x000fe200078e00ff */
[----:B------:R-:W-:Y:S01]  /*0e20*/  IADD3 R53, R53, R80, RZ ;  /* 0x0000005035357210 */ /* 0x000fe20007ffe0ff */
[----:B------:R-:W-:Y:S01]  /*0e30*/  IMAD.U32 R29, R16, 0x10000, RZ ;  /* 0x00010000101d7824 */ /* 0x000fe200078e00ff */
[----:B------:R-:W-:Y:S01]  /*0e40*/  PRMT R168, R56, 0x7632, R168 ;  /* 0x0000763238a87816 */ /* 0x000fe200000000a8 */
[----:B------:R-:W-:Y:S01]  /*0e50*/  IMAD.SHL.U32 R56, R99, 0x20, RZ ;  /* 0x0000002063387824 */ /* 0x000fe200078e00ff */
[----:B------:R-:W-:Y:S01]  /*0e60*/  PRMT R169, R57, 0x7632, R169 ;  /* 0x0000763239a97816 */ /* 0x000fe200000000a9 */
[----:B------:R-:W-:Y:S01]  /*0e70*/  IMAD.SHL.U32 R53, R53, 0x8, RZ ;  /* 0x0000000835357824 */ /* 0x000fe200078e00ff */
[----:B------:R-:W-:Y:S01]  /*0e80*/  LOP3.LUT R0, R0, 0xffffffef, RZ, 0xc0, !PT ;  /* 0xffffffef00007812 */ /* 0x000fe200078ec0ff */
        /* <DEDUP_REMOVED lines=11> */
[----:B------:R-:W-:Y:S01]  /*0f40*/  LOP3.LUT R180, R3, R22, R34, 0x96, !PT ;  /* 0x0000001603b47212 */ /* 0x000fe200078e9622 */
[----:B------:R-:W-:Y:S01]  /*0f50*/  ULDC UR11, c[0x0][0x218] ;  /* 0x00008600000b7ab9 */ /* 0x000fe20000000800 */
[----:B------:R-:W-:Y:S01]  /*0f60*/  VIMNMX R57, R57, 0x20, PT ;  /* 0x0000002039397848 */ /* 0x000fe20003fe0100 */
[----:B------:R-:W-:Y:S01]  /*0f70*/  IMAD.U32 R16, R9, 0x10000, RZ ;  /* 0x0001000009107824 */ /* 0x000fe200078e00ff */
        /* <DEDUP_REMOVED lines=108> */
[----:B------:R-:W-:Y:S02]  /*1640*/  IMAD.SHL.U32 R177, R57, 0x8, RZ ;  /* 0x0000000839b17824 */ /* 0x000fe400078e00ff */
[----:B------:R-:W-:Y:S02]  /*1650*/  IMAD R178, R178, -0x2daee0ad, RZ ;  /* 0xd2511f53b2b27824 */ /* 0x000fe400078e02ff */
[----:B01----:R-:W-:-:S07]  /*1660*/  IMAD R180, R180, -0x326172a9, RZ ;  /* 0xcd9e8d57b4b47824 */ /* 0x003fce00078e02ff */
.L_x_11473:
        /* <DEDUP_REMOVED lines=37> */
.L_x_11235:
[----:B------:R-:W-:-:S07]  /*18c0*/  IMAD.MOV.U32 R148, RZ, RZ, R180 ;  /* 0x000000ffff947224 */ /* 0x000fce00078e00b4 */
.L_x_11236:
[----:B------:R-:W-:Y:S05]  /*18d0*/  BSYNC B1 ;  /* 0x0000000000017941 */ /* 0x000fea0003800000 */
.L_x_11234:
        /* <DEDUP_REMOVED lines=16> */
.L_x_11240:
[----:B------:R-:W-:Y:S05]  /*19e0*/  BSYNC B2 ;  /* 0x0000000000027941 */ /* 0x000fea0003800000 */
.L_x_11239:
        /* <DEDUP_REMOVED lines=43> */
.L_x_11238:
[----:B------:R-:W-:Y:S05]  /*1ca0*/  BSYNC B1 ;  /* 0x0000000000017941 */ /* 0x000fea0003800000 */
.L_x_11237:
[----:B------:R-:W0:Y:S01]  /*1cb0*/  LDC R185, c[0x0][0x294] ;  /* 0x0000a500ffb97b82 */ /* 0x000e220000000800 */
[----:B------:R-:W-:Y:S01]  /*1cc0*/  I2FP.F32.U32 R63, R148 ;  /* 0x00000094003f7245 */ /* 0x000fe20000201000 */
[----:B------:R-:W-:Y:S01]  /*1cd0*/  IMAD.MOV.U32 R186, RZ, RZ, 0x2f800000 ;  /* 0x2f800000ffba7424 */ /* 0x000fe200078e00ff */
[----:B------:R-:W-:Y:S01]  /*1ce0*/  ISETP.NE.U32.AND P0, PT, R60, RZ, PT ;  /* 0x000000ff3c00720c */ /* 0x000fe20003f05070 */
[----:B------:R-:W-:Y:S01]  /*1cf0*/  BSSY B1, `(.L_x_11241) ;  /* 0x000001a000017945 */ /* 0x000fe20003800000 */
[----:B-----5:R-:W-:Y:S01]  /*1d00*/  SHF.L.U32 R62, R64, 0x10, RZ ;  /* 0x00000010403e7819 */ /* 0x020fe200000006ff */
[----:B------:R-:W-:Y:S01]  /*1d10*/  FFMA.FTZ R60, R63, R186, 1.1641532182693481445e-10 ;  /* 0x2f0000003f3c7423 */ /* 0x000fe200000100ba */
[----:B------:R-:W-:Y:S01]  /*1d20*/  LOP3.LUT R0, R0, 0xfffffffb, RZ, 0xc0, !PT ;  /* 0xfffffffb00007812 */ /* 0x000fe200078ec0ff */
[----:B------:R-:W1:Y:S01]  /*1d30*/  LDC R184, c[0x0][0x298] ;  /* 0x0000a600ffb87b82 */ /* 0x000e620000000800 */
[----:B------:R-:W-:Y:S01]  /*1d40*/  ISETP.NE.AND.EX P0, PT, R61, RZ, PT, P0 ;  /* 0x000000ff3d00720c */ /* 0x000fe20003f05300 */
[----:B------:R-:W-:Y:S01]  /*1d50*/  FMUL.FTZ R63, R62, R183 ;  /* 0x000000b73e3f7220 */ /* 0x000fe20000410000 */
[----:B------:R-:W-:-:S02]  /*1d60*/  PRMT R64, R64, 0x7632, R64 ;  /* 0x0000763240407816 */ /* 0x000fc40000000040 */
[----:B0-----:R-:W-:Y:S01]  /*1d70*/  FSETP.GTU.FTZ.AND P1, PT, R60, R185, PT ;  /* 0x000000b93c00720b */ /* 0x001fe20003f3c000 */
[----:B-1----:R-:W-:-:S12]  /*1d80*/  FMUL.FTZ R63, R63, R184 ;  /* 0x000000b83f3f7220 */ /* 0x002fd80000410000 */
[----:B------:R-:W-:Y:S02]  /*1d90*/  @P1 LOP3.LUT R0, R0, 0x4, RZ, 0xfc, !PT ;  /* 0x0000000400001812 */ /* 0x000fe400078efcff */
[----:B------:R-:W-:Y:S01]  /*1da0*/  FSEL R60, R63, RZ, !P1 ;  /* 0x000000ff3f3c7208 */ /* 0x000fe20004800000 */
[C---:B------:R-:W-:Y:S01]  /*1db0*/  VIADD R63, R92.reuse, 0x1 ;  /* 0x000000015c3f7836 */ /* 0x040fe20000000000 */
        /* <DEDUP_REMOVED lines=12> */
.L_x_11242:
[----:B------:R-:W-:-:S07]  /*1e80*/  IMAD.MOV.U32 R61, RZ, RZ, R180 ;  /* 0x000000ffff3d7224 */ /* 0x000fce00078e00b4 */
.L_x_11243:
[----:B------:R-:W-:Y:S05]  /*1e90*/  BSYNC B1 ;  /* 0x0000000000017941 */ /* 0x000fea0003800000 */
.L_x_11241:
        /* <DEDUP_REMOVED lines=16> */
.L_x_11247:
[----:B------:R-:W-:Y:S05]  /*1fa0*/  BSYNC B2 ;  /* 0x0000000000027941 */ /* 0x000fea0003800000 */
.L_x_11246:
        /* <DEDUP_REMOVED lines=43> */
.L_x_11245:
[----:B------:R-:W-:Y:S05]  /*2260*/  BSYNC B1 ;  /* 0x0000000000017941 */ /* 0x000fea0003800000 */
.L_x_11244:
[----:B------:R-:W-:Y:S01]  /*2270*/  I2FP.F32.U32 R61, R61 ;  /* 0x0000003d003d7245 */ /* 0x000fe20000201000 */
[----:B------:R-:W-:Y:S01]  /*2280*/  BSSY B1, `(.L_x_11248) ;  /* 0x0000017000017945 */ /* 0x000fe20003800000 */
[----:B------:R-:W-:Y:S01]  /*2290*/  SHF.L.U32 R64, R64, 0x10, RZ ;  /* 0x0000001040407819 */ /* 0x000fe200000006ff */
[----:B------:R-:W-:Y:S01]  /*22a0*/  VIADD R92, R63, 0x1 ;  /* 0x000000013f5c7836 */ /* 0x000fe20000000000 */
[----:B------:R-:W-:Y:S01]  /*22b0*/  LOP3.LUT R0, R0, 0xfffffffd, RZ, 0xc0, !PT ;  /* 0xfffffffd00007812 */ /* 0x000fe200078ec0ff */
[----:B------:R-:W-:Y:S02]  /*22c0*/  FFMA.FTZ R62, R61, R186, 1.1641532182693481445e-10 ;  /* 0x2f0000003d3e7423 */ /* 0x000fe400000100ba */
[----:B------:R-:W-:-:S03]  /*22d0*/  FMUL.FTZ R61, R64, R183 ;  /* 0x000000b7403d7220 */ /* 0x000fc60000410000 */
        /* <DEDUP_REMOVED lines=16> */
.L_x_11249:
[----:B------:R-:W-:-:S07]  /*23e0*/  IMAD.MOV.U32 R64, RZ, RZ, R180 ;  /* 0x000000ffff407224 */ /* 0x000fce00078e00b4 */
.L_x_11250:
[----:B------:R-:W-:Y:S05]  /*23f0*/  BSYNC B1 ;  /* 0x0000000000017941 */ /* 0x000fea0003800000 */
.L_x_11248:
        /* <DEDUP_REMOVED lines=16> */
.L_x_11254:
[----:B------:R-:W-:Y:S05]  /*2500*/  BSYNC B2 ;  /* 0x0000000000027941 */ /* 0x000fea0003800000 */
.L_x_11253:
        /* <DEDUP_REMOVED lines=43> */
.L_x_11252:
[----:B------:R-:W-:Y:S05]  /*27c0*/  BSYNC B1 ;  /* 0x0000000000017941 */ /* 0x000fea0003800000 */
.L_x_11251:
        /* <DEDUP_REMOVED lines=22> */
.L_x_11256:
[----:B------:R-:W-:-:S07]  /*2930*/  IMAD.MOV.U32 R120, RZ, RZ, R180 ;  /* 0x000000ffff787224 */ /* 0x000fce00078e00b4 */
.L_x_11257:
[----:B------:R-:W-:Y:S05]  /*2940*/  BSYNC B1 ;  /* 0x0000000000017941 */ /* 0x000fea0003800000 */
.L_x_11255:
        /* <DEDUP_REMOVED lines=16> */
.L_x_11261:
[----:B------:R-:W-:Y:S05]  /*2a50*/  BSYNC B2 ;  /* 0x0000000000027941 */ /* 0x000fea0003800000 */
.L_x_11260:
        /* <DEDUP_REMOVED lines=43> */
.L_x_11259:
[----:B------:R-:W-:Y:S05]  /*2d10*/  BSYNC B1 ;  /* 0x0000000000017941 */ /* 0x000fea0003800000 */
.L_x_11258:
        /* <DEDUP_REMOVED lines=21> */
.L_x_11263:
[----:B------:R-:W-:-:S07]  /*2e70*/  IMAD.MOV.U32 R120, RZ, RZ, R180 ;  /* 0x000000ffff787224 */ /* 0x000fce00078e00b4 */
.L_x_11264:
[----:B------:R-:W-:Y:S05]  /*2e80*/  BSYNC B1 ;  /* 0x0000000000017941 */ /* 0x000fea0003800000 */
.L_x_11262:
        /* <DEDUP_REMOVED lines=16> */
.L_x_11268:
[----:B------:R-:W-:Y:S05]  /*2f90*/  BSYNC B2 ;  /* 0x0000000000027941 */ /* 0x000fea0003800000 */
.L_x_11267:
        /* <DEDUP_REMOVED lines=42> */
[----:B------:R-:W-:-:S07]  /*3240*/  LOP3.LUT R118, R65, R118, R117, 0x96, !PT ;  /* 0x0000007641767212 */ /* 0x000fce00078e9675 */
.L_x_11266:
[----:B------:R-:W-:Y:S05]  /*3250*/  BSYNC B1 ;  /* 0x0000000000017941 */ /* 0x000fea0003800000 */
.L_x_11265:
        /* <DEDUP_REMOVED lines=22> */
.L_x_11270:
[----:B------:R-:W-:-:S07]  /*33c0*/  IMAD.MOV.U32 R65, RZ, RZ, R180 ;  /* 0x000000ffff417224 */ /* 0x000fce00078e00b4 */
.L_x_11271:
[----:B------:R-:W-:Y:S05]  /*33d0*/  BSYNC B1 ;  /* 0x0000000000017941 */ /* 0x000fea0003800000 */
.L_x_11269:
        /* <DEDUP_REMOVED lines=16> */
.L_x_11275:
[----:B------:R-:W-:Y:S05]  /*34e0*/  BSYNC B2 ;  /* 0x0000000000027941 */ /* 0x000fea0003800000 */
.L_x_11274:
        /* <DEDUP_REMOVED lines=43> */
.L_x_11273:
[----:B------:R-:W-:Y:S05]  /*37a0*/  BSYNC B1 ;  /* 0x0000000000017941 */ /* 0x000fea0003800000 */
.L_x_11272:
        /* <DEDUP_REMOVED lines=21> */
.L_x_11277:
[----:B------:R-:W-:-:S07]  /*3900*/  IMAD.MOV.U32 R66, RZ, RZ, R180 ;  /* 0x000000ffff427224 */ /* 0x000fce00078e00b4 */
.L_x_11278:
[----:B------:R-:W-:Y:S05]  /*3910*/  BSYNC B1 ;  /* 0x0000000000017941 */ /* 0x000fea0003800000 */
.L_x_11276:
        /* <DEDUP_REMOVED lines=16> */
.L_x_11282:
[----:B------:R-:W-:Y:S05]  /*3a20*/  BSYNC B2 ;  /* 0x0000000000027941 */ /* 0x000fea0003800000 */
.L_x_11281:
        /* <DEDUP_REMOVED lines=43> */
.L_x_11280:
[----:B------:R-:W-:Y:S05]  /*3ce0*/  BSYNC B1 ;  /* 0x0000000000017941 */ /* 0x000fea0003800000 */
.L_x_11279:
        /* <DEDUP_REMOVED lines=22> */
.L_x_11284:
[----:B------:R-:W-:-:S07]  /*3e50*/  IMAD.MOV.U32 R187, RZ, RZ, R180 ;  /* 0x000000ffffbb7224 */ /* 0x000fce00078e00b4 */
.L_x_11285:
[----:B------:R-:W-:Y:S05]  /*3e60*/  BSYNC B1 ;  /* 0x0000000000017941 */ /* 0x000fea0003800000 */
.L_x_11283:
        /* <DEDUP_REMOVED lines=18> */
.L_x_11289:
[----:B------:R-:W-:Y:S05]  /*3f90*/  BSYNC B2 ;  /* 0x0000000000027941 */ /* 0x000fea0003800000 */
.L_x_11288:
        /* <DEDUP_REMOVED lines=43> */
.L_x_11287:
[----:B------:R-:W-:Y:S05]  /*4250*/  BSYNC B1 ;  /* 0x0000000000017941 */ /* 0x000fea0003800000 */
.L_x_11286:
[----:B------:R-:W-:Y:S01]  /*4260*/  I2FP.F32.U32 R93, R187 ;  /* 0x000000bb005d7245 */ /* 0x000fe20000201000 */
[----:B------:R-:W-:Y:S01]  /*4270*/  IMAD.U32 R92, R67, 0x10000, RZ ;  /* 0x00010000435c7824 */ /* 0x000fe200078e00ff */
[----:B------:R-:W-:Y:S02]  /*4280*/  SEL R94, RZ, 0x1, P1 ;  /* 0x00000001ff5e7807 */ /* 0x000fe40000800000 */
[----:B------:R-:W-:Y:S01]  /*4290*/  LEA R150, P1, R179, UR8, 0x5 ;  /* 0x00000008b3967c11 */ /* 0x000fe2000f8228ff */
[----:B------:R-:W-:Y:S01]  /*42a0*/  FFMA.FTZ R186, R93, R186, 1.1641532182693481445e-10 ;  /* 0x2f0000005dba7423 */ /* 0x000fe200000100ba */
[----:B------:R-:W-:Y:S01]  /*42b0*/  FMUL.FTZ R67, R92, R183 ;  /* 0x000000b75c437220 */ /* 0x000fe20000410000 */
[----:B------:R-:W-:Y:S01]  /*42c0*/  SEL R188, RZ, 0x10000, P5 ;  /* 0x00010000ffbc7807 */ /* 0x000fe20002800000 */
[----:B------:R-:W-:Y:S01]  /*42d0*/  IMAD.WIDE.U32 R92, R94, 0x10000, RZ ;  /* 0x000100005e5c7825 */ /* 0x000fe200078e00ff */
[----:B------:R-:W-:-:S03]  /*42e0*/  LOP3.LUT P5, RZ, R0, 0x2, RZ, 0xc0, !PT ;  /* 0x0000000200ff7812 */ /* 0x000fc600078ac0ff */
[----:B------:R-:W-:Y:S01]  /*42f0*/  FMUL.FTZ R67, R67, R184 ;  /* 0x000000b843437220 */ /* 0x000fe20000410000 */
[----:B------:R-:W-:Y:S02]  /*4300*/  LEA.HI.X R151, R179, UR9, RZ, 0x5, P1 ;  /* 0x00000009b3977c11 */ /* 0x000fe400088f2cff */
[----:B------:R-:W-:Y:S02]  /*4310*/  FSETP.GTU.FTZ.AND P1, PT, R186, R185, PT ;  /* 0x000000b9ba00720b */ /* 0x000fe40003f3c000 */
[----:B------:R-:W-:Y:S01]  /*4320*/  SEL R148, RZ, 0x1, P2 ;  /* 0x00000001ff947807 */ /* 0x000fe20001000000 */
[----:B------:R0:W-:Y:S01]  /*4330*/  STG.E.128 desc[UR4][R150.64], R60 ;  /* 0x0000003c96007986 */ /* 0x0001e2000c101d04 */
[----:B------:R-:W-:Y:S02]  /*4340*/  SEL R95, RZ, 0x1, P5 ;  /* 0x00000001ff5f7807 */ /* 0x000fe40002800000 */
[----:B------:R-:W-:Y:S01]  /*4350*/  FSEL R67, R67, RZ, !P1 ;  /* 0x000000ff43437208 */ /* 0x000fe20004800000 */
[----:B------:R-:W-:Y:S01]  /*4360*/  IMAD.WIDE.U32 R148, R148, 0x1000000, RZ ;  /* 0x0100000094947825 */ /* 0x000fe200078e00ff */
[----:B------:R-:W-:-:S02]  /*4370*/  SEL R181, RZ, 0x100, P4 ;  /* 0x00000100ffb57807 */ /* 0x000fc40002000000 */
[----:B------:R-:W-:Y:S01]  /*4380*/  SEL R185, RZ, 0x1000000, P1 ;  /* 0x01000000ffb97807 */ /* 0x000fe20000800000 */
[----:B------:R-:W-:-:S04]  /*4390*/  IMAD.WIDE.U32 R94, R95, 0x100, RZ ;  /* 0x000001005f5e7825 */ /* 0x000fc800078e00ff */
[----:B------:R-:W-:Y:S01]  /*43a0*/  FMUL.FTZ R67, R124, R67 ;  /* 0x000000437c437220 */ /* 0x000fe20000410000 */
[----:B------:R-:W-:Y:S02]  /*43b0*/  LOP3.LUT P6, RZ, R0, 0x4, RZ, 0xc0, !PT ;  /* 0x0000000400ff7812 */ /* 0x000fe400078cc0ff */
[----:B------:R-:W-:Y:S01]  /*43c0*/  SEL R189, RZ, 0x1, P3 ;  /* 0x00000001ffbd7807 */ /* 0x000fe20001800000 */
[----:B------:R-:W-:Y:S01]  /*43d0*/  @P0 FADD.FTZ R67, R59, R67 ;  /* 0x000000433b430221 */ /* 0x000fe20000010000 */
[----:B------:R-:W-:Y:S02]  /*43e0*/  LOP3.LUT R185, R181, R185, R188, 0xfe, !PT ;  /* 0x000000b9b5b97212 */ /* 0x000fe400078efebc */
[----:B------:R-:W-:Y:S02]  /*43f0*/  LOP3.LUT R92, R94, R148, R92, 0xfe, !PT ;  /* 0x000000945e5c7212 */ /* 0x000fe400078efe5c */
[----:B------:R-:W-:Y:S01]  /*4400*/  SEL R181, RZ, 0x1, P6 ;  /* 0x00000001ffb57807 */ /* 0x000fe20003000000 */
[----:B------:R0:W-:Y:S01]  /*4410*/  STG.E.128 desc[UR4][R150.64+0x10], R64 ;  /* 0x0000104096007986 */ /* 0x0001e2000c101d04 */
[----:B------:R-:W-:-:S02]  /*4420*/  LEA R148, P0, R179, UR6, 0x3 ;  /* 0x00000006b3947c11 */ /* 0x000fc4000f8018ff */
[----:B------:R-:W-:Y:S02]  /*4430*/  LOP3.LUT R185, R149, R185, R189, 0xfe, !PT ;  /* 0x000000b995b97212 */ /* 0x000fe400078efebd */
[----:B------:R-:W-:Y:S02]  /*4440*/  LOP3.LUT R92, R92, R181, RZ, 0xfc, !PT ;  /* 0x000000b55c5c7212 */ /* 0x000fe400078efcff */
[----:B------:R-:W-:Y:S02]  /*4450*/  LEA.HI.X R149, R179, UR7, RZ, 0x3, P0 ;  /* 0x00000007b3957c11 */ /* 0x000fe400080f1cff */
[----:B------:R-:W-:Y:S02]  /*4460*/  LOP3.LUT R93, R95, R185, R93, 0xfe, !PT ;  /* 0x000000b95f5d7212 */ /* 0x000fe400078efe5d */
[----:B------:R-:W-:-:S03]  /*4470*/  IADD3 R184, R179, 0x100, RZ ;  /* 0x00000100b3b87810 */ /* 0x000fc60007ffe0ff */
[----:B------:R0:W-:Y:S04]  /*4480*/  STG.E.64 desc[UR4][R148.64], R92 ;  /* 0x0000005c94007986 */ /* 0x0001e8000c101b04 */
.L_x_11233:
[----:B------:R-:W-:Y:S05]  /*4490*/  BSYNC B0 ;  /* 0x0000000000007941 */ /* 0x000fea0003800000 */
.L_x_11232:
[----:B------:R-:W-:Y:S01]  /*44a0*/  LOP3.LUT P0, RZ, R0, 0x80, RZ, 0xc0, !PT ;  /* 0x0000008000ff7812 */ /* 0x000fe2000780c0ff */
        /* <DEDUP_REMOVED lines=24> */
.L_x_11293:
[----:B------:R-:W-:-:S07]  /*4630*/  IMAD.MOV.U32 R148, RZ, RZ, R180 ;  /* 0x000000ffff947224 */ /* 0x000fce00078e00b4 */
.L_x_11294:
[----:B------:R-:W-:Y:S05]  /*4640*/  BSYNC B1 ;  /* 0x0000000000017941 */ /* 0x000fea0003800000 */
.L_x_11292:
        /* <DEDUP_REMOVED lines=16> */
.L_x_11298:
[----:B------:R-:W-:Y:S05]  /*4750*/  BSYNC B2 ;  /* 0x0000000000027941 */ /* 0x000fea0003800000 */
.L_x_11297:
        /* <DEDUP_REMOVED lines=43> */
.L_x_11296:
[----:B------:R-:W-:Y:S05]  /*4a10*/  BSYNC B1 ;  /* 0x0000000000017941 */ /* 0x000fea0003800000 */
.L_x_11295:
[----:B------:R-:W0:Y:S01]  /*4a20*/  LDC R151, c[0x0][0x294] ;  /* 0x0000a500ff977b82 */ /* 0x000e220000000800 */
[----:B------:R-:W-:Y:S01]  /*4a30*/  I2FP.F32.U32 R70, R148 ;  /* 0x0000009400467245 */ /* 0x000fe20000201000 */
[----:B------:R-:W-:Y:S01]  /*4a40*/  IMAD.MOV.U32 R185, RZ, RZ, 0x2f800000 ;  /* 0x2f800000ffb97424 */ /* 0x000fe200078e00ff */
[----:B-----5:R-:W-:Y:S01]  /*4a50*/  SHF.L.U32 R94, R72, 0x10, RZ ;  /* 0x00000010485e7819 */ /* 0x020fe200000006ff */
[----:B------:R-:W-:Y:S01]  /*4a60*/  BSSY B1, `(.L_x_11299) ;  /* 0x000001a000017945 */ /* 0x000fe20003800000 */
[----:B------:R-:W-:Y:S01]  /*4a70*/  LOP3.LUT R0, R0, 0xfffffffb, RZ, 0xc0, !PT ;  /* 0xfffffffb00007812 */ /* 0x000fe200078ec0ff */
[----:B------:R-:W-:Y:S01]  /*4a80*/  FFMA.FTZ R70, R70, R185, 1.1641532182693481445e-10 ;  /* 0x2f00000046467423 */ /* 0x000fe200000100b9 */
[----:B------:R-:W-:Y:S01]  /*4a90*/  ISETP.NE.U32.AND P0, PT, R68, RZ, PT ;  /* 0x000000ff4400720c */ /* 0x000fe20003f05070 */
[----:B------:R-:W1:Y:S01]  /*4aa0*/  LDC R150, c[0x0][0x298] ;  /* 0x0000a600ff967b82 */ /* 0x000e620000000800 */
[----:B------:R-:W-:Y:S01]  /*4ab0*/  FMUL.FTZ R71, R94, R183 ;  /* 0x000000b75e477220 */ /* 0x000fe20000410000 */
[----:B------:R-:W-:-:S02]  /*4ac0*/  PRMT R72, R72, 0x7632, R72 ;  /* 0x0000763248487816 */ /* 0x000fc40000000048 */
[----:B------:R-:W-:Y:S02]  /*4ad0*/  ISETP.NE.AND.EX P0, PT, R69, RZ, PT, P0 ;  /* 0x000000ff4500720c */ /* 0x000fe40003f05300 */
        /* <DEDUP_REMOVED lines=17> */
.L_x_11300:
[----:B------:R-:W-:-:S07]  /*4bf0*/  IMAD.MOV.U32 R69, RZ, RZ, R180 ;  /* 0x000000ffff457224 */ /* 0x000fce00078e00b4 */
.L_x_11301:
[----:B------:R-:W-:Y:S05]  /*4c00*/  BSYNC B1 ;  /* 0x0000000000017941 */ /* 0x000fea0003800000 */
.L_x_11299:
        /* <DEDUP_REMOVED lines=16> */
.L_x_11305:
[----:B------:R-:W-:Y:S05]  /*4d10*/  BSYNC B2 ;  /* 0x0000000000027941 */ /* 0x000fea0003800000 */
.L_x_11304:
        /* <DEDUP_REMOVED lines=43> */
.L_x_11303:
[----:B------:R-:W-:Y:S05]  /*4fd0*/  BSYNC B1 ;  /* 0x0000000000017941 */ /* 0x000fea0003800000 */
.L_x_11302:
[----:B------:R-:W-:Y:S01]  /*4fe0*/  I2FP.F32.U32 R70, R69 ;  /* 0x0000004500467245 */ /* 0x000fe20000201000 */
[----:B------:R-:W-:Y:S01]  /*4ff0*/  IMAD.U32 R72, R72, 0x10000, RZ ;  /* 0x0001000048487824 */ /* 0x000fe200078e00ff */
[----:B------:R-:W-:Y:S01]  /*5000*/  LOP3.LUT R0, R0, 0xfffffffd, RZ, 0xc0, !PT ;  /* 0xfffffffd00007812 */ /* 0x000fe200078ec0ff */
[----:B------:R-:W-:Y:S01]  /*5010*/  BSSY B1, `(.L_x_11306) ;  /* 0x0000015000017945 */ /* 0x000fe20003800000 */
[----:B------:R-:W-:Y:S01]  /*5020*/  IADD3 R92, R71, 0x1, RZ ;  /* 0x00000001475c7810 */ /* 0x000fe20007ffe0ff */
[----:B------:R-:W-:Y:S01]  /*5030*/  FFMA.FTZ R70, R70, R185, 1.1641532182693481445e-10 ;  /* 0x2f00000046467423 */ /* 0x000fe200000100b9 */
[----:B------:R-:W-:-:S04]  /*5040*/  FMUL.FTZ R69, R72, R183 ;  /* 0x000000b748457220 */ /* 0x000fc80000410000 */
        /* <DEDUP_REMOVED lines=16> */
.L_x_11307:
[----:B------:R-:W-:-:S07]  /*5150*/  MOV R72, R180 ;  /* 0x000000b400487202 */ /* 0x000fce0000000f00 */
.L_x_11308:
[----:B------:R-:W-:Y:S05]  /*5160*/  BSYNC B1 ;  /* 0x0000000000017941 */ /* 0x000fea0003800000 */
.L_x_11306:
        /* <DEDUP_REMOVED lines=16> */
.L_x_11312:
[----:B------:R-:W-:Y:S05]  /*5270*/  BSYNC B2 ;  /* 0x0000000000027941 */ /* 0x000fea0003800000 */
.L_x_11311:
        /* <DEDUP_REMOVED lines=43> */
.L_x_11310:
[----:B------:R-:W-:Y:S05]  /*5530*/  BSYNC B1 ;  /* 0x0000000000017941 */ /* 0x000fea0003800000 */
.L_x_11309:
[----:B------:R-:W-:Y:S01]  /*5540*/  I2FP.F32.U32 R70, R72 ;  /* 0x0000004800467245 */ /* 0x000fe20000201000 */
[----:B------:R-:W-:Y:S01]  /*5550*/  BSSY B1, `(.L_x_11313) ;  /* 0x0000016000017945 */ /* 0x000fe20003800000 */
[----:B------:R-:W-:Y:S02]  /*5560*/  SHF.L.U32 R72, R73, 0x10, RZ ;  /* 0x0000001049487819 */ /* 0x000fe400000006ff */
[----:B------:R-:W-:Y:S01]  /*5570*/  ISETP.NE.AND P2, PT, R92, 0x1, PT ;  /* 0x000000015c00780c */ /* 0x000fe20003f45270 */
[----:B------:R-:W-:Y:S02]  /*5580*/  FFMA.FTZ R70, R70, R185, 1.1641532182693481445e-10 ;  /* 0x2f00000046467423 */ /* 0x000fe400000100b9 */
[----:B------:R-:W-:-:S03]  /*5590*/  FMUL.FTZ R71, R72, R183 ;  /* 0x000000b748477220 */ /* 0x000fc60000410000 */
[----:B------:R-:W-:Y:S01]  /*55a0*/  FSETP.GTU.FTZ.AND P1, PT, R70, R151, PT ;  /* 0x000000974600720b */ /* 0x000fe20003f3c000 */
[----:B------:R-:W-:-:S05]  /*55b0*/  FMUL.FTZ R71, R71, R150 ;  /* 0x0000009647477220 */ /* 0x000fca0000410000 */
[----:B------:R-:W-:-:S05]  /*55c0*/  FSEL R71, R71, RZ, !P1 ;  /* 0x000000ff47477208 */ /* 0x000fca0004800000 */
[----:B------:R-:W-:Y:S01]  /*55d0*/  FMUL.FTZ R70, R28, R71 ;  /* 0x000000471c467220 */ /* 0x000fe20000410000 */
[----:B------:R-:W-:Y:S01]  /*55e0*/  PRMT R71, R73, 0x7632, R71 ;  /* 0x0000763249477816 */ /* 0x000fe20000000047 */
[----:B------:R-:W-:Y:S02]  /*55f0*/  VIADD R73, R92, 0x1 ;  /* 0x000000015c497836 */ /* 0x000fe40000000000 */
        /* <DEDUP_REMOVED lines=10> */
.L_x_11314:
[----:B------:R-:W-:-:S07]  /*56a0*/  IMAD.MOV.U32 R120, RZ, RZ, R180 ;  /* 0x000000ffff787224 */ /* 0x000fce00078e00b4 */
.L_x_11315:
[----:B------:R-:W-:Y:S05]  /*56b0*/  BSYNC B1 ;  /* 0x0000000000017941 */ /* 0x000fea0003800000 */
.L_x_11313:
        /* <DEDUP_REMOVED lines=16> */
.L_x_11319:
[----:B------:R-:W-:Y:S05]  /*57c0*/  BSYNC B2 ;  /* 0x0000000000027941 */ /* 0x000fea0003800000 */
.L_x_11318:
        /* <DEDUP_REMOVED lines=43> */
.L_x_11317:
[----:B------:R-:W-:Y:S05]  /*5a80*/  BSYNC B1 ;  /* 0x0000000000017941 */ /* 0x000fea0003800000 */
.L_x_11316:
        /* <DEDUP_REMOVED lines=21> */
.L_x_11321:
[----:B------:R-:W-:-:S07]  /*5be0*/  MOV R120, R180 ;  /* 0x000000b400787202 */ /* 0x000fce0000000f00 */
.L_x_11322:
[----:B------:R-:W-:Y:S05]  /*5bf0*/  BSYNC B1 ;  /* 0x0000000000017941 */ /* 0x000fea0003800000 */
.L_x_11320:
        /* <DEDUP_REMOVED lines=16> */
.L_x_11326:
[----:B------:R-:W-:Y:S05]  /*5d00*/  BSYNC B2 ;  /* 0x0000000000027941 */ /* 0x000fea0003800000 */
.L_x_11325:
        /* <DEDUP_REMOVED lines=43> */
.L_x_11324:
[----:B------:R-:W-:Y:S05]  /*5fc0*/  BSYNC B1 ;  /* 0x0000000000017941 */ /* 0x000fea0003800000 */
.L_x_11323:
        /* <DEDUP_REMOVED lines=22> */
.L_x_11328:
[----:B------:R-:W-:-:S07]  /*6130*/  IMAD.MOV.U32 R73, RZ, RZ, R180 ;  /* 0x000000ffff497224 */ /* 0x000fce00078e00b4 */
.L_x_11329:
[----:B------:R-:W-:Y:S05]  /*6140*/  BSYNC B1 ;  /* 0x0000000000017941 */ /* 0x000fea0003800000 */
.L_x_11327:
        /* <DEDUP_REMOVED lines=16> */
.L_x_11333:
[----:B------:R-:W-:Y:S05]  /*6250*/  BSYNC B2 ;  /* 0x0000000000027941 */ /* 0x000fea0003800000 */
.L_x_11332:
        /* <DEDUP_REMOVED lines=43> */
.L_x_11331:
[----:B------:R-:W-:Y:S05]  /*6510*/  BSYNC B1 ;  /* 0x0000000000017941 */ /* 0x000fea0003800000 */
.L_x_11330:
        /* <DEDUP_REMOVED lines=21> */
.L_x_11335:
[----:B------:R-:W-:-:S07]  /*6670*/  MOV R74, R180 ;  /* 0x000000b4004a7202 */ /* 0x000fce0000000f00 */
.L_x_11336:
[----:B------:R-:W-:Y:S05]  /*6680*/  BSYNC B1 ;  /* 0x0000000000017941 */ /* 0x000fea0003800000 */
.L_x_11334:
        /* <DEDUP_REMOVED lines=16> */
.L_x_11340:
[----:B------:R-:W-:Y:S05]  /*6790*/  BSYNC B2 ;  /* 0x0000000000027941 */ /* 0x000fea0003800000 */
.L_x_11339:
        /* <DEDUP_REMOVED lines=43> */
.L_x_11338:
[----:B------:R-:W-:Y:S05]  /*6a50*/  BSYNC B1 ;  /* 0x0000000000017941 */ /* 0x000fea0003800000 */
.L_x_11337:
        /* <DEDUP_REMOVED lines=22> */
.L_x_11342:
[----:B------:R-:W-:-:S07]  /*6bc0*/  IMAD.MOV.U32 R186, RZ, RZ, R180 ;  /* 0x000000ffffba7224 */ /* 0x000fce00078e00b4 */
.L_x_11343:
[----:B------:R-:W-:Y:S05]  /*6bd0*/  BSYNC B1 ;  /* 0x0000000000017941 */ /* 0x000fea0003800000 */
.L_x_11341:
        /* <DEDUP_REMOVED lines=18> */
.L_x_11347:
[----:B------:R-:W-:Y:S05]  /*6d00*/  BSYNC B2 ;  /* 0x0000000000027941 */ /* 0x000fea0003800000 */
.L_x_11346:
        /* <DEDUP_REMOVED lines=43> */
.L_x_11345:
[----:B------:R-:W-:Y:S05]  /*6fc0*/  BSYNC B1 ;  /* 0x0000000000017941 */ /* 0x000fea0003800000 */
.L_x_11344:
        /* <DEDUP_REMOVED lines=31> */
[C---:B------:R-:W-:Y:S02]  /*71c0*/  LEA.HI.X R151, R184.reuse, UR7, RZ, 0x3, P0 ;  /* 0x00000007b8977c11 */ /* 0x040fe400080f1cff */
[----:B------:R-:W-:Y:S02]  /*71d0*/  LOP3.LUT R95, R95, R185, R149, 0xfe, !PT ;  /* 0x000000b95f5f7212 */ /* 0x000fe400078efe95 */
[----:B------:R-:W-:-:S03]  /*71e0*/  IADD3 R184, R184, 0x100, RZ ;  /* 0x00000100b8b87810 */ /* 0x000fc60007ffe0ff */
[----:B------:R1:W-:Y:S04]  /*71f0*/  STG.E.64 desc[UR4][R150.64], R94 ;  /* 0x0000005e96007986 */ /* 0x0003e8000c101b04 */
.L_x_11291:
[----:B------:R-:W-:Y:S05]  /*7200*/  BSYNC B0 ;  /* 0x0000000000007941 */ /* 0x000fea0003800000 */
.L_x_11290:
[----:B------:R-:W-:Y:S01]  /*7210*/  LOP3.LUT P0, RZ, R0, 0x40, RZ, 0xc0, !PT ;  /* 0x0000004000ff7812 */ /* 0x000fe2000780c0ff */
        /* <DEDUP_REMOVED lines=24> */
.L_x_11351:
[----:B------:R-:W-:-:S07]  /*73a0*/  IMAD.MOV.U32 R148, RZ, RZ, R180 ;  /* 0x000000ffff947224 */ /* 0x000fce00078e00b4 */
.L_x_11352:
[----:B------:R-:W-:Y:S05]  /*73b0*/  BSYNC B1 ;  /* 0x0000000000017941 */ /* 0x000fea0003800000 */
.L_x_11350:
        /* <DEDUP_REMOVED lines=16> */
.L_x_11356:
[----:B------:R-:W-:Y:S05]  /*74c0*/  BSYNC B2 ;  /* 0x0000000000027941 */ /* 0x000fea0003800000 */
.L_x_11355:
        /* <DEDUP_REMOVED lines=43> */
.L_x_11354:
[----:B------:R-:W-:Y:S05]  /*7780*/  BSYNC B1 ;  /* 0x0000000000017941 */ /* 0x000fea0003800000 */
.L_x_11353:
        /* <DEDUP_REMOVED lines=29> */
.L_x_11358:
[----:B------:R-:W-:-:S07]  /*7960*/  IMAD.MOV.U32 R77, RZ, RZ, R180 ;  /* 0x000000ffff4d7224 */ /* 0x000fce00078e00b4 */
.L_x_11359:
[----:B------:R-:W-:Y:S05]  /*7970*/  BSYNC B1 ;  /* 0x0000000000017941 */ /* 0x000fea0003800000 */
.L_x_11357:
        /* <DEDUP_REMOVED lines=16> */
.L_x_11363:
[----:B------:R-:W-:Y:S05]  /*7a80*/  BSYNC B2 ;  /* 0x0000000000027941 */ /* 0x000fea0003800000 */
.L_x_11362:
        /* <DEDUP_REMOVED lines=43> */
.L_x_11361:
[----:B------:R-:W-:Y:S05]  /*7d40*/  BSYNC B1 ;  /* 0x0000000000017941 */ /* 0x000fea0003800000 */
.L_x_11360:
        /* <DEDUP_REMOVED lines=23> */
.L_x_11365:
[----:B------:R-:W-:-:S07]  /*7ec0*/  MOV R80, R180 ;  /* 0x000000b400507202 */ /* 0x000fce0000000f00 */
.L_x_11366:
[----:B------:R-:W-:Y:S05]  /*7ed0*/  BSYNC B1 ;  /* 0x0000000000017941 */ /* 0x000fea0003800000 */
.L_x_11364:
        /* <DEDUP_REMOVED lines=16> */
.L_x_11370:
[----:B------:R-:W-:Y:S05]  /*7fe0*/  BSYNC B2 ;  /* 0x0000000000027941 */ /* 0x000fea0003800000 */
.L_x_11369:
        /* <DEDUP_REMOVED lines=43> */
.L_x_11368:
[----:B------:R-:W-:Y:S05]  /*82a0*/  BSYNC B1 ;  /* 0x0000000000017941 */ /* 0x000fea0003800000 */
.L_x_11367:
        /* <DEDUP_REMOVED lines=22> */
.L_x_11372:
[----:B------:R-:W-:-:S07]  /*8410*/  IMAD.MOV.U32 R120, RZ, RZ, R180 ;  /* 0x000000ffff787224 */ /* 0x000fce00078e00b4 */
.L_x_11373:
[----:B------:R-:W-:Y:S05]  /*8420*/  BSYNC B1 ;  /* 0x0000000000017941 */ /* 0x000fea0003800000 */
.L_x_11371:
        /* <DEDUP_REMOVED lines=16> */
.L_x_11377:
[----:B------:R-:W-:Y:S05]  /*8530*/  BSYNC B2 ;  /* 0x0000000000027941 */ /* 0x000fea0003800000 */
.L_x_11376:
        /* <DEDUP_REMOVED lines=43> */
.L_x_11375:
[----:B------:R-:W-:Y:S05]  /*87f0*/  BSYNC B1 ;  /* 0x0000000000017941 */ /* 0x000fea0003800000 */
.L_x_11374:
        /* <DEDUP_REMOVED lines=21> */
.L_x_11379:
[----:B------:R-:W-:-:S07]  /*8950*/  MOV R120, R180 ;  /* 0x000000b400787202 */ /* 0x000fce0000000f00 */
.L_x_11380:
[----:B------:R-:W-:Y:S05]  /*8960*/  BSYNC B1 ;  /* 0x0000000000017941 */ /* 0x000fea0003800000 */
.L_x_11378:
        /* <DEDUP_REMOVED lines=16> */
.L_x_11384:
[----:B------:R-:W-:Y:S05]  /*8a70*/  BSYNC B2 ;  /* 0x0000000000027941 */ /* 0x000fea0003800000 */
.L_x_11383:
        /* <DEDUP_REMOVED lines=43> */
.L_x_11382:
[----:B------:R-:W-:Y:S05]  /*8d30*/  BSYNC B1 ;  /* 0x0000000000017941 */ /* 0x000fea0003800000 */
.L_x_11381:
        /* <DEDUP_REMOVED lines=22> */
.L_x_11386:
[----:B------:R-:W-:-:S07]  /*8ea0*/  IMAD.MOV.U32 R81, RZ, RZ, R180 ;  /* 0x000000ffff517224 */ /* 0x000fce00078e00b4 */
.L_x_11387:
[----:B------:R-:W-:Y:S05]  /*8eb0*/  BSYNC B1 ;  /* 0x0000000000017941 */ /* 0x000fea0003800000 */
.L_x_11385:
        /* <DEDUP_REMOVED lines=16> */
.L_x_11391:
[----:B------:R-:W-:Y:S05]  /*8fc0*/  BSYNC B2 ;  /* 0x0000000000027941 */ /* 0x000fea0003800000 */
.L_x_11390:
        /* <DEDUP_REMOVED lines=43> */
.L_x_11389:
[----:B------:R-:W-:Y:S05]  /*9280*/  BSYNC B1 ;  /* 0x0000000000017941 */ /* 0x000fea0003800000 */
.L_x_11388:
        /* <DEDUP_REMOVED lines=21> */
.L_x_11393:
[----:B------:R-:W-:-:S07]  /*93e0*/  MOV R82, R180 ;  /* 0x000000b400527202 */ /* 0x000fce0000000f00 */
.L_x_11394:
[----:B------:R-:W-:Y:S05]  /*93f0*/  BSYNC B1 ;  /* 0x0000000000017941 */ /* 0x000fea0003800000 */
.L_x_11392:
        /* <DEDUP_REMOVED lines=16> */
.L_x_11398:
[----:B------:R-:W-:Y:S05]  /*9500*/  BSYNC B2 ;  /* 0x0000000000027941 */ /* 0x000fea0003800000 */
.L_x_11397:
        /* <DEDUP_REMOVED lines=43> */
.L_x_11396:
[----:B------:R-:W-:Y:S05]  /*97c0*/  BSYNC B1 ;  /* 0x0000000000017941 */ /* 0x000fea0003800000 */
.L_x_11395:
        /* <DEDUP_REMOVED lines=22> */
.L_x_11400:
[----:B------:R-:W-:-:S07]  /*9930*/  IMAD.MOV.U32 R186, RZ, RZ, R180 ;  /* 0x000000ffffba7224 */ /* 0x000fce00078e00b4 */
.L_x_11401:
[----:B------:R-:W-:Y:S05]  /*9940*/  BSYNC B1 ;  /* 0x0000000000017941 */ /* 0x000fea0003800000 */
.L_x_11399:
        /* <DEDUP_REMOVED lines=18> */
.L_x_11405:
[----:B------:R-:W-:Y:S05]  /*9a70*/  BSYNC B2 ;  /* 0x0000000000027941 */ /* 0x000fea0003800000 */
.L_x_11404:
        /* <DEDUP_REMOVED lines=43> */
.L_x_11403:
[----:B------:R-:W-:Y:S05]  /*9d30*/  BSYNC B1 ;  /* 0x0000000000017941 */ /* 0x000fea0003800000 */
.L_x_11402:
        /* <DEDUP_REMOVED lines=35> */
.L_x_11349:
[----:B------:R-:W-:Y:S05]  /*9f70*/  BSYNC B0 ;  /* 0x0000000000007941 */ /* 0x000fea0003800000 */
.L_x_11348:
[----:B------:R-:W-:Y:S01]  /*9f80*/  LOP3.LUT P0, RZ, R0, 0x20, RZ, 0xc0, !PT ;  /* 0x0000002000ff7812 */ /* 0x000fe2000780c0ff */
        /* <DEDUP_REMOVED lines=14> */
[----:B012---:R-:W-:-:S11]  /*a070*/  VIADD R92, R120, 0x1 ;  /* 0x00000001785c7836 */ /* 0x007fd60000000000 */
[----:B---3--:R-:W-:Y:S05]  /*a080*/  @!P0 BRA `(.L_x_11409) ;  /* 0x0000000000208947 */ /* 0x008fea0003800000 */
        /* <DEDUP_REMOVED lines=8> */
.L_x_11409:
[----:B------:R-:W-:-:S07]  /*a110*/  IMAD.MOV.U32 R148, RZ, RZ, R180 ;  /* 0x000000ffff947224 */ /* 0x000fce00078e00b4 */
.L_x_11410:
[----:B------:R-:W-:Y:S05]  /*a120*/  BSYNC B1 ;  /* 0x0000000000017941 */ /* 0x000fea0003800000 */
.L_x_11408:
        /* <DEDUP_REMOVED lines=16> */
.L_x_11414:
[----:B------:R-:W-:Y:S05]  /*a230*/  BSYNC B2 ;  /* 0x0000000000027941 */ /* 0x000fea0003800000 */
.L_x_11413:
        /* <DEDUP_REMOVED lines=43> */
.L_x_11412:
[----:B------:R-:W-:Y:S05]  /*a4f0*/  BSYNC B1 ;  /* 0x0000000000017941 */ /* 0x000fea0003800000 */
.L_x_11411:
        /* <DEDUP_REMOVED lines=29> */
.L_x_11416:
[----:B------:R-:W-:-:S07]  /*a6d0*/  IMAD.MOV.U32 R85, RZ, RZ, R180 ;  /* 0x000000ffff557224 */ /* 0x000fce00078e00b4 */
.L_x_11417:
[----:B------:R-:W-:Y:S05]  /*a6e0*/  BSYNC B1 ;  /* 0x0000000000017941 */ /* 0x000fea0003800000 */
.L_x_11415:
        /* <DEDUP_REMOVED lines=16> */
.L_x_11421:
[----:B------:R-:W-:Y:S05]  /*a7f0*/  BSYNC B2 ;  /* 0x0000000000027941 */ /* 0x000fea0003800000 */
.L_x_11420:
        /* <DEDUP_REMOVED lines=43> */
.L_x_11419:
[----:B------:R-:W-:Y:S05]  /*aab0*/  BSYNC B1 ;  /* 0x0000000000017941 */ /* 0x000fea0003800000 */
.L_x_11418:
        /* <DEDUP_REMOVED lines=23> */
.L_x_11423:
[----:B------:R-:W-:-:S07]  /*ac30*/  MOV R88, R180 ;  /* 0x000000b400587202 */ /* 0x000fce0000000f00 */
.L_x_11424:
[----:B------:R-:W-:Y:S05]  /*ac40*/  BSYNC B1 ;  /* 0x0000000000017941 */ /* 0x000fea0003800000 */
.L_x_11422:
        /* <DEDUP_REMOVED lines=16> */
.L_x_11428:
[----:B------:R-:W-:Y:S05]  /*ad50*/  BSYNC B2 ;  /* 0x0000000000027941 */ /* 0x000fea0003800000 */
.L_x_11427:
        /* <DEDUP_REMOVED lines=43> */
.L_x_11426:
[----:B------:R-:W-:Y:S05]  /*b010*/  BSYNC B1 ;  /* 0x0000000000017941 */ /* 0x000fea0003800000 */
.L_x_11425:
        /* <DEDUP_REMOVED lines=22> */
.L_x_11430:
[----:B------:R-:W-:-:S07]  /*b180*/  IMAD.MOV.U32 R120, RZ, RZ, R180 ;  /* 0x000000ffff787224 */ /* 0x000fce00078e00b4 */
.L_x_11431:
[----:B------:R-:W-:Y:S05]  /*b190*/  BSYNC B1 ;  /* 0x0000000000017941 */ /* 0x000fea0003800000 */
.L_x_11429:
        /* <DEDUP_REMOVED lines=16> */
.L_x_11435:
[----:B------:R-:W-:Y:S05]  /*b2a0*/  BSYNC B2 ;  /* 0x0000000000027941 */ /* 0x000fea0003800000 */
.L_x_11434:
        /* <DEDUP_REMOVED lines=43> */
.L_x_11433:
[----:B------:R-:W-:Y:S05]  /*b560*/  BSYNC B1 ;  /* 0x0000000000017941 */ /* 0x000fea0003800000 */
.L_x_11432:
        /* <DEDUP_REMOVED lines=21> */
.L_x_11437:
[----:B------:R-:W-:-:S07]  /*b6c0*/  MOV R120, R180 ;  /* 0x000000b400787202 */ /* 0x000fce0000000f00 */
.L_x_11438:
[----:B------:R-:W-:Y:S05]  /*b6d0*/  BSYNC B1 ;  /* 0x0000000000017941 */ /* 0x000fea0003800000 */
.L_x_11436:
        /* <DEDUP_REMOVED lines=16> */
.L_x_11442:
[----:B------:R-:W-:Y:S05]  /*b7e0*/  BSYNC B2 ;  /* 0x0000000000027941 */ /* 0x000fea0003800000 */
.L_x_11441:
        /* <DEDUP_REMOVED lines=43> */
.L_x_11440:
[----:B------:R-:W-:Y:S05]  /*baa0*/  BSYNC B1 ;  /* 0x0000000000017941 */ /* 0x000fea0003800000 */
.L_x_11439:
        /* <DEDUP_REMOVED lines=22> */
.L_x_11444:
[----:B------:R-:W-:-:S07]  /*bc10*/  IMAD.MOV.U32 R89, RZ, RZ, R180 ;  /* 0x000000ffff597224 */ /* 0x000fce00078e00b4 */
.L_x_11445:
[----:B------:R-:W-:Y:S05]  /*bc20*/  BSYNC B1 ;  /* 0x0000000000017941 */ /* 0x000fea0003800000 */
.L_x_11443:
        /* <DEDUP_REMOVED lines=16> */
.L_x_11449:
[----:B------:R-:W-:Y:S05]  /*bd30*/  BSYNC B2 ;  /* 0x0000000000027941 */ /* 0x000fea0003800000 */
.L_x_11448:
        /* <DEDUP_REMOVED lines=43> */
.L_x_11447:
[----:B------:R-:W-:Y:S05]  /*bff0*/  BSYNC B1 ;  /* 0x0000000000017941 */ /* 0x000fea0003800000 */
.L_x_11446:
        /* <DEDUP_REMOVED lines=21> */
.L_x_11451:
[----:B------:R-:W-:-:S07]  /*c150*/  MOV R90, R180 ;  /* 0x000000b4005a7202 */ /* 0x000fce0000000f00 */
.L_x_11452:
[----:B------:R-:W-:Y:S05]  /*c160*/  BSYNC B1 ;  /* 0x0000000000017941 */ /* 0x000fea0003800000 */
.L_x_11450:
        /* <DEDUP_REMOVED lines=16> */
.L_x_11456:
[----:B------:R-:W-:Y:S05]  /*c270*/  BSYNC B2 ;  /* 0x0000000000027941 */ /* 0x000fea0003800000 */
.L_x_11455:
        /* <DEDUP_REMOVED lines=43> */
.L_x_11454:
[----:B------:R-:W-:Y:S05]  /*c530*/  BSYNC B1 ;  /* 0x0000000000017941 */ /* 0x000fea0003800000 */
.L_x_11453:
        /* <DEDUP_REMOVED lines=22> */
.L_x_11458:
[----:B------:R-:W-:-:S07]  /*c6a0*/  IMAD.MOV.U32 R186, RZ, RZ, R180 ;  /* 0x000000ffffba7224 */ /* 0x000fce00078e00b4 */
.L_x_11459:
[----:B------:R-:W-:Y:S05]  /*c6b0*/  BSYNC B1 ;  /* 0x0000000000017941 */ /* 0x000fea0003800000 */
.L_x_11457:
        /* <DEDUP_REMOVED lines=18> */
.L_x_11463:
[----:B------:R-:W-:Y:S05]  /*c7e0*/  BSYNC B2 ;  /* 0x0000000000027941 */ /* 0x000fea0003800000 */
.L_x_11462:
        /* <DEDUP_REMOVED lines=43> */
.L_x_11461:
[----:B------:R-:W-:Y:S05]  /*caa0*/  BSYNC B1 ;  /* 0x0000000000017941 */ /* 0x000fea0003800000 */
.L_x_11460:
        /* <DEDUP_REMOVED lines=32> */
[----:B------:R-:W-:-:S05]  /*ccb0*/  LOP3.LUT R95, R95, R183, R149, 0xfe, !PT ;  /* 0x000000b75f5f7212 */ /* 0x000fca00078efe95 */
[----:B------:R3:W-:Y:S02]  /*ccc0*/  STG.E.64 desc[UR4][R150.64], R94 ;  /* 0x0000005e96007986 */ /* 0x0007e4000c101b04 */
.L_x_11407:
[----:B------:R-:W-:Y:S05]  /*ccd0*/  BSYNC B0 ;  /* 0x0000000000007941 */ /* 0x000fea0003800000 */
.L_x_11406:
[----:B0123--:R-:W-:Y:S01]  /*cce0*/  FADD.FTZ R92, RZ, R60 ;  /* 0x0000003cff5c7221 */ /* 0x00ffe20000010000 */
[----:B------:R-:W-:Y:S01]  /*ccf0*/  LOP3.LUT P6, RZ, R0, 0x8, RZ, 0xc0, !PT ;  /* 0x0000000800ff7812 */ /* 0x000fe200078cc0ff */
[----:B------:R-:W-:Y:S01]  /*cd00*/  UMOV UR14, 0xffffffff ;  /* 0xffffffff000e7882 */ /* 0x000fe20000000000 */
[----:B------:R-:W-:Y:S01]  /*cd10*/  ISETP.GT.U32.AND P0, PT, R41, 0x1ff, PT ;  /* 0x000001ff2900780c */ /* 0x000fe20003f04070 */
[----:B------:R-:W-:Y:S01]  /*cd20*/  FADD.FTZ R93, R61, R92 ;  /* 0x0000005c3d5d7221 */ /* 0x000fe20000010000 */
[C---:B------:R-:W-:Y:S02]  /*cd30*/  ISETP.GT.U32.AND P1, PT, R41.reuse, 0x2ff, PT ;  /* 0x000002ff2900780c */ /* 0x040fe40003f24070 */
[----:B------:R-:W-:Y:S01]  /*cd40*/  LOP3.LUT P2, RZ, R182, 0xff, RZ, 0xc0, !PT ;  /* 0x000000ffb6ff7812 */ /* 0x000fe2000784c0ff */
[----:B------:R-:W-:Y:S01]  /*cd50*/  FADD.FTZ R92, R62, R93 ;  /* 0x0000005d3e5c7221 */ /* 0x000fe20000010000 */
[----:B------:R-:W-:Y:S02]  /*cd60*/  ISETP.GT.U32.AND P3, PT, R41, 0x3ff, PT ;  /* 0x000003ff2900780c */ /* 0x000fe40003f64070 */
[----:B------:R-:W-:Y:S01]  /*cd70*/  SHF.R.U32.HI R94, RZ, 0x5, R99 ;  /* 0x00000005ff5e7819 */ /* 0x000fe20000011663 */
[----:B------:R-:W-:Y:S01]  /*cd80*/  FADD.FTZ R93, R63, R92 ;  /* 0x0000005c3f5d7221 */ /* 0x000fe20000010000 */
[----:B------:R-:W-:-:S03]  /*cd90*/  LOP3.LUT P4, RZ, R99, 0x1f, RZ, 0xc0, !PT ;  /* 0x0000001f63ff7812 */ /* 0x000fc6000788c0ff */
        /* <DEDUP_REMOVED lines=117> */
.L_x_11484:
[----:B------:R-:W2:Y:S01]  /*d4f0*/  @!P4 S2R R148, SR_CgaCtaId ;  /* 0x000000000094c919 */ /* 0x000ea20000008800 */
[----:B------:R-:W-:Y:S01]  /*d500*/  @!P4 MOV R93, 0x400 ;  /* 0x00000400005dc802 */ /* 0x000fe20000000f00 */
[----:B------:R-:W-:Y:S05]  /*d510*/  WARPSYNC.ALL ;  /* 0x0000000000007948 */ /* 0x000fea0003800000 */
[----:B------:R-:W-:Y:S02]  /*d520*/  LOP3.LUT R94, R94, 0x7, RZ, 0xc0, !PT ;  /* 0x000000075e5e7812 */ /* 0x000fe400078ec0ff */
[----:B------:R-:W-:-:S04]  /*d530*/  LOP3.LUT R150, R99, 0x1f, RZ, 0xc0, !PT ;  /* 0x0000001f63967812 */ /* 0x000fc800078ec0ff */
[----:B------:R-:W-:Y:S02]  /*d540*/  ISETP.GT.U32.AND P0, PT, R150, 0x7, PT ;  /* 0x000000079600780c */ /* 0x000fe40003f04070 */
[----:B--2---:R-:W-:Y:S01]  /*d550*/  @!P4 LEA R149, R148, R93, 0x18 ;  /* 0x0000005d9495c211 */ /* 0x004fe200078ec0ff */
[----:B------:R-:W-:Y:S02]  /*d560*/  @!P4 IMAD.IADD R148, R95, 0x1, R94 ;  /* 0x000000015f94c824 */ /* 0x000fe400078e025e */
[----:B-1----:R-:W-:-:S03]  /*d570*/  FADD.FTZ R93, R151, R182 ;  /* 0x000000b6975d7221 */ /* 0x002fc60000010000 */
[----:B------:R-:W-:-:S05]  /*d580*/  @!P4 LEA R148, R148, R149, 0x3 ;  /* 0x000000959494c211 */ /* 0x000fca00078e18ff */
[----:B------:R1:W-:Y:S02]  /*d590*/  @!P4 STS.64 [R148], R92 ;  /* 0x0000005c9400c388 */ /* 0x0003e40000000a00 */
[----:B-1----:R-:W1:Y:S01]  /*d5a0*/  @!P0 S2R R93, SR_CgaCtaId ;  /* 0x00000000005d8919 */ /* 0x002e620000008800 */
[----:B------:R-:W-:Y:S01]  /*d5b0*/  @!P0 MOV R92, 0x400 ;  /* 0x00000400005c8802 */ /* 0x000fe20000000f00 */
[----:B------:R-:W-:Y:S01]  /*d5c0*/  @!P0 IMAD.IADD R95, R95, 0x1, R150 ;  /* 0x000000015f5f8824 */ /* 0x000fe200078e0296 */
[----:B------:R-:W-:Y:S01]  /*d5d0*/  BAR.SYNC.DEFER_BLOCKING 0x0 ;  /* 0x0000000000007b1d */ /* 0x000fe20000010000 */
[----:B------:R-:W-:-:S05]  /*d5e0*/  LOP3.LUT P1, RZ, R0, 0x100, RZ, 0xc0, !PT ;  /* 0x0000010000ff7812 */ /* 0x000fca000782c0ff */
[----:B------:R-:W-:Y:S01]  /*d5f0*/  BSSY B0, `(.L_x_11465) ;  /* 0x0000069000007945 */ /* 0x000fe20003800000 */
[----:B-1----:R-:W-:Y:S02]  /*d600*/  @!P0 LEA R148, R93, R92, 0x18 ;  /* 0x0000005c5d948211 */ /* 0x002fe400078ec0ff */
[----:B------:R-:W-:Y:S02]  /*d610*/  CS2R R92, SRZ ;  /* 0x00000000005c7805 */ /* 0x000fe4000001ff00 */
[----:B------:R-:W-:Y:S01]  /*d620*/  @!P0 LEA R148, R95, R148, 0x3 ;  /* 0x000000945f948211 */ /* 0x000fe200078e18ff */
[----:B------:R-:W-:Y:S01]  /*d630*/  IMAD.MOV.U32 R95, RZ, RZ, RZ ;  /* 0x000000ffff5f7224 */ /* 0x000fe200078e00ff */
[----:B------:R-:W-:-:S03]  /*d640*/  @!P0 MOV R95, R177 ;  /* 0x000000b1005f8202 */ /* 0x000fc60000000f00 */
[----:B------:R-:W-:Y:S01]  /*d650*/  @!P0 LDS.64 R92, [R148] ;  /* 0x00000000945c8984 */ /* 0x000fe20000000a00 */
[----:B------:R-:W-:Y:S02]  /*d660*/  I2FP.F32.S32 R183, R95 ;  /* 0x0000005f00b77245 */ /* 0x000fe40000201400 */
[----:B------:R-:W-:Y:S01]  /*d670*/  LOP3.LUT P0, RZ, R94, 0x1f, R99, 0xf8, !PT ;  /* 0x0000001f5eff7812 */ /* 0x000fe2000780f863 */
[----:B------:R-:W0:Y:S02]  /*d680*/  SHFL.DOWN PT, R150, R95, 0x4, 0x1f ;  /* 0x08801f005f967f89 */ /* 0x000e2400000e0000 */
[----:B0-----:R-:W-:Y:S01]  /*d690*/  IMAD.IADD R151, R150, 0x1, R95 ;  /* 0x0000000196977824 */ /* 0x001fe200078e025f */
[----:B------:R-:W-:-:S04]  /*d6a0*/  I2FP.F32.S32 R150, R150 ;  /* 0x0000009600967245 */ /* 0x000fc80000201400 */
[----:B------:R-:W-:Y:S01]  /*d6b0*/  I2FP.F32.S32 R181, R151 ;  /* 0x0000009700b57245 */ /* 0x000fe20000201400 */
[----:B------:R-:W-:Y:S03]  /*d6c0*/  SHFL.DOWN PT, R186, R151, 0x2, 0x1f ;  /* 0x08401f0097ba7f89 */ /* 0x000fe600000e0000 */
[----:B------:R-:W0:Y:S01]  /*d6d0*/  MUFU.RCP R182, R181 ;  /* 0x000000b500b67308 */ /* 0x000e220000001000 */
[----:B------:R-:W1:Y:S04]  /*d6e0*/  SHFL.DOWN PT, R149, R92, 0x4, 0x1f ;  /* 0x08801f005c957f89 */ /* 0x000e6800000e0000 */
[----:B------:R-:W2:Y:S01]  /*d6f0*/  SHFL.DOWN PT, R148, R93, 0x4, 0x1f ;  /* 0x08801f005d947f89 */ /* 0x000ea200000e0000 */
[----:B-1----:R-:W-:-:S04]  /*d700*/  FMUL.FTZ R184, R149, R150 ;  /* 0x0000009695b87220 */ /* 0x002fc80000410000 */
[----:B------:R-:W-:Y:S01]  /*d710*/  FFMA.FTZ R185, R183, R92, R184 ;  /* 0x0000005cb7b97223 */ /* 0x000fe200000100b8 */
[----:B------:R-:W-:Y:S01]  /*d720*/  FADD.FTZ R92, -R149, R92 ;  /* 0x0000005c955c7221 */ /* 0x000fe20000010100 */
[----:B------:R-:W-:Y:S01]  /*d730*/  IADD3 R149, R151, R186, RZ ;  /* 0x000000ba97957210 */ /* 0x000fe20007ffe0ff */
[----:B--2---:R-:W-:Y:S01]  /*d740*/  FADD.FTZ R95, R148, R93 ;  /* 0x0000005d945f7221 */ /* 0x004fe20000010000 */
[----:B0-----:R-:W-:Y:S01]  /*d750*/  FMUL.FTZ R184, R182, R185 ;  /* 0x000000b9b6b87220 */ /* 0x001fe20000410000 */
[----:B------:R-:W-:Y:S01]  /*d760*/  FMUL.FTZ R92, R92, R92 ;  /* 0x0000005c5c5c7220 */ /* 0x000fe20000410000 */
[----:B------:R-:W-:Y:S02]  /*d770*/  I2FP.F32.S32 R151, R149 ;  /* 0x0000009500977245 */ /* 0x000fe40000201400 */
[----:B------:R-:W-:Y:S01]  /*d780*/  I2FP.F32.S32 R186, R186 ;  /* 0x000000ba00ba7245 */ /* 0x000fe20000201400 */
[----:B------:R-:W0:Y:S01]  /*d790*/  SHFL.DOWN PT, R185, R184, 0x2, 0x1f ;  /* 0x08401f00b8b97f89 */ /* 0x000e2200000e0000 */
[----:B------:R-:W-:Y:S01]  /*d7a0*/  FMUL.FTZ R92, R92, R183 ;  /* 0x000000b75c5c7220 */ /* 0x000fe20000410000 */
[----:B------:R-:W1:Y:S03]  /*d7b0*/  MUFU.RCP R148, R151 ;  /* 0x0000009700947308 */ /* 0x000e660000001000 */
[----:B------:R-:W-:-:S04]  /*d7c0*/  FMUL.FTZ R92, R92, R150 ;  /* 0x000000965c5c7220 */ /* 0x000fc80000410000 */
[----:B------:R-:W-:Y:S02]  /*d7d0*/  FFMA.FTZ R92, R182, R92, R95 ;  /* 0x0000005cb65c7223 */ /* 0x000fe4000001005f */
[----:B------:R-:W2:Y:S04]  /*d7e0*/  SHFL.DOWN PT, R182, R149, 0x1, 0x1f ;  /* 0x08201f0095b67f89 */ /* 0x000ea800000e0000 */
[----:B------:R-:W3:Y:S01]  /*d7f0*/  SHFL.DOWN PT, R93, R92, 0x2, 0x1f ;  /* 0x08401f005c5d7f89 */ /* 0x000ee200000e0000 */
[----:B0-----:R-:W-:-:S04]  /*d800*/  FMUL.FTZ R150, R185, R186 ;  /* 0x000000bab9967220 */ /* 0x001fc80000410000 */
[----:B------:R-:W-:Y:S01]  /*d810*/  FFMA.FTZ R95, R181, R184, R150 ;  /* 0x000000b8b55f7223 */ /* 0x000fe20000010096 */
[----:B------:R-:W-:-:S03]  /*d820*/  FADD.FTZ R184, R184, -R185 ;  /* 0x800000b9b8b87221 */ /* 0x000fc60000010000 */
[----:B-1----:R-:W-:Y:S01]  /*d830*/  FMUL.FTZ R150, R148, R95 ;  /* 0x0000005f94967220 */ /* 0x002fe20000410000 */
[----:B------:R-:W-:Y:S01]  /*d840*/  FMUL.FTZ R184, R184, R184 ;  /* 0x000000b8b8b87220 */ /* 0x000fe20000410000 */
[----:B--2---:R-:W-:Y:S01]  /*d850*/  IMAD.IADD R183, R149, 0x1, R182 ;  /* 0x0000000195b77824 */ /* 0x004fe200078e02b6 */
[----:B------:R-:W-:Y:S02]  /*d860*/  I2FP.F32.S32 R182, R182 ;  /* 0x000000b600b67245 */ /* 0x000fe40000201400 */
[----:B------:R-:W0:Y:S01]  /*d870*/  SHFL.DOWN PT, R95, R150, 0x1, 0x1f ;  /* 0x08201f00965f7f89 */ /* 0x000e2200000e0000 */
[----:B------:R-:W-:Y:S01]  /*d880*/  FMUL.FTZ R184, R181, R184 ;  /* 0x000000b8b5b87220 */ /* 0x000fe20000410000 */
[----:B---3--:R-:W-:Y:S01]  /*d890*/  FADD.FTZ R93, R92, R93 ;  /* 0x0000005d5c5d7221 */ /* 0x008fe20000010000 */
[----:B------:R-:W-:Y:S02]  /*d8a0*/  I2FP.F32.S32 R183, R183 ;  /* 0x000000b700b77245 */ /* 0x000fe40000201400 */
[----:B------:R-:W-:-:S04]  /*d8b0*/  FMUL.FTZ R184, R184, R186 ;  /* 0x000000bab8b87220 */ /* 0x000fc80000410000 */
[----:B------:R-:W-:Y:S01]  /*d8c0*/  FFMA.FTZ R93, R148, R184, R93 ;  /* 0x000000b8945d7223 */ /* 0x000fe2000001005d */
[----:B------:R-:W1:Y:S04]  /*d8d0*/  MUFU.RCP R183, R183 ;  /* 0x000000b700b77308 */ /* 0x000e680000001000 */
[----:B------:R-:W2:Y:S01]  /*d8e0*/  SHFL.DOWN PT, R92, R93, 0x1, 0x1f ;  /* 0x08201f005d5c7f89 */ /* 0x000ea200000e0000 */
[----:B0-----:R-:W-:Y:S01]  /*d8f0*/  FMUL.FTZ R148, R95, R182 ;  /* 0x000000b65f947220 */ /* 0x001fe20000410000 */
[----:B------:R-:W-:-:S03]  /*d900*/  FADD.FTZ R95, R150, -R95 ;  /* 0x8000005f965f7221 */ /* 0x000fc60000010000 */
[----:B------:R-:W-:-:S04]  /*d910*/  FFMA.FTZ R148, R151, R150, R148 ;  /* 0x0000009697947223 */ /* 0x000fc80000010094 */
[----:B-1----:R-:W-:Y:S01]  /*d920*/  FMUL.FTZ R149, R183, R148 ;  /* 0x00000094b7957220 */ /* 0x002fe20000410000 */
[----:B------:R-:W-:Y:S02]  /*d930*/  FMUL.FTZ R148, R95, R95 ;  /* 0x0000005f5f947220 */ /* 0x000fe40000410000 */
[----:B------:R-:W0:Y:S02]  /*d940*/  @!P0 LDC.64 R94, c[0x0][0x250] ;  /* 0x00009400ff5e8b82 */ /* 0x000e240000000a00 */
[----:B------:R-:W-:Y:S01]  /*d950*/  FMUL.FTZ R148, R151, R148 ;  /* 0x0000009497947220 */ /* 0x000fe20000410000 */
[----:B--2---:R-:W-:Y:S01]  /*d960*/  FADD.FTZ R92, R93, R92 ;  /* 0x0000005c5d5c7221 */ /* 0x004fe20000010000 */
[----:B------:R-:W1:Y:S02]  /*d970*/  SHFL.IDX PT, R181, R149, RZ, 0x1f ;  /* 0x00001fff95b57589 */ /* 0x000e6400000e0000 */
[----:B------:R-:W-:Y:S02]  /*d980*/  FMUL.FTZ R148, R148, R182 ;  /* 0x000000b694947220 */ /* 0x000fe40000410000 */
[----:B------:R-:W2:Y:S02]  /*d990*/  LDC R151, c[0x0][0x2d8] ;  /* 0x0000b600ff977b82 */ /* 0x000ea40000000800 */
[----:B------:R-:W-:-:S06]  /*d9a0*/  FFMA.FTZ R148, R183, R148, R92 ;  /* 0x00000094b7947223 */ /* 0x000fcc000001005c */
[----:B------:R-:W2:Y:S01]  /*d9b0*/  SHFL.IDX PT, R148, R148, RZ, 0x1f ;  /* 0x00001fff94947589 */ /* 0x000ea200000e0000 */
[----:B------:R-:W3:Y:S01]  /*d9c0*/  @!P0 LDC.64 R92, c[0x0][0x258] ;  /* 0x00009600ff5c8b82 */ /* 0x000ee20000000a00 */
[----:B0-----:R-:W-:-:S04]  /*d9d0*/  @!P0 IMAD.WIDE R94, R37, 0x4, R94 ;  /* 0x00000004255e8825 */ /* 0x001fc800078e025e */
[----:B-1----:R-:W-:Y:S01]  /*d9e0*/  FMUL.FTZ R150, R181, R181 ;  /* 0x000000b5b5967220 */ /* 0x002fe20000410000 */
[----:B------:R0:W-:Y:S04]  /*d9f0*/  @!P0 STG.E desc[UR4][R94.64], R181 ;  /* 0x000000b55e008986 */ /* 0x0001e8000c101904 */
[----:B------:R-:W-:Y:S01]  /*da00*/  FSEL R150, R150, RZ, P1 ;  /* 0x000000ff96967208 */ /* 0x000fe20000800000 */
[----:B--2---:R-:W-:Y:S01]  /*da10*/  FFMA.FTZ R149, R148, UR10, R151 ;  /* 0x0000000a94957c23 */ /* 0x004fe20008010097 */
[----:B---3--:R-:W-:-:S04]  /*da20*/  @!P0 IMAD.WIDE R92, R37, 0x4, R92 ;  /* 0x00000004255c8825 */ /* 0x008fc800078e025c */
        /* <DEDUP_REMOVED lines=37> */
.L_x_11466:
[----:B------:R-:W-:Y:S05]  /*dc80*/  BSYNC B0 ;  /* 0x0000000000007941 */ /* 0x000fea0003800000 */
.L_x_11465:
        /* <DEDUP_REMOVED lines=35> */
.L_x_11468:
[----:B------:R-:W-:Y:S05]  /*dec0*/  BSYNC B0 ;  /* 0x0000000000007941 */ /* 0x000fea0003800000 */
.L_x_11467:
        /* <DEDUP_REMOVED lines=35> */
.L_x_11470:
[----:B------:R-:W-:Y:S05]  /*e100*/  BSYNC B0 ;  /* 0x0000000000007941 */ /* 0x000fea0003800000 */
.L_x_11469:
        /* <DEDUP_REMOVED lines=34> */
.L_x_11472:
[----:B------:R-:W-:Y:S05]  /*e330*/  BSYNC B0 ;  /* 0x0000000000007941 */ /* 0x000fea0003800000 */
.L_x_11471:
[----:B------:R-:W-:Y:S01]  /*e340*/  VIADD R37, R37, UR12 ;  /* 0x0000000c25257c36 */ /* 0x000fe20008000000 */
[----:B------:R-:W-:-:S04]  /*e350*/  SEL R182, RZ, 0x1, P2 ;  /* 0x00000001ffb67807 */ /* 0x000fc80001000000 */
[----:B------:R-:W-:-:S13]  /*e360*/  ISETP.GE.AND P0, PT, R37, UR13, PT ;  /* 0x0000000d25007c0c */ /* 0x000fda000bf06270 */
[----:B------:R-:W-:Y:S05]  /*e370*/  @!P0 BRA `(.L_x_11473) ;  /* 0xffffff3000bc8947 */ /* 0x000fea000383ffff */
[----:B------:R-:W-:Y:S05]  /*e380*/  EXIT ;  /* 0x000000000000794d */ /* 0x000fea0003800000 */
.L_x_11464:
[----:B------:R-:W-:Y:S01]  /*e390*/  HFMA2.MMA R186, -RZ, RZ, 0, 1.847743988037109375e-06 ;  /* 0x0000001fffba7435 */ /* 0x000fe200000001ff */
[----:B------:R-:W-:Y:S01]  /*e3a0*/  MOV R184, R93 ;  /* 0x0000005d00b87202 */ /* 0x000fe20000000f00 */
[----:B------:R-:W-:Y:S02]  /*e3b0*/  IMAD.MOV.U32 R183, RZ, RZ, 0x1 ;  /* 0x00000001ffb77424 */ /* 0x000fe400078e00ff */
[----:B------:R-:W-:-:S07]  /*e3c0*/  IMAD.MOV.U32 R181, RZ, RZ, -0x1 ;  /* 0xffffffffffb57424 */ /* 0x000fce00078e00ff */
[----:B------:R-:W-:Y:S05]  /*e3d0*/  WARPSYNC.COLLECTIVE R181, `(.L_x_11474) ;  /* 0x00000000b5087348 */ /* 0x000fea0003c00000 */
[----:B------:R0:W1:Y:S02]  /*e3e0*/  SHFL.BFLY P5, R182, R184, R183, R186 ;  /* 0x0c0000b7b8b67389 */ /* 0x00006400000a00ba */
[----:B01----:R-:W-:Y:S01]  /*e3f0*/  ENDCOLLECTIVE ;  /* 0x000000000000791b */ /* 0x003fe20003800000 */
.L_x_11474:
[----:B------:R-:W-:Y:S01]  /*e400*/  HFMA2.MMA R183, -RZ, RZ, 0, 1.1920928955078125e-07 ;  /* 0x00000002ffb77435 */ /* 0x000fe200000001ff */
[----:B------:R-:W-:-:S05]  /*e410*/  MOV R92, R182 ;  /* 0x000000b6005c7202 */ /* 0x000fca0000000f00 */
[----:B------:R-:W-:-:S04]  /*e420*/  FADD.FTZ R148, R93, R92 ;  /* 0x0000005c5d947221 */ /* 0x000fc80000010000 */
[----:B------:R-:W-:-:S07]  /*e430*/  IMAD.MOV.U32 R184, RZ, RZ, R148 ;  /* 0x000000ffffb87224 */ /* 0x000fce00078e0094 */
[----:B------:R-:W-:Y:S05]  /*e440*/  WARPSYNC.COLLECTIVE R181, `(.L_x_11475) ;  /* 0x00000000b5087348 */ /* 0x000fea0003c00000 */
[----:B------:R0:W1:Y:S02]  /*e450*/  SHFL.BFLY P5, R182, R184, R183, R186 ;  /* 0x0c0000b7b8b67389 */ /* 0x00006400000a00ba */
[----:B01----:R-:W-:Y:S01]  /*e460*/  ENDCOLLECTIVE ;  /* 0x000000000000791b */ /* 0x003fe20003800000 */
.L_x_11475:
[----:B------:R-:W-:Y:S02]  /*e470*/  IMAD.MOV.U32 R183, RZ, RZ, 0x4 ;  /* 0x00000004ffb77424 */ /* 0x000fe400078e00ff */
[----:B------:R-:W-:-:S04]  /*e480*/  IMAD.MOV.U32 R149, RZ, RZ, R182 ;  /* 0x000000ffff957224 */ /* 0x000fc800078e00b6 */
[----:B------:R-:W-:-:S05]  /*e490*/  FADD.FTZ R149, R148, R149 ;  /* 0x0000009594957221 */ /* 0x000fca0000010000 */
[----:B------:R-:W-:-:S07]  /*e4a0*/  MOV R184, R149 ;  /* 0x0000009500b87202 */ /* 0x000fce0000000f00 */
[----:B------:R-:W-:Y:S05]  /*e4b0*/  WARPSYNC.COLLECTIVE R181, `(.L_x_11476) ;  /* 0x00000000b5087348 */ /* 0x000fea0003c00000 */
[----:B------:R0:W1:Y:S02]  /*e4c0*/  SHFL.BFLY P5, R182, R184, R183, R186 ;  /* 0x0c0000b7b8b67389 */ /* 0x00006400000a00ba */
[----:B01----:R-:W-:Y:S01]  /*e4d0*/  ENDCOLLECTIVE ;  /* 0x000000000000791b */ /* 0x003fe20003800000 */
.L_x_11476:
[----:B------:R-:W-:Y:S01]  /*e4e0*/  HFMA2.MMA R183, -RZ, RZ, 0, 4.76837158203125e-07 ;  /* 0x00000008ffb77435 */ /* 0x000fe200000001ff */
[----:B------:R-:W-:-:S05]  /*e4f0*/  MOV R92, R182 ;  /* 0x000000b6005c7202 */ /* 0x000fca0000000f00 */
[----:B------:R-:W-:-:S04]  /*e500*/  FADD.FTZ R150, R149, R92 ;  /* 0x0000005c95967221 */ /* 0x000fc80000010000 */
[----:B------:R-:W-:-:S07]  /*e510*/  IMAD.MOV.U32 R184, RZ, RZ, R150 ;  /* 0x000000ffffb87224 */ /* 0x000fce00078e0096 */
[----:B------:R-:W-:Y:S05]  /*e520*/  WARPSYNC.COLLECTIVE R181, `(.L_x_11477) ;  /* 0x00000000b5087348 */ /* 0x000fea0003c00000 */
[----:B------:R0:W1:Y:S02]  /*e530*/  SHFL.BFLY P5, R182, R184, R183, R186 ;  /* 0x0c0000b7b8b67389 */ /* 0x00006400000a00ba */
[----:B01----:R-:W-:Y:S01]  /*e540*/  ENDCOLLECTIVE ;  /* 0x000000000000791b */ /* 0x003fe20003800000 */
.L_x_11477:
[----:B------:R-:W-:Y:S02]  /*e550*/  IMAD.MOV.U32 R183, RZ, RZ, 0x10 ;  /* 0x00000010ffb77424 */ /* 0x000fe400078e00ff */
[----:B------:R-:W-:-:S04]  /*e560*/  IMAD.MOV.U32 R151, RZ, RZ, R182 ;  /* 0x000000ffff977224 */ /* 0x000fc800078e00b6 */
[----:B------:R-:W-:-:S05]  /*e570*/  FADD.FTZ R151, R150, R151 ;  /* 0x0000009796977221 */ /* 0x000fca0000010000 */
[----:B------:R-:W-:-:S07]  /*e580*/  MOV R184, R151 ;  /* 0x0000009700b87202 */ /* 0x000fce0000000f00 */
[----:B------:R-:W-:Y:S05]  /*e590*/  WARPSYNC.COLLECTIVE R181, `(.L_x_11478) ;  /* 0x00000000b5087348 */ /* 0x000fea0003c00000 */
[----:B------:R0:W1:Y:S02]  /*e5a0*/  SHFL.BFLY P5, R182, R184, R183, R186 ;  /* 0x0c0000b7b8b67389 */ /* 0x00006400000a00ba */
[----:B01----:R-:W-:Y:S01]  /*e5b0*/  ENDCOLLECTIVE ;  /* 0x000000000000791b */ /* 0x003fe20003800000 */
.L_x_11478:
        /* <DEDUP_REMOVED lines=73> */
.L_x_11479:
[----:B------:R-:W-:Y:S02]  /*ea50*/  IMAD.MOV.U32 R183, RZ, RZ, 0x2 ;  /* 0x00000002ffb77424 */ /* 0x000fe400078e00ff */
[----:B------:R-:W-:-:S04]  /*ea60*/  IMAD.MOV.U32 R148, RZ, RZ, R182 ;  /* 0x000000ffff947224 */ /* 0x000fc800078e00b6 */
[----:B------:R-:W-:-:S05]  /*ea70*/  FADD.FTZ R148, R93, R148 ;  /* 0x000000945d947221 */ /* 0x000fca0000010000 */
[----:B------:R-:W-:-:S07]  /*ea80*/  MOV R184, R148 ;  /* 0x0000009400b87202 */ /* 0x000fce0000000f00 */
[----:B------:R-:W-:Y:S05]  /*ea90*/  WARPSYNC.COLLECTIVE R181, `(.L_x_11480) ;  /* 0x00000000b5087348 */ /* 0x000fea0003c00000 */
[----:B------:R0:W1:Y:S02]  /*eaa0*/  SHFL.BFLY P5, R182, R184, R183, R186 ;  /* 0x0c0000b7b8b67389 */ /* 0x00006400000a00ba */
[----:B01----:R-:W-:Y:S01]  /*eab0*/  ENDCOLLECTIVE ;  /* 0x000000000000791b */ /* 0x003fe20003800000 */
.L_x_11480:
[----:B------:R-:W-:Y:S01]  /*eac0*/  HFMA2.MMA R183, -RZ, RZ, 0, 2.384185791015625e-07 ;  /* 0x00000004ffb77435 */ /* 0x000fe200000001ff */
[----:B------:R-:W-:-:S05]  /*ead0*/  MOV R149, R182 ;  /* 0x000000b600957202 */ /* 0x000fca0000000f00 */
[----:B------:R-:W-:-:S04]  /*eae0*/  FADD.FTZ R149, R148, R149 ;  /* 0x0000009594957221 */ /* 0x000fc80000010000 */
[----:B------:R-:W-:-:S07]  /*eaf0*/  IMAD.MOV.U32 R184, RZ, RZ, R149 ;  /* 0x000000ffffb87224 */ /* 0x000fce00078e0095 */
[----:B------:R-:W-:Y:S05]  /*eb00*/  WARPSYNC.COLLECTIVE R181, `(.L_x_11481) ;  /* 0x00000000b5087348 */ /* 0x000fea0003c00000 */
[----:B------:R0:W1:Y:S02]  /*eb10*/  SHFL.BFLY P5, R182, R184, R183, R186 ;  /* 0x0c0000b7b8b67389 */ /* 0x00006400000a00ba */
[----:B01----:R-:W-:Y:S01]  /*eb20*/  ENDCOLLECTIVE ;  /* 0x000000000000791b */ /* 0x003fe20003800000 */
.L_x_11481:
[----:B------:R-:W-:Y:S02]  /*eb30*/  IMAD.MOV.U32 R183, RZ, RZ, 0x8 ;  /* 0x00000008ffb77424 */ /* 0x000fe400078e00ff */
[----:B------:R-:W-:-:S04]  /*eb40*/  IMAD.MOV.U32 R150, RZ, RZ, R182 ;  /* 0x000000ffff967224 */ /* 0x000fc800078e00b6 */
[----:B------:R-:W-:-:S05]  /*eb50*/  FADD.FTZ R150, R149, R150 ;  /* 0x0000009695967221 */ /* 0x000fca0000010000 */
[----:B------:R-:W-:-:S07]  /*eb60*/  MOV R184, R150 ;  /* 0x0000009600b87202 */ /* 0x000fce0000000f00 */
[----:B------:R-:W-:Y:S05]  /*eb70*/  WARPSYNC.COLLECTIVE R181, `(.L_x_11482) ;  /* 0x00000000b5087348 */ /* 0x000fea0003c00000 */
[----:B------:R0:W1:Y:S02]  /*eb80*/  SHFL.BFLY P5, R182, R184, R183, R186 ;  /* 0x0c0000b7b8b67389 */ /* 0x00006400000a00ba */
[----:B01----:R-:W-:Y:S01]  /*eb90*/  ENDCOLLECTIVE ;  /* 0x000000000000791b */ /* 0x003fe20003800000 */
.L_x_11482:
[----:B------:R-:W-:Y:S01]  /*eba0*/  HFMA2.MMA R183, -RZ, RZ, 0, 9.5367431640625e-07 ;  /* 0x00000010ffb77435 */ /* 0x000fe200000001ff */
[----:B------:R-:W-:-:S05]  /*ebb0*/  MOV R151, R182 ;  /* 0x000000b600977202 */ /* 0x000fca0000000f00 */
[----:B------:R-:W-:-:S04]  /*ebc0*/  FADD.FTZ R151, R150, R151 ;  /* 0x0000009796977221 */ /* 0x000fc80000010000 */
[----:B------:R-:W-:-:S07]  /*ebd0*/  IMAD.MOV.U32 R184, RZ, RZ, R151 ;  /* 0x000000ffffb87224 */ /* 0x000fce00078e0097 */
[----:B------:R-:W-:Y:S05]  /*ebe0*/  WARPSYNC.COLLECTIVE R181, `(.L_x_11483) ;  /* 0x00000000b5087348 */ /* 0x000fea0003c00000 */
[----:B------:R0:W1:Y:S02]  /*ebf0*/  SHFL.BFLY P5, R182, R184, R183, R186 ;  /* 0x0c0000b7b8b67389 */ /* 0x00006400000a00ba */
[----:B01----:R-:W-:Y:S01]  /*ec00*/  ENDCOLLECTIVE ;  /* 0x000000000000791b */ /* 0x003fe20003800000 */
.L_x_11483:
[----:B------:R-:W-:Y:S05]  /*ec10*/  BRA `(.L_x_11484) ;  /* 0xffffffe800347947 */ /* 0x000fea000383ffff */
.L_x_11485:
        /* <DEDUP_REMOVED lines=14> */
.L_x_30244:


//--------------------- .text._ZN10layer_norm13ln_fwd_kernelINS_13Kernel_traitsI13__nv_bfloat16S2_fS2_fjLj8192ELj1ELj1ELj8ELj16ENS_18Kernel_traits_baseILj8192ES2_S2_fS2_fjLj256EEEEELb1ELb1ELb0ELb1EEEvNS_9FwdParamsE --------------------------
	.section	.text._ZN10layer_norm13ln_fwd_kernelINS_13Kernel_traitsI13__nv_bfloat16S2_fS2_fjLj8192ELj1ELj1ELj8ELj16ENS_18Kernel_traits_baseILj8192ES2_S2_fS2_fjLj256EEEEELb1ELb1ELb0ELb1EEEvNS_9FwdParamsE,"ax",@progbits
	.align	128
        .global         _ZN10layer_norm13ln_fwd_kernelINS_13Kernel_traitsI13__nv_bfloat16S2_fS2_fjLj8192ELj1ELj1ELj8ELj16ENS_18Kernel_traits_baseILj8192ES2_S2_fS2_fjLj256EEEEELb1ELb1ELb0ELb1EEEvNS_9FwdParamsE
        .type           _ZN10layer_norm13ln_fwd_kernelINS_13Kernel_traitsI13__nv_bfloat16S2_fS2_fjLj8192ELj1ELj1ELj8ELj16ENS_18Kernel_traits_baseILj8192ES2_S2_fS2_fjLj256EEEEELb1ELb1ELb0ELb1EEEvNS_9FwdParamsE,@function
        .size           _ZN10layer_norm13ln_fwd_kernelINS_13Kernel_traitsI13__nv_bfloat16S2_fS2_fjLj8192ELj1ELj1ELj8ELj16ENS_18Kernel_traits_baseILj8192ES2_S2_fS2_fjLj256EEEEELb1ELb1ELb0ELb1EEEvNS_9FwdParamsE,(.L_x_30245 - _ZN10layer_norm13ln_fwd_kernelINS_13Kernel_traitsI13__nv_bfloat16S2_fS2_fjLj8192ELj1ELj1ELj8ELj16ENS_18Kernel_traits_baseILj8192ES2_S2_fS2_fjLj256EEEEELb1ELb1ELb0ELb1EEEvNS_9FwdParamsE)
        .other          _ZN10layer_norm13ln_fwd_kernelINS_13Kernel_traitsI13__nv_bfloat16S2_fS2_fjLj8192ELj1ELj1ELj8ELj16ENS_18Kernel_traits_baseILj8192ES2_S2_fS2_fjLj256EEEEELb1ELb1ELb0ELb1EEEvNS_9FwdParamsE,@"STO_CUDA_ENTRY STV_DEFAULT"
_ZN10layer_norm13ln_fwd_kernelINS_13Kernel_traitsI13__nv_bfloat16S2_fS2_fjLj8192ELj1ELj1ELj8ELj16ENS_18Kernel_traits_baseILj8192ES2_S2_fS2_fjLj256EEEEELb1ELb1ELb0ELb1EEEvNS_9FwdParamsE:
.text._ZN10layer_norm13ln_fwd_kernelINS_13Kernel_traitsI13__nv_bfloat16S2_fS2_fjLj8192ELj1ELj1ELj8ELj16ENS_18Kernel_traits_baseILj8192ES2_S2_fS2_fjLj256EEEEELb1ELb1ELb0ELb1EEEvNS_9FwdParamsE:
[----:B------:R-:W-:Y:S01]  /*0000*/  LDC R1, c[0x0][0x28] ;  /* 0x00000a00ff017b82 */ /* 0x000fe20000000800 */
[----:B------:R-:W0:Y:S07]  /*0010*/  S2R R108, SR_TID.X ;  /* 0x00000000006c7919 */ /* 0x000e2e0000002100 */
[----:B------:R-:W1:Y:S08]  /*0020*/  LDC R175, c[0x0][0x2e8] ;  /* 0x0000ba00ffaf7b82 */ /* 0x000e700000000800 */
[----:B------:R-:W2:Y:S01]  /*0030*/  LDC R110, c[0x0][0x2ec] ;  /* 0x0000bb00ff6e7b82 */ /* 0x000ea20000000800 */
[----:B------:R-:W-:Y:S01]  /*0040*/  ULDC.64 UR6, c[0x0][0x2e0] ;  /* 0x0000b80000067ab9 */ /* 0x000fe20000000a00 */
[----:B------:R-:W-:Y:S01]  /*0050*/  ULDC.U8 UR4, c[0x0][0x2f4] ;  /* 0x0000bd0000047ab9 */ /* 0x000fe20000000000 */
[----:B------:R-:W-:Y:S01]  /*0060*/  MOV R136, UR6 ;  /* 0x0000000600887c02 */ /* 0x000fe20008000f00 */
[----:B------:R-:W-:Y:S01]  /*0070*/  IMAD.U32 R137, RZ, RZ, UR7 ;  /* 0x00000007ff897e24 */ /* 0x000fe2000f8e00ff */
[----:B------:R-:W-:Y:S01]  /*0080*/  ISETP.NE.AND P1, PT, RZ, UR4, PT ;  /* 0x00000004ff007c0c */ /* 0x000fe2000bf25270 */
[----:B------:R-:W-:Y:S01]  /*0090*/  ULDC.64 UR6, c[0x0][0x2c8] ;  /* 0x0000b20000067ab9 */ /* 0x000fe20000000a00 */
[----:B------:R-:W-:Y:S01]  /*00a0*/  ULDC.64 UR4, c[0x0][0x208] ;  /* 0x0000820000047ab9 */ /* 0x000fe20000000a00 */
[----:B------:R-:W-:Y:S01]  /*00b0*/  ISETP.NE.U32.AND P0, PT, RZ, UR6, PT ;  /* 0x00000006ff007c0c */ /* 0x000fe2000bf05070 */
[----:B------:R-:W3:Y:S01]  /*00c0*/  LDC R5, c[0x0][RZ] ;  /* 0x00000000ff057b82 */ /* 0x000ee20000000800 */
[----:B------:R-:W-:Y:S01]  /*00d0*/  ULDC.64 UR10, c[0x0][0x278] ;  /* 0x00009e00000a7ab9 */ /* 0x000fe20000000a00 */
[----:B------:R-:W-:Y:S01]  /*00e0*/  ULDC.64 UR8, c[0x0][0x260] ;  /* 0x0000980000087ab9 */ /* 0x000fe20000000a00 */
[----:B------:R-:W-:-:S06]  /*00f0*/  ISETP.NE.AND.EX P0, PT, RZ, UR7, PT, P0 ;  /* 0x00000007ff007c0c */ /* 0x000fcc000bf05300 */
[----:B-1----:R-:W-:Y:S01]  /*0100*/  @P1 MOV R2, R175 ;  /* 0x000000af00021202 */ /* 0x002fe20000000f00 */
[----:B------:R-:W5:Y:S01]  /*0110*/  @P1 LDG.E.64 R136, desc[UR4][R136.64] ;  /* 0x0000000488881981 */ /* 0x000f62000c1e1b00 */
[----:B0-----:R-:W-:Y:S01]  /*0120*/  SHF.L.U32 R0, R108, 0x4, RZ ;  /* 0x000000046c007819 */ /* 0x001fe200000006ff */
[----:B--2---:R-:W-:-:S03]  /*0130*/  @P1 IMAD.MOV.U32 R3, RZ, RZ, R110 ;  /* 0x000000ffff031224 */ /* 0x004fc600078e006e */
[----:B------:R-:W-:-:S03]  /*0140*/  LOP3.LUT R4, R0, 0xff0, RZ, 0xc0, !PT ;  /* 0x00000ff000047812 */ /* 0x000fc600078ec0ff */
[----:B------:R-:W5:Y:S01]  /*0150*/  @P1 LDG.E.64 R2, desc[UR4][R2.64] ;  /* 0x0000000402021981 */ /* 0x000f62000c1e1b00 */
[----:B------:R-:W-:-:S05]  /*0160*/  IADD3 R6, P2, R4, UR6, RZ ;  /* 0x0000000604067c10 */ /* 0x000fca000ff5e0ff */
[----:B------:R-:W-:Y:S01]  /*0170*/  IMAD.X R7, RZ, RZ, UR7, P2 ;  /* 0x00000007ff077e24 */ /* 0x000fe200090e06ff */
[----:B------:R-:W0:Y:S01]  /*0180*/  S2UR UR6, SR_CTAID.X ;  /* 0x00000000000679c3 */ /* 0x000e220000002500 */
[----:B------:R-:W-:Y:S01]  /*0190*/  LOP3.LUT R0, R108, 0xff, RZ, 0xc0, !PT ;  /* 0x000000ff6c007812 */ /* 0x000fe200078ec0ff */
[----:B------:R-:W-:Y:S02]  /*01a0*/  ULDC UR7, c[0x0][0x214] ;  /* 0x0000850000077ab9 */ /* 0x000fe40000000800 */
[----:B------:R1:W5:Y:S04]  /*01b0*/  @P0 LDG.E.128 R20, desc[UR4][R6.64] ;  /* 0x0000000406140981 */ /* 0x000368000c1e1d00 */
[----:B------:R1:W5:Y:S04]  /*01c0*/  @P0 LDG.E.128 R24, desc[UR4][R6.64+0x1000] ;  /* 0x0010000406180981 */ /* 0x000368000c1e1d00 */
[----:B------:R1:W5:Y:S04]  /*01d0*/  @P0 LDG.E.128 R28, desc[UR4][R6.64+0x2000] ;  /* 0x00200004061c0981 */ /* 0x000368000c1e1d00 */
[----:B------:R1:W5:Y:S01]  /*01e0*/  @P0 LDG.E.128 R32, desc[UR4][R6.64+0x3000] ;  /* 0x0030000406200981 */ /* 0x000362000c1e1d00 */
[----:B------:R-:W-:-:S02]  /*01f0*/  LEA R8, P3, R0, UR10, 0x4 ;  /* 0x0000000a00087c11 */ /* 0x000fc4000f8620ff */
[----:B0-----:R-:W-:-:S04]  /*0200*/  LEA.HI R163, R108, UR6, RZ, 0x18 ;  /* 0x000000066ca37c11 */ /* 0x001fc8000f8fc0ff */
[----:B------:R-:W-:Y:S02]  /*0210*/  ISETP.GE.AND P2, PT, R163, UR7, PT ;  /* 0x00000007a3007c0c */ /* 0x000fe4000bf46270 */
[----:B------:R-:W-:Y:S02]  /*0220*/  IADD3.X R9, RZ, UR11, RZ, P3, !PT ;  /* 0x0000000bff097c10 */ /* 0x000fe40009ffe4ff */
[----:B------:R-:W-:Y:S01]  /*0230*/  IADD3 R4, P3, R4, UR8, RZ ;  /* 0x0000000804047c10 */ /* 0x000fe2000ff7e0ff */
[----:B---3--:R-:W-:-:S04]  /*0240*/  IMAD R108, R5, UR6, R108 ;  /* 0x00000006056c7c24 */ /* 0x008fc8000f8e026c */
[----:B------:R-:W-:-:S04]  /*0250*/  IMAD.X R5, RZ, RZ, UR9, P3 ;  /* 0x00000009ff057e24 */ /* 0x000fc800098e06ff */
[----:B-1----:R-:W-:Y:S05]  /*0260*/  @P2 EXIT ;  /* 0x000000000000294d */ /* 0x002fea0003800000 */
        /* <DEDUP_REMOVED lines=12> */
[C---:B------:R-:W-:Y:S01]  /*0330*/  VIADD R2, R137.reuse, 0xbb67ae85 ;  /* 0xbb67ae8589027836 */ /* 0x040fe20000000000 */
[----:B-1----:R-:W-:Y:S01]  /*0340*/  IADD3 R5, R137, 0x76cf5d0a, RZ ;  /* 0x76cf5d0a89057810 */ /* 0x002fe20007ffe0ff */
[----:B------:R-:W-:Y:S01]  /*0350*/  VIADD R4, R136, 0x3c6ef372 ;  /* 0x3c6ef37288047836 */ /* 0x000fe20000000000 */
[----:B------:R-:W-:-:S02]  /*0360*/  SHF.R.U64 R109, R175, 0x2, R110 ;  /* 0x00000002af6d7819 */ /* 0x000fc4000000126e */
[----:B------:R-:W-:Y:S02]  /*0370*/  @!P0 CS2R R20, SRZ ;  /* 0x0000000000148805 */ /* 0x000fe4000001ff00 */
[----:B------:R-:W-:Y:S02]  /*0380*/  SHF.R.U32.HI R110, RZ, 0x2, R110 ;  /* 0x00000002ff6e7819 */ /* 0x000fe4000001166e */
[----:B------:R-:W-:Y:S02]  /*0390*/  @!P0 CS2R R22, SRZ ;  /* 0x0000000000168805 */ /* 0x000fe4000001ff00 */
[----:B------:R-:W-:Y:S01]  /*03a0*/  @!P0 CS2R R24, SRZ ;  /* 0x0000000000188805 */ /* 0x000fe2000001ff00 */
[----:B------:R-:W-:Y:S01]  /*03b0*/  IMAD.WIDE.U32 R6, R109, -0x2daee0ad, RZ ;  /* 0xd2511f536d067825 */ /* 0x000fe200078e00ff */
[----:B------:R-:W-:Y:S02]  /*03c0*/  LOP3.LUT R3, R11, R110, R136, 0x96, !PT ;  /* 0x0000006e0b037212 */ /* 0x000fe400078e9688 */
[----:B------:R-:W-:Y:S01]  /*03d0*/  @!P0 CS2R R26, SRZ ;  /* 0x00000000001a8805 */ /* 0x000fe2000001ff00 */
[----:B------:R-:W-:Y:S01]  /*03e0*/  ULDC.64 UR6, c[0x0][0x270] ;  /* 0x00009c0000067ab9 */ /* 0x000fe20000000a00 */
[----:B------:R-:W-:-:S02]  /*03f0*/  @!P0 CS2R R28, SRZ ;  /* 0x00000000001c8805 */ /* 0x000fc4000001ff00 */
[----:B------:R-:W-:Y:S01]  /*0400*/  LOP3.LUT R12, R7, R137, RZ, 0x3c, !PT ;  /* 0x00000089070c7212 */ /* 0x000fe200078e3cff */
[----:B0-----:R-:W-:Y:S01]  /*0410*/  IMAD.WIDE.U32 R8, R3, -0x2daee0ad, RZ ;  /* 0xd2511f5303087825 */ /* 0x001fe200078e00ff */
[C---:B------:R-:W-:Y:S02]  /*0420*/  IADD3 R3, R136.reuse, -0x61c88647, RZ ;  /* 0x9e3779b988037810 */ /* 0x040fe40007ffe0ff */
[----:B------:R-:W-:Y:S02]  /*0430*/  @!P0 CS2R R30, SRZ ;  /* 0x00000000001e8805 */ /* 0x000fe4000001ff00 */
[----:B------:R-:W-:Y:S01]  /*0440*/  IADD3 R7, R136, -0x255992d5, RZ ;  /* 0xdaa66d2b88077810 */ /* 0x000fe20007ffe0ff */
[----:B------:R-:W-:Y:S01]  /*0450*/  IMAD.WIDE.U32 R12, R12, -0x326172a9, RZ ;  /* 0xcd9e8d570c0c7825 */ /* 0x000fe200078e00ff */
[----:B------:R-:W-:Y:S02]  /*0460*/  LOP3.LUT R14, R9, R6, R2, 0x96, !PT ;  /* 0x00000006090e7212 */ /* 0x000fe400078e9602 */
[----:B------:R-:W-:-:S02]  /*0470*/  @!P0 CS2R R32, SRZ ;  /* 0x0000000000208805 */ /* 0x000fc4000001ff00 */
[C---:B------:R-:W-:Y:S01]  /*0480*/  IADD3 R9, R137.reuse, -0x126145ec, RZ ;  /* 0xed9eba1489097810 */ /* 0x040fe20007ffe0ff */
[----:B------:R-:W-:Y:S01]  /*0490*/  VIADD R6, R137, 0x32370b8f ;  /* 0x32370b8f89067836 */ /* 0x000fe20000000000 */
[----:B------:R-:W-:Y:S01]  /*04a0*/  LOP3.LUT R10, R13, R3, R10, 0x96, !PT ;  /* 0x000000030d0a7212 */ /* 0x000fe200078e960a */
[----:B------:R-:W-:Y:S01]  /*04b0*/  IMAD.WIDE.U32 R14, R14, -0x326172a9, RZ ;  /* 0xcd9e8d570e0e7825 */ /* 0x000fe200078e00ff */
[----:B------:R-:W-:Y:S02]  /*04c0*/  @!P0 CS2R R34, SRZ ;  /* 0x0000000000228805 */ /* 0x000fe4000001ff00 */
[----:B------:R-:W-:Y:S01]  /*04d0*/  ISETP.NE.U32.AND P0, PT, RZ, UR6, PT ;  /* 0x00000006ff007c0c */ /* 0x000fe2000bf05070 */
[----:B------:R-:W-:Y:S01]  /*04e0*/  HFMA2.MMA R111, -RZ, RZ, 0, 0 ;  /* 0x00000000ff6f7435 */ /* 0x000fe200000001ff */
[----:B------:R-:W-:Y:S01]  /*04f0*/  IMAD.WIDE.U32 R10, R10, -0x2daee0ad, RZ ;  /* 0xd2511f530a0a7825 */ /* 0x000fe200078e00ff */
[----:B------:R-:W-:Y:S01]  /*0500*/  LOP3.LUT R12, R15, R12, R4, 0x96, !PT ;  /* 0x0000000c0f0c7212 */ /* 0x000fe200078e9604 */
[----:B------:R-:W-:Y:S01]  /*0510*/  ULDC UR6, c[0x0][0x218] ;  /* 0x0000860000067ab9 */ /* 0x000fe20000000800 */
[----:B------:R-:W-:Y:S01]  /*0520*/  PRMT R112, R20, 0x7632, R112 ;  /* 0x0000763214707816 */ /* 0x000fe20000000070 */
[----:B------:R-:W-:Y:S01]  /*0530*/  IMAD.MOV.U32 R164, RZ, RZ, 0x1 ;  /* 0x00000001ffa47424 */ /* 0x000fe200078e00ff */
[----:B------:R-:W-:Y:S01]  /*0540*/  LOP3.LUT R16, R11, R8, R5, 0x96, !PT ;  /* 0x000000080b107212 */ /* 0x000fe200078e9605 */
[----:B------:R-:W-:Y:S01]  /*0550*/  IMAD.WIDE.U32 R12, R12, -0x2daee0ad, RZ ;  /* 0xd2511f530c0c7825 */ /* 0x000fe200078e00ff */
[----:B------:R-:W-:Y:S01]  /*0560*/  IADD3 R11, R136, 0x1715609d, RZ ;  /* 0x1715609d880b7810 */ /* 0x000fe20007ffe0ff */
[----:B------:R-:W-:Y:S01]  /*0570*/  ULDC UR8, c[0x0][0x290] ;  /* 0x0000a40000087ab9 */ /* 0x000fe20000000800 */
[----:B------:R-:W-:Y:S01]  /*0580*/  PRMT R114, R22, 0x7632, R114 ;  /* 0x0000763216727816 */ /* 0x000fe20000000072 */
[----:B------:R-:W-:Y:S01]  /*0590*/  IMAD.WIDE.U32 R16, R16, -0x326172a9, RZ ;  /* 0xcd9e8d5710107825 */ /* 0x000fe200078e00ff */
[----:B------:R-:W-:Y:S01]  /*05a0*/  LOP3.LUT R18, R13, R10, R6, 0x96, !PT ;  /* 0x0000000a0d127212 */ /* 0x000fe200078e9606 */
[----:B------:R-:W-:Y:S01]  /*05b0*/  ULDC.64 UR10, c[0x0][0x2b8] ;  /* 0x0000ae00000a7ab9 */ /* 0x000fe20000000a00 */
[----:B------:R-:W-:Y:S01]  /*05c0*/  IADD3 R13, R137, 0x646e171e, RZ ;  /* 0x646e171e890d7810 */ /* 0x000fe20007ffe0ff */
        /* <DEDUP_REMOVED lines=12> */
[----:B------:R-:W-:Y:S02]  /*0690*/  IADD3 R15, R136, 0x5384540f, RZ ;  /* 0x5384540f880f7810 */ /* 0x000fe40007ffe0ff */
[----:B------:R-:W-:Y:S01]  /*06a0*/  PRMT R118, R26, 0x7632, R118 ;  /* 0x000076321a767816 */ /* 0x000fe20000000076 */
[----:B------:R-:W-:Y:S01]  /*06b0*/  IMAD.WIDE.U32 R40, R40, -0x326172a9, RZ ;  /* 0xcd9e8d5728287825 */ /* 0x000fe200078e00ff */
[----:B------:R-:W-:Y:S02]  /*06c0*/  LOP3.LUT R42, R17, R14, R10, 0x96, !PT ;  /* 0x0000000e112a7212 */ /* 0x000fe400078e960a */
[----:B------:R-:W-:Y:S01]  /*06d0*/  IADD3 R17, R137, -0x24c28bd8, RZ ;  /* 0xdb3d742889117810 */ /* 0x000fe20007ffe0ff */
[----:B------:R-:W-:Y:S01]  /*06e0*/  VIADD R12, R136, 0xb54cda56 ;  /* 0xb54cda56880c7836 */ /* 0x000fe20000000000 */
[----:B------:R-:W-:Y:S01]  /*06f0*/  LOP3.LUT R18, R41, R18, R11, 0x96, !PT ;  /* 0x0000001229127212 */ /* 0x000fe200078e960b */
[----:B------:R-:W-:Y:S01]  /*0700*/  IMAD.WIDE.U32 R42, R42, -0x326172a9, RZ ;  /* 0xcd9e8d572a2a7825 */ /* 0x000fe200078e00ff */
[----:B------:R-:W-:Y:S01]  /*0710*/  ISETP.NE.AND.EX P0, PT, RZ, UR7, PT, P0 ;  /* 0x00000007ff007c0c */ /* 0x000fe2000bf05300 */
[----:B------:R-:W-:Y:S01]  /*0720*/  ULDC.U8 UR7, c[0x0][0x2a0] ;  /* 0x0000a80000077ab9 */ /* 0x000fe20000000000 */
        /* <DEDUP_REMOVED lines=14> */
[----:B------:R-:W-:Y:S01]  /*0810*/  IMAD.HI.U32 R19, R157, -0x326172a9, RZ ;  /* 0xcd9e8d579d137827 */ /* 0x000fe200078e00ff */
[----:B------:R-:W-:-:S02]  /*0820*/  PRMT R124, R32, 0x7632, R124 ;  /* 0x00007632207c7816 */ /* 0x000fc4000000007c */
[----:B------:R-:W-:Y:S01]  /*0830*/  PRMT R123, R31, 0x7632, R123 ;  /* 0x000076321f7b7816 */ /* 0x000fe2000000007b */
[----:B------:R-:W-:Y:S01]  /*0840*/  IMAD.HI.U32 R18, R42, -0x2daee0ad, RZ ;  /* 0xd2511f532a127827 */ /* 0x000fe200078e00ff */
[----:B------:R-:W-:Y:S02]  /*0850*/  LOP3.LUT R60, R19, R60, R16, 0x96, !PT ;  /* 0x0000003c133c7212 */ /* 0x000fe400078e9610 */
        /* <DEDUP_REMOVED lines=14> */
[----:B------:R-:W-:Y:S01]  /*0940*/  PRMT R126, R34, 0x7632, R126 ;  /* 0x00007632227e7816 */ /* 0x000fe2000000007e */
[----:B------:R-:W-:Y:S01]  /*0950*/  IMAD.U32 R30, R32, 0x10000, RZ ;  /* 0x00010000201e7824 */ /* 0x000fe200078e00ff */
[C---:B------:R-:W-:Y:S01]  /*0960*/  PRMT R125, R33.reuse, 0x7632, R125 ;  /* 0x00007632217d7816 */ /* 0x040fe2000000007d */
[----:B------:R-:W-:Y:S01]  /*0970*/  IMAD.U32 R32, R34, 0x10000, RZ ;  /* 0x0001000022207824 */ /* 0x000fe200078e00ff */
[----:B------:R-:W-:Y:S01]  /*0980*/  SHF.L.U32 R31, R33, 0x10, RZ ;  /* 0x00000010211f7819 */ /* 0x000fe200000006ff */
[----:B------:R-:W-:Y:S01]  /*0990*/  IMAD R156, R42, -0x2daee0ad, RZ ;  /* 0xd2511f532a9c7824 */ /* 0x000fe200078e02ff */
[----:B------:R-:W-:Y:S01]  /*09a0*/  IADD3 R33, R137, -0x695add53, RZ ;  /* 0x96a522ad89217810 */ /* 0x000fe20007ffe0ff */
[----:B------:R-:W-:Y:S01]  /*09b0*/  IMAD.HI.U32 R40, R60, -0x2daee0ad, RZ ;  /* 0xd2511f533c287827 */ /* 0x000fe200078e00ff */
[----:B------:R-:W-:-:S02]  /*09c0*/  PRMT R127, R35, 0x7632, R127 ;  /* 0x00007632237f7816 */ /* 0x000fc4000000007f */
[----:B------:R-:W-:Y:S01]  /*09d0*/  LOP3.LUT R162, R162, 0xffffffef, RZ, 0xc0, !PT ;  /* 0xffffffefa2a27812 */ /* 0x000fe200078ec0ff */
[----:B------:R-:W-:Y:S01]  /*09e0*/  IMAD.HI.U32 R41, R172, -0x326172a9, RZ ;  /* 0xcd9e8d57ac297827 */ /* 0x000fe200078e00ff */
[----:B------:R-:W-:Y:S02]  /*09f0*/  LOP3.LUT R156, R40, R156, R33, 0x96, !PT ;  /* 0x0000009c289c7212 */ /* 0x000fe400078e9621 */
[----:B------:R-:W-:Y:S01]  /*0a00*/  SHF.L.U32 R35, R35, 0x10, RZ ;  /* 0x0000001023237819 */ /* 0x000fe200000006ff */
[----:B------:R-:W-:Y:S01]  /*0a10*/  VIADD R34, R136, 0x8ff34781 ;  /* 0x8ff3478188227836 */ /* 0x000fe20000000000 */
[----:B------:R-:W-:Y:S01]  /*0a20*/  @P0 LOP3.LUT R162, R162, 0x10, RZ, 0xfc, !PT ;  /* 0x00000010a2a20812 */ /* 0x000fe200078efcff */
[----:B------:R-:W-:Y:S01]  /*0a30*/  IMAD.U32 R112, R112, 0x10000, RZ ;  /* 0x0001000070707824 */ /* 0x000fe200078e00ff */
[----:B------:R-:W-:Y:S01]  /*0a40*/  LOP3.LUT R175, R175, 0x3, RZ, 0xc0, !PT ;  /* 0x00000003afaf7812 */ /* 0x000fe200078ec0ff */
        /* <DEDUP_REMOVED lines=15> */
[----:B------:R-:W-:Y:S01]  /*0b40*/  SHF.L.U32 R125, R125, 0x10, RZ ;  /* 0x000000107d7d7819 */ /* 0x000fe200000006ff */
[----:B------:R-:W-:Y:S01]  /*0b50*/  IMAD R172, R172, -0x326172a9, RZ ;  /* 0xcd9e8d57acac7824 */ /* 0x000fe200078e02ff */
[----:B------:R-:W-:-:S02]  /*0b60*/  SHF.L.U32 R127, R127, 0x10, RZ ;  /* 0x000000107f7f7819 */ /* 0x000fc400000006ff */
[C---:B--2---:R-:W-:Y:S01]  /*0b70*/  PRMT R128, R36.reuse, 0x7632, R128 ;  /* 0x0000763224807816 */ /* 0x044fe20000000080 */
[----:B------:R-:W-:Y:S01]  /*0b80*/  IMAD.U32 R36, R36, 0x10000, RZ ;  /* 0x0001000024247824 */ /* 0x000fe200078e00ff */
[C---:B------:R-:W-:Y:S01]  /*0b90*/  PRMT R130, R38.reuse, 0x7632, R130 ;  /* 0x0000763226827816 */ /* 0x040fe20000000082 */
[----:B------:R-:W-:Y:S01]  /*0ba0*/  IMAD.U32 R38, R38, 0x10000, RZ ;  /* 0x0001000026267824 */ /* 0x000fe200078e00ff */
[C---:B---3--:R-:W-:Y:S01]  /*0bb0*/  PRMT R133, R44.reuse, 0x7632, R133 ;  /* 0x000076322c857816 */ /* 0x048fe20000000085 */
[----:B------:R-:W-:Y:S01]  /*0bc0*/  IMAD.U32 R41, R44, 0x10000, RZ ;  /* 0x000100002c297824 */ /* 0x000fe200078e00ff */
[C---:B------:R-:W-:Y:S01]  /*0bd0*/  PRMT R135, R46.reuse, 0x7632, R135 ;  /* 0x000076322e877816 */ /* 0x040fe20000000087 */
[----:B------:R-:W-:Y:S01]  /*0be0*/  IMAD.U32 R43, R46, 0x10000, RZ ;  /* 0x000100002e2b7824 */ /* 0x000fe200078e00ff */
[----:B----4-:R-:W-:Y:S01]  /*0bf0*/  PRMT R139, R48, 0x7632, R139 ;  /* 0x00007632308b7816 */ /* 0x010fe2000000008b */
        /* <DEDUP_REMOVED lines=24> */
[----:B------:R-:W-:Y:S02]  /*0d80*/  PRMT R144, R59, 0x7632, R144 ;  /* 0x000076323b907816 */ /* 0x000fe40000000090 */
[----:B------:R-:W-:Y:S02]  /*0d90*/  PRMT R150, R53, 0x7632, R150 ;  /* 0x0000763235967816 */ /* 0x000fe40000000096 */
[----:B------:R-:W-:Y:S02]  /*0da0*/  PRMT R160, R55, 0x7632, R160 ;  /* 0x0000763237a07816 */ /* 0x000fe400000000a0 */
        /* <DEDUP_REMOVED lines=24> */
.L_x_11711:
[----:B0-----:R-:W0:Y:S01]  /*0f30*/  LDC.64 R60, c[0x0][0x230] ;  /* 0x00008c00ff3c7b82 */ /* 0x001e220000000a00 */
[----:B------:R-:W-:Y:S01]  /*0f40*/  LOP3.LUT P2, RZ, R162, 0x10, RZ, 0xc0, !PT ;  /* 0x00000010a2ff7812 */ /* 0x000fe2000784c0ff */
[----:B------:R-:W-:-:S05]  /*0f50*/  IMAD R52, R163, UR6, RZ ;  /* 0x00000006a3347c24 */ /* 0x000fca000f8e02ff */
[----:B------:R-:W-:Y:S01]  /*0f60*/  SHF.R.S32.HI R53, RZ, 0x1f, R52 ;  /* 0x0000001fff357819 */ /* 0x000fe20000011434 */
[----:B------:R-:W1:Y:S03]  /*0f70*/  LDC.64 R100, c[0x0][0x220] ;  /* 0x00008800ff647b82 */ /* 0x000e660000000a00 */
[----:B------:R-:W-:-:S04]  /*0f80*/  LEA.HI R53, R53, R52, RZ, 0x3 ;  /* 0x0000003435357211 */ /* 0x000fc800078f18ff */
[----:B------:R-:W-:Y:S01]  /*0f90*/  LEA.HI.SX32 R165, R53, R0, 0x1d ;  /* 0x0000000035a57211 */ /* 0x000fe200078feaff */
[----:B------:R-:W2:Y:S01]  /*0fa0*/  @P2 LDC.64 R56, c[0x0][0x270] ;  /* 0x00009c00ff382b82 */ /* 0x000ea20000000a00 */
[----:B0-----:R-:W-:-:S04]  /*0fb0*/  ISETP.NE.U32.AND P1, PT, R60, RZ, PT ;  /* 0x000000ff3c00720c */ /* 0x001fc80003f25070 */
[----:B------:R-:W-:Y:S01]  /*0fc0*/  ISETP.NE.AND.EX P1, PT, R61, RZ, PT, P1 ;  /* 0x000000ff3d00720c */ /* 0x000fe20003f25310 */
[----:B-1----:R-:W-:-:S06]  /*0fd0*/  IMAD.WIDE.U32 R52, R165, 0x10, R100 ;  /* 0x00000010a5347825 */ /* 0x002fcc00078e0064 */
[----:B-----5:R-:W5:Y:S01]  /*0fe0*/  LDG.E.128 R52, desc[UR4][R52.64] ;  /* 0x0000000434347981 */ /* 0x020f62000c1e1d00 */
[----:B--2---:R-:W-:-:S05]  /*0ff0*/  @P2 IMAD.WIDE R56, R163, 0x2, R56 ;  /* 0x00000002a3382825 */ /* 0x004fca00078e0238 */
[----:B------:R-:W0:Y:S01]  /*1000*/  @P1 LDC.64 R58, c[0x0][0x230] ;  /* 0x00008c00ff3a1b82 */ /* 0x000e220000000a00 */
[----:B------:R-:W2:Y:S01]  /*1010*/  @P2 LDG.E.U16 R56, desc[UR4][R56.64] ;  /* 0x0000000438382981 */ /* 0x000ea2000c1e1500 */
        /* <DEDUP_REMOVED lines=17> */
.L_x_11487:
[----:B------:R-:W-:-:S07]  /*1130*/  IMAD.MOV.U32 R66, RZ, RZ, R172 ;  /* 0x000000ffff427224 */ /* 0x000fce00078e00ac */
.L_x_11488:
[----:B------:R-:W-:Y:S05]  /*1140*/  BSYNC B0 ;  /* 0x0000000000007941 */ /* 0x000fea0003800000 */
.L_x_11486:
        /* <DEDUP_REMOVED lines=16> */
.L_x_11492:
[----:B------:R-:W-:Y:S05]  /*1250*/  BSYNC B1 ;  /* 0x0000000000017941 */ /* 0x000fea0003800000 */
.L_x_11491:
        /* <DEDUP_REMOVED lines=42> */
.L_x_11490:
[----:B------:R-:W-:Y:S05]  /*1500*/  BSYNC B0 ;  /* 0x0000000000007941 */ /* 0x000fea0003800000 */
.L_x_11489:
[----:B------:R-:W0:Y:S01]  /*1510*/  LDC R170, c[0x0][0x294] ;  /* 0x0000a500ffaa7b82 */ /* 0x000e220000000800 */
[----:B------:R-:W-:Y:S01]  /*1520*/  HFMA2.MMA R171, -RZ, RZ, 0.1171875, 0 ;  /* 0x2f800000ffab7435 */ /* 0x000fe200000001ff */
[----:B------:R-:W-:Y:S01]  /*1530*/  I2FP.F32.U32 R56, R66 ;  /* 0x0000004200387245 */ /* 0x000fe20000201000 */
[----:B-----5:R-:W-:Y:S01]  /*1540*/  IMAD.U32 R59, R52, 0x10000, RZ ;  /* 0x00010000343b7824 */ /* 0x020fe200078e00ff */
[----:B------:R-:W-:Y:S01]  /*1550*/  LOP3.LUT R162, R162, 0xfffffff7, RZ, 0xc0, !PT ;  /* 0xfffffff7a2a27812 */ /* 0x000fe200078ec0ff */
[----:B------:R-:W-:Y:S01]  /*1560*/  BSSY B0, `(.L_x_11493) ;  /* 0x000001a000007945 */ /* 0x000fe20003800000 */
[----:B------:R-:W-:Y:S01]  /*1570*/  ISETP.NE.U32.AND P0, PT, R60, RZ, PT ;  /* 0x000000ff3c00720c */ /* 0x000fe20003f05070 */
[----:B------:R-:W-:Y:S01]  /*1580*/  FMUL.FTZ R59, R59, R166 ;  /* 0x000000a63b3b7220 */ /* 0x000fe20000410000 */
[----:B------:R-:W1:Y:S01]  /*1590*/  LDC R168, c[0x0][0x298] ;  /* 0x0000a600ffa87b82 */ /* 0x000e620000000800 */
[----:B------:R-:W-:Y:S01]  /*15a0*/  SHF.L.U32 R76, R96, 0x10, RZ ;  /* 0x00000010604c7819 */ /* 0x000fe200000006ff */
[----:B------:R-:W-:-:S02]  /*15b0*/  VIADD R58, R62, 0x1 ;  /* 0x000000013e3a7836 */ /* 0x000fc40000000000 */
[----:B------:R-:W-:Y:S01]  /*15c0*/  FFMA.FTZ R57, R56, R171, 1.1641532182693481445e-10 ;  /* 0x2f00000038397423 */ /* 0x000fe200000100ab */
[----:B------:R-:W-:Y:S02]  /*15d0*/  ISETP.NE.AND.EX P0, PT, R61, RZ, PT, P0 ;  /* 0x000000ff3d00720c */ /* 0x000fe40003f05300 */
[----:B------:R-:W-:Y:S02]  /*15e0*/  PRMT R52, R52, 0x7632, R52 ;  /* 0x0000763234347816 */ /* 0x000fe40000000034 */
        /* <DEDUP_REMOVED lines=16> */
.L_x_11494:
[----:B------:R-:W-:-:S07]  /*16f0*/  IMAD.MOV.U32 R64, RZ, RZ, R172 ;  /* 0x000000ffff407224 */ /* 0x000fce00078e00ac */
.L_x_11495:
[----:B------:R-:W-:Y:S05]  /*1700*/  BSYNC B0 ;  /* 0x0000000000007941 */ /* 0x000fea0003800000 */
.L_x_11493:
        /* <DEDUP_REMOVED lines=16> */
.L_x_11499:
[----:B------:R-:W-:Y:S05]  /*1810*/  BSYNC B1 ;  /* 0x0000000000017941 */ /* 0x000fea0003800000 */
.L_x_11498:
        /* <DEDUP_REMOVED lines=42> */
.L_x_11497:
[----:B------:R-:W-:Y:S05]  /*1ac0*/  BSYNC B0 ;  /* 0x0000000000007941 */ /* 0x000fea0003800000 */
.L_x_11496:
[----:B------:R-:W-:Y:S01]  /*1ad0*/  I2FP.F32.U32 R56, R64 ;  /* 0x0000004000387245 */ /* 0x000fe20000201000 */
[----:B------:R-:W-:Y:S01]  /*1ae0*/  BSSY B0, `(.L_x_11500) ;  /* 0x0000019000007945 */ /* 0x000fe20003800000 */
[----:B------:R-:W-:Y:S02]  /*1af0*/  SHF.L.U32 R59, R52, 0x10, RZ ;  /* 0x00000010343b7819 */ /* 0x000fe400000006ff */
[----:B------:R-:W-:Y:S01]  /*1b00*/  LOP3.LUT R162, R162, 0xfffffffb, RZ, 0xc0, !PT ;  /* 0xfffffffba2a27812 */ /* 0x000fe200078ec0ff */
[----:B------:R-:W-:Y:S01]  /*1b10*/  FFMA.FTZ R57, R56, R171, 1.1641532182693481445e-10 ;  /* 0x2f00000038397423 */ /* 0x000fe200000100ab */
[----:B------:R-:W-:Y:S01]  /*1b20*/  PRMT R52, R96, 0x7632, R52 ;  /* 0x0000763260347816 */ /* 0x000fe20000000034 */
[----:B------:R-:W-:Y:S01]  /*1b30*/  FMUL.FTZ R59, R59, R166 ;  /* 0x000000a63b3b7220 */ /* 0x000fe20000410000 */
[----:B------:R-:W-:Y:S02]  /*1b40*/  IADD3 R56, R58, 0x1, RZ ;  /* 0x000000013a387810 */ /* 0x000fe40007ffe0ff */
[----:B------:R-:W-:Y:S01]  /*1b50*/  FSETP.GTU.FTZ.AND P2, PT, R57, R170, PT ;  /* 0x000000aa3900720b */ /* 0x000fe20003f5c000 */
[----:B------:R-:W-:Y:S01]  /*1b60*/  FMUL.FTZ R59, R59, R168 ;  /* 0x000000a83b3b7220 */ /* 0x000fe20000410000 */
[----:B------:R-:W-:-:S04]  /*1b70*/  IMAD.U32 R52, R52, 0x10000, RZ ;  /* 0x0001000034347824 */ /* 0x000fc800078e00ff */
        /* <DEDUP_REMOVED lines=14> */
.L_x_11501:
[----:B------:R-:W-:-:S07]  /*1c60*/  MOV R52, R172 ;  /* 0x000000ac00347202 */ /* 0x000fce0000000f00 */
.L_x_11502:
[----:B------:R-:W-:Y:S05]  /*1c70*/  BSYNC B0 ;  /* 0x0000000000007941 */ /* 0x000fea0003800000 */
.L_x_11500:
        /* <DEDUP_REMOVED lines=16> */
.L_x_11506:
[----:B------:R-:W-:Y:S05]  /*1d80*/  BSYNC B1 ;  /* 0x0000000000017941 */ /* 0x000fea0003800000 */
.L_x_11505:
        /* <DEDUP_REMOVED lines=42> */
.L_x_11504:
[----:B------:R-:W-:Y:S05]  /*2030*/  BSYNC B0 ;  /* 0x0000000000007941 */ /* 0x000fea0003800000 */
.L_x_11503:
[----:B------:R-:W-:Y:S01]  /*2040*/  I2FP.F32.U32 R52, R52 ;  /* 0x0000003400347245 */ /* 0x000fe20000201000 */
[----:B------:R-:W-:Y:S01]  /*2050*/  IMAD.U32 R59, R53, 0x10000, RZ ;  /* 0x00010000353b7824 */ /* 0x000fe200078e00ff */
[----:B------:R-:W-:Y:S01]  /*2060*/  LOP3.LUT R162, R162, 0xfffffffd, RZ, 0xc0, !PT ;  /* 0xfffffffda2a27812 */ /* 0x000fe200078ec0ff */
[----:B------:R-:W-:Y:S01]  /*2070*/  BSSY B0, `(.L_x_11507) ;  /* 0x0000017000007945 */ /* 0x000fe20003800000 */
[----:B------:R-:W-:Y:S01]  /*2080*/  SHF.L.U32 R78, R97, 0x10, RZ ;  /* 0x00000010614e7819 */ /* 0x000fe200000006ff */
        /* <DEDUP_REMOVED lines=20> */
.L_x_11508:
[----:B------:R-:W-:-:S07]  /*21d0*/  IMAD.MOV.U32 R63, RZ, RZ, R172 ;  /* 0x000000ffff3f7224 */ /* 0x000fce00078e00ac */
.L_x_11509:
[----:B------:R-:W-:Y:S05]  /*21e0*/  BSYNC B0 ;  /* 0x0000000000007941 */ /* 0x000fea0003800000 */
.L_x_11507:
        /* <DEDUP_REMOVED lines=16> */
.L_x_11513:
[----:B------:R-:W-:Y:S05]  /*22f0*/  BSYNC B1 ;  /* 0x0000000000017941 */ /* 0x000fea0003800000 */
.L_x_11512:
        /* <DEDUP_REMOVED lines=42> */
.L_x_11511:
[----:B------:R-:W-:Y:S05]  /*25a0*/  BSYNC B0 ;  /* 0x0000000000007941 */ /* 0x000fea0003800000 */
.L_x_11510:
        /* <DEDUP_REMOVED lines=23> */
.L_x_11515:
[----:B------:R-:W-:-:S07]  /*2720*/  MOV R62, R172 ;  /* 0x000000ac003e7202 */ /* 0x000fce0000000f00 */
.L_x_11516:
[----:B------:R-:W-:Y:S05]  /*2730*/  BSYNC B0 ;  /* 0x0000000000007941 */ /* 0x000fea0003800000 */
.L_x_11514:
        /* <DEDUP_REMOVED lines=16> */
.L_x_11520:
[----:B------:R-:W-:Y:S05]  /*2840*/  BSYNC B1 ;  /* 0x0000000000017941 */ /* 0x000fea0003800000 */
.L_x_11519:
        /* <DEDUP_REMOVED lines=42> */
.L_x_11518:
[----:B------:R-:W-:Y:S05]  /*2af0*/  BSYNC B0 ;  /* 0x0000000000007941 */ /* 0x000fea0003800000 */
.L_x_11517:
[----:B------:R-:W-:Y:S01]  /*2b00*/  I2FP.F32.U32 R52, R62 ;  /* 0x0000003e00347245 */ /* 0x000fe20000201000 */
[----:B------:R-:W-:Y:S01]  /*2b10*/  IMAD.U32 R57, R54, 0x10000, RZ ;  /* 0x0001000036397824 */ /* 0x000fe200078e00ff */
[----:B------:R-:W-:Y:S01]  /*2b20*/  ISETP.NE.AND P4, PT, R56, 0x1, PT ;  /* 0x000000013800780c */ /* 0x000fe20003f85270 */
[----:B------:R-:W-:Y:S01]  /*2b30*/  BSSY B0, `(.L_x_11521) ;  /* 0x0000015000007945 */ /* 0x000fe20003800000 */
[----:B------:R-:W-:Y:S01]  /*2b40*/  SHF.L.U32 R72, R98, 0x10, RZ ;  /* 0x0000001062487819 */ /* 0x000fe200000006ff */
        /* <DEDUP_REMOVED lines=18> */
.L_x_11522:
[----:B------:R-:W-:-:S07]  /*2c70*/  IMAD.MOV.U32 R62, RZ, RZ, R172 ;  /* 0x000000ffff3e7224 */ /* 0x000fce00078e00ac */
.L_x_11523:
[----:B------:R-:W-:Y:S05]  /*2c80*/  BSYNC B0 ;  /* 0x0000000000007941 */ /* 0x000fea0003800000 */
.L_x_11521:
        /* <DEDUP_REMOVED lines=16> */
.L_x_11527:
[----:B------:R-:W-:Y:S05]  /*2d90*/  BSYNC B1 ;  /* 0x0000000000017941 */ /* 0x000fea0003800000 */
.L_x_11526:
        /* <DEDUP_REMOVED lines=42> */
.L_x_11525:
[----:B------:R-:W-:Y:S05]  /*3040*/  BSYNC B0 ;  /* 0x0000000000007941 */ /* 0x000fea0003800000 */
.L_x_11524:
        /* <DEDUP_REMOVED lines=23> */
.L_x_11529:
[----:B------:R-:W-:-:S07]  /*31c0*/  MOV R54, R172 ;  /* 0x000000ac00367202 */ /* 0x000fce0000000f00 */
.L_x_11530:
[----:B------:R-:W-:Y:S05]  /*31d0*/  BSYNC B0 ;  /* 0x0000000000007941 */ /* 0x000fea0003800000 */
.L_x_11528:
        /* <DEDUP_REMOVED lines=16> */
.L_x_11534:
[----:B------:R-:W-:Y:S05]  /*32e0*/  BSYNC B1 ;  /* 0x0000000000017941 */ /* 0x000fea0003800000 */
.L_x_11533:
        /* <DEDUP_REMOVED lines=42> */
.L_x_11532:
[----:B------:R-:W-:Y:S05]  /*3590*/  BSYNC B0 ;  /* 0x0000000000007941 */ /* 0x000fea0003800000 */
.L_x_11531:
        /* <DEDUP_REMOVED lines=23> */
.L_x_11536:
[----:B------:R-:W-:-:S07]  /*3710*/  IMAD.MOV.U32 R61, RZ, RZ, R172 ;  /* 0x000000ffff3d7224 */ /* 0x000fce00078e00ac */
.L_x_11537:
[----:B------:R-:W-:Y:S05]  /*3720*/  BSYNC B0 ;  /* 0x0000000000007941 */ /* 0x000fea0003800000 */
.L_x_11535:
        /* <DEDUP_REMOVED lines=18> */
.L_x_11541:
[----:B------:R-:W-:Y:S05]  /*3850*/  BSYNC B1 ;  /* 0x0000000000017941 */ /* 0x000fea0003800000 */
.L_x_11540:
        /* <DEDUP_REMOVED lines=42> */
.L_x_11539:
[----:B------:R-:W-:Y:S05]  /*3b00*/  BSYNC B0 ;  /* 0x0000000000007941 */ /* 0x000fea0003800000 */
.L_x_11538:
[----:B------:R-:W-:Y:S01]  /*3b10*/  I2FP.F32.U32 R52, R61 ;  /* 0x0000003d00347245 */ /* 0x000fe20000201000 */
[----:B------:R-:W0:Y:S01]  /*3b20*/  LDC.64 R146, c[0x0][0x238] ;  /* 0x00008e00ff927b82 */ /* 0x000e220000000a00 */
[----:B------:R-:W-:Y:S02]  /*3b30*/  SEL R58, RZ, 0x1, P2 ;  /* 0x00000001ff3a7807 */ /* 0x000fe40001000000 */
[----:B------:R-:W-:Y:S01]  /*3b40*/  SEL R62, RZ, 0x10000, P5 ;  /* 0x00010000ff3e7807 */ /* 0x000fe20002800000 */
[----:B------:R-:W-:Y:S01]  /*3b50*/  FFMA.FTZ R53, R52, R171, 1.1641532182693481445e-10 ;  /* 0x2f00000034357423 */ /* 0x000fe200000100ab */
[----:B------:R-:W-:Y:S01]  /*3b60*/  SEL R65, RZ, 0x100, P4 ;  /* 0x00000100ff417807 */ /* 0x000fe20002000000 */
[----:B------:R-:W-:Y:S01]  /*3b70*/  IMAD.WIDE.U32 R58, R58, 0x1000000, RZ ;  /* 0x010000003a3a7825 */ /* 0x000fe200078e00ff */
[----:B------:R-:W-:Y:S01]  /*3b80*/  LOP3.LUT P5, RZ, R162, 0x4, RZ, 0xc0, !PT ;  /* 0x00000004a2ff7812 */ /* 0x000fe200078ac0ff */
[----:B------:R-:W1:Y:S01]  /*3b90*/  LDC.64 R148, c[0x0][0x240] ;  /* 0x00009000ff947b82 */ /* 0x000e620000000a00 */
[----:B------:R-:W-:-:S02]  /*3ba0*/  FSETP.GTU.FTZ.AND P2, PT, R53, R170, PT ;  /* 0x000000aa3500720b */ /* 0x000fc40003f5c000 */
[----:B------:R-:W-:Y:S02]  /*3bb0*/  LOP3.LUT P4, RZ, R162, 0x2, RZ, 0xc0, !PT ;  /* 0x00000002a2ff7812 */ /* 0x000fe4000788c0ff */
[----:B------:R-:W-:Y:S02]  /*3bc0*/  SHF.L.U32 R55, R60, 0x10, RZ ;  /* 0x000000103c377819 */ /* 0x000fe400000006ff */
[----:B------:R-:W-:Y:S01]  /*3bd0*/  SEL R56, RZ, 0x1, P4 ;  /* 0x00000001ff387807 */ /* 0x000fe20002000000 */
[----:B------:R-:W2:Y:S01]  /*3be0*/  @P1 LDC.64 R52, c[0x0][0x230] ;  /* 0x00008c00ff341b82 */ /* 0x000ea20000000a00 */
[----:B------:R-:W-:Y:S01]  /*3bf0*/  SEL R54, RZ, 0x1, P5 ;  /* 0x00000001ff367807 */ /* 0x000fe20002800000 */
[----:B------:R-:W-:Y:S01]  /*3c00*/  FMUL.FTZ R61, R55, R166 ;  /* 0x000000a6373d7220 */ /* 0x000fe20000410000 */
[----:B------:R-:W-:Y:S01]  /*3c10*/  PRMT R60, R99, 0x7632, R60 ;  /* 0x00007632633c7816 */ /* 0x000fe2000000003c */
[----:B------:R-:W-:Y:S01]  /*3c20*/  IMAD.WIDE.U32 R56, R56, 0x10000, RZ ;  /* 0x0001000038387825 */ /* 0x000fe200078e00ff */
[----:B------:R-:W-:-:S03]  /*3c30*/  SEL R64, RZ, 0x1000000, P2 ;  /* 0x01000000ff407807 */ /* 0x000fc60001000000 */
[----:B------:R-:W-:Y:S01]  /*3c40*/  FMUL.FTZ R61, R61, R168 ;  /* 0x000000a83d3d7220 */ /* 0x000fe20000410000 */
[----:B------:R-:W-:Y:S01]  /*3c50*/  LOP3.LUT P6, RZ, R162, 0x8, RZ, 0xc0, !PT ;  /* 0x00000008a2ff7812 */ /* 0x000fe200078cc0ff */
[----:B------:R-:W-:Y:S01]  /*3c60*/  IMAD.WIDE.U32 R54, R54, 0x100, RZ ;  /* 0x0000010036367825 */ /* 0x000fe200078e00ff */
[----:B------:R-:W-:Y:S02]  /*3c70*/  LOP3.LUT R65, R65, R64, R62, 0xfe, !PT ;  /* 0x0000004041417212 */ /* 0x000fe400078efe3e */
[----:B------:R-:W-:Y:S01]  /*3c80*/  FSEL R61, R61, RZ, !P2 ;  /* 0x000000ff3d3d7208 */ /* 0x000fe20005000000 */
[----:B------:R-:W-:Y:S01]  /*3c90*/  IMAD.U32 R60, R60, 0x10000, RZ ;  /* 0x000100003c3c7824 */ /* 0x000fe200078e00ff */
[----:B------:R-:W-:Y:S02]  /*3ca0*/  LOP3.LUT R56, R54, R58, R56, 0xfe, !PT ;  /* 0x0000003a36387212 */ /* 0x000fe400078efe38 */
[----:B------:R-:W-:Y:S01]  /*3cb0*/  SEL R58, RZ, 0x1, P3 ;  /* 0x00000001ff3a7807 */ /* 0x000fe20001800000 */
[----:B------:R-:W-:Y:S01]  /*3cc0*/  FMUL.FTZ R75, R61, R60 ;  /* 0x0000003c3d4b7220 */ /* 0x000fe20000410000 */
[----:B------:R-:W-:Y:S01]  /*3cd0*/  SEL R63, RZ, 0x1, P6 ;  /* 0x00000001ff3f7807 */ /* 0x000fe20003000000 */
[C---:B0-----:R-:W-:Y:S01]  /*3ce0*/  IMAD.WIDE.U32 R60, R165.reuse, 0x20, R146 ;  /* 0x00000020a53c7825 */ /* 0x041fe200078e0092 */
[----:B------:R-:W-:-:S03]  /*3cf0*/  IADD3 R169, R165, 0x100, RZ ;  /* 0x00000100a5a97810 */ /* 0x000fc60007ffe0ff */
[----:B------:R-:W-:Y:S01]  /*3d00*/  @P0 FADD.FTZ R75, R83, R75 ;  /* 0x0000004b534b0221 */ /* 0x000fe20000010000 */
[----:B------:R-:W-:Y:S02]  /*3d10*/  LOP3.LUT R59, R59, R65, R58, 0xfe, !PT ;  /* 0x000000413b3b7212 */ /* 0x000fe400078efe3a */
[----:B------:R-:W-:Y:S01]  /*3d20*/  LOP3.LUT R56, R56, R63, RZ, 0xfc, !PT ;  /* 0x0000003f38387212 */ /* 0x000fe200078efcff */
[----:B--2---:R-:W-:Y:S01]  /*3d30*/  @P1 IMAD.WIDE.U32 R62, R169, 0x20, R52 ;  /* 0x00000020a93e1825 */ /* 0x004fe200078e0034 */
[----:B------:R-:W-:Y:S01]  /*3d40*/  LOP3.LUT R57, R55, R59, R57, 0xfe, !PT ;  /* 0x0000003b37397212 */ /* 0x000fe200078efe39 */
[----:B------:R0:W-:Y:S02]  /*3d50*/  STG.E.128 desc[UR4][R60.64], R76 ;  /* 0x0000004c3c007986 */ /* 0x0001e4000c101d04 */
[----:B-1----:R-:W-:Y:S02]  /*3d60*/  IMAD.WIDE.U32 R58, R165, 0x8, R148 ;  /* 0x00000008a53a7825 */ /* 0x002fe400078e0094 */
[----:B------:R0:W-:Y:S02]  /*3d70*/  STG.E.128 desc[UR4][R60.64+0x10], R72 ;  /* 0x000010483c007986 */ /* 0x0001e4000c101d04 */
[----:B------:R-:W-:-:S02]  /*3d80*/  IMAD.WIDE.U32 R52, R169, 0x10, R100 ;  /* 0x00000010a9347825 */ /* 0x000fc400078e0064 */
        /* <DEDUP_REMOVED lines=16> */
.L_x_11543:
[----:B------:R-:W-:-:S07]  /*3e90*/  IMAD.MOV.U32 R65, RZ, RZ, R172 ;  /* 0x000000ffff417224 */ /* 0x000fce00078e00ac */
.L_x_11544:
[----:B------:R-:W-:Y:S05]  /*3ea0*/  BSYNC B0 ;  /* 0x0000000000007941 */ /* 0x000fea0003800000 */
.L_x_11542:
        /* <DEDUP_REMOVED lines=16> */
.L_x_11548:
[----:B------:R-:W-:Y:S05]  /*3fb0*/  BSYNC B1 ;  /* 0x0000000000017941 */ /* 0x000fea0003800000 */
.L_x_11547:
        /* <DEDUP_REMOVED lines=42> */
.L_x_11546:
[----:B------:R-:W-:Y:S05]  /*4260*/  BSYNC B0 ;  /* 0x0000000000007941 */ /* 0x000fea0003800000 */
.L_x_11545:
[----:B------:R-:W-:Y:S01]  /*4270*/  I2FP.F32.U32 R56, R65 ;  /* 0x0000004100387245 */ /* 0x000fe20000201000 */
[----:B------:R-:W-:Y:S01]  /*4280*/  IMAD.U32 R68, R92, 0x10000, RZ ;  /* 0x000100005c447824 */ /* 0x000fe200078e00ff */
[----:B-----5:R-:W-:Y:S01]  /*4290*/  SHF.L.U32 R59, R52, 0x10, RZ ;  /* 0x00000010343b7819 */ /* 0x020fe200000006ff */
        /* <DEDUP_REMOVED lines=22> */
.L_x_11550:
[----:B------:R-:W-:-:S07]  /*4400*/  MOV R65, R172 ;  /* 0x000000ac00417202 */ /* 0x000fce0000000f00 */
.L_x_11551:
[----:B------:R-:W-:Y:S05]  /*4410*/  BSYNC B0 ;  /* 0x0000000000007941 */ /* 0x000fea0003800000 */
.L_x_11549:
        /* <DEDUP_REMOVED lines=16> */
.L_x_11555:
[----:B------:R-:W-:Y:S05]  /*4520*/  BSYNC B1 ;  /* 0x0000000000017941 */ /* 0x000fea0003800000 */
.L_x_11554:
        /* <DEDUP_REMOVED lines=42> */
.L_x_11553:
[----:B------:R-:W-:Y:S05]  /*47d0*/  BSYNC B0 ;  /* 0x0000000000007941 */ /* 0x000fea0003800000 */
.L_x_11552:
[----:B------:R-:W-:Y:S01]  /*47e0*/  I2FP.F32.U32 R56, R65 ;  /* 0x0000004100387245 */ /* 0x000fe20000201000 */
[----:B------:R-:W-:Y:S01]  /*47f0*/  IMAD.U32 R59, R52, 0x10000, RZ ;  /* 0x00010000343b7824 */ /* 0x000fe200078e00ff */
[----:B------:R-:W-:Y:S01]  /*4800*/  LOP3.LUT R162, R162, 0xfffffffb, RZ, 0xc0, !PT ;  /* 0xfffffffba2a27812 */ /* 0x000fe200078ec0ff */
[----:B------:R-:W-:Y:S01]  /*4810*/  BSSY B0, `(.L_x_11556) ;  /* 0x0000017000007945 */ /* 0x000fe20003800000 */
[----:B------:R-:W-:Y:S01]  /*4820*/  PRMT R52, R92, 0x7632, R52 ;  /* 0x000076325c347816 */ /* 0x000fe20000000034 */
[----:B------:R-:W-:Y:S01]  /*4830*/  FFMA.FTZ R57, R56, R171, 1.1641532182693481445e-10 ;  /* 0x2f00000038397423 */ /* 0x000fe200000100ab */
[----:B------:R-:W-:Y:S01]  /*4840*/  FMUL.FTZ R59, R59, R166 ;  /* 0x000000a63b3b7220 */ /* 0x000fe20000410000 */
[----:B------:R-:W-:Y:S01]  /*4850*/  VIADD R56, R58, 0x1 ;  /* 0x000000013a387836 */ /* 0x000fe20000000000 */
[----:B------:R-:W-:Y:S02]  /*4860*/  SHF.L.U32 R52, R52, 0x10, RZ ;  /* 0x0000001034347819 */ /* 0x000fe400000006ff */
        /* <DEDUP_REMOVED lines=16> */
.L_x_11557:
[----:B------:R-:W-:-:S07]  /*4970*/  IMAD.MOV.U32 R52, RZ, RZ, R172 ;  /* 0x000000ffff347224 */ /* 0x000fce00078e00ac */
.L_x_11558:
[----:B------:R-:W-:Y:S05]  /*4980*/  BSYNC B0 ;  /* 0x0000000000007941 */ /* 0x000fea0003800000 */
.L_x_11556:
        /* <DEDUP_REMOVED lines=16> */
.L_x_11562:
[----:B------:R-:W-:Y:S05]  /*4a90*/  BSYNC B1 ;  /* 0x0000000000017941 */ /* 0x000fea0003800000 */
.L_x_11561:
        /* <DEDUP_REMOVED lines=42> */
.L_x_11560:
[----:B------:R-:W-:Y:S05]  /*4d40*/  BSYNC B0 ;  /* 0x0000000000007941 */ /* 0x000fea0003800000 */
.L_x_11559:
[----:B------:R-:W-:Y:S01]  /*4d50*/  I2FP.F32.U32 R52, R52 ;  /* 0x0000003400347245 */ /* 0x000fe20000201000 */
[----:B------:R-:W-:Y:S01]  /*4d60*/  IMAD.U32 R70, R93, 0x10000, RZ ;  /* 0x000100005d467824 */ /* 0x000fe200078e00ff */
[C---:B------:R-:W-:Y:S01]  /*4d70*/  SHF.L.U32 R59, R53.reuse, 0x10, RZ ;  /* 0x00000010353b7819 */ /* 0x040fe200000006ff */
        /* <DEDUP_REMOVED lines=22> */
.L_x_11564:
[----:B------:R-:W-:-:S07]  /*4ee0*/  MOV R63, R172 ;  /* 0x000000ac003f7202 */ /* 0x000fce0000000f00 */
.L_x_11565:
[----:B------:R-:W-:Y:S05]  /*4ef0*/  BSYNC B0 ;  /* 0x0000000000007941 */ /* 0x000fea0003800000 */
.L_x_11563:
        /* <DEDUP_REMOVED lines=16> */
.L_x_11569:
[----:B------:R-:W-:Y:S05]  /*5000*/  BSYNC B1 ;  /* 0x0000000000017941 */ /* 0x000fea0003800000 */
.L_x_11568:
        /* <DEDUP_REMOVED lines=42> */
.L_x_11567:
[----:B------:R-:W-:Y:S05]  /*52b0*/  BSYNC B0 ;  /* 0x0000000000007941 */ /* 0x000fea0003800000 */
.L_x_11566:
[----:B------:R-:W-:Y:S01]  /*52c0*/  I2FP.F32.U32 R52, R63 ;  /* 0x0000003f00347245 */ /* 0x000fe20000201000 */
[----:B------:R-:W-:Y:S01]  /*52d0*/  IMAD.U32 R57, R62, 0x10000, RZ ;  /* 0x000100003e397824 */ /* 0x000fe200078e00ff */
[C---:B------:R-:W-:Y:S01]  /*52e0*/  ISETP.NE.AND P3, PT, R58.reuse, 0x1, PT ;  /* 0x000000013a00780c */ /* 0x040fe20003f65270 */
[----:B------:R-:W-:Y:S01]  /*52f0*/  BSSY B0, `(.L_x_11570) ;  /* 0x0000015000007945 */ /* 0x000fe20003800000 */
[----:B------:R-:W-:Y:S02]  /*5300*/  VIADD R56, R58, 0x1 ;  /* 0x000000013a387836 */ /* 0x000fe40000000000 */
[----:B------:R-:W-:Y:S01]  /*5310*/  FFMA.FTZ R53, R52, R171, 1.1641532182693481445e-10 ;  /* 0x2f00000034357423 */ /* 0x000fe200000100ab */
[----:B------:R-:W-:Y:S01]  /*5320*/  FMUL.FTZ R57, R57, R166 ;  /* 0x000000a639397220 */ /* 0x000fe20000410000 */
[----:B------:R-:W-:-:S03]  /*5330*/  PRMT R52, R93, 0x7632, R52 ;  /* 0x000076325d347816 */ /* 0x000fc60000000034 */
[----:B------:R-:W-:Y:S01]  /*5340*/  FMUL.FTZ R57, R57, R168 ;  /* 0x000000a839397220 */ /* 0x000fe20000410000 */
[----:B------:R-:W-:Y:S02]  /*5350*/  FSETP.GTU.FTZ.AND P2, PT, R53, R170, PT ;  /* 0x000000aa3500720b */ /* 0x000fe40003f5c000 */
[----:B------:R-:W-:Y:S02]  /*5360*/  SHF.L.U32 R52, R52, 0x10, RZ ;  /* 0x0000001034347819 */ /* 0x000fe400000006ff */
        /* <DEDUP_REMOVED lines=12> */
.L_x_11571:
[----:B------:R-:W-:-:S07]  /*5430*/  IMAD.MOV.U32 R62, RZ, RZ, R172 ;  /* 0x000000ffff3e7224 */ /* 0x000fce00078e00ac */
.L_x_11572:
[----:B------:R-:W-:Y:S05]  /*5440*/  BSYNC B0 ;  /* 0x0000000000007941 */ /* 0x000fea0003800000 */
.L_x_11570:
        /* <DEDUP_REMOVED lines=16> */
.L_x_11576:
[----:B------:R-:W-:Y:S05]  /*5550*/  BSYNC B1 ;  /* 0x0000000000017941 */ /* 0x000fea0003800000 */
.L_x_11575:
        /* <DEDUP_REMOVED lines=42> */
.L_x_11574:
[----:B------:R-:W-:Y:S05]  /*5800*/  BSYNC B0 ;  /* 0x0000000000007941 */ /* 0x000fea0003800000 */
.L_x_11573:
[----:B------:R-:W-:Y:S01]  /*5810*/  I2FP.F32.U32 R52, R62 ;  /* 0x0000003e00347245 */ /* 0x000fe20000201000 */
[----:B------:R-:W-:Y:S01]  /*5820*/  IMAD.U32 R64, R94, 0x10000, RZ ;  /* 0x000100005e407824 */ /* 0x000fe200078e00ff */
        /* <DEDUP_REMOVED lines=21> */
.L_x_11578:
[----:B------:R-:W-:-:S07]  /*5980*/  MOV R62, R172 ;  /* 0x000000ac003e7202 */ /* 0x000fce0000000f00 */
.L_x_11579:
[----:B------:R-:W-:Y:S05]  /*5990*/  BSYNC B0 ;  /* 0x0000000000007941 */ /* 0x000fea0003800000 */
.L_x_11577:
        /* <DEDUP_REMOVED lines=16> */
.L_x_11583:
[----:B------:R-:W-:Y:S05]  /*5aa0*/  BSYNC B1 ;  /* 0x0000000000017941 */ /* 0x000fea0003800000 */
.L_x_11582:
        /* <DEDUP_REMOVED lines=42> */
.L_x_11581:
[----:B------:R-:W-:Y:S05]  /*5d50*/  BSYNC B0 ;  /* 0x0000000000007941 */ /* 0x000fea0003800000 */
.L_x_11580:
[----:B------:R-:W-:Y:S01]  /*5d60*/  I2FP.F32.U32 R52, R62 ;  /* 0x0000003e00347245 */ /* 0x000fe20000201000 */
[----:B------:R-:W-:Y:S01]  /*5d70*/  IMAD.U32 R57, R54, 0x10000, RZ ;  /* 0x0001000036397824 */ /* 0x000fe200078e00ff */
[----:B------:R-:W-:Y:S01]  /*5d80*/  ISETP.NE.AND P5, PT, R58, 0x1, PT ;  /* 0x000000013a00780c */ /* 0x000fe20003fa5270 */
[----:B------:R-:W-:Y:S01]  /*5d90*/  BSSY B0, `(.L_x_11584) ;  /* 0x0000015000007945 */ /* 0x000fe20003800000 */
[----:B------:R-:W-:Y:S01]  /*5da0*/  PRMT R54, R94, 0x7632, R54 ;  /* 0x000076325e367816 */ /* 0x000fe20000000036 */
[----:B------:R-:W-:Y:S01]  /*5db0*/  FFMA.FTZ R53, R52, R171, 1.1641532182693481445e-10 ;  /* 0x2f00000034357423 */ /* 0x000fe200000100ab */
[----:B------:R-:W-:Y:S01]  /*5dc0*/  FMUL.FTZ R57, R57, R166 ;  /* 0x000000a639397220 */ /* 0x000fe20000410000 */
[----:B------:R-:W-:Y:S01]  /*5dd0*/  VIADD R56, R58, 0x1 ;  /* 0x000000013a387836 */ /* 0x000fe20000000000 */
[----:B------:R-:W-:Y:S02]  /*5de0*/  SHF.L.U32 R54, R54, 0x10, RZ ;  /* 0x0000001036367819 */ /* 0x000fe400000006ff */
        /* <DEDUP_REMOVED lines=14> */
.L_x_11585:
[----:B------:R-:W-:-:S07]  /*5ed0*/  IMAD.MOV.U32 R54, RZ, RZ, R172 ;  /* 0x000000ffff367224 */ /* 0x000fce00078e00ac */
.L_x_11586:
[----:B------:R-:W-:Y:S05]  /*5ee0*/  BSYNC B0 ;  /* 0x0000000000007941 */ /* 0x000fea0003800000 */
.L_x_11584:
        /* <DEDUP_REMOVED lines=16> */
.L_x_11590:
[----:B------:R-:W-:Y:S05]  /*5ff0*/  BSYNC B1 ;  /* 0x0000000000017941 */ /* 0x000fea0003800000 */
.L_x_11589:
        /* <DEDUP_REMOVED lines=42> */
.L_x_11588:
[----:B------:R-:W-:Y:S05]  /*62a0*/  BSYNC B0 ;  /* 0x0000000000007941 */ /* 0x000fea0003800000 */
.L_x_11587:
[----:B------:R-:W-:Y:S01]  /*62b0*/  I2FP.F32.U32 R52, R54 ;  /* 0x0000003600347245 */ /* 0x000fe20000201000 */
[----:B------:R-:W-:Y:S01]  /*62c0*/  IMAD.U32 R66, R95, 0x10000, RZ ;  /* 0x000100005f427824 */ /* 0x000fe200078e00ff */
        /* <DEDUP_REMOVED lines=21> */
.L_x_11592:
[----:B------:R-:W-:-:S07]  /*6420*/  MOV R61, R172 ;  /* 0x000000ac003d7202 */ /* 0x000fce0000000f00 */
.L_x_11593:
[----:B------:R-:W-:Y:S05]  /*6430*/  BSYNC B0 ;  /* 0x0000000000007941 */ /* 0x000fea0003800000 */
.L_x_11591:
        /* <DEDUP_REMOVED lines=18> */
.L_x_11597:
[----:B------:R-:W-:Y:S05]  /*6560*/  BSYNC B1 ;  /* 0x0000000000017941 */ /* 0x000fea0003800000 */
.L_x_11596:
        /* <DEDUP_REMOVED lines=42> */
.L_x_11595:
[----:B------:R-:W-:Y:S05]  /*6810*/  BSYNC B0 ;  /* 0x0000000000007941 */ /* 0x000fea0003800000 */
.L_x_11594:
[----:B------:R-:W-:Y:S01]  /*6820*/  I2FP.F32.U32 R52, R61 ;  /* 0x0000003d00347245 */ /* 0x000fe20000201000 */
[----:B------:R-:W-:Y:S01]  /*6830*/  IMAD.U32 R55, R60, 0x10000, RZ ;  /* 0x000100003c377824 */ /* 0x000fe200078e00ff */
[----:B------:R-:W-:Y:S01]  /*6840*/  SEL R58, RZ, 0x1, P2 ;  /* 0x00000001ff3a7807 */ /* 0x000fe20001000000 */
[----:B------:R-:W-:Y:S01]  /*6850*/  VIADD R173, R165, 0x200 ;  /* 0x00000200a5ad7836 */ /* 0x000fe20000000000 */
[----:B------:R-:W-:Y:S01]  /*6860*/  SEL R62, RZ, 0x10000, P5 ;  /* 0x00010000ff3e7807 */ /* 0x000fe20002800000 */
[----:B------:R-:W-:Y:S01]  /*6870*/  FFMA.FTZ R53, R52, R171, 1.1641532182693481445e-10 ;  /* 0x2f00000034357423 */ /* 0x000fe200000100ab */
[----:B------:R-:W-:Y:S01]  /*6880*/  SEL R103, RZ, 0x100, P4 ;  /* 0x00000100ff677807 */ /* 0x000fe20002000000 */
[----:B------:R-:W-:Y:S01]  /*6890*/  FMUL.FTZ R61, R55, R166 ;  /* 0x000000a6373d7220 */ /* 0x000fe20000410000 */
[----:B------:R-:W-:Y:S01]  /*68a0*/  LOP3.LUT P5, RZ, R162, 0x4, RZ, 0xc0, !PT ;  /* 0x00000004a2ff7812 */ /* 0x000fe200078ac0ff */
[----:B------:R-:W-:Y:S01]  /*68b0*/  IMAD.WIDE.U32 R58, R58, 0x1000000, RZ ;  /* 0x010000003a3a7825 */ /* 0x000fe200078e00ff */
[----:B------:R-:W-:-:S03]  /*68c0*/  FSETP.GTU.FTZ.AND P2, PT, R53, R170, PT ;  /* 0x000000aa3500720b */ /* 0x000fc60003f5c000 */
[----:B------:R-:W-:Y:S01]  /*68d0*/  FMUL.FTZ R61, R61, R168 ;  /* 0x000000a83d3d7220 */ /* 0x000fe20000410000 */
[----:B------:R-:W0:Y:S01]  /*68e0*/  @P1 LDC.64 R52, c[0x0][0x230] ;  /* 0x00008c00ff341b82 */ /* 0x000e220000000a00 */
[----:B------:R-:W-:Y:S02]  /*68f0*/  LOP3.LUT P4, RZ, R162, 0x2, RZ, 0xc0, !PT ;  /* 0x00000002a2ff7812 */ /* 0x000fe4000788c0ff */
[----:B------:R-:W-:Y:S02]  /*6900*/  SEL R54, RZ, 0x1, P5 ;  /* 0x00000001ff367807 */ /* 0x000fe40002800000 */
[----:B------:R-:W-:Y:S02]  /*6910*/  SEL R56, RZ, 0x1, P4 ;  /* 0x00000001ff387807 */ /* 0x000fe40002000000 */
[----:B------:R-:W-:Y:S01]  /*6920*/  PRMT R60, R95, 0x7632, R60 ;  /* 0x000076325f3c7816 */ /* 0x000fe2000000003c */
[----:B------:R-:W-:Y:S01]  /*6930*/  IMAD.WIDE.U32 R54, R54, 0x100, RZ ;  /* 0x0000010036367825 */ /* 0x000fe200078e00ff */
[----:B------:R-:W-:-:S02]  /*6940*/  SEL R67, RZ, 0x1000000, P2 ;  /* 0x01000000ff437807 */ /* 0x000fc40001000000 */
[----:B------:R-:W-:Y:S01]  /*6950*/  LOP3.LUT P6, RZ, R162, 0x8, RZ, 0xc0, !PT ;  /* 0x00000008a2ff7812 */ /* 0x000fe200078cc0ff */
[----:B------:R-:W-:Y:S01]  /*6960*/  IMAD.WIDE.U32 R56, R56, 0x10000, RZ ;  /* 0x0001000038387825 */ /* 0x000fe200078e00ff */
[----:B------:R-:W-:Y:S02]  /*6970*/  SHF.L.U32 R60, R60, 0x10, RZ ;  /* 0x000000103c3c7819 */ /* 0x000fe400000006ff */
[----:B------:R-:W-:Y:S02]  /*6980*/  FSEL R61, R61, RZ, !P2 ;  /* 0x000000ff3d3d7208 */ /* 0x000fe40005000000 */
[----:B------:R-:W-:Y:S02]  /*6990*/  LOP3.LUT R56, R54, R58, R56, 0xfe, !PT ;  /* 0x0000003a36387212 */ /* 0x000fe400078efe38 */
[----:B------:R-:W-:Y:S01]  /*69a0*/  LOP3.LUT R103, R103, R67, R62, 0xfe, !PT ;  /* 0x0000004367677212 */ /* 0x000fe200078efe3e */
[----:B------:R-:W-:Y:S01]  /*69b0*/  FMUL.FTZ R67, R61, R60 ;  /* 0x0000003c3d437220 */ /* 0x000fe20000410000 */
[----:B------:R-:W-:Y:S01]  /*69c0*/  SEL R58, RZ, 0x1, P3 ;  /* 0x00000001ff3a7807 */ /* 0x000fe20001800000 */
[----:B------:R-:W-:Y:S01]  /*69d0*/  IMAD.WIDE.U32 R60, R169, 0x20, R146 ;  /* 0x00000020a93c7825 */ /* 0x000fe200078e0092 */
[----:B------:R-:W-:-:S03]  /*69e0*/  SEL R63, RZ, 0x1, P6 ;  /* 0x00000001ff3f7807 */ /* 0x000fc60003000000 */
[----:B------:R-:W-:Y:S01]  /*69f0*/  @P0 FADD.FTZ R67, R83, R67 ;  /* 0x0000004353430221 */ /* 0x000fe20000010000 */
[----:B------:R-:W-:Y:S02]  /*6a00*/  LOP3.LUT R59, R59, R103, R58, 0xfe, !PT ;  /* 0x000000673b3b7212 */ /* 0x000fe400078efe3a */
[----:B------:R-:W-:Y:S01]  /*6a10*/  LOP3.LUT R56, R56, R63, RZ, 0xfc, !PT ;  /* 0x0000003f38387212 */ /* 0x000fe200078efcff */
[----:B0-----:R-:W-:Y:S01]  /*6a20*/  @P1 IMAD.WIDE.U32 R62, R173, 0x20, R52 ;  /* 0x00000020ad3e1825 */ /* 0x001fe200078e0034 */
[----:B------:R-:W-:Y:S01]  /*6a30*/  LOP3.LUT R57, R55, R59, R57, 0xfe, !PT ;  /* 0x0000003b37397212 */ /* 0x000fe200078efe39 */
[----:B------:R0:W-:Y:S02]  /*6a40*/  STG.E.128 desc[UR4][R60.64], R68 ;  /* 0x000000443c007986 */ /* 0x0001e4000c101d04 */
[----:B------:R-:W-:Y:S02]  /*6a50*/  IMAD.WIDE.U32 R58, R169, 0x8, R148 ;  /* 0x00000008a93a7825 */ /* 0x000fe400078e0094 */
        /* <DEDUP_REMOVED lines=18> */
.L_x_11599:
[----:B------:R-:W-:-:S07]  /*6b80*/  MOV R103, R172 ;  /* 0x000000ac00677202 */ /* 0x000fce0000000f00 */
.L_x_11600:
[----:B------:R-:W-:Y:S05]  /*6b90*/  BSYNC B0 ;  /* 0x0000000000007941 */ /* 0x000fea0003800000 */
.L_x_11598:
        /* <DEDUP_REMOVED lines=16> */
.L_x_11604:
[----:B------:R-:W-:Y:S05]  /*6ca0*/  BSYNC B1 ;  /* 0x0000000000017941 */ /* 0x000fea0003800000 */
.L_x_11603:
        /* <DEDUP_REMOVED lines=43> */
.L_x_11602:
[----:B------:R-:W-:Y:S05]  /*6f60*/  BSYNC B0 ;  /* 0x0000000000007941 */ /* 0x000fea0003800000 */
.L_x_11601:
        /* <DEDUP_REMOVED lines=25> */
.L_x_11606:
[----:B------:R-:W-:-:S07]  /*7100*/  MOV R61, R172 ;  /* 0x000000ac003d7202 */ /* 0x000fce0000000f00 */
.L_x_11607:
[----:B------:R-:W-:Y:S05]  /*7110*/  BSYNC B0 ;  /* 0x0000000000007941 */ /* 0x000fea0003800000 */
.L_x_11605:
        /* <DEDUP_REMOVED lines=16> */
.L_x_11611:
[----:B------:R-:W-:Y:S05]  /*7220*/  BSYNC B1 ;  /* 0x0000000000017941 */ /* 0x000fea0003800000 */
.L_x_11610:
        /* <DEDUP_REMOVED lines=44> */
.L_x_11609:
[----:B------:R-:W-:Y:S05]  /*74f0*/  BSYNC B0 ;  /* 0x0000000000007941 */ /* 0x000fea0003800000 */
.L_x_11608:
        /* <DEDUP_REMOVED lines=25> */
.L_x_11613:
[----:B------:R-:W-:-:S07]  /*7690*/  IMAD.MOV.U32 R52, RZ, RZ, R172 ;  /* 0x000000ffff347224 */ /* 0x000fce00078e00ac */
.L_x_11614:
[----:B------:R-:W-:Y:S05]  /*76a0*/  BSYNC B0 ;  /* 0x0000000000007941 */ /* 0x000fea0003800000 */
.L_x_11612:
        /* <DEDUP_REMOVED lines=16> */
.L_x_11618:
[----:B------:R-:W-:Y:S05]  /*77b0*/  BSYNC B1 ;  /* 0x0000000000017941 */ /* 0x000fea0003800000 */
.L_x_11617:
        /* <DEDUP_REMOVED lines=44> */
.L_x_11616:
[----:B------:R-:W-:Y:S05]  /*7a80*/  BSYNC B0 ;  /* 0x0000000000007941 */ /* 0x000fea0003800000 */
.L_x_11615:
[----:B------:R-:W-:Y:S01]  /*7a90*/  I2FP.F32.U32 R52, R52 ;  /* 0x0000003400347245 */ /* 0x000fe20000201000 */
[----:B------:R-:W-:Y:S01]  /*7aa0*/  IMAD.U32 R62, R89, 0x10000, RZ ;  /* 0x00010000593e7824 */ /* 0x000fe200078e00ff */
[C---:B------:R-:W-:Y:S01]  /*7ab0*/  SHF.L.U32 R59, R53.reuse, 0x10, RZ ;  /* 0x00000010353b7819 */ /* 0x040fe200000006ff */
[----:B------:R-:W-:Y:S01]  /*7ac0*/  BSSY B0, `(.L_x_11619) ;  /* 0x0000017000007945 */ /* 0x000fe20003800000 */
[----:B------:R-:W-:Y:S01]  /*7ad0*/  LOP3.LUT R162, R162, 0xfffffffd, RZ, 0xc0, !PT ;  /* 0xfffffffda2a27812 */ /* 0x000fe200078ec0ff */
[----:B------:R-:W-:Y:S01]  /*7ae0*/  FFMA.FTZ R57, R52, R171, 1.1641532182693481445e-10 ;  /* 0x2f00000034397423 */ /* 0x000fe200000100ab */
[----:B------:R-:W-:Y:S01]  /*7af0*/  PRMT R63, R53, 0x7632, R63 ;  /* 0x00007632353f7816 */ /* 0x000fe2000000003f */
[----:B------:R-:W-:-:S03]  /*7b00*/  FMUL.FTZ R59, R59, R166 ;  /* 0x000000a63b3b7220 */ /* 0x000fc60000410000 */
[----:B------:R-:W-:Y:S01]  /*7b10*/  FSETP.GTU.FTZ.AND P2, PT, R57, R170, PT ;  /* 0x000000aa3900720b */ /* 0x000fe20003f5c000 */
[----:B------:R-:W-:Y:S01]  /*7b20*/  FMUL.FTZ R59, R59, R168 ;  /* 0x000000a83b3b7220 */ /* 0x000fe20000410000 */
[----:B------:R-:W-:-:S04]  /*7b30*/  IADD3 R57, R56, 0x1, RZ ;  /* 0x0000000138397810 */ /* 0x000fc80007ffe0ff */
        /* <DEDUP_REMOVED lines=14> */
.L_x_11620:
[----:B------:R-:W-:-:S07]  /*7c20*/  MOV R152, R172 ;  /* 0x000000ac00987202 */ /* 0x000fce0000000f00 */
.L_x_11621:
[----:B------:R-:W-:Y:S05]  /*7c30*/  BSYNC B0 ;  /* 0x0000000000007941 */ /* 0x000fea0003800000 */
.L_x_11619:
        /* <DEDUP_REMOVED lines=16> */
.L_x_11625:
[----:B------:R-:W-:Y:S05]  /*7d40*/  BSYNC B1 ;  /* 0x0000000000017941 */ /* 0x000fea0003800000 */
.L_x_11624:
        /* <DEDUP_REMOVED lines=44> */
.L_x_11623:
[----:B------:R-:W-:Y:S05]  /*8010*/  BSYNC B0 ;  /* 0x0000000000007941 */ /* 0x000fea0003800000 */
.L_x_11622:
        /* <DEDUP_REMOVED lines=23> */
.L_x_11627:
[----:B------:R-:W-:-:S07]  /*8190*/  IMAD.MOV.U32 R152, RZ, RZ, R172 ;  /* 0x000000ffff987224 */ /* 0x000fce00078e00ac */
.L_x_11628:
[----:B------:R-:W-:Y:S05]  /*81a0*/  BSYNC B0 ;  /* 0x0000000000007941 */ /* 0x000fea0003800000 */
.L_x_11626:
        /* <DEDUP_REMOVED lines=16> */
.L_x_11632:
[----:B------:R-:W-:Y:S05]  /*82b0*/  BSYNC B1 ;  /* 0x0000000000017941 */ /* 0x000fea0003800000 */
.L_x_11631:
        /* <DEDUP_REMOVED lines=44> */
.L_x_11630:
[----:B------:R-:W-:Y:S05]  /*8580*/  BSYNC B0 ;  /* 0x0000000000007941 */ /* 0x000fea0003800000 */
.L_x_11629:
        /* <DEDUP_REMOVED lines=23> */
.L_x_11634:
[----:B------:R-:W-:-:S07]  /*8700*/  MOV R57, R172 ;  /* 0x000000ac00397202 */ /* 0x000fce0000000f00 */
.L_x_11635:
[----:B------:R-:W-:Y:S05]  /*8710*/  BSYNC B0 ;  /* 0x0000000000007941 */ /* 0x000fea0003800000 */
.L_x_11633:
        /* <DEDUP_REMOVED lines=16> */
.L_x_11639:
[----:B------:R-:W-:Y:S05]  /*8820*/  BSYNC B1 ;  /* 0x0000000000017941 */ /* 0x000fea0003800000 */
.L_x_11638:
        /* <DEDUP_REMOVED lines=44> */
.L_x_11637:
[----:B------:R-:W-:Y:S05]  /*8af0*/  BSYNC B0 ;  /* 0x0000000000007941 */ /* 0x000fea0003800000 */
.L_x_11636:
        /* <DEDUP_REMOVED lines=23> */
.L_x_11641:
[----:B------:R-:W-:-:S07]  /*8c70*/  IMAD.MOV.U32 R54, RZ, RZ, R172 ;  /* 0x000000ffff367224 */ /* 0x000fce00078e00ac */
.L_x_11642:
[----:B------:R-:W-:Y:S05]  /*8c80*/  BSYNC B0 ;  /* 0x0000000000007941 */ /* 0x000fea0003800000 */
.L_x_11640:
        /* <DEDUP_REMOVED lines=16> */
.L_x_11646:
[----:B------:R-:W-:Y:S05]  /*8d90*/  BSYNC B1 ;  /* 0x0000000000017941 */ /* 0x000fea0003800000 */
.L_x_11645:
        /* <DEDUP_REMOVED lines=44> */
.L_x_11644:
[----:B------:R-:W-:Y:S05]  /*9060*/  BSYNC B0 ;  /* 0x0000000000007941 */ /* 0x000fea0003800000 */
.L_x_11643:
[----:B------:R-:W-:Y:S01]  /*9070*/  I2FP.F32.U32 R52, R54 ;  /* 0x0000003600347245 */ /* 0x000fe20000201000 */
[----:B------:R-:W-:Y:S01]  /*9080*/  IMAD.U32 R58, R91, 0x10000, RZ ;  /* 0x000100005b3a7824 */ /* 0x000fe200078e00ff */
        /* <DEDUP_REMOVED lines=21> */
.L_x_11648:
[----:B------:R-:W-:-:S07]  /*91e0*/  MOV R154, R172 ;  /* 0x000000ac009a7202 */ /* 0x000fce0000000f00 */
.L_x_11649:
[----:B------:R-:W-:Y:S05]  /*91f0*/  BSYNC B0 ;  /* 0x0000000000007941 */ /* 0x000fea0003800000 */
.L_x_11647:
        /* <DEDUP_REMOVED lines=18> */
.L_x_11653:
[----:B------:R-:W-:Y:S05]  /*9320*/  BSYNC B1 ;  /* 0x0000000000017941 */ /* 0x000fea0003800000 */
.L_x_11652:
        /* <DEDUP_REMOVED lines=44> */
.L_x_11651:
[----:B------:R-:W-:Y:S05]  /*95f0*/  BSYNC B0 ;  /* 0x0000000000007941 */ /* 0x000fea0003800000 */
.L_x_11650:
[----:B------:R-:W-:Y:S01]  /*9600*/  I2FP.F32.U32 R52, R154 ;  /* 0x0000009a00347245 */ /* 0x000fe20000201000 */
[----:B------:R-:W-:Y:S01]  /*9610*/  IMAD.U32 R59, R59, 0x10000, RZ ;  /* 0x000100003b3b7824 */ /* 0x000fe200078e00ff */
[----:B------:R-:W-:Y:S02]  /*9620*/  SEL R158, RZ, 0x10000, P5 ;  /* 0x00010000ff9e7807 */ /* 0x000fe40002800000 */
[----:B------:R-:W-:Y:S01]  /*9630*/  SEL R159, RZ, 0x100, P4 ;  /* 0x00000100ff9f7807 */ /* 0x000fe20002000000 */
[----:B------:R-:W-:Y:S01]  /*9640*/  FFMA.FTZ R53, R52, R171, 1.1641532182693481445e-10 ;  /* 0x2f00000034357423 */ /* 0x000fe200000100ab */
[C---:B------:R-:W-:Y:S01]  /*9650*/  LOP3.LUT P5, RZ, R162.reuse, 0x4, RZ, 0xc0, !PT ;  /* 0x00000004a2ff7812 */ /* 0x040fe200078ac0ff */
[----:B------:R-:W-:Y:S01]  /*9660*/  FMUL.FTZ R59, R59, R166 ;  /* 0x000000a63b3b7220 */ /* 0x000fe20000410000 */
[----:B------:R-:W-:Y:S02]  /*9670*/  LOP3.LUT P4, RZ, R162, 0x2, RZ, 0xc0, !PT ;  /* 0x00000002a2ff7812 */ /* 0x000fe4000788c0ff */
[----:B------:R-:W-:Y:S01]  /*9680*/  SEL R152, RZ, 0x1, P2 ;  /* 0x00000001ff987807 */ /* 0x000fe20001000000 */
[----:B------:R-:W-:Y:S01]  /*9690*/  FMUL.FTZ R59, R59, R168 ;  /* 0x000000a83b3b7220 */ /* 0x000fe20000410000 */
[----:B------:R-:W-:-:S02]  /*96a0*/  SEL R102, RZ, 0x1, P4 ;  /* 0x00000001ff667807 */ /* 0x000fc40002000000 */
[----:B------:R-:W-:Y:S01]  /*96b0*/  SEL R54, RZ, 0x1, P5 ;  /* 0x00000001ff367807 */ /* 0x000fe20002800000 */
[----:B------:R-:W-:Y:S01]  /*96c0*/  IMAD.WIDE.U32 R152, R152, 0x1000000, RZ ;  /* 0x0100000098987825 */ /* 0x000fe200078e00ff */
[----:B------:R-:W-:Y:S02]  /*96d0*/  FSETP.GTU.FTZ.AND P2, PT, R53, R170, PT ;  /* 0x000000aa3500720b */ /* 0x000fe40003f5c000 */
[----:B------:R-:W-:Y:S01]  /*96e0*/  PRMT R154, R91, 0x7632, R154 ;  /* 0x000076325b9a7816 */ /* 0x000fe2000000009a */
[----:B------:R-:W-:Y:S01]  /*96f0*/  IMAD.WIDE.U32 R102, R102, 0x10000, RZ ;  /* 0x0001000066667825 */ /* 0x000fe200078e00ff */
[----:B------:R-:W-:Y:S01]  /*9700*/  SEL R167, RZ, 0x1000000, P2 ;  /* 0x01000000ffa77807 */ /* 0x000fe20001000000 */
[----:B------:R-:W0:Y:S01]  /*9710*/  @P1 LDC.64 R52, c[0x0][0x230] ;  /* 0x00008c00ff341b82 */ /* 0x000e220000000a00 */
[----:B------:R-:W-:Y:S01]  /*9720*/  LOP3.LUT P6, RZ, R162, 0x8, RZ, 0xc0, !PT ;  /* 0x00000008a2ff7812 */ /* 0x000fe200078cc0ff */
[----:B------:R-:W-:Y:S01]  /*9730*/  IMAD.WIDE.U32 R54, R54, 0x100, RZ ;  /* 0x0000010036367825 */ /* 0x000fe200078e00ff */
[----:B------:R-:W-:-:S02]  /*9740*/  SHF.L.U32 R154, R154, 0x10, RZ ;  /* 0x000000109a9a7819 */ /* 0x000fc400000006ff */
[----:B------:R-:W-:Y:S02]  /*9750*/  FSEL R59, R59, RZ, !P2 ;  /* 0x000000ff3b3b7208 */ /* 0x000fe40005000000 */
[----:B------:R-:W-:Y:S02]  /*9760*/  LOP3.LUT R54, R54, R152, R102, 0xfe, !PT ;  /* 0x0000009836367212 */ /* 0x000fe400078efe66 */
[----:B------:R-:W-:Y:S01]  /*9770*/  LOP3.LUT R159, R159, R167, R158, 0xfe, !PT ;  /* 0x000000a79f9f7212 */ /* 0x000fe200078efe9e */
[----:B------:R-:W-:Y:S01]  /*9780*/  FMUL.FTZ R59, R59, R154 ;  /* 0x0000009a3b3b7220 */ /* 0x000fe20000410000 */
[----:B------:R-:W-:Y:S01]  /*9790*/  SEL R152, RZ, 0x1, P3 ;  /* 0x00000001ff987807 */ /* 0x000fe20001800000 */
[----:B------:R-:W-:Y:S01]  /*97a0*/  VIADD R167, R165, 0x300 ;  /* 0x00000300a5a77836 */ /* 0x000fe20000000000 */
[----:B------:R-:W-:Y:S01]  /*97b0*/  SEL R155, RZ, 0x1, P6 ;  /* 0x00000001ff9b7807 */ /* 0x000fe20003000000 */
[----:B------:R-:W-:Y:S01]  /*97c0*/  @P0 FADD.FTZ R59, R83, R59 ;  /* 0x0000003b533b0221 */ /* 0x000fe20000010000 */
[----:B------:R-:W-:Y:S01]  /*97d0*/  LOP3.LUT R153, R153, R159, R152, 0xfe, !PT ;  /* 0x0000009f99997212 */ /* 0x000fe200078efe98 */
[----:B------:R-:W-:Y:S01]  /*97e0*/  IMAD.WIDE.U32 R100, R167, 0x10, R100 ;  /* 0x00000010a7647825 */ /* 0x000fe200078e0064 */
[----:B------:R-:W-:-:S02]  /*97f0*/  LOP3.LUT R54, R54, R155, RZ, 0xfc, !PT ;  /* 0x0000009b36367212 */ /* 0x000fc400078efcff */
[----:B------:R-:W-:Y:S01]  /*9800*/  LOP3.LUT R55, R55, R153, R103, 0xfe, !PT ;  /* 0x0000009937377212 */ /* 0x000fe200078efe67 */
[----:B------:R-:W-:-:S04]  /*9810*/  IMAD.WIDE.U32 R154, R173, 0x20, R146 ;  /* 0x00000020ad9a7825 */ /* 0x000fc800078e0092 */
[----:B------:R-:W-:Y:S01]  /*9820*/  IMAD.WIDE.U32 R152, R173, 0x8, R148 ;  /* 0x00000008ad987825 */ /* 0x000fe200078e0094 */
[----:B------:R1:W-:Y:S03]  /*9830*/  STG.E.128 desc[UR4][R154.64], R60 ;  /* 0x0000003c9a007986 */ /* 0x0003e6000c101d04 */
[----:B0-----:R-:W-:Y:S01]  /*9840*/  @P1 IMAD.WIDE.U32 R52, R167, 0x20, R52 ;  /* 0x00000020a7341825 */ /* 0x001fe200078e0034 */
[----:B------:R1:W-:Y:S04]  /*9850*/  STG.E.128 desc[UR4][R154.64+0x10], R56 ;  /* 0x000010389a007986 */ /* 0x0003e8000c101d04 */
[----:B------:R1:W-:Y:S04]  /*9860*/  STG.E.64 desc[UR4][R152.64], R54 ;  /* 0x0000003698007986 */ /* 0x0003e8000c101b04 */
[----:B------:R-:W5:Y:S04]  /*9870*/  LDG.E.128 R100, desc[UR4][R100.64] ;  /* 0x0000000464647981 */ /* 0x000f68000c1e1d00 */
[----:B------:R1:W5:Y:S04]  /*9880*/  @P1 LDG.E.128 R84, desc[UR4][R52.64] ;  /* 0x0000000434541981 */ /* 0x000368000c1e1d00 */
[----:B------:R1:W5:Y:S01]  /*9890*/  @P1 LDG.E.128 R80, desc[UR4][R52.64+0x10] ;  /* 0x0000100434501981 */ /* 0x000362000c1e1d00 */
        /* <DEDUP_REMOVED lines=12> */
.L_x_11655:
[----:B------:R-:W-:-:S07]  /*9960*/  MOV R159, R172 ;  /* 0x000000ac009f7202 */ /* 0x000fce0000000f00 */
.L_x_11656:
[----:B------:R-:W-:Y:S05]  /*9970*/  BSYNC B0 ;  /* 0x0000000000007941 */ /* 0x000fea0003800000 */
.L_x_11654:
        /* <DEDUP_REMOVED lines=16> */
.L_x_11660:
[----:B------:R-:W-:Y:S05]  /*9a80*/  BSYNC B1 ;  /* 0x0000000000017941 */ /* 0x000fea0003800000 */
.L_x_11659:
        /* <DEDUP_REMOVED lines=44> */
.L_x_11658:
[----:B------:R-:W-:Y:S05]  /*9d50*/  BSYNC B0 ;  /* 0x0000000000007941 */ /* 0x000fea0003800000 */
.L_x_11657:
[----:B------:R-:W-:Y:S01]  /*9d60*/  I2FP.F32.U32 R52, R159 ;  /* 0x0000009f00347245 */ /* 0x000fe20000201000 */
[----:B-----5:R-:W-:Y:S01]  /*9d70*/  IMAD.U32 R55, R100, 0x10000, RZ ;  /* 0x0001000064377824 */ /* 0x020fe200078e00ff */
[----:B------:R-:W-:Y:S01]  /*9d80*/  LOP3.LUT R162, R162, 0xfffffffb, RZ, 0xc0, !PT ;  /* 0xfffffffba2a27812 */ /* 0x000fe200078ec0ff */
[----:B------:R-:W-:Y:S01]  /*9d90*/  BSSY B0, `(.L_x_11661) ;  /* 0x0000016000007945 */ /* 0x000fe20003800000 */
[----:B------:R-:W-:Y:S01]  /*9da0*/  PRMT R100, R100, 0x7632, R100 ;  /* 0x0000763264647816 */ /* 0x000fe20000000064 */
        /* <DEDUP_REMOVED lines=19> */
.L_x_11662:
[----:B------:R-:W-:-:S07]  /*9ee0*/  MOV R53, R172 ;  /* 0x000000ac00357202 */ /* 0x000fce0000000f00 */
.L_x_11663:
[----:B------:R-:W-:Y:S05]  /*9ef0*/  BSYNC B0 ;  /* 0x0000000000007941 */ /* 0x000fea0003800000 */
.L_x_11661:
        /* <DEDUP_REMOVED lines=16> */
.L_x_11667:
[----:B------:R-:W-:Y:S05]  /*a000*/  BSYNC B1 ;  /* 0x0000000000017941 */ /* 0x000fea0003800000 */
.L_x_11666:
        /* <DEDUP_REMOVED lines=44> */
.L_x_11665:
[----:B------:R-:W-:Y:S05]  /*a2d0*/  BSYNC B0 ;  /* 0x0000000000007941 */ /* 0x000fea0003800000 */
.L_x_11664:
        /* <DEDUP_REMOVED lines=23> */
.L_x_11669:
[----:B------:R-:W-:-:S07]  /*a450*/  MOV R100, R172 ;  /* 0x000000ac00647202 */ /* 0x000fce0000000f00 */
.L_x_11670:
[----:B------:R-:W-:Y:S05]  /*a460*/  BSYNC B0 ;  /* 0x0000000000007941 */ /* 0x000fea0003800000 */
.L_x_11668:
        /* <DEDUP_REMOVED lines=16> */
.L_x_11674:
[----:B------:R-:W-:Y:S05]  /*a570*/  BSYNC B1 ;  /* 0x0000000000017941 */ /* 0x000fea0003800000 */
.L_x_11673:
        /* <DEDUP_REMOVED lines=44> */
.L_x_11672:
[----:B------:R-:W-:Y:S05]  /*a840*/  BSYNC B0 ;  /* 0x0000000000007941 */ /* 0x000fea0003800000 */
.L_x_11671:
        /* <DEDUP_REMOVED lines=8> */
[----:B------:R-:W-:Y:S02]  /*a8d0*/  FSETP.GTU.FTZ.AND P1, PT, R55, R170, PT ;  /* 0x000000aa3700720b */ /* 0x000fe40003f3c000 */
[----:B------:R-:W-:Y:S02]  /*a8e0*/  PRMT R55, R101, 0x7632, R55 ;  /* 0x0000763265377816 */ /* 0x000fe40000000037 */
        /* <DEDUP_REMOVED lines=12> */
.L_x_11676:
[----:B------:R-:W-:-:S07]  /*a9b0*/  MOV R158, R172 ;  /* 0x000000ac009e7202 */ /* 0x000fce0000000f00 */
.L_x_11677:
[----:B------:R-:W-:Y:S05]  /*a9c0*/  BSYNC B0 ;  /* 0x0000000000007941 */ /* 0x000fea0003800000 */
.L_x_11675:
        /* <DEDUP_REMOVED lines=16> */
.L_x_11681:
[----:B------:R-:W-:Y:S05]  /*aad0*/  BSYNC B1 ;  /* 0x0000000000017941 */ /* 0x000fea0003800000 */
.L_x_11680:
        /* <DEDUP_REMOVED lines=44> */
.L_x_11679:
[----:B------:R-:W-:Y:S05]  /*ada0*/  BSYNC B0 ;  /* 0x0000000000007941 */ /* 0x000fea0003800000 */
.L_x_11678:
        /* <DEDUP_REMOVED lines=21> */
.L_x_11683:
[----:B------:R-:W-:-:S07]  /*af00*/  MOV R158, R172 ;  /* 0x000000ac009e7202 */ /* 0x000fce0000000f00 */
.L_x_11684:
[----:B------:R-:W-:Y:S05]  /*af10*/  BSYNC B0 ;  /* 0x0000000000007941 */ /* 0x000fea0003800000 */
.L_x_11682:
        /* <DEDUP_REMOVED lines=16> */
.L_x_11688:
[----:B------:R-:W-:Y:S05]  /*b020*/  BSYNC B1 ;  /* 0x0000000000017941 */ /* 0x000fea0003800000 */
.L_x_11687:
        /* <DEDUP_REMOVED lines=44> */
.L_x_11686:
[----:B------:R-:W-:Y:S05]  /*b2f0*/  BSYNC B0 ;  /* 0x0000000000007941 */ /* 0x000fea0003800000 */
.L_x_11685:
        /* <DEDUP_REMOVED lines=22> */
.L_x_11690:
[----:B------:R-:W-:-:S07]  /*b460*/  MOV R101, R172 ;  /* 0x000000ac00657202 */ /* 0x000fce0000000f00 */
.L_x_11691:
[----:B------:R-:W-:Y:S05]  /*b470*/  BSYNC B0 ;  /* 0x0000000000007941 */ /* 0x000fea0003800000 */
.L_x_11689:
        /* <DEDUP_REMOVED lines=16> */
.L_x_11695:
[----:B------:R-:W-:Y:S05]  /*b580*/  BSYNC B1 ;  /* 0x0000000000017941 */ /* 0x000fea0003800000 */
.L_x_11694:
        /* <DEDUP_REMOVED lines=44> */
.L_x_11693:
[----:B------:R-:W-:Y:S05]  /*b850*/  BSYNC B0 ;  /* 0x0000000000007941 */ /* 0x000fea0003800000 */
.L_x_11692:
        /* <DEDUP_REMOVED lines=21> */
.L_x_11697:
[----:B------:R-:W-:-:S07]  /*b9b0*/  MOV R102, R172 ;  /* 0x000000ac00667202 */ /* 0x000fce0000000f00 */
.L_x_11698:
[----:B------:R-:W-:Y:S05]  /*b9c0*/  BSYNC B0 ;  /* 0x0000000000007941 */ /* 0x000fea0003800000 */
.L_x_11696:
        /* <DEDUP_REMOVED lines=16> */
.L_x_11702:
[----:B------:R-:W-:Y:S05]  /*bad0*/  BSYNC B1 ;  /* 0x0000000000017941 */ /* 0x000fea0003800000 */
.L_x_11701:
        /* <DEDUP_REMOVED lines=44> */
.L_x_11700:
[----:B------:R-:W-:Y:S05]  /*bda0*/  BSYNC B0 ;  /* 0x0000000000007941 */ /* 0x000fea0003800000 */
.L_x_11699:
        /* <DEDUP_REMOVED lines=22> */
.L_x_11704:
[----:B------:R-:W-:-:S07]  /*bf10*/  MOV R176, R172 ;  /* 0x000000ac00b07202 */ /* 0x000fce0000000f00 */
.L_x_11705:
[----:B------:R-:W-:Y:S05]  /*bf20*/  BSYNC B0 ;  /* 0x0000000000007941 */ /* 0x000fea0003800000 */
.L_x_11703:
        /* <DEDUP_REMOVED lines=18> */
.L_x_11709:
[----:B------:R-:W-:Y:S05]  /*c050*/  BSYNC B1 ;  /* 0x0000000000017941 */ /* 0x000fea0003800000 */
.L_x_11708:
        /* <DEDUP_REMOVED lines=44> */
.L_x_11707:
[----:B------:R-:W-:Y:S05]  /*c320*/  BSYNC B0 ;  /* 0x0000000000007941 */ /* 0x000fea0003800000 */
.L_x_11706:
[----:B------:R-:W-:Y:S01]  /*c330*/  FADD.FTZ R152, RZ, R76 ;  /* 0x0000004cff987221 */ /* 0x000fe20000010000 */
[----:B------:R-:W-:Y:S01]  /*c340*/  IMAD.U32 R103, R103, 0x10000, RZ ;  /* 0x0001000067677824 */ /* 0x000fe200078e00ff */
[----:B------:R-:W-:Y:S01]  /*c350*/  SEL R178, RZ, 0x10000, P5 ;  /* 0x00010000ffb27807 */ /* 0x000fe20002800000 */
[----:B------:R-:W-:-:S04]  /*c360*/  IMAD.WIDE.U32 R146, R167, 0x20, R146 ;  /* 0x00000020a7927825 */ /* 0x000fc800078e0092 */
[----:B------:R-:W-:Y:S01]  /*c370*/  FADD.FTZ R153, R77, R152 ;  /* 0x000000984d997221 */ /* 0x000fe20000010000 */
[----:B------:R-:W-:Y:S01]  /*c380*/  LOP3.LUT P5, RZ, R162, 0x2, RZ, 0xc0, !PT ;  /* 0x00000002a2ff7812 */ /* 0x000fe200078ac0ff */
[----:B------:R-:W-:Y:S01]  /*c390*/  FMUL.FTZ R103, R103, R166 ;  /* 0x000000a667677220 */ /* 0x000fe20000410000 */
[----:B------:R-:W-:Y:S01]  /*c3a0*/  SEL R158, RZ, 0x1, P2 ;  /* 0x00000001ff9e7807 */ /* 0x000fe20001000000 */
[----:B------:R-:W-:Y:S01]  /*c3b0*/  FADD.FTZ R152, R78, R153 ;  /* 0x000000994e987221 */ /* 0x000fe20000010000 */
[----:B------:R-:W0:Y:S01]  /*c3c0*/  S2R R166, SR_TID.X ;  /* 0x0000000000a67919 */ /* 0x000e220000002100 */
[----:B------:R-:W-:Y:S01]  /*c3d0*/  FMUL.FTZ R103, R103, R168 ;  /* 0x000000a867677220 */ /* 0x000fe20000410000 */
[----:B------:R-:W-:Y:S01]  /*c3e0*/  SEL R179, RZ, 0x100, P4 ;  /* 0x00000100ffb37807 */ /* 0x000fe20002000000 */
[----:B------:R-:W-:Y:S01]  /*c3f0*/  FADD.FTZ R153, R79, R152 ;  /* 0x000000984f997221 */ /* 0x000fe20000010000 */
[----:B------:R-:W-:Y:S01]  /*c400*/  IMAD.WIDE.U32 R158, R158, 0x1000000, RZ ;  /* 0x010000009e9e7825 */ /* 0x000fe200078e00ff */
[----:B------:R-:W-:Y:S01]  /*c410*/  LOP3.LUT P6, RZ, R162, 0x4, RZ, 0xc0, !PT ;  /* 0x00000004a2ff7812 */ /* 0x000fe200078cc0ff */
[----:B------:R1:W-:Y:S02]  /*c420*/  STG.E.128 desc[UR4][R146.64], R52 ;  /* 0x0000003492007986 */ /* 0x0003e4000c101d04 */
[----:B------:R-:W-:Y:S01]  /*c430*/  FADD.FTZ R152, R72, R153 ;  /* 0x0000009948987221 */ /* 0x000fe20000010000 */
[----:B------:R-:W-:Y:S01]  /*c440*/  IMAD.WIDE.U32 R148, R167, 0x8, R148 ;  /* 0x00000008a7947825 */ /* 0x000fe200078e0094 */
[----:B------:R-:W-:Y:S01]  /*c450*/  SEL R177, RZ, 0x1, P6 ;  /* 0x00000001ffb17807 */ /* 0x000fe20003000000 */
[----:B------:R-:W-:-:S02]  /*c460*/  UMOV UR9, 0xffffffff ;  /* 0xffffffff00097882 */ /* 0x000fc40000000000 */
        /* <DEDUP_REMOVED lines=13> */
[----:B------:R-:W-:Y:S02]  /*c540*/  FFMA.FTZ R171, R152, R171, 1.1641532182693481445e-10 ;  /* 0x2f00000098ab7423 */ /* 0x000fe400000100ab */
[----:B------:R-:W-:Y:S01]  /*c550*/  FADD.FTZ R153, R61, R154 ;  /* 0x0000009a3d997221 */ /* 0x000fe20000010000 */
[----:B------:R-:W-:Y:S02]  /*c560*/  SEL R154, RZ, 0x1, P1 ;  /* 0x00000001ff9a7807 */ /* 0x000fe40000800000 */
[----:B------:R-:W-:Y:S01]  /*c570*/  FSETP.GTU.FTZ.AND P1, PT, R171, R170, PT ;  /* 0x000000aaab00720b */ /* 0x000fe20003f3c000 */
[----:B------:R-:W-:Y:S02]  /*c580*/  FADD.FTZ R152, R62, R153 ;  /* 0x000000993e987221 */ /* 0x000fe40000010000 */
[----:B------:R-:W-:Y:S01]  /*c590*/  IMAD.WIDE.U32 R154, R154, 0x10000, RZ ;  /* 0x000100009a9a7825 */ /* 0x000fe200078e00ff */
[----:B------:R-:W-:-:S03]  /*c5a0*/  SEL R170, RZ, 0x1000000, P1 ;  /* 0x01000000ffaa7807 */ /* 0x000fc60000800000 */
[----:B------:R-:W-:Y:S01]  /*c5b0*/  FADD.FTZ R153, R63, R152 ;  /* 0x000000983f997221 */ /* 0x000fe20000010000 */
[----:B------:R-:W-:Y:S02]  /*c5c0*/  SEL R152, RZ, 0x1, P5 ;  /* 0x00000001ff987807 */ /* 0x000fe40002800000 */
[----:B------:R-:W-:Y:S01]  /*c5d0*/  LOP3.LUT R179, R179, R170, R178, 0xfe, !PT ;  /* 0x000000aab3b37212 */ /* 0x000fe200078efeb2 */
[----:B------:R-:W-:Y:S02]  /*c5e0*/  FADD.FTZ R168, R56, R153 ;  /* 0x0000009938a87221 */ /* 0x000fe40000010000 */
[----:B------:R-:W-:-:S04]  /*c5f0*/  IMAD.WIDE.U32 R152, R152, 0x100, RZ ;  /* 0x0000010098987825 */ /* 0x000fc800078e00ff */
[----:B------:R-:W-:Y:S01]  /*c600*/  FADD.FTZ R171, R57, R168 ;  /* 0x000000a839ab7221 */ /* 0x000fe20000010000 */
[----:B------:R-:W-:-:S03]  /*c610*/  LOP3.LUT R152, R152, R158, R154, 0xfe, !PT ;  /* 0x0000009e98987212 */ /* 0x000fc600078efe9a */
[----:B------:R-:W-:Y:S01]  /*c620*/  FADD.FTZ R168, R58, R171 ;  /* 0x000000ab3aa87221 */ /* 0x000fe20000010000 */
[----:B------:R-:W-:Y:S02]  /*c630*/  FSEL R154, R103, RZ, !P1 ;  /* 0x000000ff679a7208 */ /* 0x000fe40004800000 */
[----:B------:R-:W-:Y:S01]  /*c640*/  SEL R158, RZ, 0x1, P3 ;  /* 0x00000001ff9e7807 */ /* 0x000fe20001800000 */
[----:B------:R-:W-:Y:S01]  /*c650*/  FADD.FTZ R171, R59, R168 ;  /* 0x000000a83bab7221 */ /* 0x000fe20000010000 */
[----:B------:R-:W-:Y:S01]  /*c660*/  LOP3.LUT R152, R152, R177, RZ, 0xfc, !PT ;  /* 0x000000b198987212 */ /* 0x000fe200078efcff */
[----:B------:R-:W-:Y:S01]  /*c670*/  FMUL.FTZ R103, R131, R154 ;  /* 0x0000009a83677220 */ /* 0x000fe20000410000 */
[----:B0-----:R-:W-:Y:S01]  /*c680*/  LOP3.LUT P1, RZ, R166, 0x1f, RZ, 0xc0, !PT ;  /* 0x0000001fa6ff7812 */ /* 0x001fe2000782c0ff */
[----:B------:R-:W-:Y:S01]  /*c690*/  FADD.FTZ R154, R52, R171 ;  /* 0x000000ab349a7221 */ /* 0x000fe20000010000 */
[----:B------:R-:W-:Y:S01]  /*c6a0*/  LOP3.LUT R171, R159, R179, R158, 0xfe, !PT ;  /* 0x000000b39fab7212 */ /* 0x000fe200078efe9e */
[----:B------:R-:W-:Y:S01]  /*c6b0*/  @P0 FADD.FTZ R103, R83, R103 ;  /* 0x0000006753670221 */ /* 0x000fe20000010000 */
[----:B------:R-:W-:Y:S01]  /*c6c0*/  LOP3.LUT P0, RZ, R164, 0xff, RZ, 0xc0, !PT ;  /* 0x000000ffa4ff7812 */ /* 0x000fe2000780c0ff */
[----:B------:R-:W-:Y:S01]  /*c6d0*/  FADD.FTZ R159, R53, R154 ;  /* 0x0000009a359f7221 */ /* 0x000fe20000010000 */
[----:B------:R-:W-:-:S02]  /*c6e0*/  LOP3.LUT R153, R153, R171, R155, 0xfe, !PT ;  /* 0x000000ab99997212 */ /* 0x000fc400078efe9b */
[----:B------:R1:W-:Y:S01]  /*c6f0*/  STG.E.128 desc[UR4][R146.64+0x10], R100 ;  /* 0x0000106492007986 */ /* 0x0003e2000c101d04 */
[----:B------:R-:W-:-:S03]  /*c700*/  FADD.FTZ R154, R54, R159 ;  /* 0x0000009f369a7221 */ /* 0x000fc60000010000 */
[----:B------:R1:W-:Y:S01]  /*c710*/  STG.E.64 desc[UR4][R148.64], R152 ;  /* 0x0000009894007986 */ /* 0x0003e2000c101b04 */
        /* <DEDUP_REMOVED lines=93> */
.L_x_11722:
[----:B------:R-:W2:Y:S01]  /*ccf0*/  @!P1 S2R R148, SR_CgaCtaId ;  /* 0x0000000000949919 */ /* 0x000ea20000008800 */
[----:B------:R-:W-:Y:S01]  /*cd00*/  LOP3.LUT R149, R166, 0x1f, RZ, 0xc0, !PT ;  /* 0x0000001fa6957812 */ /* 0x000fe200078ec0ff */
[----:B------:R-:W-:Y:S05]  /*cd10*/  WARPSYNC.ALL ;  /* 0x0000000000007948 */ /* 0x000fea0003800000 */
[----:B------:R-:W-:Y:S02]  /*cd20*/  ISETP.GT.U32.AND P2, PT, R149, 0x7, PT ;  /* 0x000000079500780c */ /* 0x000fe40003f44070 */
[----:B------:R-:W-:Y:S02]  /*cd30*/  @!P1 MOV R147, 0x400 ;  /* 0x0000040000939802 */ /* 0x000fe40000000f00 */
[----:B------:R-:W-:-:S09]  /*cd40*/  LOP3.LUT R155, R155, 0x7, RZ, 0xc0, !PT ;  /* 0x000000079b9b7812 */ /* 0x000fd200078ec0ff */
[----:B------:R-:W3:Y:S01]  /*cd50*/  @!P2 S2R R159, SR_CgaCtaId ;  /* 0x00000000009fa919 */ /* 0x000ee20000008800 */
[----:B--2---:R-:W-:Y:S01]  /*cd60*/  @!P1 LEA R148, R148, R147, 0x18 ;  /* 0x0000009394949211 */ /* 0x004fe200078ec0ff */
[C---:B------:R-:W-:Y:S01]  /*cd70*/  @!P1 IMAD.IADD R147, R154.reuse, 0x1, R155 ;  /* 0x000000019a939824 */ /* 0x040fe200078e029b */
[----:B------:R-:W-:-:S04]  /*cd80*/  @!P2 IADD3 R154, R154, R149, RZ ;  /* 0x000000959a9aa210 */ /* 0x000fc80007ffe0ff */
[----:B------:R-:W-:Y:S01]  /*cd90*/  @!P1 LEA R152, R147, R148, 0x3 ;  /* 0x0000009493989211 */ /* 0x000fe200078e18ff */
[----:B-1----:R-:W-:Y:S01]  /*cda0*/  FADD.FTZ R147, R153, R158 ;  /* 0x0000009e99937221 */ /* 0x002fe20000010000 */
[----:B------:R-:W-:Y:S01]  /*cdb0*/  @!P2 MOV R148, 0x400 ;  /* 0x000004000094a802 */ /* 0x000fe20000000f00 */
[----:B0-----:R-:W-:-:S03]  /*cdc0*/  HFMA2.MMA R153, -RZ, RZ, 0, 0 ;  /* 0x00000000ff997435 */ /* 0x001fc600000001ff */
[----:B------:R-:W-:Y:S01]  /*cdd0*/  @!P1 STS.64 [R152], R146 ;  /* 0x0000009298009388 */ /* 0x000fe20000000a00 */
[----:B------:R-:W-:Y:S02]  /*cde0*/  BAR.SYNC.DEFER_BLOCKING 0x0 ;  /* 0x0000000000007b1d */ /* 0x000fe40000010000 */
[----:B------:R-:W-:Y:S02]  /*cdf0*/  @!P2 MOV R153, 0x400 ;  /* 0x000004000099a802 */ /* 0x000fe40000000f00 */
[----:B------:R-:W-:Y:S02]  /*ce00*/  LOP3.LUT P1, RZ, R155, 0x1f, R166, 0xf8, !PT ;  /* 0x0000001f9bff7812 */ /* 0x000fe4000782f8a6 */
[----:B---3--:R-:W-:Y:S02]  /*ce10*/  @!P2 LEA R159, R159, R148, 0x18 ;  /* 0x000000949f9fa211 */ /* 0x008fe400078ec0ff */
[----:B------:R-:W-:Y:S02]  /*ce20*/  CS2R R148, SRZ ;  /* 0x0000000000947805 */ /* 0x000fe4000001ff00 */
[----:B------:R-:W-:Y:S01]  /*ce30*/  I2FP.F32.S32 R171, R153 ;  /* 0x0000009900ab7245 */ /* 0x000fe20000201400 */
[----:B------:R-:W0:Y:S01]  /*ce40*/  SHFL.DOWN PT, R158, R153, 0x4, 0x1f ;  /* 0x08801f00999e7f89 */ /* 0x000e2200000e0000 */
[----:B------:R-:W-:-:S05]  /*ce50*/  @!P2 IMAD R154, R154, 0x8, R159 ;  /* 0x000000089a9aa824 */ /* 0x000fca00078e029f */
[----:B------:R-:W-:Y:S01]  /*ce60*/  @!P2 LDS.64 R148, [R154] ;  /* 0x000000009a94a984 */ /* 0x000fe20000000a00 */
[----:B------:R-:W-:Y:S01]  /*ce70*/  ISETP.NE.AND P2, PT, RZ, UR7, PT ;  /* 0x00000007ff007c0c */ /* 0x000fe2000bf45270 */
[----:B0-----:R-:W-:Y:S01]  /*ce80*/  IMAD.IADD R147, R158, 0x1, R153 ;  /* 0x000000019e937824 */ /* 0x001fe200078e0299 */
[----:B------:R-:W-:-:S04]  /*ce90*/  I2FP.F32.S32 R158, R158 ;  /* 0x0000009e009e7245 */ /* 0x000fc80000201400 */
[----:B------:R-:W-:Y:S01]  /*cea0*/  I2FP.F32.S32 R152, R147 ;  /* 0x0000009300987245 */ /* 0x000fe20000201400 */
[----:B------:R-:W0:Y:S03]  /*ceb0*/  SHFL.DOWN PT, R168, R147, 0x2, 0x1f ;  /* 0x08401f0093a87f89 */ /* 0x000e2600000e0000 */
[----:B------:R-:W1:Y:S01]  /*cec0*/  MUFU.RCP R164, R152 ;  /* 0x0000009800a47308 */ /* 0x000e620000001000 */
[-C--:B0-----:R-:W-:Y:S01]  /*ced0*/  IADD3 R153, R147, R168.reuse, RZ ;  /* 0x000000a893997210 */ /* 0x081fe20007ffe0ff */
[----:B------:R-:W0:Y:S01]  /*cee0*/  SHFL.DOWN PT, R159, R148, 0x4, 0x1f ;  /* 0x08801f00949f7f89 */ /* 0x000e2200000e0000 */
[----:B------:R-:W-:-:S03]  /*cef0*/  I2FP.F32.S32 R168, R168 ;  /* 0x000000a800a87245 */ /* 0x000fc60000201400 */
[----:B------:R-:W2:Y:S01]  /*cf00*/  SHFL.DOWN PT, R146, R149, 0x4, 0x1f ;  /* 0x08801f0095927f89 */ /* 0x000ea200000e0000 */
[----:B0-----:R-:W-:-:S04]  /*cf10*/  FMUL.FTZ R154, R159, R158 ;  /* 0x0000009e9f9a7220 */ /* 0x001fc80000410000 */
[----:B------:R-:W-:Y:S01]  /*cf20*/  FFMA.FTZ R177, R171, R148, R154 ;  /* 0x00000094abb17223 */ /* 0x000fe2000001009a */
[----:B------:R-:W-:Y:S01]  /*cf30*/  FADD.FTZ R148, -R159, R148 ;  /* 0x000000949f947221 */ /* 0x000fe20000010100 */
[----:B------:R-:W-:Y:S01]  /*cf40*/  I2FP.F32.S32 R159, R153 ;  /* 0x00000099009f7245 */ /* 0x000fe20000201400 */
[----:B--2---:R-:W-:Y:S01]  /*cf50*/  FADD.FTZ R147, R146, R149 ;  /* 0x0000009592937221 */ /* 0x004fe20000010000 */
[----:B-1----:R-:W-:Y:S01]  /*cf60*/  FMUL.FTZ R177, R164, R177 ;  /* 0x000000b1a4b17220 */ /* 0x002fe20000410000 */
[----:B------:R-:W-:Y:S01]  /*cf70*/  FMUL.FTZ R148, R148, R148 ;  /* 0x0000009494947220 */ /* 0x000fe20000410000 */
[----:B------:R-:W0:Y:S03]  /*cf80*/  MUFU.RCP R149, R159 ;  /* 0x0000009f00957308 */ /* 0x000e260000001000 */
[----:B------:R-:W1:Y:S01]  /*cf90*/  SHFL.DOWN PT, R154, R177, 0x2, 0x1f ;  /* 0x08401f00b19a7f89 */ /* 0x000e6200000e0000 */
[----:B------:R-:W-:-:S04]  /*cfa0*/  FMUL.FTZ R148, R148, R171 ;  /* 0x000000ab94947220 */ /* 0x000fc80000410000 */
[----:B------:R-:W-:Y:S02]  /*cfb0*/  FMUL.FTZ R148, R148, R158 ;  /* 0x0000009e94947220 */ /* 0x000fe40000410000 */
[----:B------:R-:W2:Y:S02]  /*cfc0*/  SHFL.DOWN PT, R158, R153, 0x1, 0x1f ;  /* 0x08201f00999e7f89 */ /* 0x000ea400000e0000 */
        /* <DEDUP_REMOVED lines=9> */
[----:B------:R-:W-:Y:S02]  /*d060*/  I2FP.F32.S32 R158, R158 ;  /* 0x0000009e009e7245 */ /* 0x000fe40000201400 */
[----:B------:R-:W-:Y:S01]  /*d070*/  I2FP.F32.S32 R154, R154 ;  /* 0x0000009a009a7245 */ /* 0x000fe20000201400 */
[----:B------:R-:W0:Y:S01]  /*d080*/  SHFL.DOWN PT, R179, R148, 0x1, 0x1f ;  /* 0x08201f0094b37f89 */ /* 0x000e2200000e0000 */
[----:B---3--:R-:W-:Y:S01]  /*d090*/  FADD.FTZ R146, R147, R146 ;  /* 0x0000009293927221 */ /* 0x008fe20000010000 */
[----:B------:R-:W-:-:S03]  /*d0a0*/  FMUL.FTZ R171, R171, R168 ;  /* 0x000000a8abab7220 */ /* 0x000fc60000410000 */
[----:B------:R-:W1:Y:S01]  /*d0b0*/  MUFU.RCP R154, R154 ;  /* 0x0000009a009a7308 */ /* 0x000e620000001000 */
[----:B------:R-:W-:-:S05]  /*d0c0*/  FFMA.FTZ R146, R149, R171, R146 ;  /* 0x000000ab95927223 */ /* 0x000fca0000010092 */
[----:B------:R-:W2:Y:S01]  /*d0d0*/  SHFL.DOWN PT, R147, R146, 0x1, 0x1f ;  /* 0x08201f0092937f89 */ /* 0x000ea200000e0000 */
[----:B0-----:R-:W-:-:S04]  /*d0e0*/  FMUL.FTZ R152, R179, R158 ;  /* 0x0000009eb3987220 */ /* 0x001fc80000410000 */
[----:B------:R-:W-:Y:S01]  /*d0f0*/  FFMA.FTZ R149, R159, R148, R152 ;  /* 0x000000949f957223 */ /* 0x000fe20000010098 */
[----:B------:R-:W-:-:S03]  /*d100*/  FADD.FTZ R148, R148, -R179 ;  /* 0x800000b394947221 */ /* 0x000fc60000010000 */
        /* <DEDUP_REMOVED lines=8> */
[----:B------:R-:W1:Y:S01]  /*d190*/  SHFL.IDX PT, R164, R147, RZ, 0x1f ;  /* 0x00001fff93a47589 */ /* 0x000e6200000e0000 */
[----:B0-----:R-:W-:-:S05]  /*d1a0*/  FSEL R146, R177, RZ, !P2 ;  /* 0x000000ffb1927208 */ /* 0x001fca0005000000 */
[--C-:B------:R-:W-:Y:S01]  /*d1b0*/  FADD.FTZ R152, R74, -R146.reuse ;  /* 0x800000924a987221 */ /* 0x100fe20000010000 */
[----:B------:R-:W-:Y:S01]  /*d1c0*/  FMUL.FTZ R74, R177, R177 ;  /* 0x000000b1b14a7220 */ /* 0x000fe20000410000 */
[--C-:B------:R-:W-:Y:S01]  /*d1d0*/  FADD.FTZ R158, R71, -R146.reuse ;  /* 0x80000092479e7221 */ /* 0x100fe20000010000 */
[--C-:B------:R-:W-:Y:S01]  /*d1e0*/  FADD.FTZ R148, R72, -R146.reuse ;  /* 0x8000009248947221 */ /* 0x100fe20000010000 */
[--C-:B------:R-:W-:Y:S01]  /*d1f0*/  FADD.FTZ R149, R73, -R146.reuse ;  /* 0x8000009249957221 */ /* 0x100fe20000010000 */
[--C-:B------:R-:W-:Y:S01]  /*d200*/  FADD.FTZ R155, R70, -R146.reuse ;  /* 0x80000092469b7221 */ /* 0x100fe20000010000 */
[----:B------:R-:W-:Y:S01]  /*d210*/  FSEL R71, R74, RZ, P2 ;  /* 0x000000ff4a477208 */ /* 0x000fe20001000000 */
[----:B------:R-:W0:Y:S01]  /*d220*/  @!P1 LDC.64 R72, c[0x0][0x250] ;  /* 0x00009400ff489b82 */ /* 0x000e220000000a00 */
[----:B-1----:R-:W-:Y:S01]  /*d230*/  FFMA.FTZ R70, R164, UR8, R159 ;  /* 0x00000008a4467c23 */ /* 0x002fe2000801009f */
[--C-:B------:R-:W-:Y:S01]  /*d240*/  FADD.FTZ R153, R68, -R146.reuse ;  /* 0x8000009244997221 */ /* 0x100fe20000010000 */
[--C-:B------:R-:W-:Y:S01]  /*d250*/  FADD.FTZ R154, R69, -R146.reuse ;  /* 0x80000092459a7221 */ /* 0x100fe20000010000 */
[--C-:B------:R-:W-:Y:S01]  /*d260*/  FADD.FTZ R78, R78, -R146.reuse ;  /* 0x800000924e4e7221 */ /* 0x100fe20000010000 */
[----:B------:R-:W-:Y:S01]  /*d270*/  FADD.FTZ R70, R70, R71 ;  /* 0x0000004746467221 */ /* 0x000fe20000010000 */
[--C-:B------:R-:W-:Y:S01]  /*d280*/  FADD.FTZ R79, R79, -R146.reuse ;  /* 0x800000924f4f7221 */ /* 0x100fe20000010000 */
[--C-:B------:R-:W-:Y:S01]  /*d290*/  FADD.FTZ R147, R75, -R146.reuse ;  /* 0x800000924b937221 */ /* 0x100fe20000010000 */
[----:B------:R-:W1:Y:S01]  /*d2a0*/  @!P1 LDC.64 R68, c[0x0][0x258] ;  /* 0x00009600ff449b82 */ /* 0x000e620000000a00 */
[----:B------:R2:W3:Y:S01]  /*d2b0*/  MUFU.RSQ R179, R70 ;  /* 0x0000004600b37308 */ /* 0x0004e20000001400 */
[--C-:B------:R-:W-:Y:S01]  /*d2c0*/  FADD.FTZ R171, R52, -R146.reuse ;  /* 0x8000009234ab7221 */ /* 0x100fe20000010000 */
[--C-:B------:R-:W-:Y:S01]  /*d2d0*/  FADD.FTZ R53, R53, -R146.reuse ;  /* 0x8000009235357221 */ /* 0x100fe20000010000 */
[--C-:B------:R-:W-:Y:S01]  /*d2e0*/  FADD.FTZ R54, R54, -R146.reuse ;  /* 0x8000009236367221 */ /* 0x100fe20000010000 */
[--C-:B------:R-:W-:Y:S01]  /*d2f0*/  FADD.FTZ R176, R55, -R146.reuse ;  /* 0x8000009237b07221 */ /* 0x100fe20000010000 */
[--C-:B------:R-:W-:Y:S01]  /*d300*/  FADD.FTZ R76, R76, -R146.reuse ;  /* 0x800000924c4c7221 */ /* 0x100fe20000010000 */
[--C-:B------:R-:W-:Y:S01]  /*d310*/  FADD.FTZ R164, R56, -R146.reuse ;  /* 0x8000009238a47221 */ /* 0x100fe20000010000 */
[--C-:B------:R-:W-:Y:S01]  /*d320*/  FADD.FTZ R64, R64, -R146.reuse ;  /* 0x8000009240407221 */ /* 0x100fe20000010000 */
[----:B------:R-:W4:Y:S01]  /*d330*/  LDC.64 R74, c[0x0][0x2b8] ;  /* 0x0000ae00ff4a7b82 */ /* 0x000f220000000a00 */
[--C-:B--2---:R-:W-:Y:S01]  /*d340*/  FADD.FTZ R70, R101, -R146.reuse ;  /* 0x8000009265467221 */ /* 0x104fe20000010000 */
[--C-:B------:R-:W-:Y:S01]  /*d350*/  FADD.FTZ R166, R57, -R146.reuse ;  /* 0x8000009239a67221 */ /* 0x100fe20000010000 */
[--C-:B------:R-:W-:Y:S01]  /*d360*/  FADD.FTZ R168, R58, -R146.reuse ;  /* 0x800000923aa87221 */ /* 0x100fe20000010000 */
[--C-:B------:R-:W-:Y:S01]  /*d370*/  FADD.FTZ R159, R61, -R146.reuse ;  /* 0x800000923d9f7221 */ /* 0x100fe20000010000 */
[--C-:B------:R-:W-:Y:S01]  /*d380*/  FADD.FTZ R170, R59, -R146.reuse ;  /* 0x800000923baa7221 */ /* 0x100fe20000010000 */
[----:B------:R-:W-:Y:S01]  /*d390*/  FADD.FTZ R66, R66, -R146 ;  /* 0x8000009242427221 */ /* 0x000fe20000010000 */
[----:B0-----:R-:W-:-:S04]  /*d3a0*/  @!P1 IMAD.WIDE R72, R163, 0x4, R72 ;  /* 0x00000004a3489825 */ /* 0x001fc800078e0248 */
[----:B------:R-:W-:Y:S01]  /*d3b0*/  FADD.FTZ R67, R67, -R146 ;  /* 0x8000009243437221 */ /* 0x000fe20000010000 */
[C---:B---3--:R-:W-:Y:S01]  /*d3c0*/  FMUL.FTZ R78, R179.reuse, R78 ;  /* 0x0000004eb34e7220 */ /* 0x048fe20000410000 */
[C---:B------:R-:W-:Y:S01]  /*d3d0*/  FMUL.FTZ R52, R179.reuse, R79 ;  /* 0x0000004fb3347220 */ /* 0x040fe20000410000 */
[C---:B------:R-:W-:Y:S01]  /*d3e0*/  FMUL.FTZ R55, R179.reuse, R148 ;  /* 0x00000094b3377220 */ /* 0x040fe20000410000 */
[C---:B------:R-:W-:Y:S01]  /*d3f0*/  FMUL.FTZ R152, R179.reuse, R152 ;  /* 0x00000098b3987220 */ /* 0x040fe20000410000 */
[C---:B------:R-:W-:Y:S01]  /*d400*/  FMUL.FTZ R56, R179.reuse, R147 ;  /* 0x00000093b3387220 */ /* 0x040fe20000410000 */
[C---:B------:R-:W-:Y:S01]  /*d410*/  FMUL.FTZ R101, R179.reuse, R53 ;  /* 0x00000035b3657220 */ /* 0x040fe20000410000 */
[----:B------:R0:W-:Y:S01]  /*d420*/  @!P1 STG.E desc[UR4][R72.64], R177 ;  /* 0x000000b148009986 */ /* 0x0001e2000c101904 */
[----:B------:R-:W-:Y:S01]  /*d430*/  FFMA.FTZ R53, R78, R40, R19 ;  /* 0x000000284e357223 */ /* 0x000fe20000010013 */
[----:B------:R-:W-:Y:S01]  /*d440*/  FFMA.FTZ R52, R52, R132, R113 ;  /* 0x0000008434347223 */ /* 0x000fe20000010071 */
[C---:B------:R-:W-:Y:S01]  /*d450*/  FMUL.FTZ R57, R179.reuse, R76 ;  /* 0x0000004cb3397220 */ /* 0x040fe20000410000 */
[C---:B------:R-:W-:Y:S01]  /*d460*/  FMUL.FTZ R58, R179.reuse, R155 ;  /* 0x0000009bb33a7220 */ /* 0x040fe20000410000 */
[----:B------:R-:W-:Y:S01]  /*d470*/  FFMA.FTZ R56, R56, R134, R115 ;  /* 0x0000008638387223 */ /* 0x000fe20000010073 */
[C---:B------:R-:W-:Y:S01]  /*d480*/  FMUL.FTZ R61, R179.reuse, R64 ;  /* 0x00000040b33d7220 */ /* 0x040fe20000410000 */
[C---:B------:R-:W-:Y:S01]  /*d490*/  FMUL.FTZ R153, R179.reuse, R153 ;  /* 0x00000099b3997220 */ /* 0x040fe20000410000 */
[----:B------:R-:W-:Y:S01]  /*d4a0*/  FMUL.FTZ R59, R179, R154 ;  /* 0x0000009ab33b7220 */ /* 0x000fe20000410000 */
[----:B------:R-:W-:Y:S01]  /*d4b0*/  F2FP.BF16.F32.PACK_AB R53, R52, R53 ;  /* 0x000000353435723e */ /* 0x000fe200000010ff */
[----:B------:R-:W-:Y:S01]  /*d4c0*/  FFMA.FTZ R52, R57, R41, R18 ;  /* 0x0000002939347223 */ /* 0x000fe20000010012 */
[----:B------:R-:W-:Y:S01]  /*d4d0*/  FADD.FTZ R65, R65, -R146 ;  /* 0x8000009241417221 */ /* 0x000fe20000010000 */
[----:B0-----:R-:W-:Y:S01]  /*d4e0*/  FMUL.FTZ R72, R179, R54 ;  /* 0x00000036b3487220 */ /* 0x001fe20000410000 */
[----:B------:R-:W-:Y:S01]  /*d4f0*/  FFMA.FTZ R54, R55, R43, R20 ;  /* 0x0000002b37367223 */ /* 0x000fe20000010014 */
[----:B------:R-:W-:Y:S01]  /*d500*/  FFMA.FTZ R55, R152, R42, R21 ;  /* 0x0000002a98377223 */ /* 0x000fe20000010015 */
[--C-:B------:R-:W-:Y:S01]  /*d510*/  FADD.FTZ R62, R62, -R146.reuse ;  /* 0x800000923e3e7221 */ /* 0x100fe20000010000 */
[----:B------:R-:W-:Y:S01]  /*d520*/  FADD.FTZ R63, R63, -R146 ;  /* 0x800000923f3f7221 */ /* 0x000fe20000010000 */
[----:B------:R-:W-:Y:S01]  /*d530*/  FFMA.FTZ R57, R58, R44, R23 ;  /* 0x0000002c3a397223 */ /* 0x000fe20000010017 */
[----:B------:R-:W-:Y:S01]  /*d540*/  FFMA.FTZ R58, R61, R47, R24 ;  /* 0x0000002f3d3a7223 */ /* 0x000fe20000010018 */
[----:B------:R-:W-:Y:S01]  /*d550*/  F2FP.BF16.F32.PACK_AB R55, R56, R55 ;  /* 0x000000373837723e */ /* 0x000fe200000010ff */
[----:B------:R-:W-:Y:S01]  /*d560*/  FADD.FTZ R71, R60, -R146 ;  /* 0x800000923c477221 */ /* 0x000fe20000010000 */
[----:B------:R-:W-:Y:S01]  /*d570*/  FFMA.FTZ R56, R153, R45, R22 ;  /* 0x0000002d99387223 */ /* 0x000fe20000010016 */
[----:B------:R-:W-:Y:S01]  /*d580*/  FFMA.FTZ R61, R59, R139, R116 ;  /* 0x0000008b3b3d7223 */ /* 0x000fe20000010074 */
[--C-:B------:R-:W-:Y:S01]  /*d590*/  FADD.FTZ R77, R77, -R146.reuse ;  /* 0x800000924d4d7221 */ /* 0x100fe20000010000 */
[C---:B------:R-:W-:Y:S01]  /*d5a0*/  FMUL.FTZ R66, R179.reuse, R66 ;  /* 0x00000042b3427220 */ /* 0x040fe20000410000 */
[C---:B------:R-:W-:Y:S01]  /*d5b0*/  FMUL.FTZ R60, R179.reuse, R67 ;  /* 0x00000043b33c7220 */ /* 0x040fe20000410000 */
[C---:B------:R-:W-:Y:S01]  /*d5c0*/  FMUL.FTZ R65, R179.reuse, R65 ;  /* 0x00000041b3417220 */ /* 0x040fe20000410000 */
[C---:B------:R-:W-:Y:S01]  /*d5d0*/  FMUL.FTZ R62, R179.reuse, R62 ;  /* 0x0000003eb33e7220 */ /* 0x040fe20000410000 */
[----:B------:R-:W-:Y:S01]  /*d5e0*/  FMUL.FTZ R64, R179, R63 ;  /* 0x0000003fb3407220 */ /* 0x000fe20000410000 */
[--C-:B------:R-:W-:Y:S01]  /*d5f0*/  FADD.FTZ R100, R100, -R146.reuse ;  /* 0x8000009264647221 */ /* 0x100fe20000010000 */
[--C-:B------:R-:W-:Y:S01]  /*d600*/  FADD.FTZ R102, R102, -R146.reuse ;  /* 0x8000009266667221 */ /* 0x100fe20000010000 */
[----:B------:R-:W-:Y:S01]  /*d610*/  FADD.FTZ R146, R103, -R146 ;  /* 0x8000009267927221 */ /* 0x000fe20000010000 */
[----:B-1----:R-:W-:-:S04]  /*d620*/  @!P1 IMAD.WIDE R68, R163, 0x4, R68 ;  /* 0x00000004a3449825 */ /* 0x002fc800078e0244 */
[C---:B------:R-:W-:Y:S01]  /*d630*/  FMUL.FTZ R77, R179.reuse, R77 ;  /* 0x0000004db34d7220 */ /* 0x040fe20000410000 */
[----:B------:R-:W-:Y:S01]  /*d640*/  FMUL.FTZ R149, R179, R149 ;  /* 0x00000095b3957220 */ /* 0x000fe20000410000 */
[----:B------:R-:W-:Y:S01]  /*d650*/  FFMA.FTZ R66, R66, R46, R25 ;  /* 0x0000002e42427223 */ /* 0x000fe20000010019 */
[----:B------:R-:W-:Y:S01]  /*d660*/  FFMA.FTZ R63, R60, R140, R119 ;  /* 0x0000008c3c3f7223 */ /* 0x000fe20000010077 */
[----:B------:R-:W-:Y:S01]  /*d670*/  F2FP.BF16.F32.PACK_AB R56, R61, R56 ;  /* 0x000000383d38723e */ /* 0x000fe200000010ff */
[----:B------:R-:W-:Y:S01]  /*d680*/  FMUL.FTZ R158, R179, R158 ;  /* 0x0000009eb39e7220 */ /* 0x000fe20000410000 */
        /* <DEDUP_REMOVED lines=27> */
[----:B0-----:R-:W-:Y:S01]  /*d840*/  LEA R68, P1, R165, UR10, 0x4 ;  /* 0x0000000aa5447c11 */ /* 0x001fe2000f8220ff */
        /* <DEDUP_REMOVED lines=9> */
[----:B------:R-:W-:Y:S01]  /*d8e0*/  LEA R72, P2, R167, UR10, 0x4 ;  /* 0x0000000aa7487c11 */ /* 0x000fe2000f8420ff */
[----:B----4-:R-:W-:Y:S01]  /*d8f0*/  IMAD.WIDE.U32 R70, R169, 0x10, R74 ;  /* 0x00000010a9467825 */ /* 0x010fe200078e004a */
[----:B------:R-:W-:-:S02]  /*d900*/  F2FP.BF16.F32.PACK_AB R54, R149, R54 ;  /* 0x000000369536723e */ /* 0x000fc400000010ff */
        /* <DEDUP_REMOVED lines=15> */
[----:B------:R-:W-:Y:S02]  /*da00*/  LEA.HI.X R73, R167, UR11, RZ, 0x4, P2 ;  /* 0x0000000ba7497c11 */ /* 0x000fe400090f24ff */
[----:B------:R-:W-:Y:S02]  /*da10*/  ISETP.GE.AND P1, PT, R163, UR13, PT ;  /* 0x0000000da3007c0c */ /* 0x000fe4000bf26270 */
[----:B------:R-:W-:Y:S01]  /*da20*/  SEL R164, RZ, 0x1, P0 ;  /* 0x00000001ffa47807 */ /* 0x000fe20000000000 */
[----:B------:R0:W-:Y:S10]  /*da30*/  STG.E.128 desc[UR4][R72.64], R64 ;  /* 0x0000004048007986 */ /* 0x0001f4000c101d04 */
[----:B------:R-:W-:Y:S05]  /*da40*/  @!P1 BRA `(.L_x_11711) ;  /* 0xffffff3400389947 */ /* 0x000fea000383ffff */
[----:B------:R-:W-:Y:S05]  /*da50*/  EXIT ;  /* 0x000000000000794d */ /* 0x000fea0003800000 */
.L_x_11710:
[----:B------:R-:W-:Y:S01]  /*da60*/  HFMA2.MMA R170, -RZ, RZ, 0, 5.9604644775390625e-08 ;  /* 0x00000001ffaa7435 */ /* 0x000fe200000001ff */
[----:B------:R-:W-:Y:S01]  /*da70*/  MOV R168, R158 ;  /* 0x0000009e00a87202 */ /* 0x000fe20000000f00 */
[----:B------:R-:W-:Y:S01]  /*da80*/  IMAD.MOV.U32 R171, RZ, RZ, 0x1f ;  /* 0x0000001fffab7424 */ /* 0x000fe200078e00ff */
[----:B------:R-:W-:-:S08]  /*da90*/  MOV R159, 0xffffffff ;  /* 0xffffffff009f7802 */ /* 0x000fd00000000f00 */
[----:B------:R-:W-:Y:S05]  /*daa0*/  WARPSYNC.COLLECTIVE R159, `(.L_x_11712) ;  /* 0x000000009f087348 */ /* 0x000fea0003c00000 */
[----:B------:R0:W1:Y:S02]  /*dab0*/  SHFL.BFLY P2, R164, R168, R170, R171 ;  /* 0x0c0000aaa8a47389 */ /* 0x00006400000400ab */
[----:B01----:R-:W-:Y:S01]  /*dac0*/  ENDCOLLECTIVE ;  /* 0x000000000000791b */ /* 0x003fe20003800000 */
.L_x_11712:
[----:B------:R-:W-:Y:S01]  /*dad0*/  HFMA2.MMA R170, -RZ, RZ, 0, 1.1920928955078125e-07 ;  /* 0x00000002ffaa7435 */ /* 0x000fe200000001ff */
[----:B------:R-:W-:-:S05]  /*dae0*/  MOV R147, R164 ;  /* 0x000000a400937202 */ /* 0x000fca0000000f00 */
[----:B------:R-:W-:-:S04]  /*daf0*/  FADD.FTZ R148, R158, R147 ;  /* 0x000000939e947221 */ /* 0x000fc80000010000 */
[----:B------:R-:W-:-:S07]  /*db00*/  IMAD.MOV.U32 R168, RZ, RZ, R148 ;  /* 0x000000ffffa87224 */ /* 0x000fce00078e0094 */
[----:B------:R-:W-:Y:S05]  /*db10*/  WARPSYNC.COLLECTIVE R159, `(.L_x_11713) ;  /* 0x000000009f087348 */ /* 0x000fea0003c00000 */
[----:B------:R0:W1:Y:S02]  /*db20*/  SHFL.BFLY P2, R164, R168, R170, R171 ;  /* 0x0c0000aaa8a47389 */ /* 0x00006400000400ab */
[----:B01----:R-:W-:Y:S01]  /*db30*/  ENDCOLLECTIVE ;  /* 0x000000000000791b */ /* 0x003fe20003800000 */
.L_x_11713:
[----:B------:R-:W-:Y:S01]  /*db40*/  HFMA2.MMA R170, -RZ, RZ, 0, 2.384185791015625e-07 ;  /* 0x00000004ffaa7435 */ /* 0x000fe200000001ff */
[----:B------:R-:W-:-:S05]  /*db50*/  MOV R147, R164 ;  /* 0x000000a400937202 */ /* 0x000fca0000000f00 */
[----:B------:R-:W-:-:S04]  /*db60*/  FADD.FTZ R149, R148, R147 ;  /* 0x0000009394957221 */ /* 0x000fc80000010000 */
[----:B------:R-:W-:-:S07]  /*db70*/  IMAD.MOV.U32 R168, RZ, RZ, R149 ;  /* 0x000000ffffa87224 */ /* 0x000fce00078e0095 */
[----:B------:R-:W-:Y:S05]  /*db80*/  WARPSYNC.COLLECTIVE R159, `(.L_x_11714) ;  /* 0x000000009f087348 */ /* 0x000fea0003c00000 */
[----:B------:R0:W1:Y:S02]  /*db90*/  SHFL.BFLY P2, R164, R168, R170, R171 ;  /* 0x0c0000aaa8a47389 */ /* 0x00006400000400ab */
[----:B01----:R-:W-:Y:S01]  /*dba0*/  ENDCOLLECTIVE ;  /* 0x000000000000791b */ /* 0x003fe20003800000 */
.L_x_11714:
[----:B------:R-:W-:Y:S01]  /*dbb0*/  HFMA2.MMA R170, -RZ, RZ, 0, 4.76837158203125e-07 ;  /* 0x00000008ffaa7435 */ /* 0x000fe200000001ff */
[----:B------:R-:W-:-:S05]  /*dbc0*/  MOV R146, R164 ;  /* 0x000000a400927202 */ /* 0x000fca0000000f00 */
[----:B------:R-:W-:-:S04]  /*dbd0*/  FADD.FTZ R152, R149, R146 ;  /* 0x0000009295987221 */ /* 0x000fc80000010000 */
[----:B------:R-:W-:-:S07]  /*dbe0*/  IMAD.MOV.U32 R168, RZ, RZ, R152 ;  /* 0x000000ffffa87224 */ /* 0x000fce00078e0098 */
[----:B------:R-:W-:Y:S05]  /*dbf0*/  WARPSYNC.COLLECTIVE R159, `(.L_x_11715) ;  /* 0x000000009f087348 */ /* 0x000fea0003c00000 */
[----:B------:R0:W1:Y:S02]  /*dc00*/  SHFL.BFLY P2, R164, R168, R170, R171 ;  /* 0x0c0000aaa8a47389 */ /* 0x00006400000400ab */
[----:B01----:R-:W-:Y:S01]  /*dc10*/  ENDCOLLECTIVE ;  /* 0x000000000000791b */ /* 0x003fe20003800000 */
.L_x_11715:
[----:B------:R-:W-:Y:S01]  /*dc20*/  HFMA2.MMA R170, -RZ, RZ, 0, 9.5367431640625e-07 ;  /* 0x00000010ffaa7435 */ /* 0x000fe200000001ff */
[----:B------:R-:W-:-:S05]  /*dc30*/  MOV R147, R164 ;  /* 0x000000a400937202 */ /* 0x000fca0000000f00 */
[----:B------:R-:W-:-:S04]  /*dc40*/  FADD.FTZ R153, R152, R147 ;  /* 0x0000009398997221 */ /* 0x000fc80000010000 */
[----:B------:R-:W-:-:S07]  /*dc50*/  IMAD.MOV.U32 R168, RZ, RZ, R153 ;  /* 0x000000ffffa87224 */ /* 0x000fce00078e0099 */
[----:B------:R-:W-:Y:S05]  /*dc60*/  WARPSYNC.COLLECTIVE R159, `(.L_x_11716) ;  /* 0x000000009f087348 */ /* 0x000fea0003c00000 */
[----:B------:R0:W1:Y:S02]  /*dc70*/  SHFL.BFLY P2, R164, R168, R170, R171 ;  /* 0x0c0000aaa8a47389 */ /* 0x00006400000400ab */
[----:B01----:R-:W-:Y:S01]  /*dc80*/  ENDCOLLECTIVE ;  /* 0x000000000000791b */ /* 0x003fe20003800000 */
.L_x_11716:
[----:B------:R-:W-:Y:S01]  /*dc90*/  HFMA2.MMA R170, -RZ, RZ, 0, 5.9604644775390625e-08 ;  /* 0x00000001ffaa7435 */ /* 0x000fe200000001ff */
[----:B------:R-:W-:-:S05]  /*dca0*/  MOV R146, R164 ;  /* 0x000000a400927202 */ /* 0x000fca0000000f00 */
[----:B------:R-:W-:-:S04]  /*dcb0*/  FADD.FTZ R146, R153, R146 ;  /* 0x0000009299927221 */ /* 0x000fc80000010000 */
[----:B------:R-:W-:-:S04]  /*dcc0*/  FMUL.FTZ R146, R146, 0.0009765625 ;  /* 0x3a80000092927820 */ /* 0x000fc80000410000 */
[--C-:B------:R-:W-:Y:S01]  /*dcd0*/  FADD.FTZ R147, R76, -R146.reuse ;  /* 0x800000924c937221 */ /* 0x100fe20000010000 */
[--C-:B------:R-:W-:Y:S01]  /*dce0*/  FADD.FTZ R148, R77, -R146.reuse ;  /* 0x800000924d947221 */ /* 0x100fe20000010000 */
[----:B------:R-:W-:Y:S02]  /*dcf0*/  FADD.FTZ R152, R78, -R146 ;  /* 0x800000924e987221 */ /* 0x000fe40000010000 */
[----:B------:R-:W-:-:S04]  /*dd00*/  FFMA.FTZ R147, R147, R147, RZ ;  /* 0x0000009393937223 */ /* 0x000fc800000100ff */
        /* <DEDUP_REMOVED lines=59> */
[----:B------:R-:W-:-:S04]  /*e0c0*/  FFMA.FTZ R147, R148, R148, R147 ;  /* 0x0000009494937223 */ /* 0x000fc80000010093 */
[----:B------:R-:W-:-:S07]  /*e0d0*/  IMAD.MOV.U32 R168, RZ, RZ, R147 ;  /* 0x000000ffffa87224 */ /* 0x000fce00078e0093 */
[----:B------:R-:W-:Y:S05]  /*e0e0*/  WARPSYNC.COLLECTIVE R159, `(.L_x_11717) ;  /* 0x000000009f087348 */ /* 0x000fea0003c00000 */
[----:B------:R0:W1:Y:S02]  /*e0f0*/  SHFL.BFLY P2, R164, R168, R170, R171 ;  /* 0x0c0000aaa8a47389 */ /* 0x00006400000400ab */
[----:B01----:R-:W-:Y:S01]  /*e100*/  ENDCOLLECTIVE ;  /* 0x000000000000791b */ /* 0x003fe20003800000 */
.L_x_11717:
[----:B------:R-:W-:Y:S01]  /*e110*/  HFMA2.MMA R170, -RZ, RZ, 0, 1.1920928955078125e-07 ;  /* 0x00000002ffaa7435 */ /* 0x000fe200000001ff */
[----:B------:R-:W-:-:S05]  /*e120*/  MOV R148, R164 ;  /* 0x000000a400947202 */ /* 0x000fca0000000f00 */
[----:B------:R-:W-:-:S04]  /*e130*/  FADD.FTZ R148, R147, R148 ;  /* 0x0000009493947221 */ /* 0x000fc80000010000 */
[----:B------:R-:W-:-:S07]  /*e140*/  IMAD.MOV.U32 R168, RZ, RZ, R148 ;  /* 0x000000ffffa87224 */ /* 0x000fce00078e0094 */
[----:B------:R-:W-:Y:S05]  /*e150*/  WARPSYNC.COLLECTIVE R159, `(.L_x_11718) ;  /* 0x000000009f087348 */ /* 0x000fea0003c00000 */
[----:B------:R0:W1:Y:S02]  /*e160*/  SHFL.BFLY P2, R164, R168, R170, R171 ;  /* 0x0c0000aaa8a47389 */ /* 0x00006400000400ab */
[----:B01----:R-:W-:Y:S01]  /*e170*/  ENDCOLLECTIVE ;  /* 0x000000000000791b */ /* 0x003fe20003800000 */
.L_x_11718:
[----:B------:R-:W-:Y:S01]  /*e180*/  HFMA2.MMA R170, -RZ, RZ, 0, 2.384185791015625e-07 ;  /* 0x00000004ffaa7435 */ /* 0x000fe200000001ff */
[----:B------:R-:W-:-:S05]  /*e190*/  MOV R149, R164 ;  /* 0x000000a400957202 */ /* 0x000fca0000000f00 */
[----:B------:R-:W-:-:S04]  /*e1a0*/  FADD.FTZ R149, R148, R149 ;  /* 0x0000009594957221 */ /* 0x000fc80000010000 */
[----:B------:R-:W-:-:S07]  /*e1b0*/  IMAD.MOV.U32 R168, RZ, RZ, R149 ;  /* 0x000000ffffa87224 */ /* 0x000fce00078e0095 */
[----:B------:R-:W-:Y:S05]  /*e1c0*/  WARPSYNC.COLLECTIVE R159, `(.L_x_11719) ;  /* 0x000000009f087348 */ /* 0x000fea0003c00000 */
[----:B------:R0:W1:Y:S02]  /*e1d0*/  SHFL.BFLY P2, R164, R168, R170, R171 ;  /* 0x0c0000aaa8a47389 */ /* 0x00006400000400ab */
[----:B01----:R-:W-:Y:S01]  /*e1e0*/  ENDCOLLECTIVE ;  /* 0x000000000000791b */ /* 0x003fe20003800000 */
.L_x_11719:
[----:B------:R-:W-:Y:S01]  /*e1f0*/  HFMA2.MMA R170, -RZ, RZ, 0, 4.76837158203125e-07 ;  /* 0x00000008ffaa7435 */ /* 0x000fe200000001ff */
[----:B------:R-:W-:-:S05]  /*e200*/  MOV R152, R164 ;  /* 0x000000a400987202 */ /* 0x000fca0000000f00 */
[----:B------:R-:W-:-:S04]  /*e210*/  FADD.FTZ R152, R149, R152 ;  /* 0x0000009895987221 */ /* 0x000fc80000010000 */
[----:B------:R-:W-:-:S07]  /*e220*/  IMAD.MOV.U32 R168, RZ, RZ, R152 ;  /* 0x000000ffffa87224 */ /* 0x000fce00078e0098 */
[----:B------:R-:W-:Y:S05]  /*e230*/  WARPSYNC.COLLECTIVE R159, `(.L_x_11720) ;  /* 0x000000009f087348 */ /* 0x000fea0003c00000 */
[----:B------:R0:W1:Y:S02]  /*e240*/  SHFL.BFLY P2, R164, R168, R170, R171 ;  /* 0x0c0000aaa8a47389 */ /* 0x00006400000400ab */
[----:B01----:R-:W-:Y:S01]  /*e250*/  ENDCOLLECTIVE ;  /* 0x000000000000791b */ /* 0x003fe20003800000 */
.L_x_11720:
[----:B------:R-:W-:Y:S01]  /*e260*/  HFMA2.MMA R170, -RZ, RZ, 0, 9.5367431640625e-07 ;  /* 0x00000010ffaa7435 */ /* 0x000fe200000001ff */
[----:B------:R-:W-:-:S05]  /*e270*/  MOV R153, R164 ;  /* 0x000000a400997202 */ /* 0x000fca0000000f00 */
[----:B------:R-:W-:-:S04]  /*e280*/  FADD.FTZ R153, R152, R153 ;  /* 0x0000009998997221 */ /* 0x000fc80000010000 */
[----:B------:R-:W-:-:S07]  /*e290*/  IMAD.MOV.U32 R168, RZ, RZ, R153 ;  /* 0x000000ffffa87224 */ /* 0x000fce00078e0099 */
[----:B------:R-:W-:Y:S05]  /*e2a0*/  WARPSYNC.COLLECTIVE R159, `(.L_x_11721) ;  /* 0x000000009f087348 */ /* 0x000fea0003c00000 */
[----:B------:R0:W1:Y:S02]  /*e2b0*/  SHFL.BFLY P2, R164, R168, R170, R171 ;  /* 0x0c0000aaa8a47389 */ /* 0x00006400000400ab */
[----:B01----:R-:W-:Y:S01]  /*e2c0*/  ENDCOLLECTIVE ;  /* 0x000000000000791b */ /* 0x003fe20003800000 */
.L_x_11721:
[----:B------:R-:W-:Y:S01]  /*e2d0*/  MOV R158, R164 ;  /* 0x000000a4009e7202 */ /* 0x000fe20000000f00 */
[----:B------:R-:W-:Y:S06]  /*e2e0*/  BRA `(.L_x_11722) ;  /* 0xffffffe800807947 */ /* 0x000fec000383ffff */
.L_x_11723:
        /* <DEDUP_REMOVED lines=9> */
.L_x_30245:


//--------------------- .text._ZN10layer_norm13ln_fwd_kernelINS_13Kernel_traitsI13__nv_bfloat16S2_fS2_fjLj8192ELj1ELj1ELj8ELj16ENS_18Kernel_traits_baseILj8192ES2_S2_fS2_fjLj256EEEEELb1ELb1ELb1ELb0EEEvNS_9FwdParamsE --------------------------
	.section	.text._ZN10layer_norm13ln_fwd_kernelINS_13Kernel_traitsI13__nv_bfloat16S2_fS2_fjLj8192ELj1ELj1ELj8ELj16ENS_18Kernel_traits_baseILj8192ES2_S2_fS2_fjLj256EEEEELb1ELb1ELb1ELb0EEEvNS_9FwdParamsE,"ax",@progbits
	.align	128
        .global         _ZN10layer_norm13ln_fwd_kernelINS_13Kernel_traitsI13__nv_bfloat16S2_fS2_fjLj8192ELj1ELj1ELj8ELj16ENS_18Kernel_traits_baseILj8192ES2_S2_fS2_fjLj256EEEEELb1ELb1ELb1ELb0EEEvNS_9FwdParamsE
        .type           _ZN10layer_norm13ln_fwd_kernelINS_13Kernel_traitsI13__nv_bfloat16S2_fS2_fjLj8192ELj1ELj1ELj8ELj16ENS_18Kernel_traits_baseILj8192ES2_S2_fS2_fjLj256EEEEELb1ELb1ELb1ELb0EEEvNS_9FwdParamsE,@function
        .size           _ZN10layer_norm13ln_fwd_kernelINS_13Kernel_traitsI13__nv_bfloat16S2_fS2_fjLj8192ELj1ELj1ELj8ELj16ENS_18Kernel_traits_baseILj8192ES2_S2_fS2_fjLj256EEEEELb1ELb1ELb1ELb0EEEvNS_9FwdParamsE,(.L_x_30246 - _ZN10layer_norm13ln_fwd_kernelINS_13Kernel_traitsI13__nv_bfloat16S2_fS2_fjLj8192ELj1ELj1ELj8ELj16ENS_18Kernel_traits_baseILj8192ES2_S2_fS2_fjLj256EEEEELb1ELb1ELb1ELb0EEEvNS_9FwdParamsE)
        .other          _ZN10layer_norm13ln_fwd_kernelINS_13Kernel_traitsI13__nv_bfloat16S2_fS2_fjLj8192ELj1ELj1ELj8ELj16ENS_18Kernel_traits_baseILj8192ES2_S2_fS2_fjLj256EEEEELb1ELb1ELb1ELb0EEEvNS_9FwdParamsE,@"STO_CUDA_ENTRY STV_DEFAULT"
_ZN10layer_norm13ln_fwd_kernelINS_13Kernel_traitsI13__nv_bfloat16S2_fS2_fjLj8192ELj1ELj1ELj8ELj16ENS_18Kernel_traits_baseILj8192ES2_S2_fS2_fjLj256EEEEELb1ELb1ELb1ELb0EEEvNS_9FwdParamsE:
.text._ZN10layer_norm13ln_fwd_kernelINS_13Kernel_traitsI13__nv_bfloat16S2_fS2_fjLj8192ELj1ELj1ELj8ELj16ENS_18Kernel_traits_baseILj8192ES2_S2_fS2_fjLj256EEEEELb1ELb1ELb1ELb0EEEvNS_9FwdParamsE:
        /* <DEDUP_REMOVED lines=104> */
.L_x_11725:
[----:B------:R-:W-:Y:S05]  /*0680*/  BSYNC B0 ;  /* 0x0000000000007941 */ /* 0x000fea0003800000 */
.L_x_11724:
        /* <DEDUP_REMOVED lines=26> */
.L_x_11727:
[----:B------:R-:W-:Y:S05]  /*0830*/  BSYNC B0 ;  /* 0x0000000000007941 */ /* 0x000fea0003800000 */
.L_x_11726:
        /* <DEDUP_REMOVED lines=26> */
.L_x_11729:
[----:B------:R-:W-:Y:S05]  /*09e0*/  BSYNC B0 ;  /* 0x0000000000007941 */ /* 0x000fea0003800000 */
.L_x_11728:
        /* <DEDUP_REMOVED lines=25> */
.L_x_11731:
[----:B------:R-:W-:Y:S05]  /*0b80*/  BSYNC B0 ;  /* 0x0000000000007941 */ /* 0x000fea0003800000 */
.L_x_11730:
        /* <DEDUP_REMOVED lines=8> */
[----:B------:R-:W-:-:S04]  /*0c10*/  VIADD R34, R136, 0xf1bbcdc8 ;  /* 0xf1bbcdc888227836 */ /* 0x000fc80000000000 */
[----:B------:R-:W-:Y:S01]  /*0c20*/  IMAD.HI.U32 R0, R81, -0x2daee0ad, RZ ;  /* 0xd2511f5351007827 */ /* 0x000fe200078e00ff */
[----:B------:R-:W-:Y:S01]  /*0c30*/  LOP3.LUT R184, R3, R184, R34, 0x96, !PT ;  /* 0x000000b803b87212 */ /* 0x000fe200078e9622 */
[----:B------:R-:W-:Y:S06]  /*0c40*/  @P0 EXIT ;  /* 0x000000000000094d */ /* 0x000fec0003800000 */
[----:B------:R-:W-:Y:S01]  /*0c50*/  SHF.R.S32.HI R80, RZ, 0x3, R80 ;  /* 0x00000003ff507819 */ /* 0x000fe20000011450 */
[----:B-----5:R-:W-:Y:S01]  /*0c60*/  IMAD.U32 R118, R53, 0x10000, RZ ;  /* 0x0001000035767824 */ /* 0x020fe200078e00ff */
[----:B------:R-:W-:Y:S01]  /*0c70*/  PRMT R180, R52, 0x7632, R180 ;  /* 0x0000763234b47816 */ /* 0x000fe200000000b4 */
[----:B------:R-:W-:Y:S01]  /*0c80*/  IMAD.U32 R121, R54, 0x10000, RZ ;  /* 0x0001000036797824 */ /* 0x000fe200078e00ff */
[----:B------:R-:W-:Y:S01]  /*0c90*/  SHF.L.U32 R119, R52, 0x10, RZ ;  /* 0x0000001034777819 */ /* 0x000fe200000006ff */
[----:B------:R-:W-:Y:S01]  /*0ca0*/  IMAD.U32 R123, R55, 0x10000, RZ ;  /* 0x00010000377b7824 */ /* 0x000fe200078e00ff */
[----:B------:R-:W-:Y:S01]  /*0cb0*/  PRMT R179, R53, 0x7632, R179 ;  /* 0x0000763235b37816 */ /* 0x000fe200000000b3 */
[----:B------:R-:W-:Y:S01]  /*0cc0*/  ULDC.U8 UR6, c[0x0][0x2a0] ;  /* 0x0000a80000067ab9 */ /* 0x000fe20000000000 */
[----:B------:R-:W-:Y:S01]  /*0cd0*/  LOP3.LUT R53, R103, 0xe0, RZ, 0xc0, !PT ;  /* 0x000000e067357812 */ /* 0x000fe200078ec0ff */
[----:B------:R-:W-:Y:S01]  /*0ce0*/  VIADD R120, R137, 0x96a522ad ;  /* 0x96a522ad89787836 */ /* 0x000fe20000000000 */
[----:B------:R-:W-:Y:S01]  /*0cf0*/  LOP3.LUT R52, R80, 0xff, RZ, 0xc0, !PT ;  /* 0x000000ff50347812 */ /* 0x000fe200078ec0ff */
[----:B------:R-:W-:Y:S01]  /*0d00*/  IMAD R125, R125, -0x326172a9, RZ ;  /* 0xcd9e8d577d7d7824 */ /* 0x000fe200078e02ff */
[----:B------:R-:W-:Y:S01]  /*0d10*/  SHF.R.U32.HI R80, RZ, 0x3, R80 ;  /* 0x00000003ff507819 */ /* 0x000fe20000011650 */
[----:B------:R-:W-:Y:S01]  /*0d20*/  IMAD.HI.U32 R124, R184, -0x2daee0ad, RZ ;  /* 0xd2511f53b87c7827 */ /* 0x000fe200078e00ff */
[----:B------:R-:W-:Y:S01]  /*0d30*/  VIADDMNMX R53, R52, -R53, RZ, !PT ;  /* 0x8000003534357246 */ /* 0x000fe200078001ff */
[----:B------:R-:W-:Y:S01]  /*0d40*/  HFMA2.MMA R165, -RZ, RZ, 0, 0 ;  /* 0x00000000ffa57435 */ /* 0x000fe200000001ff */
[----:B------:R-:W-:Y:S01]  /*0d50*/  LOP3.LUT R80, R80, 0x1fffffe0, RZ, 0xc0, !PT ;  /* 0x1fffffe050507812 */ /* 0x000fe200078ec0ff */
[----:B------:R-:W-:Y:S01]  /*0d60*/  IMAD.U32 R31, R17, 0x10000, RZ ;  /* 0x00010000111f7824 */ /* 0x000fe200078e00ff */
[----:B------:R-:W-:Y:S01]  /*0d70*/  VIMNMX R53, R53, 0x20, PT ;  /* 0x0000002035357848 */ /* 0x000fe20003fe0100 */
[----:B------:R-:W-:Y:S01]  /*0d80*/  IMAD.U32 R29, R19, 0x10000, RZ ;  /* 0x00010000131d7824 */ /* 0x000fe200078e00ff */
[----:B------:R-:W-:Y:S01]  /*0d90*/  PRMT R182, R54, 0x7632, R182 ;  /* 0x0000763236b67816 */ /* 0x000fe200000000b6 */
[----:B------:R-:W-:Y:S01]  /*0da0*/  IMAD.U32 R28, R20, 0x10000, RZ ;  /* 0x00010000141c7824 */ /* 0x000fe200078e00ff */
[----:B------:R-:W-:Y:S01]  /*0db0*/  SHF.L.U32 R54, R103, 0x5, RZ ;  /* 0x0000000567367819 */ /* 0x000fe200000006ff */
[----:B------:R-:W-:Y:S01]  /*0dc0*/  IMAD.IADD R53, R53, 0x1, R80 ;  /* 0x0000000135357824 */ /* 0x000fe200078e0250 */
[----:B------:R-:W-:Y:S01]  /*0dd0*/  PRMT R175, R57, 0x7632, R175 ;  /* 0x0000763239af7816 */ /* 0x000fe200000000af */
[----:B------:R-:W-:Y:S01]  /*0de0*/  IMAD.U32 R19, R13, 0x10000, RZ ;  /* 0x000100000d137824 */ /* 0x000fe200078e00ff */
[----:B------:R-:W-:Y:S01]  /*0df0*/  SHF.L.U32 R114, R57, 0x10, RZ ;  /* 0x0000001039727819 */ /* 0x000fe200000006ff */
[----:B------:R-:W-:Y:S01]  /*0e00*/  IMAD.SHL.U32 R53, R53, 0x8, RZ ;  /* 0x0000000835357824 */ /* 0x000fe200078e00ff */
[----:B------:R-:W-:Y:S01]  /*0e10*/  LOP3.LUT R57, R54, 0x3e0, RZ, 0xc0, !PT ;  /* 0x000003e036397812 */ /* 0x000fe200078ec0ff */
[----:B------:R-:W-:Y:S01]  /*0e20*/  IMAD.U32 R17, R15, 0x10000, RZ ;  /* 0x000100000f117824 */ /* 0x000fe200078e00ff */
[----:B------:R-:W-:Y:S01]  /*0e30*/  LOP3.LUT R186, R0, R186, R33, 0x96, !PT ;  /* 0x000000ba00ba7212 */ /* 0x000fe200078e9621 */
[----:B------:R-:W-:Y:S01]  /*0e40*/  IMAD.U32 R32, R16, 0x10000, RZ ;  /* 0x0001000010207824 */ /* 0x000fe200078e00ff */
[----:B------:R-:W-:Y:S01]  /*0e50*/  I2FP.F32.U32 R53, R53 ;  /* 0x0000003500357245 */ /* 0x000fe20000201000 */
[----:B------:R-:W-:Y:S01]  /*0e60*/  IMAD.U32 R20, R12, 0x10000, RZ ;  /* 0x000100000c147824 */ /* 0x000fe200078e00ff */
[----:B------:R-:W-:Y:S01]  /*0e70*/  VIADDMNMX R57, R52, -R57, RZ, !PT ;  /* 0x8000003934397246 */ /* 0x000fe200078001ff */
[----:B------:R-:W-:Y:S01]  /*0e80*/  IMAD.HI.U32 R52, R186, -0x326172a9, RZ ;  /* 0xcd9e8d57ba347827 */ /* 0x000fe200078e00ff */
[----:B------:R0:W1:Y:S01]  /*0e90*/  MUFU.RCP R176, R53 ;  /* 0x0000003500b07308 */ /* 0x0000620000001000 */
[----:B------:R-:W-:Y:S01]  /*0ea0*/  PRMT R181, R55, 0x7632, R181 ;  /* 0x0000763237b57816 */ /* 0x000fe200000000b5 */
[----:B------:R-:W-:Y:S01]  /*0eb0*/  ULDC UR7, c[0x0][0x294] ;  /* 0x0000a50000077ab9 */ /* 0x000fe20000000800 */
[----:B------:R-:W-:Y:S01]  /*0ec0*/  VIMNMX R57, R57, 0x20, PT ;  /* 0x0000002039397848 */ /* 0x000fe20003fe0100 */
[----:B------:R-:W-:Y:S01]  /*0ed0*/  IMAD R55, R81, -0x2daee0ad, RZ ;  /* 0xd2511f5351377824 */ /* 0x000fe200078e02ff */
[----:B------:R-:W-:Y:S01]  /*0ee0*/  PRMT R166, R64, 0x7632, R166 ;  /* 0x0000763240a67816 */ /* 0x000fe200000000a6 */
[----:B------:R-:W-:Y:S01]  /*0ef0*/  IMAD.U32 R13, R11, 0x10000, RZ ;  /* 0x000100000b0d7824 */ /* 0x000fe200078e00ff */
        /* <DEDUP_REMOVED lines=92> */
[----:B------:R-:W-:Y:S01]  /*14c0*/  ULDC UR10, c[0x0][0x290] ;  /* 0x0000a400000a7ab9 */ /* 0x000fe20000000800 */
        /* <DEDUP_REMOVED lines=12> */
[----:B------:R-:W-:Y:S02]  /*1590*/  IMAD R184, R184, -0x2daee0ad, RZ ;  /* 0xd2511f53b8b87824 */ /* 0x000fe400078e02ff */
[----:B01----:R-:W-:-:S07]  /*15a0*/  IMAD R186, R186, -0x326172a9, RZ ;  /* 0xcd9e8d57baba7824 */ /* 0x003fce00078e02ff */
.L_x_12043:
[----:B0-234-:R-:W0:Y:S08]  /*15b0*/  LDC.64 R96, c[0x0][0x280] ;  /* 0x0000a000ff607b82 */ /* 0x01de300000000a00 */
[----:B-1----:R-:W1:Y:S01]  /*15c0*/  LDC R197, c[0x0][0x218] ;  /* 0x00008600ffc57b82 */ /* 0x002e620000000800 */
[----:B0-----:R-:W-:-:S07]  /*15d0*/  IMAD.WIDE R200, R36, 0x4, R96 ;  /* 0x0000000424c87825 */ /* 0x001fce00078e0260 */
[----:B------:R-:W0:Y:S01]  /*15e0*/  LDC.64 R96, c[0x0][0x288] ;  /* 0x0000a200ff607b82 */ /* 0x000e220000000a00 */
[----:B------:R2:W3:Y:S01]  /*15f0*/  LDG.E R200, desc[UR4][R200.64] ;  /* 0x00000004c8c87981 */ /* 0x0004e2000c1e1900 */
        /* <DEDUP_REMOVED lines=46> */
.L_x_11737:
[----:B------:R-:W-:-:S07]  /*18e0*/  IMAD.MOV.U32 R98, RZ, RZ, R186 ;  /* 0x000000ffff627224 */ /* 0x000fce00078e00ba */
.L_x_11738:
[----:B------:R-:W-:Y:S05]  /*18f0*/  BSYNC B2 ;  /* 0x0000000000027941 */ /* 0x000fea0003800000 */
.L_x_11736:
        /* <DEDUP_REMOVED lines=16> */
.L_x_11742:
[----:B------:R-:W-:Y:S05]  /*1a00*/  BSYNC B3 ;  /* 0x0000000000037941 */ /* 0x000fea0003800000 */
.L_x_11741:
        /* <DEDUP_REMOVED lines=43> */
.L_x_11740:
[----:B------:R-:W-:Y:S05]  /*1cc0*/  BSYNC B2 ;  /* 0x0000000000027941 */ /* 0x000fea0003800000 */
.L_x_11739:
        /* <DEDUP_REMOVED lines=11> */
.L_x_11735:
[----:B------:R-:W-:Y:S05]  /*1d80*/  BSYNC B1 ;  /* 0x0000000000017941 */ /* 0x000fea0003800000 */
.L_x_11734:
        /* <DEDUP_REMOVED lines=18> */
.L_x_11746:
[----:B------:R-:W-:-:S07]  /*1eb0*/  IMAD.MOV.U32 R57, RZ, RZ, R186 ;  /* 0x000000ffff397224 */ /* 0x000fce00078e00ba */
.L_x_11747:
[----:B------:R-:W-:Y:S05]  /*1ec0*/  BSYNC B2 ;  /* 0x0000000000027941 */ /* 0x000fea0003800000 */
.L_x_11745:
        /* <DEDUP_REMOVED lines=16> */
.L_x_11751:
[----:B------:R-:W-:Y:S05]  /*1fd0*/  BSYNC B3 ;  /* 0x0000000000037941 */ /* 0x000fea0003800000 */
.L_x_11750:
        /* <DEDUP_REMOVED lines=43> */
.L_x_11749:
[----:B------:R-:W-:Y:S05]  /*2290*/  BSYNC B2 ;  /* 0x0000000000027941 */ /* 0x000fea0003800000 */
.L_x_11748:
        /* <DEDUP_REMOVED lines=10> */
[----:B------:R-:W-:-:S04]  /*2340*/  FMUL.FTZ R57, R127, R58 ;  /* 0x0000003a7f397220 */ /* 0x000fc80000410000 */
[----:B------:R-:W-:-:S07]  /*2350*/  @P1 FADD.FTZ R57, R53, R57 ;  /* 0x0000003935391221 */ /* 0x000fce0000010000 */
.L_x_11744:
[----:B------:R-:W-:Y:S05]  /*2360*/  BSYNC B1 ;  /* 0x0000000000017941 */ /* 0x000fea0003800000 */
.L_x_11743:
        /* <DEDUP_REMOVED lines=18> */
.L_x_11755:
[----:B------:R-:W-:-:S07]  /*2490*/  MOV R126, R186 ;  /* 0x000000ba007e7202 */ /* 0x000fce0000000f00 */
.L_x_11756:
[----:B------:R-:W-:Y:S05]  /*24a0*/  BSYNC B2 ;  /* 0x0000000000027941 */ /* 0x000fea0003800000 */
.L_x_11754:
        /* <DEDUP_REMOVED lines=16> */
.L_x_11760:
[----:B------:R-:W-:Y:S05]  /*25b0*/  BSYNC B3 ;  /* 0x0000000000037941 */ /* 0x000fea0003800000 */
.L_x_11759:
        /* <DEDUP_REMOVED lines=44> */
.L_x_11758:
[----:B------:R-:W-:Y:S05]  /*2880*/  BSYNC B2 ;  /* 0x0000000000027941 */ /* 0x000fea0003800000 */
.L_x_11757:
        /* <DEDUP_REMOVED lines=11> */
.L_x_11753:
[----:B------:R-:W-:Y:S05]  /*2940*/  BSYNC B1 ;  /* 0x0000000000017941 */ /* 0x000fea0003800000 */
.L_x_11752:
        /* <DEDUP_REMOVED lines=18> */
.L_x_11764:
[----:B------:R-:W-:-:S07]  /*2a70*/  MOV R59, R186 ;  /* 0x000000ba003b7202 */ /* 0x000fce0000000f00 */
.L_x_11765:
[----:B------:R-:W-:Y:S05]  /*2a80*/  BSYNC B2 ;  /* 0x0000000000027941 */ /* 0x000fea0003800000 */
.L_x_11763:
        /* <DEDUP_REMOVED lines=16> */
.L_x_11769:
[----:B------:R-:W-:Y:S05]  /*2b90*/  BSYNC B3 ;  /* 0x0000000000037941 */ /* 0x000fea0003800000 */
.L_x_11768:
        /* <DEDUP_REMOVED lines=44> */
.L_x_11767:
[----:B------:R-:W-:Y:S05]  /*2e60*/  BSYNC B2 ;  /* 0x0000000000027941 */ /* 0x000fea0003800000 */
.L_x_11766:
        /* <DEDUP_REMOVED lines=12> */
.L_x_11762:
[----:B------:R-:W-:Y:S05]  /*2f30*/  BSYNC B1 ;  /* 0x0000000000017941 */ /* 0x000fea0003800000 */
.L_x_11761:
        /* <DEDUP_REMOVED lines=18> */
.L_x_11773:
[----:B------:R-:W-:-:S07]  /*3060*/  MOV R126, R186 ;  /* 0x000000ba007e7202 */ /* 0x000fce0000000f00 */
.L_x_11774:
[----:B------:R-:W-:Y:S05]  /*3070*/  BSYNC B2 ;  /* 0x0000000000027941 */ /* 0x000fea0003800000 */
.L_x_11772:
        /* <DEDUP_REMOVED lines=16> */
.L_x_11778:
[----:B------:R-:W-:Y:S05]  /*3180*/  BSYNC B3 ;  /* 0x0000000000037941 */ /* 0x000fea0003800000 */
.L_x_11777:
        /* <DEDUP_REMOVED lines=44> */
.L_x_11776:
[----:B------:R-:W-:Y:S05]  /*3450*/  BSYNC B2 ;  /* 0x0000000000027941 */ /* 0x000fea0003800000 */
.L_x_11775:
        /* <DEDUP_REMOVED lines=11> */
.L_x_11771:
[----:B------:R-:W-:Y:S05]  /*3510*/  BSYNC B1 ;  /* 0x0000000000017941 */ /* 0x000fea0003800000 */
.L_x_11770:
        /* <DEDUP_REMOVED lines=18> */
.L_x_11782:
[----:B------:R-:W-:-:S07]  /*3640*/  MOV R69, R186 ;  /* 0x000000ba00457202 */ /* 0x000fce0000000f00 */
.L_x_11783:
[----:B------:R-:W-:Y:S05]  /*3650*/  BSYNC B2 ;  /* 0x0000000000027941 */ /* 0x000fea0003800000 */
.L_x_11781:
        /* <DEDUP_REMOVED lines=16> */
.L_x_11787:
[----:B------:R-:W-:Y:S05]  /*3760*/  BSYNC B3 ;  /* 0x0000000000037941 */ /* 0x000fea0003800000 */
.L_x_11786:
        /* <DEDUP_REMOVED lines=44> */
.L_x_11785:
[----:B------:R-:W-:Y:S05]  /*3a30*/  BSYNC B2 ;  /* 0x0000000000027941 */ /* 0x000fea0003800000 */
.L_x_11784:
        /* <DEDUP_REMOVED lines=12> */
.L_x_11780:
[----:B------:R-:W-:Y:S05]  /*3b00*/  BSYNC B1 ;  /* 0x0000000000017941 */ /* 0x000fea0003800000 */
.L_x_11779:
        /* <DEDUP_REMOVED lines=18> */
.L_x_11791:
[----:B------:R-:W-:-:S07]  /*3c30*/  MOV R126, R186 ;  /* 0x000000ba007e7202 */ /* 0x000fce0000000f00 */
.L_x_11792:
[----:B------:R-:W-:Y:S05]  /*3c40*/  BSYNC B2 ;  /* 0x0000000000027941 */ /* 0x000fea0003800000 */
.L_x_11790:
        /* <DEDUP_REMOVED lines=16> */
.L_x_11796:
[----:B------:R-:W-:Y:S05]  /*3d50*/  BSYNC B3 ;  /* 0x0000000000037941 */ /* 0x000fea0003800000 */
.L_x_11795:
        /* <DEDUP_REMOVED lines=44> */
.L_x_11794:
[----:B------:R-:W-:Y:S05]  /*4020*/  BSYNC B2 ;  /* 0x0000000000027941 */ /* 0x000fea0003800000 */
.L_x_11793:
        /* <DEDUP_REMOVED lines=11> */
.L_x_11789:
[----:B------:R-:W-:Y:S05]  /*40e0*/  BSYNC B1 ;  /* 0x0000000000017941 */ /* 0x000fea0003800000 */
.L_x_11788:
        /* <DEDUP_REMOVED lines=18> */
.L_x_11800:
[----:B------:R-:W-:-:S07]  /*4210*/  MOV R71, R186 ;  /* 0x000000ba00477202 */ /* 0x000fce0000000f00 */
.L_x_11801:
[----:B------:R-:W-:Y:S05]  /*4220*/  BSYNC B2 ;  /* 0x0000000000027941 */ /* 0x000fea0003800000 */
.L_x_11799:
        /* <DEDUP_REMOVED lines=16> */
.L_x_11805:
[----:B------:R-:W-:Y:S05]  /*4330*/  BSYNC B3 ;  /* 0x0000000000037941 */ /* 0x000fea0003800000 */
.L_x_11804:
        /* <DEDUP_REMOVED lines=44> */
.L_x_11803:
[----:B------:R-:W-:Y:S05]  /*4600*/  BSYNC B2 ;  /* 0x0000000000027941 */ /* 0x000fea0003800000 */
.L_x_11802:
        /* <DEDUP_REMOVED lines=12> */
.L_x_11798:
[----:B------:R-:W-:Y:S05]  /*46d0*/  BSYNC B1 ;  /* 0x0000000000017941 */ /* 0x000fea0003800000 */
.L_x_11797:
[----:B------:R-:W0:Y:S01]  /*46e0*/  LDC.64 R96, c[0x0][0x238] ;  /* 0x00008e00ff607b82 */ /* 0x000e220000000a00 */
[----:B------:R-:W-:Y:S01]  /*46f0*/  BSSY B1, `(.L_x_11806) ;  /* 0x0000019000017945 */ /* 0x000fe20003800000 */
[----:B0-----:R-:W-:-:S05]  /*4700*/  IMAD.WIDE.U32 R96, R201, 0x20, R96 ;  /* 0x00000020c9607825 */ /* 0x001fca00078e0060 */
[----:B------:R0:W-:Y:S04]  /*4710*/  STG.E.128 desc[UR4][R96.64], R56 ;  /* 0x0000003860007986 */ /* 0x0001e8000c101d04 */
[----:B------:R0:W-:Y:S01]  /*4720*/  STG.E.128 desc[UR4][R96.64+0x10], R68 ;  /* 0x0000104460007986 */ /* 0x0001e2000c101d04 */
[----:B------:R-:W-:Y:S05]  /*4730*/  @!P0 BRA `(.L_x_11807) ;  /* 0x0000000000508947 */ /* 0x000fea0003800000 */
[----:B------:R-:W-:Y:S01]  /*4740*/  IMAD.U32 R99, R192, 0x10000, RZ ;  /* 0x00010000c0637824 */ /* 0x000fe200078e00ff */
[----:B0-----:R-:W0:Y:S01]  /*4750*/  LDC.64 R96, c[0x0][0x240] ;  /* 0x00009000ff607b82 */ /* 0x001e220000000a00 */
        /* <DEDUP_REMOVED lines=18> */
.L_x_11807:
[----:B------:R-:W-:Y:S05]  /*4880*/  BSYNC B1 ;  /* 0x0000000000017941 */ /* 0x000fea0003800000 */
.L_x_11806:
[----:B------:R-:W-:Y:S01]  /*4890*/  VIADD R201, R201, 0x100 ;  /* 0x00000100c9c97836 */ /* 0x000fe20000000000 */
[----:B------:R-:W-:-:S07]  /*48a0*/  IADD3 R199, R199, 0x100, RZ ;  /* 0x00000100c7c77810 */ /* 0x000fce0007ffe0ff */
.L_x_11733:
[----:B------:R-:W-:Y:S05]  /*48b0*/  BSYNC B0 ;  /* 0x0000000000007941 */ /* 0x000fea0003800000 */
.L_x_11732:
        /* <DEDUP_REMOVED lines=32> */
.L_x_11813:
[----:B------:R-:W-:-:S07]  /*4ac0*/  MOV R98, R186 ;  /* 0x000000ba00627202 */ /* 0x000fce0000000f00 */
.L_x_11814:
[----:B------:R-:W-:Y:S05]  /*4ad0*/  BSYNC B2 ;  /* 0x0000000000027941 */ /* 0x000fea0003800000 */
.L_x_11812:
        /* <DEDUP_REMOVED lines=16> */
.L_x_11818:
[----:B------:R-:W-:Y:S05]  /*4be0*/  BSYNC B3 ;  /* 0x0000000000037941 */ /* 0x000fea0003800000 */
.L_x_11817:
        /* <DEDUP_REMOVED lines=43> */
.L_x_11816:
[----:B------:R-:W-:Y:S05]  /*4ea0*/  BSYNC B2 ;  /* 0x0000000000027941 */ /* 0x000fea0003800000 */
.L_x_11815:
        /* <DEDUP_REMOVED lines=11> */
.L_x_11811:
[----:B------:R-:W-:Y:S05]  /*4f60*/  BSYNC B1 ;  /* 0x0000000000017941 */ /* 0x000fea0003800000 */
.L_x_11810:
        /* <DEDUP_REMOVED lines=18> */
.L_x_11822:
[----:B------:R-:W-:-:S07]  /*5090*/  IMAD.MOV.U32 R73, RZ, RZ, R186 ;  /* 0x000000ffff497224 */ /* 0x000fce00078e00ba */
.L_x_11823:
[----:B------:R-:W-:Y:S05]  /*50a0*/  BSYNC B2 ;  /* 0x0000000000027941 */ /* 0x000fea0003800000 */
.L_x_11821:
        /* <DEDUP_REMOVED lines=16> */
.L_x_11827:
[----:B------:R-:W-:Y:S05]  /*51b0*/  BSYNC B3 ;  /* 0x0000000000037941 */ /* 0x000fea0003800000 */
.L_x_11826:
        /* <DEDUP_REMOVED lines=43> */
.L_x_11825:
[----:B------:R-:W-:Y:S05]  /*5470*/  BSYNC B2 ;  /* 0x0000000000027941 */ /* 0x000fea0003800000 */
.L_x_11824:
        /* <DEDUP_REMOVED lines=12> */
.L_x_11820:
[----:B------:R-:W-:Y:S05]  /*5540*/  BSYNC B1 ;  /* 0x0000000000017941 */ /* 0x000fea0003800000 */
.L_x_11819:
        /* <DEDUP_REMOVED lines=18> */
.L_x_11831:
[----:B------:R-:W-:-:S07]  /*5670*/  IMAD.MOV.U32 R126, RZ, RZ, R186 ;  /* 0x000000ffff7e7224 */ /* 0x000fce00078e00ba */
.L_x_11832:
[----:B------:R-:W-:Y:S05]  /*5680*/  BSYNC B2 ;  /* 0x0000000000027941 */ /* 0x000fea0003800000 */
.L_x_11830:
        /* <DEDUP_REMOVED lines=16> */
.L_x_11836:
[----:B------:R-:W-:Y:S05]  /*5790*/  BSYNC B3 ;  /* 0x0000000000037941 */ /* 0x000fea0003800000 */
.L_x_11835:
        /* <DEDUP_REMOVED lines=44> */
.L_x_11834:
[----:B------:R-:W-:Y:S05]  /*5a60*/  BSYNC B2 ;  /* 0x0000000000027941 */ /* 0x000fea0003800000 */
.L_x_11833:
        /* <DEDUP_REMOVED lines=11> */
.L_x_11829:
[----:B------:R-:W-:Y:S05]  /*5b20*/  BSYNC B1 ;  /* 0x0000000000017941 */ /* 0x000fea0003800000 */
.L_x_11828:
        /* <DEDUP_REMOVED lines=18> */
.L_x_11840:
[----:B------:R-:W-:-:S07]  /*5c50*/  IMAD.MOV.U32 R75, RZ, RZ, R186 ;  /* 0x000000ffff4b7224 */ /* 0x000fce00078e00ba */
.L_x_11841:
[----:B------:R-:W-:Y:S05]  /*5c60*/  BSYNC B2 ;  /* 0x0000000000027941 */ /* 0x000fea0003800000 */
.L_x_11839:
        /* <DEDUP_REMOVED lines=16> */
.L_x_11845:
[----:B------:R-:W-:Y:S05]  /*5d70*/  BSYNC B3 ;  /* 0x0000000000037941 */ /* 0x000fea0003800000 */
.L_x_11844:
        /* <DEDUP_REMOVED lines=44> */
.L_x_11843:
[----:B------:R-:W-:Y:S05]  /*6040*/  BSYNC B2 ;  /* 0x0000000000027941 */ /* 0x000fea0003800000 */
.L_x_11842:
        /* <DEDUP_REMOVED lines=12> */
.L_x_11838:
[----:B------:R-:W-:Y:S05]  /*6110*/  BSYNC B1 ;  /* 0x0000000000017941 */ /* 0x000fea0003800000 */
.L_x_11837:
        /* <DEDUP_REMOVED lines=18> */
.L_x_11849:
[----:B------:R-:W-:-:S07]  /*6240*/  IMAD.MOV.U32 R126, RZ, RZ, R186 ;  /* 0x000000ffff7e7224 */ /* 0x000fce00078e00ba */
.L_x_11850:
[----:B------:R-:W-:Y:S05]  /*6250*/  BSYNC B2 ;  /* 0x0000000000027941 */ /* 0x000fea0003800000 */
.L_x_11848:
        /* <DEDUP_REMOVED lines=16> */
.L_x_11854:
[----:B------:R-:W-:Y:S05]  /*6360*/  BSYNC B3 ;  /* 0x0000000000037941 */ /* 0x000fea0003800000 */
.L_x_11853:
        /* <DEDUP_REMOVED lines=44> */
.L_x_11852:
[----:B------:R-:W-:Y:S05]  /*6630*/  BSYNC B2 ;  /* 0x0000000000027941 */ /* 0x000fea0003800000 */
.L_x_11851:
        /* <DEDUP_REMOVED lines=11> */
.L_x_11847:
[----:B------:R-:W-:Y:S05]  /*66f0*/  BSYNC B1 ;  /* 0x0000000000017941 */ /* 0x000fea0003800000 */
.L_x_11846:
        /* <DEDUP_REMOVED lines=18> */
.L_x_11858:
[----:B------:R-:W-:-:S07]  /*6820*/  IMAD.MOV.U32 R77, RZ, RZ, R186 ;  /* 0x000000ffff4d7224 */ /* 0x000fce00078e00ba */
.L_x_11859:
[----:B------:R-:W-:Y:S05]  /*6830*/  BSYNC B2 ;  /* 0x0000000000027941 */ /* 0x000fea0003800000 */
.L_x_11857:
        /* <DEDUP_REMOVED lines=16> */
.L_x_11863:
[----:B------:R-:W-:Y:S05]  /*6940*/  BSYNC B3 ;  /* 0x0000000000037941 */ /* 0x000fea0003800000 */
.L_x_11862:
        /* <DEDUP_REMOVED lines=44> */
.L_x_11861:
[----:B------:R-:W-:Y:S05]  /*6c10*/  BSYNC B2 ;  /* 0x0000000000027941 */ /* 0x000fea0003800000 */
.L_x_11860:
        /* <DEDUP_REMOVED lines=12> */
.L_x_11856:
[----:B------:R-:W-:Y:S05]  /*6ce0*/  BSYNC B1 ;  /* 0x0000000000017941 */ /* 0x000fea0003800000 */
.L_x_11855:
        /* <DEDUP_REMOVED lines=18> */
.L_x_11867:
[----:B------:R-:W-:-:S07]  /*6e10*/  IMAD.MOV.U32 R126, RZ, RZ, R186 ;  /* 0x000000ffff7e7224 */ /* 0x000fce00078e00ba */
.L_x_11868:
[----:B------:R-:W-:Y:S05]  /*6e20*/  BSYNC B2 ;  /* 0x0000000000027941 */ /* 0x000fea0003800000 */
.L_x_11866:
        /* <DEDUP_REMOVED lines=14> */
[----:B------:R-:W-:-:S04]  /*6f10*/  @P6 IADD3 R78, R165, RZ, RZ ;  /* 0x000000ffa54e6210 */ /* 0x000fc80007ffe0ff */
[----:B------:R-:W-:-:S07]  /*6f20*/  @!P3 MOV R165, R78 ;  /* 0x0000004e00a5b202 */ /* 0x000fce0000000f00 */
.L_x_11872:
[----:B------:R-:W-:Y:S05]  /*6f30*/  BSYNC B3 ;  /* 0x0000000000037941 */ /* 0x000fea0003800000 */
.L_x_11871:
        /* <DEDUP_REMOVED lines=44> */
.L_x_11870:
[----:B------:R-:W-:Y:S05]  /*7200*/  BSYNC B2 ;  /* 0x0000000000027941 */ /* 0x000fea0003800000 */
.L_x_11869:
        /* <DEDUP_REMOVED lines=11> */
.L_x_11865:
[----:B------:R-:W-:Y:S05]  /*72c0*/  BSYNC B1 ;  /* 0x0000000000017941 */ /* 0x000fea0003800000 */
.L_x_11864:
        /* <DEDUP_REMOVED lines=18> */
.L_x_11876:
[----:B------:R-:W-:-:S07]  /*73f0*/  IMAD.MOV.U32 R79, RZ, RZ, R186 ;  /* 0x000000ffff4f7224 */ /* 0x000fce00078e00ba */
.L_x_11877:
[----:B------:R-:W-:Y:S05]  /*7400*/  BSYNC B2 ;  /* 0x0000000000027941 */ /* 0x000fea0003800000 */
.L_x_11875:
        /* <DEDUP_REMOVED lines=16> */
.L_x_11881:
[----:B------:R-:W-:Y:S05]  /*7510*/  BSYNC B3 ;  /* 0x0000000000037941 */ /* 0x000fea0003800000 */
.L_x_11880:
        /* <DEDUP_REMOVED lines=44> */
.L_x_11879:
[----:B------:R-:W-:Y:S05]  /*77e0*/  BSYNC B2 ;  /* 0x0000000000027941 */ /* 0x000fea0003800000 */
.L_x_11878:
        /* <DEDUP_REMOVED lines=12> */
.L_x_11874:
[----:B------:R-:W-:Y:S05]  /*78b0*/  BSYNC B1 ;  /* 0x0000000000017941 */ /* 0x000fea0003800000 */
.L_x_11873:
[----:B------:R-:W0:Y:S01]  /*78c0*/  LDC.64 R96, c[0x0][0x238] ;  /* 0x00008e00ff607b82 */ /* 0x000e220000000a00 */
[----:B------:R-:W-:Y:S01]  /*78d0*/  BSSY B1, `(.L_x_11882) ;  /* 0x0000019000017945 */ /* 0x000fe20003800000 */
[----:B0-----:R-:W-:-:S05]  /*78e0*/  IMAD.WIDE.U32 R96, R201, 0x20, R96 ;  /* 0x00000020c9607825 */ /* 0x001fca00078e0060 */
[----:B------:R0:W-:Y:S04]  /*78f0*/  STG.E.128 desc[UR4][R96.64], R72 ;  /* 0x0000004860007986 */ /* 0x0001e8000c101d04 */
[----:B------:R0:W-:Y:S01]  /*7900*/  STG.E.128 desc[UR4][R96.64+0x10], R76 ;  /* 0x0000104c60007986 */ /* 0x0001e2000c101d04 */
[----:B------:R-:W-:Y:S05]  /*7910*/  @!P0 BRA `(.L_x_11883) ;  /* 0x0000000000508947 */ /* 0x000fea0003800000 */
[----:B------:R-:W-:Y:S01]  /*7920*/  SHF.L.U32 R99, R192, 0x10, RZ ;  /* 0x00000010c0637819 */ /* 0x000fe200000006ff */
[----:B0-----:R-:W0:Y:S01]  /*7930*/  LDC.64 R96, c[0x0][0x240] ;  /* 0x00009000ff607b82 */ /* 0x001e220000000a00 */
        /* <DEDUP_REMOVED lines=18> */
.L_x_11883:
[----:B------:R-:W-:Y:S05]  /*7a60*/  BSYNC B1 ;  /* 0x0000000000017941 */ /* 0x000fea0003800000 */
.L_x_11882:
[----:B------:R-:W-:Y:S01]  /*7a70*/  VIADD R201, R201, 0x100 ;  /* 0x00000100c9c97836 */ /* 0x000fe20000000000 */
[----:B------:R-:W-:-:S07]  /*7a80*/  IADD3 R199, R199, 0x100, RZ ;  /* 0x00000100c7c77810 */ /* 0x000fce0007ffe0ff */
.L_x_11809:
[----:B------:R-:W-:Y:S05]  /*7a90*/  BSYNC B0 ;  /* 0x0000000000007941 */ /* 0x000fea0003800000 */
.L_x_11808:
        /* <DEDUP_REMOVED lines=32> */
.L_x_11889:
[----:B------:R-:W-:-:S07]  /*7ca0*/  MOV R98, R186 ;  /* 0x000000ba00627202 */ /* 0x000fce0000000f00 */
.L_x_11890:
[----:B------:R-:W-:Y:S05]  /*7cb0*/  BSYNC B2 ;  /* 0x0000000000027941 */ /* 0x000fea0003800000 */
.L_x_11888:
        /* <DEDUP_REMOVED lines=16> */
.L_x_11894:
[----:B------:R-:W-:Y:S05]  /*7dc0*/  BSYNC B3 ;  /* 0x0000000000037941 */ /* 0x000fea0003800000 */
.L_x_11893:
        /* <DEDUP_REMOVED lines=42> */
[----:B------:R-:W-:-:S07]  /*8070*/  LOP3.LUT R124, R185, R124, R120, 0x96, !PT ;  /* 0x0000007cb97c7212 */ /* 0x000fce00078e9678 */
.L_x_11892:
[----:B------:R-:W-:Y:S05]  /*8080*/  BSYNC B2 ;  /* 0x0000000000027941 */ /* 0x000fea0003800000 */
.L_x_11891:
        /* <DEDUP_REMOVED lines=11> */
.L_x_11887:
[----:B------:R-:W-:Y:S05]  /*8140*/  BSYNC B1 ;  /* 0x0000000000017941 */ /* 0x000fea0003800000 */
.L_x_11886:
        /* <DEDUP_REMOVED lines=18> */
.L_x_11898:
[----:B------:R-:W-:-:S07]  /*8270*/  IMAD.MOV.U32 R81, RZ, RZ, R186 ;  /* 0x000000ffff517224 */ /* 0x000fce00078e00ba */
.L_x_11899:
[----:B------:R-:W-:Y:S05]  /*8280*/  BSYNC B2 ;  /* 0x0000000000027941 */ /* 0x000fea0003800000 */
.L_x_11897:
        /* <DEDUP_REMOVED lines=16> */
.L_x_11903:
[----:B------:R-:W-:Y:S05]  /*8390*/  BSYNC B3 ;  /* 0x0000000000037941 */ /* 0x000fea0003800000 */
.L_x_11902:
        /* <DEDUP_REMOVED lines=43> */
.L_x_11901:
[----:B------:R-:W-:Y:S05]  /*8650*/  BSYNC B2 ;  /* 0x0000000000027941 */ /* 0x000fea0003800000 */
.L_x_11900:
        /* <DEDUP_REMOVED lines=12> */
.L_x_11896:
[----:B------:R-:W-:Y:S05]  /*8720*/  BSYNC B1 ;  /* 0x0000000000017941 */ /* 0x000fea0003800000 */
.L_x_11895:
        /* <DEDUP_REMOVED lines=18> */
.L_x_11907:
[----:B------:R-:W-:-:S07]  /*8850*/  MOV R126, R186 ;  /* 0x000000ba007e7202 */ /* 0x000fce0000000f00 */
.L_x_11908:
[----:B------:R-:W-:Y:S05]  /*8860*/  BSYNC B2 ;  /* 0x0000000000027941 */ /* 0x000fea0003800000 */
.L_x_11906:
        /* <DEDUP_REMOVED lines=16> */
.L_x_11912:
[----:B------:R-:W-:Y:S05]  /*8970*/  BSYNC B3 ;  /* 0x0000000000037941 */ /* 0x000fea0003800000 */
.L_x_11911:
        /* <DEDUP_REMOVED lines=44> */
.L_x_11910:
[----:B------:R-:W-:Y:S05]  /*8c40*/  BSYNC B2 ;  /* 0x0000000000027941 */ /* 0x000fea0003800000 */
.L_x_11909:
        /* <DEDUP_REMOVED lines=11> */
.L_x_11905:
[----:B------:R-:W-:Y:S05]  /*8d00*/  BSYNC B1 ;  /* 0x0000000000017941 */ /* 0x000fea0003800000 */
.L_x_11904:
        /* <DEDUP_REMOVED lines=18> */
.L_x_11916:
[----:B------:R-:W-:-:S07]  /*8e30*/  MOV R83, R186 ;  /* 0x000000ba00537202 */ /* 0x000fce0000000f00 */
.L_x_11917:
[----:B------:R-:W-:Y:S05]  /*8e40*/  BSYNC B2 ;  /* 0x0000000000027941 */ /* 0x000fea0003800000 */
.L_x_11915:
        /* <DEDUP_REMOVED lines=16> */
.L_x_11921:
[----:B------:R-:W-:Y:S05]  /*8f50*/  BSYNC B3 ;  /* 0x0000000000037941 */ /* 0x000fea0003800000 */
.L_x_11920:
        /* <DEDUP_REMOVED lines=44> */
.L_x_11919:
[----:B------:R-:W-:Y:S05]  /*9220*/  BSYNC B2 ;  /* 0x0000000000027941 */ /* 0x000fea0003800000 */
.L_x_11918:
        /* <DEDUP_REMOVED lines=12> */
.L_x_11914:
[----:B------:R-:W-:Y:S05]  /*92f0*/  BSYNC B1 ;  /* 0x0000000000017941 */ /* 0x000fea0003800000 */
.L_x_11913:
        /* <DEDUP_REMOVED lines=18> */
.L_x_11925:
[----:B------:R-:W-:-:S07]  /*9420*/  MOV R126, R186 ;  /* 0x000000ba007e7202 */ /* 0x000fce0000000f00 */
.L_x_11926:
[----:B------:R-:W-:Y:S05]  /*9430*/  BSYNC B2 ;  /* 0x0000000000027941 */ /* 0x000fea0003800000 */
.L_x_11924:
        /* <DEDUP_REMOVED lines=16> */
.L_x_11930:
[----:B------:R-:W-:Y:S05]  /*9540*/  BSYNC B3 ;  /* 0x0000000000037941 */ /* 0x000fea0003800000 */
.L_x_11929:
        /* <DEDUP_REMOVED lines=44> */
.L_x_11928:
[----:B------:R-:W-:Y:S05]  /*9810*/  BSYNC B2 ;  /* 0x0000000000027941 */ /* 0x000fea0003800000 */
.L_x_11927:
        /* <DEDUP_REMOVED lines=11> */
.L_x_11923:
[----:B------:R-:W-:Y:S05]  /*98d0*/  BSYNC B1 ;  /* 0x0000000000017941 */ /* 0x000fea0003800000 */
.L_x_11922:
        /* <DEDUP_REMOVED lines=18> */
.L_x_11934:
[----:B------:R-:W-:-:S07]  /*9a00*/  MOV R85, R186 ;  /* 0x000000ba00557202 */ /* 0x000fce0000000f00 */
.L_x_11935:
[----:B------:R-:W-:Y:S05]  /*9a10*/  BSYNC B2 ;  /* 0x0000000000027941 */ /* 0x000fea0003800000 */
.L_x_11933:
        /* <DEDUP_REMOVED lines=16> */
.L_x_11939:
[----:B------:R-:W-:Y:S05]  /*9b20*/  BSYNC B3 ;  /* 0x0000000000037941 */ /* 0x000fea0003800000 */
.L_x_11938:
        /* <DEDUP_REMOVED lines=44> */
.L_x_11937:
[----:B------:R-:W-:Y:S05]  /*9df0*/  BSYNC B2 ;  /* 0x0000000000027941 */ /* 0x000fea0003800000 */
.L_x_11936:
        /* <DEDUP_REMOVED lines=12> */
.L_x_11932:
[----:B------:R-:W-:Y:S05]  /*9ec0*/  BSYNC B1 ;  /* 0x0000000000017941 */ /* 0x000fea0003800000 */
.L_x_11931:
        /* <DEDUP_REMOVED lines=18> */
.L_x_11943:
[----:B------:R-:W-:-:S07]  /*9ff0*/  MOV R126, R186 ;  /* 0x000000ba007e7202 */ /* 0x000fce0000000f00 */
.L_x_11944:
[----:B------:R-:W-:Y:S05]  /*a000*/  BSYNC B2 ;  /* 0x0000000000027941 */ /* 0x000fea0003800000 */
.L_x_11942:
        /* <DEDUP_REMOVED lines=16> */
.L_x_11948:
[----:B------:R-:W-:Y:S05]  /*a110*/  BSYNC B3 ;  /* 0x0000000000037941 */ /* 0x000fea0003800000 */
.L_x_11947:
        /* <DEDUP_REMOVED lines=44> */
.L_x_11946:
[----:B------:R-:W-:Y:S05]  /*a3e0*/  BSYNC B2 ;  /* 0x0000000000027941 */ /* 0x000fea0003800000 */
.L_x_11945:
        /* <DEDUP_REMOVED lines=11> */
.L_x_11941:
[----:B------:R-:W-:Y:S05]  /*a4a0*/  BSYNC B1 ;  /* 0x0000000000017941 */ /* 0x000fea0003800000 */
.L_x_11940:
        /* <DEDUP_REMOVED lines=18> */
.L_x_11952:
[----:B------:R-:W-:-:S07]  /*a5d0*/  MOV R87, R186 ;  /* 0x000000ba00577202 */ /* 0x000fce0000000f00 */
.L_x_11953:
[----:B------:R-:W-:Y:S05]  /*a5e0*/  BSYNC B2 ;  /* 0x0000000000027941 */ /* 0x000fea0003800000 */
.L_x_11951:
        /* <DEDUP_REMOVED lines=16> */
.L_x_11957:
[----:B------:R-:W-:Y:S05]  /*a6f0*/  BSYNC B3 ;  /* 0x0000000000037941 */ /* 0x000fea0003800000 */
.L_x_11956:
        /* <DEDUP_REMOVED lines=44> */
.L_x_11955:
[----:B------:R-:W-:Y:S05]  /*a9c0*/  BSYNC B2 ;  /* 0x0000000000027941 */ /* 0x000fea0003800000 */
.L_x_11954:
        /* <DEDUP_REMOVED lines=12> */
.L_x_11950:
[----:B------:R-:W-:Y:S05]  /*aa90*/  BSYNC B1 ;  /* 0x0000000000017941 */ /* 0x000fea0003800000 */
.L_x_11949:
        /* <DEDUP_REMOVED lines=26> */
.L_x_11959:
[----:B------:R-:W-:Y:S05]  /*ac40*/  BSYNC B1 ;  /* 0x0000000000017941 */ /* 0x000fea0003800000 */
.L_x_11958:
[----:B------:R-:W-:Y:S01]  /*ac50*/  IADD3 R201, R201, 0x100, RZ ;  /* 0x00000100c9c97810 */ /* 0x000fe20007ffe0ff */
[----:B------:R-:W-:-:S07]  /*ac60*/  VIADD R199, R199, 0x100 ;  /* 0x00000100c7c77836 */ /* 0x000fce0000000000 */
.L_x_11885:
[----:B------:R-:W-:Y:S05]  /*ac70*/  BSYNC B0 ;  /* 0x0000000000007941 */ /* 0x000fea0003800000 */
.L_x_11884:
        /* <DEDUP_REMOVED lines=31> */
.L_x_11965:
[----:B------:R-:W-:-:S07]  /*ae70*/  IMAD.MOV.U32 R98, RZ, RZ, R186 ;  /* 0x000000ffff627224 */ /* 0x000fce00078e00ba */
.L_x_11966:
[----:B------:R-:W-:Y:S05]  /*ae80*/  BSYNC B2 ;  /* 0x0000000000027941 */ /* 0x000fea0003800000 */
.L_x_11964:
        /* <DEDUP_REMOVED lines=16> */
.L_x_11970:
[----:B------:R-:W-:Y:S05]  /*af90*/  BSYNC B3 ;  /* 0x0000000000037941 */ /* 0x000fea0003800000 */
.L_x_11969:
        /* <DEDUP_REMOVED lines=43> */
.L_x_11968:
[----:B------:R-:W-:Y:S05]  /*b250*/  BSYNC B2 ;  /* 0x0000000000027941 */ /* 0x000fea0003800000 */
.L_x_11967:
        /* <DEDUP_REMOVED lines=11> */
.L_x_11963:
[----:B------:R-:W-:Y:S05]  /*b310*/  BSYNC B1 ;  /* 0x0000000000017941 */ /* 0x000fea0003800000 */
.L_x_11962:
        /* <DEDUP_REMOVED lines=18> */
.L_x_11974:
[----:B------:R-:W-:-:S07]  /*b440*/  MOV R89, R186 ;  /* 0x000000ba00597202 */ /* 0x000fce0000000f00 */
.L_x_11975:
[----:B------:R-:W-:Y:S05]  /*b450*/  BSYNC B2 ;  /* 0x0000000000027941 */ /* 0x000fea0003800000 */
.L_x_11973:
        /* <DEDUP_REMOVED lines=16> */
.L_x_11979:
[----:B------:R-:W-:Y:S05]  /*b560*/  BSYNC B3 ;  /* 0x0000000000037941 */ /* 0x000fea0003800000 */
.L_x_11978:
        /* <DEDUP_REMOVED lines=43> */
.L_x_11977:
[----:B------:R-:W-:Y:S05]  /*b820*/  BSYNC B2 ;  /* 0x0000000000027941 */ /* 0x000fea0003800000 */
.L_x_11976:
        /* <DEDUP_REMOVED lines=12> */
.L_x_11972:
[----:B------:R-:W-:Y:S05]  /*b8f0*/  BSYNC B1 ;  /* 0x0000000000017941 */ /* 0x000fea0003800000 */
.L_x_11971:
        /* <DEDUP_REMOVED lines=18> */
.L_x_11983:
[----:B------:R-:W-:-:S07]  /*ba20*/  IMAD.MOV.U32 R126, RZ, RZ, R186 ;  /* 0x000000ffff7e7224 */ /* 0x000fce00078e00ba */
.L_x_11984:
[----:B------:R-:W-:Y:S05]  /*ba30*/  BSYNC B2 ;  /* 0x0000000000027941 */ /* 0x000fea0003800000 */
.L_x_11982:
        /* <DEDUP_REMOVED lines=16> */
.L_x_11988:
[----:B------:R-:W-:Y:S05]  /*bb40*/  BSYNC B3 ;  /* 0x0000000000037941 */ /* 0x000fea0003800000 */
.L_x_11987:
        /* <DEDUP_REMOVED lines=44> */
.L_x_11986:
[----:B------:R-:W-:Y:S05]  /*be10*/  BSYNC B2 ;  /* 0x0000000000027941 */ /* 0x000fea0003800000 */
.L_x_11985:
        /* <DEDUP_REMOVED lines=11> */
.L_x_11981:
[----:B------:R-:W-:Y:S05]  /*bed0*/  BSYNC B1 ;  /* 0x0000000000017941 */ /* 0x000fea0003800000 */
.L_x_11980:
        /* <DEDUP_REMOVED lines=18> */
.L_x_11992:
[----:B------:R-:W-:-:S07]  /*c000*/  IMAD.MOV.U32 R91, RZ, RZ, R186 ;  /* 0x000000ffff5b7224 */ /* 0x000fce00078e00ba */
.L_x_11993:
[----:B------:R-:W-:Y:S05]  /*c010*/  BSYNC B2 ;  /* 0x0000000000027941 */ /* 0x000fea0003800000 */
.L_x_11991:
        /* <DEDUP_REMOVED lines=16> */
.L_x_11997:
[----:B------:R-:W-:Y:S05]  /*c120*/  BSYNC B3 ;  /* 0x0000000000037941 */ /* 0x000fea0003800000 */
.L_x_11996:
        /* <DEDUP_REMOVED lines=44> */
.L_x_11995:
[----:B------:R-:W-:Y:S05]  /*c3f0*/  BSYNC B2 ;  /* 0x0000000000027941 */ /* 0x000fea0003800000 */
.L_x_11994:
        /* <DEDUP_REMOVED lines=12> */
.L_x_11990:
[----:B------:R-:W-:Y:S05]  /*c4c0*/  BSYNC B1 ;  /* 0x0000000000017941 */ /* 0x000fea0003800000 */
.L_x_11989:
        /* <DEDUP_REMOVED lines=18> */
.L_x_12001:
[----:B------:R-:W-:-:S07]  /*c5f0*/  IMAD.MOV.U32 R126, RZ, RZ, R186 ;  /* 0x000000ffff7e7224 */ /* 0x000fce00078e00ba */
.L_x_12002:
[----:B------:R-:W-:Y:S05]  /*c600*/  BSYNC B2 ;  /* 0x0000000000027941 */ /* 0x000fea0003800000 */
.L_x_12000:
        /* <DEDUP_REMOVED lines=16> */
.L_x_12006:
[----:B------:R-:W-:Y:S05]  /*c710*/  BSYNC B3 ;  /* 0x0000000000037941 */ /* 0x000fea0003800000 */
.L_x_12005:
        /* <DEDUP_REMOVED lines=44> */
.L_x_12004:
[----:B------:R-:W-:Y:S05]  /*c9e0*/  BSYNC B2 ;  /* 0x0000000000027941 */ /* 0x000fea0003800000 */
.L_x_12003:
        /* <DEDUP_REMOVED lines=11> */
.L_x_11999:
[----:B------:R-:W-:Y:S05]  /*caa0*/  BSYNC B1 ;  /* 0x0000000000017941 */ /* 0x000fea0003800000 */
.L_x_11998:
        /* <DEDUP_REMOVED lines=18> */
.L_x_12010:
[----:B------:R-:W-:-:S07]  /*cbd0*/  IMAD.MOV.U32 R93, RZ, RZ, R186 ;  /* 0x000000ffff5d7224 */ /* 0x000fce00078e00ba */
.L_x_12011:
[----:B------:R-:W-:Y:S05]  /*cbe0*/  BSYNC B2 ;  /* 0x0000000000027941 */ /* 0x000fea0003800000 */
.L_x_12009:
        /* <DEDUP_REMOVED lines=16> */
.L_x_12015:
[----:B------:R-:W-:Y:S05]  /*ccf0*/  BSYNC B3 ;  /* 0x0000000000037941 */ /* 0x000fea0003800000 */
.L_x_12014:
        /* <DEDUP_REMOVED lines=44> */
.L_x_12013:
[----:B------:R-:W-:Y:S05]  /*cfc0*/  BSYNC B2 ;  /* 0x0000000000027941 */ /* 0x000fea0003800000 */
.L_x_12012:
        /* <DEDUP_REMOVED lines=12> */
.L_x_12008:
[----:B------:R-:W-:Y:S05]  /*d090*/  BSYNC B1 ;  /* 0x0000000000017941 */ /* 0x000fea0003800000 */
.L_x_12007:
        /* <DEDUP_REMOVED lines=18> */
.L_x_12019:
[----:B------:R-:W-:-:S07]  /*d1c0*/  IMAD.MOV.U32 R126, RZ, RZ, R186 ;  /* 0x000000ffff7e7224 */ /* 0x000fce00078e00ba */
.L_x_12020:
[----:B------:R-:W-:Y:S05]  /*d1d0*/  BSYNC B2 ;  /* 0x0000000000027941 */ /* 0x000fea0003800000 */
.L_x_12018:
        /* <DEDUP_REMOVED lines=16> */
.L_x_12024:
[----:B------:R-:W-:Y:S05]  /*d2e0*/  BSYNC B3 ;  /* 0x0000000000037941 */ /* 0x000fea0003800000 */
.L_x_12023:
        /* <DEDUP_REMOVED lines=44> */
.L_x_12022:
[----:B------:R-:W-:Y:S05]  /*d5b0*/  BSYNC B2 ;  /* 0x0000000000027941 */ /* 0x000fea0003800000 */
.L_x_12021:
        /* <DEDUP_REMOVED lines=11> */
.L_x_12017:
[----:B------:R-:W-:Y:S05]  /*d670*/  BSYNC B1 ;  /* 0x0000000000017941 */ /* 0x000fea0003800000 */
.L_x_12016:
        /* <DEDUP_REMOVED lines=18> */
.L_x_12028:
[----:B------:R-:W-:-:S07]  /*d7a0*/  IMAD.MOV.U32 R95, RZ, RZ, R186 ;  /* 0x000000ffff5f7224 */ /* 0x000fce00078e00ba */
.L_x_12029:
[----:B------:R-:W-:Y:S05]  /*d7b0*/  BSYNC B2 ;  /* 0x0000000000027941 */ /* 0x000fea0003800000 */
.L_x_12027:
        /* <DEDUP_REMOVED lines=16> */
.L_x_12033:
[----:B------:R-:W-:Y:S05]  /*d8c0*/  BSYNC B3 ;  /* 0x0000000000037941 */ /* 0x000fea0003800000 */
.L_x_12032:
        /* <DEDUP_REMOVED lines=44> */
.L_x_12031:
[----:B------:R-:W-:Y:S05]  /*db90*/  BSYNC B2 ;  /* 0x0000000000027941 */ /* 0x000fea0003800000 */
.L_x_12030:
        /* <DEDUP_REMOVED lines=12> */
.L_x_12026:
[----:B------:R-:W-:Y:S05]  /*dc60*/  BSYNC B1 ;  /* 0x0000000000017941 */ /* 0x000fea0003800000 */
.L_x_12025:
[----:B------:R-:W0:Y:S02]  /*dc70*/  LDC.64 R96, c[0x0][0x238] ;  /* 0x00008e00ff607b82 */ /* 0x000e240000000a00 */
[----:B0-----:R-:W-:-:S05]  /*dc80*/  IMAD.WIDE.U32 R96, R201, 0x20, R96 ;  /* 0x00000020c9607825 */ /* 0x001fca00078e0060 */
[----:B------:R2:W-:Y:S04]  /*dc90*/  STG.E.128 desc[UR4][R96.64], R88 ;  /* 0x0000005860007986 */ /* 0x0005e8000c101d04 */
[----:B------:R2:W-:Y:S01]  /*dca0*/  STG.E.128 desc[UR4][R96.64+0x10], R92 ;  /* 0x0000105c60007986 */ /* 0x0005e2000c101d04 */
[----:B------:R-:W-:Y:S05]  /*dcb0*/  @!P0 BRA `(.L_x_11961) ;  /* 0x0000000000508947 */ /* 0x000fea0003800000 */
[----:B------:R-:W-:Y:S01]  /*dcc0*/  SHF.L.U32 R99, R192, 0x10, RZ ;  /* 0x00000010c0637819 */ /* 0x000fe200000006ff */
[----:B--2---:R-:W0:Y:S01]  /*dcd0*/  LDC.64 R96, c[0x0][0x240] ;  /* 0x00009000ff607b82 */ /* 0x004e220000000a00 */
        /* <DEDUP_REMOVED lines=18> */
.L_x_11961:
[----:B------:R-:W-:Y:S05]  /*de00*/  BSYNC B0 ;  /* 0x0000000000007941 */ /* 0x000fea0003800000 */
.L_x_11960:
        /* <DEDUP_REMOVED lines=129> */
.L_x_12054:
        /* <DEDUP_REMOVED lines=14> */
[----:B------:R-:W-:-:S10]  /*e700*/  IMAD.MOV.U32 R152, RZ, RZ, RZ ;  /* 0x000000ffff987224 */ /* 0x000fd400078e00ff */
[----:B------:R-:W-:Y:S01]  /*e710*/  @!P0 IADD3 R98, R98, R153, RZ ;  /* 0x0000009962628210 */ /* 0x000fe20007ffe0ff */
[----:B------:R-:W-:Y:S01]  /*e720*/  @!P0 IMAD.MOV.U32 R152, RZ, RZ, R183 ;  /* 0x000000ffff988224 */ /* 0x000fe200078e00b7 */
[----:B------:R-:W-:Y:S01]  /*e730*/  ISETP.NE.AND P6, PT, R194, RZ, PT ;  /* 0x000000ffc200720c */ /* 0x000fe20003fc5270 */
[----:B------:R-:W-:Y:S03]  /*e740*/  BSSY B0, `(.L_x_12035) ;  /* 0x00000dc000007945 */ /* 0x000fe60003800000 */
[----:B------:R-:W1:Y:S01]  /*e750*/  SHFL.DOWN PT, R199, R152, 0x4, 0x1f ;  /* 0x08801f0098c77f89 */ /* 0x000e6200000e0000 */
[----:B0-----:R-:W0:Y:S01]  /*e760*/  @!P2 LDC.64 R96, c[0x0][0x250] ;  /* 0x00009400ff60ab82 */ /* 0x001e220000000a00 */
[----:B-1----:R-:W-:Y:S02]  /*e770*/  IADD3 R198, R199, R152, RZ ;  /* 0x00000098c7c67210 */ /* 0x002fe40007ffe0ff */
[----:B------:R-:W-:-:S02]  /*e780*/  I2FP.F32.S32 R204, R199 ;  /* 0x000000c700cc7245 */ /* 0x000fc40000201400 */
[----:B------:R-:W-:Y:S01]  /*e790*/  I2FP.F32.S32 R200, R198 ;  /* 0x000000c600c87245 */ /* 0x000fe20000201400 */
[----:B------:R-:W1:Y:S01]  /*e7a0*/  SHFL.DOWN PT, R203, R198, 0x2, 0x1f ;  /* 0x08401f00c6cb7f89 */ /* 0x000e6200000e0000 */
[C---:B0-----:R-:W-:Y:S02]  /*e7b0*/  @!P2 LEA R150, P3, R36.reuse, R96, 0x2 ;  /* 0x000000602496a211 */ /* 0x041fe400078610ff */
[----:B------:R-:W-:Y:S01]  /*e7c0*/  @!P0 MOV R96, 0x400 ;  /* 0x0000040000608802 */ /* 0x000fe20000000f00 */
[----:B------:R-:W0:Y:S01]  /*e7d0*/  MUFU.RCP R202, R200 ;  /* 0x000000c800ca7308 */ /* 0x000e220000001000 */
[----:B------:R-:W-:Y:S02]  /*e7e0*/  @!P2 LEA.HI.X R151, R36, R97, R196, 0x2, P3 ;  /* 0x000000612497a211 */ /* 0x000fe400018f14c4 */
[----:B------:R-:W2:Y:S01]  /*e7f0*/  @!P0 S2R R97, SR_CgaCtaId ;  /* 0x0000000000618919 */ /* 0x000ea20000008800 */
[----:B-1----:R-:W-:Y:S01]  /*e800*/  IMAD.IADD R198, R198, 0x1, R203 ;  /* 0x00000001c6c67824 */ /* 0x002fe200078e02cb */
[----:B------:R-:W-:-:S04]  /*e810*/  I2FP.F32.S32 R203, R203 ;  /* 0x000000cb00cb7245 */ /* 0x000fc80000201400 */
[----:B------:R-:W-:Y:S01]  /*e820*/  SHFL.DOWN PT, R205, R198, 0x1, 0x1f ;  /* 0x08201f00c6cd7f89 */ /* 0x000fe200000e0000 */
[----:B--2---:R-:W-:-:S04]  /*e830*/  @!P0 LEA R97, R97, R96, 0x18 ;  /* 0x0000006061618211 */ /* 0x004fc800078ec0ff */
[----:B------:R-:W-:Y:S02]  /*e840*/  @!P0 LEA R153, R98, R97, 0x3 ;  /* 0x0000006162998211 */ /* 0x000fe400078e18ff */
[----:B------:R-:W-:Y:S01]  /*e850*/  CS2R R96, SRZ ;  /* 0x0000000000607805 */ /* 0x000fe2000001ff00 */
[----:B------:R-:W1:Y:S05]  /*e860*/  @!P2 LDC.64 R98, c[0x0][0x258] ;  /* 0x00009600ff62ab82 */ /* 0x000e6a0000000a00 */
[----:B------:R2:W3:Y:S02]  /*e870*/  @!P0 LDS.64 R96, [R153] ;  /* 0x0000000099608984 */ /* 0x0004e40000000a00 */
[----:B--2---:R-:W-:-:S02]  /*e880*/  I2FP.F32.S32 R153, R152 ;  /* 0x0000009800997245 */ /* 0x004fc40000201400 */
[----:B-1----:R-:W-:-:S04]  /*e890*/  @!P2 LEA R98, P0, R36, R98, 0x2 ;  /* 0x000000622462a211 */ /* 0x002fc800078010ff */
[----:B------:R-:W-:Y:S02]  /*e8a0*/  @!P2 LEA.HI.X R99, R36, R99, R196, 0x2, P0 ;  /* 0x000000632463a211 */ /* 0x000fe400000f14c4 */
[----:B-----5:R-:W-:Y:S01]  /*e8b0*/  ISETP.GE.AND P0, PT, R195, 0x1, PT ;  /* 0x00000001c300780c */ /* 0x020fe20003f06270 */
[----:B---3--:R-:W1:Y:S04]  /*e8c0*/  SHFL.DOWN PT, R201, R96, 0x4, 0x1f ;  /* 0x08801f0060c97f89 */ /* 0x008e6800000e0000 */
[----:B------:R-:W2:Y:S01]  /*e8d0*/  SHFL.DOWN PT, R196, R97, 0x4, 0x1f ;  /* 0x08801f0061c47f89 */ /* 0x000ea200000e0000 */
[C---:B-1----:R-:W-:Y:S01]  /*e8e0*/  FMUL.FTZ R206, R201.reuse, R204 ;  /* 0x000000ccc9ce7220 */ /* 0x042fe20000410000 */
[----:B------:R-:W-:-:S03]  /*e8f0*/  FADD.FTZ R201, -R201, R96 ;  /* 0x00000060c9c97221 */ /* 0x000fc60000010100 */
[----:B------:R-:W-:Y:S01]  /*e900*/  FFMA.FTZ R199, R153, R96, R206 ;  /* 0x0000006099c77223 */ /* 0x000fe200000100ce */
[----:B------:R-:W-:Y:S01]  /*e910*/  FMUL.FTZ R201, R201, R201 ;  /* 0x000000c9c9c97220 */ /* 0x000fe20000410000 */
[----:B--2---:R-:W-:Y:S02]  /*e920*/  FADD.FTZ R97, R196, R97 ;  /* 0x00000061c4617221 */ /* 0x004fe40000010000 */
[----:B0-----:R-:W-:Y:S01]  /*e930*/  FMUL.FTZ R199, R202, R199 ;  /* 0x000000c7cac77220 */ /* 0x001fe20000410000 */
        /* <DEDUP_REMOVED lines=42> */
[----:B------:R-:W-:Y:S01]  /*ebe0*/  VIADD R44, R195, 0xffffffff ;  /* 0xffffffffc32c7836 */ /* 0x000fe20000000000 */
[----:B------:R-:W-:Y:S01]  /*ebf0*/  BSSY B1, `(.L_x_12037) ;  /* 0x0000028000017945 */ /* 0x000fe20003800000 */
[----:B------:R-:W-:Y:S02]  /*ec00*/  FSEL R152, R199, RZ, !P6 ;  /* 0x000000ffc7987208 */ /* 0x000fe40007000000 */
        /* <DEDUP_REMOVED lines=38> */
.L_x_12038:
[----:B------:R-:W-:Y:S05]  /*ee70*/  BSYNC B1 ;  /* 0x0000000000017941 */ /* 0x000fea0003800000 */
.L_x_12037:
        /* <DEDUP_REMOVED lines=35> */
.L_x_12040:
[----:B------:R-:W-:Y:S05]  /*f0b0*/  BSYNC B1 ;  /* 0x0000000000017941 */ /* 0x000fea0003800000 */
.L_x_12039:
        /* <DEDUP_REMOVED lines=35> */
.L_x_12042:
[----:B------:R-:W-:Y:S05]  /*f2f0*/  BSYNC B1 ;  /* 0x0000000000017941 */ /* 0x000fea0003800000 */
.L_x_12041:
        /* <DEDUP_REMOVED lines=32> */
.L_x_12036:
[----:B------:R-:W-:Y:S05]  /*f500*/  BSYNC B0 ;  /* 0x0000000000007941 */ /* 0x000fea0003800000 */
.L_x_12035:
[----:B------:R-:W-:Y:S01]  /*f510*/  VIADD R36, R36, UR12 ;  /* 0x0000000c24247c36 */ /* 0x000fe20008000000 */
[----:B------:R-:W-:-:S04]  /*f520*/  SEL R198, RZ, 0x1, P1 ;  /* 0x00000001ffc67807 */ /* 0x000fc80000800000 */
[----:B------:R-:W-:-:S13]  /*f530*/  ISETP.GE.AND P0, PT, R36, UR13, PT ;  /* 0x0000000d24007c0c */ /* 0x000fda000bf06270 */
[----:B------:R-:W-:Y:S05]  /*f540*/  @!P0 BRA `(.L_x_12043) ;  /* 0xffffff2000188947 */ /* 0x000fea000383ffff */
[----:B------:R-:W-:Y:S05]  /*f550*/  EXIT ;  /* 0x000000000000794d */ /* 0x000fea0003800000 */
.L_x_12034:
[----:B------:R-:W-:Y:S01]  /*f560*/  HFMA2.MMA R202, -RZ, RZ, 0, 1.847743988037109375e-06 ;  /* 0x0000001fffca7435 */ /* 0x000fe200000001ff */
[----:B------:R-:W-:Y:S01]  /*f570*/  MOV R200, R97 ;  /* 0x0000006100c87202 */ /* 0x000fe20000000f00 */
[----:B------:R-:W-:Y:S02]  /*f580*/  IMAD.MOV.U32 R201, RZ, RZ, 0x1 ;  /* 0x00000001ffc97424 */ /* 0x000fe400078e00ff */
[----:B------:R-:W-:-:S07]  /*f590*/  IMAD.MOV.U32 R199, RZ, RZ, -0x1 ;  /* 0xffffffffffc77424 */ /* 0x000fce00078e00ff */
[----:B-----5:R-:W-:Y:S05]  /*f5a0*/  WARPSYNC.COLLECTIVE R199, `(.L_x_12044) ;  /* 0x00000000c7087348 */ /* 0x020fea0003c00000 */
[----:B------:R0:W1:Y:S02]  /*f5b0*/  SHFL.BFLY P6, R198, R200, R201, R202 ;  /* 0x0c0000c9c8c67389 */ /* 0x00006400000c00ca */
[----:B01---5:R-:W-:Y:S01]  /*f5c0*/  ENDCOLLECTIVE ;  /* 0x000000000000791b */ /* 0x023fe20003800000 */
.L_x_12044:
[----:B------:R-:W-:Y:S01]  /*f5d0*/  HFMA2.MMA R201, -RZ, RZ, 0, 1.1920928955078125e-07 ;  /* 0x00000002ffc97435 */ /* 0x000fe200000001ff */
[----:B------:R-:W-:-:S05]  /*f5e0*/  MOV R96, R198 ;  /* 0x000000c600607202 */ /* 0x000fca0000000f00 */
[----:B------:R-:W-:-:S04]  /*f5f0*/  FADD.FTZ R150, R97, R96 ;  /* 0x0000006061967221 */ /* 0x000fc80000010000 */
[----:B------:R-:W-:-:S07]  /*f600*/  IMAD.MOV.U32 R200, RZ, RZ, R150 ;  /* 0x000000ffffc87224 */ /* 0x000fce00078e0096 */
[----:B------:R-:W-:Y:S05]  /*f610*/  WARPSYNC.COLLECTIVE R199, `(.L_x_12045) ;  /* 0x00000000c7087348 */ /* 0x000fea0003c00000 */
[----:B------:R0:W1:Y:S02]  /*f620*/  SHFL.BFLY P6, R198, R200, R201, R202 ;  /* 0x0c0000c9c8c67389 */ /* 0x00006400000c00ca */
[----:B01----:R-:W-:Y:S01]  /*f630*/  ENDCOLLECTIVE ;  /* 0x000000000000791b */ /* 0x003fe20003800000 */
.L_x_12045:
[----:B------:R-:W-:Y:S02]  /*f640*/  IMAD.MOV.U32 R201, RZ, RZ, 0x4 ;  /* 0x00000004ffc97424 */ /* 0x000fe400078e00ff */
[----:B------:R-:W-:-:S04]  /*f650*/  IMAD.MOV.U32 R151, RZ, RZ, R198 ;  /* 0x000000ffff977224 */ /* 0x000fc800078e00c6 */
[----:B------:R-:W-:-:S05]  /*f660*/  FADD.FTZ R151, R150, R151 ;  /* 0x0000009796977221 */ /* 0x000fca0000010000 */
[----:B------:R-:W-:-:S07]  /*f670*/  MOV R200, R151 ;  /* 0x0000009700c87202 */ /* 0x000fce0000000f00 */
[----:B------:R-:W-:Y:S05]  /*f680*/  WARPSYNC.COLLECTIVE R199, `(.L_x_12046) ;  /* 0x00000000c7087348 */ /* 0x000fea0003c00000 */
[----:B------:R0:W1:Y:S02]  /*f690*/  SHFL.BFLY P6, R198, R200, R201, R202 ;  /* 0x0c0000c9c8c67389 */ /* 0x00006400000c00ca */
[----:B01----:R-:W-:Y:S01]  /*f6a0*/  ENDCOLLECTIVE ;  /* 0x000000000000791b */ /* 0x003fe20003800000 */
.L_x_12046:
[----:B------:R-:W-:Y:S01]  /*f6b0*/  HFMA2.MMA R201, -RZ, RZ, 0, 4.76837158203125e-07 ;  /* 0x00000008ffc97435 */ /* 0x000fe200000001ff */
[----:B------:R-:W-:-:S05]  /*f6c0*/  MOV R96, R198 ;  /* 0x000000c600607202 */ /* 0x000fca0000000f00 */
[----:B------:R-:W-:-:S04]  /*f6d0*/  FADD.FTZ R152, R151, R96 ;  /* 0x0000006097987221 */ /* 0x000fc80000010000 */
[----:B------:R-:W-:-:S07]  /*f6e0*/  IMAD.MOV.U32 R200, RZ, RZ, R152 ;  /* 0x000000ffffc87224 */ /* 0x000fce00078e0098 */
[----:B------:R-:W-:Y:S05]  /*f6f0*/  WARPSYNC.COLLECTIVE R199, `(.L_x_12047) ;  /* 0x00000000c7087348 */ /* 0x000fea0003c00000 */
[----:B------:R0:W1:Y:S02]  /*f700*/  SHFL.BFLY P6, R198, R200, R201, R202 ;  /* 0x0c0000c9c8c67389 */ /* 0x00006400000c00ca */
[----:B01----:R-:W-:Y:S01]  /*f710*/  ENDCOLLECTIVE ;  /* 0x000000000000791b */ /* 0x003fe20003800000 */
.L_x_12047:
[----:B------:R-:W-:Y:S02]  /*f720*/  IMAD.MOV.U32 R201, RZ, RZ, 0x10 ;  /* 0x00000010ffc97424 */ /* 0x000fe400078e00ff */
[----:B------:R-:W-:-:S04]  /*f730*/  IMAD.MOV.U32 R153, RZ, RZ, R198 ;  /* 0x000000ffff997224 */ /* 0x000fc800078e00c6 */
[----:B------:R-:W-:-:S05]  /*f740*/  FADD.FTZ R153, R152, R153 ;  /* 0x0000009998997221 */ /* 0x000fca0000010000 */
[----:B------:R-:W-:-:S07]  /*f750*/  MOV R200, R153 ;  /* 0x0000009900c87202 */ /* 0x000fce0000000f00 */
[----:B------:R-:W-:Y:S05]  /*f760*/  WARPSYNC.COLLECTIVE R199, `(.L_x_12048) ;  /* 0x00000000c7087348 */ /* 0x000fea0003c00000 */
[----:B------:R0:W1:Y:S02]  /*f770*/  SHFL.BFLY P6, R198, R200, R201, R202 ;  /* 0x0c0000c9c8c67389 */ /* 0x00006400000c00ca */
[----:B01----:R-:W-:Y:S01]  /*f780*/  ENDCOLLECTIVE ;  /* 0x000000000000791b */ /* 0x003fe20003800000 */
.L_x_12048:
        /* <DEDUP_REMOVED lines=73> */
.L_x_12049:
[----:B------:R-:W-:Y:S02]  /*fc20*/  IMAD.MOV.U32 R201, RZ, RZ, 0x2 ;  /* 0x00000002ffc97424 */ /* 0x000fe400078e00ff */
[----:B------:R-:W-:-:S04]  /*fc30*/  IMAD.MOV.U32 R150, RZ, RZ, R198 ;  /* 0x000000ffff967224 */ /* 0x000fc800078e00c6 */
[----:B------:R-:W-:-:S05]  /*fc40*/  FADD.FTZ R150, R97, R150 ;  /* 0x0000009661967221 */ /* 0x000fca0000010000 */
[----:B------:R-:W-:-:S07]  /*fc50*/  MOV R200, R150 ;  /* 0x0000009600c87202 */ /* 0x000fce0000000f00 */
[----:B------:R-:W-:Y:S05]  /*fc60*/  WARPSYNC.COLLECTIVE R199, `(.L_x_12050) ;  /* 0x00000000c7087348 */ /* 0x000fea0003c00000 */
[----:B------:R0:W1:Y:S02]  /*fc70*/  SHFL.BFLY P6, R198, R200, R201, R202 ;  /* 0x0c0000c9c8c67389 */ /* 0x00006400000c00ca */
[----:B01----:R-:W-:Y:S01]  /*fc80*/  ENDCOLLECTIVE ;  /* 0x000000000000791b */ /* 0x003fe20003800000 */
.L_x_12050:
[----:B------:R-:W-:Y:S01]  /*fc90*/  HFMA2.MMA R201, -RZ, RZ, 0, 2.384185791015625e-07 ;  /* 0x00000004ffc97435 */ /* 0x000fe200000001ff */
[----:B------:R-:W-:-:S05]  /*fca0*/  MOV R151, R198 ;  /* 0x000000c600977202 */ /* 0x000fca0000000f00 */
[----:B------:R-:W-:-:S04]  /*fcb0*/  FADD.FTZ R151, R150, R151 ;  /* 0x0000009796977221 */ /* 0x000fc80000010000 */
[----:B------:R-:W-:-:S07]  /*fcc0*/  IMAD.MOV.U32 R200, RZ, RZ, R151 ;  /* 0x000000ffffc87224 */ /* 0x000fce00078e0097 */
[----:B------:R-:W-:Y:S05]  /*fcd0*/  WARPSYNC.COLLECTIVE R199, `(.L_x_12051) ;  /* 0x00000000c7087348 */ /* 0x000fea0003c00000 */
[----:B------:R0:W1:Y:S02]  /*fce0*/  SHFL.BFLY P6, R198, R200, R201, R202 ;  /* 0x0c0000c9c8c67389 */ /* 0x00006400000c00ca */
[----:B01----:R-:W-:Y:S01]  /*fcf0*/  ENDCOLLECTIVE ;  /* 0x000000000000791b */ /* 0x003fe20003800000 */
.L_x_12051:
[----:B------:R-:W-:Y:S02]  /*fd00*/  IMAD.MOV.U32 R201, RZ, RZ, 0x8 ;  /* 0x00000008ffc97424 */ /* 0x000fe400078e00ff */
[----:B------:R-:W-:-:S04]  /*fd10*/  IMAD.MOV.U32 R152, RZ, RZ, R198 ;  /* 0x000000ffff987224 */ /* 0x000fc800078e00c6 */
[----:B------:R-:W-:-:S05]  /*fd20*/  FADD.FTZ R152, R151, R152 ;  /* 0x0000009897987221 */ /* 0x000fca0000010000 */
[----:B------:R-:W-:-:S07]  /*fd30*/  MOV R200, R152 ;  /* 0x0000009800c87202 */ /* 0x000fce0000000f00 */
[----:B------:R-:W-:Y:S05]  /*fd40*/  WARPSYNC.COLLECTIVE R199, `(.L_x_12052) ;  /* 0x00000000c7087348 */ /* 0x000fea0003c00000 */
[----:B------:R0:W1:Y:S02]  /*fd50*/  SHFL.BFLY P6, R198, R200, R201, R202 ;  /* 0x0c0000c9c8c67389 */ /* 0x00006400000c00ca */
[----:B01----:R-:W-:Y:S01]  /*fd60*/  ENDCOLLECTIVE ;  /* 0x000000000000791b */ /* 0x003fe20003800000 */
.L_x_12052:
[----:B------:R-:W-:Y:S01]  /*fd70*/  HFMA2.MMA R201, -RZ, RZ, 0, 9.5367431640625e-07 ;  /* 0x00000010ffc97435 */ /* 0x000fe200000001ff */
[----:B------:R-:W-:-:S05]  /*fd80*/  MOV R153, R198 ;  /* 0x000000c600997202 */ /* 0x000fca0000000f00 */
[----:B------:R-:W-:-:S04]  /*fd90*/  FADD.FTZ R153, R152, R153 ;  /* 0x0000009998997221 */ /* 0x000fc80000010000 */
[----:B------:R-:W-:-:S07]  /*fda0*/  IMAD.MOV.U32 R200, RZ, RZ, R153 ;  /* 0x000000ffffc87224 */ /* 0x000fce00078e0099 */
[----:B------:R-:W-:Y:S05]  /*fdb0*/  WARPSYNC.COLLECTIVE R199, `(.L_x_12053) ;  /* 0x00000000c7087348 */ /* 0x000fea0003c00000 */
[----:B------:R0:W1:Y:S02]  /*fdc0*/  SHFL.BFLY P6, R198, R200, R201, R202 ;  /* 0x0c0000c9c8c67389 */ /* 0x00006400000c00ca */
[----:B01----:R-:W-:Y:S01]  /*fdd0*/  ENDCOLLECTIVE ;  /* 0x000000000000791b */ /* 0x003fe20003800000 */
.L_x_12053:
[----:B------:R-:W-:Y:S05]  /*fde0*/  BRA `(.L_x_12054) ;  /* 0xffffffe8000c7947 */ /* 0x000fea000383ffff */
.L_x_12055:
        /* <DEDUP_REMOVED lines=9> */
.L_x_30246:


//--------------------- .text._ZN10layer_norm13ln_fwd_kernelINS_13Kernel_traitsI13__nv_bfloat16S2_fS2_fjLj8192ELj1ELj1ELj8ELj16ENS_18Kernel_traits_baseILj8192ES2_S2_fS2_fjLj256EEEEELb1ELb1ELb1ELb1EEEvNS_9FwdParamsE --------------------------
	.section	.text._ZN10layer_norm13ln_fwd_kernelINS_13Kernel_traitsI13__nv_bfloat16S2_fS2_fjLj8192ELj1ELj1ELj8ELj16ENS_18Kernel_traits_baseILj8192ES2_S2_fS2_fjLj256EEEEELb1ELb1ELb1ELb1EEEvNS_9FwdParamsE,"ax",@progbits
	.align	128
        .global         _ZN10layer_norm13ln_fwd_kernelINS_13Kernel_traitsI13__nv_bfloat16S2_fS2_fjLj8192ELj1ELj1ELj8ELj16ENS_18Kernel_traits_baseILj8192ES2_S2_fS2_fjLj256EEEEELb1ELb1ELb1ELb1EEEvNS_9FwdParamsE
        .type           _ZN10layer_norm13ln_fwd_kernelINS_13Kernel_traitsI13__nv_bfloat16S2_fS2_fjLj8192ELj1ELj1ELj8ELj16ENS_18Kernel_traits_baseILj8192ES2_S2_fS2_fjLj256EEEEELb1ELb1ELb1ELb1EEEvNS_9FwdParamsE,@function
        .size           _ZN10layer_norm13ln_fwd_kernelINS_13Kernel_traitsI13__nv_bfloat16S2_fS2_fjLj8192ELj1ELj1ELj8ELj16ENS_18Kernel_traits_baseILj8192ES2_S2_fS2_fjLj256EEEEELb1ELb1ELb1ELb1EEEvNS_9FwdParamsE,(.L_x_30247 - _ZN10layer_norm13ln_fwd_kernelINS_13Kernel_traitsI13__nv_bfloat16S2_fS2_fjLj8192ELj1ELj1ELj8ELj16ENS_18Kernel_traits_baseILj8192ES2_S2_fS2_fjLj256EEEEELb1ELb1ELb1ELb1EEEvNS_9FwdParamsE)
        .other          _ZN10layer_norm13ln_fwd_kernelINS_13Kernel_traitsI13__nv_bfloat16S2_fS2_fjLj8192ELj1ELj1ELj8ELj16ENS_18Kernel_traits_baseILj8192ES2_S2_fS2_fjLj256EEEEELb1ELb1ELb1ELb1EEEvNS_9FwdParamsE,@"STO_CUDA_ENTRY STV_DEFAULT"
_ZN10layer_norm13ln_fwd_kernelINS_13Kernel_traitsI13__nv_bfloat16S2_fS2_fjLj8192ELj1ELj1ELj8ELj16ENS_18Kernel_traits_baseILj8192ES2_S2_fS2_fjLj256EEEEELb1ELb1ELb1ELb1EEEvNS_9FwdParamsE:
.text._ZN10layer_norm13ln_fwd_kernelINS_13Kernel_traitsI13__nv_bfloat16S2_fS2_fjLj8192ELj1ELj1ELj8ELj16ENS_18Kernel_traits_baseILj8192ES2_S2_fS2_fjLj256EEEEELb1ELb1ELb1ELb1EEEvNS_9FwdParamsE:
        /* <DEDUP_REMOVED lines=53> */
[C---:B------:R-:W-:Y:S02]  /*0350*/  IADD3 R84, R2.reuse, 0x3c6ef372, RZ ;  /* 0x3c6ef37202547810 */ /* 0x040fe40007ffe0ff */
        /* <DEDUP_REMOVED lines=28> */
[----:B------:R-:W-:Y:S01]  /*0520*/  ULDC.U8 UR6, c[0x0][0x2a0] ;  /* 0x0000a80000067ab9 */ /* 0x000fe20000000000 */
[----:B------:R-:W-:Y:S01]  /*0530*/  PRMT R136, R32, 0x7632, R136 ;  /* 0x0000763220887816 */ /* 0x000fe20000000088 */
[----:B------:R-:W-:Y:S01]  /*0540*/  VIADD R91, R2, 0x1715609d ;  /* 0x1715609d025b7836 */ /* 0x000fe20000000000 */
[----:B------:R-:W-:Y:S01]  /*0550*/  LOP3.LUT R52, R49, R50, R85, 0x96, !PT ;  /* 0x0000003231347212 */ /* 0x000fe200078e9655 */
[----:B------:R-:W-:Y:S01]  /*0560*/  IMAD.WIDE.U32 R50, R51, -0x2daee0ad, RZ ;  /* 0xd2511f5333327825 */ /* 0x000fe200078e00ff */
[----:B------:R-:W-:Y:S01]  /*0570*/  PRMT R122, R44, 0x7632, R122 ;  /* 0x000076322c7a7816 */ /* 0x000fe2000000007a */
[----:B------:R-:W-:Y:S01]  /*0580*/  HFMA2.MMA R125, -RZ, RZ, 0, 0 ;  /* 0x00000000ff7d7435 */ /* 0x000fe200000001ff */
        /* <DEDUP_REMOVED lines=43> */
[----:B------:R-:W-:Y:S02]  /*0840*/  IADD3 R114, R2, -0x700cb87f, RZ ;  /* 0x8ff3478102727810 */ /* 0x000fe40007ffe0ff */
[----:B------:R-:W-:Y:S01]  /*0850*/  SHF.L.U32 R99, R45, 0x10, RZ ;  /* 0x000000102d637819 */ /* 0x000fe200000006ff */
[----:B------:R-:W-:Y:S01]  /*0860*/  IMAD.HI.U32 R0, R54, -0x2daee0ad, RZ ;  /* 0xd2511f5336007827 */ /* 0x000fe200078e00ff */
[----:B------:R-:W-:-:S02]  /*0870*/  LOP3.LUT R49, R49, R52, R96, 0x96, !PT ;  /* 0x0000003431317212 */ /* 0x000fc400078e9660 */
[----:B------:R-:W-:Y:S01]  /*0880*/  SHF.L.U32 R102, R40, 0x10, RZ ;  /* 0x0000001028667819 */ /* 0x000fe200000006ff */
[----:B------:R-:W-:Y:S01]  /*0890*/  VIADD R113, R3, 0x96a522ad ;  /* 0x96a522ad03717836 */ /* 0x000fe20000000000 */
[----:B------:R-:W-:Y:S01]  /*08a0*/  LOP3.LUT R50, R0, R50, R97, 0x96, !PT ;  /* 0x0000003200327212 */ /* 0x000fe200078e9661 */
[----:B------:R-:W-:Y:S01]  /*08b0*/  IMAD R0, R54, -0x2daee0ad, RZ ;  /* 0xd2511f5336007824 */ /* 0x000fe200078e02ff */
[----:B------:R-:W-:Y:S01]  /*08c0*/  SHF.L.U32 R105, R43, 0x10, RZ ;  /* 0x000000102b697819 */ /* 0x000fe200000006ff */
[----:B------:R-:W-:Y:S01]  /*08d0*/  IMAD.HI.U32 R149, R49, -0x2daee0ad, RZ ;  /* 0xd2511f5331957827 */ /* 0x000fe200078e00ff */
[----:B------:R-:W-:Y:S02]  /*08e0*/  SHF.L.U32 R108, R38, 0x10, RZ ;  /* 0x00000010266c7819 */ /* 0x000fe400000006ff */
[----:B------:R-:W-:Y:S01]  /*08f0*/  SHF.L.U32 R111, R33, 0x10, RZ ;  /* 0x00000010216f7819 */ /* 0x000fe200000006ff */
[----:B------:R-:W-:Y:S01]  /*0900*/  IMAD R147, R48, -0x326172a9, RZ ;  /* 0xcd9e8d5730937824 */ /* 0x000fe200078e02ff */
[----:B------:R-:W-:Y:S01]  /*0910*/  LOP3.LUT R149, R149, R0, R113, 0x96, !PT ;  /* 0x0000000095957212 */ /* 0x000fe200078e9671 */
[----:B------:R-:W-:Y:S01]  /*0920*/  IMAD.HI.U32 R32, R50, -0x326172a9, RZ ;  /* 0xcd9e8d5732207827 */ /* 0x000fe200078e00ff */
[----:B------:R-:W-:-:S02]  /*0930*/  LOP3.LUT R157, R157, 0x3, RZ, 0xc0, !PT ;  /* 0x000000039d9d7812 */ /* 0x000fc400078ec0ff */
        /* <DEDUP_REMOVED lines=15> */
[----:B------:R-:W-:Y:S02]  /*0a30*/  IMAD.U32 R112, R34, 0x10000, RZ ;  /* 0x0001000022707824 */ /* 0x000fe400078e00ff */
[----:B------:R-:W-:Y:S02]  /*0a40*/  IMAD.U32 R115, R35, 0x10000, RZ ;  /* 0x0001000023737824 */ /* 0x000fe400078e00ff */
[----:B------:R-:W-:Y:S02]  /*0a50*/  IMAD.MOV.U32 R0, RZ, RZ, 0x1 ;  /* 0x00000001ff007424 */ /* 0x000fe400078e00ff */
        /* <DEDUP_REMOVED lines=10> */
[----:B------:R-:W-:Y:S02]  /*0b00*/  IMAD.U32 R139, R139, 0x10000, RZ ;  /* 0x000100008b8b7824 */ /* 0x000fe400078e00ff */
[----:B------:R-:W-:Y:S02]  /*0b10*/  IMAD R150, R49, -0x2daee0ad, RZ ;  /* 0xd2511f5331967824 */ /* 0x000fe400078e02ff */
[----:B------:R-:W-:-:S07]  /*0b20*/  IMAD R148, R50, -0x326172a9, RZ ;  /* 0xcd9e8d5732947824 */ /* 0x000fce00078e02ff */
.L_x_12355:
[----:B0-----:R-:W0:Y:S08]  /*0b30*/  LDC.64 R44, c[0x0][0x280] ;  /* 0x0000a000ff2c7b82 */ /* 0x001e300000000a00 */
[----:B------:R-:W1:Y:S08]  /*0b40*/  LDC.64 R78, c[0x0][0x230] ;  /* 0x00008c00ff4e7b82 */ /* 0x000e700000000a00 */
[----:B------:R-:W2:Y:S01]  /*0b50*/  LDC R152, c[0x0][0x218] ;  /* 0x00008600ff987b82 */ /* 0x000ea20000000800 */
[----:B0-----:R-:W-:-:S07]  /*0b60*/  IMAD.WIDE R44, R81, 0x4, R44 ;  /* 0x00000004512c7825 */ /* 0x001fce00078e022c */
[----:B------:R-:W0:Y:S01]  /*0b70*/  LDC.64 R46, c[0x0][0x288] ;  /* 0x0000a200ff2e7b82 */ /* 0x000e220000000a00 */
[----:B------:R3:W4:Y:S01]  /*0b80*/  LDG.E R54, desc[UR4][R44.64] ;  /* 0x000000042c367981 */ /* 0x000722000c1e1900 */
[----:B------:R-:W-:Y:S02]  /*0b90*/  MOV R68, RZ ;  /* 0x000000ff00447202 */ /* 0x000fe40000000f00 */
        /* <DEDUP_REMOVED lines=8> */
[----:B-----5:R0:W5:Y:S03]  /*0c20*/  LDG.E R153, desc[UR4][R46.64] ;  /* 0x000000042e997981 */ /* 0x020166000c1e1900 */
[----:B-1----:R-:W-:-:S05]  /*0c30*/  @P0 IMAD.WIDE.U32 R50, R69, 0x20, R50 ;  /* 0x0000002045320825 */ /* 0x002fca00078e0032 */
[----:B------:R-:W2:Y:S04]  /*0c40*/  @P0 LDG.E.128 R32, desc[UR4][R50.64] ;  /* 0x0000000432200981 */ /* 0x000ea8000c1e1d00 */
[----:B------:R0:W5:Y:S01]  /*0c50*/  @P0 LDG.E.128 R40, desc[UR4][R50.64+0x10] ;  /* 0x0000100432280981 */ /* 0x000162000c1e1d00 */
[----:B----4-:R-:W-:-:S13]  /*0c60*/  ISETP.GE.AND P3, PT, R54, 0x1, PT ;  /* 0x000000013600780c */ /* 0x010fda0003f66270 */
[----:B------:R-:W1:Y:S01]  /*0c70*/  @P3 LDC.64 R48, c[0x0][0x220] ;  /* 0x00008800ff303b82 */ /* 0x000e620000000a00 */
[----:B------:R-:W-:-:S04]  /*0c80*/  @P3 VIADD R53, R54, 0xffffffff ;  /* 0xffffffff36353836 */ /* 0x000fc80000000000 */
[----:B------:R-:W-:-:S05]  /*0c90*/  @P3 IMAD R53, R53, R152, RZ ;  /* 0x0000009835353224 */ /* 0x000fca00078e02ff */
[----:B------:R-:W-:-:S04]  /*0ca0*/  @P3 SHF.R.S32.HI R44, RZ, 0x1f, R53 ;  /* 0x0000001fff2c3819 */ /* 0x000fc80000011435 */
[----:B------:R-:W-:-:S04]  /*0cb0*/  @P3 LEA.HI R53, R44, R53, RZ, 0x3 ;  /* 0x000000352c353211 */ /* 0x000fc800078f18ff */
[----:B------:R-:W-:-:S05]  /*0cc0*/  @P3 LEA.HI.SX32 R68, R53, R80, 0x1d ;  /* 0x0000005035443211 */ /* 0x000fca00078feaff */
[----:B-1----:R-:W-:-:S05]  /*0cd0*/  @P3 IMAD.WIDE.U32 R48, R68, 0x10, R48 ;  /* 0x0000001044303825 */ /* 0x002fca00078e0030 */
[----:B------:R0:W5:Y:S01]  /*0ce0*/  @P3 LDG.E.128 R36, desc[UR4][R48.64] ;  /* 0x0000000430243981 */ /* 0x000162000c1e1d00 */
[----:B------:R-:W-:Y:S01]  /*0cf0*/  ISETP.GT.AND P4, PT, R54, RZ, PT ;  /* 0x000000ff3600720c */ /* 0x000fe20003f84270 */
[----:B------:R-:W-:Y:S01]  /*0d00*/  BSSY B0, `(.L_x_12056) ;  /* 0x000005d000007945 */ /* 0x000fe20003800000 */
[----:B------:R-:W-:-:S11]  /*0d10*/  SHF.R.S32.HI R154, RZ, 0x1f, R81 ;  /* 0x0000001fff9a7819 */ /* 0x000fd60000011451 */
[----:B------:R-:W-:-:S04]  /*0d20*/  @!P4 ISETP.NE.U32.AND P1, PT, R78, RZ, PT ;  /* 0x000000ff4e00c20c */ /* 0x000fc80003f25070 */
[----:B------:R-:W-:Y:S01]  /*0d30*/  @!P4 ISETP.NE.AND.EX P1, PT, R79, RZ, PT, P1 ;  /* 0x000000ff4f00c20c */ /* 0x000fe20003f25310 */
[----:B------:R-:W-:-:S03]  /*0d40*/  @!P4 IMAD.MOV.U32 R52, RZ, RZ, R157 ;  /* 0x000000ffff34c224 */ /* 0x000fc600078e009d */
[----:B--2---:R-:W-:Y:S01]  /*0d50*/  @!P4 FSEL R44, R32, RZ, P1 ;  /* 0x000000ff202cc208 */ /* 0x004fe20000800000 */
[----:B0-----:R-:W-:Y:S08]  /*0d60*/  @!P4 BRA `(.L_x_12057) ;  /* 0x000000040058c947 */ /* 0x001ff00003800000 */
        /* <DEDUP_REMOVED lines=12> */
.L_x_12059:
[----:B------:R-:W-:-:S07]  /*0e30*/  MOV R53, R148 ;  /* 0x0000009400357202 */ /* 0x000fce0000000f00 */
.L_x_12060:
[----:B------:R-:W-:Y:S05]  /*0e40*/  BSYNC B1 ;  /* 0x0000000000017941 */ /* 0x000fea0003800000 */
.L_x_12058:
        /* <DEDUP_REMOVED lines=16> */
.L_x_12064:
[----:B------:R-:W-:Y:S05]  /*0f50*/  BSYNC B2 ;  /* 0x0000000000027941 */ /* 0x000fea0003800000 */
.L_x_12063:
        /* <DEDUP_REMOVED lines=42> */
.L_x_12062:
[----:B------:R-:W-:Y:S05]  /*1200*/  BSYNC B1 ;  /* 0x0000000000017941 */ /* 0x000fea0003800000 */
.L_x_12061:
[----:B------:R-:W-:Y:S01]  /*1210*/  HFMA2.MMA R47, -RZ, RZ, 0.1171875, 0 ;  /* 0x2f800000ff2f7435 */ /* 0x000fe200000001ff */
[----:B------:R-:W-:Y:S01]  /*1220*/  I2FP.F32.U32 R44, R53 ;  /* 0x00000035002c7245 */ /* 0x000fe20000201000 */
[----:B-----5:R-:W-:-:S04]  /*1230*/  IMAD.U32 R45, R36, 0x10000, RZ ;  /* 0x00010000242d7824 */ /* 0x020fc800078e00ff */
[----:B------:R-:W-:-:S04]  /*1240*/  FMUL.FTZ R45, R45, UR9 ;  /* 0x000000092d2d7c20 */ /* 0x000fc80008410000 */
[----:B------:R-:W-:Y:S01]  /*1250*/  FFMA.FTZ R44, R44, R47, 1.1641532182693481445e-10 ;  /* 0x2f0000002c2c7423 */ /* 0x000fe2000001002f */
[----:B------:R-:W-:-:S04]  /*1260*/  FMUL.FTZ R45, R45, UR8 ;  /* 0x000000082d2d7c20 */ /* 0x000fc80008410000 */
[----:B------:R-:W-:Y:S01]  /*1270*/  FSETP.GTU.FTZ.AND P1, PT, R44, UR7, PT ;  /* 0x000000072c007c0b */ /* 0x000fe2000bf3c000 */
[----:B------:R-:W-:-:S03]  /*1280*/  IMAD.U32 R44, R16, 0x10000, RZ ;  /* 0x00010000102c7824 */ /* 0x000fc600078e00ff */
[----:B------:R-:W-:Y:S02]  /*1290*/  FSEL R45, R45, RZ, !P1 ;  /* 0x000000ff2d2d7208 */ /* 0x000fe40004800000 */
[----:B------:R-:W-:-:S03]  /*12a0*/  SEL R151, RZ, 0x1, P1 ;  /* 0x00000001ff977807 */ /* 0x000fc60000800000 */
[----:B------:R-:W-:-:S04]  /*12b0*/  FMUL.FTZ R44, R45, R44 ;  /* 0x0000002c2d2c7220 */ /* 0x000fc80000410000 */
[----:B------:R-:W-:-:S07]  /*12c0*/  @P0 FADD.FTZ R44, R32, R44 ;  /* 0x0000002c202c0221 */ /* 0x000fce0000010000 */
.L_x_12057:
[----:B------:R-:W-:Y:S05]  /*12d0*/  BSYNC B0 ;  /* 0x0000000000007941 */ /* 0x000fea0003800000 */
.L_x_12056:
        /* <DEDUP_REMOVED lines=18> */
.L_x_12068:
[----:B------:R-:W-:-:S07]  /*1400*/  IMAD.MOV.U32 R45, RZ, RZ, R148 ;  /* 0x000000ffff2d7224 */ /* 0x000fce00078e0094 */
.L_x_12069:
[----:B------:R-:W-:Y:S05]  /*1410*/  BSYNC B1 ;  /* 0x0000000000017941 */ /* 0x000fea0003800000 */
.L_x_12067:
        /* <DEDUP_REMOVED lines=16> */
.L_x_12073:
[----:B------:R-:W-:Y:S05]  /*1520*/  BSYNC B2 ;  /* 0x0000000000027941 */ /* 0x000fea0003800000 */
.L_x_12072:
        /* <DEDUP_REMOVED lines=43> */
.L_x_12071:
[----:B------:R-:W-:Y:S05]  /*17e0*/  BSYNC B1 ;  /* 0x0000000000017941 */ /* 0x000fea0003800000 */
.L_x_12070:
        /* <DEDUP_REMOVED lines=8> */
[----:B------:R-:W-:Y:S01]  /*1870*/  FSETP.GTU.FTZ.AND P1, PT, R45, UR7, PT ;  /* 0x000000072d007c0b */ /* 0x000fe2000bf3c000 */
[----:B------:R-:W-:-:S03]  /*1880*/  IMAD.U32 R45, R48, 0x10000, RZ ;  /* 0x00010000302d7824 */ /* 0x000fc600078e00ff */
[----:B------:R-:W-:Y:S02]  /*1890*/  FSEL R46, R46, RZ, !P1 ;  /* 0x000000ff2e2e7208 */ /* 0x000fe40004800000 */
[----:B------:R-:W-:-:S03]  /*18a0*/  SEL R142, RZ, 0x1, P1 ;  /* 0x00000001ff8e7807 */ /* 0x000fc60000800000 */
[----:B------:R-:W-:-:S04]  /*18b0*/  FMUL.FTZ R45, R46, R45 ;  /* 0x0000002d2e2d7220 */ /* 0x000fc80000410000 */
[----:B------:R-:W-:-:S07]  /*18c0*/  @P0 FADD.FTZ R45, R33, R45 ;  /* 0x0000002d212d0221 */ /* 0x000fce0000010000 */
.L_x_12066:
[----:B------:R-:W-:Y:S05]  /*18d0*/  BSYNC B0 ;  /* 0x0000000000007941 */ /* 0x000fea0003800000 */
.L_x_12065:
        /* <DEDUP_REMOVED lines=18> */
.L_x_12077:
[----:B------:R-:W-:-:S07]  /*1a00*/  IMAD.MOV.U32 R54, RZ, RZ, R148 ;  /* 0x000000ffff367224 */ /* 0x000fce00078e0094 */
.L_x_12078:
[----:B------:R-:W-:Y:S05]  /*1a10*/  BSYNC B1 ;  /* 0x0000000000017941 */ /* 0x000fea0003800000 */
.L_x_12076:
        /* <DEDUP_REMOVED lines=16> */
.L_x_12082:
[----:B------:R-:W-:Y:S05]  /*1b20*/  BSYNC B2 ;  /* 0x0000000000027941 */ /* 0x000fea0003800000 */
.L_x_12081:
        /* <DEDUP_REMOVED lines=43> */
.L_x_12080:
[----:B------:R-:W-:Y:S05]  /*1de0*/  BSYNC B1 ;  /* 0x0000000000017941 */ /* 0x000fea0003800000 */
.L_x_12079:
        /* <DEDUP_REMOVED lines=12> */
.L_x_12075:
[----:B------:R-:W-:Y:S05]  /*1eb0*/  BSYNC B0 ;  /* 0x0000000000007941 */ /* 0x000fea0003800000 */
.L_x_12074:
        /* <DEDUP_REMOVED lines=18> */
.L_x_12086:
[----:B------:R-:W-:-:S07]  /*1fe0*/  IMAD.MOV.U32 R47, RZ, RZ, R148 ;  /* 0x000000ffff2f7224 */ /* 0x000fce00078e0094 */
.L_x_12087:
[----:B------:R-:W-:Y:S05]  /*1ff0*/  BSYNC B1 ;  /* 0x0000000000017941 */ /* 0x000fea0003800000 */
.L_x_12085:
        /* <DEDUP_REMOVED lines=16> */
.L_x_12091:
[----:B------:R-:W-:Y:S05]  /*2100*/  BSYNC B2 ;  /* 0x0000000000027941 */ /* 0x000fea0003800000 */
.L_x_12090:
        /* <DEDUP_REMOVED lines=43> */
.L_x_12089:
[----:B------:R-:W-:Y:S05]  /*23c0*/  BSYNC B1 ;  /* 0x0000000000017941 */ /* 0x000fea0003800000 */
.L_x_12088:
        /* <DEDUP_REMOVED lines=14> */
.L_x_12084:
[----:B------:R-:W-:Y:S05]  /*24b0*/  BSYNC B0 ;  /* 0x0000000000007941 */ /* 0x000fea0003800000 */
.L_x_12083:
        /* <DEDUP_REMOVED lines=18> */
.L_x_12095:
[----:B------:R-:W-:-:S07]  /*25e0*/  IMAD.MOV.U32 R56, RZ, RZ, R148 ;  /* 0x000000ffff387224 */ /* 0x000fce00078e0094 */
.L_x_12096:
[----:B------:R-:W-:Y:S05]  /*25f0*/  BSYNC B1 ;  /* 0x0000000000017941 */ /* 0x000fea0003800000 */
.L_x_12094:
        /* <DEDUP_REMOVED lines=16> */
.L_x_12100:
[----:B------:R-:W-:Y:S05]  /*2700*/  BSYNC B2 ;  /* 0x0000000000027941 */ /* 0x000fea0003800000 */
.L_x_12099:
        /* <DEDUP_REMOVED lines=43> */
.L_x_12098:
[----:B------:R-:W-:Y:S05]  /*29c0*/  BSYNC B1 ;  /* 0x0000000000017941 */ /* 0x000fea0003800000 */
.L_x_12097:
[----:B------:R-:W-:Y:S01]  /*29d0*/  HFMA2.MMA R51, -RZ, RZ, 0.1171875, 0 ;  /* 0x2f800000ff337435 */ /* 0x000fe200000001ff */
[----:B------:R-:W-:Y:S01]  /*29e0*/  I2FP.F32.U32 R48, R56 ;  /* 0x0000003800307245 */ /* 0x000fe20000201000 */
[----:B------:R-:W-:-:S04]  /*29f0*/  IMAD.U32 R49, R38, 0x10000, RZ ;  /* 0x0001000026317824 */ /* 0x000fc800078e00ff */
        /* <DEDUP_REMOVED lines=9> */
.L_x_12093:
[----:B------:R-:W-:Y:S05]  /*2a90*/  BSYNC B0 ;  /* 0x0000000000007941 */ /* 0x000fea0003800000 */
.L_x_12092:
        /* <DEDUP_REMOVED lines=18> */
.L_x_12104:
[----:B------:R-:W-:-:S07]  /*2bc0*/  IMAD.MOV.U32 R49, RZ, RZ, R148 ;  /* 0x000000ffff317224 */ /* 0x000fce00078e0094 */
.L_x_12105:
[----:B------:R-:W-:Y:S05]  /*2bd0*/  BSYNC B1 ;  /* 0x0000000000017941 */ /* 0x000fea0003800000 */
.L_x_12103:
        /* <DEDUP_REMOVED lines=16> */
.L_x_12109:
[----:B------:R-:W-:Y:S05]  /*2ce0*/  BSYNC B2 ;  /* 0x0000000000027941 */ /* 0x000fea0003800000 */
.L_x_12108:
        /* <DEDUP_REMOVED lines=43> */
.L_x_12107:
[----:B------:R-:W-:Y:S05]  /*2fa0*/  BSYNC B1 ;  /* 0x0000000000017941 */ /* 0x000fea0003800000 */
.L_x_12106:
[----:B------:R-:W-:Y:S01]  /*2fb0*/  HFMA2.MMA R52, -RZ, RZ, 0.1171875, 0 ;  /* 0x2f800000ff347435 */ /* 0x000fe200000001ff */
[----:B------:R-:W-:Y:S02]  /*2fc0*/  PRMT R50, R38, 0x7632, R50 ;  /* 0x0000763226327816 */ /* 0x000fe40000000032 */
        /* <DEDUP_REMOVED lines=12> */
.L_x_12102:
[----:B------:R-:W-:Y:S05]  /*3090*/  BSYNC B0 ;  /* 0x0000000000007941 */ /* 0x000fea0003800000 */
.L_x_12101:
        /* <DEDUP_REMOVED lines=18> */
.L_x_12113:
[----:B------:R-:W-:-:S07]  /*31c0*/  IMAD.MOV.U32 R58, RZ, RZ, R148 ;  /* 0x000000ffff3a7224 */ /* 0x000fce00078e0094 */
.L_x_12114:
[----:B------:R-:W-:Y:S05]  /*31d0*/  BSYNC B1 ;  /* 0x0000000000017941 */ /* 0x000fea0003800000 */
.L_x_12112:
        /* <DEDUP_REMOVED lines=16> */
.L_x_12118:
[----:B------:R-:W-:Y:S05]  /*32e0*/  BSYNC B2 ;  /* 0x0000000000027941 */ /* 0x000fea0003800000 */
.L_x_12117:
        /* <DEDUP_REMOVED lines=43> */
.L_x_12116:
[----:B------:R-:W-:Y:S05]  /*35a0*/  BSYNC B1 ;  /* 0x0000000000017941 */ /* 0x000fea0003800000 */
.L_x_12115:
        /* <DEDUP_REMOVED lines=12> */
.L_x_12111:
[----:B------:R-:W-:Y:S05]  /*3670*/  BSYNC B0 ;  /* 0x0000000000007941 */ /* 0x000fea0003800000 */
.L_x_12110:
        /* <DEDUP_REMOVED lines=18> */
.L_x_12122:
[----:B------:R-:W-:-:S07]  /*37a0*/  IMAD.MOV.U32 R51, RZ, RZ, R148 ;  /* 0x000000ffff337224 */ /* 0x000fce00078e0094 */
.L_x_12123:
[----:B------:R-:W-:Y:S05]  /*37b0*/  BSYNC B1 ;  /* 0x0000000000017941 */ /* 0x000fea0003800000 */
.L_x_12121:
        /* <DEDUP_REMOVED lines=16> */
.L_x_12127:
[----:B------:R-:W-:Y:S05]  /*38c0*/  BSYNC B2 ;  /* 0x0000000000027941 */ /* 0x000fea0003800000 */
.L_x_12126:
        /* <DEDUP_REMOVED lines=43> */
.L_x_12125:
[----:B------:R-:W-:Y:S05]  /*3b80*/  BSYNC B1 ;  /* 0x0000000000017941 */ /* 0x000fea0003800000 */
.L_x_12124:
[----:B------:R-:W-:Y:S01]  /*3b90*/  HFMA2.MMA R54, -RZ, RZ, 0.1171875, 0 ;  /* 0x2f800000ff367435 */ /* 0x000fe200000001ff */
[----:B------:R-:W-:Y:S02]  /*3ba0*/  PRMT R52, R39, 0x7632, R52 ;  /* 0x0000763227347816 */ /* 0x000fe40000000034 */
[----:B------:R-:W-:Y:S02]  /*3bb0*/  I2FP.F32.U32 R51, R51 ;  /* 0x0000003300337245 */ /* 0x000fe40000201000 */
[----:B------:R-:W-:Y:S01]  /*3bc0*/  PRMT R53, R19, 0x7632, R53 ;  /* 0x0000763213357816 */ /* 0x000fe20000000035 */
[----:B------:R-:W-:-:S04]  /*3bd0*/  IMAD.U32 R52, R52, 0x10000, RZ ;  /* 0x0001000034347824 */ /* 0x000fc800078e00ff */
[----:B------:R-:W-:Y:S01]  /*3be0*/  FFMA.FTZ R51, R51, R54, 1.1641532182693481445e-10 ;  /* 0x2f00000033337423 */ /* 0x000fe20000010036 */
[----:B------:R-:W-:Y:S01]  /*3bf0*/  FMUL.FTZ R52, R52, UR9 ;  /* 0x0000000934347c20 */ /* 0x000fe20008410000 */
[----:B------:R-:W-:-:S03]  /*3c00*/  IMAD.U32 R53, R53, 0x10000, RZ ;  /* 0x0001000035357824 */ /* 0x000fc600078e00ff */
[----:B------:R-:W-:Y:S01]  /*3c10*/  FMUL.FTZ R52, R52, UR8 ;  /* 0x0000000834347c20 */ /* 0x000fe20008410000 */
[----:B------:R-:W-:-:S04]  /*3c20*/  FSETP.GTU.FTZ.AND P1, PT, R51, UR7, PT ;  /* 0x0000000733007c0b */ /* 0x000fc8000bf3c000 */
[----:B------:R-:W-:Y:S02]  /*3c30*/  FSEL R52, R52, RZ, !P1 ;  /* 0x000000ff34347208 */ /* 0x000fe40004800000 */
[----:B------:R-:W-:-:S03]  /*3c40*/  SEL R141, RZ, 0x1, P1 ;  /* 0x00000001ff8d7807 */ /* 0x000fc60000800000 */
[----:B------:R-:W-:-:S04]  /*3c50*/  FMUL.FTZ R51, R52, R53 ;  /* 0x0000003534337220 */ /* 0x000fc80000410000 */
[----:B------:R-:W-:-:S07]  /*3c60*/  @P0 FADD.FTZ R51, R43, R51 ;  /* 0x000000332b330221 */ /* 0x000fce0000010000 */
.L_x_12120:
[----:B------:R-:W-:Y:S05]  /*3c70*/  BSYNC B0 ;  /* 0x0000000000007941 */ /* 0x000fea0003800000 */
.L_x_12119:
        /* <DEDUP_REMOVED lines=31> */
.L_x_12129:
[----:B------:R-:W-:Y:S05]  /*3e70*/  BSYNC B0 ;  /* 0x0000000000007941 */ /* 0x000fea0003800000 */
.L_x_12128:
[----:B012---:R-:W-:Y:S01]  /*3e80*/  @P3 IMAD.WIDE.U32 R56, R60, 0x10, R52 ;  /* 0x000000103c383825 */ /* 0x007fe200078e0034 */
[----:B------:R-:W2:Y:S04]  /*3e90*/  @P0 LDG.E.128 R32, desc[UR4][R54.64] ;  /* 0x0000000436200981 */ /* 0x000ea8000c1e1d00 */
[----:B------:R0:W5:Y:S04]  /*3ea0*/  @P3 LDG.E.128 R36, desc[UR4][R56.64] ;  /* 0x0000000438243981 */ /* 0x000168000c1e1d00 */
[----:B------:R0:W5:Y:S01]  /*3eb0*/  @P0 LDG.E.128 R40, desc[UR4][R54.64+0x10] ;  /* 0x0000100436280981 */ /* 0x000162000c1e1d00 */
[----:B------:R-:W-:Y:S01]  /*3ec0*/  @!P4 ISETP.NE.U32.AND P1, PT, R78, RZ, PT ;  /* 0x000000ff4e00c20c */ /* 0x000fe20003f25070 */
[----:B------:R-:W-:Y:S01]  /*3ed0*/  BSSY B0, `(.L_x_12130) ;  /* 0x000005b000007945 */ /* 0x000fe20003800000 */
[----:B------:R-:W-:-:S02]  /*3ee0*/  @!P4 MOV R58, R66 ;  /* 0x00000042003ac202 */ /* 0x000fc40000000f00 */
[----:B------:R-:W-:-:S04]  /*3ef0*/  @!P4 ISETP.NE.AND.EX P1, PT, R79, RZ, PT, P1 ;  /* 0x000000ff4f00c20c */ /* 0x000fc80003f25310 */
        /* <DEDUP_REMOVED lines=14> */
.L_x_12133:
[----:B------:R-:W-:-:S07]  /*3fe0*/  IMAD.MOV.U32 R62, RZ, RZ, R148 ;  /* 0x000000ffff3e7224 */ /* 0x000fce00078e0094 */
.L_x_12134:
[----:B------:R-:W-:Y:S05]  /*3ff0*/  BSYNC B1 ;  /* 0x0000000000017941 */ /* 0x000fea0003800000 */
.L_x_12132:
        /* <DEDUP_REMOVED lines=16> */
.L_x_12138:
[----:B------:R-:W-:Y:S05]  /*4100*/  BSYNC B2 ;  /* 0x0000000000027941 */ /* 0x000fea0003800000 */
.L_x_12137:
        /* <DEDUP_REMOVED lines=42> */
.L_x_12136:
[----:B------:R-:W-:Y:S05]  /*43b0*/  BSYNC B1 ;  /* 0x0000000000017941 */ /* 0x000fea0003800000 */
.L_x_12135:
        /* <DEDUP_REMOVED lines=12> */
.L_x_12131:
[----:B------:R-:W-:Y:S05]  /*4480*/  BSYNC B0 ;  /* 0x0000000000007941 */ /* 0x000fea0003800000 */
.L_x_12130:
        /* <DEDUP_REMOVED lines=18> */
.L_x_12142:
[----:B------:R-:W-:-:S07]  /*45b0*/  MOV R53, R148 ;  /* 0x0000009400357202 */ /* 0x000fce0000000f00 */
.L_x_12143:
[----:B------:R-:W-:Y:S05]  /*45c0*/  BSYNC B1 ;  /* 0x0000000000017941 */ /* 0x000fea0003800000 */
.L_x_12141:
        /* <DEDUP_REMOVED lines=16> */
.L_x_12147:
[----:B------:R-:W-:Y:S05]  /*46d0*/  BSYNC B2 ;  /* 0x0000000000027941 */ /* 0x000fea0003800000 */
.L_x_12146:
        /* <DEDUP_REMOVED lines=43> */
.L_x_12145:
[----:B------:R-:W-:Y:S05]  /*4990*/  BSYNC B1 ;  /* 0x0000000000017941 */ /* 0x000fea0003800000 */
.L_x_12144:
        /* <DEDUP_REMOVED lines=9> */
[----:B------:R-:W-:Y:S02]  /*4a30*/  SHF.L.U32 R53, R56, 0x10, RZ ;  /* 0x0000001038357819 */ /* 0x000fe400000006ff */
[----:B------:R-:W-:Y:S02]  /*4a40*/  FSEL R54, R54, RZ, !P1 ;  /* 0x000000ff36367208 */ /* 0x000fe40004800000 */
[----:B------:R-:W-:-:S03]  /*4a50*/  SEL R142, RZ, 0x1, P1 ;  /* 0x00000001ff8e7807 */ /* 0x000fc60000800000 */
[----:B------:R-:W-:-:S04]  /*4a60*/  FMUL.FTZ R53, R54, R53 ;  /* 0x0000003536357220 */ /* 0x000fc80000410000 */
[----:B------:R-:W-:-:S07]  /*4a70*/  @P0 FADD.FTZ R53, R33, R53 ;  /* 0x0000003521350221 */ /* 0x000fce0000010000 */
.L_x_12140:
[----:B------:R-:W-:Y:S05]  /*4a80*/  BSYNC B0 ;  /* 0x0000000000007941 */ /* 0x000fea0003800000 */
.L_x_12139:
        /* <DEDUP_REMOVED lines=18> */
.L_x_12151:
[----:B------:R-:W-:-:S07]  /*4bb0*/  MOV R64, R148 ;  /* 0x0000009400407202 */ /* 0x000fce0000000f00 */
.L_x_12152:
[----:B------:R-:W-:Y:S05]  /*4bc0*/  BSYNC B1 ;  /* 0x0000000000017941 */ /* 0x000fea0003800000 */
.L_x_12150:
        /* <DEDUP_REMOVED lines=16> */
.L_x_12156:
[----:B------:R-:W-:Y:S05]  /*4cd0*/  BSYNC B2 ;  /* 0x0000000000027941 */ /* 0x000fea0003800000 */
.L_x_12155:
        /* <DEDUP_REMOVED lines=43> */
.L_x_12154:
[----:B------:R-:W-:Y:S05]  /*4f90*/  BSYNC B1 ;  /* 0x0000000000017941 */ /* 0x000fea0003800000 */
.L_x_12153:
        /* <DEDUP_REMOVED lines=12> */
.L_x_12149:
[----:B------:R-:W-:Y:S05]  /*5060*/  BSYNC B0 ;  /* 0x0000000000007941 */ /* 0x000fea0003800000 */
.L_x_12148:
        /* <DEDUP_REMOVED lines=18> */
.L_x_12160:
[----:B------:R-:W-:-:S07]  /*5190*/  MOV R55, R148 ;  /* 0x0000009400377202 */ /* 0x000fce0000000f00 */
.L_x_12161:
[----:B------:R-:W-:Y:S05]  /*51a0*/  BSYNC B1 ;  /* 0x0000000000017941 */ /* 0x000fea0003800000 */
.L_x_12159:
        /* <DEDUP_REMOVED lines=16> */
.L_x_12165:
[----:B------:R-:W-:Y:S05]  /*52b0*/  BSYNC B2 ;  /* 0x0000000000027941 */ /* 0x000fea0003800000 */
.L_x_12164:
        /* <DEDUP_REMOVED lines=43> */
.L_x_12163:
[----:B------:R-:W-:Y:S05]  /*5570*/  BSYNC B1 ;  /* 0x0000000000017941 */ /* 0x000fea0003800000 */
.L_x_12162:
        /* <DEDUP_REMOVED lines=14> */
.L_x_12158:
[----:B------:R-:W-:Y:S05]  /*5660*/  BSYNC B0 ;  /* 0x0000000000007941 */ /* 0x000fea0003800000 */
.L_x_12157:
        /* <DEDUP_REMOVED lines=18> */
.L_x_12169:
[----:B------:R-:W-:-:S07]  /*5790*/  MOV R66, R148 ;  /* 0x0000009400427202 */ /* 0x000fce0000000f00 */
.L_x_12170:
[----:B------:R-:W-:Y:S05]  /*57a0*/  BSYNC B1 ;  /* 0x0000000000017941 */ /* 0x000fea0003800000 */
.L_x_12168:
        /* <DEDUP_REMOVED lines=16> */
.L_x_12174:
[----:B------:R-:W-:Y:S05]  /*58b0*/  BSYNC B2 ;  /* 0x0000000000027941 */ /* 0x000fea0003800000 */
.L_x_12173:
        /* <DEDUP_REMOVED lines=43> */
.L_x_12172:
[----:B------:R-:W-:Y:S05]  /*5b70*/  BSYNC B1 ;  /* 0x0000000000017941 */ /* 0x000fea0003800000 */
.L_x_12171:
[----:B------:R-:W-:Y:S01]  /*5b80*/  HFMA2.MMA R57, -RZ, RZ, 0.1171875, 0 ;  /* 0x2f800000ff397435 */ /* 0x000fe200000001ff */
[----:B------:R-:W-:Y:S01]  /*5b90*/  I2FP.F32.U32 R56, R66 ;  /* 0x0000004200387245 */ /* 0x000fe20000201000 */
[----:B------:R-:W-:-:S04]  /*5ba0*/  IMAD.U32 R59, R38, 0x10000, RZ ;  /* 0x00010000263b7824 */ /* 0x000fc800078e00ff */
        /* <DEDUP_REMOVED lines=9> */
.L_x_12167:
[----:B------:R-:W-:Y:S05]  /*5c40*/  BSYNC B0 ;  /* 0x0000000000007941 */ /* 0x000fea0003800000 */
.L_x_12166:
        /* <DEDUP_REMOVED lines=18> */
.L_x_12178:
[----:B------:R-:W-:-:S07]  /*5d70*/  MOV R57, R148 ;  /* 0x0000009400397202 */ /* 0x000fce0000000f00 */
.L_x_12179:
[----:B------:R-:W-:Y:S05]  /*5d80*/  BSYNC B1 ;  /* 0x0000000000017941 */ /* 0x000fea0003800000 */
.L_x_12177:
        /* <DEDUP_REMOVED lines=16> */
.L_x_12183:
[----:B------:R-:W-:Y:S05]  /*5e90*/  BSYNC B2 ;  /* 0x0000000000027941 */ /* 0x000fea0003800000 */
.L_x_12182:
        /* <DEDUP_REMOVED lines=43> */
.L_x_12181:
[----:B------:R-:W-:Y:S05]  /*6150*/  BSYNC B1 ;  /* 0x0000000000017941 */ /* 0x000fea0003800000 */
.L_x_12180:
        /* <DEDUP_REMOVED lines=14> */
.L_x_12176:
[----:B------:R-:W-:Y:S05]  /*6240*/  BSYNC B0 ;  /* 0x0000000000007941 */ /* 0x000fea0003800000 */
.L_x_12175:
        /* <DEDUP_REMOVED lines=18> */
.L_x_12187:
[----:B------:R-:W-:-:S07]  /*6370*/  MOV R70, R148 ;  /* 0x0000009400467202 */ /* 0x000fce0000000f00 */
.L_x_12188:
[----:B------:R-:W-:Y:S05]  /*6380*/  BSYNC B1 ;  /* 0x0000000000017941 */ /* 0x000fea0003800000 */
.L_x_12186:
        /* <DEDUP_REMOVED lines=16> */
.L_x_12192:
[----:B------:R-:W-:Y:S05]  /*6490*/  BSYNC B2 ;  /* 0x0000000000027941 */ /* 0x000fea0003800000 */
.L_x_12191:
        /* <DEDUP_REMOVED lines=43> */
.L_x_12190:
[----:B------:R-:W-:Y:S05]  /*6750*/  BSYNC B1 ;  /* 0x0000000000017941 */ /* 0x000fea0003800000 */
.L_x_12189:
        /* <DEDUP_REMOVED lines=12> */
.L_x_12185:
[----:B------:R-:W-:Y:S05]  /*6820*/  BSYNC B0 ;  /* 0x0000000000007941 */ /* 0x000fea0003800000 */
.L_x_12184:
        /* <DEDUP_REMOVED lines=18> */
.L_x_12196:
[----:B------:R-:W-:-:S07]  /*6950*/  MOV R59, R148 ;  /* 0x00000094003b7202 */ /* 0x000fce0000000f00 */
.L_x_12197:
[----:B------:R-:W-:Y:S05]  /*6960*/  BSYNC B1 ;  /* 0x0000000000017941 */ /* 0x000fea0003800000 */
.L_x_12195:
        /* <DEDUP_REMOVED lines=16> */
.L_x_12201:
[----:B------:R-:W-:Y:S05]  /*6a70*/  BSYNC B2 ;  /* 0x0000000000027941 */ /* 0x000fea0003800000 */
.L_x_12200:
        /* <DEDUP_REMOVED lines=43> */
.L_x_12199:
[----:B------:R-:W-:Y:S05]  /*6d30*/  BSYNC B1 ;  /* 0x0000000000017941 */ /* 0x000fea0003800000 */
.L_x_12198:
[----:B------:R-:W-:Y:S01]  /*6d40*/  HFMA2.MMA R64, -RZ, RZ, 0.1171875, 0 ;  /* 0x2f800000ff407435 */ /* 0x000fe200000001ff */
[----:B------:R-:W-:Y:S02]  /*6d50*/  PRMT R62, R39, 0x7632, R62 ;  /* 0x00007632273e7816 */ /* 0x000fe4000000003e */
[----:B------:R-:W-:Y:S02]  /*6d60*/  I2FP.F32.U32 R59, R59 ;  /* 0x0000003b003b7245 */ /* 0x000fe40000201000 */
[----:B------:R-:W-:Y:S01]  /*6d70*/  PRMT R63, R15, 0x7632, R63 ;  /* 0x000076320f3f7816 */ /* 0x000fe2000000003f */
[----:B------:R-:W-:-:S03]  /*6d80*/  IMAD.U32 R62, R62, 0x10000, RZ ;  /* 0x000100003e3e7824 */ /* 0x000fc600078e00ff */
[----:B------:R-:W-:Y:S01]  /*6d90*/  SHF.L.U32 R63, R63, 0x10, RZ ;  /* 0x000000103f3f7819 */ /* 0x000fe200000006ff */
        /* <DEDUP_REMOVED lines=8> */
.L_x_12194:
[----:B------:R-:W-:Y:S05]  /*6e20*/  BSYNC B0 ;  /* 0x0000000000007941 */ /* 0x000fea0003800000 */
.L_x_12193:
[----:B------:R-:W-:Y:S01]  /*6e30*/  IMAD.WIDE.U32 R66, R61, 0x20, R76 ;  /* 0x000000203d427825 */ /* 0x000fe200078e004c */
[----:B------:R-:W0:Y:S01]  /*6e40*/  @P0 LDC.64 R64, c[0x0][0x230] ;  /* 0x00008c00ff400b82 */ /* 0x000e220000000a00 */
[----:B------:R-:W-:Y:S01]  /*6e50*/  BSSY B0, `(.L_x_12202) ;  /* 0x000001c000007945 */ /* 0x000fe20003800000 */
[----:B------:R-:W-:Y:S01]  /*6e60*/  IADD3 R70, R68, 0x200, RZ ;  /* 0x0000020044467810 */ /* 0x000fe20007ffe0ff */
[----:B------:R-:W-:Y:S01]  /*6e70*/  VIADD R71, R69, 0x200 ;  /* 0x0000020045477836 */ /* 0x000fe20000000000 */
[----:B------:R1:W-:Y:S04]  /*6e80*/  STG.E.128 desc[UR4][R66.64], R52 ;  /* 0x0000003442007986 */ /* 0x0003e8000c101d04 */
[----:B------:R-:W2:Y:S01]  /*6e90*/  @P3 LDC.64 R62, c[0x0][0x220] ;  /* 0x00008800ff3e3b82 */ /* 0x000ea20000000a00 */
[----:B------:R1:W-:Y:S01]  /*6ea0*/  STG.E.128 desc[UR4][R66.64+0x10], R56 ;  /* 0x0000103842007986 */ /* 0x0003e2000c101d04 */
[----:B0-----:R-:W-:Y:S01]  /*6eb0*/  @P0 IMAD.WIDE.U32 R64, R71, 0x20, R64 ;  /* 0x0000002047400825 */ /* 0x001fe200078e0040 */
[----:B-1----:R-:W-:Y:S06]  /*6ec0*/  @!P3 BRA `(.L_x_12203) ;  /* 0x000000000050b947 */ /* 0x002fec0003800000 */
        /* <DEDUP_REMOVED lines=10> */
[----:B------:R-:W-:-:S04]  /*6f70*/  LOP3.LUT R66, R61, 0xff00, R66, 0xf8, !PT ;  /* 0x0000ff003d427812 */ /* 0x000fc800078ef842 */
[----:B------:R-:W-:Y:S02]  /*6f80*/  LOP3.LUT R61, R66, 0xff, R145, 0xf8, !PT ;  /* 0x000000ff423d7812 */ /* 0x000fe400078ef891 */
[----:B------:R-:W-:-:S05]  /*6f90*/  LOP3.LUT R66, R144, 0xff, RZ, 0xc0, !PT ;  /* 0x000000ff90427812 */ /* 0x000fca00078ec0ff */
[----:B------:R-:W-:-:S05]  /*6fa0*/  IMAD.WIDE.U32 R66, R66, 0x1000000, RZ ;  /* 0x0100000042427825 */ /* 0x000fca00078e00ff */
[----:B------:R-:W-:Y:S02]  /*6fb0*/  LOP3.LUT R61, R73, R61, R67, 0xfe, !PT ;  /* 0x0000003d493d7212 */ /* 0x000fe400078efe43 */
[----:B------:R-:W-:Y:S02]  /*6fc0*/  LOP3.LUT R66, R74, R66, R72, 0xfe, !PT ;  /* 0x000000424a427212 */ /* 0x000fe400078efe48 */
[----:B------:R-:W-:Y:S01]  /*6fd0*/  LOP3.LUT R75, R61, R75, RZ, 0xfc, !PT ;  /* 0x0000004b3d4b7212 */ /* 0x000fe200078efcff */
[----:B0-----:R-:W-:Y:S01]  /*6fe0*/  IMAD.WIDE.U32 R60, R60, 0x8, R156 ;  /* 0x000000083c3c7825 */ /* 0x001fe200078e009c */
[----:B------:R-:W-:-:S05]  /*6ff0*/  LOP3.LUT R74, R66, 0xff, R151, 0xf8, !PT ;  /* 0x000000ff424a7812 */ /* 0x000fca00078ef897 */
[----:B------:R0:W-:Y:S02]  /*7000*/  STG.E.64 desc[UR4][R60.64], R74 ;  /* 0x0000004a3c007986 */ /* 0x0001e4000c101b04 */
.L_x_12203:
[----:B------:R-:W-:Y:S05]  /*7010*/  BSYNC B0 ;  /* 0x0000000000007941 */ /* 0x000fea0003800000 */
.L_x_12202:
[----:B--2---:R-:W-:Y:S01]  /*7020*/  @P3 IMAD.WIDE.U32 R62, R70, 0x10, R62 ;  /* 0x00000010463e3825 */ /* 0x004fe200078e003e */
[----:B------:R-:W0:Y:S04]  /*7030*/  @P0 LDG.E.128 R32, desc[UR4][R64.64] ;  /* 0x0000000440200981 */ /* 0x000e28000c1e1d00 */
[----:B------:R1:W5:Y:S04]  /*7040*/  @P3 LDG.E.128 R36, desc[UR4][R62.64] ;  /* 0x000000043e243981 */ /* 0x000368000c1e1d00 */
[----:B------:R1:W5:Y:S01]  /*7050*/  @P0 LDG.E.128 R40, desc[UR4][R64.64+0x10] ;  /* 0x0000100440280981 */ /* 0x000362000c1e1d00 */
[----:B------:R-:W-:Y:S01]  /*7060*/  @!P4 ISETP.NE.U32.AND P1, PT, R78, RZ, PT ;  /* 0x000000ff4e00c20c */ /* 0x000fe20003f25070 */
[----:B------:R-:W-:Y:S01]  /*7070*/  BSSY B0, `(.L_x_12204) ;  /* 0x000005b000007945 */ /* 0x000fe20003800000 */
[----:B------:R-:W-:-:S02]  /*7080*/  @!P4 MOV R66, R155 ;  /* 0x0000009b0042c202 */ /* 0x000fc40000000f00 */
[----:B------:R-:W-:-:S04]  /*7090*/  @!P4 ISETP.NE.AND.EX P1, PT, R79, RZ, PT, P1 ;  /* 0x000000ff4f00c20c */ /* 0x000fc80003f25310 */
[----:B0-----:R-:W-:Y:S01]  /*70a0*/  @!P4 FSEL R60, R32, RZ, P1 ;  /* 0x000000ff203cc208 */ /* 0x001fe20000800000 */
        /* <DEDUP_REMOVED lines=13> */
.L_x_12207:
[----:B------:R-:W-:-:S07]  /*7180*/  IMAD.MOV.U32 R72, RZ, RZ, R148 ;  /* 0x000000ffff487224 */ /* 0x000fce00078e0094 */
.L_x_12208:
[----:B------:R-:W-:Y:S05]  /*7190*/  BSYNC B1 ;  /* 0x0000000000017941 */ /* 0x000fea0003800000 */
.L_x_12206:
        /* <DEDUP_REMOVED lines=16> */
.L_x_12212:
[----:B------:R-:W-:Y:S05]  /*72a0*/  BSYNC B2 ;  /* 0x0000000000027941 */ /* 0x000fea0003800000 */
.L_x_12211:
        /* <DEDUP_REMOVED lines=42> */
.L_x_12210:
[----:B------:R-:W-:Y:S05]  /*7550*/  BSYNC B1 ;  /* 0x0000000000017941 */ /* 0x000fea0003800000 */
.L_x_12209:
        /* <DEDUP_REMOVED lines=12> */
.L_x_12205:
[----:B------:R-:W-:Y:S05]  /*7620*/  BSYNC B0 ;  /* 0x0000000000007941 */ /* 0x000fea0003800000 */
.L_x_12204:
        /* <DEDUP_REMOVED lines=18> */
.L_x_12216:
[----:B------:R-:W-:-:S07]  /*7750*/  MOV R61, R148 ;  /* 0x00000094003d7202 */ /* 0x000fce0000000f00 */
.L_x_12217:
[----:B------:R-:W-:Y:S05]  /*7760*/  BSYNC B1 ;  /* 0x0000000000017941 */ /* 0x000fea0003800000 */
.L_x_12215:
        /* <DEDUP_REMOVED lines=16> */
.L_x_12221:
[----:B------:R-:W-:Y:S05]  /*7870*/  BSYNC B2 ;  /* 0x0000000000027941 */ /* 0x000fea0003800000 */
.L_x_12220:
        /* <DEDUP_REMOVED lines=43> */
.L_x_12219:
[----:B------:R-:W-:Y:S05]  /*7b30*/  BSYNC B1 ;  /* 0x0000000000017941 */ /* 0x000fea0003800000 */
.L_x_12218:
        /* <DEDUP_REMOVED lines=14> */
.L_x_12214:
[----:B------:R-:W-:Y:S05]  /*7c20*/  BSYNC B0 ;  /* 0x0000000000007941 */ /* 0x000fea0003800000 */
.L_x_12213:
        /* <DEDUP_REMOVED lines=18> */
.L_x_12225:
[----:B------:R-:W-:-:S07]  /*7d50*/  MOV R74, R148 ;  /* 0x00000094004a7202 */ /* 0x000fce0000000f00 */
.L_x_12226:
[----:B------:R-:W-:Y:S05]  /*7d60*/  BSYNC B1 ;  /* 0x0000000000017941 */ /* 0x000fea0003800000 */
.L_x_12224:
        /* <DEDUP_REMOVED lines=16> */
.L_x_12230:
[----:B------:R-:W-:Y:S05]  /*7e70*/  BSYNC B2 ;  /* 0x0000000000027941 */ /* 0x000fea0003800000 */
.L_x_12229:
        /* <DEDUP_REMOVED lines=43> */
.L_x_12228:
[----:B------:R-:W-:Y:S05]  /*8130*/  BSYNC B1 ;  /* 0x0000000000017941 */ /* 0x000fea0003800000 */
.L_x_12227:
        /* <DEDUP_REMOVED lines=12> */
.L_x_12223:
[----:B------:R-:W-:Y:S05]  /*8200*/  BSYNC B0 ;  /* 0x0000000000007941 */ /* 0x000fea0003800000 */
.L_x_12222:
        /* <DEDUP_REMOVED lines=18> */
.L_x_12234:
[----:B------:R-:W-:-:S07]  /*8330*/  MOV R63, R148 ;  /* 0x00000094003f7202 */ /* 0x000fce0000000f00 */
.L_x_12235:
[----:B------:R-:W-:Y:S05]  /*8340*/  BSYNC B1 ;  /* 0x0000000000017941 */ /* 0x000fea0003800000 */
.L_x_12233:
        /* <DEDUP_REMOVED lines=16> */
.L_x_12239:
[----:B------:R-:W-:Y:S05]  /*8450*/  BSYNC B2 ;  /* 0x0000000000027941 */ /* 0x000fea0003800000 */
.L_x_12238:
        /* <DEDUP_REMOVED lines=43> */
.L_x_12237:
[----:B------:R-:W-:Y:S05]  /*8710*/  BSYNC B1 ;  /* 0x0000000000017941 */ /* 0x000fea0003800000 */
.L_x_12236:
        /* <DEDUP_REMOVED lines=14> */
.L_x_12232:
[----:B------:R-:W-:Y:S05]  /*8800*/  BSYNC B0 ;  /* 0x0000000000007941 */ /* 0x000fea0003800000 */
.L_x_12231:
        /* <DEDUP_REMOVED lines=18> */
.L_x_12243:
[----:B------:R-:W-:-:S07]  /*8930*/  MOV R145, R148 ;  /* 0x0000009400917202 */ /* 0x000fce0000000f00 */
.L_x_12244:
[----:B------:R-:W-:Y:S05]  /*8940*/  BSYNC B1 ;  /* 0x0000000000017941 */ /* 0x000fea0003800000 */
.L_x_12242:
        /* <DEDUP_REMOVED lines=16> */
.L_x_12248:
[----:B------:R-:W-:Y:S05]  /*8a50*/  BSYNC B2 ;  /* 0x0000000000027941 */ /* 0x000fea0003800000 */
.L_x_12247:
        /* <DEDUP_REMOVED lines=43> */
.L_x_12246:
[----:B------:R-:W-:Y:S05]  /*8d10*/  BSYNC B1 ;  /* 0x0000000000017941 */ /* 0x000fea0003800000 */
.L_x_12245:
        /* <DEDUP_REMOVED lines=12> */
.L_x_12241:
[----:B------:R-:W-:Y:S05]  /*8de0*/  BSYNC B0 ;  /* 0x0000000000007941 */ /* 0x000fea0003800000 */
.L_x_12240:
        /* <DEDUP_REMOVED lines=18> */
.L_x_12252:
[----:B------:R-:W-:-:S07]  /*8f10*/  MOV R65, R148 ;  /* 0x0000009400417202 */ /* 0x000fce0000000f00 */
.L_x_12253:
[----:B------:R-:W-:Y:S05]  /*8f20*/  BSYNC B1 ;  /* 0x0000000000017941 */ /* 0x000fea0003800000 */
.L_x_12251:
        /* <DEDUP_REMOVED lines=16> */
.L_x_12257:
[----:B------:R-:W-:Y:S05]  /*9030*/  BSYNC B2 ;  /* 0x0000000000027941 */ /* 0x000fea0003800000 */
.L_x_12256:
        /* <DEDUP_REMOVED lines=43> */
.L_x_12255:
[----:B------:R-:W-:Y:S05]  /*92f0*/  BSYNC B1 ;  /* 0x0000000000017941 */ /* 0x000fea0003800000 */
.L_x_12254:
[----:B------:R-:W-:Y:S01]  /*9300*/  HFMA2.MMA R72, -RZ, RZ, 0.1171875, 0 ;  /* 0x2f800000ff487435 */ /* 0x000fe200000001ff */
[----:B------:R-:W-:Y:S02]  /*9310*/  PRMT R66, R38, 0x7632, R66 ;  /* 0x0000763226427816 */ /* 0x000fe40000000042 */
[----:B------:R-:W-:-:S03]  /*9320*/  I2FP.F32.U32 R65, R65 ;  /* 0x0000004100417245 */ /* 0x000fc60000201000 */
[----:B------:R-:W-:-:S04]  /*9330*/  IMAD.U32 R66, R66, 0x10000, RZ ;  /* 0x0001000042427824 */ /* 0x000fc800078e00ff */
[----:B------:R-:W-:Y:S01]  /*9340*/  FFMA.FTZ R65, R65, R72, 1.1641532182693481445e-10 ;  /* 0x2f00000041417423 */ /* 0x000fe20000010048 */
[----:B------:R-:W-:-:S04]  /*9350*/  FMUL.FTZ R66, R66, UR9 ;  /* 0x0000000942427c20 */ /* 0x000fc80008410000 */
[----:B------:R-:W-:Y:S01]  /*9360*/  FSETP.GTU.FTZ.AND P1, PT, R65, UR7, PT ;  /* 0x0000000741007c0b */ /* 0x000fe2000bf3c000 */
[----:B------:R-:W-:Y:S01]  /*9370*/  FMUL.FTZ R66, R66, UR8 ;  /* 0x0000000842427c20 */ /* 0x000fe20008410000 */
[----:B------:R-:W-:Y:S02]  /*9380*/  PRMT R65, R10, 0x7632, R65 ;  /* 0x000076320a417816 */ /* 0x000fe40000000041 */
[----:B------:R-:W-:Y:S02]  /*9390*/  SEL R146, RZ, 0x1, P1 ;  /* 0x00000001ff927807 */ /* 0x000fe40000800000 */
[----:B------:R-:W-:Y:S02]  /*93a0*/  SHF.L.U32 R65, R65, 0x10, RZ ;  /* 0x0000001041417819 */ /* 0x000fe400000006ff */
[----:B------:R-:W-:-:S05]  /*93b0*/  FSEL R66, R66, RZ, !P1 ;  /* 0x000000ff42427208 */ /* 0x000fca0004800000 */
[----:B------:R-:W-:-:S04]  /*93c0*/  FMUL.FTZ R65, R66, R65 ;  /* 0x0000004142417220 */ /* 0x000fc80000410000 */
[----:B------:R-:W-:-:S07]  /*93d0*/  @P0 FADD.FTZ R65, R41, R65 ;  /* 0x0000004129410221 */ /* 0x000fce0000010000 */
.L_x_12250:
[----:B------:R-:W-:Y:S05]  /*93e0*/  BSYNC B0 ;  /* 0x0000000000007941 */ /* 0x000fea0003800000 */
.L_x_12249:
        /* <DEDUP_REMOVED lines=18> */
.L_x_12261:
[----:B------:R-:W-:-:S07]  /*9510*/  MOV R140, R148 ;  /* 0x00000094008c7202 */ /* 0x000fce0000000f00 */
.L_x_12262:
[----:B------:R-:W-:Y:S05]  /*9520*/  BSYNC B1 ;  /* 0x0000000000017941 */ /* 0x000fea0003800000 */
.L_x_12260:
        /* <DEDUP_REMOVED lines=16> */
.L_x_12266:
[----:B------:R-:W-:Y:S05]  /*9630*/  BSYNC B2 ;  /* 0x0000000000027941 */ /* 0x000fea0003800000 */
.L_x_12265:
        /* <DEDUP_REMOVED lines=37> */
[----:B------:R-:W-:-:S03]  /*9890*/  LOP3.LUT R67, R67, R72, R96, 0x96, !PT ;  /* 0x0000004843437212 */ /* 0x000fc600078e9660 */
[----:B------:R-:W-:Y:S01]  /*98a0*/  IMAD.MOV.U32 R72, RZ, RZ, RZ ;  /* 0x000000ffff487224 */ /* 0x000fe200078e00ff */
[----:B------:R-:W-:Y:S01]  /*98b0*/  LOP3.LUT R147, R149, R66, R114, 0x96, !PT ;  /* 0x0000004295937212 */ /* 0x000fe200078e9672 */
[----:B------:R-:W-:-:S05]  /*98c0*/  IMAD.WIDE.U32 R66, R67, -0x2daee0ad, RZ ;  /* 0xd2511f5343427825 */ /* 0x000fca00078e00ff */
[----:B------:R-:W-:Y:S02]  /*98d0*/  LOP3.LUT R149, R67, R74, R113, 0x96, !PT ;  /* 0x0000004a43957212 */ /* 0x000fe400078e9671 */
[----:B------:R-:W-:-:S07]  /*98e0*/  MOV R150, R66 ;  /* 0x0000004200967202 */ /* 0x000fce0000000f00 */
.L_x_12264:
[----:B------:R-:W-:Y:S05]  /*98f0*/  BSYNC B1 ;  /* 0x0000000000017941 */ /* 0x000fea0003800000 */
.L_x_12263:
[----:B------:R-:W-:Y:S01]  /*9900*/  HFMA2.MMA R67, -RZ, RZ, 0.1171875, 0 ;  /* 0x2f800000ff437435 */ /* 0x000fe200000001ff */
[----:B------:R-:W-:Y:S01]  /*9910*/  I2FP.F32.U32 R66, R140 ;  /* 0x0000008c00427245 */ /* 0x000fe20000201000 */
[----:B------:R-:W-:-:S04]  /*9920*/  IMAD.U32 R73, R39, 0x10000, RZ ;  /* 0x0001000027497824 */ /* 0x000fc800078e00ff */
[----:B------:R-:W-:-:S04]  /*9930*/  FMUL.FTZ R73, R73, UR9 ;  /* 0x0000000949497c20 */ /* 0x000fc80008410000 */
[----:B------:R-:W-:Y:S01]  /*9940*/  FFMA.FTZ R66, R66, R67, 1.1641532182693481445e-10 ;  /* 0x2f00000042427423 */ /* 0x000fe20000010043 */
[----:B------:R-:W-:-:S04]  /*9950*/  SHF.L.U32 R67, R11, 0x10, RZ ;  /* 0x000000100b437819 */ /* 0x000fc800000006ff */
[----:B------:R-:W-:Y:S01]  /*9960*/  FSETP.GTU.FTZ.AND P1, PT, R66, UR7, PT ;  /* 0x0000000742007c0b */ /* 0x000fe2000bf3c000 */
[----:B------:R-:W-:-:S03]  /*9970*/  FMUL.FTZ R66, R73, UR8 ;  /* 0x0000000849427c20 */ /* 0x000fc60008410000 */
[----:B------:R-:W-:Y:S02]  /*9980*/  SEL R140, RZ, 0x1, P1 ;  /* 0x00000001ff8c7807 */ /* 0x000fe40000800000 */
[----:B------:R-:W-:-:S05]  /*9990*/  FSEL R66, R66, RZ, !P1 ;  /* 0x000000ff42427208 */ /* 0x000fca0004800000 */
[----:B------:R-:W-:-:S04]  /*99a0*/  FMUL.FTZ R66, R66, R67 ;  /* 0x0000004342427220 */ /* 0x000fc80000410000 */
[----:B------:R-:W-:-:S07]  /*99b0*/  @P0 FADD.FTZ R66, R42, R66 ;  /* 0x000000422a420221 */ /* 0x000fce0000010000 */
.L_x_12259:
[----:B------:R-:W-:Y:S05]  /*99c0*/  BSYNC B0 ;  /* 0x0000000000007941 */ /* 0x000fea0003800000 */
.L_x_12258:
        /* <DEDUP_REMOVED lines=18> */
.L_x_12270:
[----:B------:R-:W-:-:S07]  /*9af0*/  MOV R67, R148 ;  /* 0x0000009400437202 */ /* 0x000fce0000000f00 */
.L_x_12271:
[----:B------:R-:W-:Y:S05]  /*9b00*/  BSYNC B1 ;  /* 0x0000000000017941 */ /* 0x000fea0003800000 */
.L_x_12269:
        /* <DEDUP_REMOVED lines=16> */
.L_x_12275:
[----:B------:R-:W-:Y:S05]  /*9c10*/  BSYNC B2 ;  /* 0x0000000000027941 */ /* 0x000fea0003800000 */
.L_x_12274:
        /* <DEDUP_REMOVED lines=43> */
.L_x_12273:
[----:B------:R-:W-:Y:S05]  /*9ed0*/  BSYNC B1 ;  /* 0x0000000000017941 */ /* 0x000fea0003800000 */
.L_x_12272:
        /* <DEDUP_REMOVED lines=14> */
.L_x_12268:
[----:B------:R-:W-:Y:S05]  /*9fc0*/  BSYNC B0 ;  /* 0x0000000000007941 */ /* 0x000fea0003800000 */
.L_x_12267:
[----:B------:R-:W-:Y:S01]  /*9fd0*/  IMAD.WIDE.U32 R72, R71, 0x20, R76 ;  /* 0x0000002047487825 */ /* 0x000fe200078e004c */
[----:B------:R-:W-:Y:S04]  /*9fe0*/  BSSY B0, `(.L_x_12276) ;  /* 0x0000018000007945 */ /* 0x000fe80003800000 */
[----:B------:R0:W-:Y:S04]  /*9ff0*/  STG.E.128 desc[UR4][R72.64], R60 ;  /* 0x0000003c48007986 */ /* 0x0001e8000c101d04 */
[----:B------:R0:W-:Y:S01]  /*a000*/  STG.E.128 desc[UR4][R72.64+0x10], R64 ;  /* 0x0000104048007986 */ /* 0x0001e2000c101d04 */
[----:B------:R-:W-:Y:S05]  /*a010*/  @!P3 BRA `(.L_x_12277) ;  /* 0x000000000050b947 */ /* 0x000fea0003800000 */
[----:B------:R-:W-:Y:S01]  /*a020*/  IMAD.U32 R71, R140, 0x10000, RZ ;  /* 0x000100008c477824 */ /* 0x000fe200078e00ff */
[----:B------:R-:W1:Y:S01]  /*a030*/  LDC.64 R158, c[0x0][0x240] ;  /* 0x00009000ff9e7b82 */ /* 0x000e620000000a00 */
[----:B------:R-:W-:Y:S02]  /*a040*/  LOP3.LUT R74, R143, 0xff, RZ, 0xc0, !PT ;  /* 0x000000ff8f4a7812 */ /* 0x000fe400078ec0ff */
[----:B------:R-:W-:Y:S02]  /*a050*/  LOP3.LUT R156, R142, 0xff, RZ, 0xc0, !PT ;  /* 0x000000ff8e9c7812 */ /* 0x000fe400078ec0ff */
[----:B0-----:R-:W-:Y:S01]  /*a060*/  LOP3.LUT R72, R71, 0xff0000, RZ, 0xc0, !PT ;  /* 0x00ff000047487812 */ /* 0x001fe200078ec0ff */
        /* <DEDUP_REMOVED lines=12> */
[----:B-1----:R-:W-:Y:S01]  /*a130*/  IMAD.WIDE.U32 R70, R70, 0x8, R158 ;  /* 0x0000000846467825 */ /* 0x002fe200078e009e */
[----:B------:R-:W-:-:S05]  /*a140*/  LOP3.LUT R156, R72, 0xff, R151, 0xf8, !PT ;  /* 0x000000ff489c7812 */ /* 0x000fca00078ef897 */
[----:B------:R1:W-:Y:S02]  /*a150*/  STG.E.64 desc[UR4][R70.64], R156 ;  /* 0x0000009c46007986 */ /* 0x0003e4000c101b04 */
.L_x_12277:
[----:B------:R-:W-:Y:S05]  /*a160*/  BSYNC B0 ;  /* 0x0000000000007941 */ /* 0x000fea0003800000 */
.L_x_12276:
[----:B0-----:R-:W0:Y:S01]  /*a170*/  @P0 LDC.64 R72, c[0x0][0x230] ;  /* 0x00008c00ff480b82 */ /* 0x001e220000000a00 */
[----:B------:R-:W-:Y:S01]  /*a180*/  IADD3 R155, R69, 0x300, RZ ;  /* 0x00000300459b7810 */ /* 0x000fe20007ffe0ff */
[----:B-1----:R-:W-:-:S06]  /*a190*/  VIADD R156, R68, 0x300 ;  /* 0x00000300449c7836 */ /* 0x002fcc0000000000 */
[----:B------:R-:W1:Y:S01]  /*a1a0*/  @P3 LDC.64 R70, c[0x0][0x220] ;  /* 0x00008800ff463b82 */ /* 0x000e620000000a00 */
[----:B0-----:R-:W-:-:S05]  /*a1b0*/  @P0 IMAD.WIDE.U32 R72, R155, 0x20, R72 ;  /* 0x000000209b480825 */ /* 0x001fca00078e0048 */
[----:B------:R-:W2:Y:S01]  /*a1c0*/  @P0 LDG.E.128 R32, desc[UR4][R72.64] ;  /* 0x0000000448200981 */ /* 0x000ea2000c1e1d00 */
[----:B-1----:R-:W-:-:S03]  /*a1d0*/  @P3 IMAD.WIDE.U32 R70, R156, 0x10, R70 ;  /* 0x000000109c463825 */ /* 0x002fc600078e0046 */
[----:B------:R0:W5:Y:S04]  /*a1e0*/  @P0 LDG.E.128 R40, desc[UR4][R72.64+0x10] ;  /* 0x0000100448280981 */ /* 0x000168000c1e1d00 */
[----:B------:R0:W5:Y:S01]  /*a1f0*/  @P3 LDG.E.128 R36, desc[UR4][R70.64] ;  /* 0x0000000446243981 */ /* 0x000162000c1e1d00 */
[----:B------:R-:W-:Y:S01]  /*a200*/  @!P4 ISETP.NE.U32.AND P1, PT, R78, RZ, PT ;  /* 0x000000ff4e00c20c */ /* 0x000fe20003f25070 */
[----:B------:R-:W-:Y:S03]  /*a210*/  BSSY B0, `(.L_x_12278) ;  /* 0x000005b000007945 */ /* 0x000fe60003800000 */
[----:B------:R-:W-:Y:S02]  /*a220*/  @!P4 ISETP.NE.AND.EX P1, PT, R79, RZ, PT, P1 ;  /* 0x000000ff4f00c20c */ /* 0x000fe40003f25310 */
[----:B------:R-:W-:-:S02]  /*a230*/  @!P4 MOV R74, R160 ;  /* 0x000000a0004ac202 */ /* 0x000fc40000000f00 */
        /* <DEDUP_REMOVED lines=14> */
.L_x_12281:
[----:B------:R-:W-:-:S07]  /*a320*/  IMAD.MOV.U32 R75, RZ, RZ, R148 ;  /* 0x000000ffff4b7224 */ /* 0x000fce00078e0094 */
.L_x_12282:
[----:B------:R-:W-:Y:S05]  /*a330*/  BSYNC B1 ;  /* 0x0000000000017941 */ /* 0x000fea0003800000 */
.L_x_12280:
        /* <DEDUP_REMOVED lines=16> */
.L_x_12286:
[----:B------:R-:W-:Y:S05]  /*a440*/  BSYNC B2 ;  /* 0x0000000000027941 */ /* 0x000fea0003800000 */
.L_x_12285:
        /* <DEDUP_REMOVED lines=41> */
[----:B------:R-:W-:-:S07]  /*a6e0*/  LOP3.LUT R149, R151, R72, R113, 0x96, !PT ;  /* 0x0000004897957212 */ /* 0x000fce00078e9671 */
.L_x_12284:
[----:B------:R-:W-:Y:S05]  /*a6f0*/  BSYNC B1 ;  /* 0x0000000000017941 */ /* 0x000fea0003800000 */
.L_x_12283:
[----:B------:R-:W-:Y:S01]  /*a700*/  HFMA2.MMA R69, -RZ, RZ, 0.1171875, 0 ;  /* 0x2f800000ff457435 */ /* 0x000fe200000001ff */
[----:B------:R-:W-:Y:S01]  /*a710*/  I2FP.F32.U32 R68, R75 ;  /* 0x0000004b00447245 */ /* 0x000fe20000201000 */
[----:B-----5:R-:W-:-:S04]  /*a720*/  IMAD.U32 R70, R36, 0x10000, RZ ;  /* 0x0001000024467824 */ /* 0x020fc800078e00ff */
        /* <DEDUP_REMOVED lines=9> */
.L_x_12279:
[----:B------:R-:W-:Y:S05]  /*a7c0*/  BSYNC B0 ;  /* 0x0000000000007941 */ /* 0x000fea0003800000 */
.L_x_12278:
        /* <DEDUP_REMOVED lines=18> */
.L_x_12290:
[----:B------:R-:W-:-:S07]  /*a8f0*/  MOV R69, R148 ;  /* 0x0000009400457202 */ /* 0x000fce0000000f00 */
.L_x_12291:
[----:B------:R-:W-:Y:S05]  /*a900*/  BSYNC B1 ;  /* 0x0000000000017941 */ /* 0x000fea0003800000 */
.L_x_12289:
        /* <DEDUP_REMOVED lines=16> */
.L_x_12295:
[----:B------:R-:W-:Y:S05]  /*aa10*/  BSYNC B2 ;  /* 0x0000000000027941 */ /* 0x000fea0003800000 */
.L_x_12294:
        /* <DEDUP_REMOVED lines=43> */
.L_x_12293:
[----:B------:R-:W-:Y:S05]  /*acd0*/  BSYNC B1 ;  /* 0x0000000000017941 */ /* 0x000fea0003800000 */
.L_x_12292:
        /* <DEDUP_REMOVED lines=14> */
.L_x_12288:
[----:B------:R-:W-:Y:S05]  /*adc0*/  BSYNC B0 ;  /* 0x0000000000007941 */ /* 0x000fea0003800000 */
.L_x_12287:
        /* <DEDUP_REMOVED lines=18> */
.L_x_12299:
[----:B------:R-:W-:-:S07]  /*aef0*/  MOV R143, R148 ;  /* 0x00000094008f7202 */ /* 0x000fce0000000f00 */
.L_x_12300:
[----:B------:R-:W-:Y:S05]  /*af00*/  BSYNC B1 ;  /* 0x0000000000017941 */ /* 0x000fea0003800000 */
.L_x_12298:
        /* <DEDUP_REMOVED lines=16> */
.L_x_12304:
[----:B------:R-:W-:Y:S05]  /*b010*/  BSYNC B2 ;  /* 0x0000000000027941 */ /* 0x000fea0003800000 */
.L_x_12303:
        /* <DEDUP_REMOVED lines=43> */
.L_x_12302:
[----:B------:R-:W-:Y:S05]  /*b2d0*/  BSYNC B1 ;  /* 0x0000000000017941 */ /* 0x000fea0003800000 */
.L_x_12301:
[----:B------:R-:W-:Y:S01]  /*b2e0*/  HFMA2.MMA R71, -RZ, RZ, 0.1171875, 0 ;  /* 0x2f800000ff477435 */ /* 0x000fe200000001ff */
[----:B------:R-:W-:-:S09]  /*b2f0*/  I2FP.F32.U32 R70, R143 ;  /* 0x0000008f00467245 */ /* 0x000fd20000201000 */
[----:B------:R-:W-:Y:S01]  /*b300*/  FFMA.FTZ R70, R70, R71, 1.1641532182693481445e-10 ;  /* 0x2f00000046467423 */ /* 0x000fe20000010047 */
[----:B-----5:R-:W-:-:S04]  /*b310*/  IMAD.U32 R71, R37, 0x10000, RZ ;  /* 0x0001000025477824 */ /* 0x020fc800078e00ff */
[----:B------:R-:W-:Y:S01]  /*b320*/  FMUL.FTZ R71, R71, UR9 ;  /* 0x0000000947477c20 */ /* 0x000fe20008410000 */
[----:B------:R-:W-:-:S03]  /*b330*/  FSETP.GTU.FTZ.AND P1, PT, R70, UR7, PT ;  /* 0x0000000746007c0b */ /* 0x000fc6000bf3c000 */
[----:B------:R-:W-:Y:S01]  /*b340*/  FMUL.FTZ R70, R71, UR8 ;  /* 0x0000000847467c20 */ /* 0x000fe20008410000 */
[----:B------:R-:W-:Y:S02]  /*b350*/  SHF.L.U32 R71, R5, 0x10, RZ ;  /* 0x0000001005477819 */ /* 0x000fe400000006ff */
[----:B------:R-:W-:Y:S02]  /*b360*/  SEL R143, RZ, 0x1, P1 ;  /* 0x00000001ff8f7807 */ /* 0x000fe40000800000 */
[----:B------:R-:W-:-:S05]  /*b370*/  FSEL R70, R70, RZ, !P1 ;  /* 0x000000ff46467208 */ /* 0x000fca0004800000 */
[----:B------:R-:W-:-:S04]  /*b380*/  FMUL.FTZ R70, R70, R71 ;  /* 0x0000004746467220 */ /* 0x000fc80000410000 */
[----:B------:R-:W-:-:S07]  /*b390*/  @P0 FADD.FTZ R70, R34, R70 ;  /* 0x0000004622460221 */ /* 0x000fce0000010000 */
.L_x_12297:
[----:B------:R-:W-:Y:S05]  /*b3a0*/  BSYNC B0 ;  /* 0x0000000000007941 */ /* 0x000fea0003800000 */
.L_x_12296:
        /* <DEDUP_REMOVED lines=18> */
.L_x_12308:
[----:B------:R-:W-:-:S07]  /*b4d0*/  MOV R71, R148 ;  /* 0x0000009400477202 */ /* 0x000fce0000000f00 */
.L_x_12309:
[----:B------:R-:W-:Y:S05]  /*b4e0*/  BSYNC B1 ;  /* 0x0000000000017941 */ /* 0x000fea0003800000 */
.L_x_12307:
        /* <DEDUP_REMOVED lines=16> */
.L_x_12313:
[----:B------:R-:W-:Y:S05]  /*b5f0*/  BSYNC B2 ;  /* 0x0000000000027941 */ /* 0x000fea0003800000 */
.L_x_12312:
        /* <DEDUP_REMOVED lines=43> */
.L_x_12311:
[----:B------:R-:W-:Y:S05]  /*b8b0*/  BSYNC B1 ;  /* 0x0000000000017941 */ /* 0x000fea0003800000 */
.L_x_12310:
        /* <DEDUP_REMOVED lines=14> */
.L_x_12306:
[----:B------:R-:W-:Y:S05]  /*b9a0*/  BSYNC B0 ;  /* 0x0000000000007941 */ /* 0x000fea0003800000 */
.L_x_12305:
        /* <DEDUP_REMOVED lines=18> */
.L_x_12317:
[----:B------:R-:W-:-:S07]  /*bad0*/  MOV R145, R148 ;  /* 0x0000009400917202 */ /* 0x000fce0000000f00 */
.L_x_12318:
[----:B------:R-:W-:Y:S05]  /*bae0*/  BSYNC B1 ;  /* 0x0000000000017941 */ /* 0x000fea0003800000 */
.L_x_12316:
        /* <DEDUP_REMOVED lines=16> */
.L_x_12322:
[----:B------:R-:W-:Y:S05]  /*bbf0*/  BSYNC B2 ;  /* 0x0000000000027941 */ /* 0x000fea0003800000 */
.L_x_12321:
        /* <DEDUP_REMOVED lines=43> */
.L_x_12320:
[----:B------:R-:W-:Y:S05]  /*beb0*/  BSYNC B1 ;  /* 0x0000000000017941 */ /* 0x000fea0003800000 */
.L_x_12319:
[----:B------:R-:W-:Y:S01]  /*bec0*/  HFMA2.MMA R73, -RZ, RZ, 0.1171875, 0 ;  /* 0x2f800000ff497435 */ /* 0x000fe200000001ff */
[----:B------:R-:W-:-:S09]  /*bed0*/  I2FP.F32.U32 R72, R145 ;  /* 0x0000009100487245 */ /* 0x000fd20000201000 */
[----:B------:R-:W-:Y:S01]  /*bee0*/  FFMA.FTZ R72, R72, R73, 1.1641532182693481445e-10 ;  /* 0x2f00000048487423 */ /* 0x000fe20000010049 */
[----:B------:R-:W-:-:S04]  /*bef0*/  IMAD.U32 R73, R38, 0x10000, RZ ;  /* 0x0001000026497824 */ /* 0x000fc800078e00ff */
        /* <DEDUP_REMOVED lines=8> */
.L_x_12315:
[----:B------:R-:W-:Y:S05]  /*bf80*/  BSYNC B0 ;  /* 0x0000000000007941 */ /* 0x000fea0003800000 */
.L_x_12314:
        /* <DEDUP_REMOVED lines=18> */
.L_x_12326:
[----:B------:R-:W-:-:S07]  /*c0b0*/  MOV R73, R148 ;  /* 0x0000009400497202 */ /* 0x000fce0000000f00 */
.L_x_12327:
[----:B------:R-:W-:Y:S05]  /*c0c0*/  BSYNC B1 ;  /* 0x0000000000017941 */ /* 0x000fea0003800000 */
.L_x_12325:
        /* <DEDUP_REMOVED lines=16> */
.L_x_12331:
[----:B------:R-:W-:Y:S05]  /*c1d0*/  BSYNC B2 ;  /* 0x0000000000027941 */ /* 0x000fea0003800000 */
.L_x_12330:
        /* <DEDUP_REMOVED lines=43> */
.L_x_12329:
[----:B------:R-:W-:Y:S05]  /*c490*/  BSYNC B1 ;  /* 0x0000000000017941 */ /* 0x000fea0003800000 */
.L_x_12328:
        /* <DEDUP_REMOVED lines=14> */
.L_x_12324:
[----:B------:R-:W-:Y:S05]  /*c580*/  BSYNC B0 ;  /* 0x0000000000007941 */ /* 0x000fea0003800000 */
.L_x_12323:
        /* <DEDUP_REMOVED lines=18> */
.L_x_12335:
[----:B------:R-:W-:-:S07]  /*c6b0*/  MOV R140, R148 ;  /* 0x00000094008c7202 */ /* 0x000fce0000000f00 */
.L_x_12336:
[----:B------:R-:W-:Y:S05]  /*c6c0*/  BSYNC B1 ;  /* 0x0000000000017941 */ /* 0x000fea0003800000 */
.L_x_12334:
        /* <DEDUP_REMOVED lines=16> */
.L_x_12340:
[----:B------:R-:W-:Y:S05]  /*c7d0*/  BSYNC B2 ;  /* 0x0000000000027941 */ /* 0x000fea0003800000 */
.L_x_12339:
        /* <DEDUP_REMOVED lines=41> */
[----:B------:R-:W-:Y:S01]  /*ca70*/  IMAD.MOV.U32 R158, RZ, RZ, RZ ;  /* 0x000000ffff9e7224 */ /* 0x000fe200078e00ff */
[----:B------:R-:W-:-:S07]  /*ca80*/  MOV R150, R74 ;  /* 0x0000004a00967202 */ /* 0x000fce0000000f00 */
.L_x_12338:
[----:B------:R-:W-:Y:S05]  /*ca90*/  BSYNC B1 ;  /* 0x0000000000017941 */ /* 0x000fea0003800000 */
.L_x_12337:
        /* <DEDUP_REMOVED lines=12> */
.L_x_12333:
[----:B------:R-:W-:Y:S05]  /*cb60*/  BSYNC B0 ;  /* 0x0000000000007941 */ /* 0x000fea0003800000 */
.L_x_12332:
        /* <DEDUP_REMOVED lines=18> */
.L_x_12344:
[----:B------:R-:W-:-:S07]  /*cc90*/  MOV R75, R148 ;  /* 0x00000094004b7202 */ /* 0x000fce0000000f00 */
.L_x_12345:
[----:B------:R-:W-:Y:S05]  /*cca0*/  BSYNC B1 ;  /* 0x0000000000017941 */ /* 0x000fea0003800000 */
.L_x_12343:
        /* <DEDUP_REMOVED lines=16> */
.L_x_12349:
[----:B------:R-:W-:Y:S05]  /*cdb0*/  BSYNC B2 ;  /* 0x0000000000027941 */ /* 0x000fea0003800000 */
.L_x_12348:
        /* <DEDUP_REMOVED lines=42> */
[----:B------:R-:W-:-:S07]  /*d060*/  MOV R150, R78 ;  /* 0x0000004e00967202 */ /* 0x000fce0000000f00 */
.L_x_12347:
[----:B------:R-:W-:Y:S05]  /*d070*/  BSYNC B1 ;  /* 0x0000000000017941 */ /* 0x000fea0003800000 */
.L_x_12346:
        /* <DEDUP_REMOVED lines=14> */
.L_x_12342:
[----:B------:R-:W-:Y:S05]  /*d160*/  BSYNC B0 ;  /* 0x0000000000007941 */ /* 0x000fea0003800000 */
.L_x_12341:
[----:B------:R-:W-:Y:S01]  /*d170*/  IMAD.WIDE.U32 R76, R155, 0x20, R76 ;  /* 0x000000209b4c7825 */ /* 0x000fe200078e004c */
[----:B------:R-:W-:Y:S04]  /*d180*/  BSSY B0, `(.L_x_12350) ;  /* 0x0000018000007945 */ /* 0x000fe80003800000 */
        /* <DEDUP_REMOVED lines=23> */
.L_x_12351:
[----:B------:R-:W-:Y:S05]  /*d300*/  BSYNC B0 ;  /* 0x0000000000007941 */ /* 0x000fea0003800000 */
.L_x_12350:
[----:B01----:R-:W-:Y:S01]  /*d310*/  FADD.FTZ R76, RZ, R44 ;  /* 0x0000002cff4c7221 */ /* 0x003fe20000010000 */
[----:B------:R-:W0:Y:S01]  /*d320*/  S2R R78, SR_TID.X ;  /* 0x00000000004e7919 */ /* 0x000e220000002100 */
[----:B------:R-:W-:Y:S01]  /*d330*/  LOP3.LUT P0, RZ, R0, 0xff, RZ, 0xc0, !PT ;  /* 0x000000ff00ff7812 */ /* 0x000fe2000780c0ff */
[----:B------:R-:W-:Y:S01]  /*d340*/  UMOV UR6, 0xffffffff ;  /* 0xffffffff00067882 */ /* 0x000fe20000000000 */
        /* <DEDUP_REMOVED lines=120> */
.L_x_12366:
        /* <DEDUP_REMOVED lines=16> */
[----:B-1----:R-:W-:Y:S02]  /*dbd0*/  @!P1 LEA R0, R77, R0, 0x18 ;  /* 0x000000004d009211 */ /* 0x002fe400078ec0ff */
[----:B------:R-:W-:Y:S02]  /*dbe0*/  CS2R R76, SRZ ;  /* 0x00000000004c7805 */ /* 0x000fe4000001ff00 */
[----:B------:R-:W-:Y:S01]  /*dbf0*/  @!P1 LEA R79, R79, R0, 0x3 ;  /* 0x000000004f4f9211 */ /* 0x000fe200078e18ff */
[----:B------:R-:W-:Y:S01]  /*dc00*/  IMAD.MOV.U32 R0, RZ, RZ, RZ ;  /* 0x000000ffff007224 */ /* 0x000fe200078e00ff */
[----:B------:R-:W-:-:S03]  /*dc10*/  @!P1 MOV R0, 0x400 ;  /* 0x0000040000009802 */ /* 0x000fc60000000f00 */
[----:B------:R-:W-:Y:S01]  /*dc20*/  @!P1 LDS.64 R76, [R79] ;  /* 0x000000004f4c9984 */ /* 0x000fe20000000a00 */
[----:B------:R-:W-:Y:S02]  /*dc30*/  I2FP.F32.S32 R163, R0 ;  /* 0x0000000000a37245 */ /* 0x000fe40000201400 */
[----:B------:R-:W-:Y:S01]  /*dc40*/  LOP3.LUT P1, RZ, R155, 0x1f, R78, 0xf8, !PT ;  /* 0x0000001f9bff7812 */ /* 0x000fe2000782f84e */
[----:B------:R-:W0:Y:S02]  /*dc50*/  SHFL.DOWN PT, R159, R0, 0x4, 0x1f ;  /* 0x08801f00009f7f89 */ /* 0x000e2400000e0000 */
[----:B0-----:R-:W-:Y:S01]  /*dc60*/  I2FP.F32.S32 R158, R159 ;  /* 0x0000009f009e7245 */ /* 0x001fe20000201400 */
[----:B------:R-:W-:-:S05]  /*dc70*/  IMAD.IADD R159, R159, 0x1, R0 ;  /* 0x000000019f9f7824 */ /* 0x000fca00078e0200 */
[----:B------:R-:W-:Y:S01]  /*dc80*/  I2FP.F32.S32 R0, R159 ;  /* 0x0000009f00007245 */ /* 0x000fe20000201400 */
[----:B------:R-:W0:Y:S02]  /*dc90*/  SHFL.DOWN PT, R161, R76, 0x4, 0x1f ;  /* 0x08801f004ca17f89 */ /* 0x000e2400000e0000 */
[C---:B0-----:R-:W-:Y:S01]  /*dca0*/  FADD.FTZ R156, -R161.reuse, R76 ;  /* 0x0000004ca19c7221 */ /* 0x041fe20000010100 */
[----:B------:R-:W-:-:S03]  /*dcb0*/  FMUL.FTZ R160, R161, R158 ;  /* 0x0000009ea1a07220 */ /* 0x000fc60000410000 */
[----:B------:R-:W-:Y:S01]  /*dcc0*/  FMUL.FTZ R156, R156, R156 ;  /* 0x0000009c9c9c7220 */ /* 0x000fe20000410000 */
[----:B------:R-:W-:Y:S02]  /*dcd0*/  FFMA.FTZ R161, R163, R76, R160 ;  /* 0x0000004ca3a17223 */ /* 0x000fe400000100a0 */
[----:B------:R-:W0:Y:S01]  /*dce0*/  MUFU.RCP R76, R0 ;  /* 0x00000000004c7308 */ /* 0x000e220000001000 */
[----:B------:R-:W-:Y:S02]  /*dcf0*/  FMUL.FTZ R163, R156, R163 ;  /* 0x000000a39ca37220 */ /* 0x000fe40000410000 */
[----:B------:R-:W1:Y:S02]  /*dd00*/  SHFL.DOWN PT, R156, R77, 0x4, 0x1f ;  /* 0x08801f004d9c7f89 */ /* 0x000e6400000e0000 */
[----:B------:R-:W-:Y:S01]  /*dd10*/  FMUL.FTZ R163, R163, R158 ;  /* 0x0000009ea3a37220 */ /* 0x000fe20000410000 */
[----:B0-----:R-:W-:-:S05]  /*dd20*/  FMUL.FTZ R161, R76, R161 ;  /* 0x000000a14ca17220 */ /* 0x001fca0000410000 */
[----:B------:R-:W0:Y:S01]  /*dd30*/  SHFL.DOWN PT, R158, R161, 0x2, 0x1f ;  /* 0x08401f00a19e7f89 */ /* 0x000e2200000e0000 */
[----:B-1----:R-:W-:-:S03]  /*dd40*/  FADD.FTZ R79, R156, R77 ;  /* 0x0000004d9c4f7221 */ /* 0x002fc60000010000 */
[----:B------:R-:W1:Y:S01]  /*dd50*/  SHFL.DOWN PT, R156, R159, 0x2, 0x1f ;  /* 0x08401f009f9c7f89 */ /* 0x000e6200000e0000 */
[----:B------:R-:W-:Y:S01]  /*dd60*/  FFMA.FTZ R79, R76, R163, R79 ;  /* 0x000000a34c4f7223 */ /* 0x000fe2000001004f */
[----:B0-----:R-:W-:-:S04]  /*dd70*/  FADD.FTZ R77, R161, -R158 ;  /* 0x8000009ea14d7221 */ /* 0x001fc80000010000 */
[----:B------:R-:W-:Y:S01]  /*dd80*/  FMUL.FTZ R77, R77, R77 ;  /* 0x0000004d4d4d7220 */ /* 0x000fe20000410000 */
[-C--:B-1----:R-:W-:Y:S02]  /*dd90*/  I2FP.F32.S32 R163, R156.reuse ;  /* 0x0000009c00a37245 */ /* 0x082fe40000201400 */
[----:B------:R-:W-:-:S03]  /*dda0*/  IADD3 R76, R159, R156, RZ ;  /* 0x0000009c9f4c7210 */ /* 0x000fc60007ffe0ff */
[----:B------:R-:W-:Y:S01]  /*ddb0*/  FMUL.FTZ R165, R158, R163 ;  /* 0x000000a39ea57220 */ /* 0x000fe20000410000 */
[C---:B------:R-:W-:Y:S01]  /*ddc0*/  FMUL.FTZ R158, R0.reuse, R77 ;  /* 0x0000004d009e7220 */ /* 0x040fe20000410000 */
[----:B------:R-:W-:Y:S02]  /*ddd0*/  I2FP.F32.S32 R77, R76 ;  /* 0x0000004c004d7245 */ /* 0x000fe40000201400 */
[----:B------:R-:W-:Y:S01]  /*dde0*/  FFMA.FTZ R165, R0, R161, R165 ;  /* 0x000000a100a57223 */ /* 0x000fe200000100a5 */
[----:B------:R-:W-:Y:S01]  /*ddf0*/  FMUL.FTZ R158, R158, R163 ;  /* 0x000000a39e9e7220 */ /* 0x000fe20000410000 */
[----:B------:R-:W0:Y:S01]  /*de00*/  MUFU.RCP R156, R77 ;  /* 0x0000004d009c7308 */ /* 0x000e220000001000 */
[----:B------:R-:W1:Y:S04]  /*de10*/  SHFL.DOWN PT, R0, R79, 0x2, 0x1f ;  /* 0x08401f004f007f89 */ /* 0x000e6800000e0000 */
[----:B------:R-:W2:Y:S01]  /*de20*/  SHFL.DOWN PT, R161, R76, 0x1, 0x1f ;  /* 0x08201f004ca17f89 */ /* 0x000ea200000e0000 */
[----:B0-----:R-:W-:-:S05]  /*de30*/  FMUL.FTZ R160, R156, R165 ;  /* 0x000000a59ca07220 */ /* 0x001fca0000410000 */
[----:B------:R-:W0:Y:S01]  /*de40*/  SHFL.DOWN PT, R163, R160, 0x1, 0x1f ;  /* 0x08201f00a0a37f89 */ /* 0x000e2200000e0000 */
[----:B-1----:R-:W-:-:S04]  /*de50*/  FADD.FTZ R159, R79, R0 ;  /* 0x000000004f9f7221 */ /* 0x002fc80000010000 */
[----:B------:R-:W-:Y:S01]  /*de60*/  FFMA.FTZ R158, R156, R158, R159 ;  /* 0x0000009e9c9e7223 */ /* 0x000fe2000001009f */
[----:B--2---:R-:W-:Y:S01]  /*de70*/  IMAD.IADD R0, R76, 0x1, R161 ;  /* 0x000000014c007824 */ /* 0x004fe200078e02a1 */
[----:B------:R-:W-:-:S03]  /*de80*/  I2FP.F32.S32 R161, R161 ;  /* 0x000000a100a17245 */ /* 0x000fc60000201400 */
[----:B------:R-:W1:Y:S01]  /*de90*/  SHFL.DOWN PT, R159, R158, 0x1, 0x1f ;  /* 0x08201f009e9f7f89 */ /* 0x000e6200000e0000 */
[----:B------:R-:W-:-:S06]  /*dea0*/  I2FP.F32.S32 R0, R0 ;  /* 0x0000000000007245 */ /* 0x000fcc0000201400 */
[----:B------:R-:W2:Y:S01]  /*deb0*/  MUFU.RCP R0, R0 ;  /* 0x0000000000007308 */ /* 0x000ea20000001000 */
[----:B0-----:R-:W-:Y:S01]  /*dec0*/  FADD.FTZ R79, R160, -R163 ;  /* 0x800000a3a04f7221 */ /* 0x001fe20000010000 */
[----:B------:R-:W-:Y:S02]  /*ded0*/  FMUL.FTZ R156, R163, R161 ;  /* 0x000000a1a39c7220 */ /* 0x000fe40000410000 */
[----:B------:R-:W0:Y:S01]  /*dee0*/  @!P1 LDC.64 R162, c[0x0][0x258] ;  /* 0x00009600ffa29b82 */ /* 0x000e220000000a00 */
[----:B------:R-:W-:-:S04]  /*def0*/  FMUL.FTZ R76, R79, R79 ;  /* 0x0000004f4f4c7220 */ /* 0x000fc80000410000 */
[C---:B------:R-:W-:Y:S01]  /*df00*/  FMUL.FTZ R76, R77.reuse, R76 ;  /* 0x0000004c4d4c7220 */ /* 0x040fe20000410000 */
[----:B------:R-:W-:-:S03]  /*df10*/  FFMA.FTZ R77, R77, R160, R156 ;  /* 0x000000a04d4d7223 */ /* 0x000fc6000001009c */
[----:B------:R-:W-:Y:S01]  /*df20*/  FMUL.FTZ R76, R76, R161 ;  /* 0x000000a14c4c7220 */ /* 0x000fe20000410000 */
[----:B--2---:R-:W-:Y:S01]  /*df30*/  FMUL.FTZ R79, R0, R77 ;  /* 0x0000004d004f7220 */ /* 0x004fe20000410000 */
[----:B-1----:R-:W-:Y:S01]  /*df40*/  FADD.FTZ R159, R158, R159 ;  /* 0x0000009f9e9f7221 */ /* 0x002fe20000010000 */
[----:B------:R-:W1:Y:S03]  /*df50*/  @!P1 LDC.64 R160, c[0x0][0x250] ;  /* 0x00009400ffa09b82 */ /* 0x000e660000000a00 */
[----:B------:R-:W-:Y:S01]  /*df60*/  FFMA.FTZ R159, R0, R76, R159 ;  /* 0x0000004c009f7223 */ /* 0x000fe2000001009f */
[----:B------:R2:W3:Y:S04]  /*df70*/  SHFL.IDX PT, R155, R79, RZ, 0x1f ;  /* 0x00001fff4f9b7589 */ /* 0x0004e800000e0000 */
[----:B------:R-:W4:Y:S01]  /*df80*/  LDC R0, c[0x0][0x2d8] ;  /* 0x0000b600ff007b82 */ /* 0x000f220000000800 */
[----:B------:R-:W4:Y:S01]  /*df90*/  SHFL.IDX PT, R159, R159, RZ, 0x1f ;  /* 0x00001fff9f9f7589 */ /* 0x000f2200000e0000 */
[----:B0-----:R-:W-:-:S04]  /*dfa0*/  @!P1 LEA R78, P4, R81, R162, 0x2 ;  /* 0x000000a2514e9211 */ /* 0x001fc800078810ff */
[----:B--2---:R-:W-:Y:S01]  /*dfb0*/  @!P1 LEA.HI.X R79, R81, R163, R154, 0x2, P4 ;  /* 0x000000a3514f9211 */ /* 0x004fe200020f149a */
[----:B---3--:R-:W-:-:S05]  /*dfc0*/  FMUL.FTZ R76, R155, R155 ;  /* 0x0000009b9b4c7220 */ /* 0x008fca0000410000 */
[----:B------:R-:W-:Y:S01]  /*dfd0*/  FSEL R77, R76, RZ, P2 ;  /* 0x000000ff4c4d7208 */ /* 0x000fe20001000000 */
[----:B----4-:R-:W-:Y:S01]  /*dfe0*/  FFMA.FTZ R0, R159, UR10, R0 ;  /* 0x0000000a9f007c23 */ /* 0x010fe20008010000 */
[----:B-1----:R-:W-:-:S03]  /*dff0*/  @!P1 LEA R76, P3, R81, R160, 0x2 ;  /* 0x000000a0514c9211 */ /* 0x002fc600078610ff */
        /* <DEDUP_REMOVED lines=15> */
[C---:B------:R-:W-:Y:S01]  /*e0f0*/  FMUL.FTZ R57, R165.reuse, R49 ;  /* 0x00000031a5397220 */ /* 0x040fe20000410000 */
[C---:B------:R-:W-:Y:S01]  /*e100*/  FMUL.FTZ R49, R165.reuse, R52 ;  /* 0x00000034a5317220 */ /* 0x040fe20000410000 */
[C---:B------:R-:W-:Y:S01]  /*e110*/  FADD.FTZ R77, -R0.reuse, R56 ;  /* 0x00000038004d7221 */ /* 0x040fe20000010100 */
[C---:B------:R-:W-:Y:S01]  /*e120*/  FMUL.FTZ R52, R165.reuse, R54 ;  /* 0x00000036a5347220 */ /* 0x040fe20000410000 */
[----:B------:R-:W-:Y:S01]  /*e130*/  FADD.FTZ R76, -R0, R51 ;  /* 0x00000033004c7221 */ /* 0x000fe20000010100 */
[----:B------:R-:W-:Y:S01]  /*e140*/  FMUL.FTZ R56, R165, R50 ;  /* 0x00000032a5387220 */ /* 0x000fe20000410000 */
[----:B------:R-:W-:Y:S01]  /*e150*/  PRMT R54, R119, 0x7632, R54 ;  /* 0x0000763277367816 */ /* 0x000fe20000000036 */
[----:B------:R-:W-:Y:S01]  /*e160*/  FMUL.FTZ R51, R165, R44 ;  /* 0x0000002ca5337220 */ /* 0x000fe20000410000 */
[----:B------:R-:W-:Y:S01]  /*e170*/  PRMT R50, R118, 0x7632, R50 ;  /* 0x0000763276327816 */ /* 0x000fe20000000032 */
[----:B------:R-:W-:Y:S01]  /*e180*/  IMAD R152, R153, R152, RZ ;  /* 0x0000009899987224 */ /* 0x000fe200078e02ff */
[----:B------:R-:W-:Y:S01]  /*e190*/  PRMT R44, R117, 0x7632, R44 ;  /* 0x00007632752c7816 */ /* 0x000fe2000000002c */
[C---:B------:R-:W-:Y:S01]  /*e1a0*/  FADD.FTZ R47, -R0.reuse, R47 ;  /* 0x0000002f002f7221 */ /* 0x040fe20000010100 */
[C---:B------:R-:W-:Y:S01]  /*e1b0*/  FADD.FTZ R153, -R0.reuse, R59 ;  /* 0x0000003b00997221 */ /* 0x040fe20000010100 */
[----:B------:R-:W-:Y:S01]  /*e1c0*/  FADD.FTZ R69, -R0, R69 ;  /* 0x0000004500457221 */ /* 0x000fe20000010100 */
[C---:B------:R-:W-:Y:S01]  /*e1d0*/  FMUL.FTZ R76, R165.reuse, R76 ;  /* 0x0000004ca54c7220 */ /* 0x040fe20000410000 */
[----:B------:R-:W-:Y:S01]  /*e1e0*/  IMAD.U32 R54, R54, 0x10000, RZ ;  /* 0x0001000036367824 */ /* 0x000fe200078e00ff */
[----:B------:R-:W-:Y:S01]  /*e1f0*/  SHF.L.U32 R50, R50, 0x10, RZ ;  /* 0x0000001032327819 */ /* 0x000fe200000006ff */
[----:B------:R-:W-:Y:S01]  /*e200*/  FADD.FTZ R154, -R0, R60 ;  /* 0x0000003c009a7221 */ /* 0x000fe20000010100 */
[C---:B------:R-:W-:Y:S01]  /*e210*/  FMUL.FTZ R47, R165.reuse, R47 ;  /* 0x0000002fa52f7220 */ /* 0x040fe20000410000 */
[----:B------:R-:W-:Y:S01]  /*e220*/  FMUL.FTZ R60, R165, R153 ;  /* 0x00000099a53c7220 */ /* 0x000fe20000410000 */
[----:B------:R-:W-:-:S02]  /*e230*/  IMAD.U32 R44, R44, 0x10000, RZ ;  /* 0x000100002c2c7824 */ /* 0x000fc400078e00ff */
[----:B------:R-:W-:Y:S01]  /*e240*/  FMUL.FTZ R153, R165, R69 ;  /* 0x00000045a5997220 */ /* 0x000fe20000410000 */
[----:B------:R-:W-:Y:S01]  /*e250*/  FFMA.FTZ R69, R76, R54, R127 ;  /* 0x000000364c457223 */ /* 0x000fe2000001007f */
[----:B------:R-:W-:Y:S01]  /*e260*/  FFMA.FTZ R54, R57, R50, R126 ;  /* 0x0000003239367223 */ /* 0x000fe2000001007e */
[----:B------:R-:W-:Y:S01]  /*e270*/  FFMA.FTZ R50, R47, R44, R124 ;  /* 0x0000002c2f327223 */ /* 0x000fe2000001007c */
[----:B------:R-:W-:Y:S01]  /*e280*/  PRMT R44, R116, 0x7632, R44 ;  /* 0x00007632742c7816 */ /* 0x000fe2000000002c */
[C---:B------:R-:W-:Y:S01]  /*e290*/  FADD.FTZ R45, -R0.reuse, R45 ;  /* 0x0000002d002d7221 */ /* 0x040fe20000010100 */
[C---:B------:R-:W-:Y:S01]  /*e2a0*/  FADD.FTZ R48, -R0.reuse, R48 ;  /* 0x0000003000307221 */ /* 0x040fe20000010100 */
[----:B------:R-:W-:Y:S01]  /*e2b0*/  FADD.FTZ R62, -R0, R62 ;  /* 0x0000003e003e7221 */ /* 0x000fe20000010100 */
[----:B------:R-:W-:Y:S01]  /*e2c0*/  PRMT R57, R31, 0x7632, R57 ;  /* 0x000076321f397816 */ /* 0x000fe20000000039 */
[C---:B------:R-:W-:Y:S01]  /*e2d0*/  FMUL.FTZ R45, R165.reuse, R45 ;  /* 0x0000002da52d7220 */ /* 0x040fe20000410000 */
[----:B------:R-:W-:Y:S01]  /*e2e0*/  SHF.L.U32 R44, R44, 0x10, RZ ;  /* 0x000000102c2c7819 */ /* 0x000fe200000006ff */
[C---:B------:R-:W-:Y:S01]  /*e2f0*/  FMUL.FTZ R59, R165.reuse, R48 ;  /* 0x00000030a53b7220 */ /* 0x040fe20000410000 */
[----:B------:R-:W-:Y:S01]  /*e300*/  FMUL.FTZ R48, R165, R62 ;  /* 0x0000003ea5307220 */ /* 0x000fe20000410000 */
[----:B------:R-:W-:-:S02]  /*e310*/  IMAD.U32 R62, R57, 0x10000, RZ ;  /* 0x00010000393e7824 */ /* 0x000fc400078e00ff */
[C---:B------:R-:W-:Y:S01]  /*e320*/  FADD.FTZ R53, -R0.reuse, R53 ;  /* 0x0000003500357221 */ /* 0x040fe20000010100 */
[----:B------:R-:W-:Y:S01]  /*e330*/  FFMA.FTZ R57, R45, R44, R122 ;  /* 0x0000002c2d397223 */ /* 0x000fe2000001007a */
[----:B------:R-:W-:Y:S01]  /*e340*/  PRMT R45, R29, 0x7632, R45 ;  /* 0x000076321d2d7816 */ /* 0x000fe2000000002d */
[----:B------:R-:W-:Y:S01]  /*e350*/  FADD.FTZ R55, -R0, R55 ;  /* 0x0000003700377221 */ /* 0x000fe20000010100 */
[----:B------:R-:W-:Y:S01]  /*e360*/  PRMT R44, R28, 0x7632, R44 ;  /* 0x000076321c2c7816 */ /* 0x000fe2000000002c */
        /* <DEDUP_REMOVED lines=8> */
[----:B------:R-:W-:Y:S01]  /*e3f0*/  FADD.FTZ R160, -R0, R75 ;  /* 0x0000004b00a07221 */ /* 0x000fe20000010100 */
[C---:B------:R-:W-:Y:S01]  /*e400*/  FMUL.FTZ R61, R165.reuse, R53 ;  /* 0x00000035a53d7220 */ /* 0x040fe20000410000 */
[----:B------:R-:W-:Y:S01]  /*e410*/  FMUL.FTZ R58, R165, R55 ;  /* 0x00000037a53a7220 */ /* 0x000fe20000410000 */
[----:B------:R-:W-:-:S02]  /*e420*/  IMAD.U32 R45, R45, 0x10000, RZ ;  /* 0x000100002d2d7824 */ /* 0x000fc400078e00ff */
[----:B------:R-:W-:Y:S01]  /*e430*/  FADD.FTZ R159, -R0, R74 ;  /* 0x0000004a009f7221 */ /* 0x000fe20000010100 */
[C---:B------:R-:W-:Y:S01]  /*e440*/  FMUL.FTZ R75, R165.reuse, R64 ;  /* 0x00000040a54b7220 */ /* 0x040fe20000410000 */
[C---:B------:R-:W-:Y:S01]  /*e450*/  FMUL.FTZ R74, R165.reuse, R66 ;  /* 0x00000042a54a7220 */ /* 0x040fe20000410000 */
[C---:B------:R-:W-:Y:S01]  /*e460*/  FMUL.FTZ R64, R165.reuse, R67 ;  /* 0x00000043a5407220 */ /* 0x040fe20000410000 */
[C---:B------:R-:W-:Y:S01]  /*e470*/  FMUL.FTZ R66, R165.reuse, R71 ;  /* 0x00000047a5427220 */ /* 0x040fe20000410000 */
[----:B------:R-:W-:Y:S01]  /*e480*/  FMUL.FTZ R67, R165, R73 ;  /* 0x00000049a5437220 */ /* 0x000fe20000410000 */
[----:B------:R-:W-:Y:S01]  /*e490*/  FFMA.FTZ R73, R58, R45, R129 ;  /* 0x0000002d3a497223 */ /* 0x000fe20000010081 */
[----:B------:R-:W-:Y:S01]  /*e4a0*/  FFMA.FTZ R71, R61, R44, R128 ;  /* 0x0000002c3d477223 */ /* 0x000fe20000010080 */
[----:B------:R-:W-:Y:S01]  /*e4b0*/  PRMT R47, R30, 0x7632, R47 ;  /* 0x000076321e2f7816 */ /* 0x000fe2000000002f */
[C---:B------:R-:W-:Y:S01]  /*e4c0*/  FADD.FTZ R156, -R0.reuse, R63 ;  /* 0x0000003f009c7221 */ /* 0x040fe20000010100 */
[----:B------:R-:W-:Y:S01]  /*e4d0*/  PRMT R45, R25, 0x7632, R45 ;  /* 0x00007632192d7816 */ /* 0x000fe2000000002d */
[----:B------:R-:W-:Y:S01]  /*e4e0*/  FADD.FTZ R68, -R0, R68 ;  /* 0x0000004400447221 */ /* 0x000fe20000010100 */
[----:B------:R-:W-:Y:S01]  /*e4f0*/  PRMT R44, R24, 0x7632, R44 ;  /* 0x00007632182c7816 */ /* 0x000fe2000000002c */
[----:B------:R-:W-:Y:S01]  /*e500*/  FMUL.FTZ R63, R165, R78 ;  /* 0x0000004ea53f7220 */ /* 0x000fe20000410000 */
[----:B------:R-:W-:Y:S01]  /*e510*/  SHF.L.U32 R47, R47, 0x10, RZ ;  /* 0x000000102f2f7819 */ /* 0x000fe200000006ff */
[C---:B------:R-:W-:Y:S01]  /*e520*/  FMUL.FTZ R155, R165.reuse, R155 ;  /* 0x0000009ba59b7220 */ /* 0x040fe20000410000 */
[----:B------:R-:W-:Y:S01]  /*e530*/  SHF.L.U32 R44, R44, 0x10, RZ ;  /* 0x000000102c2c7819 */ /* 0x000fe200000006ff */
[----:B------:R-:W-:Y:S01]  /*e540*/  FMUL.FTZ R156, R165, R156 ;  /* 0x0000009ca59c7220 */ /* 0x000fe20000410000 */
[----:B------:R-:W-:-:S02]  /*e550*/  IMAD.U32 R45, R45, 0x10000, RZ ;  /* 0x000100002d2d7824 */ /* 0x000fc400078e00ff */
[----:B------:R-:W-:Y:S01]  /*e560*/  FMUL.FTZ R55, R165, R68 ;  /* 0x00000044a5377220 */ /* 0x000fe20000410000 */
[----:B------:R-:W-:Y:S01]  /*e570*/  FFMA.FTZ R68, R63, R47, R130 ;  /* 0x0000002f3f447223 */ /* 0x000fe20000010082 */
[----:B------:R-:W-:Y:S01]  /*e580*/  FFMA.FTZ R155, R155, R44, R132 ;  /* 0x0000002c9b9b7223 */ /* 0x000fe20000010084 */
[----:B------:R-:W-:Y:S01]  /*e590*/  FFMA.FTZ R156, R156, R45, R133 ;  /* 0x0000002d9c9c7223 */ /* 0x000fe20000010085 */
[----:B------:R-:W-:Y:S01]  /*e5a0*/  PRMT R47, R27, 0x7632, R47 ;  /* 0x000076321b2f7816 */ /* 0x000fe2000000002f */
[----:B------:R-:W-:Y:S01]  /*e5b0*/  FADD.FTZ R158, -R0, R70 ;  /* 0x00000046009e7221 */ /* 0x000fe20000010100 */
[----:B------:R-:W-:Y:S01]  /*e5c0*/  PRMT R45, R22, 0x7632, R45 ;  /* 0x00007632162d7816 */ /* 0x000fe2000000002d */
[----:B------:R-:W-:Y:S01]  /*e5d0*/  FMUL.FTZ R70, R165, R79 ;  /* 0x0000004fa5467220 */ /* 0x000fe20000410000 */
[----:B------:R-:W-:Y:S01]  /*e5e0*/  PRMT R44, R21, 0x7632, R44 ;  /* 0x00007632152c7816 */ /* 0x000fe2000000002c */
[----:B------:R-:W-:Y:S01]  /*e5f0*/  IMAD.U32 R47, R47, 0x10000, RZ ;  /* 0x000100002f2f7824 */ /* 0x000fe200078e00ff */
[----:B------:R-:W-:Y:S01]  /*e600*/  SHF.L.U32 R45, R45, 0x10, RZ ;  /* 0x000000102d2d7819 */ /* 0x000fe200000006ff */
[----:B------:R-:W-:Y:S01]  /*e610*/  FMUL.FTZ R78, R165, R159 ;  /* 0x0000009fa54e7220 */ /* 0x000fe20000410000 */
[----:B------:R-:W-:Y:S01]  /*e620*/  FADD.FTZ R65, -R0, R65 ;  /* 0x0000004100417221 */ /* 0x000fe20000010100 */
[----:B------:R-:W-:-:S02]  /*e630*/  IMAD.U32 R44, R44, 0x10000, RZ ;  /* 0x000100002c2c7824 */ /* 0x000fc400078e00ff */
[----:B------:R-:W-:Y:S01]  /*e640*/  FFMA.FTZ R79, R64, R47, R135 ;  /* 0x0000002f404f7223 */ /* 0x000fe20000010087 */
[----:B------:R-:W-:Y:S01]  /*e650*/  FFMA.FTZ R76, R67, R45, R138 ;  /* 0x0000002d434c7223 */ /* 0x000fe2000001008a */
[----:B------:R-:W-:Y:S01]  /*e660*/  PRMT R47, R26, 0x7632, R47 ;  /* 0x000076321a2f7816 */ /* 0x000fe2000000002f */
[----:B------:R-:W-:Y:S01]  /*e670*/  FFMA.FTZ R159, R66, R44, R137 ;  /* 0x0000002c429f7223 */ /* 0x000fe20000010089 */
[----:B------:R-:W-:Y:S01]  /*e680*/  FMUL.FTZ R65, R165, R65 ;  /* 0x00000041a5417220 */ /* 0x000fe20000410000 */
[----:B------:R-:W0:Y:S01]  /*e690*/  LDC.64 R66, c[0x0][0x2b8] ;  /* 0x0000ae00ff427b82 */ /* 0x000e220000000a00 */
[----:B------:R-:W-:Y:S01]  /*e6a0*/  SHF.L.U32 R47, R47, 0x10, RZ ;  /* 0x000000102f2f7819 */ /* 0x000fe200000006ff */
[----:B------:R-:W-:Y:S01]  /*e6b0*/  FMUL.FTZ R160, R165, R160 ;  /* 0x000000a0a5a07220 */ /* 0x000fe20000410000 */
[----:B------:R-:W-:Y:S01]  /*e6c0*/  PRMT R44, R20, 0x7632, R44 ;  /* 0x00007632142c7816 */ /* 0x000fe2000000002c */
[C---:B------:R-:W-:Y:S01]  /*e6d0*/  FADD.FTZ R72, -R0.reuse, R72 ;  /* 0x0000004800487221 */ /* 0x040fe20000010100 */
[----:B------:R-:W-:Y:S01]  /*e6e0*/  SHF.R.S32.HI R45, RZ, 0x1f, R152 ;  /* 0x0000001fff2d7819 */ /* 0x000fe20000011498 */
[----:B------:R-:W-:Y:S01]  /*e6f0*/  FFMA.FTZ R58, R65, R47, R134 ;  /* 0x0000002f413a7223 */ /* 0x000fe20000010086 */
[----:B------:R-:W-:Y:S01]  /*e700*/  PRMT R47, R23, 0x7632, R47 ;  /* 0x00007632172f7816 */ /* 0x000fe2000000002f */
[----:B------:R-:W-:Y:S01]  /*e710*/  FADD.FTZ R46, -R0, R46 ;  /* 0x0000002e002e7221 */ /* 0x000fe20000010100 */
[----:B------:R-:W-:Y:S01]  /*e720*/  SHF.L.U32 R44, R44, 0x10, RZ ;  /* 0x000000102c2c7819 */ /* 0x000fe200000006ff */
[----:B------:R-:W-:Y:S01]  /*e730*/  FMUL.FTZ R161, R165, R72 ;  /* 0x00000048a5a17220 */ /* 0x000fe20000410000 */
[----:B------:R-:W-:Y:S01]  /*e740*/  LEA.HI R45, R45, R152, RZ, 0x3 ;  /* 0x000000982d2d7211 */ /* 0x000fe200078f18ff */
[----:B------:R-:W-:-:S02]  /*e750*/  IMAD.U32 R47, R47, 0x10000, RZ ;  /* 0x000100002f2f7824 */ /* 0x000fc400078e00ff */
[----:B------:R-:W-:Y:S01]  /*e760*/  FFMA.FTZ R72, R60, R62, R131 ;  /* 0x0000003e3c487223 */ /* 0x000fe20000010083 */
[----:B------:R-:W-:Y:S01]  /*e770*/  FFMA.FTZ R153, R153, R44, R136 ;  /* 0x0000002c99997223 */ /* 0x000fe20000010088 */
[----:B------:R-:W-:Y:S01]  /*e780*/  LEA.HI.SX32 R45, R45, R80, 0x1d ;  /* 0x000000502d2d7211 */ /* 0x000fe200078feaff */
[----:B------:R-:W-:Y:S02]  /*e790*/  IMAD.U32 R44, R119, 0x10000, RZ ;  /* 0x00010000772c7824 */ /* 0x000fe400078e00ff */
[----:B------:R-:W-:Y:S01]  /*e7a0*/  FFMA.FTZ R160, R160, R47, R139 ;  /* 0x0000002fa0a07223 */ /* 0x000fe2000001008b */
[----:B------:R-:W-:Y:S01]  /*e7b0*/  FMUL.FTZ R46, R165, R46 ;  /* 0x0000002ea52e7220 */ /* 0x000fe20000410000 */
[C---:B------:R-:W-:Y:S01]  /*e7c0*/  IADD3 R65, R45.reuse, 0x100, RZ ;  /* 0x000001002d417810 */ /* 0x040fe20007ffe0ff */
[C---:B------:R-:W-:Y:S01]  /*e7d0*/  VIADD R63, R45.reuse, 0x200 ;  /* 0x000002002d3f7836 */ /* 0x040fe20000000000 */
[----:B------:R-:W-:Y:S01]  /*e7e0*/  IADD3 R47, R45, 0x300, RZ ;  /* 0x000003002d2f7810 */ /* 0x000fe20007ffe0ff */
[----:B------:R-:W-:Y:S01]  /*e7f0*/  FFMA.FTZ R44, R56, R44, R101 ;  /* 0x0000002c382c7223 */ /* 0x000fe20000010065 */
[----:B------:R-:W-:Y:S01]  /*e800*/  FMUL.FTZ R77, R165, R77 ;  /* 0x0000004da54d7220 */ /* 0x000fe20000410000 */
[----:B0-----:R-:W-:Y:S01]  /*e810*/  IMAD.WIDE.U32 R60, R45, 0x10, R66 ;  /* 0x000000102d3c7825 */ /* 0x001fe200078e0042 */
[----:B------:R-:W-:-:S03]  /*e820*/  SHF.L.U32 R45, R117, 0x10, RZ ;  /* 0x00000010752d7819 */ /* 0x000fc600000006ff */
[----:B------:R-:W-:Y:S01]  /*e830*/  FMUL.FTZ R53, R165, R154 ;  /* 0x0000009aa5357220 */ /* 0x000fe20000410000 */
[----:B------:R-:W-:Y:S01]  /*e840*/  SHF.L.U32 R56, R29, 0x10, RZ ;  /* 0x000000101d387819 */ /* 0x000fe200000006ff */
[----:B------:R-:W-:-:S04]  /*e850*/  IMAD.WIDE.U32 R64, R65, 0x10, R66 ;  /* 0x0000001041407825 */ /* 0x000fc800078e0042 */
[----:B------:R-:W-:Y:S01]  /*e860*/  FMUL.FTZ R0, R165, R158 ;  /* 0x0000009ea5007220 */ /* 0x000fe20000410000 */
[----:B------:R-:W-:Y:S01]  /*e870*/  FFMA.FTZ R45, R46, R45, R99 ;  /* 0x0000002d2e2d7223 */ /* 0x000fe20000010063 */
[----:B------:R-:W-:-:S04]  /*e880*/  IMAD.WIDE.U32 R62, R63, 0x10, R66 ;  /* 0x000000103f3e7825 */ /* 0x000fc800078e0042 */
[----:B------:R-:W-:Y:S01]  /*e890*/  FFMA.FTZ R52, R52, R56, R103 ;  /* 0x0000003834347223 */ /* 0x000fe20000010067 */
[----:B------:R-:W-:Y:S01]  /*e8a0*/  SHF.L.U32 R56, R27, 0x10, RZ ;  /* 0x000000101b387819 */ /* 0x000fe200000006ff */
[----:B------:R-:W-:Y:S01]  /*e8b0*/  IMAD.WIDE.U32 R66, R47, 0x10, R66 ;  /* 0x000000102f427825 */ /* 0x000fe200078e0042 */
[----:B------:R-:W-:-:S03]  /*e8c0*/  F2FP.BF16.F32.PACK_AB R47, R69, R44 ;  /* 0x0000002c452f723e */ /* 0x000fc600000010ff */
[----:B------:R-:W-:Y:S01]  /*e8d0*/  FFMA.FTZ R74, R74, R56, R109 ;  /* 0x000000384a4a7223 */ /* 0x000fe2000001006d */
[----:B------:R-:W-:Y:S01]  /*e8e0*/  IMAD.U32 R44, R118, 0x10000, RZ ;  /* 0x00010000762c7824 */ /* 0x000fe200078e00ff */
[----:B------:R-:W-:Y:S01]  /*e8f0*/  SHF.L.U32 R56, R25, 0x10, RZ ;  /* 0x0000001019387819 */ /* 0x000fe200000006ff */
[----:B------:R-:W-:Y:S01]  /*e900*/  IMAD.U32 R46, R30, 0x10000, RZ ;  /* 0x000100001e2e7824 */ /* 0x000fe200078e00ff */
[----:B------:R-:W-:Y:S01]  /*e910*/  F2FP.BF16.F32.PACK_AB R45, R50, R45 ;  /* 0x0000002d322d723e */ /* 0x000fe200000010ff */
[----:B------:R-:W-:Y:S01]  /*e920*/  FFMA.FTZ R59, R59, R44, R100 ;  /* 0x0000002c3b3b7223 */ /* 0x000fe20000010064 */
[----:B------:R-:W-:Y:S02]  /*e930*/  IMAD.U32 R44, R116, 0x10000, RZ ;  /* 0x00010000742c7824 */ /* 0x000fe400078e00ff */
[----:B------:R-:W-:Y:S02]  /*e940*/  FFMA.FTZ R77, R77, R46, R104 ;  /* 0x0000002e4d4d7223 */ /* 0x000fe40000010068 */
[----:B------:R-:W-:Y:S01]  /*e950*/  F2FP.BF16.F32.PACK_AB R46, R54, R59 ;  /* 0x0000003b362e723e */ /* 0x000fe200000010ff */
[----:B------:R-:W-:-:S02]  /*e960*/  IMAD.U32 R54, R28, 0x10000, RZ ;  /* 0x000100001c367824 */ /* 0x000fc400078e00ff */
[----:B------:R-:W-:Y:S01]  /*e970*/  FFMA.FTZ R44, R51, R44, R98 ;  /* 0x0000002c332c7223 */ /* 0x000fe20000010062 */
[----:B------:R-:W-:Y:S01]  /*e980*/  SHF.L.U32 R51, R31, 0x10, RZ ;  /* 0x000000101f337819 */ /* 0x000fe200000006ff */
[----:B------:R-:W-:Y:S01]  /*e990*/  FFMA.FTZ R54, R49, R54, R102 ;  /* 0x0000003631367223 */ /* 0x000fe20000010066 */
[----:B------:R-:W-:Y:S02]  /*e9a0*/  IMAD.U32 R49, R26, 0x10000, RZ ;  /* 0x000100001a317824 */ /* 0x000fe400078e00ff */
[----:B------:R-:W-:Y:S01]  /*e9b0*/  F2FP.BF16.F32.PACK_AB R44, R57, R44 ;  /* 0x0000002c392c723e */ /* 0x000fe200000010ff */
[----:B------:R-:W-:Y:S01]  /*e9c0*/  FFMA.FTZ R57, R48, R56, R107 ;  /* 0x0000003830397223 */ /* 0x000fe2000001006b */
[----:B------:R-:W-:Y:S02]  /*e9d0*/  IMAD.U32 R48, R22, 0x10000, RZ ;  /* 0x0001000016307824 */ /* 0x000fe400078e00ff */
[----:B------:R-:W-:Y:S01]  /*e9e0*/  FFMA.FTZ R75, R75, R49, R108 ;  /* 0x000000314b4b7223 */ /* 0x000fe2000001006c */
[----:B------:R-:W-:-:S02]  /*e9f0*/  IMAD.U32 R49, R24, 0x10000, RZ ;  /* 0x0001000018317824 */ /* 0x000fc400078e00ff */
[----:B------:R-:W-:Y:S01]  /*ea00*/  FFMA.FTZ R51, R70, R51, R105 ;  /* 0x0000003346337223 */ /* 0x000fe20000010069 */
[----:B------:R-:W-:Y:S01]  /*ea10*/  FFMA.FTZ R161, R161, R48, R112 ;  /* 0x00000030a1a17223 */ /* 0x000fe20000010070 */
[----:B------:R-:W-:Y:S02]  /*ea20*/  IMAD.U32 R48, R20, 0x10000, RZ ;  /* 0x0001000014307824 */ /* 0x000fe400078e00ff */
[----:B------:R-:W-:Y:S01]  /*ea30*/  FFMA.FTZ R56, R53, R49, R106 ;  /* 0x0000003135387223 */ /* 0x000fe2000001006a */
[----:B------:R-:W-:Y:S01]  /*ea40*/  SHF.L.U32 R49, R23, 0x10, RZ ;  /* 0x0000001017317819 */ /* 0x000fe200000006ff */
[----:B------:R0:W-:Y:S01]  /*ea50*/  STG.E.128 desc[UR4][R60.64], R44 ;  /* 0x0000002c3c007986 */ /* 0x0001e2000c101d04 */
[----:B------:R-:W-:Y:S02]  /*ea60*/  F2FP.BF16.F32.PACK_AB R50, R68, R77 ;  /* 0x0000004d4432723e */ /* 0x000fe400000010ff */
[----:B------:R-:W-:Y:S01]  /*ea70*/  F2FP.BF16.F32.PACK_AB R51, R72, R51 ;  /* 0x000000334833723e */ /* 0x000fe200000010ff */
[----:B------:R-:W-:Y:S01]  /*ea80*/  FFMA.FTZ R59, R78, R49, R115 ;  /* 0x000000314e3b7223 */ /* 0x000fe20000010073 */
[----:B------:R-:W-:-:S02]  /*ea90*/  SHF.L.U32 R49, R21, 0x10, RZ ;  /* 0x0000001015317819 */ /* 0x000fc400000006ff */
[----:B------:R-:W-:Y:S02]  /*eaa0*/  F2FP.BF16.F32.PACK_AB R53, R156, R57 ;  /* 0x000000399c35723e */ /* 0x000fe400000010ff */
[----:B------:R-:W-:Y:S01]  /*eab0*/  F2FP.BF16.F32.PACK_AB R59, R160, R59 ;  /* 0x0000003ba03b723e */ /* 0x000fe200000010ff */
[----:B------:R-:W-:Y:S01]  /*eac0*/  FFMA.FTZ R68, R0, R49, R111 ;  /* 0x0000003100447223 */ /* 0x000fe2000001006f */
[----:B------:R-:W-:Y:S01]  /*ead0*/  FFMA.FTZ R0, R55, R48, R110 ;  /* 0x0000003037007223 */ /* 0x000fe2000001006e */
[----:B------:R-:W-:Y:S02]  /*eae0*/  F2FP.BF16.F32.PACK_AB R49, R73, R52 ;  /* 0x000000344931723e */ /* 0x000fe400000010ff */
[----:B------:R-:W-:Y:S02]  /*eaf0*/  F2FP.BF16.F32.PACK_AB R48, R71, R54 ;  /* 0x000000364730723e */ /* 0x000fe400000010ff */
[----:B------:R-:W-:Y:S02]  /*eb00*/  F2FP.BF16.F32.PACK_AB R55, R79, R74 ;  /* 0x0000004a4f37723e */ /* 0x000fe400000010ff */
[----:B------:R-:W-:Y:S01]  /*eb10*/  F2FP.BF16.F32.PACK_AB R54, R58, R75 ;  /* 0x0000004b3a36723e */ /* 0x000fe200000010ff */
[----:B------:R0:W-:Y:S01]  /*eb20*/  STG.E.128 desc[UR4][R64.64], R48 ;  /* 0x0000003040007986 */ /* 0x0001e2000c101d04 */
[----:B------:R-:W-:-:S02]  /*eb30*/  F2FP.BF16.F32.PACK_AB R52, R155, R56 ;  /* 0x000000389b34723e */ /* 0x000fc400000010ff */
[----:B------:R-:W-:Y:S02]  /*eb40*/  F2FP.BF16.F32.PACK_AB R58, R76, R161 ;  /* 0x000000a14c3a723e */ /* 0x000fe400000010ff */
[----:B------:R-:W-:Y:S01]  /*eb50*/  F2FP.BF16.F32.PACK_AB R57, R159, R68 ;  /* 0x000000449f39723e */ /* 0x000fe200000010ff */
[----:B------:R0:W-:Y:S01]  /*eb60*/  STG.E.128 desc[UR4][R62.64], R52 ;  /* 0x000000343e007986 */ /* 0x0001e2000c101d04 */
[----:B------:R-:W-:-:S05]  /*eb70*/  F2FP.BF16.F32.PACK_AB R56, R153, R0 ;  /* 0x000000009938723e */ /* 0x000fca00000010ff */
[----:B------:R0:W-:Y:S02]  /*eb80*/  STG.E.128 desc[UR4][R66.64], R56 ;  /* 0x0000003842007986 */ /* 0x0001e4000c101d04 */
.L_x_12354:
[----:B------:R-:W-:Y:S05]  /*eb90*/  BSYNC B0 ;  /* 0x0000000000007941 */ /* 0x000fea0003800000 */
.L_x_12353:
[----:B------:R-:W-:Y:S02]  /*eba0*/  IADD3 R81, R81, UR12, RZ ;  /* 0x0000000c51517c10 */ /* 0x000fe4000fffe0ff */
[----:B------:R-:W-:Y:S02]  /*ebb0*/  SEL R0, RZ, 0x1, P0 ;  /* 0x00000001ff007807 */ /* 0x000fe40000000000 */
[----:B------:R-:W-:-:S13]  /*ebc0*/  ISETP.GE.AND P1, PT, R81, UR13, PT ;  /* 0x0000000d51007c0c */ /* 0x000fda000bf26270 */
[----:B------:R-:W-:Y:S05]  /*ebd0*/  @!P1 BRA `(.L_x_12355) ;  /* 0xffffff1c00d49947 */ /* 0x000fea000383ffff */
[----:B------:R-:W-:Y:S05]  /*ebe0*/  EXIT ;  /* 0x000000000000794d */ /* 0x000fea0003800000 */
.L_x_12352:
[----:B------:R-:W-:Y:S01]  /*ebf0*/  HFMA2.MMA R162, -RZ, RZ, 0, 5.9604644775390625e-08 ;  /* 0x00000001ffa27435 */ /* 0x000fe200000001ff */
[----:B------:R-:W-:Y:S01]  /*ec00*/  IMAD.MOV.U32 R163, RZ, RZ, R0 ;  /* 0x000000ffffa37224 */ /* 0x000fe200078e0000 */
[----:B------:R-:W-:Y:S01]  /*ec10*/  MOV R160, 0xffffffff ;  /* 0xffffffff00a07802 */ /* 0x000fe20000000f00 */
[----:B------:R-:W-:-:S08]  /*ec20*/  IMAD.MOV.U32 R165, RZ, RZ, 0x1f ;  /* 0x0000001fffa57424 */ /* 0x000fd000078e00ff */
[----:B------:R-:W-:Y:S05]  /*ec30*/  WARPSYNC.COLLECTIVE R160, `(.L_x_12356) ;  /* 0x00000000a0087348 */ /* 0x000fea0003c00000 */
[----:B------:R0:W1:Y:S02]  /*ec40*/  SHFL.BFLY P3, R161, R163, R162, R165 ;  /* 0x0c0000a2a3a17389 */ /* 0x00006400000600a5 */
[----:B01----:R-:W-:Y:S01]  /*ec50*/  ENDCOLLECTIVE ;  /* 0x000000000000791b */ /* 0x003fe20003800000 */
.L_x_12356:
[----:B------:R-:W-:Y:S02]  /*ec60*/  IMAD.MOV.U32 R162, RZ, RZ, 0x2 ;  /* 0x00000002ffa27424 */ /* 0x000fe400078e00ff */
[----:B------:R-:W-:-:S04]  /*ec70*/  IMAD.MOV.U32 R77, RZ, RZ, R161 ;  /* 0x000000ffff4d7224 */ /* 0x000fc800078e00a1 */
[----:B------:R-:W-:-:S05]  /*ec80*/  FADD.FTZ R77, R0, R77 ;  /* 0x0000004d004d7221 */ /* 0x000fca0000010000 */
[----:B------:R-:W-:-:S07]  /*ec90*/  MOV R163, R77 ;  /* 0x0000004d00a37202 */ /* 0x000fce0000000f00 */
[----:B------:R-:W-:Y:S05]  /*eca0*/  WARPSYNC.COLLECTIVE R160, `(.L_x_12357) ;  /* 0x00000000a0087348 */ /* 0x000fea0003c00000 */
[----:B------:R0:W1:Y:S02]  /*ecb0*/  SHFL.BFLY P3, R161, R163, R162, R165 ;  /* 0x0c0000a2a3a17389 */ /* 0x00006400000600a5 */
[----:B01----:R-:W-:Y:S01]  /*ecc0*/  ENDCOLLECTIVE ;  /* 0x000000000000791b */ /* 0x003fe20003800000 */
.L_x_12357:
[----:B------:R-:W-:Y:S01]  /*ecd0*/  HFMA2.MMA R162, -RZ, RZ, 0, 2.384185791015625e-07 ;  /* 0x00000004ffa27435 */ /* 0x000fe200000001ff */
[----:B------:R-:W-:-:S05]  /*ece0*/  MOV R76, R161 ;  /* 0x000000a1004c7202 */ /* 0x000fca0000000f00 */
[----:B------:R-:W-:-:S04]  /*ecf0*/  FADD.FTZ R156, R77, R76 ;  /* 0x0000004c4d9c7221 */ /* 0x000fc80000010000 */
[----:B------:R-:W-:-:S07]  /*ed00*/  IMAD.MOV.U32 R163, RZ, RZ, R156 ;  /* 0x000000ffffa37224 */ /* 0x000fce00078e009c */
[----:B------:R-:W-:Y:S05]  /*ed10*/  WARPSYNC.COLLECTIVE R160, `(.L_x_12358) ;  /* 0x00000000a0087348 */ /* 0x000fea0003c00000 */
[----:B------:R0:W1:Y:S02]  /*ed20*/  SHFL.BFLY P3, R161, R163, R162, R165 ;  /* 0x0c0000a2a3a17389 */ /* 0x00006400000600a5 */
[----:B01----:R-:W-:Y:S01]  /*ed30*/  ENDCOLLECTIVE ;  /* 0x000000000000791b */ /* 0x003fe20003800000 */
.L_x_12358:
[----:B------:R-:W-:Y:S02]  /*ed40*/  IMAD.MOV.U32 R162, RZ, RZ, 0x8 ;  /* 0x00000008ffa27424 */ /* 0x000fe400078e00ff */
[----:B------:R-:W-:-:S04]  /*ed50*/  IMAD.MOV.U32 R159, RZ, RZ, R161 ;  /* 0x000000ffff9f7224 */ /* 0x000fc800078e00a1 */
[----:B------:R-:W-:-:S05]  /*ed60*/  FADD.FTZ R159, R156, R159 ;  /* 0x0000009f9c9f7221 */ /* 0x000fca0000010000 */
[----:B------:R-:W-:-:S07]  /*ed70*/  MOV R163, R159 ;  /* 0x0000009f00a37202 */ /* 0x000fce0000000f00 */
[----:B------:R-:W-:Y:S05]  /*ed80*/  WARPSYNC.COLLECTIVE R160, `(.L_x_12359) ;  /* 0x00000000a0087348 */ /* 0x000fea0003c00000 */
[----:B------:R0:W1:Y:S02]  /*ed90*/  SHFL.BFLY P3, R161, R163, R162, R165 ;  /* 0x0c0000a2a3a17389 */ /* 0x00006400000600a5 */
[----:B01----:R-:W-:Y:S01]  /*eda0*/  ENDCOLLECTIVE ;  /* 0x000000000000791b */ /* 0x003fe20003800000 */
.L_x_12359:
[----:B------:R-:W-:Y:S01]  /*edb0*/  HFMA2.MMA R162, -RZ, RZ, 0, 9.5367431640625e-07 ;  /* 0x00000010ffa27435 */ /* 0x000fe200000001ff */
[----:B------:R-:W-:-:S05]  /*edc0*/  MOV R76, R161 ;  /* 0x000000a1004c7202 */ /* 0x000fca0000000f00 */
[----:B------:R-:W-:-:S04]  /*edd0*/  FADD.FTZ R158, R159, R76 ;  /* 0x0000004c9f9e7221 */ /* 0x000fc80000010000 */
[----:B------:R-:W-:-:S07]  /*ede0*/  IMAD.MOV.U32 R163, RZ, RZ, R158 ;  /* 0x000000ffffa37224 */ /* 0x000fce00078e009e */
[----:B------:R-:W-:Y:S05]  /*edf0*/  WARPSYNC.COLLECTIVE R160, `(.L_x_12360) ;  /* 0x00000000a0087348 */ /* 0x000fea0003c00000 */
[----:B------:R0:W1:Y:S02]  /*ee00*/  SHFL.BFLY P3, R161, R163, R162, R165 ;  /* 0x0c0000a2a3a17389 */ /* 0x00006400000600a5 */
[----:B01----:R-:W-:Y:S01]  /*ee10*/  ENDCOLLECTIVE ;  /* 0x000000000000791b */ /* 0x003fe20003800000 */
.L_x_12360:
        /* <DEDUP_REMOVED lines=71> */
.L_x_12361:
[----:B------:R-:W-:Y:S02]  /*f290*/  IMAD.MOV.U32 R162, RZ, RZ, 0x2 ;  /* 0x00000002ffa27424 */ /* 0x000fe400078e00ff */
[----:B------:R-:W-:-:S04]  /*f2a0*/  IMAD.MOV.U32 R77, RZ, RZ, R161 ;  /* 0x000000ffff4d7224 */ /* 0x000fc800078e00a1 */
[----:B------:R-:W-:-:S05]  /*f2b0*/  FADD.FTZ R77, R0, R77 ;  /* 0x0000004d004d7221 */ /* 0x000fca0000010000 */
[----:B------:R-:W-:-:S07]  /*f2c0*/  MOV R163, R77 ;  /* 0x0000004d00a37202 */ /* 0x000fce0000000f00 */
[----:B------:R-:W-:Y:S05]  /*f2d0*/  WARPSYNC.COLLECTIVE R160, `(.L_x_12362) ;  /* 0x00000000a0087348 */ /* 0x000fea0003c00000 */
[----:B------:R0:W1:Y:S02]  /*f2e0*/  SHFL.BFLY P3, R161, R163, R162, R165 ;  /* 0x0c0000a2a3a17389 */ /* 0x00006400000600a5 */
[----:B01----:R-:W-:Y:S01]  /*f2f0*/  ENDCOLLECTIVE ;  /* 0x000000000000791b */ /* 0x003fe20003800000 */
.L_x_12362:
[----:B------:R-:W-:Y:S01]  /*f300*/  HFMA2.MMA R162, -RZ, RZ, 0, 2.384185791015625e-07 ;  /* 0x00000004ffa27435 */ /* 0x000fe200000001ff */
[----:B------:R-:W-:-:S05]  /*f310*/  MOV R156, R161 ;  /* 0x000000a1009c7202 */ /* 0x000fca0000000f00 */
[----:B------:R-:W-:-:S04]  /*f320*/  FADD.FTZ R156, R77, R156 ;  /* 0x0000009c4d9c7221 */ /* 0x000fc80000010000 */
[----:B------:R-:W-:-:S07]  /*f330*/  IMAD.MOV.U32 R163, RZ, RZ, R156 ;  /* 0x000000ffffa37224 */ /* 0x000fce00078e009c */
[----:B------:R-:W-:Y:S05]  /*f340*/  WARPSYNC.COLLECTIVE R160, `(.L_x_12363) ;  /* 0x00000000a0087348 */ /* 0x000fea0003c00000 */
[----:B------:R0:W1:Y:S02]  /*f350*/  SHFL.BFLY P3, R161, R163, R162, R165 ;  /* 0x0c0000a2a3a17389 */ /* 0x00006400000600a5 */
[----:B01----:R-:W-:Y:S01]  /*f360*/  ENDCOLLECTIVE ;  /* 0x000000000000791b */ /* 0x003fe20003800000 */
.L_x_12363:
[----:B------:R-:W-:Y:S02]  /*f370*/  IMAD.MOV.U32 R162, RZ, RZ, 0x8 ;  /* 0x00000008ffa27424 */ /* 0x000fe400078e00ff */
[----:B------:R-:W-:-:S04]  /*f380*/  IMAD.MOV.U32 R159, RZ, RZ, R161 ;  /* 0x000000ffff9f7224 */ /* 0x000fc800078e00a1 */
[----:B------:R-:W-:-:S05]  /*f390*/  FADD.FTZ R159, R156, R159 ;  /* 0x0000009f9c9f7221 */ /* 0x000fca0000010000 */
[----:B------:R-:W-:-:S07]  /*f3a0*/  MOV R163, R159 ;  /* 0x0000009f00a37202 */ /* 0x000fce0000000f00 */
[----:B------:R-:W-:Y:S05]  /*f3b0*/  WARPSYNC.COLLECTIVE R160, `(.L_x_12364) ;  /* 0x00000000a0087348 */ /* 0x000fea0003c00000 */
[----:B------:R0:W1:Y:S02]  /*f3c0*/  SHFL.BFLY P3, R161, R163, R162, R165 ;  /* 0x0c0000a2a3a17389 */ /* 0x00006400000600a5 */
[----:B01----:R-:W-:Y:S01]  /*f3d0*/  ENDCOLLECTIVE ;  /* 0x000000000000791b */ /* 0x003fe20003800000 */
.L_x_12364:
[----:B------:R-:W-:Y:S01]  /*f3e0*/  HFMA2.MMA R162, -RZ, RZ, 0, 9.5367431640625e-07 ;  /* 0x00000010ffa27435 */ /* 0x000fe200000001ff */
[----:B------:R-:W-:-:S05]  /*f3f0*/  MOV R158, R161 ;  /* 0x000000a1009e7202 */ /* 0x000fca0000000f00 */
[----:B------:R-:W-:-:S04]  /*f400*/  FADD.FTZ R158, R159, R158 ;  /* 0x0000009e9f9e7221 */ /* 0x000fc80000010000 */
[----:B------:R-:W-:-:S07]  /*f410*/  IMAD.MOV.U32 R163, RZ, RZ, R158 ;  /* 0x000000ffffa37224 */ /* 0x000fce00078e009e */
[----:B------:R-:W-:Y:S05]  /*f420*/  WARPSYNC.COLLECTIVE R160, `(.L_x_12365) ;  /* 0x00000000a0087348 */ /* 0x000fea0003c00000 */
[----:B------:R0:W1:Y:S02]  /*f430*/  SHFL.BFLY P3, R161, R163, R162, R165 ;  /* 0x0c0000a2a3a17389 */ /* 0x00006400000600a5 */
[----:B01----:R-:W-:Y:S01]  /*f440*/  ENDCOLLECTIVE ;  /* 0x000000000000791b */ /* 0x003fe20003800000 */
.L_x_12365:
[----:B------:R-:W-:Y:S05]  /*f450*/  BRA `(.L_x_12366) ;  /* 0xffffffe4009c7947 */ /* 0x000fea000383ffff */
.L_x_12367:
        /* <DEDUP_REMOVED lines=10> */
.L_x_30247:


//--------------------- .text._ZN10layer_norm13ln_fwd_kernelINS_13Kernel_traitsIf13__nv_bfloat16fS2_fjLj8192ELj1ELj1ELj8ELj16ENS_18Kernel_traits_baseILj8192EfS2_fS2_fjLj256EEEEELb0ELb0ELb0ELb0EEEvNS_9FwdParamsE --------------------------
	.section	.text._ZN10layer_norm13ln_fwd_kernelINS_13Kernel_traitsIf13__nv_bfloat16fS2_fjLj8192ELj1ELj1ELj8ELj16ENS_18Kernel_traits_baseILj8192EfS2_fS2_fjLj256EEEEELb0ELb0ELb0ELb0EEEvNS_9FwdParamsE,"ax",@progbits
	.align	128
        .global         _ZN10layer_norm13ln_fwd_kernelINS_13Kernel_traitsIf13__nv_bfloat16fS2_fjLj8192ELj1ELj1ELj8ELj16ENS_18Kernel_traits_baseILj8192EfS2_fS2_fjLj256EEEEELb0ELb0ELb0ELb0EEEvNS_9FwdParamsE
        .type           _ZN10layer_norm13ln_fwd_kernelINS_13Kernel_traitsIf13__nv_bfloat16fS2_fjLj8192ELj1ELj1ELj8ELj16ENS_18Kernel_traits_baseILj8192EfS2_fS2_fjLj256EEEEELb0ELb0ELb0ELb0EEEvNS_9FwdParamsE,@function
        .size           _ZN10layer_norm13ln_fwd_kernelINS_13Kernel_traitsIf13__nv_bfloat16fS2_fjLj8192ELj1ELj1ELj8ELj16ENS_18Kernel_traits_baseILj8192EfS2_fS2_fjLj256EEEEELb0ELb0ELb0ELb0EEEvNS_9FwdParamsE,(.L_x_30248 - _ZN10layer_norm13ln_fwd_kernelINS_13Kernel_traitsIf13__nv_bfloat16fS2_fjLj8192ELj1ELj1ELj8ELj16ENS_18Kernel_traits_baseILj8192EfS2_fS2_fjLj256EEEEELb0ELb0ELb0ELb0EEEvNS_9FwdParamsE)
        .other          _ZN10layer_norm13ln_fwd_kernelINS_13Kernel_traitsIf13__nv_bfloat16fS2_fjLj8192ELj1ELj1ELj8ELj16ENS_18Kernel_traits_baseILj8192EfS2_fS2_fjLj256EEEEELb0ELb0ELb0ELb0EEEvNS_9FwdParamsE,@"STO_CUDA_ENTRY STV_DEFAULT"
_ZN10layer_norm13ln_fwd_kernelINS_13Kernel_traitsIf13__nv_bfloat16fS2_fjLj8192ELj1ELj1ELj8ELj16ENS_18Kernel_traits_baseILj8192EfS2_fS2_fjLj256EEEEELb0ELb0ELb0ELb0EEEvNS_9FwdParamsE:
.text._ZN10layer_norm13ln_fwd_kernelINS_13Kernel_traitsIf13__nv_bfloat16fS2_fjLj8192ELj1ELj1ELj8ELj16ENS_18Kernel_traits_baseILj8192EfS2_fS2_fjLj256EEEEELb0ELb0ELb0ELb0EEEvNS_9FwdParamsE:
        /* <DEDUP_REMOVED lines=33> */
.L_x_12369:
[----:B------:R-:W-:Y:S05]  /*0210*/  BSYNC B0 ;  /* 0x0000000000007941 */ /* 0x000fea0003800000 */
.L_x_12368:
[----:B------:R-:W-:Y:S04]  /*0220*/  BSSY B0, `(.L_x_12370) ;  /* 0x0000012000007945 */ /* 0x000fe80003800000 */
[----:B------:R-:W-:Y:S05]  /*0230*/  @!P5 BRA `(.L_x_12371) ;  /* 0x000000000040d947 */ /* 0x000fea0003800000 */
[----:B------:R-:W1:Y:S01]  /*0240*/  LDC.64 R24, c[0x0][0x260] ;  /* 0x00009800ff187b82 */ /* 0x000e620000000a00 */
[----:B------:R-:W-:Y:S01]  /*0250*/  ULDC.64 UR6, c[0x0][0x2c8] ;  /* 0x0000b20000067ab9 */ /* 0x000fe20000000a00 */
[----:B------:R-:W-:Y:S02]  /*0260*/  CS2R R22, SRZ ;  /* 0x0000000000167805 */ /* 0x000fe4000001ff00 */
[----:B------:R-:W-:Y:S02]  /*0270*/  ISETP.NE.U32.AND P2, PT, RZ, UR6, PT ;  /* 0x00000006ff007c0c */ /* 0x000fe4000bf45070 */
[----:B0-----:R-:W-:Y:S02]  /*0280*/  CS2R R20, SRZ ;  /* 0x0000000000147805 */ /* 0x001fe4000001ff00 */
        /* <DEDUP_REMOVED lines=10> */
[----:B------:R-:W-:-:S07]  /*0330*/  IADD3 R57, R57, 0x100, RZ ;  /* 0x0000010039397810 */ /* 0x000fce0007ffe0ff */
.L_x_12371:
[----:B------:R-:W-:Y:S05]  /*0340*/  BSYNC B0 ;  /* 0x0000000000007941 */ /* 0x000fea0003800000 */
.L_x_12370:
[----:B------:R-:W-:Y:S04]  /*0350*/  BSSY B0, `(.L_x_12372) ;  /* 0x0000012000007945 */ /* 0x000fe80003800000 */
[----:B------:R-:W-:Y:S05]  /*0360*/  @!P4 BRA `(.L_x_12373) ;  /* 0x000000000040c947 */ /* 0x000fea0003800000 */
[----:B------:R-:W2:Y:S01]  /*0370*/  LDC.64 R40, c[0x0][0x260] ;  /* 0x00009800ff287b82 */ /* 0x000ea20000000a00 */
[----:B------:R-:W-:Y:S01]  /*0380*/  ULDC.64 UR6, c[0x0][0x2c8] ;  /* 0x0000b20000067ab9 */ /* 0x000fe20000000a00 */
[----:B------:R-:W-:Y:S02]  /*0390*/  CS2R R38, SRZ ;  /* 0x0000000000267805 */ /* 0x000fe4000001ff00 */
[----:B------:R-:W-:Y:S02]  /*03a0*/  ISETP.NE.U32.AND P2, PT, RZ, UR6, PT ;  /* 0x00000006ff007c0c */ /* 0x000fe4000bf45070 */
[----:B-1----:R-:W-:Y:S02]  /*03b0*/  CS2R R36, SRZ ;  /* 0x0000000000247805 */ /* 0x002fe4000001ff00 */
[----:B------:R-:W-:Y:S02]  /*03c0*/  CS2R R42, SRZ ;  /* 0x00000000002a7805 */ /* 0x000fe4000001ff00 */
[----:B------:R-:W-:-:S13]  /*03d0*/  ISETP.NE.AND.EX P2, PT, RZ, UR7, PT, P2 ;  /* 0x00000007ff007c0c */ /* 0x000fda000bf45320 */
[C---:B0-----:R-:W-:Y:S01]  /*03e0*/  @P2 LEA R2, P3, R57.reuse, UR6, 0x5 ;  /* 0x0000000639022c11 */ /* 0x041fe2000f8628ff */
[C---:B--2---:R-:W-:Y:S01]  /*03f0*/  IMAD.WIDE.U32 R52, R57.reuse, 0x20, R40 ;  /* 0x0000002039347825 */ /* 0x044fe200078e0028 */
[----:B------:R-:W-:Y:S02]  /*0400*/  CS2R R40, SRZ ;  /* 0x0000000000287805 */ /* 0x000fe4000001ff00 */
[C---:B------:R-:W-:Y:S02]  /*0410*/  @P2 LEA.HI.X R3, R57.reuse, UR7, RZ, 0x5, P3 ;  /* 0x0000000739032c11 */ /* 0x040fe400098f2cff */
[----:B------:R2:W5:Y:S04]  /*0420*/  LDG.E.128 R44, desc[UR4][R52.64] ;  /* 0x00000004342c7981 */ /* 0x000568000c1e1d00 */
[----:B------:R2:W5:Y:S04]  /*0430*/  @P2 LDG.E.128 R36, desc[UR4][R2.64] ;  /* 0x0000000402242981 */ /* 0x000568000c1e1d00 */
[----:B------:R2:W5:Y:S04]  /*0440*/  @P2 LDG.E.128 R40, desc[UR4][R2.64+0x10] ;  /* 0x0000100402282981 */ /* 0x000568000c1e1d00 */
[----:B------:R2:W5:Y:S01]  /*0450*/  LDG.E.128 R48, desc[UR4][R52.64+0x10] ;  /* 0x0000100434307981 */ /* 0x000562000c1e1d00 */
[----:B------:R-:W-:-:S07]  /*0460*/  IADD3 R57, R57, 0x100, RZ ;  /* 0x0000010039397810 */ /* 0x000fce0007ffe0ff */
.L_x_12373:
[----:B------:R-:W-:Y:S05]  /*0470*/  BSYNC B0 ;  /* 0x0000000000007941 */ /* 0x000fea0003800000 */
.L_x_12372:
        /* <DEDUP_REMOVED lines=8> */
[----:B------:R-:W-:-:S13]  /*0500*/  ISETP.NE.AND.EX P2, PT, RZ, UR7, PT, P2 ;  /* 0x00000007ff007c0c */ /* 0x000fda000bf45320 */
[C---:B------:R-:W-:Y:S01]  /*0510*/  @P2 LEA R68, P3, R57.reuse, UR6, 0x5 ;  /* 0x0000000639442c11 */ /* 0x040fe2000f8628ff */
[----:B0-----:R-:W-:-:S03]  /*0520*/  IMAD.WIDE.U32 R2, R57, 0x20, R2 ;  /* 0x0000002039027825 */ /* 0x001fc600078e0002 */
[----:B------:R-:W-:Y:S02]  /*0530*/  @P2 LEA.HI.X R69, R57, UR7, RZ, 0x5, P3 ;  /* 0x0000000739452c11 */ /* 0x000fe400098f2cff */
[----:B------:R-:W-:Y:S01]  /*0540*/  CS2R R56, SRZ ;  /* 0x0000000000387805 */ /* 0x000fe2000001ff00 */
[----:B------:R3:W5:Y:S04]  /*0550*/  LDG.E.128 R60, desc[UR4][R2.64] ;  /* 0x00000004023c7981 */ /* 0x000768000c1e1d00 */
[----:B------:R3:W5:Y:S04]  /*0560*/  @P2 LDG.E.128 R52, desc[UR4][R68.64] ;  /* 0x0000000444342981 */ /* 0x000768000c1e1d00 */
[----:B------:R3:W5:Y:S04]  /*0570*/  @P2 LDG.E.128 R56, desc[UR4][R68.64+0x10] ;  /* 0x0000100444382981 */ /* 0x000768000c1e1d00 */
[----:B------:R3:W5:Y:S02]  /*0580*/  LDG.E.128 R64, desc[UR4][R2.64+0x10] ;  /* 0x0000100402407981 */ /* 0x000764000c1e1d00 */
.L_x_12375:
[----:B------:R-:W-:Y:S05]  /*0590*/  BSYNC B0 ;  /* 0x0000000000007941 */ /* 0x000fea0003800000 */
.L_x_12374:
[----:B------:R-:W0:Y:S02]  /*05a0*/  S2UR UR6, SR_CTAID.X ;  /* 0x00000000000679c3 */ /* 0x000e240000002500 */
[----:B0123--:R-:W-:Y:S01]  /*05b0*/  LEA.HI R3, R0, UR6, RZ, 0x18 ;  /* 0x0000000600037c11 */ /* 0x00ffe2000f8fc0ff */
[----:B------:R-:W-:-:S03]  /*05c0*/  ULDC UR6, c[0x0][0x214] ;  /* 0x0000850000067ab9 */ /* 0x000fc60000000800 */
[----:B------:R-:W-:-:S13]  /*05d0*/  ISETP.GE.AND P2, PT, R3, UR6, PT ;  /* 0x0000000603007c0c */ /* 0x000fda000bf46270 */
[----:B------:R-:W-:Y:S05]  /*05e0*/  @P2 EXIT ;  /* 0x000000000000294d */ /* 0x000fea0003800000 */
[----:B------:R-:W-:Y:S01]  /*05f0*/  SHF.R.S32.HI R70, RZ, 0x3, R70 ;  /* 0x00000003ff467819 */ /* 0x000fe20000011446 */
[----:B------:R-:W-:Y:S01]  /*0600*/  ULDC.64 UR6, c[0x0][0x270] ;  /* 0x00009c0000067ab9 */ /* 0x000fe20000000a00 */
[----:B------:R-:W-:Y:S01]  /*0610*/  LOP3.LUT R69, R0, 0xe0, RZ, 0xc0, !PT ;  /* 0x000000e000457812 */ /* 0x000fe200078ec0ff */
[----:B------:R-:W-:Y:S01]  /*0620*/  HFMA2.MMA R109, -RZ, RZ, 0, 5.9604644775390625e-08 ;  /* 0x00000001ff6d7435 */ /* 0x000fe200000001ff */
[----:B------:R-:W-:Y:S01]  /*0630*/  LOP3.LUT R2, R70, 0xff, RZ, 0xc0, !PT ;  /* 0x000000ff46027812 */ /* 0x000fe200078ec0ff */
[----:B------:R-:W-:Y:S01]  /*0640*/  UISETP.NE.U32.AND UP0, UPT, UR6, URZ, UPT ;  /* 0x0000003f0600728c */ /* 0x000fe2000bf05070 */
[----:B------:R-:W-:Y:S01]  /*0650*/  SHF.R.U32.HI R70, RZ, 0x3, R70 ;  /* 0x00000003ff467819 */ /* 0x000fe20000011646 */
[----:B------:R-:W-:Y:S01]  /*0660*/  ULDC UR13, c[0x0][0x218] ;  /* 0x00008600000d7ab9 */ /* 0x000fe20000000800 */
[----:B------:R-:W-:Y:S01]  /*0670*/  VIADDMNMX R69, R2, -R69, RZ, !PT ;  /* 0x8000004502457246 */ /* 0x000fe200078001ff */
[----:B------:R-:W-:Y:S01]  /*0680*/  ULDC.U8 UR6, c[0x0][0x2a0] ;  /* 0x0000a80000067ab9 */ /* 0x000fe20000000000 */
[----:B------:R-:W-:Y:S01]  /*0690*/  LOP3.LUT R70, R70, 0x1fffffe0, RZ, 0xc0, !PT ;  /* 0x1fffffe046467812 */ /* 0x000fe200078ec0ff */
[----:B------:R-:W-:Y:S01]  /*06a0*/  UISETP.NE.AND.EX UP0, UPT, UR7, URZ, UPT, UP0 ;  /* 0x0000003f0700728c */ /* 0x000fe2000bf05300 */
[----:B------:R-:W-:Y:S01]  /*06b0*/  VIMNMX R69, R69, 0x20, PT ;  /* 0x0000002045457848 */ /* 0x000fe20003fe0100 */
[----:B------:R-:W-:Y:S01]  /*06c0*/  UISETP.NE.AND UP1, UPT, UR6, URZ, UPT ;  /* 0x0000003f0600728c */ /* 0x000fe2000bf25270 */
[----:B------:R-:W-:Y:S01]  /*06d0*/  SHF.L.U32 R68, R0, 0x5, RZ ;  /* 0x0000000500447819 */ /* 0x000fe200000006ff */
[----:B------:R-:W-:Y:S01]  /*06e0*/  ULDC UR12, c[0x0][0x290] ;  /* 0x0000a400000c7ab9 */ /* 0x000fe20000000800 */
[----:B------:R-:W-:Y:S01]  /*06f0*/  IADD3 R69, R69, R70, RZ ;  /* 0x0000004645457210 */ /* 0x000fe20007ffe0ff */
[----:B------:R-:W-:Y:S01]  /*0700*/  ULDC.64 UR8, c[0x0][0x230] ;  /* 0x00008c0000087ab9 */ /* 0x000fe20000000a00 */
[----:B------:R-:W-:Y:S01]  /*0710*/  LOP3.LUT R71, R68, 0x3e0, RZ, 0xc0, !PT ;  /* 0x000003e044477812 */ /* 0x000fe200078ec0ff */
[----:B------:R-:W-:Y:S01]  /*0720*/  ULDC.64 UR10, c[0x0][0x238] ;  /* 0x00008e00000a7ab9 */ /* 0x000fe20000000a00 */
[----:B------:R-:W-:Y:S01]  /*0730*/  SHF.L.U32 R69, R69, 0x3, RZ ;  /* 0x0000000345457819 */ /* 0x000fe200000006ff */
[----:B------:R-:W-:Y:S01]  /*0740*/  ULDC.64 UR14, c[0x0][0x210] ;  /* 0x00008400000e7ab9 */ /* 0x000fe20000000a00 */
[----:B------:R-:W-:-:S02]  /*0750*/  VIADDMNMX R71, R2, -R71, RZ, !PT ;  /* 0x8000004702477246 */ /* 0x000fc400078001ff */
[----:B------:R-:W-:Y:S02]  /*0760*/  I2FP.F32.U32 R2, R69 ;  /* 0x0000004500027245 */ /* 0x000fe40000201000 */
[----:B------:R-:W-:-:S04]  /*0770*/  VIMNMX R71, R71, 0x20, PT ;  /* 0x0000002047477848 */ /* 0x000fc80003fe0100 */
[----:B------:R-:W0:Y:S01]  /*0780*/  MUFU.RCP R2, R2 ;  /* 0x0000000200027308 */ /* 0x000e220000001000 */
[----:B------:R-:W-:-:S04]  /*0790*/  IADD3 R71, R70, R71, RZ ;  /* 0x0000004746477210 */ /* 0x000fc80007ffe0ff */
[----:B------:R-:W-:-:S07]  /*07a0*/  SHF.L.U32 R112, R71, 0x3, RZ ;  /* 0x0000000347707819 */ /* 0x000fce00000006ff */
.L_x_12393:
        /* <DEDUP_REMOVED lines=61> */
.L_x_12377:
[----:B------:R-:W-:Y:S05]  /*0b80*/  BSYNC B0 ;  /* 0x0000000000007941 */ /* 0x000fea0003800000 */
.L_x_12376:
        /* <DEDUP_REMOVED lines=11> */
[----:B------:R4:W3:Y:S01]  /*0c40*/  @P2 LDG.E.128 R72, desc[UR4][R88.64+0x10] ;  /* 0x0000100458482981 */ /* 0x0008e2000c1e1d00 */
[----:B------:R-:W-:-:S04]  /*0c50*/  ISETP.NE.U32.AND P2, PT, RZ, UR8, PT ;  /* 0x00000008ff007c0c */ /* 0x000fc8000bf45070 */
[----:B------:R-:W-:Y:S02]  /*0c60*/  ISETP.NE.AND.EX P2, PT, RZ, UR9, PT, P2 ;  /* 0x00000009ff007c0c */ /* 0x000fe4000bf45320 */
[C---:B--2---:R-:W-:Y:S02]  /*0c70*/  PRMT R90, R84.reuse, 0x7632, R90 ;  /* 0x00007632545a7816 */ /* 0x044fe4000000005a */
[----:B------:R-:W-:Y:S02]  /*0c80*/  SHF.L.U32 R91, R84, 0x10, RZ ;  /* 0x00000010545b7819 */ /* 0x000fe400000006ff */
[----:B------:R-:W-:Y:S02]  /*0c90*/  PRMT R111, R85, 0x7632, R111 ;  /* 0x00007632556f7816 */ /* 0x000fe4000000006f */
[----:B-1----:R-:W-:Y:S02]  /*0ca0*/  PRMT R116, R86, 0x7632, R116 ;  /* 0x0000763256747816 */ /* 0x002fe40000000074 */
        /* <DEDUP_REMOVED lines=24> */
[C---:B------:R-:W-:Y:S01]  /*0e30*/  LEA.HI.X R117, R110.reuse, UR11, RZ, 0x5, P3 ;  /* 0x0000000b6e757c11 */ /* 0x040fe200098f2cff */
[----:B------:R-:W-:Y:S01]  /*0e40*/  @P2 FADD.FTZ R91, R75, R91 ;  /* 0x0000005b4b5b2221 */ /* 0x000fe20000010000 */
[----:B------:R-:W-:-:S03]  /*0e50*/  IADD3 R110, R110, 0x100, RZ ;  /* 0x000001006e6e7810 */ /* 0x000fc60007ffe0ff */
[----:B------:R2:W-:Y:S04]  /*0e60*/  STG.E.128 desc[UR4][R116.64], R84 ;  /* 0x0000005474007986 */ /* 0x0005e8000c101d04 */
[----:B------:R2:W-:Y:S02]  /*0e70*/  STG.E.128 desc[UR4][R116.64+0x10], R88 ;  /* 0x0000105874007986 */ /* 0x0005e4000c101d04 */
.L_x_12379:
[----:B------:R-:W-:Y:S05]  /*0e80*/  BSYNC B0 ;  /* 0x0000000000007941 */ /* 0x000fea0003800000 */
.L_x_12378:
[----:B------:R-:W-:Y:S01]  /*0e90*/  ISETP.GE.U32.AND P2, PT, R114, 0x300, PT ;  /* 0x000003007200780c */ /* 0x000fe20003f46070 */
[----:B------:R-:W-:-:S12]  /*0ea0*/  BSSY B0, `(.L_x_12380) ;  /* 0x000002e000007945 */ /* 0x000fd80003800000 */
        /* <DEDUP_REMOVED lines=15> */
[----:B-12---:R-:W-:Y:S02]  /*0fa0*/  PRMT R116, R94, 0x7632, R116 ;  /* 0x000076325e747816 */ /* 0x006fe40000000074 */
        /* <DEDUP_REMOVED lines=17> */
[----:B----4-:R-:W-:Y:S01]  /*10c0*/  @P2 FADD.FTZ R92, R68, R92 ;  /* 0x0000005c445c2221 */ /* 0x010fe20000010000 */
        /* <DEDUP_REMOVED lines=11> */
.L_x_12381:
[----:B------:R-:W-:Y:S05]  /*1180*/  BSYNC B0 ;  /* 0x0000000000007941 */ /* 0x000fea0003800000 */
.L_x_12380:
[----:B------:R-:W-:Y:S04]  /*1190*/  BSSY B0, `(.L_x_12382) ;  /* 0x000002d000007945 */ /* 0x000fe80003800000 */
[----:B------:R-:W-:Y:S05]  /*11a0*/  @!P1 BRA `(.L_x_12383) ;  /* 0x0000000000ac9947 */ /* 0x000fea0003800000 */
[----:B------:R-:W4:Y:S01]  /*11b0*/  LDC.64 R100, c[0x0][0x220] ;  /* 0x00008800ff647b82 */ /* 0x000f220000000a00 */
[----:B------:R-:W-:-:S04]  /*11c0*/  ISETP.NE.U32.AND P2, PT, RZ, UR8, PT ;  /* 0x00000008ff007c0c */ /* 0x000fc8000bf45070 */
[----:B------:R-:W-:Y:S01]  /*11d0*/  ISETP.NE.AND.EX P2, PT, RZ, UR9, PT, P2 ;  /* 0x00000009ff007c0c */ /* 0x000fe2000bf45320 */
[----:B----4-:R-:W-:-:S12]  /*11e0*/  IMAD.WIDE.U32 R100, R110, 0x10, R100 ;  /* 0x000000106e647825 */ /* 0x010fd800078e0064 */
[C---:B------:R-:W-:Y:S01]  /*11f0*/  @P2 LEA R104, P3, R110.reuse, UR8, 0x5 ;  /* 0x000000086e682c11 */ /* 0x040fe2000f8628ff */
[----:B------:R-:W4:Y:S03]  /*1200*/  LDG.E.128 R100, desc[UR4][R100.64] ;  /* 0x0000000464647981 */ /* 0x000f26000c1e1d00 */
[----:B------:R-:W-:-:S05]  /*1210*/  @P2 LEA.HI.X R105, R110, UR9, RZ, 0x5, P3 ;  /* 0x000000096e692c11 */ /* 0x000fca00098f2cff */
[----:B------:R-:W2:Y:S04]  /*1220*/  @P2 LDG.E.128 R68, desc[UR4][R104.64] ;  /* 0x0000000468442981 */ /* 0x000ea8000c1e1d00 */
[----:B------:R0:W2:Y:S01]  /*1230*/  @P2 LDG.E.128 R72, desc[UR4][R104.64+0x10] ;  /* 0x0000100468482981 */ /* 0x0000a2000c1e1d00 */
[----:B------:R-:W-:-:S04]  /*1240*/  ISETP.NE.U32.AND P2, PT, RZ, UR8, PT ;  /* 0x00000008ff007c0c */ /* 0x000fc8000bf45070 */
[----:B------:R-:W-:Y:S02]  /*1250*/  ISETP.NE.AND.EX P2, PT, RZ, UR9, PT, P2 ;  /* 0x00000009ff007c0c */ /* 0x000fe4000bf45320 */
[C---:B----4-:R-:W-:Y:S02]  /*1260*/  PRMT R106, R100.reuse, 0x7632, R106 ;  /* 0x00007632646a7816 */ /* 0x050fe4000000006a */
[----:B------:R-:W-:Y:S02]  /*1270*/  SHF.L.U32 R107, R100, 0x10, RZ ;  /* 0x00000010646b7819 */ /* 0x000fe400000006ff */
[----:B------:R-:W-:Y:S02]  /*1280*/  PRMT R111, R101, 0x7632, R111 ;  /* 0x00007632656f7816 */ /* 0x000fe4000000006f */
[----:B-123--:R-:W-:Y:S02]  /*1290*/  PRMT R116, R102, 0x7632, R116 ;  /* 0x0000763266747816 */ /* 0x00efe40000000074 */
        /* <DEDUP_REMOVED lines=18> */
[----:B------:R-:W-:Y:S01]  /*13c0*/  @P2 FADD.FTZ R100, R68, R100 ;  /* 0x0000006444642221 */ /* 0x000fe20000010000 */
        /* <DEDUP_REMOVED lines=9> */
.L_x_12383:
[----:B------:R-:W-:Y:S05]  /*1460*/  BSYNC B0 ;  /* 0x0000000000007941 */ /* 0x000fea0003800000 */
.L_x_12382:
        /* <DEDUP_REMOVED lines=40> */
[----:B-1234-:R-:W-:Y:S02]  /*16f0*/  LOP3.LUT R116, R115, 0x7fffff8, RZ, 0xc0, !PT ;  /* 0x07fffff873747812 */ /* 0x01efe400078ec0ff */
[----:B------:R-:W-:Y:S02]  /*1700*/  P2R R108, PR, RZ, 0x40 ;  /* 0x00000040ff6c7803 */ /* 0x000fe40000000000 */
[----:B------:R-:W-:Y:S01]  /*1710*/  @!P5 IADD3 R116, R116, 0x8, RZ ;  /* 0x000000087474d810 */ /* 0x000fe20007ffe0ff */
        /* <DEDUP_REMOVED lines=86> */
.L_x_12404:
        /* <DEDUP_REMOVED lines=17> */
[----:B------:R-:W-:Y:S02]  /*1d90*/  PLOP3.LUT P3, PT, PT, PT, UP1, 0x40, 0x0 ;  /* 0x000000000000781c */ /* 0x000fe40003f6e818 */
[----:B-1----:R-:W-:Y:S01]  /*1da0*/  @!P2 LEA R108, R111, R108, 0x18 ;  /* 0x0000006c6f6ca211 */ /* 0x002fe200078ec0ff */
[----:B------:R-:W-:-:S03]  /*1db0*/  HFMA2.MMA R111, -RZ, RZ, 0, 0 ;  /* 0x00000000ff6f7435 */ /* 0x000fc600000001ff */
[----:B------:R-:W-:Y:S02]  /*1dc0*/  @!P2 LEA R110, R109, R108, 0x3 ;  /* 0x0000006c6d6ea211 */ /* 0x000fe400078e18ff */
[----:B------:R-:W-:Y:S02]  /*1dd0*/  CS2R R108, SRZ ;  /* 0x00000000006c7805 */ /* 0x000fe4000001ff00 */
[----:B------:R-:W-:-:S04]  /*1de0*/  @!P2 MOV R111, R112 ;  /* 0x00000070006fa202 */ /* 0x000fc80000000f00 */
[----:B------:R-:W-:Y:S01]  /*1df0*/  @!P2 LDS.64 R108, [R110] ;  /* 0x000000006e6ca984 */ /* 0x000fe20000000a00 */
[-C--:B------:R-:W-:Y:S02]  /*1e00*/  I2FP.F32.S32 R121, R111.reuse ;  /* 0x0000006f00797245 */ /* 0x080fe40000201400 */
[----:B------:R-:W-:Y:S01]  /*1e10*/  LOP3.LUT P2, RZ, R115, 0x1f, R0, 0xf8, !PT ;  /* 0x0000001f73ff7812 */ /* 0x000fe2000784f800 */
        /* <DEDUP_REMOVED lines=40> */
[----:B------:R-:W-:-:S03]  /*20a0*/  FMUL.FTZ R121, R110, R108 ;  /* 0x0000006c6e797220 */ /* 0x000fc60000410000 */
[----:B------:R-:W-:-:S04]  /*20b0*/  FMUL.FTZ R117, R120, R120 ;  /* 0x0000007878757220 */ /* 0x000fc80000410000 */
[C---:B------:R-:W-:Y:S01]  /*20c0*/  FMUL.FTZ R117, R116.reuse, R117 ;  /* 0x0000007574757220 */ /* 0x040fe20000410000 */
[----:B------:R-:W-:Y:S01]  /*20d0*/  FFMA.FTZ R116, R116, R111, R121 ;  /* 0x0000006f74747223 */ /* 0x000fe20000010079 */
[----:B--2---:R-:W-:Y:S01]  /*20e0*/  FADD.FTZ R118, R109, R118 ;  /* 0x000000766d767221 */ /* 0x004fe20000010000 */
[----:B------:R-:W1:Y:S01]  /*20f0*/  @!P2 LDC.64 R110, c[0x0][0x250] ;  /* 0x00009400ff6eab82 */ /* 0x000e620000000a00 */
[----:B------:R-:W-:Y:S01]  /*2100*/  FMUL.FTZ R117, R117, R108 ;  /* 0x0000006c75757220 */ /* 0x000fe20000410000 */
[----:B0-----:R-:W-:-:S03]  /*2110*/  FMUL.FTZ R116, R119, R116 ;  /* 0x0000007477747220 */ /* 0x001fc60000410000 */
[----:B------:R-:W-:-:S03]  /*2120*/  FFMA.FTZ R117, R119, R117, R118 ;  /* 0x0000007577757223 */ /* 0x000fc60000010076 */
[----:B------:R-:W0:Y:S01]  /*2130*/  LDC R108, c[0x0][0x2d8] ;  /* 0x0000b600ff6c7b82 */ /* 0x000e220000000800 */
[----:B------:R-:W2:Y:S04]  /*2140*/  SHFL.IDX PT, R116, R116, RZ, 0x1f ;  /* 0x00001fff74747589 */ /* 0x000ea800000e0000 */
[----:B------:R-:W0:Y:S01]  /*2150*/  SHFL.IDX PT, R117, R117, RZ, 0x1f ;  /* 0x00001fff75757589 */ /* 0x000e2200000e0000 */
[----:B-1----:R-:W-:-:S04]  /*2160*/  @!P2 IMAD.WIDE R110, R3, 0x4, R110 ;  /* 0x00000004036ea825 */ /* 0x002fc800078e026e */
[----:B--2---:R-:W-:Y:S01]  /*2170*/  FMUL.FTZ R118, R116, R116 ;  /* 0x0000007474767220 */ /* 0x004fe20000410000 */
[----:B------:R1:W-:Y:S01]  /*2180*/  @!P2 STG.E desc[UR4][R110.64], R116 ;  /* 0x000000746e00a986 */ /* 0x0003e2000c101904 */
[----:B0-----:R-:W-:-:S03]  /*2190*/  FFMA.FTZ R115, R117, UR12, R108 ;  /* 0x0000000c75737c23 */ /* 0x001fc6000801006c */
[----:B------:R-:W-:Y:S01]  /*21a0*/  FSEL R118, R118, RZ, !P3 ;  /* 0x000000ff76767208 */ /* 0x000fe20005800000 */
[----:B------:R-:W0:Y:S01]  /*21b0*/  @!P2 LDC.64 R108, c[0x0][0x258] ;  /* 0x00009600ff6cab82 */ /* 0x000e220000000a00 */
[----:B------:R-:W-:-:S03]  /*21c0*/  PLOP3.LUT P3, PT, PT, PT, UP1, 0x40, 0x0 ;  /* 0x000000000000781c */ /* 0x000fc60003f6e818 */
[----:B------:R-:W-:Y:S01]  /*21d0*/  FADD.FTZ R115, R115, R118 ;  /* 0x0000007673737221 */ /* 0x000fe20000010000 */
[----:B------:R-:W-:-:S04]  /*21e0*/  FSEL R117, R116, RZ, P3 ;  /* 0x000000ff74757208 */ /* 0x000fc80001800000 */
[----:B------:R-:W-:Y:S01]  /*21f0*/  R2UR UR6, R117 ;  /* 0x00000000750672ca */ /* 0x000fe200000e0000 */
[----:B------:R-:W2:Y:S01]  /*2200*/  MUFU.RSQ R115, R115 ;  /* 0x0000007300737308 */ /* 0x000ea20000001400 */
[----:B0-----:R-:W-:-:S05]  /*2210*/  @!P2 IMAD.WIDE R108, R3, 0x4, R108 ;  /* 0x00000004036ca825 */ /* 0x001fca00078e026c */
[----:B--2---:R1:W-:Y:S01]  /*2220*/  @!P2 STG.E desc[UR4][R108.64], R115 ;  /* 0x000000736c00a986 */ /* 0x0043e2000c101904 */
[----:B------:R-:W-:Y:S07]  /*2230*/  @!P0 BRA `(.L_x_12386) ;  /* 0x0000000000808947 */ /* 0x000fee0003800000 */
[----:B-1----:R-:W-:Y:S01]  /*2240*/  FADD.FTZ R108, R76, -UR6 ;  /* 0x800000064c6c7e21 */ /* 0x002fe20008010000 */
[----:B------:R-:W-:Y:S01]  /*2250*/  FADD.FTZ R110, R77, -UR6 ;  /* 0x800000064d6e7e21 */ /* 0x000fe20008010000 */
[----:B------:R-:W0:Y:S01]  /*2260*/  LDC.64 R116, c[0x0][0x2b8] ;  /* 0x0000ae00ff747b82 */ /* 0x000e220000000a00 */
[----:B------:R-:W-:Y:S01]  /*2270*/  FADD.FTZ R118, R80, -UR6 ;  /* 0x8000000650767e21 */ /* 0x000fe20008010000 */
[C---:B------:R-:W-:Y:S01]  /*2280*/  FMUL.FTZ R109, R115.reuse, R108 ;  /* 0x0000006c736d7220 */ /* 0x040fe20000410000 */
[C---:B------:R-:W-:Y:S01]  /*2290*/  FMUL.FTZ R110, R115.reuse, R110 ;  /* 0x0000006e736e7220 */ /* 0x040fe20000410000 */
[----:B------:R-:W-:Y:S01]  /*22a0*/  FADD.FTZ R120, R82, -UR6 ;  /* 0x8000000652787e21 */ /* 0x000fe20008010000 */
[----:B------:R-:W-:Y:S01]  /*22b0*/  FMUL.FTZ R111, R115, R118 ;  /* 0x00000076736f7220 */ /* 0x000fe20000410000 */
[----:B-----5:R-:W-:Y:S01]  /*22c0*/  FFMA.FTZ R108, R12, R109, R4 ;  /* 0x0000006d0c6c7223 */ /* 0x020fe20000010004 */
[----:B------:R-:W-:Y:S01]  /*22d0*/  FFMA.FTZ R109, R13, R110, R5 ;  /* 0x0000006e0d6d7223 */ /* 0x000fe20000010005 */
[----:B------:R-:W-:Y:S01]  /*22e0*/  FADD.FTZ R110, R78, -UR6 ;  /* 0x800000064e6e7e21 */ /* 0x000fe20008010000 */
[----:B------:R-:W-:Y:S01]  /*22f0*/  FADD.FTZ R118, R81, -UR6 ;  /* 0x8000000651767e21 */ /* 0x000fe20008010000 */
[----:B------:R-:W-:Y:S01]  /*2300*/  FADD.FTZ R122, R83, -UR6 ;  /* 0x80000006537a7e21 */ /* 0x000fe20008010000 */
[----:B------:R-:W-:Y:S01]  /*2310*/  FMUL.FTZ R119, R115, R120 ;  /* 0x0000007873777220 */ /* 0x000fe20000410000 */
        /* <DEDUP_REMOVED lines=18> */
.L_x_12386:
[----:B------:R-:W-:Y:S05]  /*2440*/  BSYNC B0 ;  /* 0x0000000000007941 */ /* 0x000fea0003800000 */
.L_x_12385:
        /* <DEDUP_REMOVED lines=35> */
.L_x_12388:
[----:B------:R-:W-:Y:S05]  /*2680*/  BSYNC B0 ;  /* 0x0000000000007941 */ /* 0x000fea0003800000 */
.L_x_12387:
        /* <DEDUP_REMOVED lines=35> */
.L_x_12390:
[----:B------:R-:W-:Y:S05]  /*28c0*/  BSYNC B0 ;  /* 0x0000000000007941 */ /* 0x000fea0003800000 */
.L_x_12389:
        /* <DEDUP_REMOVED lines=10> */
[----:B-----5:R-:W-:Y:S01]  /*2970*/  FFMA.FTZ R109, R66, R109, R58 ;  /* 0x0000006d426d7223 */ /* 0x020fe2000001003a */
[----:B------:R-:W-:Y:S01]  /*2980*/  FFMA.FTZ R110, R67, R110, R59 ;  /* 0x0000006e436e7223 */ /* 0x000fe2000001003b */
[C---:B------:R-:W-:Y:S01]  /*2990*/  FMUL.FTZ R121, R115.reuse, R118 ;  /* 0x0000007673797220 */ /* 0x040fe20000410000 */
[----:B------:R-:W-:-:S03]  /*29a0*/  FMUL.FTZ R120, R115, R120 ;  /* 0x0000007873787220 */ /* 0x000fc60000410000 */
[----:B------:R-:W-:Y:S01]  /*29b0*/  F2FP.BF16.F32.PACK_AB R111, R110, R109 ;  /* 0x0000006d6e6f723e */ /* 0x000fe200000010ff */
[----:B------:R-:W-:Y:S01]  /*29c0*/  FADD.FTZ R110, R102, -UR6 ;  /* 0x80000006666e7e21 */ /* 0x000fe20008010000 */
[----:B------:R-:W-:Y:S01]  /*29d0*/  FMUL.FTZ R109, R115, R108 ;  /* 0x0000006c736d7220 */ /* 0x000fe20000410000 */
[----:B------:R-:W-:Y:S01]  /*29e0*/  FADD.FTZ R108, R101, -UR6 ;  /* 0x80000006656c7e21 */ /* 0x000fe20008010000 */
[----:B------:R-:W-:Y:S01]  /*29f0*/  FFMA.FTZ R121, R64, R121, R56 ;  /* 0x0000007940797223 */ /* 0x000fe20000010038 */
[----:B------:R-:W-:Y:S01]  /*2a00*/  FMUL.FTZ R119, R115, R110 ;  /* 0x0000006e73777220 */ /* 0x000fe20000410000 */
[----:B------:R-:W-:Y:S01]  /*2a10*/  FADD.FTZ R110, R103, -UR6 ;  /* 0x80000006676e7e21 */ /* 0x000fe20008010000 */
[----:B------:R-:W-:Y:S01]  /*2a20*/  FMUL.FTZ R108, R115, R108 ;  /* 0x0000006c736c7220 */ /* 0x000fe20000410000 */
[----:B------:R-:W-:Y:S02]  /*2a30*/  FFMA.FTZ R120, R65, R120, R57 ;  /* 0x0000007841787223 */ /* 0x000fe40000010039 */
[----:B------:R-:W-:Y:S01]  /*2a40*/  FMUL.FTZ R110, R115, R110 ;  /* 0x0000006e736e7220 */ /* 0x000fe20000410000 */
[----:B------:R-:W-:Y:S01]  /*2a50*/  FFMA.FTZ R115, R60, R109, R52 ;  /* 0x0000006d3c737223 */ /* 0x000fe20000010034 */
[----:B------:R-:W-:Y:S01]  /*2a60*/  FFMA.FTZ R109, R62, R119, R54 ;  /* 0x000000773e6d7223 */ /* 0x000fe20000010036 */
[----:B------:R-:W-:Y:S01]  /*2a70*/  FFMA.FTZ R108, R61, R108, R53 ;  /* 0x0000006c3d6c7223 */ /* 0x000fe20000010035 */
[----:B------:R-:W-:Y:S01]  /*2a80*/  FFMA.FTZ R118, R63, R110, R55 ;  /* 0x0000006e3f767223 */ /* 0x000fe20000010037 */
[----:B------:R-:W-:Y:S01]  /*2a90*/  F2FP.BF16.F32.PACK_AB R110, R120, R121 ;  /* 0x00000079786e723e */ /* 0x000fe200000010ff */
[----:B0-----:R-:W-:-:S02]  /*2aa0*/  IMAD.WIDE.U32 R116, R113, 0x10, R116 ;  /* 0x0000001071747825 */ /* 0x001fc400078e0074 */
[----:B------:R-:W-:Y:S02]  /*2ab0*/  F2FP.BF16.F32.PACK_AB R108, R108, R115 ;  /* 0x000000736c6c723e */ /* 0x000fe400000010ff */
[----:B------:R-:W-:-:S05]  /*2ac0*/  F2FP.BF16.F32.PACK_AB R109, R118, R109 ;  /* 0x0000006d766d723e */ /* 0x000fca00000010ff */
[----:B------:R4:W-:Y:S02]  /*2ad0*/  STG.E.128 desc[UR4][R116.64], R108 ;  /* 0x0000006c74007986 */ /* 0x0009e4000c101d04 */
.L_x_12392:
[----:B------:R-:W-:Y:S05]  /*2ae0*/  BSYNC B0 ;  /* 0x0000000000007941 */ /* 0x000fea0003800000 */
.L_x_12391:
[----:B------:R-:W-:Y:S02]  /*2af0*/  IADD3 R3, R3, UR14, RZ ;  /* 0x0000000e03037c10 */ /* 0x000fe4000fffe0ff */
[----:B01234-:R-:W-:Y:S02]  /*2b00*/  SEL R109, RZ, 0x1, P5 ;  /* 0x00000001ff6d7807 */ /* 0x01ffe40002800000 */
[----:B------:R-:W-:-:S13]  /*2b10*/  ISETP.GE.AND P2, PT, R3, UR15, PT ;  /* 0x0000000f03007c0c */ /* 0x000fda000bf46270 */
[----:B------:R-:W-:Y:S05]  /*2b20*/  @!P2 BRA `(.L_x_12393) ;  /* 0xffffffdc0020a947 */ /* 0x000fea000383ffff */
[----:B------:R-:W-:Y:S05]  /*2b30*/  EXIT ;  /* 0x000000000000794d */ /* 0x000fea0003800000 */
.L_x_12384:
[----:B------:R-:W-:Y:S01]  /*2b40*/  HFMA2.MMA R109, -RZ, RZ, 0, 5.9604644775390625e-08 ;  /* 0x00000001ff6d7435 */ /* 0x000fe200000001ff */
[----:B------:R-:W-:Y:S02]  /*2b50*/  MOV R124, R111 ;  /* 0x0000006f007c7202 */ /* 0x000fe40000000f00 */
[----:B------:R-:W-:Y:S02]  /*2b60*/  MOV R118, 0x1f ;  /* 0x0000001f00767802 */ /* 0x000fe40000000f00 */
[----:B------:R-:W-:-:S07]  /*2b70*/  MOV R117, 0xffffffff ;  /* 0xffffffff00757802 */ /* 0x000fce0000000f00 */
[----:B0----5:R-:W-:Y:S05]  /*2b80*/  WARPSYNC.COLLECTIVE R117, `(.L_x_12394) ;  /* 0x0000000075087348 */ /* 0x021fea0003c00000 */
[----:B------:R1:W2:Y:S02]  /*2b90*/  SHFL.BFLY P6, R123, R124, R109, R118 ;  /* 0x0c00006d7c7b7389 */ /* 0x0002a400000c0076 */
[----:B012--5:R-:W-:Y:S01]  /*2ba0*/  ENDCOLLECTIVE ;  /* 0x000000000000791b */ /* 0x027fe20003800000 */
.L_x_12394:
[----:B------:R-:W-:Y:S01]  /*2bb0*/  HFMA2.MMA R109, -RZ, RZ, 0, 1.1920928955078125e-07 ;  /* 0x00000002ff6d7435 */ /* 0x000fe200000001ff */
[----:B------:R-:W-:-:S05]  /*2bc0*/  MOV R108, R123 ;  /* 0x0000007b006c7202 */ /* 0x000fca0000000f00 */
[----:B------:R-:W-:-:S05]  /*2bd0*/  FADD.FTZ R119, R111, R108 ;  /* 0x0000006c6f777221 */ /* 0x000fca0000010000 */
[----:B------:R-:W-:-:S07]  /*2be0*/  MOV R124, R119 ;  /* 0x00000077007c7202 */ /* 0x000fce0000000f00 */
[----:B------:R-:W-:Y:S05]  /*2bf0*/  WARPSYNC.COLLECTIVE R117, `(.L_x_12395) ;  /* 0x0000000075087348 */ /* 0x000fea0003c00000 */
[----:B------:R0:W1:Y:S02]  /*2c00*/  SHFL.BFLY P6, R123, R124, R109, R118 ;  /* 0x0c00006d7c7b7389 */ /* 0x00006400000c0076 */
[----:B01----:R-:W-:Y:S01]  /*2c10*/  ENDCOLLECTIVE ;  /* 0x000000000000791b */ /* 0x003fe20003800000 */
.L_x_12395:
[----:B------:R-:W-:Y:S01]  /*2c20*/  HFMA2.MMA R109, -RZ, RZ, 0, 2.384185791015625e-07 ;  /* 0x00000004ff6d7435 */ /* 0x000fe200000001ff */
[----:B------:R-:W-:-:S05]  /*2c30*/  MOV R108, R123 ;  /* 0x0000007b006c7202 */ /* 0x000fca0000000f00 */
[----:B------:R-:W-:-:S05]  /*2c40*/  FADD.FTZ R120, R119, R108 ;  /* 0x0000006c77787221 */ /* 0x000fca0000010000 */
[----:B------:R-:W-:-:S07]  /*2c50*/  MOV R124, R120 ;  /* 0x00000078007c7202 */ /* 0x000fce0000000f00 */
[----:B------:R-:W-:Y:S05]  /*2c60*/  WARPSYNC.COLLECTIVE R117, `(.L_x_12396) ;  /* 0x0000000075087348 */ /* 0x000fea0003c00000 */
[----:B------:R0:W1:Y:S02]  /*2c70*/  SHFL.BFLY P6, R123, R124, R109, R118 ;  /* 0x0c00006d7c7b7389 */ /* 0x00006400000c0076 */
[----:B01----:R-:W-:Y:S01]  /*2c80*/  ENDCOLLECTIVE ;  /* 0x000000000000791b */ /* 0x003fe20003800000 */
.L_x_12396:
[----:B------:R-:W-:Y:S01]  /*2c90*/  HFMA2.MMA R109, -RZ, RZ, 0, 4.76837158203125e-07 ;  /* 0x00000008ff6d7435 */ /* 0x000fe200000001ff */
[----:B------:R-:W-:-:S05]  /*2ca0*/  MOV R121, R123 ;  /* 0x0000007b00797202 */ /* 0x000fca0000000f00 */
[----:B------:R-:W-:-:S05]  /*2cb0*/  FADD.FTZ R121, R120, R121 ;  /* 0x0000007978797221 */ /* 0x000fca0000010000 */
[----:B------:R-:W-:-:S07]  /*2cc0*/  MOV R124, R121 ;  /* 0x00000079007c7202 */ /* 0x000fce0000000f00 */
[----:B------:R-:W-:Y:S05]  /*2cd0*/  WARPSYNC.COLLECTIVE R117, `(.L_x_12397) ;  /* 0x0000000075087348 */ /* 0x000fea0003c00000 */
[----:B------:R0:W1:Y:S02]  /*2ce0*/  SHFL.BFLY P6, R123, R124, R109, R118 ;  /* 0x0c00006d7c7b7389 */ /* 0x00006400000c0076 */
[----:B01----:R-:W-:Y:S01]  /*2cf0*/  ENDCOLLECTIVE ;  /* 0x000000000000791b */ /* 0x003fe20003800000 */
.L_x_12397:
[----:B------:R-:W-:Y:S01]  /*2d00*/  HFMA2.MMA R109, -RZ, RZ, 0, 9.5367431640625e-07 ;  /* 0x00000010ff6d7435 */ /* 0x000fe200000001ff */
[----:B------:R-:W-:-:S05]  /*2d10*/  MOV R108, R123 ;  /* 0x0000007b006c7202 */ /* 0x000fca0000000f00 */
[----:B------:R-:W-:-:S05]  /*2d20*/  FADD.FTZ R122, R121, R108 ;  /* 0x0000006c797a7221 */ /* 0x000fca0000010000 */
[----:B------:R-:W-:-:S07]  /*2d30*/  MOV R124, R122 ;  /* 0x0000007a007c7202 */ /* 0x000fce0000000f00 */
[----:B------:R-:W-:Y:S05]  /*2d40*/  WARPSYNC.COLLECTIVE R117, `(.L_x_12398) ;  /* 0x0000000075087348 */ /* 0x000fea0003c00000 */
[----:B------:R0:W1:Y:S02]  /*2d50*/  SHFL.BFLY P6, R123, R124, R109, R118 ;  /* 0x0c00006d7c7b7389 */ /* 0x00006400000c0076 */
[----:B01----:R-:W-:Y:S01]  /*2d60*/  ENDCOLLECTIVE ;  /* 0x000000000000791b */ /* 0x003fe20003800000 */
.L_x_12398:
        /* <DEDUP_REMOVED lines=73> */
.L_x_12399:
[----:B------:R-:W-:Y:S01]  /*3200*/  HFMA2.MMA R109, -RZ, RZ, 0, 1.1920928955078125e-07 ;  /* 0x00000002ff6d7435 */ /* 0x000fe200000001ff */
[----:B------:R-:W-:-:S05]  /*3210*/  MOV R111, R123 ;  /* 0x0000007b006f7202 */ /* 0x000fca0000000f00 */
[----:B------:R-:W-:-:S05]  /*3220*/  FADD.FTZ R111, R108, R111 ;  /* 0x0000006f6c6f7221 */ /* 0x000fca0000010000 */
[----:B------:R-:W-:-:S07]  /*3230*/  MOV R124, R111 ;  /* 0x0000006f007c7202 */ /* 0x000fce0000000f00 */
[----:B------:R-:W-:Y:S05]  /*3240*/  WARPSYNC.COLLECTIVE R117, `(.L_x_12400) ;  /* 0x0000000075087348 */ /* 0x000fea0003c00000 */
[----:B------:R0:W1:Y:S02]  /*3250*/  SHFL.BFLY P6, R123, R124, R109, R118 ;  /* 0x0c00006d7c7b7389 */ /* 0x00006400000c0076 */
[----:B01----:R-:W-:Y:S01]  /*3260*/  ENDCOLLECTIVE ;  /* 0x000000000000791b */ /* 0x003fe20003800000 */
.L_x_12400:
[----:B------:R-:W-:Y:S01]  /*3270*/  HFMA2.MMA R109, -RZ, RZ, 0, 2.384185791015625e-07 ;  /* 0x00000004ff6d7435 */ /* 0x000fe200000001ff */
[----:B------:R-:W-:-:S05]  /*3280*/  MOV R120, R123 ;  /* 0x0000007b00787202 */ /* 0x000fca0000000f00 */
[----:B------:R-:W-:-:S05]  /*3290*/  FADD.FTZ R120, R111, R120 ;  /* 0x000000786f787221 */ /* 0x000fca0000010000 */
[----:B------:R-:W-:-:S07]  /*32a0*/  MOV R124, R120 ;  /* 0x00000078007c7202 */ /* 0x000fce0000000f00 */
[----:B------:R-:W-:Y:S05]  /*32b0*/  WARPSYNC.COLLECTIVE R117, `(.L_x_12401) ;  /* 0x0000000075087348 */ /* 0x000fea0003c00000 */
[----:B------:R0:W1:Y:S02]  /*32c0*/  SHFL.BFLY P6, R123, R124, R109, R118 ;  /* 0x0c00006d7c7b7389 */ /* 0x00006400000c0076 */
[----:B01----:R-:W-:Y:S01]  /*32d0*/  ENDCOLLECTIVE ;  /* 0x000000000000791b */ /* 0x003fe20003800000 */
.L_x_12401:
[----:B------:R-:W-:Y:S01]  /*32e0*/  HFMA2.MMA R109, -RZ, RZ, 0, 4.76837158203125e-07 ;  /* 0x00000008ff6d7435 */ /* 0x000fe200000001ff */
[----:B------:R-:W-:-:S05]  /*32f0*/  MOV R119, R123 ;  /* 0x0000007b00777202 */ /* 0x000fca0000000f00 */
[----:B------:R-:W-:-:S05]  /*3300*/  FADD.FTZ R119, R120, R119 ;  /* 0x0000007778777221 */ /* 0x000fca0000010000 */
[----:B------:R-:W-:-:S07]  /*3310*/  MOV R124, R119 ;  /* 0x00000077007c7202 */ /* 0x000fce0000000f00 */
[----:B------:R-:W-:Y:S05]  /*3320*/  WARPSYNC.COLLECTIVE R117, `(.L_x_12402) ;  /* 0x0000000075087348 */ /* 0x000fea0003c00000 */
[----:B------:R0:W1:Y:S02]  /*3330*/  SHFL.BFLY P6, R123, R124, R109, R118 ;  /* 0x0c00006d7c7b7389 */ /* 0x00006400000c0076 */
[----:B01----:R-:W-:Y:S01]  /*3340*/  ENDCOLLECTIVE ;  /* 0x000000000000791b */ /* 0x003fe20003800000 */
.L_x_12402:
[----:B------:R-:W-:Y:S01]  /*3350*/  HFMA2.MMA R109, -RZ, RZ, 0, 9.5367431640625e-07 ;  /* 0x00000010ff6d7435 */ /* 0x000fe200000001ff */
[----:B------:R-:W-:-:S05]  /*3360*/  MOV R122, R123 ;  /* 0x0000007b007a7202 */ /* 0x000fca0000000f00 */
[----:B------:R-:W-:-:S05]  /*3370*/  FADD.FTZ R122, R119, R122 ;  /* 0x0000007a777a7221 */ /* 0x000fca0000010000 */
[----:B------:R-:W-:-:S07]  /*3380*/  MOV R124, R122 ;  /* 0x0000007a007c7202 */ /* 0x000fce0000000f00 */
[----:B------:R-:W-:Y:S05]  /*3390*/  WARPSYNC.COLLECTIVE R117, `(.L_x_12403) ;  /* 0x0000000075087348 */ /* 0x000fea0003c00000 */
[----:B------:R0:W1:Y:S02]  /*33a0*/  SHFL.BFLY P6, R123, R124, R109, R118 ;  /* 0x0c00006d7c7b7389 */ /* 0x00006400000c0076 */
[----:B01----:R-:W-:Y:S01]  /*33b0*/  ENDCOLLECTIVE ;  /* 0x000000000000791b */ /* 0x003fe20003800000 */
.L_x_12403:
[----:B------:R-:W-:Y:S01]  /*33c0*/  MOV R121, R123 ;  /* 0x0000007b00797202 */ /* 0x000fe20000000f00 */
[----:B------:R-:W-:Y:S06]  /*33d0*/  BRA `(.L_x_12404) ;  /* 0xffffffe800287947 */ /* 0x000fec000383ffff */
.L_x_12405:
        /* <DEDUP_REMOVED lines=10> */
.L_x_30248:


//--------------------- .text._ZN10layer_norm13ln_fwd_kernelINS_13Kernel_traitsIf13__nv_bfloat16fS2_fjLj8192ELj1ELj1ELj8ELj16ENS_18Kernel_traits_baseILj8192EfS2_fS2_fjLj256EEEEELb0ELb0ELb0ELb1EEEvNS_9FwdParamsE --------------------------
	.section	.text._ZN10layer_norm13ln_fwd_kernelINS_13Kernel_traitsIf13__nv_bfloat16fS2_fjLj8192ELj1ELj1ELj8ELj16ENS_18Kernel_traits_baseILj8192EfS2_fS2_fjLj256EEEEELb0ELb0ELb0ELb1EEEvNS_9FwdParamsE,"ax",@progbits
	.align	128
        .global         _ZN10layer_norm13ln_fwd_kernelINS_13Kernel_traitsIf13__nv_bfloat16fS2_fjLj8192ELj1ELj1ELj8ELj16ENS_18Kernel_traits_baseILj8192EfS2_fS2_fjLj256EEEEELb0ELb0ELb0ELb1EEEvNS_9FwdParamsE
        .type           _ZN10layer_norm13ln_fwd_kernelINS_13Kernel_traitsIf13__nv_bfloat16fS2_fjLj8192ELj1ELj1ELj8ELj16ENS_18Kernel_traits_baseILj8192EfS2_fS2_fjLj256EEEEELb0ELb0ELb0ELb1EEEvNS_9FwdParamsE,@function
        .size           _ZN10layer_norm13ln_fwd_kernelINS_13Kernel_traitsIf13__nv_bfloat16fS2_fjLj8192ELj1ELj1ELj8ELj16ENS_18Kernel_traits_baseILj8192EfS2_fS2_fjLj256EEEEELb0ELb0ELb0ELb1EEEvNS_9FwdParamsE,(.L_x_30249 - _ZN10layer_norm13ln_fwd_kernelINS_13Kernel_traitsIf13__nv_bfloat16fS2_fjLj8192ELj1ELj1ELj8ELj16ENS_18Kernel_traits_baseILj8192EfS2_fS2_fjLj256EEEEELb0ELb0ELb0ELb1EEEvNS_9FwdParamsE)
        .other          _ZN10layer_norm13ln_fwd_kernelINS_13Kernel_traitsIf13__nv_bfloat16fS2_fjLj8192ELj1ELj1ELj8ELj16ENS_18Kernel_traits_baseILj8192EfS2_fS2_fjLj256EEEEELb0ELb0ELb0ELb1EEEvNS_9FwdParamsE,@"STO_CUDA_ENTRY STV_DEFAULT"
_ZN10layer_norm13ln_fwd_kernelINS_13Kernel_traitsIf13__nv_bfloat16fS2_fjLj8192ELj1ELj1ELj8ELj16ENS_18Kernel_traits_baseILj8192EfS2_fS2_fjLj256EEEEELb0ELb0ELb0ELb1EEEvNS_9FwdParamsE:
.text._ZN10layer_norm13ln_fwd_kernelINS_13Kernel_traitsIf13__nv_bfloat16fS2_fjLj8192ELj1ELj1ELj8ELj16ENS_18Kernel_traits_baseILj8192EfS2_fS2_fjLj256EEEEELb0ELb0ELb0ELb1EEEvNS_9FwdParamsE:
        /* <DEDUP_REMOVED lines=42> */
[----:B------:R-:W-:Y:S01]  /*02a0*/  HFMA2.MMA R68, -RZ, RZ, 0, 5.9604644775390625e-08 ;  /* 0x00000001ff447435 */ /* 0x000fe200000001ff */
[----:B------:R-:W-:Y:S01]  /*02b0*/  ULDC.64 UR6, c[0x0][0x270] ;  /* 0x00009c0000067ab9 */ /* 0x000fe20000000a00 */
[----:B-1----:R-:W5:Y:S01]  /*02c0*/  LDG.E.128 R36, desc[UR4][R2.64] ;  /* 0x0000000402247981 */ /* 0x002f62000c1e1d00 */
[----:B------:R-:W-:Y:S01]  /*02d0*/  ISETP.NE.U32.AND P0, PT, RZ, UR6, PT ;  /* 0x00000006ff007c0c */ /* 0x000fe2000bf05070 */
[----:B------:R-:W-:Y:S01]  /*02e0*/  ULDC.U8 UR6, c[0x0][0x2a0] ;  /* 0x0000a80000067ab9 */ /* 0x000fe20000000000 */
[----:B------:R-:W-:Y:S01]  /*02f0*/  ULDC.64 UR8, c[0x0][0x230] ;  /* 0x00008c0000087ab9 */ /* 0x000fe20000000a00 */
[----:B------:R-:W5:Y:S01]  /*0300*/  LDG.E.128 R40, desc[UR4][R2.64+0x10] ;  /* 0x0000100402287981 */ /* 0x000f62000c1e1d00 */
[----:B------:R-:W-:Y:S01]  /*0310*/  ISETP.NE.AND.EX P0, PT, RZ, UR7, PT, P0 ;  /* 0x00000007ff007c0c */ /* 0x000fe2000bf05300 */
[----:B------:R-:W-:Y:S02]  /*0320*/  ULDC UR7, c[0x0][0x290] ;  /* 0x0000a40000077ab9 */ /* 0x000fe40000000800 */
[----:B------:R-:W5:Y:S01]  /*0330*/  LDG.E.128 R44, desc[UR4][R2.64+0x2000] ;  /* 0x00200004022c7981 */ /* 0x000f62000c1e1d00 */
[----:B------:R-:W-:Y:S01]  /*0340*/  ISETP.NE.AND P3, PT, RZ, UR6, PT ;  /* 0x00000006ff007c0c */ /* 0x000fe2000bf65270 */
[----:B------:R-:W-:Y:S01]  /*0350*/  ULDC UR6, c[0x0][0x218] ;  /* 0x0000860000067ab9 */ /* 0x000fe20000000800 */
[----:B------:R-:W-:Y:S01]  /*0360*/  ULDC.64 UR10, c[0x0][0x238] ;  /* 0x00008e00000a7ab9 */ /* 0x000fe20000000a00 */
[----:B------:R-:W5:Y:S01]  /*0370*/  LDG.E.128 R48, desc[UR4][R2.64+0x2010] ;  /* 0x0020100402307981 */ /* 0x000f62000c1e1d00 */
[----:B------:R-:W-:Y:S01]  /*0380*/  ULDC.64 UR12, c[0x0][0x2b8] ;  /* 0x0000ae00000c7ab9 */ /* 0x000fe20000000a00 */
[----:B------:R-:W-:-:S02]  /*0390*/  ULDC.64 UR14, c[0x0][0x210] ;  /* 0x00008400000e7ab9 */ /* 0x000fc40000000a00 */
[----:B------:R-:W5:Y:S04]  /*03a0*/  LDG.E.128 R52, desc[UR4][R2.64+0x4000] ;  /* 0x0040000402347981 */ /* 0x000f68000c1e1d00 */
[----:B------:R-:W5:Y:S04]  /*03b0*/  LDG.E.128 R56, desc[UR4][R2.64+0x4010] ;  /* 0x0040100402387981 */ /* 0x000f68000c1e1d00 */
[----:B------:R-:W5:Y:S04]  /*03c0*/  LDG.E.128 R60, desc[UR4][R2.64+0x6000] ;  /* 0x00600004023c7981 */ /* 0x000f68000c1e1d00 */
[----:B------:R0:W5:Y:S02]  /*03d0*/  LDG.E.128 R64, desc[UR4][R2.64+0x6010] ;  /* 0x0060100402407981 */ /* 0x000164000c1e1d00 */
[----:B0-----:R-:W-:-:S07]  /*03e0*/  PRMT R2, R68, 0x7610, R2 ;  /* 0x0000761044027816 */ /* 0x001fce0000000002 */
.L_x_12407:
[----:B0-----:R-:W0:Y:S01]  /*03f0*/  @P0 LDC.64 R80, c[0x0][0x270] ;  /* 0x00009c00ff500b82 */ /* 0x001e220000000a00 */
[----:B------:R-:W-:Y:S01]  /*0400*/  ISETP.NE.U32.AND P1, PT, RZ, UR8, PT ;  /* 0x00000008ff007c0c */ /* 0x000fe2000bf25070 */
[----:B------:R-:W-:-:S03]  /*0410*/  IMAD R3, R122, UR6, RZ ;  /* 0x000000067a037c24 */ /* 0x000fc6000f8e02ff */
[----:B------:R-:W-:Y:S02]  /*0420*/  ISETP.NE.AND.EX P1, PT, RZ, UR9, PT, P1 ;  /* 0x00000009ff007c0c */ /* 0x000fe4000bf25310 */
[----:B------:R-:W-:Y:S01]  /*0430*/  SHF.R.S32.HI R76, RZ, 0x1f, R3 ;  /* 0x0000001fff4c7819 */ /* 0x000fe20000011403 */
[----:B------:R-:W1:Y:S03]  /*0440*/  LDC.64 R108, c[0x0][0x220] ;  /* 0x00008800ff6c7b82 */ /* 0x000e660000000a00 */
[----:B------:R-:W-:Y:S02]  /*0450*/  LEA.HI R76, R76, R3, RZ, 0x3 ;  /* 0x000000034c4c7211 */ /* 0x000fe400078f18ff */
[----:B------:R-:W-:-:S03]  /*0460*/  LOP3.LUT R3, R0, 0xff, RZ, 0xc0, !PT ;  /* 0x000000ff00037812 */ /* 0x000fc600078ec0ff */
[----:B------:R-:W2:Y:S01]  /*0470*/  LDC.64 R96, c[0x0][0x238] ;  /* 0x00008e00ff607b82 */ /* 0x000ea20000000a00 */
[----:B------:R-:W-:-:S07]  /*0480*/  LEA.HI.SX32 R3, R76, R3, 0x1d ;  /* 0x000000034c037211 */ /* 0x000fce00078feaff */
[----:B------:R-:W3:Y:S01]  /*0490*/  @P1 LDC.64 R82, c[0x0][0x230] ;  /* 0x00008c00ff521b82 */ /* 0x000ee20000000a00 */
[----:B0-----:R-:W-:-:S06]  /*04a0*/  @P0 IMAD.WIDE R80, R122, 0x2, R80 ;  /* 0x000000027a500825 */ /* 0x001fcc00078e0250 */
[----:B------:R-:W4:Y:S01]  /*04b0*/  @P0 LDG.E.U16 R80, desc[UR4][R80.64] ;  /* 0x0000000450500981 */ /* 0x000f22000c1e1500 */
[----:B-1----:R-:W-:-:S06]  /*04c0*/  IMAD.WIDE.U32 R76, R3, 0x10, R108 ;  /* 0x00000010034c7825 */ /* 0x002fcc00078e006c */
[----:B------:R-:W4:Y:S01]  /*04d0*/  LDG.E.128 R76, desc[UR4][R76.64] ;  /* 0x000000044c4c7981 */ /* 0x000f22000c1e1d00 */
[----:B---3--:R-:W-:-:S05]  /*04e0*/  @P1 IMAD.WIDE.U32 R82, R3, 0x20, R82 ;  /* 0x0000002003521825 */ /* 0x008fca00078e0052 */
[----:B------:R-:W3:Y:S04]  /*04f0*/  @P1 LDG.E.128 R68, desc[UR4][R82.64] ;  /* 0x0000000452441981 */ /* 0x000ee8000c1e1d00 */
[----:B------:R0:W3:Y:S01]  /*0500*/  @P1 LDG.E.128 R72, desc[UR4][R82.64+0x10] ;  /* 0x0000100452481981 */ /* 0x0000e2000c1e1d00 */
[----:B------:R-:W-:Y:S02]  /*0510*/  MOV R115, 0x3f800000 ;  /* 0x3f80000000737802 */ /* 0x000fe40000000f00 */
[----:B------:R-:W-:-:S04]  /*0520*/  ISETP.NE.U32.AND P2, PT, RZ, UR8, PT ;  /* 0x00000008ff007c0c */ /* 0x000fc8000bf45070 */
[----:B------:R-:W-:Y:S02]  /*0530*/  ISETP.NE.AND.EX P2, PT, RZ, UR9, PT, P2 ;  /* 0x00000009ff007c0c */ /* 0x000fe4000bf45320 */
[C---:B------:R-:W-:Y:S01]  /*0540*/  IADD3 R120, R3.reuse, 0x100, RZ ;  /* 0x0000010003787810 */ /* 0x040fe20007ffe0ff */
[----:B--2---:R-:W-:-:S03]  /*0550*/  IMAD.WIDE.U32 R96, R3, 0x20, R96 ;  /* 0x0000002003607825 */ /* 0x004fc600078e0060 */
[----:B------:R-:W-:-:S04]  /*0560*/  @P1 LEA R98, P4, R120, UR8, 0x5 ;  /* 0x0000000878621c11 */ /* 0x000fc8000f8828ff */
[----:B------:R-:W-:Y:S02]  /*0570*/  @P1 LEA.HI.X R99, R120, UR9, RZ, 0x5, P4 ;  /* 0x0000000978631c11 */ /* 0x000fe4000a0f2cff */
[----:B----4-:R-:W-:Y:S02]  /*0580*/  @P0 SHF.L.U32 R115, R80, 0x10, RZ ;  /* 0x0000001050730819 */ /* 0x010fe400000006ff */
[C---:B------:R-:W-:Y:S02]  /*0590*/  PRMT R84, R76.reuse, 0x7632, R84 ;  /* 0x000076324c547816 */ /* 0x040fe40000000054 */
[----:B------:R-:W-:Y:S02]  /*05a0*/  SHF.L.U32 R80, R76, 0x10, RZ ;  /* 0x000000104c507819 */ /* 0x000fe400000006ff */
[C---:B------:R-:W-:Y:S02]  /*05b0*/  PRMT R76, R77.reuse, 0x7632, R76 ;  /* 0x000076324d4c7816 */ /* 0x040fe4000000004c */
[----:B------:R-:W-:-:S02]  /*05c0*/  SHF.L.U32 R86, R77, 0x10, RZ ;  /* 0x000000104d567819 */ /* 0x000fc400000006ff */
[C---:B------:R-:W-:Y:S02]  /*05d0*/  PRMT R77, R78.reuse, 0x7632, R77 ;  /* 0x000076324e4d7816 */ /* 0x040fe4000000004d */
[----:B0-----:R-:W-:Y:S02]  /*05e0*/  SHF.L.U32 R82, R78, 0x10, RZ ;  /* 0x000000104e527819 */ /* 0x001fe400000006ff */
[C---:B------:R-:W-:Y:S02]  /*05f0*/  PRMT R78, R79.reuse, 0x7632, R78 ;  /* 0x000076324f4e7816 */ /* 0x040fe4000000004e */
        /* <DEDUP_REMOVED lines=25> */
[----:B------:R-:W-:Y:S02]  /*0790*/  MOV R84, R68 ;  /* 0x0000004400547202 */ /* 0x000fe40000000f00 */
[----:B------:R-:W-:-:S02]  /*07a0*/  MOV R85, R69 ;  /* 0x0000004500557202 */ /* 0x000fc40000000f00 */
[----:B------:R-:W-:Y:S02]  /*07b0*/  MOV R86, R70 ;  /* 0x0000004600567202 */ /* 0x000fe40000000f00 */
[----:B------:R-:W-:Y:S02]  /*07c0*/  MOV R87, R71 ;  /* 0x0000004700577202 */ /* 0x000fe40000000f00 */
[----:B------:R-:W-:Y:S02]  /*07d0*/  MOV R88, R72 ;  /* 0x0000004800587202 */ /* 0x000fe40000000f00 */
[----:B------:R-:W-:Y:S02]  /*07e0*/  MOV R89, R73 ;  /* 0x0000004900597202 */ /* 0x000fe40000000f00 */
[----:B------:R-:W-:Y:S01]  /*07f0*/  MOV R90, R74 ;  /* 0x0000004a005a7202 */ /* 0x000fe20000000f00 */
[----:B------:R-:W2:Y:S01]  /*0800*/  @P1 LDG.E.128 R84, desc[UR4][R98.64] ;  /* 0x0000000462541981 */ /* 0x000ea2000c1e1d00 */
[----:B------:R-:W-:-:S06]  /*0810*/  MOV R91, R75 ;  /* 0x0000004b005b7202 */ /* 0x000fcc0000000f00 */
[----:B------:R1:W3:Y:S01]  /*0820*/  @P1 LDG.E.128 R88, desc[UR4][R98.64+0x10] ;  /* 0x0000100462581981 */ /* 0x0002e2000c1e1d00 */
[----:B------:R-:W-:Y:S02]  /*0830*/  IADD3 R121, R3, 0x200, RZ ;  /* 0x0000020003797810 */ /* 0x000fe40007ffe0ff */
[----:B------:R-:W-:-:S04]  /*0840*/  LEA R104, P4, R120, UR10, 0x5 ;  /* 0x0000000a78687c11 */ /* 0x000fc8000f8828ff */
[----:B------:R-:W-:Y:S02]  /*0850*/  LEA.HI.X R105, R120, UR11, RZ, 0x5, P4 ;  /* 0x0000000b78697c11 */ /* 0x000fe4000a0f2cff */
[C---:B0-----:R-:W-:Y:S02]  /*0860*/  PRMT R97, R93.reuse, 0x7632, R97 ;  /* 0x000076325d617816 */ /* 0x041fe40000000061 */
        /* <DEDUP_REMOVED lines=13> */
[-C--:B------:R-:W-:Y:S01]  /*0940*/  FMUL.FTZ R96, R110, R115.reuse ;  /* 0x000000736e607220 */ /* 0x080fe20000410000 */
[-C--:B-1----:R-:W-:Y:S01]  /*0950*/  FMUL.FTZ R98, R114, R115.reuse ;  /* 0x0000007372627220 */ /* 0x082fe20000410000 */
[-C--:B------:R-:W-:Y:S01]  /*0960*/  FMUL.FTZ R93, R100, R115.reuse ;  /* 0x00000073645d7220 */ /* 0x080fe20000410000 */
[-C--:B------:R-:W-:Y:S01]  /*0970*/  FMUL.FTZ R95, R106, R115.reuse ;  /* 0x000000736a5f7220 */ /* 0x080fe20000410000 */
[-C--:B------:R-:W-:Y:S01]  /*0980*/  FMUL.FTZ R97, R112, R115.reuse ;  /* 0x0000007370617220 */ /* 0x080fe20000410000 */
[----:B------:R-:W-:Y:S01]  /*0990*/  FMUL.FTZ R99, R116, R115 ;  /* 0x0000007374637220 */ /* 0x000fe20000410000 */
[----:B--2---:R-:W-:Y:S01]  /*09a0*/  @P2 FADD.FTZ R92, R84, R92 ;  /* 0x0000005c545c2221 */ /* 0x004fe20000010000 */
        /* <DEDUP_REMOVED lines=23> */
[----:B------:R-:W-:Y:S02]  /*0b20*/  IADD3 R123, R3, 0x300, RZ ;  /* 0x00000300037b7810 */ /* 0x000fe40007ffe0ff */
[C---:B0-----:R-:W-:Y:S02]  /*0b30*/  PRMT R105, R101.reuse, 0x7632, R105 ;  /* 0x0000763265697816 */ /* 0x041fe40000000069 */
[----:B------:R-:W-:Y:S02]  /*0b40*/  SHF.L.U32 R112, R101, 0x10, RZ ;  /* 0x0000001065707819 */ /* 0x000fe400000006ff */
[----:B------:R-:W-:-:S02]  /*0b50*/  PRMT R101, R102, 0x7632, R101 ;  /* 0x0000763266657816 */ /* 0x000fc40000000065 */
[----:B------:R-:W-:Y:S02]  /*0b60*/  SHF.L.U32 R116, R102, 0x10, RZ ;  /* 0x0000001066747819 */ /* 0x000fe400000006ff */
[C---:B------:R-:W-:Y:S02]  /*0b70*/  PRMT R104, R100.reuse, 0x7632, R104 ;  /* 0x0000763264687816 */ /* 0x040fe40000000068 */
[C---:B------:R-:W-:Y:S02]  /*0b80*/  PRMT R102, R103.reuse, 0x7632, R102 ;  /* 0x0000763267667816 */ /* 0x040fe40000000066 */
[----:B------:R-:W-:Y:S02]  /*0b90*/  SHF.L.U32 R100, R100, 0x10, RZ ;  /* 0x0000001064647819 */ /* 0x000fe400000006ff */
[----:B------:R-:W-:Y:S02]  /*0ba0*/  SHF.L.U32 R124, R103, 0x10, RZ ;  /* 0x00000010677c7819 */ /* 0x000fe400000006ff */
[----:B------:R-:W-:-:S02]  /*0bb0*/  SHF.L.U32 R110, R104, 0x10, RZ ;  /* 0x00000010686e7819 */ /* 0x000fc400000006ff */
[----:B------:R-:W-:Y:S02]  /*0bc0*/  SHF.L.U32 R114, R105, 0x10, RZ ;  /* 0x0000001069727819 */ /* 0x000fe400000006ff */
[----:B------:R-:W-:Y:S02]  /*0bd0*/  SHF.L.U32 R118, R101, 0x10, RZ ;  /* 0x0000001065767819 */ /* 0x000fe400000006ff */
[----:B-1----:R-:W-:Y:S01]  /*0be0*/  SHF.L.U32 R107, R102, 0x10, RZ ;  /* 0x00000010666b7819 */ /* 0x002fe200000006ff */
        /* <DEDUP_REMOVED lines=8> */
[----:B------:R-:W-:Y:S01]  /*0c70*/  LEA R112, P4, R121, UR10, 0x5 ;  /* 0x0000000a79707c11 */ /* 0x000fe2000f8828ff */
[----:B--2---:R-:W-:Y:S01]  /*0c80*/  @P2 FADD.FTZ R100, R84, R100 ;  /* 0x0000006454642221 */ /* 0x004fe20000010000 */
[----:B------:R-:W-:Y:S01]  /*0c90*/  @P2 FADD.FTZ R102, R86, R102 ;  /* 0x0000006656662221 */ /* 0x000fe20000010000 */
[----:B---3--:R-:W-:Y:S01]  /*0ca0*/  @P2 FADD.FTZ R104, R88, R104 ;  /* 0x0000006858682221 */ /* 0x008fe20000010000 */
[----:B------:R-:W-:Y:S01]  /*0cb0*/  @P2 FADD.FTZ R106, R90, R106 ;  /* 0x0000006a5a6a2221 */ /* 0x000fe20000010000 */
[----:B------:R-:W-:Y:S01]  /*0cc0*/  @P2 FADD.FTZ R101, R85, R101 ;  /* 0x0000006555652221 */ /* 0x000fe20000010000 */
[----:B------:R-:W-:Y:S01]  /*0cd0*/  @P2 FADD.FTZ R103, R87, R103 ;  /* 0x0000006757672221 */ /* 0x000fe20000010000 */
[----:B------:R-:W-:Y:S01]  /*0ce0*/  @P2 FADD.FTZ R105, R89, R105 ;  /* 0x0000006959692221 */ /* 0x000fe20000010000 */
[----:B------:R-:W-:Y:S01]  /*0cf0*/  LEA.HI.X R113, R121, UR11, RZ, 0x5, P4 ;  /* 0x0000000b79717c11 */ /* 0x000fe2000a0f2cff */
[----:B------:R-:W-:Y:S01]  /*0d00*/  @P2 FADD.FTZ R107, R91, R107 ;  /* 0x0000006b5b6b2221 */ /* 0x000fe20000010000 */
[C---:B------:R-:W-:Y:S01]  /*0d10*/  IMAD.WIDE.U32 R116, R123.reuse, 0x10, R108 ;  /* 0x000000107b747825 */ /* 0x040fe200078e006c */
[----:B------:R-:W-:-:S02]  /*0d20*/  @P1 LEA R110, P4, R123, UR8, 0x5 ;  /* 0x000000087b6e1c11 */ /* 0x000fc4000f8828ff */
[----:B------:R-:W-:Y:S01]  /*0d30*/  @P1 MOV R68, R84 ;  /* 0x0000005400441202 */ /* 0x000fe20000000f00 */
[----:B------:R-:W-:Y:S01]  /*0d40*/  STG.E.128 desc[UR4][R112.64], R100 ;  /* 0x0000006470007986 */ /* 0x000fe2000c101d04 */
[----:B------:R-:W-:Y:S02]  /*0d50*/  @P1 MOV R69, R85 ;  /* 0x0000005500451202 */ /* 0x000fe40000000f00 */
[----:B------:R-:W-:Y:S01]  /*0d60*/  @P1 MOV R70, R86 ;  /* 0x0000005600461202 */ /* 0x000fe20000000f00 */
[----:B------:R0:W-:Y:S01]  /*0d70*/  STG.E.128 desc[UR4][R112.64+0x10], R104 ;  /* 0x0000106870007986 */ /* 0x0001e2000c101d04 */
[----:B------:R-:W-:Y:S02]  /*0d80*/  @P1 MOV R71, R87 ;  /* 0x0000005700471202 */ /* 0x000fe40000000f00 */
[----:B------:R-:W-:Y:S01]  /*0d90*/  @P1 LEA.HI.X R111, R123, UR9, RZ, 0x5, P4 ;  /* 0x000000097b6f1c11 */ /* 0x000fe2000a0f2cff */
[----:B------:R-:W2:Y:S04]  /*0da0*/  LDG.E.128 R116, desc[UR4][R116.64] ;  /* 0x0000000474747981 */ /* 0x000ea8000c1e1d00 */
[----:B------:R-:W3:Y:S01]  /*0db0*/  @P1 LDG.E.128 R68, desc[UR4][R110.64] ;  /* 0x000000046e441981 */ /* 0x000ee2000c1e1d00 */
[----:B------:R-:W-:-:S02]  /*0dc0*/  @P1 MOV R72, R88 ;  /* 0x0000005800481202 */ /* 0x000fc40000000f00 */
[----:B------:R-:W-:Y:S02]  /*0dd0*/  @P1 MOV R73, R89 ;  /* 0x0000005900491202 */ /* 0x000fe40000000f00 */
[----:B------:R-:W-:Y:S02]  /*0de0*/  @P1 MOV R74, R90 ;  /* 0x0000005a004a1202 */ /* 0x000fe40000000f00 */
[----:B------:R-:W-:-:S06]  /*0df0*/  @P1 MOV R75, R91 ;  /* 0x0000005b004b1202 */ /* 0x000fcc0000000f00 */
[----:B------:R-:W4:Y:S01]  /*0e00*/  @P1 LDG.E.128 R72, desc[UR4][R110.64+0x10] ;  /* 0x000010046e481981 */ /* 0x000f22000c1e1d00 */
[----:B------:R-:W-:-:S04]  /*0e10*/  FADD.FTZ R108, RZ, R76 ;  /* 0x0000004cff6c7221 */ /* 0x000fc80000010000 */
[----:B------:R-:W-:-:S04]  /*0e20*/  FADD.FTZ R109, R77, R108 ;  /* 0x0000006c4d6d7221 */ /* 0x000fc80000010000 */
[----:B0-----:R-:W-:-:S04]  /*0e30*/  FADD.FTZ R112, R78, R109 ;  /* 0x0000006d4e707221 */ /* 0x001fc80000010000 */
[----:B------:R-:W-:-:S04]  /*0e40*/  FADD.FTZ R109, R79, R112 ;  /* 0x000000704f6d7221 */ /* 0x000fc80000010000 */
[----:B------:R-:W-:-:S04]  /*0e50*/  FADD.FTZ R112, R80, R109 ;  /* 0x0000006d50707221 */ /* 0x000fc80000010000 */
[----:B------:R-:W-:Y:S01]  /*0e60*/  FADD.FTZ R109, R81, R112 ;  /* 0x00000070516d7221 */ /* 0x000fe20000010000 */
[----:B------:R-:W-:Y:S01]  /*0e70*/  UMOV UR16, 0xffffffff ;  /* 0xffffffff00107882 */ /* 0x000fe20000000000 */
[----:B--2---:R-:W-:Y:S02]  /*0e80*/  SHF.L.U32 R108, R116, 0x10, RZ ;  /* 0x00000010746c7819 */ /* 0x004fe400000006ff */
[----:B---3--:R-:W-:-:S03]  /*0e90*/  @P1 MOV R84, R68 ;  /* 0x0000004400541202 */ /* 0x008fc60000000f00 */
[----:B------:R-:W-:-:S04]  /*0ea0*/  FMUL.FTZ R108, R108, R115 ;  /* 0x000000736c6c7220 */ /* 0x000fc80000410000 */
[----:B------:R-:W-:Y:S01]  /*0eb0*/  @P2 FADD.FTZ R108, R108, R84 ;  /* 0x000000546c6c2221 */ /* 0x000fe20000010000 */
[----:B------:R-:W-:-:S04]  /*0ec0*/  FADD.FTZ R84, R82, R109 ;  /* 0x0000006d52547221 */ /* 0x000fc80000010000 */
[----:B------:R-:W-:-:S04]  /*0ed0*/  FADD.FTZ R109, R83, R84 ;  /* 0x00000054536d7221 */ /* 0x000fc80000010000 */
[----:B------:R-:W-:-:S04]  /*0ee0*/  FADD.FTZ R84, R92, R109 ;  /* 0x0000006d5c547221 */ /* 0x000fc80000010000 */
[----:B------:R-:W-:-:S04]  /*0ef0*/  FADD.FTZ R109, R93, R84 ;  /* 0x000000545d6d7221 */ /* 0x000fc80000010000 */
[----:B------:R-:W-:-:S04]  /*0f00*/  FADD.FTZ R84, R94, R109 ;  /* 0x0000006d5e547221 */ /* 0x000fc80000010000 */
[----:B------:R-:W-:-:S04]  /*0f10*/  FADD.FTZ R109, R95, R84 ;  /* 0x000000545f6d7221 */ /* 0x000fc80000010000 */
[----:B------:R-:W-:Y:S01]  /*0f20*/  FADD.FTZ R84, R96, R109 ;  /* 0x0000006d60547221 */ /* 0x000fe20000010000 */
[----:B------:R-:W-:-:S03]  /*0f30*/  SHF.L.U32 R112, R118, 0x10, RZ ;  /* 0x0000001076707819 */ /* 0x000fc600000006ff */
[----:B------:R-:W-:Y:S01]  /*0f40*/  FADD.FTZ R109, R97, R84 ;  /* 0x00000054616d7221 */ /* 0x000fe20000010000 */
[----:B----4-:R-:W-:-:S03]  /*0f50*/  @P1 MOV R88, R72 ;  /* 0x0000004800581202 */ /* 0x010fc60000000f00 */
[----:B------:R-:W-:Y:S01]  /*0f60*/  FADD.FTZ R84, R98, R109 ;  /* 0x0000006d62547221 */ /* 0x000fe20000010000 */
[----:B------:R-:W-:Y:S01]  /*0f70*/  FMUL.FTZ R112, R112, R115 ;  /* 0x0000007370707220 */ /* 0x000fe20000410000 */
[----:B------:R-:W-:Y:S02]  /*0f80*/  SHF.L.U32 R110, R117, 0x10, RZ ;  /* 0x00000010756e7819 */ /* 0x000fe400000006ff */
[----:B------:R-:W-:Y:S01]  /*0f90*/  FADD.FTZ R109, R99, R84 ;  /* 0x00000054636d7221 */ /* 0x000fe20000010000 */
[----:B------:R-:W-:Y:S01]  /*0fa0*/  PRMT R116, R116, 0x7632, R116 ;  /* 0x0000763274747816 */ /* 0x000fe20000000074 */
[----:B------:R-:W-:Y:S01]  /*0fb0*/  @P2 FADD.FTZ R112, R112, R88 ;  /* 0x0000005870702221 */ /* 0x000fe20000010000 */
[----:B------:R-:W-:Y:S01]  /*0fc0*/  PRMT R117, R117, 0x7632, R117 ;  /* 0x0000763275757816 */ /* 0x000fe20000000075 */
[----:B------:R-:W-:Y:S01]  /*0fd0*/  FADD.FTZ R88, R100, R109 ;  /* 0x0000006d64587221 */ /* 0x000fe20000010000 */
[----:B------:R-:W-:Y:S02]  /*0fe0*/  SHF.L.U32 R116, R116, 0x10, RZ ;  /* 0x0000001074747819 */ /* 0x000fe400000006ff */
[----:B------:R-:W-:Y:S01]  /*0ff0*/  SHF.L.U32 R84, R117, 0x10, RZ ;  /* 0x0000001075547819 */ /* 0x000fe200000006ff */
[----:B------:R-:W-:Y:S01]  /*1000*/  FADD.FTZ R117, R101, R88 ;  /* 0x0000005865757221 */ /* 0x000fe20000010000 */
[----:B------:R-:W-:Y:S01]  /*1010*/  @P1 MOV R85, R69 ;  /* 0x0000004500551202 */ /* 0x000fe20000000f00 */
[----:B------:R-:W-:-:S02]  /*1020*/  FMUL.FTZ R109, R116, R115 ;  /* 0x00000073746d7220 */ /* 0x000fc40000410000 */
[----:B------:R-:W-:Y:S01]  /*1030*/  FMUL.FTZ R111, R84, R115 ;  /* 0x00000073546f7220 */ /* 0x000fe20000410000 */
[----:B------:R-:W-:Y:S01]  /*1040*/  FADD.FTZ R84, R102, R117 ;  /* 0x0000007566547221 */ /* 0x000fe20000010000 */
[----:B------:R-:W-:-:S03]  /*1050*/  @P2 FADD.FTZ R109, R109, R85 ;  /* 0x000000556d6d2221 */ /* 0x000fc60000010000 */
[----:B------:R-:W-:-:S04]  /*1060*/  FADD.FTZ R85, R103, R84 ;  /* 0x0000005467557221 */ /* 0x000fc80000010000 */
[----:B------:R-:W-:Y:S01]  /*1070*/  FADD.FTZ R84, R104, R85 ;  /* 0x0000005568547221 */ /* 0x000fe20000010000 */
[----:B------:R-:W-:Y:S01]  /*1080*/  @P1 MOV R86, R70 ;  /* 0x0000004600561202 */ /* 0x000fe20000000f00 */
[----:B------:R-:W-:Y:S01]  /*1090*/  FMUL.FTZ R110, R110, R115 ;  /* 0x000000736e6e7220 */ /* 0x000fe20000410000 */
[----:B------:R-:W-:Y:S01]  /*10a0*/  SHF.L.U32 R114, R119, 0x10, RZ ;  /* 0x0000001077727819 */ /* 0x000fe200000006ff */
[----:B------:R-:W-:Y:S01]  /*10b0*/  FADD.FTZ R85, R105, R84 ;  /* 0x0000005469557221 */ /* 0x000fe20000010000 */
[----:B------:R-:W-:Y:S02]  /*10c0*/  PRMT R118, R118, 0x7632, R118 ;  /* 0x0000763276767816 */ /* 0x000fe40000000076 */
[----:B------:R-:W-:Y:S01]  /*10d0*/  PRMT R119, R119, 0x7632, R119 ;  /* 0x0000763277777816 */ /* 0x000fe20000000077 */
[----:B------:R-:W-:Y:S01]  /*10e0*/  FADD.FTZ R84, R106, R85 ;  /* 0x000000556a547221 */ /* 0x000fe20000010000 */
[----:B------:R-:W-:Y:S01]  /*10f0*/  @P2 FADD.FTZ R110, R110, R86 ;  /* 0x000000566e6e2221 */ /* 0x000fe20000010000 */
[----:B------:R-:W-:-:S02]  /*1100*/  SHF.L.U32 R118, R118, 0x10, RZ ;  /* 0x0000001076767819 */ /* 0x000fc400000006ff */
[----:B------:R-:W-:Y:S01]  /*1110*/  SHF.L.U32 R86, R119, 0x10, RZ ;  /* 0x0000001077567819 */ /* 0x000fe200000006ff */
[----:B------:R-:W-:Y:S01]  /*1120*/  FADD.FTZ R85, R107, R84 ;  /* 0x000000546b557221 */ /* 0x000fe20000010000 */
[----:B------:R-:W-:Y:S01]  /*1130*/  @P1 MOV R90, R74 ;  /* 0x0000004a005a1202 */ /* 0x000fe20000000f00 */
[-C--:B------:R-:W-:Y:S01]  /*1140*/  FMUL.FTZ R114, R114, R115.reuse ;  /* 0x0000007372727220 */ /* 0x080fe20000410000 */
[----:B------:R-:W-:Y:S01]  /*1150*/  FMUL.FTZ R113, R118, R115 ;  /* 0x0000007376717220 */ /* 0x000fe20000410000 */
[----:B------:R-:W-:Y:S01]  /*1160*/  @P1 MOV R87, R71 ;  /* 0x0000004700571202 */ /* 0x000fe20000000f00 */
[----:B------:R-:W-:Y:S01]  /*1170*/  FMUL.FTZ R115, R86, R115 ;  /* 0x0000007356737220 */ /* 0x000fe20000410000 */
[----:B------:R-:W-:Y:S02]  /*1180*/  @P1 MOV R89, R73 ;  /* 0x0000004900591202 */ /* 0x000fe40000000f00 */
[----:B------:R-:W-:Y:S01]  /*1190*/  @P1 MOV R91, R75 ;  /* 0x0000004b005b1202 */ /* 0x000fe20000000f00 */
[----:B------:R-:W-:Y:S01]  /*11a0*/  FADD.FTZ R86, R108, R85 ;  /* 0x000000556c567221 */ /* 0x000fe20000010000 */
[----:B------:R-:W-:Y:S01]  /*11b0*/  LEA R84, P1, R123, UR10, 0x5 ;  /* 0x0000000a7b547c11 */ /* 0x000fe2000f8228ff */
[----:B------:R-:W-:Y:S01]  /*11c0*/  @P2 FADD.FTZ R114, R114, R90 ;  /* 0x0000005a72722221 */ /* 0x000fe20000010000 */
[----:B------:R-:W-:Y:S01]  /*11d0*/  @P2 FADD.FTZ R111, R111, R87 ;  /* 0x000000576f6f2221 */ /* 0x000fe20000010000 */
[----:B------:R-:W-:Y:S01]  /*11e0*/  @P2 FADD.FTZ R113, R113, R89 ;  /* 0x0000005971712221 */ /* 0x000fe20000010000 */
[----:B------:R-:W-:Y:S01]  /*11f0*/  @P2 FADD.FTZ R115, R115, R91 ;  /* 0x0000005b73732221 */ /* 0x000fe20000010000 */
[----:B------:R-:W-:Y:S01]  /*1200*/  LEA.HI.X R85, R123, UR11, RZ, 0x5, P1 ;  /* 0x0000000b7b557c11 */ /* 0x000fe200088f2cff */
[----:B------:R-:W-:-:S04]  /*1210*/  FADD.FTZ R87, R109, R86 ;  /* 0x000000566d577221 */ /* 0x000fc80000010000 */
[----:B------:R-:W-:Y:S01]  /*1220*/  FADD.FTZ R86, R110, R87 ;  /* 0x000000576e567221 */ /* 0x000fe20000010000 */
[----:B------:R0:W-:Y:S04]  /*1230*/  STG.E.128 desc[UR4][R84.64], R108 ;  /* 0x0000006c54007986 */ /* 0x0001e8000c101d04 */
[----:B------:R0:W-:Y:S01]  /*1240*/  STG.E.128 desc[UR4][R84.64+0x10], R112 ;  /* 0x0000107054007986 */ /* 0x0001e2000c101d04 */
[----:B------:R-:W-:Y:S01]  /*1250*/  FADD.FTZ R87, R111, R86 ;  /* 0x000000566f577221 */ /* 0x000fe20000010000 */
[----:B------:R-:W-:-:S03]  /*1260*/  LOP3.LUT P1, RZ, R2, 0xff, RZ, 0xc0, !PT ;  /* 0x000000ff02ff7812 */ /* 0x000fc6000782c0ff */
[----:B------:R-:W-:Y:S01]  /*1270*/  FADD.FTZ R2, R112, R87 ;  /* 0x0000005770027221 */ /* 0x000fe20000010000 */
[----:B------:R-:W-:-:S03]  /*1280*/  SHF.R.U32.HI R89, RZ, 0x5, R0 ;  /* 0x00000005ff597819 */ /* 0x000fc60000011600 */
[----:B------:R-:W-:Y:S01]  /*1290*/  FADD.FTZ R87, R113, R2 ;  /* 0x0000000271577221 */ /* 0x000fe20000010000 */
[----:B------:R-:W-:-:S03]  /*12a0*/  LOP3.LUT R88, R89, 0x7fffff8, RZ, 0xc0, !PT ;  /* 0x07fffff859587812 */ /* 0x000fc600078ec0ff */
[----:B------:R-:W-:Y:S01]  /*12b0*/  FADD.FTZ R2, R114, R87 ;  /* 0x0000005772027221 */ /* 0x000fe20000010000 */
[----:B------:R-:W-:Y:S02]  /*12c0*/  LOP3.LUT P2, RZ, R0, 0x1f, RZ, 0xc0, !PT ;  /* 0x0000001f00ff7812 */ /* 0x000fe4000784c0ff */
[----:B------:R-:W-:Y:S01]  /*12d0*/  @!P1 IADD3 R88, R88, 0x8, RZ ;  /* 0x0000000858589810 */ /* 0x000fe20007ffe0ff */
[----:B------:R-:W-:Y:S01]  /*12e0*/  FADD.FTZ R2, R115, R2 ;  /* 0x0000000273027221 */ /* 0x000fe20000010000 */
[----:B0-----:R-:W-:Y:S09]  /*12f0*/  BRA.DIV UR16, `(.L_x_12406) ;  /* 0x0000001210a87947 */ /* 0x001ff2000b800000 */
        /* <DEDUP_REMOVED lines=84> */
.L_x_12418:
[----:B------:R-:W2:Y:S01]  /*1840*/  @!P2 S2R R85, SR_CgaCtaId ;  /* 0x000000000055a919 */ /* 0x000ea20000008800 */
[----:B------:R-:W-:Y:S01]  /*1850*/  LOP3.LUT R91, R0, 0x1f, RZ, 0xc0, !PT ;  /* 0x0000001f005b7812 */ /* 0x000fe200078ec0ff */
[----:B-1----:R-:W-:Y:S01]  /*1860*/  FADD.FTZ R87, R116, R119 ;  /* 0x0000007774577221 */ /* 0x002fe20000010000 */
[----:B------:R-:W-:Y:S01]  /*1870*/  @!P2 MOV R84, 0x400 ;  /* 0x000004000054a802 */ /* 0x000fe20000000f00 */
[----:B------:R-:W-:Y:S05]  /*1880*/  WARPSYNC.ALL ;  /* 0x0000000000007948 */ /* 0x000fea0003800000 */
[----:B------:R-:W-:Y:S02]  /*1890*/  ISETP.GT.U32.AND P4, PT, R91, 0x7, PT ;  /* 0x000000075b00780c */ /* 0x000fe40003f84070 */
[----:B------:R-:W-:-:S11]  /*18a0*/  LOP3.LUT R89, R89, 0x7, RZ, 0xc0, !PT ;  /* 0x0000000759597812 */ /* 0x000fd600078ec0ff */
[----:B------:R-:W1:Y:S01]  /*18b0*/  @!P4 S2R R2, SR_CgaCtaId ;  /* 0x000000000002c919 */ /* 0x000e620000008800 */
[----:B--2---:R-:W-:Y:S02]  /*18c0*/  @!P2 LEA R85, R85, R84, 0x18 ;  /* 0x000000545555a211 */ /* 0x004fe400078ec0ff */
[C---:B------:R-:W-:Y:S02]  /*18d0*/  @!P2 IADD3 R84, R88.reuse, R89, RZ ;  /* 0x000000595854a210 */ /* 0x040fe40007ffe0ff */
[----:B------:R-:W-:Y:S02]  /*18e0*/  @!P4 IADD3 R88, R88, R91, RZ ;  /* 0x0000005b5858c210 */ /* 0x000fe40007ffe0ff */
[----:B------:R-:W-:Y:S02]  /*18f0*/  @!P2 LEA R90, R84, R85, 0x3 ;  /* 0x00000055545aa211 */ /* 0x000fe400078e18ff */
[----:B------:R-:W-:Y:S02]  /*1900*/  @!P4 MOV R85, 0x400 ;  /* 0x000004000055c802 */ /* 0x000fe40000000f00 */
[----:B------:R-:W-:Y:S01]  /*1910*/  MOV R91, RZ ;  /* 0x000000ff005b7202 */ /* 0x000fe20000000f00 */
[----:B------:R-:W-:Y:S01]  /*1920*/  @!P2 STS.64 [R90], R86 ;  /* 0x000000565a00a388 */ /* 0x000fe20000000a00 */
[----:B------:R-:W-:Y:S01]  /*1930*/  @!P4 MOV R91, 0x400 ;  /* 0x00000400005bc802 */ /* 0x000fe20000000f00 */
[----:B------:R-:W-:Y:S03]  /*1940*/  BAR.SYNC.DEFER_BLOCKING 0x0 ;  /* 0x0000000000007b1d */ /* 0x000fe60000010000 */
[----:B------:R-:W-:-:S02]  /*1950*/  I2FP.F32.S32 R117, R91 ;  /* 0x0000005b00757245 */ /* 0x000fc40000201400 */
[----:B------:R-:W-:Y:S02]  /*1960*/  LOP3.LUT P2, RZ, R89, 0x1f, R0, 0xf8, !PT ;  /* 0x0000001f59ff7812 */ /* 0x000fe4000784f800 */
[----:B-1----:R-:W-:Y:S01]  /*1970*/  @!P4 LEA R85, R2, R85, 0x18 ;  /* 0x000000550255c211 */ /* 0x002fe200078ec0ff */
[----:B------:R-:W1:Y:S03]  /*1980*/  SHFL.DOWN PT, R90, R91, 0x4, 0x1f ;  /* 0x08801f005b5a7f89 */ /* 0x000e6600000e0000 */
[----:B------:R-:W-:Y:S02]  /*1990*/  @!P4 LEA R88, R88, R85, 0x3 ;  /* 0x000000555858c211 */ /* 0x000fe400078e18ff */
[----:B------:R-:W-:-:S06]  /*19a0*/  CS2R R84, SRZ ;  /* 0x0000000000547805 */ /* 0x000fcc000001ff00 */
[----:B------:R-:W2:Y:S01]  /*19b0*/  @!P4 LDS.64 R84, [R88] ;  /* 0x000000005854c984 */ /* 0x000ea20000000a00 */
[----:B-1----:R-:W-:Y:S02]  /*19c0*/  I2FP.F32.S32 R86, R90 ;  /* 0x0000005a00567245 */ /* 0x002fe40000201400 */
[----:B------:R-:W-:-:S05]  /*19d0*/  IADD3 R90, R90, R91, RZ ;  /* 0x0000005b5a5a7210 */ /* 0x000fca0007ffe0ff */
[----:B------:R-:W-:Y:S04]  /*19e0*/  SHFL.DOWN PT, R91, R90, 0x2, 0x1f ;  /* 0x08401f005a5b7f89 */ /* 0x000fe800000e0000 */
[----:B--2---:R-:W1:Y:S04]  /*19f0*/  SHFL.DOWN PT, R87, R84, 0x4, 0x1f ;  /* 0x08801f0054577f89 */ /* 0x004e6800000e0000 */
[----:B0-----:R-:W0:Y:S01]  /*1a00*/  SHFL.DOWN PT, R116, R85, 0x4, 0x1f ;  /* 0x08801f0055747f89 */ /* 0x001e2200000e0000 */
[C---:B-1----:R-:W-:Y:S01]  /*1a10*/  FMUL.FTZ R2, R87.reuse, R86 ;  /* 0x0000005657027220 */ /* 0x042fe20000410000 */
[----:B------:R-:W-:-:S03]  /*1a20*/  FADD.FTZ R87, -R87, R84 ;  /* 0x0000005457577221 */ /* 0x000fc60000010100 */
[----:B------:R-:W-:Y:S01]  /*1a30*/  FFMA.FTZ R119, R117, R84, R2 ;  /* 0x0000005475777223 */ /* 0x000fe20000010002 */
[----:B------:R-:W-:Y:S01]  /*1a40*/  I2FP.F32.S32 R2, R90 ;  /* 0x0000005a00027245 */ /* 0x000fe20000201400 */
[----:B------:R-:W-:-:S03]  /*1a50*/  FMUL.FTZ R84, R87, R87 ;  /* 0x0000005757547220 */ /* 0x000fc60000410000 */
[----:B------:R-:W1:Y:S01]  /*1a60*/  MUFU.RCP R88, R2 ;  /* 0x0000000200587308 */ /* 0x000e620000001000 */
[----:B------:R-:W-:-:S04]  /*1a70*/  FMUL.FTZ R117, R84, R117 ;  /* 0x0000007554757220 */ /* 0x000fc80000410000 */
[----:B------:R-:W-:Y:S01]  /*1a80*/  FMUL.FTZ R86, R117, R86 ;  /* 0x0000005675567220 */ /* 0x000fe20000410000 */
[----:B0-----:R-:W-:Y:S01]  /*1a90*/  FADD.FTZ R117, R116, R85 ;  /* 0x0000005574757221 */ /* 0x001fe20000010000 */
[----:B-1----:R-:W-:-:S03]  /*1aa0*/  FMUL.FTZ R87, R88, R119 ;  /* 0x0000007758577220 */ /* 0x002fc60000410000 */
[----:B------:R-:W-:Y:S01]  /*1ab0*/  FFMA.FTZ R116, R88, R86, R117 ;  /* 0x0000005658747223 */ /* 0x000fe20000010075 */
[-C--:B------:R-:W-:Y:S02]  /*1ac0*/  IADD3 R88, R90, R91.reuse, RZ ;  /* 0x0000005b5a587210 */ /* 0x080fe40007ffe0ff */
[----:B------:R-:W-:Y:S01]  /*1ad0*/  I2FP.F32.S32 R119, R91 ;  /* 0x0000005b00777245 */ /* 0x000fe20000201400 */
[----:B------:R-:W0:Y:S01]  /*1ae0*/  SHFL.DOWN PT, R84, R87, 0x2, 0x1f ;  /* 0x08401f0057547f89 */ /* 0x000e2200000e0000 */
[----:B------:R-:W-:-:S03]  /*1af0*/  I2FP.F32.S32 R86, R88 ;  /* 0x0000005800567245 */ /* 0x000fc60000201400 */
[----:B------:R-:W1:Y:S01]  /*1b00*/  SHFL.DOWN PT, R91, R116, 0x2, 0x1f ;  /* 0x08401f00745b7f89 */ /* 0x000e6200000e0000 */
[----:B------:R-:W2:Y:S01]  /*1b10*/  MUFU.RCP R85, R86 ;  /* 0x0000005600557308 */ /* 0x000ea20000001000 */
[----:B0-----:R-:W-:Y:S01]  /*1b20*/  FADD.FTZ R90, R87, -R84 ;  /* 0x80000054575a7221 */ /* 0x001fe20000010000 */
[----:B------:R-:W-:-:S03]  /*1b30*/  FMUL.FTZ R125, R84, R119 ;  /* 0x00000077547d7220 */ /* 0x000fc60000410000 */
[----:B------:R-:W-:Y:S01]  /*1b40*/  FMUL.FTZ R117, R90, R90 ;  /* 0x0000005a5a757220 */ /* 0x000fe20000410000 */
[C---:B------:R-:W-:Y:S02]  /*1b50*/  FFMA.FTZ R84, R2.reuse, R87, R125 ;  /* 0x0000005702547223 */ /* 0x040fe4000001007d */
[----:B------:R-:W0:Y:S01]  /*1b60*/  SHFL.DOWN PT, R87, R88, 0x1, 0x1f ;  /* 0x08201f0058577f89 */ /* 0x000e2200000e0000 */
[----:B------:R-:W-:Y:S01]  /*1b70*/  FMUL.FTZ R2, R2, R117 ;  /* 0x0000007502027220 */ /* 0x000fe20000410000 */
[C---:B--2---:R-:W-:Y:S01]  /*1b80*/  FMUL.FTZ R117, R85.reuse, R84 ;  /* 0x0000005455757220 */ /* 0x044fe20000410000 */
        /* <DEDUP_REMOVED lines=8> */
[----:B-1----:R-:W-:-:S03]  /*1c10*/  FADD.FTZ R88, R117, -R2 ;  /* 0x8000000275587221 */ /* 0x002fc60000010000 */
[----:B------:R0:W1:Y:S01]  /*1c20*/  MUFU.RCP R89, R90 ;  /* 0x0000005a00597308 */ /* 0x0000620000001000 */
[----:B------:R-:W-:Y:S01]  /*1c30*/  FMUL.FTZ R119, R2, R91 ;  /* 0x0000005b02777220 */ /* 0x000fe20000410000 */
[----:B------:R-:W-:Y:S01]  /*1c40*/  FMUL.FTZ R87, R88, R88 ;  /* 0x0000005858577220 */ /* 0x000fe20000410000 */
[----:B--2---:R-:W-:-:S03]  /*1c50*/  FADD.FTZ R84, R85, R84 ;  /* 0x0000005455547221 */ /* 0x004fc60000010000 */
[C---:B------:R-:W-:Y:S01]  /*1c60*/  FMUL.FTZ R87, R86.reuse, R87 ;  /* 0x0000005756577220 */ /* 0x040fe20000410000 */
[----:B------:R-:W-:Y:S01]  /*1c70*/  FFMA.FTZ R86, R86, R117, R119 ;  /* 0x0000007556567223 */ /* 0x000fe20000010077 */
[----:B0-----:R-:W0:Y:S02]  /*1c80*/  LDC R90, c[0x0][0x2d8] ;  /* 0x0000b600ff5a7b82 */ /* 0x001e240000000800 */
[----:B------:R-:W-:-:S04]  /*1c90*/  FMUL.FTZ R87, R87, R91 ;  /* 0x0000005b57577220 */ /* 0x000fc80000410000 */
[C---:B-1----:R-:W-:Y:S01]  /*1ca0*/  FFMA.FTZ R88, R89.reuse, R87, R84 ;  /* 0x0000005759587223 */ /* 0x042fe20000010054 */
[----:B------:R-:W-:Y:S01]  /*1cb0*/  FMUL.FTZ R89, R89, R86 ;  /* 0x0000005659597220 */ /* 0x000fe20000410000 */
[----:B------:R-:W1:Y:S03]  /*1cc0*/  @!P2 LDC.64 R84, c[0x0][0x250] ;  /* 0x00009400ff54ab82 */ /* 0x000e660000000a00 */
[----:B------:R-:W0:Y:S04]  /*1cd0*/  SHFL.IDX PT, R91, R88, RZ, 0x1f ;  /* 0x00001fff585b7589 */ /* 0x000e2800000e0000 */
[----:B------:R-:W2:Y:S01]  /*1ce0*/  SHFL.IDX PT, R89, R89, RZ, 0x1f ;  /* 0x00001fff59597589 */ /* 0x000ea200000e0000 */
[----:B-1----:R-:W-:-:S04]  /*1cf0*/  @!P2 IMAD.WIDE R86, R122, 0x4, R84 ;  /* 0x000000047a56a825 */ /* 0x002fc800078e0254 */
[----:B0-----:R-:W-:Y:S01]  /*1d00*/  FFMA.FTZ R84, R91, UR7, R90 ;  /* 0x000000075b547c23 */ /* 0x001fe2000801005a */
[C---:B--2---:R-:W-:Y:S01]  /*1d10*/  FMUL.FTZ R85, R89.reuse, R89 ;  /* 0x0000005959557220 */ /* 0x044fe20000410000 */
[----:B------:R0:W-:Y:S01]  /*1d20*/  @!P2 STG.E desc[UR4][R86.64], R89 ;  /* 0x000000595600a986 */ /* 0x0001e2000c101904 */
[----:B------:R-:W-:-:S03]  /*1d30*/  FSEL R2, R89, RZ, !P3 ;  /* 0x000000ff59027208 */ /* 0x000fc60005800000 */
[----:B------:R-:W-:Y:S02]  /*1d40*/  FSEL R85, R85, RZ, P3 ;  /* 0x000000ff55557208 */ /* 0x000fe40001800000 */
[--C-:B------:R-:W-:Y:S01]  /*1d50*/  FADD.FTZ R78, R78, -R2.reuse ;  /* 0x800000024e4e7221 */ /* 0x100fe20000010000 */
[--C-:B------:R-:W-:Y:S01]  /*1d60*/  FADD.FTZ R81, R81, -R2.reuse ;  /* 0x8000000251517221 */ /* 0x100fe20000010000 */
[--C-:B------:R-:W-:Y:S01]  /*1d70*/  FADD.FTZ R83, R83, -R2.reuse ;  /* 0x8000000253537221 */ /* 0x100fe20000010000 */
[----:B------:R-:W-:Y:S01]  /*1d80*/  FADD.FTZ R84, R84, R85 ;  /* 0x0000005554547221 */ /* 0x000fe20000010000 */
[--C-:B------:R-:W-:Y:S01]  /*1d90*/  FADD.FTZ R76, R76, -R2.reuse ;  /* 0x800000024c4c7221 */ /* 0x100fe20000010000 */
[--C-:B------:R-:W-:Y:S01]  /*1da0*/  FADD.FTZ R77, R77, -R2.reuse ;  /* 0x800000024d4d7221 */ /* 0x100fe20000010000 */
[----:B0-----:R-:W0:Y:S01]  /*1db0*/  @!P2 LDC.64 R86, c[0x0][0x258] ;  /* 0x00009600ff56ab82 */ /* 0x001e220000000a00 */
[--C-:B------:R-:W-:Y:S01]  /*1dc0*/  FADD.FTZ R79, R79, -R2.reuse ;  /* 0x800000024f4f7221 */ /* 0x100fe20000010000 */
        /* <DEDUP_REMOVED lines=18> */
[C---:B-1----:R-:W-:Y:S01]  /*1ef0*/  FMUL.FTZ R78, R84.reuse, R78 ;  /* 0x0000004e544e7220 */ /* 0x042fe20000410000 */
[C---:B------:R-:W-:Y:S01]  /*1f00*/  FMUL.FTZ R81, R84.reuse, R81 ;  /* 0x0000005154517220 */ /* 0x040fe20000410000 */
[C---:B------:R-:W-:Y:S01]  /*1f10*/  FMUL.FTZ R83, R84.reuse, R83 ;  /* 0x0000005354537220 */ /* 0x040fe20000410000 */
[----:B------:R-:W-:Y:S01]  /*1f20*/  FMUL.FTZ R76, R84, R76 ;  /* 0x0000004c544c7220 */ /* 0x000fe20000410000 */
[----:B0-----:R-:W-:-:S04]  /*1f30*/  @!P2 IMAD.WIDE R86, R122, 0x4, R86 ;  /* 0x000000047a56a825 */ /* 0x001fc800078e0256 */
        /* <DEDUP_REMOVED lines=14> */
[----:B-----5:R-:W-:Y:S01]  /*2020*/  FFMA.FTZ R90, R38, R78, R6 ;  /* 0x0000004e265a7223 */ /* 0x020fe20000010006 */
[----:B------:R-:W-:Y:S01]  /*2030*/  FFMA.FTZ R115, R43, R83, R11 ;  /* 0x000000532b737223 */ /* 0x000fe2000001000b */
[----:B0-----:R-:W0:Y:S01]  /*2040*/  LDC.64 R86, c[0x0][0x2b8] ;  /* 0x0000ae00ff567b82 */ /* 0x001e220000000a00 */
        /* <DEDUP_REMOVED lines=34> */
[----:B------:R-:W-:Y:S01]  /*2270*/  IMAD.WIDE.U32 R88, R120, 0x10, R86 ;  /* 0x0000001078587825 */ /* 0x000fe200078e0056 */
[----:B------:R-:W-:-:S03]  /*2280*/  F2FP.BF16.F32.PACK_AB R77, R83, R90 ;  /* 0x0000005a534d723e */ /* 0x000fc600000010ff */
        /* <DEDUP_REMOVED lines=10> */
[----:B------:R0:W-:Y:S01]  /*2330*/  STG.E.128 desc[UR4][R2.64], R76 ;  /* 0x0000004c02007986 */ /* 0x0001e2000c101d04 */
        /* <DEDUP_REMOVED lines=11> */
[----:B------:R-:W-:Y:S01]  /*23f0*/  LEA R90, P2, R121, UR12, 0x4 ;  /* 0x0000000c795a7c11 */ /* 0x000fe2000f8420ff */
[----:B------:R-:W-:Y:S01]  /*2400*/  FFMA.FTZ R113, R65, R113, R33 ;  /* 0x0000007141717223 */ /* 0x000fe20000010021 */
[----:B------:R-:W-:Y:S01]  /*2410*/  FFMA.FTZ R85, R62, R110, R30 ;  /* 0x0000006e3e557223 */ /* 0x000fe2000001001e */
[----:B------:R-:W-:Y:S01]  /*2420*/  FFMA.FTZ R84, R60, R108, R28 ;  /* 0x0000006c3c547223 */ /* 0x000fe2000001001c */
[----:B------:R-:W-:Y:S01]  /*2430*/  FFMA.FTZ R109, R61, R109, R29 ;  /* 0x0000006d3d6d7223 */ /* 0x000fe2000001001d */
[----:B------:R-:W-:Y:S01]  /*2440*/  LEA R92, P4, R123, UR12, 0x4 ;  /* 0x0000000c7b5c7c11 */ /* 0x000fe2000f8820ff */
[----:B0-----:R-:W-:Y:S01]  /*2450*/  FFMA.FTZ R77, R55, R103, R23 ;  /* 0x00000067374d7223 */ /* 0x001fe20000010017 */
[----:B------:R-:W-:Y:S01]  /*2460*/  FFMA.FTZ R2, R63, R111, R31 ;  /* 0x0000006f3f027223 */ /* 0x000fe2000001001f */
[----:B------:R-:W-:-:S02]  /*2470*/  F2FP.BF16.F32.PACK_AB R82, R97, R82 ;  /* 0x000000526152723e */ /* 0x000fc400000010ff */
[----:B------:R-:W-:Y:S02]  /*2480*/  F2FP.BF16.F32.PACK_AB R80, R93, R80 ;  /* 0x000000505d50723e */ /* 0x000fe400000010ff */
[----:B------:R-:W-:Y:S02]  /*2490*/  F2FP.BF16.F32.PACK_AB R79, R107, R106 ;  /* 0x0000006a6b4f723e */ /* 0x000fe400000010ff */
[----:B------:R-:W-:Y:S01]  /*24a0*/  F2FP.BF16.F32.PACK_AB R78, R105, R104 ;  /* 0x00000068694e723e */ /* 0x000fe200000010ff */
[----:B------:R0:W-:Y:S01]  /*24b0*/  STG.E.128 desc[UR4][R88.64], R80 ;  /* 0x0000005058007986 */ /* 0x0001e2000c101d04 */
        /* <DEDUP_REMOVED lines=8> */
[----:B------:R-:W-:Y:S02]  /*2540*/  IADD3 R122, R122, UR14, RZ ;  /* 0x0000000e7a7a7c10 */ /* 0x000fe4000fffe0ff */
[----:B------:R-:W-:Y:S01]  /*2550*/  SEL R2, RZ, 0x1, P1 ;  /* 0x00000001ff027807 */ /* 0x000fe20000800000 */
[----:B------:R0:W-:Y:S01]  /*2560*/  STG.E.128 desc[UR4][R92.64], R84 ;  /* 0x000000545c007986 */ /* 0x0001e2000c101d04 */
[----:B------:R-:W-:-:S13]  /*2570*/  ISETP.GE.AND P2, PT, R122, UR15, PT ;  /* 0x0000000f7a007c0c */ /* 0x000fda000bf46270 */
[----:B------:R-:W-:Y:S05]  /*2580*/  @!P2 BRA `(.L_x_12407) ;  /* 0xffffffdc0098a947 */ /* 0x000fea000383ffff */
[----:B------:R-:W-:Y:S05]  /*2590*/  EXIT ;  /* 0x000000000000794d */ /* 0x000fea0003800000 */
.L_x_12406:
[----:B------:R-:W-:Y:S01]  /*25a0*/  HFMA2.MMA R87, -RZ, RZ, 0, 5.9604644775390625e-08 ;  /* 0x00000001ff577435 */ /* 0x000fe200000001ff */
[----:B------:R-:W-:Y:S02]  /*25b0*/  MOV R118, R2 ;  /* 0x0000000200767202 */ /* 0x000fe40000000f00 */
[----:B------:R-:W-:Y:S02]  /*25c0*/  MOV R85, 0x1f ;  /* 0x0000001f00557802 */ /* 0x000fe40000000f00 */
[----:B------:R-:W-:-:S07]  /*25d0*/  MOV R84, 0xffffffff ;  /* 0xffffffff00547802 */ /* 0x000fce0000000f00 */
[----:B-----5:R-:W-:Y:S05]  /*25e0*/  WARPSYNC.COLLECTIVE R84, `(.L_x_12408) ;  /* 0x0000000054087348 */ /* 0x020fea0003c00000 */
[----:B------:R0:W1:Y:S02]  /*25f0*/  SHFL.BFLY P4, R119, R118, R87, R85 ;  /* 0x0c00005776777389 */ /* 0x0000640000080055 */
[----:B01---5:R-:W-:Y:S01]  /*2600*/  ENDCOLLECTIVE ;  /* 0x000000000000791b */ /* 0x023fe20003800000 */
.L_x_12408:
[----:B------:R-:W-:Y:S01]  /*2610*/  HFMA2.MMA R87, -RZ, RZ, 0, 1.1920928955078125e-07 ;  /* 0x00000002ff577435 */ /* 0x000fe200000001ff */
[----:B------:R-:W-:-:S05]  /*2620*/  MOV R91, R119 ;  /* 0x00000077005b7202 */ /* 0x000fca0000000f00 */
[----:B------:R-:W-:-:S05]  /*2630*/  FADD.FTZ R91, R2, R91 ;  /* 0x0000005b025b7221 */ /* 0x000fca0000010000 */
[----:B------:R-:W-:-:S07]  /*2640*/  MOV R118, R91 ;  /* 0x0000005b00767202 */ /* 0x000fce0000000f00 */
[----:B------:R-:W-:Y:S05]  /*2650*/  WARPSYNC.COLLECTIVE R84, `(.L_x_12409) ;  /* 0x0000000054087348 */ /* 0x000fea0003c00000 */
[----:B------:R0:W1:Y:S02]  /*2660*/  SHFL.BFLY P4, R119, R118, R87, R85 ;  /* 0x0c00005776777389 */ /* 0x0000640000080055 */
[----:B01----:R-:W-:Y:S01]  /*2670*/  ENDCOLLECTIVE ;  /* 0x000000000000791b */ /* 0x003fe20003800000 */
.L_x_12409:
[----:B------:R-:W-:Y:S01]  /*2680*/  HFMA2.MMA R87, -RZ, RZ, 0, 2.384185791015625e-07 ;  /* 0x00000004ff577435 */ /* 0x000fe200000001ff */
[----:B------:R-:W-:-:S05]  /*2690*/  MOV R86, R119 ;  /* 0x0000007700567202 */ /* 0x000fca0000000f00 */
[----:B------:R-:W-:-:S05]  /*26a0*/  FADD.FTZ R90, R91, R86 ;  /* 0x000000565b5a7221 */ /* 0x000fca0000010000 */
[----:B------:R-:W-:-:S07]  /*26b0*/  MOV R118, R90 ;  /* 0x0000005a00767202 */ /* 0x000fce0000000f00 */
[----:B------:R-:W-:Y:S05]  /*26c0*/  WARPSYNC.COLLECTIVE R84, `(.L_x_12410) ;  /* 0x0000000054087348 */ /* 0x000fea0003c00000 */
[----:B------:R0:W1:Y:S02]  /*26d0*/  SHFL.BFLY P4, R119, R118, R87, R85 ;  /* 0x0c00005776777389 */ /* 0x0000640000080055 */
[----:B01----:R-:W-:Y:S01]  /*26e0*/  ENDCOLLECTIVE ;  /* 0x000000000000791b */ /* 0x003fe20003800000 */
.L_x_12410:
[----:B------:R-:W-:Y:S01]  /*26f0*/  HFMA2.MMA R87, -RZ, RZ, 0, 4.76837158203125e-07 ;  /* 0x00000008ff577435 */ /* 0x000fe200000001ff */
[----:B------:R-:W-:-:S05]  /*2700*/  MOV R117, R119 ;  /* 0x0000007700757202 */ /* 0x000fca0000000f00 */
[----:B------:R-:W-:-:S05]  /*2710*/  FADD.FTZ R117, R90, R117 ;  /* 0x000000755a757221 */ /* 0x000fca0000010000 */
[----:B------:R-:W-:-:S07]  /*2720*/  MOV R118, R117 ;  /* 0x0000007500767202 */ /* 0x000fce0000000f00 */
[----:B------:R-:W-:Y:S05]  /*2730*/  WARPSYNC.COLLECTIVE R84, `(.L_x_12411) ;  /* 0x0000000054087348 */ /* 0x000fea0003c00000 */
[----:B------:R0:W1:Y:S02]  /*2740*/  SHFL.BFLY P4, R119, R118, R87, R85 ;  /* 0x0c00005776777389 */ /* 0x0000640000080055 */
[----:B01----:R-:W-:Y:S01]  /*2750*/  ENDCOLLECTIVE ;  /* 0x000000000000791b */ /* 0x003fe20003800000 */
.L_x_12411:
[----:B------:R-:W-:Y:S01]  /*2760*/  HFMA2.MMA R87, -RZ, RZ, 0, 9.5367431640625e-07 ;  /* 0x00000010ff577435 */ /* 0x000fe200000001ff */
[----:B------:R-:W-:-:S05]  /*2770*/  MOV R86, R119 ;  /* 0x0000007700567202 */ /* 0x000fca0000000f00 */
[----:B------:R-:W-:-:S05]  /*2780*/  FADD.FTZ R116, R117, R86 ;  /* 0x0000005675747221 */ /* 0x000fca0000010000 */
[----:B------:R-:W-:-:S07]  /*2790*/  MOV R118, R116 ;  /* 0x0000007400767202 */ /* 0x000fce0000000f00 */
[----:B------:R-:W-:Y:S05]  /*27a0*/  WARPSYNC.COLLECTIVE R84, `(.L_x_12412) ;  /* 0x0000000054087348 */ /* 0x000fea0003c00000 */
[----:B------:R0:W1:Y:S02]  /*27b0*/  SHFL.BFLY P4, R119, R118, R87, R85 ;  /* 0x0c00005776777389 */ /* 0x0000640000080055 */
[----:B01----:R-:W-:Y:S01]  /*27c0*/  ENDCOLLECTIVE ;  /* 0x000000000000791b */ /* 0x003fe20003800000 */
.L_x_12412:
        /* <DEDUP_REMOVED lines=67> */
[----:B------:R-:W-:-:S04]  /*2c00*/  MOV R85, 0x1f ;  /* 0x0000001f00557802 */ /* 0x000fc80000000f00 */
[----:B------:R-:W-:-:S07]  /*2c10*/  MOV R118, R2 ;  /* 0x0000000200767202 */ /* 0x000fce0000000f00 */
[----:B------:R-:W-:Y:S05]  /*2c20*/  WARPSYNC.COLLECTIVE R84, `(.L_x_12413) ;  /* 0x0000000054087348 */ /* 0x000fea0003c00000 */
[----:B------:R0:W1:Y:S02]  /*2c30*/  SHFL.BFLY P4, R119, R118, R87, R85 ;  /* 0x0c00005776777389 */ /* 0x0000640000080055 */
[----:B01----:R-:W-:Y:S01]  /*2c40*/  ENDCOLLECTIVE ;  /* 0x000000000000791b */ /* 0x003fe20003800000 */
.L_x_12413:
[----:B------:R-:W-:Y:S01]  /*2c50*/  HFMA2.MMA R87, -RZ, RZ, 0, 1.1920928955078125e-07 ;  /* 0x00000002ff577435 */ /* 0x000fe200000001ff */
[----:B------:R-:W-:-:S05]  /*2c60*/  MOV R91, R119 ;  /* 0x00000077005b7202 */ /* 0x000fca0000000f00 */
[----:B------:R-:W-:-:S05]  /*2c70*/  FADD.FTZ R91, R2, R91 ;  /* 0x0000005b025b7221 */ /* 0x000fca0000010000 */
[----:B------:R-:W-:-:S07]  /*2c80*/  MOV R118, R91 ;  /* 0x0000005b00767202 */ /* 0x000fce0000000f00 */
[----:B------:R-:W-:Y:S05]  /*2c90*/  WARPSYNC.COLLECTIVE R84, `(.L_x_12414) ;  /* 0x0000000054087348 */ /* 0x000fea0003c00000 */
[----:B------:R0:W1:Y:S02]  /*2ca0*/  SHFL.BFLY P4, R119, R118, R87, R85 ;  /* 0x0c00005776777389 */ /* 0x0000640000080055 */
[----:B01----:R-:W-:Y:S01]  /*2cb0*/  ENDCOLLECTIVE ;  /* 0x000000000000791b */ /* 0x003fe20003800000 */
.L_x_12414:
[----:B------:R-:W-:Y:S01]  /*2cc0*/  HFMA2.MMA R87, -RZ, RZ, 0, 2.384185791015625e-07 ;  /* 0x00000004ff577435 */ /* 0x000fe200000001ff */
[----:B------:R-:W-:-:S05]  /*2cd0*/  MOV R90, R119 ;  /* 0x00000077005a7202 */ /* 0x000fca0000000f00 */
[----:B------:R-:W-:-:S05]  /*2ce0*/  FADD.FTZ R90, R91, R90 ;  /* 0x0000005a5b5a7221 */ /* 0x000fca0000010000 */
[----:B------:R-:W-:-:S07]  /*2cf0*/  MOV R118, R90 ;  /* 0x0000005a00767202 */ /* 0x000fce0000000f00 */
[----:B------:R-:W-:Y:S05]  /*2d00*/  WARPSYNC.COLLECTIVE R84, `(.L_x_12415) ;  /* 0x0000000054087348 */ /* 0x000fea0003c00000 */
[----:B------:R0:W1:Y:S02]  /*2d10*/  SHFL.BFLY P4, R119, R118, R87, R85 ;  /* 0x0c00005776777389 */ /* 0x0000640000080055 */
[----:B01----:R-:W-:Y:S01]  /*2d20*/  ENDCOLLECTIVE ;  /* 0x000000000000791b */ /* 0x003fe20003800000 */
.L_x_12415:
[----:B------:R-:W-:Y:S01]  /*2d30*/  HFMA2.MMA R87, -RZ, RZ, 0, 4.76837158203125e-07 ;  /* 0x00000008ff577435 */ /* 0x000fe200000001ff */
[----:B------:R-:W-:-:S05]  /*2d40*/  MOV R117, R119 ;  /* 0x0000007700757202 */ /* 0x000fca0000000f00 */
[----:B------:R-:W-:-:S05]  /*2d50*/  FADD.FTZ R117, R90, R117 ;  /* 0x000000755a757221 */ /* 0x000fca0000010000 */
[----:B------:R-:W-:-:S07]  /*2d60*/  MOV R118, R117 ;  /* 0x0000007500767202 */ /* 0x000fce0000000f00 */
[----:B------:R-:W-:Y:S05]  /*2d70*/  WARPSYNC.COLLECTIVE R84, `(.L_x_12416) ;  /* 0x0000000054087348 */ /* 0x000fea0003c00000 */
[----:B------:R0:W1:Y:S02]  /*2d80*/  SHFL.BFLY P4, R119, R118, R87, R85 ;  /* 0x0c00005776777389 */ /* 0x0000640000080055 */
[----:B01----:R-:W-:Y:S01]  /*2d90*/  ENDCOLLECTIVE ;  /* 0x000000000000791b */ /* 0x003fe20003800000 */
.L_x_12416:
[----:B------:R-:W-:Y:S01]  /*2da0*/  HFMA2.MMA R87, -RZ, RZ, 0, 9.5367431640625e-07 ;  /* 0x00000010ff577435 */ /* 0x000fe200000001ff */
[----:B------:R-:W-:-:S05]  /*2db0*/  MOV R116, R119 ;  /* 0x0000007700747202 */ /* 0x000fca0000000f00 */
[----:B------:R-:W-:-:S05]  /*2dc0*/  FADD.FTZ R116, R117, R116 ;  /* 0x0000007475747221 */ /* 0x000fca0000010000 */
[----:B------:R-:W-:-:S07]  /*2dd0*/  MOV R118, R116 ;  /* 0x0000007400767202 */ /* 0x000fce0000000f00 */
[----:B------:R-:W-:Y:S05]  /*2de0*/  WARPSYNC.COLLECTIVE R84, `(.L_x_12417) ;  /* 0x0000000054087348 */ /* 0x000fea0003c00000 */
[----:B------:R0:W1:Y:S02]  /*2df0*/  SHFL.BFLY P4, R119, R118, R87, R85 ;  /* 0x0c00005776777389 */ /* 0x0000640000080055 */
[----:B01----:R-:W-:Y:S01]  /*2e00*/  ENDCOLLECTIVE ;  /* 0x000000000000791b */ /* 0x003fe20003800000 */
.L_x_12417:
[----:B------:R-:W-:Y:S05]  /*2e10*/  BRA `(.L_x_12418) ;  /* 0xffffffe800887947 */ /* 0x000fea000383ffff */
.L_x_12419:
        /* <DEDUP_REMOVED lines=14> */
.L_x_30249:


//--------------------- .text._ZN10layer_norm13ln_fwd_kernelINS_13Kernel_traitsIf13__nv_bfloat16fS2_fjLj8192ELj1ELj1ELj8ELj16ENS_18Kernel_traits_baseILj8192EfS2_fS2_fjLj256EEEEELb0ELb0ELb1ELb0EEEvNS_9FwdParamsE --------------------------
	.section	.text._ZN10layer_norm13ln_fwd_kernelINS_13Kernel_traitsIf13__nv_bfloat16fS2_fjLj8192ELj1ELj1ELj8ELj16ENS_18Kernel_traits_baseILj8192EfS2_fS2_fjLj256EEEEELb0ELb0ELb1ELb0EEEvNS_9FwdParamsE,"ax",@progbits
	.align	128
        .global         _ZN10layer_norm13ln_fwd_kernelINS_13Kernel_traitsIf13__nv_bfloat16fS2_fjLj8192ELj1ELj1ELj8ELj16ENS_18Kernel_traits_baseILj8192EfS2_fS2_fjLj256EEEEELb0ELb0ELb1ELb0EEEvNS_9FwdParamsE
        .type           _ZN10layer_norm13ln_fwd_kernelINS_13Kernel_traitsIf13__nv_bfloat16fS2_fjLj8192ELj1ELj1ELj8ELj16ENS_18Kernel_traits_baseILj8192EfS2_fS2_fjLj256EEEEELb0ELb0ELb1ELb0EEEvNS_9FwdParamsE,@function
        .size           _ZN10layer_norm13ln_fwd_kernelINS_13Kernel_traitsIf13__nv_bfloat16fS2_fjLj8192ELj1ELj1ELj8ELj16ENS_18Kernel_traits_baseILj8192EfS2_fS2_fjLj256EEEEELb0ELb0ELb1ELb0EEEvNS_9FwdParamsE,(.L_x_30250 - _ZN10layer_norm13ln_fwd_kernelINS_13Kernel_traitsIf13__nv_bfloat16fS2_fjLj8192ELj1ELj1ELj8ELj16ENS_18Kernel_traits_baseILj8192EfS2_fS2_fjLj256EEEEELb0ELb0ELb1ELb0EEEvNS_9FwdParamsE)
        .other          _ZN10layer_norm13ln_fwd_kernelINS_13Kernel_traitsIf13__nv_bfloat16fS2_fjLj8192ELj1ELj1ELj8ELj16ENS_18Kernel_traits_baseILj8192EfS2_fS2_fjLj256EEEEELb0ELb0ELb1ELb0EEEvNS_9FwdParamsE,@"STO_CUDA_ENTRY STV_DEFAULT"
_ZN10layer_norm13ln_fwd_kernelINS_13Kernel_traitsIf13__nv_bfloat16fS2_fjLj8192ELj1ELj1ELj8ELj16ENS_18Kernel_traits_baseILj8192EfS2_fS2_fjLj256EEEEELb0ELb0ELb1ELb0EEEvNS_9FwdParamsE:
.text._ZN10layer_norm13ln_fwd_kernelINS_13Kernel_traitsIf13__nv_bfloat16fS2_fjLj8192ELj1ELj1ELj8ELj16ENS_18Kernel_traits_baseILj8192EfS2_fS2_fjLj256EEEEELb0ELb0ELb1ELb0EEEvNS_9FwdParamsE:
        /* <DEDUP_REMOVED lines=35> */
.L_x_12421:
[----:B------:R-:W-:Y:S05]  /*0230*/  BSYNC B0 ;  /* 0x0000000000007941 */ /* 0x000fea0003800000 */
.L_x_12420:
        /* <DEDUP_REMOVED lines=18> */
.L_x_12423:
[----:B------:R-:W-:Y:S05]  /*0360*/  BSYNC B0 ;  /* 0x0000000000007941 */ /* 0x000fea0003800000 */
.L_x_12422:
        /* <DEDUP_REMOVED lines=18> */
.L_x_12425:
[----:B------:R-:W-:Y:S05]  /*0490*/  BSYNC B0 ;  /* 0x0000000000007941 */ /* 0x000fea0003800000 */
.L_x_12424:
        /* <DEDUP_REMOVED lines=17> */
.L_x_12427:
[----:B------:R-:W-:Y:S05]  /*05b0*/  BSYNC B0 ;  /* 0x0000000000007941 */ /* 0x000fea0003800000 */
.L_x_12426:
[----:B------:R-:W4:Y:S02]  /*05c0*/  S2UR UR6, SR_CTAID.X ;  /* 0x00000000000679c3 */ /* 0x000f240000002500 */
[----:B----4-:R-:W-:Y:S01]  /*05d0*/  LEA.HI R2, R123, UR6, RZ, 0x18 ;  /* 0x000000067b027c11 */ /* 0x010fe2000f8fc0ff */
[----:B------:R-:W-:-:S03]  /*05e0*/  ULDC UR6, c[0x0][0x214] ;  /* 0x0000850000067ab9 */ /* 0x000fc60000000800 */
[----:B------:R-:W-:-:S13]  /*05f0*/  ISETP.GE.AND P0, PT, R2, UR6, PT ;  /* 0x0000000602007c0c */ /* 0x000fda000bf06270 */
[----:B------:R-:W-:Y:S05]  /*0600*/  @P0 EXIT ;  /* 0x000000000000094d */ /* 0x000fea0003800000 */
[----:B------:R-:W-:Y:S01]  /*0610*/  SHF.R.S32.HI R0, RZ, 0x3, R0 ;  /* 0x00000003ff007819 */ /* 0x000fe20000011400 */
[----:B------:R-:W-:Y:S01]  /*0620*/  HFMA2.MMA R118, -RZ, RZ, 0, 5.9604644775390625e-08 ;  /* 0x00000001ff767435 */ /* 0x000fe200000001ff */
[----:B---3--:R-:W-:Y:S01]  /*0630*/  LOP3.LUT R69, R123, 0xe0, RZ, 0xc0, !PT ;  /* 0x000000e07b457812 */ /* 0x008fe200078ec0ff */
        /* <DEDUP_REMOVED lines=9> */
[----:B------:R-:W-:-:S02]  /*06d0*/  VIMNMX R69, R69, 0x20, PT ;  /* 0x0000002045457848 */ /* 0x000fc40003fe0100 */
[----:B------:R-:W-:Y:S02]  /*06e0*/  SHF.L.U32 R70, R123, 0x5, RZ ;  /* 0x000000057b467819 */ /* 0x000fe400000006ff */
[----:B------:R-:W-:Y:S02]  /*06f0*/  IADD3 R69, R69, R0, RZ ;  /* 0x0000000045457210 */ /* 0x000fe40007ffe0ff */
[----:B------:R-:W-:Y:S02]  /*0700*/  LOP3.LUT R71, R70, 0x3e0, RZ, 0xc0, !PT ;  /* 0x000003e046477812 */ /* 0x000fe400078ec0ff */
[----:B------:R-:W-:Y:S02]  /*0710*/  SHF.L.U32 R69, R69, 0x3, RZ ;  /* 0x0000000345457819 */ /* 0x000fe400000006ff */
[----:B------:R-:W-:Y:S02]  /*0720*/  VIADDMNMX R71, R68, -R71, RZ, !PT ;  /* 0x8000004744477246 */ /* 0x000fe400078001ff */
[----:B------:R-:W-:-:S02]  /*0730*/  I2FP.F32.U32 R69, R69 ;  /* 0x0000004500457245 */ /* 0x000fc40000201000 */
[----:B------:R-:W-:Y:S02]  /*0740*/  VIMNMX R71, R71, 0x20, PT ;  /* 0x0000002047477848 */ /* 0x000fe40003fe0100 */
[----:B------:R-:W3:Y:S02]  /*0750*/  MUFU.RCP R68, R69 ;  /* 0x0000004500447308 */ /* 0x000ee40000001000 */
[----:B------:R-:W-:Y:S02]  /*0760*/  IADD3 R71, R0, R71, RZ ;  /* 0x0000004700477210 */ /* 0x000fe40007ffe0ff */
[----:B------:R-:W-:Y:S02]  /*0770*/  MOV R0, R2 ;  /* 0x0000000200007202 */ /* 0x000fe40000000f00 */
[----:B------:R-:W-:Y:S01]  /*0780*/  SHF.L.U32 R2, R71, 0x3, RZ ;  /* 0x0000000347027819 */ /* 0x000fe200000006ff */
[----:B---3--:R3:W-:Y:S04]  /*0790*/  STL [R1], R68 ;  /* 0x0000004401007387 */ /* 0x0087e80000100800 */
[----:B------:R3:W-:Y:S02]  /*07a0*/  STL [R1+0x4], R2 ;  /* 0x0000040201007387 */ /* 0x0007e40000100800 */
.L_x_12509:
[----:B----4-:R-:W4:Y:S08]  /*07b0*/  LDC.64 R112, c[0x0][0x280] ;  /* 0x0000a000ff707b82 */ /* 0x010f300000000a00 */
[----:B------:R-:W0:Y:S08]  /*07c0*/  LDC R119, c[0x0][0x218] ;  /* 0x00008600ff777b82 */ /* 0x000e300000000800 */
[----:B------:R-:W1:Y:S01]  /*07d0*/  LDC.64 R114, c[0x0][0x288] ;  /* 0x0000a200ff727b82 */ /* 0x000e620000000a00 */
[----:B----4-:R-:W-:-:S06]  /*07e0*/  IMAD.WIDE R112, R0, 0x4, R112 ;  /* 0x0000000400707825 */ /* 0x010fcc00078e0270 */
[----:B------:R-:W4:Y:S01]  /*07f0*/  LDG.E R113, desc[UR4][R112.64] ;  /* 0x0000000470717981 */ /* 0x000f22000c1e1900 */
[C---:B0-----:R-:W-:Y:S01]  /*0800*/  IMAD R116, R0.reuse, R119, RZ ;  /* 0x0000007700747224 */ /* 0x041fe200078e02ff */
[----:B------:R-:W-:Y:S01]  /*0810*/  BSSY B0, `(.L_x_12428) ;  /* 0x000006c000007945 */ /* 0x000fe20003800000 */
[----:B-1----:R-:W-:-:S05]  /*0820*/  IMAD.WIDE R114, R0, 0x4, R114 ;  /* 0x0000000400727825 */ /* 0x002fca00078e0272 */
[----:B---3-5:R0:W5:Y:S02]  /*0830*/  LDG.E R2, desc[UR4][R114.64] ;  /* 0x0000000472027981 */ /* 0x028164000c1e1900 */
[----:B0-----:R-:W-:Y:S02]  /*0840*/  MOV R115, RZ ;  /* 0x000000ff00737202 */ /* 0x001fe40000000f00 */
[----:B----4-:R-:W-:-:S13]  /*0850*/  ISETP.GE.AND P0, PT, R113, 0x1, PT ;  /* 0x000000017100780c */ /* 0x010fda0003f06270 */
[----:B------:R-:W-:-:S05]  /*0860*/  @P0 IADD3 R117, R113, -0x1, RZ ;  /* 0xffffffff71750810 */ /* 0x000fca0007ffe0ff */
[----:B------:R-:W-:Y:S01]  /*0870*/  @P0 IMAD R119, R117, R119, RZ ;  /* 0x0000007775770224 */ /* 0x000fe200078e02ff */
[----:B------:R-:W-:-:S04]  /*0880*/  SHF.R.S32.HI R117, RZ, 0x1f, R116 ;  /* 0x0000001fff757819 */ /* 0x000fc80000011474 */
[----:B------:R-:W-:Y:S02]  /*0890*/  @P0 SHF.R.S32.HI R112, RZ, 0x1f, R119 ;  /* 0x0000001fff700819 */ /* 0x000fe40000011477 */
[----:B------:R-:W-:Y:S02]  /*08a0*/  LEA.HI R116, R117, R116, RZ, 0x3 ;  /* 0x0000007475747211 */ /* 0x000fe400078f18ff */
[----:B------:R-:W-:Y:S02]  /*08b0*/  @P0 LEA.HI R112, R112, R119, RZ, 0x3 ;  /* 0x0000007770700211 */ /* 0x000fe400078f18ff */
[-C--:B------:R-:W-:Y:S02]  /*08c0*/  LEA.HI.SX32 R114, R116, R3.reuse, 0x1d ;  /* 0x0000000374727211 */ /* 0x080fe400078feaff */
[----:B------:R-:W-:Y:S02]  /*08d0*/  @P0 LEA.HI.SX32 R115, R112, R3, 0x1d ;  /* 0x0000000370730211 */ /* 0x000fe400078feaff */
[----:B------:R-:W-:Y:S01]  /*08e0*/  SHF.R.S32.HI R112, RZ, 0x1f, R0 ;  /* 0x0000001fff707819 */ /* 0x000fe20000011400 */
        /* <DEDUP_REMOVED lines=8> */
[----:B------:R-:W3:Y:S01]  /*0970*/  @P1 LDG.E.128 R68, desc[UR4][R76.64] ;  /* 0x000000044c441981 */ /* 0x000ee2000c1e1d00 */
[----:B------:R-:W-:-:S03]  /*0980*/  @!P2 ISETP.NE.U32.AND P3, PT, R116, RZ, PT ;  /* 0x000000ff7400a20c */ /* 0x000fc60003f65070 */
[----:B------:R-:W4:Y:S01]  /*0990*/  @P1 LDG.E.128 R72, desc[UR4][R76.64+0x10] ;  /* 0x000010044c481981 */ /* 0x000f22000c1e1d00 */
[----:B------:R-:W-:Y:S01]  /*09a0*/  @!P2 ISETP.NE.AND.EX P3, PT, R117, RZ, PT, P3 ;  /* 0x000000ff7500a20c */ /* 0x000fe20003f65330 */
[----:B-1----:R-:W-:Y:S01]  /*09b0*/  @P0 IMAD.WIDE.U32 R78, R115, 0x10, R78 ;  /* 0x00000010734e0825 */ /* 0x002fe200078e004e */
[----:B------:R-:W-:-:S04]  /*09c0*/  @!P2 ISETP.NE.U32.AND P6, PT, R116, RZ, PT ;  /* 0x000000ff7400a20c */ /* 0x000fc80003fc5070 */
[----:B------:R0:W5:Y:S01]  /*09d0*/  @P0 LDG.E.128 R80, desc[UR4][R78.64] ;  /* 0x000000044e500981 */ /* 0x000162000c1e1d00 */
[----:B------:R-:W-:Y:S01]  /*09e0*/  @!P2 ISETP.NE.AND.EX P6, PT, R117, RZ, PT, P6 ;  /* 0x000000ff7500a20c */ /* 0x000fe20003fc5360 */
[----:B------:R-:W-:Y:S01]  /*09f0*/  BSSY B1, `(.L_x_12430) ;  /* 0x0000019000017945 */ /* 0x000fe20003800000 */
        /* <DEDUP_REMOVED lines=9> */
[----:B----4-:R-:W-:Y:S02]  /*0a90*/  @!P2 FSEL R76, R72, RZ, P3 ;  /* 0x000000ff484ca208 */ /* 0x010fe40001800000 */
        /* <DEDUP_REMOVED lines=14> */
.L_x_12431:
[----:B------:R-:W-:Y:S05]  /*0b80*/  BSYNC B1 ;  /* 0x0000000000017941 */ /* 0x000fea0003800000 */
.L_x_12430:
[----:B------:R-:W-:Y:S04]  /*0b90*/  BSSY B1, `(.L_x_12432) ;  /* 0x0000006000017945 */ /* 0x000fe80003800000 */
[----:B------:R-:W-:Y:S05]  /*0ba0*/  @!P2 BRA `(.L_x_12433) ;  /* 0x000000000010a947 */ /* 0x000fea0003800000 */
[----:B-----5:R-:W-:-:S04]  /*0bb0*/  PRMT R85, R80, 0x7632, R85 ;  /* 0x0000763250557816 */ /* 0x020fc80000000055 */
[----:B------:R-:W-:-:S05]  /*0bc0*/  SHF.L.U32 R85, R85, 0x10, RZ ;  /* 0x0000001055557819 */ /* 0x000fca00000006ff */
[----:B------:R-:W-:-:S04]  /*0bd0*/  FMUL.FTZ R85, R85, UR6 ;  /* 0x0000000655557c20 */ /* 0x000fc80008410000 */
[----:B------:R-:W-:-:S07]  /*0be0*/  @P1 FADD.FTZ R85, R69, R85 ;  /* 0x0000005545551221 */ /* 0x000fce0000010000 */
.L_x_12433:
[----:B------:R-:W-:Y:S05]  /*0bf0*/  BSYNC B1 ;  /* 0x0000000000017941 */ /* 0x000fea0003800000 */
.L_x_12432:
[----:B------:R-:W-:Y:S04]  /*0c00*/  BSSY B1, `(.L_x_12434) ;  /* 0x0000005000017945 */ /* 0x000fe80003800000 */
[----:B------:R-:W-:Y:S05]  /*0c10*/  @!P2 BRA `(.L_x_12435) ;  /* 0x00000000000ca947 */ /* 0x000fea0003800000 */
[----:B-----5:R-:W-:-:S05]  /*0c20*/  SHF.L.U32 R86, R81, 0x10, RZ ;  /* 0x0000001051567819 */ /* 0x020fca00000006ff */
[----:B------:R-:W-:-:S04]  /*0c30*/  FMUL.FTZ R86, R86, UR6 ;  /* 0x0000000656567c20 */ /* 0x000fc80008410000 */
[----:B------:R-:W-:-:S07]  /*0c40*/  @P1 FADD.FTZ R86, R70, R86 ;  /* 0x0000005646561221 */ /* 0x000fce0000010000 */
.L_x_12435:
[----:B------:R-:W-:Y:S05]  /*0c50*/  BSYNC B1 ;  /* 0x0000000000017941 */ /* 0x000fea0003800000 */
.L_x_12434:
[----:B------:R-:W-:Y:S04]  /*0c60*/  BSSY B1, `(.L_x_12436) ;  /* 0x0000006000017945 */ /* 0x000fe80003800000 */
[----:B------:R-:W-:Y:S05]  /*0c70*/  @!P2 BRA `(.L_x_12437) ;  /* 0x000000000010a947 */ /* 0x000fea0003800000 */
[----:B-----5:R-:W-:-:S04]  /*0c80*/  PRMT R87, R81, 0x7632, R87 ;  /* 0x0000763251577816 */ /* 0x020fc80000000057 */
[----:B------:R-:W-:-:S05]  /*0c90*/  SHF.L.U32 R87, R87, 0x10, RZ ;  /* 0x0000001057577819 */ /* 0x000fca00000006ff */
[----:B------:R-:W-:-:S04]  /*0ca0*/  FMUL.FTZ R87, R87, UR6 ;  /* 0x0000000657577c20 */ /* 0x000fc80008410000 */
[----:B------:R-:W-:-:S07]  /*0cb0*/  @P1 FADD.FTZ R87, R71, R87 ;  /* 0x0000005747571221 */ /* 0x000fce0000010000 */
.L_x_12437:
[----:B------:R-:W-:Y:S05]  /*0cc0*/  BSYNC B1 ;  /* 0x0000000000017941 */ /* 0x000fea0003800000 */
.L_x_12436:
[----:B------:R-:W-:Y:S04]  /*0cd0*/  BSSY B1, `(.L_x_12438) ;  /* 0x0000005000017945 */ /* 0x000fe80003800000 */
[----:B------:R-:W-:Y:S05]  /*0ce0*/  @!P2 BRA `(.L_x_12439) ;  /* 0x00000000000ca947 */ /* 0x000fea0003800000 */
[----:B-----5:R-:W-:-:S05]  /*0cf0*/  SHF.L.U32 R76, R82, 0x10, RZ ;  /* 0x00000010524c7819 */ /* 0x020fca00000006ff */
[----:B------:R-:W-:-:S04]  /*0d00*/  FMUL.FTZ R76, R76, UR6 ;  /* 0x000000064c4c7c20 */ /* 0x000fc80008410000 */
[----:B------:R-:W-:-:S07]  /*0d10*/  @P1 FADD.FTZ R76, R72, R76 ;  /* 0x0000004c484c1221 */ /* 0x000fce0000010000 */
.L_x_12439:
[----:B------:R-:W-:Y:S05]  /*0d20*/  BSYNC B1 ;  /* 0x0000000000017941 */ /* 0x000fea0003800000 */
.L_x_12438:
[----:B------:R-:W-:Y:S04]  /*0d30*/  BSSY B1, `(.L_x_12440) ;  /* 0x0000006000017945 */ /* 0x000fe80003800000 */
[----:B------:R-:W-:Y:S05]  /*0d40*/  @!P2 BRA `(.L_x_12441) ;  /* 0x000000000010a947 */ /* 0x000fea0003800000 */
[----:B-----5:R-:W-:-:S04]  /*0d50*/  PRMT R77, R82, 0x7632, R77 ;  /* 0x00007632524d7816 */ /* 0x020fc8000000004d */
[----:B------:R-:W-:-:S05]  /*0d60*/  SHF.L.U32 R77, R77, 0x10, RZ ;  /* 0x000000104d4d7819 */ /* 0x000fca00000006ff */
[----:B------:R-:W-:-:S04]  /*0d70*/  FMUL.FTZ R77, R77, UR6 ;  /* 0x000000064d4d7c20 */ /* 0x000fc80008410000 */
[----:B------:R-:W-:-:S07]  /*0d80*/  @P1 FADD.FTZ R77, R73, R77 ;  /* 0x0000004d494d1221 */ /* 0x000fce0000010000 */
.L_x_12441:
[----:B------:R-:W-:Y:S05]  /*0d90*/  BSYNC B1 ;  /* 0x0000000000017941 */ /* 0x000fea0003800000 */
.L_x_12440:
[----:B------:R-:W-:Y:S04]  /*0da0*/  BSSY B1, `(.L_x_12442) ;  /* 0x0000005000017945 */ /* 0x000fe80003800000 */
[----:B------:R-:W-:Y:S05]  /*0db0*/  @!P2 BRA `(.L_x_12443) ;  /* 0x00000000000ca947 */ /* 0x000fea0003800000 */
[----:B-----5:R-:W-:-:S05]  /*0dc0*/  SHF.L.U32 R78, R83, 0x10, RZ ;  /* 0x00000010534e7819 */ /* 0x020fca00000006ff */
[----:B------:R-:W-:-:S04]  /*0dd0*/  FMUL.FTZ R78, R78, UR6 ;  /* 0x000000064e4e7c20 */ /* 0x000fc80008410000 */
[----:B------:R-:W-:-:S07]  /*0de0*/  @P1 FADD.FTZ R78, R74, R78 ;  /* 0x0000004e4a4e1221 */ /* 0x000fce0000010000 */
.L_x_12443:
[----:B------:R-:W-:Y:S05]  /*0df0*/  BSYNC B1 ;  /* 0x0000000000017941 */ /* 0x000fea0003800000 */
.L_x_12442:
[----:B------:R-:W-:Y:S04]  /*0e00*/  BSSY B1, `(.L_x_12444) ;  /* 0x0000006000017945 */ /* 0x000fe80003800000 */
[----:B------:R-:W-:Y:S05]  /*0e10*/  @!P2 BRA `(.L_x_12445) ;  /* 0x000000000010a947 */ /* 0x000fea0003800000 */
[----:B-----5:R-:W-:-:S04]  /*0e20*/  PRMT R79, R83, 0x7632, R79 ;  /* 0x00007632534f7816 */ /* 0x020fc8000000004f */
[----:B------:R-:W-:-:S05]  /*0e30*/  SHF.L.U32 R79, R79, 0x10, RZ ;  /* 0x000000104f4f7819 */ /* 0x000fca00000006ff */
[----:B------:R-:W-:-:S04]  /*0e40*/  FMUL.FTZ R79, R79, UR6 ;  /* 0x000000064f4f7c20 */ /* 0x000fc80008410000 */
[----:B------:R-:W-:-:S07]  /*0e50*/  @P1 FADD.FTZ R79, R75, R79 ;  /* 0x0000004f4b4f1221 */ /* 0x000fce0000010000 */
.L_x_12445:
[----:B------:R-:W-:Y:S05]  /*0e60*/  BSYNC B1 ;  /* 0x0000000000017941 */ /* 0x000fea0003800000 */
.L_x_12444:
[----:B------:R-:W0:Y:S01]  /*0e70*/  LDC.64 R116, c[0x0][0x238] ;  /* 0x00008e00ff747b82 */ /* 0x000e220000000a00 */
[----:B------:R-:W-:Y:S01]  /*0e80*/  IADD3 R115, R115, 0x100, RZ ;  /* 0x0000010073737810 */ /* 0x000fe20007ffe0ff */
[C---:B0-----:R-:W-:Y:S01]  /*0e90*/  IMAD.WIDE.U32 R116, R114.reuse, 0x20, R116 ;  /* 0x0000002072747825 */ /* 0x041fe200078e0074 */
[----:B------:R-:W-:-:S04]  /*0ea0*/  IADD3 R114, R114, 0x100, RZ ;  /* 0x0000010072727810 */ /* 0x000fc80007ffe0ff */
[----:B------:R0:W-:Y:S04]  /*0eb0*/  STG.E.128 desc[UR4][R116.64], R84 ;  /* 0x0000005474007986 */ /* 0x0001e8000c101d04 */
[----:B------:R0:W-:Y:S02]  /*0ec0*/  STG.E.128 desc[UR4][R116.64+0x10], R76 ;  /* 0x0000104c74007986 */ /* 0x0001e4000c101d04 */
.L_x_12429:
[----:B------:R-:W-:Y:S05]  /*0ed0*/  BSYNC B0 ;  /* 0x0000000000007941 */ /* 0x000fea0003800000 */
.L_x_12428:
        /* <DEDUP_REMOVED lines=16> */
[----:B-----5:R0:W5:Y:S01]  /*0fe0*/  @P0 LDG.E.128 R80, desc[UR4][R90.64] ;  /* 0x000000045a500981 */ /* 0x020162000c1e1d00 */
        /* <DEDUP_REMOVED lines=26> */
.L_x_12449:
[----:B------:R-:W-:Y:S05]  /*1190*/  BSYNC B1 ;  /* 0x0000000000017941 */ /* 0x000fea0003800000 */
.L_x_12448:
[----:B------:R-:W-:Y:S04]  /*11a0*/  BSSY B1, `(.L_x_12450) ;  /* 0x0000006000017945 */ /* 0x000fe80003800000 */
[----:B------:R-:W-:Y:S05]  /*11b0*/  @!P2 BRA `(.L_x_12451) ;  /* 0x000000000010a947 */ /* 0x000fea0003800000 */
[----:B-----5:R-:W-:-:S04]  /*11c0*/  PRMT R93, R80, 0x7632, R93 ;  /* 0x00007632505d7816 */ /* 0x020fc8000000005d */
[----:B------:R-:W-:-:S05]  /*11d0*/  SHF.L.U32 R93, R93, 0x10, RZ ;  /* 0x000000105d5d7819 */ /* 0x000fca00000006ff */
[----:B------:R-:W-:-:S04]  /*11e0*/  FMUL.FTZ R93, R93, UR6 ;  /* 0x000000065d5d7c20 */ /* 0x000fc80008410000 */
[----:B------:R-:W-:-:S07]  /*11f0*/  @P1 FADD.FTZ R93, R69, R93 ;  /* 0x0000005d455d1221 */ /* 0x000fce0000010000 */
.L_x_12451:
[----:B------:R-:W-:Y:S05]  /*1200*/  BSYNC B1 ;  /* 0x0000000000017941 */ /* 0x000fea0003800000 */
.L_x_12450:
[----:B------:R-:W-:Y:S04]  /*1210*/  BSSY B1, `(.L_x_12452) ;  /* 0x0000005000017945 */ /* 0x000fe80003800000 */
[----:B------:R-:W-:Y:S05]  /*1220*/  @!P2 BRA `(.L_x_12453) ;  /* 0x00000000000ca947 */ /* 0x000fea0003800000 */
[----:B-----5:R-:W-:-:S05]  /*1230*/  SHF.L.U32 R94, R81, 0x10, RZ ;  /* 0x00000010515e7819 */ /* 0x020fca00000006ff */
[----:B------:R-:W-:-:S04]  /*1240*/  FMUL.FTZ R94, R94, UR6 ;  /* 0x000000065e5e7c20 */ /* 0x000fc80008410000 */
[----:B------:R-:W-:-:S07]  /*1250*/  @P1 FADD.FTZ R94, R70, R94 ;  /* 0x0000005e465e1221 */ /* 0x000fce0000010000 */
.L_x_12453:
[----:B------:R-:W-:Y:S05]  /*1260*/  BSYNC B1 ;  /* 0x0000000000017941 */ /* 0x000fea0003800000 */
.L_x_12452:
[----:B------:R-:W-:Y:S04]  /*1270*/  BSSY B1, `(.L_x_12454) ;  /* 0x0000006000017945 */ /* 0x000fe80003800000 */
[----:B------:R-:W-:Y:S05]  /*1280*/  @!P2 BRA `(.L_x_12455) ;  /* 0x000000000010a947 */ /* 0x000fea0003800000 */
[----:B-----5:R-:W-:-:S04]  /*1290*/  PRMT R95, R81, 0x7632, R95 ;  /* 0x00007632515f7816 */ /* 0x020fc8000000005f */
[----:B------:R-:W-:-:S05]  /*12a0*/  SHF.L.U32 R95, R95, 0x10, RZ ;  /* 0x000000105f5f7819 */ /* 0x000fca00000006ff */
[----:B------:R-:W-:-:S04]  /*12b0*/  FMUL.FTZ R95, R95, UR6 ;  /* 0x000000065f5f7c20 */ /* 0x000fc80008410000 */
[----:B------:R-:W-:-:S07]  /*12c0*/  @P1 FADD.FTZ R95, R71, R95 ;  /* 0x0000005f475f1221 */ /* 0x000fce0000010000 */
.L_x_12455:
[----:B------:R-:W-:Y:S05]  /*12d0*/  BSYNC B1 ;  /* 0x0000000000017941 */ /* 0x000fea0003800000 */
.L_x_12454:
[----:B------:R-:W-:Y:S04]  /*12e0*/  BSSY B1, `(.L_x_12456) ;  /* 0x0000005000017945 */ /* 0x000fe80003800000 */
[----:B------:R-:W-:Y:S05]  /*12f0*/  @!P2 BRA `(.L_x_12457) ;  /* 0x00000000000ca947 */ /* 0x000fea0003800000 */
[----:B-----5:R-:W-:-:S05]  /*1300*/  SHF.L.U32 R88, R82, 0x10, RZ ;  /* 0x0000001052587819 */ /* 0x020fca00000006ff */
[----:B------:R-:W-:-:S04]  /*1310*/  FMUL.FTZ R88, R88, UR6 ;  /* 0x0000000658587c20 */ /* 0x000fc80008410000 */
[----:B------:R-:W-:-:S07]  /*1320*/  @P1 FADD.FTZ R88, R72, R88 ;  /* 0x0000005848581221 */ /* 0x000fce0000010000 */
.L_x_12457:
[----:B------:R-:W-:Y:S05]  /*1330*/  BSYNC B1 ;  /* 0x0000000000017941 */ /* 0x000fea0003800000 */
.L_x_12456:
[----:B------:R-:W-:Y:S04]  /*1340*/  BSSY B1, `(.L_x_12458) ;  /* 0x0000006000017945 */ /* 0x000fe80003800000 */
[----:B------:R-:W-:Y:S05]  /*1350*/  @!P2 BRA `(.L_x_12459) ;  /* 0x000000000010a947 */ /* 0x000fea0003800000 */
[----:B-----5:R-:W-:-:S04]  /*1360*/  PRMT R89, R82, 0x7632, R89 ;  /* 0x0000763252597816 */ /* 0x020fc80000000059 */
[----:B------:R-:W-:-:S05]  /*1370*/  SHF.L.U32 R89, R89, 0x10, RZ ;  /* 0x0000001059597819 */ /* 0x000fca00000006ff */
[----:B------:R-:W-:-:S04]  /*1380*/  FMUL.FTZ R89, R89, UR6 ;  /* 0x0000000659597c20 */ /* 0x000fc80008410000 */
[----:B------:R-:W-:-:S07]  /*1390*/  @P1 FADD.FTZ R89, R73, R89 ;  /* 0x0000005949591221 */ /* 0x000fce0000010000 */
.L_x_12459:
[----:B------:R-:W-:Y:S05]  /*13a0*/  BSYNC B1 ;  /* 0x0000000000017941 */ /* 0x000fea0003800000 */
.L_x_12458:
[----:B------:R-:W-:Y:S04]  /*13b0*/  BSSY B1, `(.L_x_12460) ;  /* 0x0000005000017945 */ /* 0x000fe80003800000 */
[----:B------:R-:W-:Y:S05]  /*13c0*/  @!P2 BRA `(.L_x_12461) ;  /* 0x00000000000ca947 */ /* 0x000fea0003800000 */
[----:B-----5:R-:W-:-:S05]  /*13d0*/  SHF.L.U32 R90, R83, 0x10, RZ ;  /* 0x00000010535a7819 */ /* 0x020fca00000006ff */
[----:B------:R-:W-:-:S04]  /*13e0*/  FMUL.FTZ R90, R90, UR6 ;  /* 0x000000065a5a7c20 */ /* 0x000fc80008410000 */
[----:B------:R-:W-:-:S07]  /*13f0*/  @P1 FADD.FTZ R90, R74, R90 ;  /* 0x0000005a4a5a1221 */ /* 0x000fce0000010000 */
.L_x_12461:
[----:B------:R-:W-:Y:S05]  /*1400*/  BSYNC B1 ;  /* 0x0000000000017941 */ /* 0x000fea0003800000 */
.L_x_12460:
[----:B------:R-:W-:Y:S04]  /*1410*/  BSSY B1, `(.L_x_12462) ;  /* 0x0000006000017945 */ /* 0x000fe80003800000 */
[----:B------:R-:W-:Y:S05]  /*1420*/  @!P2 BRA `(.L_x_12463) ;  /* 0x000000000010a947 */ /* 0x000fea0003800000 */
[----:B-----5:R-:W-:-:S04]  /*1430*/  PRMT R91, R83, 0x7632, R91 ;  /* 0x00007632535b7816 */ /* 0x020fc8000000005b */
[----:B------:R-:W-:-:S05]  /*1440*/  SHF.L.U32 R91, R91, 0x10, RZ ;  /* 0x000000105b5b7819 */ /* 0x000fca00000006ff */
[----:B------:R-:W-:-:S04]  /*1450*/  FMUL.FTZ R91, R91, UR6 ;  /* 0x000000065b5b7c20 */ /* 0x000fc80008410000 */
[----:B------:R-:W-:-:S07]  /*1460*/  @P1 FADD.FTZ R91, R75, R91 ;  /* 0x0000005b4b5b1221 */ /* 0x000fce0000010000 */
.L_x_12463:
[----:B------:R-:W-:Y:S05]  /*1470*/  BSYNC B1 ;  /* 0x0000000000017941 */ /* 0x000fea0003800000 */
.L_x_12462:
[----:B------:R-:W0:Y:S01]  /*1480*/  LDC.64 R116, c[0x0][0x238] ;  /* 0x00008e00ff747b82 */ /* 0x000e220000000a00 */
[----:B------:R-:W-:Y:S01]  /*1490*/  IADD3 R115, R115, 0x100, RZ ;  /* 0x0000010073737810 */ /* 0x000fe20007ffe0ff */
[C---:B0-----:R-:W-:Y:S01]  /*14a0*/  IMAD.WIDE.U32 R116, R114.reuse, 0x20, R116 ;  /* 0x0000002072747825 */ /* 0x041fe200078e0074 */
[----:B------:R-:W-:-:S04]  /*14b0*/  IADD3 R114, R114, 0x100, RZ ;  /* 0x0000010072727810 */ /* 0x000fc80007ffe0ff */
[----:B------:R1:W-:Y:S04]  /*14c0*/  STG.E.128 desc[UR4][R116.64], R92 ;  /* 0x0000005c74007986 */ /* 0x0003e8000c101d04 */
[----:B------:R1:W-:Y:S02]  /*14d0*/  STG.E.128 desc[UR4][R116.64+0x10], R88 ;  /* 0x0000105874007986 */ /* 0x0003e4000c101d04 */
.L_x_12447:
[----:B------:R-:W-:Y:S05]  /*14e0*/  BSYNC B0 ;  /* 0x0000000000007941 */ /* 0x000fea0003800000 */
.L_x_12446:
        /* <DEDUP_REMOVED lines=43> */
.L_x_12467:
[----:B------:R-:W-:Y:S05]  /*17a0*/  BSYNC B1 ;  /* 0x0000000000017941 */ /* 0x000fea0003800000 */
.L_x_12466:
[----:B------:R-:W-:Y:S04]  /*17b0*/  BSSY B1, `(.L_x_12468) ;  /* 0x0000006000017945 */ /* 0x000fe80003800000 */
[----:B------:R-:W-:Y:S05]  /*17c0*/  @!P2 BRA `(.L_x_12469) ;  /* 0x000000000010a947 */ /* 0x000fea0003800000 */
[----:B-----5:R-:W-:-:S04]  /*17d0*/  PRMT R101, R80, 0x7632, R101 ;  /* 0x0000763250657816 */ /* 0x020fc80000000065 */
[----:B------:R-:W-:-:S05]  /*17e0*/  SHF.L.U32 R101, R101, 0x10, RZ ;  /* 0x0000001065657819 */ /* 0x000fca00000006ff */
[----:B------:R-:W-:-:S04]  /*17f0*/  FMUL.FTZ R101, R101, UR6 ;  /* 0x0000000665657c20 */ /* 0x000fc80008410000 */
[----:B------:R-:W-:-:S07]  /*1800*/  @P1 FADD.FTZ R101, R69, R101 ;  /* 0x0000006545651221 */ /* 0x000fce0000010000 */
.L_x_12469:
[----:B------:R-:W-:Y:S05]  /*1810*/  BSYNC B1 ;  /* 0x0000000000017941 */ /* 0x000fea0003800000 */
.L_x_12468:
[----:B------:R-:W-:Y:S04]  /*1820*/  BSSY B1, `(.L_x_12470) ;  /* 0x0000005000017945 */ /* 0x000fe80003800000 */
[----:B------:R-:W-:Y:S05]  /*1830*/  @!P2 BRA `(.L_x_12471) ;  /* 0x00000000000ca947 */ /* 0x000fea0003800000 */
[----:B-----5:R-:W-:-:S05]  /*1840*/  SHF.L.U32 R102, R81, 0x10, RZ ;  /* 0x0000001051667819 */ /* 0x020fca00000006ff */
[----:B------:R-:W-:-:S04]  /*1850*/  FMUL.FTZ R102, R102, UR6 ;  /* 0x0000000666667c20 */ /* 0x000fc80008410000 */
[----:B------:R-:W-:-:S07]  /*1860*/  @P1 FADD.FTZ R102, R70, R102 ;  /* 0x0000006646661221 */ /* 0x000fce0000010000 */
.L_x_12471:
[----:B------:R-:W-:Y:S05]  /*1870*/  BSYNC B1 ;  /* 0x0000000000017941 */ /* 0x000fea0003800000 */
.L_x_12470:
[----:B------:R-:W-:Y:S04]  /*1880*/  BSSY B1, `(.L_x_12472) ;  /* 0x0000006000017945 */ /* 0x000fe80003800000 */
[----:B------:R-:W-:Y:S05]  /*1890*/  @!P2 BRA `(.L_x_12473) ;  /* 0x000000000010a947 */ /* 0x000fea0003800000 */
[----:B-----5:R-:W-:-:S04]  /*18a0*/  PRMT R103, R81, 0x7632, R103 ;  /* 0x0000763251677816 */ /* 0x020fc80000000067 */
[----:B------:R-:W-:-:S05]  /*18b0*/  SHF.L.U32 R103, R103, 0x10, RZ ;  /* 0x0000001067677819 */ /* 0x000fca00000006ff */
[----:B------:R-:W-:-:S04]  /*18c0*/  FMUL.FTZ R103, R103, UR6 ;  /* 0x0000000667677c20 */ /* 0x000fc80008410000 */
[----:B------:R-:W-:-:S07]  /*18d0*/  @P1 FADD.FTZ R103, R71, R103 ;  /* 0x0000006747671221 */ /* 0x000fce0000010000 */
.L_x_12473:
[----:B------:R-:W-:Y:S05]  /*18e0*/  BSYNC B1 ;  /* 0x0000000000017941 */ /* 0x000fea0003800000 */
.L_x_12472:
[----:B------:R-:W-:Y:S04]  /*18f0*/  BSSY B1, `(.L_x_12474) ;  /* 0x0000005000017945 */ /* 0x000fe80003800000 */
[----:B------:R-:W-:Y:S05]  /*1900*/  @!P2 BRA `(.L_x_12475) ;  /* 0x00000000000ca947 */ /* 0x000fea0003800000 */
[----:B-----5:R-:W-:-:S05]  /*1910*/  SHF.L.U32 R96, R82, 0x10, RZ ;  /* 0x0000001052607819 */ /* 0x020fca00000006ff */
[----:B------:R-:W-:-:S04]  /*1920*/  FMUL.FTZ R96, R96, UR6 ;  /* 0x0000000660607c20 */ /* 0x000fc80008410000 */
[----:B------:R-:W-:-:S07]  /*1930*/  @P1 FADD.FTZ R96, R72, R96 ;  /* 0x0000006048601221 */ /* 0x000fce0000010000 */
.L_x_12475:
[----:B------:R-:W-:Y:S05]  /*1940*/  BSYNC B1 ;  /* 0x0000000000017941 */ /* 0x000fea0003800000 */
.L_x_12474:
[----:B------:R-:W-:Y:S04]  /*1950*/  BSSY B1, `(.L_x_12476) ;  /* 0x0000006000017945 */ /* 0x000fe80003800000 */
[----:B------:R-:W-:Y:S05]  /*1960*/  @!P2 BRA `(.L_x_12477) ;  /* 0x000000000010a947 */ /* 0x000fea0003800000 */
[----:B-----5:R-:W-:-:S04]  /*1970*/  PRMT R97, R82, 0x7632, R97 ;  /* 0x0000763252617816 */ /* 0x020fc80000000061 */
[----:B------:R-:W-:-:S05]  /*1980*/  SHF.L.U32 R97, R97, 0x10, RZ ;  /* 0x0000001061617819 */ /* 0x000fca00000006ff */
[----:B------:R-:W-:-:S04]  /*1990*/  FMUL.FTZ R97, R97, UR6 ;  /* 0x0000000661617c20 */ /* 0x000fc80008410000 */
[----:B------:R-:W-:-:S07]  /*19a0*/  @P1 FADD.FTZ R97, R73, R97 ;  /* 0x0000006149611221 */ /* 0x000fce0000010000 */
.L_x_12477:
[----:B------:R-:W-:Y:S05]  /*19b0*/  BSYNC B1 ;  /* 0x0000000000017941 */ /* 0x000fea0003800000 */
.L_x_12476:
[----:B------:R-:W-:Y:S04]  /*19c0*/  BSSY B1, `(.L_x_12478) ;  /* 0x0000005000017945 */ /* 0x000fe80003800000 */
[----:B------:R-:W-:Y:S05]  /*19d0*/  @!P2 BRA `(.L_x_12479) ;  /* 0x00000000000ca947 */ /* 0x000fea0003800000 */
[----:B-----5:R-:W-:-:S05]  /*19e0*/  SHF.L.U32 R98, R83, 0x10, RZ ;  /* 0x0000001053627819 */ /* 0x020fca00000006ff */
[----:B------:R-:W-:-:S04]  /*19f0*/  FMUL.FTZ R98, R98, UR6 ;  /* 0x0000000662627c20 */ /* 0x000fc80008410000 */
[----:B------:R-:W-:-:S07]  /*1a00*/  @P1 FADD.FTZ R98, R74, R98 ;  /* 0x000000624a621221 */ /* 0x000fce0000010000 */
.L_x_12479:
[----:B------:R-:W-:Y:S05]  /*1a10*/  BSYNC B1 ;  /* 0x0000000000017941 */ /* 0x000fea0003800000 */
.L_x_12478:
[----:B------:R-:W-:Y:S04]  /*1a20*/  BSSY B1, `(.L_x_12480) ;  /* 0x0000006000017945 */ /* 0x000fe80003800000 */
[----:B------:R-:W-:Y:S05]  /*1a30*/  @!P2 BRA `(.L_x_12481) ;  /* 0x000000000010a947 */ /* 0x000fea0003800000 */
[----:B-----5:R-:W-:-:S04]  /*1a40*/  PRMT R99, R83, 0x7632, R99 ;  /* 0x0000763253637816 */ /* 0x020fc80000000063 */
[----:B------:R-:W-:-:S05]  /*1a50*/  SHF.L.U32 R99, R99, 0x10, RZ ;  /* 0x0000001063637819 */ /* 0x000fca00000006ff */
[----:B------:R-:W-:-:S04]  /*1a60*/  FMUL.FTZ R99, R99, UR6 ;  /* 0x0000000663637c20 */ /* 0x000fc80008410000 */
[----:B------:R-:W-:-:S07]  /*1a70*/  @P1 FADD.FTZ R99, R75, R99 ;  /* 0x000000634b631221 */ /* 0x000fce0000010000 */
.L_x_12481:
[----:B------:R-:W-:Y:S05]  /*1a80*/  BSYNC B1 ;  /* 0x0000000000017941 */ /* 0x000fea0003800000 */
.L_x_12480:
[----:B------:R-:W0:Y:S01]  /*1a90*/  LDC.64 R116, c[0x0][0x238] ;  /* 0x00008e00ff747b82 */ /* 0x000e220000000a00 */
[----:B------:R-:W-:Y:S01]  /*1aa0*/  IADD3 R115, R115, 0x100, RZ ;  /* 0x0000010073737810 */ /* 0x000fe20007ffe0ff */
[C---:B0-----:R-:W-:Y:S01]  /*1ab0*/  IMAD.WIDE.U32 R116, R114.reuse, 0x20, R116 ;  /* 0x0000002072747825 */ /* 0x041fe200078e0074 */
[----:B------:R-:W-:-:S04]  /*1ac0*/  IADD3 R114, R114, 0x100, RZ ;  /* 0x0000010072727810 */ /* 0x000fc80007ffe0ff */
[----:B------:R3:W-:Y:S04]  /*1ad0*/  STG.E.128 desc[UR4][R116.64], R100 ;  /* 0x0000006474007986 */ /* 0x0007e8000c101d04 */
[----:B------:R3:W-:Y:S02]  /*1ae0*/  STG.E.128 desc[UR4][R116.64+0x10], R96 ;  /* 0x0000106074007986 */ /* 0x0007e4000c101d04 */
.L_x_12465:
[----:B------:R-:W-:Y:S05]  /*1af0*/  BSYNC B0 ;  /* 0x0000000000007941 */ /* 0x000fea0003800000 */
.L_x_12464:
[----:B------:R-:W-:Y:S04]  /*1b00*/  BSSY B0, `(.L_x_12482) ;  /* 0x000005d000007945 */ /* 0x000fe80003800000 */
[----:B------:R-:W-:Y:S05]  /*1b10*/  @!P4 BRA `(.L_x_12483) ;  /* 0x00000004006cc947 */ /* 0x000fea0003800000 */
[----:B01-3--:R-:W0:Y:S01]  /*1b20*/  LDC.64 R116, c[0x0][0x230] ;  /* 0x00008c00ff747b82 */ /* 0x00be220000000a00 */
[----:B------:R-:W-:-:S07]  /*1b30*/  ISETP.GT.AND P2, PT, R113, RZ, PT ;  /* 0x000000ff7100720c */ /* 0x000fce0003f44270 */
[----:B------:R-:W1:Y:S01]  /*1b40*/  LDC.64 R124, c[0x0][0x238] ;  /* 0x00008e00ff7c7b82 */ /* 0x000e620000000a00 */
[----:B0-----:R-:W-:-:S04]  /*1b50*/  ISETP.NE.U32.AND P1, PT, R116, RZ, PT ;  /* 0x000000ff7400720c */ /* 0x001fc80003f25070 */
[----:B------:R-:W-:-:S13]  /*1b60*/  ISETP.NE.AND.EX P1, PT, R117, RZ, PT, P1 ;  /* 0x000000ff7500720c */ /* 0x000fda0003f25310 */
[----:B------:R-:W0:Y:S02]  /*1b70*/  @P1 LDC.64 R104, c[0x0][0x230] ;  /* 0x00008c00ff681b82 */ /* 0x000e240000000a00 */
[----:B0-----:R-:W-:-:S05]  /*1b80*/  @P1 IMAD.WIDE.U32 R104, R114, 0x20, R104 ;  /* 0x0000002072681825 */ /* 0x001fca00078e0068 */
[----:B------:R-:W3:Y:S04]  /*1b90*/  @P1 LDG.E.128 R68, desc[UR4][R104.64] ;  /* 0x0000000468441981 */ /* 0x000ee8000c1e1d00 */
[----:B------:R0:W4:Y:S02]  /*1ba0*/  @P1 LDG.E.128 R72, desc[UR4][R104.64+0x10] ;  /* 0x0000100468481981 */ /* 0x000124000c1e1d00 */
[----:B0-----:R-:W0:Y:S02]  /*1bb0*/  @P0 LDC.64 R104, c[0x0][0x220] ;  /* 0x00008800ff680b82 */ /* 0x001e240000000a00 */
[----:B0-----:R-:W-:-:S05]  /*1bc0*/  @P0 IMAD.WIDE.U32 R104, R115, 0x10, R104 ;  /* 0x0000001073680825 */ /* 0x001fca00078e0068 */
[----:B-----5:R3:W5:Y:S01]  /*1bd0*/  @P0 LDG.E.128 R80, desc[UR4][R104.64] ;  /* 0x0000000468500981 */ /* 0x020762000c1e1d00 */
[----:B------:R-:W-:Y:S01]  /*1be0*/  @!P2 ISETP.NE.U32.AND P0, PT, R116, RZ, PT ;  /* 0x000000ff7400a20c */ /* 0x000fe20003f05070 */
[----:B------:R-:W-:Y:S01]  /*1bf0*/  BSSY B1, `(.L_x_12484) ;  /* 0x000001c000017945 */ /* 0x000fe20003800000 */
[----:B-1----:R-:W-:Y:S02]  /*1c00*/  IMAD.WIDE.U32 R114, R114, 0x20, R124 ;  /* 0x0000002072727825 */ /* 0x002fe400078e007c */
        /* <DEDUP_REMOVED lines=22> */
[----:B------:R-:W-:-:S12]  /*1d70*/  @!P2 BRA `(.L_x_12485) ;  /* 0x00000000000ca947 */ /* 0x000fd80003800000 */
[----:B-----5:R-:W-:-:S05]  /*1d80*/  SHF.L.U32 R104, R80, 0x10, RZ ;  /* 0x0000001050687819 */ /* 0x020fca00000006ff */
[----:B------:R-:W-:-:S04]  /*1d90*/  FMUL.FTZ R104, R104, UR6 ;  /* 0x0000000668687c20 */ /* 0x000fc80008410000 */
[----:B------:R-:W-:-:S07]  /*1da0*/  @P1 FADD.FTZ R104, R68, R104 ;  /* 0x0000006844681221 */ /* 0x000fce0000010000 */
.L_x_12485:
[----:B------:R-:W-:Y:S05]  /*1db0*/  BSYNC B1 ;  /* 0x0000000000017941 */ /* 0x000fea0003800000 */
.L_x_12484:
[----:B------:R-:W-:Y:S04]  /*1dc0*/  BSSY B1, `(.L_x_12486) ;  /* 0x0000006000017945 */ /* 0x000fe80003800000 */
[----:B------:R-:W-:Y:S05]  /*1dd0*/  @!P2 BRA `(.L_x_12487) ;  /* 0x000000000010a947 */ /* 0x000fea0003800000 */
[----:B-----5:R-:W-:-:S04]  /*1de0*/  PRMT R105, R80, 0x7632, R105 ;  /* 0x0000763250697816 */ /* 0x020fc80000000069 */
[----:B------:R-:W-:-:S05]  /*1df0*/  SHF.L.U32 R105, R105, 0x10, RZ ;  /* 0x0000001069697819 */ /* 0x000fca00000006ff */
[----:B------:R-:W-:-:S04]  /*1e00*/  FMUL.FTZ R105, R105, UR6 ;  /* 0x0000000669697c20 */ /* 0x000fc80008410000 */
[----:B------:R-:W-:-:S07]  /*1e10*/  @P1 FADD.FTZ R105, R69, R105 ;  /* 0x0000006945691221 */ /* 0x000fce0000010000 */
.L_x_12487:
[----:B------:R-:W-:Y:S05]  /*1e20*/  BSYNC B1 ;  /* 0x0000000000017941 */ /* 0x000fea0003800000 */
.L_x_12486:
[----:B------:R-:W-:Y:S04]  /*1e30*/  BSSY B1, `(.L_x_12488) ;  /* 0x0000005000017945 */ /* 0x000fe80003800000 */
[----:B------:R-:W-:Y:S05]  /*1e40*/  @!P2 BRA `(.L_x_12489) ;  /* 0x00000000000ca947 */ /* 0x000fea0003800000 */
[----:B-----5:R-:W-:-:S05]  /*1e50*/  SHF.L.U32 R106, R81, 0x10, RZ ;  /* 0x00000010516a7819 */ /* 0x020fca00000006ff */
[----:B------:R-:W-:-:S04]  /*1e60*/  FMUL.FTZ R106, R106, UR6 ;  /* 0x000000066a6a7c20 */ /* 0x000fc80008410000 */
[----:B------:R-:W-:-:S07]  /*1e70*/  @P1 FADD.FTZ R106, R70, R106 ;  /* 0x0000006a466a1221 */ /* 0x000fce0000010000 */
.L_x_12489:
[----:B------:R-:W-:Y:S05]  /*1e80*/  BSYNC B1 ;  /* 0x0000000000017941 */ /* 0x000fea0003800000 */
.L_x_12488:
[----:B------:R-:W-:Y:S04]  /*1e90*/  BSSY B1, `(.L_x_12490) ;  /* 0x0000006000017945 */ /* 0x000fe80003800000 */
[----:B------:R-:W-:Y:S05]  /*1ea0*/  @!P2 BRA `(.L_x_12491) ;  /* 0x000000000010a947 */ /* 0x000fea0003800000 */
[----:B-----5:R-:W-:-:S04]  /*1eb0*/  PRMT R107, R81, 0x7632, R107 ;  /* 0x00007632516b7816 */ /* 0x020fc8000000006b */
[----:B------:R-:W-:-:S05]  /*1ec0*/  SHF.L.U32 R107, R107, 0x10, RZ ;  /* 0x000000106b6b7819 */ /* 0x000fca00000006ff */
[----:B------:R-:W-:-:S04]  /*1ed0*/  FMUL.FTZ R107, R107, UR6 ;  /* 0x000000066b6b7c20 */ /* 0x000fc80008410000 */
[----:B------:R-:W-:-:S07]  /*1ee0*/  @P1 FADD.FTZ R107, R71, R107 ;  /* 0x0000006b476b1221 */ /* 0x000fce0000010000 */
.L_x_12491:
[----:B------:R-:W-:Y:S05]  /*1ef0*/  BSYNC B1 ;  /* 0x0000000000017941 */ /* 0x000fea0003800000 */
.L_x_12490:
[----:B------:R-:W-:Y:S04]  /*1f00*/  BSSY B1, `(.L_x_12492) ;  /* 0x0000005000017945 */ /* 0x000fe80003800000 */
[----:B------:R-:W-:Y:S05]  /*1f10*/  @!P2 BRA `(.L_x_12493) ;  /* 0x00000000000ca947 */ /* 0x000fea0003800000 */
[----:B-----5:R-:W-:-:S05]  /*1f20*/  SHF.L.U32 R108, R82, 0x10, RZ ;  /* 0x00000010526c7819 */ /* 0x020fca00000006ff */
[----:B------:R-:W-:-:S04]  /*1f30*/  FMUL.FTZ R108, R108, UR6 ;  /* 0x000000066c6c7c20 */ /* 0x000fc80008410000 */
[----:B------:R-:W-:-:S07]  /*1f40*/  @P1 FADD.FTZ R108, R72, R108 ;  /* 0x0000006c486c1221 */ /* 0x000fce0000010000 */
.L_x_12493:
[----:B------:R-:W-:Y:S05]  /*1f50*/  BSYNC B1 ;  /* 0x0000000000017941 */ /* 0x000fea0003800000 */
.L_x_12492:
[----:B------:R-:W-:Y:S04]  /*1f60*/  BSSY B1, `(.L_x_12494) ;  /* 0x0000006000017945 */ /* 0x000fe80003800000 */
[----:B------:R-:W-:Y:S05]  /*1f70*/  @!P2 BRA `(.L_x_12495) ;  /* 0x000000000010a947 */ /* 0x000fea0003800000 */
[----:B-----5:R-:W-:-:S04]  /*1f80*/  PRMT R109, R82, 0x7632, R109 ;  /* 0x00007632526d7816 */ /* 0x020fc8000000006d */
[----:B------:R-:W-:-:S05]  /*1f90*/  SHF.L.U32 R109, R109, 0x10, RZ ;  /* 0x000000106d6d7819 */ /* 0x000fca00000006ff */
[----:B------:R-:W-:-:S04]  /*1fa0*/  FMUL.FTZ R109, R109, UR6 ;  /* 0x000000066d6d7c20 */ /* 0x000fc80008410000 */
[----:B------:R-:W-:-:S07]  /*1fb0*/  @P1 FADD.FTZ R109, R73, R109 ;  /* 0x0000006d496d1221 */ /* 0x000fce0000010000 */
.L_x_12495:
[----:B------:R-:W-:Y:S05]  /*1fc0*/  BSYNC B1 ;  /* 0x0000000000017941 */ /* 0x000fea0003800000 */
.L_x_12494:
[----:B------:R-:W-:Y:S04]  /*1fd0*/  BSSY B1, `(.L_x_12496) ;  /* 0x0000005000017945 */ /* 0x000fe80003800000 */
[----:B------:R-:W-:Y:S05]  /*1fe0*/  @!P2 BRA `(.L_x_12497) ;  /* 0x00000000000ca947 */ /* 0x000fea0003800000 */
[----:B-----5:R-:W-:-:S05]  /*1ff0*/  SHF.L.U32 R110, R83, 0x10, RZ ;  /* 0x00000010536e7819 */ /* 0x020fca00000006ff */
[----:B------:R-:W-:-:S04]  /*2000*/  FMUL.FTZ R110, R110, UR6 ;  /* 0x000000066e6e7c20 */ /* 0x000fc80008410000 */
[----:B------:R-:W-:-:S07]  /*2010*/  @P1 FADD.FTZ R110, R74, R110 ;  /* 0x0000006e4a6e1221 */ /* 0x000fce0000010000 */
.L_x_12497:
[----:B------:R-:W-:Y:S05]  /*2020*/  BSYNC B1 ;  /* 0x0000000000017941 */ /* 0x000fea0003800000 */
.L_x_12496:
[----:B------:R-:W-:Y:S01]  /*2030*/  BSSY B1, `(.L_x_12498) ;  /* 0x0000007000017945 */ /* 0x000fe20003800000 */
[----:B------:R-:W-:-:S03]  /*2040*/  @!P2 FSEL R111, R75, RZ, P0 ;  /* 0x000000ff4b6fa208 */ /* 0x000fc60000000000 */
[----:B------:R-:W-:Y:S05]  /*2050*/  @!P2 BRA `(.L_x_12499) ;  /* 0x000000000010a947 */ /* 0x000fea0003800000 */
[----:B-----5:R-:W-:-:S04]  /*2060*/  PRMT R111, R83, 0x7632, R111 ;  /* 0x00007632536f7816 */ /* 0x020fc8000000006f */
[----:B------:R-:W-:-:S05]  /*2070*/  SHF.L.U32 R111, R111, 0x10, RZ ;  /* 0x000000106f6f7819 */ /* 0x000fca00000006ff */
[----:B------:R-:W-:-:S04]  /*2080*/  FMUL.FTZ R111, R111, UR6 ;  /* 0x000000066f6f7c20 */ /* 0x000fc80008410000 */
[----:B------:R-:W-:-:S07]  /*2090*/  @P1 FADD.FTZ R111, R75, R111 ;  /* 0x0000006f4b6f1221 */ /* 0x000fce0000010000 */
.L_x_12499:
[----:B------:R-:W-:Y:S05]  /*20a0*/  BSYNC B1 ;  /* 0x0000000000017941 */ /* 0x000fea0003800000 */
.L_x_12498:
[----:B------:R4:W-:Y:S04]  /*20b0*/  STG.E.128 desc[UR4][R114.64], R104 ;  /* 0x0000006872007986 */ /* 0x0009e8000c101d04 */
[----:B------:R4:W-:Y:S02]  /*20c0*/  STG.E.128 desc[UR4][R114.64+0x10], R108 ;  /* 0x0000106c72007986 */ /* 0x0009e4000c101d04 */
.L_x_12483:
[----:B------:R-:W-:Y:S05]  /*20d0*/  BSYNC B0 ;  /* 0x0000000000007941 */ /* 0x000fea0003800000 */
.L_x_12482:
[----:B----4-:R-:W-:Y:S01]  /*20e0*/  FADD.FTZ R114, RZ, R84 ;  /* 0x00000054ff727221 */ /* 0x010fe20000010000 */
        /* <DEDUP_REMOVED lines=15> */
[----:B01-3--:R-:W-:-:S04]  /*21e0*/  FADD.FTZ R116, R92, R114 ;  /* 0x000000725c747221 */ /* 0x00bfc80000010000 */
        /* <DEDUP_REMOVED lines=26> */
[----:B------:R-:W3:Y:S04]  /*2390*/  LDL R115, [R1] ;  /* 0x0000000001737983 */ /* 0x000ee80000100800 */
        /* <DEDUP_REMOVED lines=10> */
[----:B---3--:R-:W-:-:S04]  /*2440*/  FMUL.FTZ R114, R115, R119 ;  /* 0x0000007773727220 */ /* 0x008fc80000410000 */
        /* <DEDUP_REMOVED lines=74> */
.L_x_12520:
[C---:B------:R-:W-:Y:S01]  /*28f0*/  LOP3.LUT P1, RZ, R123.reuse, 0x1f, RZ, 0xc0, !PT ;  /* 0x0000001f7bff7812 */ /* 0x040fe2000782c0ff */
[----:B-1----:R-:W-:Y:S01]  /*2900*/  FADD.FTZ R115, R118, R119 ;  /* 0x0000007776737221 */ /* 0x002fe20000010000 */
[----:B------:R-:W-:Y:S01]  /*2910*/  LOP3.LUT R124, R124, 0x7, RZ, 0xc0, !PT ;  /* 0x000000077c7c7812 */ /* 0x000fe200078ec0ff */
[----:B------:R-:W-:Y:S05]  /*2920*/  WARPSYNC.ALL ;  /* 0x0000000000007948 */ /* 0x000fea0003800000 */
[----:B0-----:R-:W-:-:S04]  /*2930*/  LOP3.LUT R118, R123, 0x1f, RZ, 0xc0, !PT ;  /* 0x0000001f7b767812 */ /* 0x001fc800078ec0ff */
[----:B------:R-:W-:Y:S01]  /*2940*/  ISETP.GT.U32.AND P2, PT, R118, 0x7, PT ;  /* 0x000000077600780c */ /* 0x000fe20003f44070 */
[----:B------:R-:W0:Y:S01]  /*2950*/  @!P1 S2R R116, SR_CgaCtaId ;  /* 0x0000000000749919 */ /* 0x000e220000008800 */
[----:B------:R-:W-:-:S04]  /*2960*/  @!P1 MOV R117, 0x400 ;  /* 0x0000040000759802 */ /* 0x000fc80000000f00 */
[----:B0-----:R-:W-:Y:S02]  /*2970*/  @!P1 LEA R117, R116, R117, 0x18 ;  /* 0x0000007574759211 */ /* 0x001fe400078ec0ff */
[----:B------:R-:W-:-:S04]  /*2980*/  @!P1 IADD3 R116, R113, R124, RZ ;  /* 0x0000007c71749210 */ /* 0x000fc80007ffe0ff */
[----:B------:R-:W-:-:S05]  /*2990*/  @!P1 LEA R116, R116, R117, 0x3 ;  /* 0x0000007574749211 */ /* 0x000fca00078e18ff */
[----:B------:R0:W-:Y:S04]  /*29a0*/  @!P1 STS.64 [R116], R114 ;  /* 0x0000007274009388 */ /* 0x0001e80000000a00 */
[----:B------:R-:W3:Y:S01]  /*29b0*/  LDL R119, [R1+0x4] ;  /* 0x0000040001777983 */ /* 0x000ee20000100800 */
[----:B0-----:R-:W-:Y:S01]  /*29c0*/  @!P2 MOV R114, 0x400 ;  /* 0x000004000072a802 */ /* 0x001fe20000000f00 */
[----:B------:R-:W-:Y:S01]  /*29d0*/  BSSY B0, `(.L_x_12501) ;  /* 0x00000e3000007945 */ /* 0x000fe20003800000 */
[----:B------:R-:W-:Y:S01]  /*29e0*/  @!P2 IADD3 R113, R113, R118, RZ ;  /* 0x000000767171a210 */ /* 0x000fe20007ffe0ff */
[----:B------:R-:W0:Y:S01]  /*29f0*/  @!P2 S2R R115, SR_CgaCtaId ;  /* 0x000000000073a919 */ /* 0x000e220000008800 */
[----:B------:R-:W-:Y:S01]  /*2a00*/  BAR.SYNC.DEFER_BLOCKING 0x0 ;  /* 0x0000000000007b1d */ /* 0x000fe20000010000 */
[----:B------:R-:W-:-:S02]  /*2a10*/  LOP3.LUT P1, RZ, R124, 0x1f, R123, 0xf8, !PT ;  /* 0x0000001f7cff7812 */ /* 0x000fc4000782f87b */
[----:B0-----:R-:W-:-:S04]  /*2a20*/  @!P2 LEA R114, R115, R114, 0x18 ;  /* 0x000000727372a211 */ /* 0x001fc800078ec0ff */
[----:B------:R-:W-:Y:S02]  /*2a30*/  @!P2 LEA R125, R113, R114, 0x3 ;  /* 0x00000072717da211 */ /* 0x000fe400078e18ff */
[----:B------:R-:W-:Y:S01]  /*2a40*/  CS2R R114, SRZ ;  /* 0x0000000000727805 */ /* 0x000fe2000001ff00 */
[----:B------:R-:W-:-:S05]  /*2a50*/  HFMA2.MMA R113, -RZ, RZ, 0, 0 ;  /* 0x00000000ff717435 */ /* 0x000fca00000001ff */
[----:B------:R-:W0:Y:S04]  /*2a60*/  @!P2 LDS.64 R114, [R125] ;  /* 0x000000007d72a984 */ /* 0x000e280000000a00 */
[----:B0-----:R-:W0:Y:S02]  /*2a70*/  SHFL.DOWN PT, R118, R114, 0x4, 0x1f ;  /* 0x08801f0072767f89 */ /* 0x001e2400000e0000 */
[----:B0-----:R-:W-:-:S04]  /*2a80*/  FADD.FTZ R116, -R118, R114 ;  /* 0x0000007276747221 */ /* 0x001fc80000010100 */
[----:B------:R-:W-:Y:S01]  /*2a90*/  FMUL.FTZ R116, R116, R116 ;  /* 0x0000007474747220 */ /* 0x000fe20000410000 */
[----:B---3--:R-:W-:-:S04]  /*2aa0*/  @!P2 MOV R113, R119 ;  /* 0x000000770071a202 */ /* 0x008fc80000000f00 */
[----:B------:R-:W-:Y:S01]  /*2ab0*/  I2FP.F32.S32 R117, R113 ;  /* 0x0000007100757245 */ /* 0x000fe20000201400 */
[----:B------:R-:W0:Y:S04]  /*2ac0*/  SHFL.DOWN PT, R119, R113, 0x4, 0x1f ;  /* 0x08801f0071777f89 */ /* 0x000e2800000e0000 */
[----:B------:R-:W-:Y:S01]  /*2ad0*/  FMUL.FTZ R116, R116, R117 ;  /* 0x0000007574747220 */ /* 0x000fe20000410000 */
[----:B0-----:R-:W-:Y:S02]  /*2ae0*/  IADD3 R113, R119, R113, RZ ;  /* 0x0000007177717210 */ /* 0x001fe40007ffe0ff */
[----:B------:R-:W-:-:S05]  /*2af0*/  I2FP.F32.S32 R119, R119 ;  /* 0x0000007700777245 */ /* 0x000fca0000201400 */
        /* <DEDUP_REMOVED lines=9> */
[----:B------:R-:W0:Y:S04]  /*2b90*/  SHFL.DOWN PT, R117, R113, 0x2, 0x1f ;  /* 0x08401f0071757f89 */ /* 0x000e2800000e0000 */
[----:B------:R-:W1:Y:S01]  /*2ba0*/  SHFL.DOWN PT, R119, R118, 0x2, 0x1f ;  /* 0x08401f0076777f89 */ /* 0x000e6200000e0000 */
[----:B0-----:R-:W-:-:S02]  /*2bb0*/  IADD3 R113, R113, R117, RZ ;  /* 0x0000007571717210 */ /* 0x001fc40007ffe0ff */
[----:B------:R-:W-:Y:S01]  /*2bc0*/  I2FP.F32.S32 R117, R117 ;  /* 0x0000007500757245 */ /* 0x000fe20000201400 */
[----:B-1----:R-:W-:-:S04]  /*2bd0*/  FADD.FTZ R114, R118, -R119 ;  /* 0x8000007776727221 */ /* 0x002fc80000010000 */
[----:B------:R-:W-:Y:S01]  /*2be0*/  FMUL.FTZ R124, R119, R117 ;  /* 0x00000075777c7220 */ /* 0x000fe20000410000 */
[----:B------:R-:W-:-:S04]  /*2bf0*/  FMUL.FTZ R114, R114, R114 ;  /* 0x0000007272727220 */ /* 0x000fc80000410000 */
[----:B------:R-:W-:-:S04]  /*2c00*/  FMUL.FTZ R114, R115, R114 ;  /* 0x0000007273727220 */ /* 0x000fc80000410000 */
[----:B------:R-:W-:Y:S01]  /*2c10*/  FMUL.FTZ R114, R114, R117 ;  /* 0x0000007572727220 */ /* 0x000fe20000410000 */
[----:B------:R-:W-:Y:S02]  /*2c20*/  FFMA.FTZ R117, R115, R118, R124 ;  /* 0x0000007673757223 */ /* 0x000fe4000001007c */
[----:B------:R-:W0:Y:S02]  /*2c30*/  SHFL.DOWN PT, R115, R116, 0x2, 0x1f ;  /* 0x08401f0074737f89 */ /* 0x000e2400000e0000 */
[----:B0-----:R-:W-:Y:S01]  /*2c40*/  FADD.FTZ R119, R116, R115 ;  /* 0x0000007374777221 */ /* 0x001fe20000010000 */
[----:B------:R-:W-:-:S04]  /*2c50*/  I2FP.F32.S32 R115, R113 ;  /* 0x0000007100737245 */ /* 0x000fc80000201400 */
[----:B------:R-:W0:Y:S02]  /*2c60*/  MUFU.RCP R118, R115 ;  /* 0x0000007300767308 */ /* 0x000e240000001000 */
[C---:B0-----:R-:W-:Y:S01]  /*2c70*/  FFMA.FTZ R116, R118.reuse, R114, R119 ;  /* 0x0000007276747223 */ /* 0x041fe20000010077 */
[----:B------:R-:W-:Y:S02]  /*2c80*/  FMUL.FTZ R118, R118, R117 ;  /* 0x0000007576767220 */ /* 0x000fe40000410000 */
[----:B------:R-:W0:Y:S04]  /*2c90*/  SHFL.DOWN PT, R117, R113, 0x1, 0x1f ;  /* 0x08201f0071757f89 */ /* 0x000e2800000e0000 */
[----:B------:R-:W1:Y:S01]  /*2ca0*/  SHFL.DOWN PT, R119, R118, 0x1, 0x1f ;  /* 0x08201f0076777f89 */ /* 0x000e6200000e0000 */
[----:B0-----:R-:W-:-:S02]  /*2cb0*/  IADD3 R113, R113, R117, RZ ;  /* 0x0000007571717210 */ /* 0x001fc40007ffe0ff */
[----:B------:R-:W-:Y:S01]  /*2cc0*/  I2FP.F32.S32 R117, R117 ;  /* 0x0000007500757245 */ /* 0x000fe20000201400 */
[----:B-1----:R-:W-:-:S04]  /*2cd0*/  FADD.FTZ R114, R118, -R119 ;  /* 0x8000007776727221 */ /* 0x002fc80000010000 */
[----:B------:R-:W-:Y:S01]  /*2ce0*/  FMUL.FTZ R124, R119, R117 ;  /* 0x00000075777c7220 */ /* 0x000fe20000410000 */
[----:B------:R-:W-:-:S04]  /*2cf0*/  FMUL.FTZ R114, R114, R114 ;  /* 0x0000007272727220 */ /* 0x000fc80000410000 */
[C---:B------:R-:W-:Y:S01]  /*2d00*/  FMUL.FTZ R114, R115.reuse, R114 ;  /* 0x0000007273727220 */ /* 0x040fe20000410000 */
[----:B------:R-:W-:Y:S01]  /*2d10*/  FFMA.FTZ R115, R115, R118, R124 ;  /* 0x0000007673737223 */ /* 0x000fe2000001007c */
[----:B------:R-:W-:Y:S02]  /*2d20*/  I2FP.F32.S32 R118, R113 ;  /* 0x0000007100767245 */ /* 0x000fe40000201400 */
[----:B------:R-:W-:Y:S02]  /*2d30*/  FMUL.FTZ R114, R114, R117 ;  /* 0x0000007572727220 */ /* 0x000fe40000410000 */
[----:B------:R-:W0:Y:S02]  /*2d40*/  SHFL.DOWN PT, R117, R116, 0x1, 0x1f ;  /* 0x08201f0074757f89 */ /* 0x000e2400000e0000 */
[----:B------:R-:W1:Y:S01]  /*2d50*/  MUFU.RCP R118, R118 ;  /* 0x0000007600767308 */ /* 0x000e620000001000 */
[----:B0-----:R-:W-:Y:S01]  /*2d60*/  FADD.FTZ R113, R116, R117 ;  /* 0x0000007574717221 */ /* 0x001fe20000010000 */
[C---:B-1----:R-:W-:Y:S01]  /*2d70*/  FMUL.FTZ R117, R118.reuse, R115 ;  /* 0x0000007376757220 */ /* 0x042fe20000410000 */
[----:B------:R-:W0:Y:S02]  /*2d80*/  LDC R116, c[0x0][0x2d8] ;  /* 0x0000b600ff747b82 */ /* 0x000e240000000800 */
[----:B------:R-:W-:-:S03]  /*2d90*/  FFMA.FTZ R113, R118, R114, R113 ;  /* 0x0000007276717223 */ /* 0x000fc60000010071 */
[----:B------:R-:W1:Y:S03]  /*2da0*/  SHFL.IDX PT, R117, R117, RZ, 0x1f ;  /* 0x00001fff75757589 */ /* 0x000e6600000e0000 */
[----:B------:R-:W3:Y:S01]  /*2db0*/  @!P1 LDC.64 R114, c[0x0][0x250] ;  /* 0x00009400ff729b82 */ /* 0x000ee20000000a00 */
[----:B------:R-:W0:Y:S01]  /*2dc0*/  SHFL.IDX PT, R113, R113, RZ, 0x1f ;  /* 0x00001fff71717589 */ /* 0x000e2200000e0000 */
[----:B-1----:R-:W-:Y:S01]  /*2dd0*/  FMUL.FTZ R118, R117, R117 ;  /* 0x0000007575767220 */ /* 0x002fe20000410000 */
[----:B---3--:R-:W-:Y:S01]  /*2de0*/  @!P1 LEA R114, P2, R0, R114, 0x2 ;  /* 0x0000007200729211 */ /* 0x008fe200078410ff */
        /* <DEDUP_REMOVED lines=14> */
[----:B------:R-:W-:Y:S01]  /*2ed0*/  IADD3 R2, R2, -0x1, RZ ;  /* 0xffffffff02027810 */ /* 0x000fe20007ffe0ff */
[----:B------:R-:W-:Y:S01]  /*2ee0*/  BSSY B1, `(.L_x_12503) ;  /* 0x0000029000017945 */ /* 0x000fe20003800000 */
[----:B------:R-:W-:-:S04]  /*2ef0*/  PLOP3.LUT P1, PT, PT, PT, UP0, 0x40, 0x0 ;  /* 0x000000000000781c */ /* 0x000fc80003f2e808 */
[----:B------:R-:W-:Y:S01]  /*2f00*/  FSEL R117, R117, RZ, P1 ;  /* 0x000000ff75757208 */ /* 0x000fe20000800000 */
[----:B0-----:R-:W-:-:S05]  /*2f10*/  IMAD R2, R2, R125, RZ ;  /* 0x0000007d02027224 */ /* 0x001fca00078e02ff */
        /* <DEDUP_REMOVED lines=18> */
[----:B------:R-:W-:Y:S02]  /*3040*/  F2FP.BF16.F32.PACK_AB R112, R114, R113 ;  /* 0x000000717270723e */ /* 0x000fe400000010ff */
[----:B------:R-:W-:Y:S01]  /*3050*/  F2FP.BF16.F32.PACK_AB R113, R118, R115 ;  /* 0x000000737671723e */ /* 0x000fe200000010ff */
[--C-:B------:R-:W-:Y:S01]  /*3060*/  FADD.FTZ R115, R76, -R117.reuse ;  /* 0x800000754c737221 */ /* 0x100fe20000010000 */
[C---:B------:R-:W-:Y:S01]  /*3070*/  FMUL.FTZ R118, R116.reuse, R119 ;  /* 0x0000007774767220 */ /* 0x040fe20000410000 */
[----:B------:R-:W-:Y:S02]  /*3080*/  FADD.FTZ R119, R79, -R117 ;  /* 0x800000754f777221 */ /* 0x000fe40000010000 */
[----:B------:R-:W-:-:S04]  /*3090*/  FMUL.FTZ R115, R116, R115 ;  /* 0x0000007374737220 */ /* 0x000fc80000410000 */
[----:B------:R-:W-:Y:S01]  /*30a0*/  FFMA.FTZ R114, R16, R115, R8 ;  /* 0x0000007310727223 */ /* 0x000fe20000010008 */
[----:B------:R-:W-:Y:S01]  /*30b0*/  FFMA.FTZ R115, R17, R118, R9 ;  /* 0x0000007611737223 */ /* 0x000fe20000010009 */
[----:B------:R-:W-:-:S04]  /*30c0*/  FMUL.FTZ R118, R116, R119 ;  /* 0x0000007774767220 */ /* 0x000fc80000410000 */
[----:B------:R-:W-:Y:S01]  /*30d0*/  F2FP.BF16.F32.PACK_AB R114, R115, R114 ;  /* 0x000000727372723e */ /* 0x000fe200000010ff */
[----:B------:R-:W-:Y:S01]  /*30e0*/  FADD.FTZ R115, R78, -R117 ;  /* 0x800000754e737221 */ /* 0x000fe20000010000 */
[----:B------:R-:W-:-:S03]  /*30f0*/  FFMA.FTZ R118, R19, R118, R11 ;  /* 0x0000007613767223 */ /* 0x000fc6000001000b */
[----:B------:R-:W-:-:S04]  /*3100*/  FMUL.FTZ R115, R116, R115 ;  /* 0x0000007374737220 */ /* 0x000fc80000410000 */
[----:B------:R-:W-:-:S05]  /*3110*/  FFMA.FTZ R115, R18, R115, R10 ;  /* 0x0000007312737223 */ /* 0x000fca000001000a */
[----:B------:R-:W-:Y:S02]  /*3120*/  F2FP.BF16.F32.PACK_AB R115, R118, R115 ;  /* 0x000000737673723e */ /* 0x000fe400000010ff */
[----:B------:R-:W0:Y:S02]  /*3130*/  LDC.64 R118, c[0x0][0x2b8] ;  /* 0x0000ae00ff767b82 */ /* 0x000e240000000a00 */
[C---:B0-----:R-:W-:Y:S01]  /*3140*/  IMAD.WIDE.U32 R118, R2.reuse, 0x10, R118 ;  /* 0x0000001002767825 */ /* 0x041fe200078e0076 */
[----:B------:R-:W-:-:S04]  /*3150*/  IADD3 R2, R2, 0x100, RZ ;  /* 0x0000010002027810 */ /* 0x000fc80007ffe0ff */
[----:B------:R0:W-:Y:S03]  /*3160*/  STG.E.128 desc[UR4][R118.64], R112 ;  /* 0x0000007076007986 */ /* 0x0001e6000c101d04 */
.L_x_12504:
[----:B------:R-:W-:Y:S05]  /*3170*/  BSYNC B1 ;  /* 0x0000000000017941 */ /* 0x000fea0003800000 */
.L_x_12503:
        /* <DEDUP_REMOVED lines=35> */
.L_x_12506:
[----:B------:R-:W-:Y:S05]  /*33b0*/  BSYNC B1 ;  /* 0x0000000000017941 */ /* 0x000fea0003800000 */
.L_x_12505:
        /* <DEDUP_REMOVED lines=35> */
.L_x_12508:
[----:B------:R-:W-:Y:S05]  /*35f0*/  BSYNC B1 ;  /* 0x0000000000017941 */ /* 0x000fea0003800000 */
.L_x_12507:
[----:B------:R-:W-:Y:S05]  /*3600*/  @!P4 BRA `(.L_x_12502) ;  /* 0x00000000007cc947 */ /* 0x000fea0003800000 */
[--C-:B01-3--:R-:W-:Y:S01]  /*3610*/  FADD.FTZ R113, R108, -R117.reuse ;  /* 0x800000756c717221 */ /* 0x10bfe20000010000 */
[--C-:B------:R-:W-:Y:S01]  /*3620*/  FADD.FTZ R114, R109, -R117.reuse ;  /* 0x800000756d727221 */ /* 0x100fe20000010000 */
        /* <DEDUP_REMOVED lines=19> */
[----:B------:R-:W-:Y:S01]  /*3760*/  FMUL.FTZ R115, R116, R115 ;  /* 0x0000007374737220 */ /* 0x000fe20000410000 */
        /* <DEDUP_REMOVED lines=9> */
.L_x_12502:
[----:B------:R-:W-:Y:S05]  /*3800*/  BSYNC B0 ;  /* 0x0000000000007941 */ /* 0x000fea0003800000 */
.L_x_12501:
[----:B------:R-:W-:Y:S02]  /*3810*/  IADD3 R0, R0, UR8, RZ ;  /* 0x0000000800007c10 */ /* 0x000fe4000fffe0ff */
[----:B01-3--:R-:W-:Y:S02]  /*3820*/  SEL R118, RZ, 0x1, P0 ;  /* 0x00000001ff767807 */ /* 0x00bfe40000000000 */
[----:B------:R-:W-:-:S13]  /*3830*/  ISETP.GE.AND P1, PT, R0, UR9, PT ;  /* 0x0000000900007c0c */ /* 0x000fda000bf26270 */
[----:B------:R-:W-:Y:S05]  /*3840*/  @!P1 BRA `(.L_x_12509) ;  /* 0xffffffcc00d89947 */ /* 0x000fea000383ffff */
[----:B------:R-:W-:Y:S05]  /*3850*/  EXIT ;  /* 0x000000000000794d */ /* 0x000fea0003800000 */
.L_x_12500:
[----:B------:R0:W5:Y:S01]  /*3860*/  LDL R118, [R1] ;  /* 0x0000000001767983 */ /* 0x0001620000100800 */
[----:B------:R-:W-:Y:S01]  /*3870*/  HFMA2.MMA R115, -RZ, RZ, 0, 5.9604644775390625e-08 ;  /* 0x00000001ff737435 */ /* 0x000fe200000001ff */
[----:B------:R-:W-:Y:S02]  /*3880*/  MOV R125, R114 ;  /* 0x00000072007d7202 */ /* 0x000fe40000000f00 */
[----:B------:R-:W-:Y:S02]  /*3890*/  MOV R116, 0x1f ;  /* 0x0000001f00747802 */ /* 0x000fe40000000f00 */
[----:B------:R-:W-:-:S07]  /*38a0*/  MOV R117, 0xffffffff ;  /* 0xffffffff00757802 */ /* 0x000fce0000000f00 */
[----:B0-2--5:R-:W-:Y:S05]  /*38b0*/  WARPSYNC.COLLECTIVE R117, `(.L_x_12510) ;  /* 0x0000000075087348 */ /* 0x025fea0003c00000 */
[----:B------:R1:W3:Y:S02]  /*38c0*/  SHFL.BFLY P6, R119, R125, R115, R116 ;  /* 0x0c0000737d777389 */ /* 0x0002e400000c0074 */
[----:B0123-5:R-:W-:Y:S01]  /*38d0*/  ENDCOLLECTIVE ;  /* 0x000000000000791b */ /* 0x02ffe20003800000 */
.L_x_12510:
[----:B------:R-:W-:Y:S01]  /*38e0*/  HFMA2.MMA R115, -RZ, RZ, 0, 1.1920928955078125e-07 ;  /* 0x00000002ff737435 */ /* 0x000fe200000001ff */
[----:B------:R-:W-:-:S05]  /*38f0*/  FADD.FTZ R114, R114, R119 ;  /* 0x0000007772727221 */ /* 0x000fca0000010000 */
[----:B------:R-:W-:-:S07]  /*3900*/  MOV R125, R114 ;  /* 0x00000072007d7202 */ /* 0x000fce0000000f00 */
[----:B------:R-:W-:Y:S05]  /*3910*/  WARPSYNC.COLLECTIVE R117, `(.L_x_12511) ;  /* 0x0000000075087348 */ /* 0x000fea0003c00000 */
[----:B------:R0:W1:Y:S02]  /*3920*/  SHFL.BFLY P6, R119, R125, R115, R116 ;  /* 0x0c0000737d777389 */ /* 0x00006400000c0074 */
[----:B01----:R-:W-:Y:S01]  /*3930*/  ENDCOLLECTIVE ;  /* 0x000000000000791b */ /* 0x003fe20003800000 */
.L_x_12511:
[----:B------:R-:W-:Y:S01]  /*3940*/  HFMA2.MMA R115, -RZ, RZ, 0, 2.384185791015625e-07 ;  /* 0x00000004ff737435 */ /* 0x000fe200000001ff */
[----:B------:R-:W-:-:S05]  /*3950*/  FADD.FTZ R114, R114, R119 ;  /* 0x0000007772727221 */ /* 0x000fca0000010000 */
[----:B------:R-:W-:-:S07]  /*3960*/  MOV R125, R114 ;  /* 0x00000072007d7202 */ /* 0x000fce0000000f00 */
[----:B------:R-:W-:Y:S05]  /*3970*/  WARPSYNC.COLLECTIVE R117, `(.L_x_12512) ;  /* 0x0000000075087348 */ /* 0x000fea0003c00000 */
[----:B------:R0:W1:Y:S02]  /*3980*/  SHFL.BFLY P6, R119, R125, R115, R116 ;  /* 0x0c0000737d777389 */ /* 0x00006400000c0074 */
[----:B01----:R-:W-:Y:S01]  /*3990*/  ENDCOLLECTIVE ;  /* 0x000000000000791b */ /* 0x003fe20003800000 */
.L_x_12512:
[----:B------:R-:W-:Y:S01]  /*39a0*/  HFMA2.MMA R115, -RZ, RZ, 0, 4.76837158203125e-07 ;  /* 0x00000008ff737435 */ /* 0x000fe200000001ff */
[----:B------:R-:W-:-:S05]  /*39b0*/  FADD.FTZ R114, R114, R119 ;  /* 0x0000007772727221 */ /* 0x000fca0000010000 */
[----:B------:R-:W-:-:S07]  /*39c0*/  MOV R125, R114 ;  /* 0x00000072007d7202 */ /* 0x000fce0000000f00 */
[----:B------:R-:W-:Y:S05]  /*39d0*/  WARPSYNC.COLLECTIVE R117, `(.L_x_12513) ;  /* 0x0000000075087348 */ /* 0x000fea0003c00000 */
[----:B------:R0:W1:Y:S02]  /*39e0*/  SHFL.BFLY P6, R119, R125, R115, R116 ;  /* 0x0c0000737d777389 */ /* 0x00006400000c0074 */
[----:B01----:R-:W-:Y:S01]  /*39f0*/  ENDCOLLECTIVE ;  /* 0x000000000000791b */ /* 0x003fe20003800000 */
.L_x_12513:
[----:B------:R-:W-:Y:S01]  /*3a00*/  HFMA2.MMA R115, -RZ, RZ, 0, 9.5367431640625e-07 ;  /* 0x00000010ff737435 */ /* 0x000fe200000001ff */
[----:B------:R-:W-:-:S05]  /*3a10*/  FADD.FTZ R114, R114, R119 ;  /* 0x0000007772727221 */ /* 0x000fca0000010000 */
[----:B------:R-:W-:-:S07]  /*3a20*/  MOV R125, R114 ;  /* 0x00000072007d7202 */ /* 0x000fce0000000f00 */
[----:B------:R-:W-:Y:S05]  /*3a30*/  WARPSYNC.COLLECTIVE R117, `(.L_x_12514) ;  /* 0x0000000075087348 */ /* 0x000fea0003c00000 */
[----:B------:R0:W1:Y:S02]  /*3a40*/  SHFL.BFLY P6, R119, R125, R115, R116 ;  /* 0x0c0000737d777389 */ /* 0x00006400000c0074 */
[----:B01----:R-:W-:Y:S01]  /*3a50*/  ENDCOLLECTIVE ;  /* 0x000000000000791b */ /* 0x003fe20003800000 */
.L_x_12514:
        /* <DEDUP_REMOVED lines=73> */
.L_x_12515:
[----:B------:R-:W-:Y:S01]  /*3ef0*/  HFMA2.MMA R115, -RZ, RZ, 0, 1.1920928955078125e-07 ;  /* 0x00000002ff737435 */ /* 0x000fe200000001ff */
[----:B------:R-:W-:-:S05]  /*3f00*/  FADD.FTZ R118, R118, R119 ;  /* 0x0000007776767221 */ /* 0x000fca0000010000 */
[----:B------:R-:W-:-:S07]  /*3f10*/  MOV R125, R118 ;  /* 0x00000076007d7202 */ /* 0x000fce0000000f00 */
[----:B------:R-:W-:Y:S05]  /*3f20*/  WARPSYNC.COLLECTIVE R117, `(.L_x_12516) ;  /* 0x0000000075087348 */ /* 0x000fea0003c00000 */
[----:B------:R0:W1:Y:S02]  /*3f30*/  SHFL.BFLY P6, R119, R125, R115, R116 ;  /* 0x0c0000737d777389 */ /* 0x00006400000c0074 */
[----:B01----:R-:W-:Y:S01]  /*3f40*/  ENDCOLLECTIVE ;  /* 0x000000000000791b */ /* 0x003fe20003800000 */
.L_x_12516:
[----:B------:R-:W-:Y:S01]  /*3f50*/  HFMA2.MMA R115, -RZ, RZ, 0, 2.384185791015625e-07 ;  /* 0x00000004ff737435 */ /* 0x000fe200000001ff */
[----:B------:R-:W-:-:S05]  /*3f60*/  FADD.FTZ R118, R118, R119 ;  /* 0x0000007776767221 */ /* 0x000fca0000010000 */
[----:B------:R-:W-:-:S07]  /*3f70*/  MOV R125, R118 ;  /* 0x00000076007d7202 */ /* 0x000fce0000000f00 */
[----:B------:R-:W-:Y:S05]  /*3f80*/  WARPSYNC.COLLECTIVE R117, `(.L_x_12517) ;  /* 0x0000000075087348 */ /* 0x000fea0003c00000 */
[----:B------:R0:W1:Y:S02]  /*3f90*/  SHFL.BFLY P6, R119, R125, R115, R116 ;  /* 0x0c0000737d777389 */ /* 0x00006400000c0074 */
[----:B01----:R-:W-:Y:S01]  /*3fa0*/  ENDCOLLECTIVE ;  /* 0x000000000000791b */ /* 0x003fe20003800000 */
.L_x_12517:
[----:B------:R-:W-:Y:S01]  /*3fb0*/  HFMA2.MMA R115, -RZ, RZ, 0, 4.76837158203125e-07 ;  /* 0x00000008ff737435 */ /* 0x000fe200000001ff */
[----:B------:R-:W-:-:S05]  /*3fc0*/  FADD.FTZ R118, R118, R119 ;  /* 0x0000007776767221 */ /* 0x000fca0000010000 */
[----:B------:R-:W-:-:S07]  /*3fd0*/  MOV R125, R118 ;  /* 0x00000076007d7202 */ /* 0x000fce0000000f00 */
[----:B------:R-:W-:Y:S05]  /*3fe0*/  WARPSYNC.COLLECTIVE R117, `(.L_x_12518) ;  /* 0x0000000075087348 */ /* 0x000fea0003c00000 */
[----:B------:R0:W1:Y:S02]  /*3ff0*/  SHFL.BFLY P6, R119, R125, R115, R116 ;  /* 0x0c0000737d777389 */ /* 0x00006400000c0074 */
[----:B01----:R-:W-:Y:S01]  /*4000*/  ENDCOLLECTIVE ;  /* 0x000000000000791b */ /* 0x003fe20003800000 */
.L_x_12518:
[----:B------:R-:W-:Y:S01]  /*4010*/  HFMA2.MMA R115, -RZ, RZ, 0, 9.5367431640625e-07 ;  /* 0x00000010ff737435 */ /* 0x000fe200000001ff */
[----:B------:R-:W-:-:S05]  /*4020*/  FADD.FTZ R118, R118, R119 ;  /* 0x0000007776767221 */ /* 0x000fca0000010000 */
[----:B------:R-:W-:-:S07]  /*4030*/  MOV R125, R118 ;  /* 0x00000076007d7202 */ /* 0x000fce0000000f00 */
[----:B------:R-:W-:Y:S05]  /*4040*/  WARPSYNC.COLLECTIVE R117, `(.L_x_12519) ;  /* 0x0000000075087348 */ /* 0x000fea0003c00000 */
[----:B------:R0:W1:Y:S02]  /*4050*/  SHFL.BFLY P6, R119, R125, R115, R116 ;  /* 0x0c0000737d777389 */ /* 0x00006400000c0074 */
[----:B01----:R-:W-:Y:S01]  /*4060*/  ENDCOLLECTIVE ;  /* 0x000000000000791b */ /* 0x003fe20003800000 */
.L_x_12519:
[----:B------:R-:W-:Y:S05]  /*4070*/  BRA `(.L_x_12520) ;  /* 0xffffffe8001c7947 */ /* 0x000fea000383ffff */
.L_x_12521:
        /* <DEDUP_REMOVED lines=16> */
.L_x_30250:


//--------------------- .text._ZN10layer_norm13ln_fwd_kernelINS_13Kernel_traitsIf13__nv_bfloat16fS2_fjLj8192ELj1ELj1ELj8ELj16ENS_18Kernel_traits_baseILj8192EfS2_fS2_fjLj256EEEEELb0ELb0ELb1ELb1EEEvNS_9FwdParamsE --------------------------
	.section	.text._ZN10layer_norm13ln_fwd_kernelINS_13Kernel_traitsIf13__nv_bfloat16fS2_fjLj8192ELj1ELj1ELj8ELj16ENS_18Kernel_traits_baseILj8192EfS2_fS2_fjLj256EEEEELb0ELb0ELb1ELb1EEEvNS_9FwdParamsE,"ax",@progbits
	.align	128
        .global         _ZN10layer_norm13ln_fwd_kernelINS_13Kernel_traitsIf13__nv_bfloat16fS2_fjLj8192ELj1ELj1ELj8ELj16ENS_18Kernel_traits_baseILj8192EfS2_fS2_fjLj256EEEEELb0ELb0ELb1ELb1EEEvNS_9FwdParamsE
        .type           _ZN10layer_norm13ln_fwd_kernelINS_13Kernel_traitsIf13__nv_bfloat16fS2_fjLj8192ELj1ELj1ELj8ELj16ENS_18Kernel_traits_baseILj8192EfS2_fS2_fjLj256EEEEELb0ELb0ELb1ELb1EEEvNS_9FwdParamsE,@function
        .size           _ZN10layer_norm13ln_fwd_kernelINS_13Kernel_traitsIf13__nv_bfloat16fS2_fjLj8192ELj1ELj1ELj8ELj16ENS_18Kernel_traits_baseILj8192EfS2_fS2_fjLj256EEEEELb0ELb0ELb1ELb1EEEvNS_9FwdParamsE,(.L_x_30251 - _ZN10layer_norm13ln_fwd_kernelINS_13Kernel_traitsIf13__nv_bfloat16fS2_fjLj8192ELj1ELj1ELj8ELj16ENS_18Kernel_traits_baseILj8192EfS2_fS2_fjLj256EEEEELb0ELb0ELb1ELb1EEEvNS_9FwdParamsE)
        .other          _ZN10layer_norm13ln_fwd_kernelINS_13Kernel_traitsIf13__nv_bfloat16fS2_fjLj8192ELj1ELj1ELj8ELj16ENS_18Kernel_traits_baseILj8192EfS2_fS2_fjLj256EEEEELb0ELb0ELb1ELb1EEEvNS_9FwdParamsE,@"STO_CUDA_ENTRY STV_DEFAULT"
_ZN10layer_norm13ln_fwd_kernelINS_13Kernel_traitsIf13__nv_bfloat16fS2_fjLj8192ELj1ELj1ELj8ELj16ENS_18Kernel_traits_baseILj8192EfS2_fS2_fjLj256EEEEELb0ELb0ELb1ELb1EEEvNS_9FwdParamsE:
.text._ZN10layer_norm13ln_fwd_kernelINS_13Kernel_traitsIf13__nv_bfloat16fS2_fjLj8192ELj1ELj1ELj8ELj16ENS_18Kernel_traits_baseILj8192EfS2_fS2_fjLj256EEEEELb0ELb0ELb1ELb1EEEvNS_9FwdParamsE:
        /* <DEDUP_REMOVED lines=52> */
[----:B-1----:R-:W-:Y:S01]  /*0340*/  MOV R2, R6 ;  /* 0x0000000600027202 */ /* 0x002fe20000000f00 */
[----:B------:R-:W-:Y:S01]  /*0350*/  ULDC UR7, c[0x0][0x290] ;  /* 0x0000a40000077ab9 */ /* 0x000fe20000000800 */
[----:B------:R-:W-:Y:S01]  /*0360*/  LOP3.LUT R3, R0, 0xff, RZ, 0xc0, !PT ;  /* 0x000000ff00037812 */ /* 0x000fe200078ec0ff */
[----:B------:R-:W-:Y:S01]  /*0370*/  ULDC.64 UR8, c[0x0][0x210] ;  /* 0x0000840000087ab9 */ /* 0x000fe20000000a00 */
[----:B------:R-:W-:Y:S01]  /*0380*/  ISETP.NE.AND P4, PT, RZ, UR6, PT ;  /* 0x00000006ff007c0c */ /* 0x000fe2000bf85270 */
[----:B------:R-:W-:-:S12]  /*0390*/  ULDC UR6, c[0x0][0x29c] ;  /* 0x0000a70000067ab9 */ /* 0x000fd80000000800 */
.L_x_12589:
[----:B------:R-:W1:Y:S08]  /*03a0*/  LDC.64 R114, c[0x0][0x230] ;  /* 0x00008c00ff727b82 */ /* 0x000e700000000a00 */
[----:B0-----:R-:W0:Y:S08]  /*03b0*/  LDC.64 R4, c[0x0][0x280] ;  /* 0x0000a000ff047b82 */ /* 0x001e300000000a00 */
[----:B------:R-:W2:Y:S01]  /*03c0*/  LDC R119, c[0x0][0x218] ;  /* 0x00008600ff777b82 */ /* 0x000ea20000000800 */
[----:B-1----:R-:W-:-:S04]  /*03d0*/  ISETP.NE.U32.AND P0, PT, R114, RZ, PT ;  /* 0x000000ff7200720c */ /* 0x002fc80003f05070 */
[----:B------:R-:W-:Y:S01]  /*03e0*/  ISETP.NE.AND.EX P0, PT, R115, RZ, PT, P0 ;  /* 0x000000ff7300720c */ /* 0x000fe20003f05300 */
[----:B0-----:R-:W-:-:S06]  /*03f0*/  IMAD.WIDE R4, R2, 0x4, R4 ;  /* 0x0000000402047825 */ /* 0x001fcc00078e0204 */
[----:B------:R-:W3:Y:S01]  /*0400*/  LDG.E R5, desc[UR4][R4.64] ;  /* 0x0000000404057981 */ /* 0x000ee2000c1e1900 */
[----:B--2---:R-:W-:-:S05]  /*0410*/  IMAD R6, R2, R119, RZ ;  /* 0x0000007702067224 */ /* 0x004fca00078e02ff */
[----:B------:R-:W0:Y:S01]  /*0420*/  @P0 LDC.64 R10, c[0x0][0x230] ;  /* 0x00008c00ff0a0b82 */ /* 0x000e220000000a00 */
[----:B------:R-:W-:-:S04]  /*0430*/  SHF.R.S32.HI R7, RZ, 0x1f, R6 ;  /* 0x0000001fff077819 */ /* 0x000fc80000011406 */
[----:B------:R-:W-:-:S04]  /*0440*/  LEA.HI R6, R7, R6, RZ, 0x3 ;  /* 0x0000000607067211 */ /* 0x000fc800078f18ff */
[----:B------:R-:W-:Y:S02]  /*0450*/  LEA.HI.SX32 R9, R6, R3, 0x1d ;  /* 0x0000000306097211 */ /* 0x000fe400078feaff */
[----:B------:R-:W1:Y:S03]  /*0460*/  LDC.64 R6, c[0x0][0x288] ;  /* 0x0000a200ff067b82 */ /* 0x000e660000000a00 */
[----:B0-----:R-:W-:-:S05]  /*0470*/  @P0 IMAD.WIDE.U32 R10, R9, 0x20, R10 ;  /* 0x00000020090a0825 */ /* 0x001fca00078e000a */
[----:B------:R-:W2:Y:S04]  /*0480*/  @P0 LDG.E.128 R44, desc[UR4][R10.64] ;  /* 0x000000040a2c0981 */ /* 0x000ea8000c1e1d00 */
[----:B------:R0:W4:Y:S01]  /*0490*/  @P0 LDG.E.128 R40, desc[UR4][R10.64+0x10] ;  /* 0x000010040a280981 */ /* 0x000122000c1e1d00 */
[----:B------:R-:W-:Y:S01]  /*04a0*/  MOV R8, RZ ;  /* 0x000000ff00087202 */ /* 0x000fe20000000f00 */
[----:B-1----:R-:W-:Y:S01]  /*04b0*/  IMAD.WIDE R6, R2, 0x4, R6 ;  /* 0x0000000402067825 */ /* 0x002fe200078e0206 */
[----:B0-----:R-:W0:Y:S04]  /*04c0*/  @P0 LDC.64 R10, c[0x0][0x230] ;  /* 0x00008c00ff0a0b82 */ /* 0x001e280000000a00 */
[----:B-----5:R1:W5:Y:S01]  /*04d0*/  LDG.E R113, desc[UR4][R6.64] ;  /* 0x0000000406717981 */ /* 0x020362000c1e1900 */
[----:B------:R-:W-:Y:S01]  /*04e0*/  BSSY B0, `(.L_x_12522) ;  /* 0x000002b000007945 */ /* 0x000fe20003800000 */
[----:B---3--:R-:W-:-:S02]  /*04f0*/  ISETP.GE.AND P5, PT, R5, 0x1, PT ;  /* 0x000000010500780c */ /* 0x008fc40003fa6270 */
        /* <DEDUP_REMOVED lines=13> */
[----:B------:R-:W3:Y:S01]  /*05d0*/  LDC.64 R4, c[0x0][0x238] ;  /* 0x00008e00ff047b82 */ /* 0x000ee20000000a00 */
[----:B--2---:R-:W-:Y:S02]  /*05e0*/  @!P6 FSEL R37, R45, RZ, P1 ;  /* 0x000000ff2d25e208 */ /* 0x004fe40000800000 */
[----:B------:R-:W-:-:S02]  /*05f0*/  @!P6 FSEL R38, R46, RZ, P3 ;  /* 0x000000ff2e26e208 */ /* 0x000fc40001800000 */
[----:B------:R-:W-:Y:S01]  /*0600*/  @!P6 ISETP.NE.U32.AND P1, PT, R114, RZ, PT ;  /* 0x000000ff7200e20c */ /* 0x000fe20003f25070 */
[----:B-1----:R-:W-:Y:S01]  /*0610*/  @P5 IMAD.WIDE.U32 R6, R8, 0x10, R12 ;  /* 0x0000001008065825 */ /* 0x002fe200078e000c */
[----:B------:R-:W-:Y:S02]  /*0620*/  @!P6 ISETP.NE.U32.AND P3, PT, R114, RZ, PT ;  /* 0x000000ff7200e20c */ /* 0x000fe40003f65070 */
[C---:B------:R-:W-:Y:S02]  /*0630*/  @!P6 ISETP.NE.AND.EX P1, PT, R115.reuse, RZ, PT, P1 ;  /* 0x000000ff7300e20c */ /* 0x040fe40003f25310 */
[----:B------:R-:W-:Y:S01]  /*0640*/  @!P6 ISETP.NE.AND.EX P3, PT, R115, RZ, PT, P3 ;  /* 0x000000ff7300e20c */ /* 0x000fe20003f65330 */
[----:B------:R3:W5:Y:S01]  /*0650*/  @P5 LDG.E.128 R32, desc[UR4][R6.64] ;  /* 0x0000000406205981 */ /* 0x000762000c1e1d00 */
[----:B------:R-:W-:Y:S02]  /*0660*/  @!P6 FSEL R39, R47, RZ, P2 ;  /* 0x000000ff2f27e208 */ /* 0x000fe40001000000 */
[----:B----4-:R-:W-:-:S02]  /*0670*/  @!P6 FSEL R28, R40, RZ, P1 ;  /* 0x000000ff281ce208 */ /* 0x010fc40000800000 */
[----:B------:R-:W-:Y:S02]  /*0680*/  @!P6 FSEL R29, R41, RZ, P3 ;  /* 0x000000ff291de208 */ /* 0x000fe40001800000 */
[C---:B------:R-:W-:Y:S02]  /*0690*/  @!P6 ISETP.NE.U32.AND P2, PT, R114.reuse, RZ, PT ;  /* 0x000000ff7200e20c */ /* 0x040fe40003f45070 */
[C---:B------:R-:W-:Y:S02]  /*06a0*/  @!P6 ISETP.NE.U32.AND P1, PT, R114.reuse, RZ, PT ;  /* 0x000000ff7200e20c */ /* 0x040fe40003f25070 */
[----:B------:R-:W-:Y:S01]  /*06b0*/  @!P6 ISETP.NE.U32.AND P3, PT, R114, RZ, PT ;  /* 0x000000ff7200e20c */ /* 0x000fe20003f65070 */
[C---:B---3--:R-:W-:Y:S01]  /*06c0*/  IMAD.WIDE.U32 R6, R9.reuse, 0x20, R4 ;  /* 0x0000002009067825 */ /* 0x048fe200078e0004 */
[----:B------:R-:W-:Y:S02]  /*06d0*/  IADD3 R13, R9, 0x100, RZ ;  /* 0x00000100090d7810 */ /* 0x000fe40007ffe0ff */
[----:B------:R-:W-:-:S02]  /*06e0*/  @!P6 ISETP.NE.AND.EX P2, PT, R115, RZ, PT, P2 ;  /* 0x000000ff7300e20c */ /* 0x000fc40003f45320 */
[----:B------:R-:W-:Y:S01]  /*06f0*/  @!P6 ISETP.NE.AND.EX P1, PT, R115, RZ, PT, P1 ;  /* 0x000000ff7300e20c */ /* 0x000fe20003f25310 */
[----:B0-----:R-:W-:Y:S01]  /*0700*/  @P0 IMAD.WIDE.U32 R10, R13, 0x20, R10 ;  /* 0x000000200d0a0825 */ /* 0x001fe200078e000a */
        /* <DEDUP_REMOVED lines=8> */
.L_x_12523:
[----:B------:R-:W-:Y:S05]  /*0790*/  BSYNC B0 ;  /* 0x0000000000007941 */ /* 0x000fea0003800000 */
.L_x_12522:
[----:B------:R-:W-:Y:S04]  /*07a0*/  BSSY B0, `(.L_x_12524) ;  /* 0x0000006000007945 */ /* 0x000fe80003800000 */
[----:B------:R-:W-:Y:S05]  /*07b0*/  @!P6 BRA `(.L_x_12525) ;  /* 0x000000000010e947 */ /* 0x000fea0003800000 */
[----:B-----5:R-:W-:-:S04]  /*07c0*/  PRMT R12, R32, 0x7632, R12 ;  /* 0x00007632200c7816 */ /* 0x020fc8000000000c */
[----:B------:R-:W-:-:S05]  /*07d0*/  SHF.L.U32 R12, R12, 0x10, RZ ;  /* 0x000000100c0c7819 */ /* 0x000fca00000006ff */
[----:B------:R-:W-:-:S04]  /*07e0*/  FMUL.FTZ R37, R12, UR6 ;  /* 0x000000060c257c20 */ /* 0x000fc80008410000 */
[----:B------:R-:W-:-:S07]  /*07f0*/  @P0 FADD.FTZ R37, R45, R37 ;  /* 0x000000252d250221 */ /* 0x000fce0000010000 */
.L_x_12525:
[----:B------:R-:W-:Y:S05]  /*0800*/  BSYNC B0 ;  /* 0x0000000000007941 */ /* 0x000fea0003800000 */
.L_x_12524:
[----:B------:R-:W-:Y:S04]  /*0810*/  BSSY B0, `(.L_x_12526) ;  /* 0x0000005000007945 */ /* 0x000fe80003800000 */
[----:B------:R-:W-:Y:S05]  /*0820*/  @!P6 BRA `(.L_x_12527) ;  /* 0x00000000000ce947 */ /* 0x000fea0003800000 */
[----:B-----5:R-:W-:-:S05]  /*0830*/  SHF.L.U32 R38, R33, 0x10, RZ ;  /* 0x0000001021267819 */ /* 0x020fca00000006ff */
[----:B------:R-:W-:-:S04]  /*0840*/  FMUL.FTZ R38, R38, UR6 ;  /* 0x0000000626267c20 */ /* 0x000fc80008410000 */
[----:B------:R-:W-:-:S07]  /*0850*/  @P0 FADD.FTZ R38, R46, R38 ;  /* 0x000000262e260221 */ /* 0x000fce0000010000 */
.L_x_12527:
[----:B------:R-:W-:Y:S05]  /*0860*/  BSYNC B0 ;  /* 0x0000000000007941 */ /* 0x000fea0003800000 */
.L_x_12526:
[----:B------:R-:W-:Y:S04]  /*0870*/  BSSY B0, `(.L_x_12528) ;  /* 0x0000006000007945 */ /* 0x000fe80003800000 */
[----:B------:R-:W-:Y:S05]  /*0880*/  @!P6 BRA `(.L_x_12529) ;  /* 0x000000000010e947 */ /* 0x000fea0003800000 */
[----:B-----5:R-:W-:-:S04]  /*0890*/  PRMT R12, R33, 0x7632, R12 ;  /* 0x00007632210c7816 */ /* 0x020fc8000000000c */
[----:B------:R-:W-:-:S05]  /*08a0*/  SHF.L.U32 R12, R12, 0x10, RZ ;  /* 0x000000100c0c7819 */ /* 0x000fca00000006ff */
[----:B------:R-:W-:-:S04]  /*08b0*/  FMUL.FTZ R39, R12, UR6 ;  /* 0x000000060c277c20 */ /* 0x000fc80008410000 */
[----:B------:R-:W-:-:S07]  /*08c0*/  @P0 FADD.FTZ R39, R47, R39 ;  /* 0x000000272f270221 */ /* 0x000fce0000010000 */
.L_x_12529:
[----:B------:R-:W-:Y:S05]  /*08d0*/  BSYNC B0 ;  /* 0x0000000000007941 */ /* 0x000fea0003800000 */
.L_x_12528:
[----:B------:R-:W-:Y:S04]  /*08e0*/  BSSY B0, `(.L_x_12530) ;  /* 0x0000005000007945 */ /* 0x000fe80003800000 */
[----:B------:R-:W-:Y:S05]  /*08f0*/  @!P6 BRA `(.L_x_12531) ;  /* 0x00000000000ce947 */ /* 0x000fea0003800000 */
[----:B-----5:R-:W-:-:S05]  /*0900*/  SHF.L.U32 R28, R34, 0x10, RZ ;  /* 0x00000010221c7819 */ /* 0x020fca00000006ff */
[----:B------:R-:W-:-:S04]  /*0910*/  FMUL.FTZ R28, R28, UR6 ;  /* 0x000000061c1c7c20 */ /* 0x000fc80008410000 */
[----:B------:R-:W-:-:S07]  /*0920*/  @P0 FADD.FTZ R28, R40, R28 ;  /* 0x0000001c281c0221 */ /* 0x000fce0000010000 */
.L_x_12531:
[----:B------:R-:W-:Y:S05]  /*0930*/  BSYNC B0 ;  /* 0x0000000000007941 */ /* 0x000fea0003800000 */
.L_x_12530:
[----:B------:R-:W-:Y:S04]  /*0940*/  BSSY B0, `(.L_x_12532) ;  /* 0x0000006000007945 */ /* 0x000fe80003800000 */
[----:B------:R-:W-:Y:S05]  /*0950*/  @!P6 BRA `(.L_x_12533) ;  /* 0x000000000010e947 */ /* 0x000fea0003800000 */
[----:B-----5:R-:W-:-:S04]  /*0960*/  PRMT R12, R34, 0x7632, R12 ;  /* 0x00007632220c7816 */ /* 0x020fc8000000000c */
[----:B------:R-:W-:-:S05]  /*0970*/  SHF.L.U32 R12, R12, 0x10, RZ ;  /* 0x000000100c0c7819 */ /* 0x000fca00000006ff */
[----:B------:R-:W-:-:S04]  /*0980*/  FMUL.FTZ R29, R12, UR6 ;  /* 0x000000060c1d7c20 */ /* 0x000fc80008410000 */
[----:B------:R-:W-:-:S07]  /*0990*/  @P0 FADD.FTZ R29, R41, R29 ;  /* 0x0000001d291d0221 */ /* 0x000fce0000010000 */
.L_x_12533:
[----:B------:R-:W-:Y:S05]  /*09a0*/  BSYNC B0 ;  /* 0x0000000000007941 */ /* 0x000fea0003800000 */
.L_x_12532:
[----:B------:R-:W-:Y:S04]  /*09b0*/  BSSY B0, `(.L_x_12534) ;  /* 0x0000005000007945 */ /* 0x000fe80003800000 */
[----:B------:R-:W-:Y:S05]  /*09c0*/  @!P6 BRA `(.L_x_12535) ;  /* 0x00000000000ce947 */ /* 0x000fea0003800000 */
[----:B-----5:R-:W-:-:S05]  /*09d0*/  SHF.L.U32 R30, R35, 0x10, RZ ;  /* 0x00000010231e7819 */ /* 0x020fca00000006ff */
[----:B------:R-:W-:-:S04]  /*09e0*/  FMUL.FTZ R30, R30, UR6 ;  /* 0x000000061e1e7c20 */ /* 0x000fc80008410000 */
[----:B------:R-:W-:-:S07]  /*09f0*/  @P0 FADD.FTZ R30, R42, R30 ;  /* 0x0000001e2a1e0221 */ /* 0x000fce0000010000 */
.L_x_12535:
[----:B------:R-:W-:Y:S05]  /*0a00*/  BSYNC B0 ;  /* 0x0000000000007941 */ /* 0x000fea0003800000 */
.L_x_12534:
[----:B------:R-:W-:Y:S04]  /*0a10*/  BSSY B0, `(.L_x_12536) ;  /* 0x0000006000007945 */ /* 0x000fe80003800000 */
[----:B------:R-:W-:Y:S05]  /*0a20*/  @!P6 BRA `(.L_x_12537) ;  /* 0x000000000010e947 */ /* 0x000fea0003800000 */
[----:B-----5:R-:W-:-:S04]  /*0a30*/  PRMT R12, R35, 0x7632, R12 ;  /* 0x00007632230c7816 */ /* 0x020fc8000000000c */
[----:B------:R-:W-:-:S05]  /*0a40*/  SHF.L.U32 R12, R12, 0x10, RZ ;  /* 0x000000100c0c7819 */ /* 0x000fca00000006ff */
[----:B------:R-:W-:-:S04]  /*0a50*/  FMUL.FTZ R31, R12, UR6 ;  /* 0x000000060c1f7c20 */ /* 0x000fc80008410000 */
[----:B------:R-:W-:-:S07]  /*0a60*/  @P0 FADD.FTZ R31, R43, R31 ;  /* 0x0000001f2b1f0221 */ /* 0x000fce0000010000 */
.L_x_12537:
[----:B------:R-:W-:Y:S05]  /*0a70*/  BSYNC B0 ;  /* 0x0000000000007941 */ /* 0x000fea0003800000 */
.L_x_12536:
[----:B------:R0:W-:Y:S01]  /*0a80*/  STG.E.128 desc[UR4][R6.64], R36 ;  /* 0x0000002406007986 */ /* 0x0001e2000c101d04 */
[----:B------:R-:W1:Y:S03]  /*0a90*/  @P5 LDC.64 R14, c[0x0][0x220] ;  /* 0x00008800ff0e5b82 */ /* 0x000e660000000a00 */
[----:B------:R0:W-:Y:S04]  /*0aa0*/  STG.E.128 desc[UR4][R6.64+0x10], R28 ;  /* 0x0000101c06007986 */ /* 0x0001e8000c101d04 */
[----:B------:R-:W2:Y:S01]  /*0ab0*/  @P0 LDG.E.128 R44, desc[UR4][R10.64] ;  /* 0x000000040a2c0981 */ /* 0x000ea2000c1e1d00 */
[C---:B------:R-:W-:Y:S01]  /*0ac0*/  @!P6 ISETP.NE.U32.AND P2, PT, R114.reuse, RZ, PT ;  /* 0x000000ff7200e20c */ /* 0x040fe20003f45070 */
[----:B------:R-:W3:Y:S02]  /*0ad0*/  @P0 LDC.64 R16, c[0x0][0x230] ;  /* 0x00008c00ff100b82 */ /* 0x000ee40000000a00 */
[----:B------:R4:W2:Y:S01]  /*0ae0*/  @P0 LDG.E.128 R40, desc[UR4][R10.64+0x10] ;  /* 0x000010040a280981 */ /* 0x0008a2000c1e1d00 */
[----:B------:R-:W-:-:S02]  /*0af0*/  @!P6 ISETP.NE.U32.AND P3, PT, R114, RZ, PT ;  /* 0x000000ff7200e20c */ /* 0x000fc40003f65070 */
[C---:B------:R-:W-:Y:S02]  /*0b00*/  @!P6 ISETP.NE.AND.EX P2, PT, R115.reuse, RZ, PT, P2 ;  /* 0x000000ff7300e20c */ /* 0x040fe40003f45320 */
[C---:B------:R-:W-:Y:S02]  /*0b10*/  @!P6 ISETP.NE.AND.EX P3, PT, R115.reuse, RZ, PT, P3 ;  /* 0x000000ff7300e20c */ /* 0x040fe40003f65330 */
[----:B------:R-:W-:Y:S02]  /*0b20*/  @!P6 ISETP.NE.U32.AND P1, PT, R114, RZ, PT ;  /* 0x000000ff7200e20c */ /* 0x000fe40003f25070 */
[----:B------:R-:W-:Y:S02]  /*0b30*/  @P5 IADD3 R19, R8, 0x100, RZ ;  /* 0x0000010008135810 */ /* 0x000fe40007ffe0ff */
[----:B------:R-:W-:Y:S02]  /*0b40*/  @!P6 ISETP.NE.AND.EX P1, PT, R115, RZ, PT, P1 ;  /* 0x000000ff7300e20c */ /* 0x000fe40003f25310 */
[----:B----4-:R-:W-:Y:S01]  /*0b50*/  IADD3 R11, R9, 0x200, RZ ;  /* 0x00000200090b7810 */ /* 0x010fe20007ffe0ff */
[----:B-1----:R-:W-:Y:S01]  /*0b60*/  @P5 IMAD.WIDE.U32 R14, R19, 0x10, R14 ;  /* 0x00000010130e5825 */ /* 0x002fe200078e000e */
[----:B------:R-:W-:Y:S03]  /*0b70*/  BSSY B0, `(.L_x_12538) ;  /* 0x000001a000007945 */ /* 0x000fe60003800000 */
[----:B------:R-:W-:Y:S01]  /*0b80*/  IMAD.WIDE.U32 R12, R13, 0x20, R4 ;  /* 0x000000200d0c7825 */ /* 0x000fe200078e0004 */
[----:B-----5:R3:W5:Y:S03]  /*0b90*/  @P5 LDG.E.128 R32, desc[UR4][R14.64] ;  /* 0x000000040e205981 */ /* 0x020766000c1e1d00 */
[----:B---3--:R-:W-:Y:S01]  /*0ba0*/  @P0 IMAD.WIDE.U32 R14, R11, 0x20, R16 ;  /* 0x000000200b0e0825 */ /* 0x008fe200078e0010 */
[----:B--2---:R-:W-:-:S02]  /*0bb0*/  @!P6 FSEL R25, R45, RZ, P2 ;  /* 0x000000ff2d19e208 */ /* 0x004fc40001000000 */
[----:B------:R-:W-:Y:S02]  /*0bc0*/  @!P6 FSEL R26, R46, RZ, P3 ;  /* 0x000000ff2e1ae208 */ /* 0x000fe40001800000 */
[C---:B------:R-:W-:Y:S02]  /*0bd0*/  @!P6 ISETP.NE.U32.AND P2, PT, R114.reuse, RZ, PT ;  /* 0x000000ff7200e20c */ /* 0x040fe40003f45070 */
[----:B------:R-:W-:Y:S02]  /*0be0*/  @!P6 ISETP.NE.U32.AND P3, PT, R114, RZ, PT ;  /* 0x000000ff7200e20c */ /* 0x000fe40003f65070 */
[C---:B------:R-:W-:Y:S02]  /*0bf0*/  @!P6 ISETP.NE.AND.EX P2, PT, R115.reuse, RZ, PT, P2 ;  /* 0x000000ff7300e20c */ /* 0x040fe40003f45320 */
[----:B------:R-:W-:Y:S02]  /*0c00*/  @!P6 ISETP.NE.AND.EX P3, PT, R115, RZ, PT, P3 ;  /* 0x000000ff7300e20c */ /* 0x000fe40003f65330 */
[----:B------:R-:W-:-:S02]  /*0c10*/  @!P6 FSEL R27, R47, RZ, P1 ;  /* 0x000000ff2f1be208 */ /* 0x000fc40000800000 */
[----:B------:R-:W-:Y:S02]  /*0c20*/  @!P6 FSEL R20, R40, RZ, P2 ;  /* 0x000000ff2814e208 */ /* 0x000fe40001000000 */
        /* <DEDUP_REMOVED lines=8> */
[----:B------:R-:W-:Y:S02]  /*0cb0*/  @!P6 FSEL R23, R43, RZ, P3 ;  /* 0x000000ff2b17e208 */ /* 0x000fe40001800000 */
[----:B------:R-:W-:Y:S01]  /*0cc0*/  @!P6 FSEL R24, R44, RZ, P1 ;  /* 0x000000ff2c18e208 */ /* 0x000fe20000800000 */
[----:B0-----:R-:W-:Y:S06]  /*0cd0*/  @!P6 BRA `(.L_x_12539) ;  /* 0x00000000000ce947 */ /* 0x001fec0003800000 */
[----:B-----5:R-:W-:-:S05]  /*0ce0*/  SHF.L.U32 R24, R32, 0x10, RZ ;  /* 0x0000001020187819 */ /* 0x020fca00000006ff */
[----:B------:R-:W-:-:S04]  /*0cf0*/  FMUL.FTZ R24, R24, UR6 ;  /* 0x0000000618187c20 */ /* 0x000fc80008410000 */
[----:B------:R-:W-:-:S07]  /*0d00*/  @P0 FADD.FTZ R24, R44, R24 ;  /* 0x000000182c180221 */ /* 0x000fce0000010000 */
.L_x_12539:
[----:B------:R-:W-:Y:S05]  /*0d10*/  BSYNC B0 ;  /* 0x0000000000007941 */ /* 0x000fea0003800000 */
.L_x_12538:
[----:B------:R-:W-:Y:S04]  /*0d20*/  BSSY B0, `(.L_x_12540) ;  /* 0x0000006000007945 */ /* 0x000fe80003800000 */
[----:B------:R-:W-:Y:S05]  /*0d30*/  @!P6 BRA `(.L_x_12541) ;  /* 0x000000000010e947 */ /* 0x000fea0003800000 */
[----:B-----5:R-:W-:-:S04]  /*0d40*/  PRMT R6, R32, 0x7632, R6 ;  /* 0x0000763220067816 */ /* 0x020fc80000000006 */
[----:B------:R-:W-:-:S05]  /*0d50*/  SHF.L.U32 R6, R6, 0x10, RZ ;  /* 0x0000001006067819 */ /* 0x000fca00000006ff */
[----:B------:R-:W-:-:S04]  /*0d60*/  FMUL.FTZ R25, R6, UR6 ;  /* 0x0000000606197c20 */ /* 0x000fc80008410000 */
[----:B------:R-:W-:-:S07]  /*0d70*/  @P0 FADD.FTZ R25, R45, R25 ;  /* 0x000000192d190221 */ /* 0x000fce0000010000 */
.L_x_12541:
[----:B------:R-:W-:Y:S05]  /*0d80*/  BSYNC B0 ;  /* 0x0000000000007941 */ /* 0x000fea0003800000 */
.L_x_12540:
[----:B------:R-:W-:Y:S04]  /*0d90*/  BSSY B0, `(.L_x_12542) ;  /* 0x0000005000007945 */ /* 0x000fe80003800000 */
[----:B------:R-:W-:Y:S05]  /*0da0*/  @!P6 BRA `(.L_x_12543) ;  /* 0x00000000000ce947 */ /* 0x000fea0003800000 */
[----:B-----5:R-:W-:-:S05]  /*0db0*/  SHF.L.U32 R26, R33, 0x10, RZ ;  /* 0x00000010211a7819 */ /* 0x020fca00000006ff */
[----:B------:R-:W-:-:S04]  /*0dc0*/  FMUL.FTZ R26, R26, UR6 ;  /* 0x000000061a1a7c20 */ /* 0x000fc80008410000 */
[----:B------:R-:W-:-:S07]  /*0dd0*/  @P0 FADD.FTZ R26, R46, R26 ;  /* 0x0000001a2e1a0221 */ /* 0x000fce0000010000 */
.L_x_12543:
[----:B------:R-:W-:Y:S05]  /*0de0*/  BSYNC B0 ;  /* 0x0000000000007941 */ /* 0x000fea0003800000 */
.L_x_12542:
[----:B------:R-:W-:Y:S04]  /*0df0*/  BSSY B0, `(.L_x_12544) ;  /* 0x0000006000007945 */ /* 0x000fe80003800000 */
[----:B------:R-:W-:Y:S05]  /*0e00*/  @!P6 BRA `(.L_x_12545) ;  /* 0x000000000010e947 */ /* 0x000fea0003800000 */
[----:B-----5:R-:W-:-:S04]  /*0e10*/  PRMT R6, R33, 0x7632, R6 ;  /* 0x0000763221067816 */ /* 0x020fc80000000006 */
[----:B------:R-:W-:-:S05]  /*0e20*/  SHF.L.U32 R6, R6, 0x10, RZ ;  /* 0x0000001006067819 */ /* 0x000fca00000006ff */
[----:B------:R-:W-:-:S04]  /*0e30*/  FMUL.FTZ R27, R6, UR6 ;  /* 0x00000006061b7c20 */ /* 0x000fc80008410000 */
[----:B------:R-:W-:-:S07]  /*0e40*/  @P0 FADD.FTZ R27, R47, R27 ;  /* 0x0000001b2f1b0221 */ /* 0x000fce0000010000 */
.L_x_12545:
[----:B------:R-:W-:Y:S05]  /*0e50*/  BSYNC B0 ;  /* 0x0000000000007941 */ /* 0x000fea0003800000 */
.L_x_12544:
[----:B------:R-:W-:Y:S04]  /*0e60*/  BSSY B0, `(.L_x_12546) ;  /* 0x0000005000007945 */ /* 0x000fe80003800000 */
[----:B------:R-:W-:Y:S05]  /*0e70*/  @!P6 BRA `(.L_x_12547) ;  /* 0x00000000000ce947 */ /* 0x000fea0003800000 */
[----:B-----5:R-:W-:-:S05]  /*0e80*/  SHF.L.U32 R20, R34, 0x10, RZ ;  /* 0x0000001022147819 */ /* 0x020fca00000006ff */
[----:B------:R-:W-:-:S04]  /*0e90*/  FMUL.FTZ R20, R20, UR6 ;  /* 0x0000000614147c20 */ /* 0x000fc80008410000 */
[----:B------:R-:W-:-:S07]  /*0ea0*/  @P0 FADD.FTZ R20, R40, R20 ;  /* 0x0000001428140221 */ /* 0x000fce0000010000 */
.L_x_12547:
[----:B------:R-:W-:Y:S05]  /*0eb0*/  BSYNC B0 ;  /* 0x0000000000007941 */ /* 0x000fea0003800000 */
.L_x_12546:
[----:B------:R-:W-:Y:S04]  /*0ec0*/  BSSY B0, `(.L_x_12548) ;  /* 0x0000006000007945 */ /* 0x000fe80003800000 */
[----:B------:R-:W-:Y:S05]  /*0ed0*/  @!P6 BRA `(.L_x_12549) ;  /* 0x000000000010e947 */ /* 0x000fea0003800000 */
[----:B-----5:R-:W-:-:S04]  /*0ee0*/  PRMT R6, R34, 0x7632, R6 ;  /* 0x0000763222067816 */ /* 0x020fc80000000006 */
[----:B------:R-:W-:-:S05]  /*0ef0*/  SHF.L.U32 R6, R6, 0x10, RZ ;  /* 0x0000001006067819 */ /* 0x000fca00000006ff */
[----:B------:R-:W-:-:S04]  /*0f00*/  FMUL.FTZ R21, R6, UR6 ;  /* 0x0000000606157c20 */ /* 0x000fc80008410000 */
[----:B------:R-:W-:-:S07]  /*0f10*/  @P0 FADD.FTZ R21, R41, R21 ;  /* 0x0000001529150221 */ /* 0x000fce0000010000 */
.L_x_12549:
[----:B------:R-:W-:Y:S05]  /*0f20*/  BSYNC B0 ;  /* 0x0000000000007941 */ /* 0x000fea0003800000 */
.L_x_12548:
[----:B------:R-:W-:Y:S04]  /*0f30*/  BSSY B0, `(.L_x_12550) ;  /* 0x0000005000007945 */ /* 0x000fe80003800000 */
[----:B------:R-:W-:Y:S05]  /*0f40*/  @!P6 BRA `(.L_x_12551) ;  /* 0x00000000000ce947 */ /* 0x000fea0003800000 */
[----:B-----5:R-:W-:-:S05]  /*0f50*/  SHF.L.U32 R22, R35, 0x10, RZ ;  /* 0x0000001023167819 */ /* 0x020fca00000006ff */
[----:B------:R-:W-:-:S04]  /*0f60*/  FMUL.FTZ R22, R22, UR6 ;  /* 0x0000000616167c20 */ /* 0x000fc80008410000 */
[----:B------:R-:W-:-:S07]  /*0f70*/  @P0 FADD.FTZ R22, R42, R22 ;  /* 0x000000162a160221 */ /* 0x000fce0000010000 */
.L_x_12551:
[----:B------:R-:W-:Y:S05]  /*0f80*/  BSYNC B0 ;  /* 0x0000000000007941 */ /* 0x000fea0003800000 */
.L_x_12550:
[----:B------:R-:W-:Y:S04]  /*0f90*/  BSSY B0, `(.L_x_12552) ;  /* 0x0000006000007945 */ /* 0x000fe80003800000 */
[----:B------:R-:W-:Y:S05]  /*0fa0*/  @!P6 BRA `(.L_x_12553) ;  /* 0x000000000010e947 */ /* 0x000fea0003800000 */
[----:B-----5:R-:W-:-:S04]  /*0fb0*/  PRMT R6, R35, 0x7632, R6 ;  /* 0x0000763223067816 */ /* 0x020fc80000000006 */
[----:B------:R-:W-:-:S05]  /*0fc0*/  SHF.L.U32 R6, R6, 0x10, RZ ;  /* 0x0000001006067819 */ /* 0x000fca00000006ff */
[----:B------:R-:W-:-:S04]  /*0fd0*/  FMUL.FTZ R23, R6, UR6 ;  /* 0x0000000606177c20 */ /* 0x000fc80008410000 */
[----:B------:R-:W-:-:S07]  /*0fe0*/  @P0 FADD.FTZ R23, R43, R23 ;  /* 0x000000172b170221 */ /* 0x000fce0000010000 */
.L_x_12553:
[----:B------:R-:W-:Y:S05]  /*0ff0*/  BSYNC B0 ;  /* 0x0000000000007941 */ /* 0x000fea0003800000 */
.L_x_12552:
[----:B------:R-:W-:Y:S01]  /*1000*/  STG.E.128 desc[UR4][R12.64], R24 ;  /* 0x000000180c007986 */ /* 0x000fe2000c101d04 */
[----:B------:R-:W0:Y:S03]  /*1010*/  @P5 LDC.64 R18, c[0x0][0x220] ;  /* 0x00008800ff125b82 */ /* 0x000e260000000a00 */
[----:B------:R1:W-:Y:S04]  /*1020*/  STG.E.128 desc[UR4][R12.64+0x10], R20 ;  /* 0x000010140c007986 */ /* 0x0003e8000c101d04 */
[----:B------:R-:W2:Y:S04]  /*1030*/  @P0 LDG.E.128 R44, desc[UR4][R14.64] ;  /* 0x000000040e2c0981 */ /* 0x000ea8000c1e1d00 */
[----:B------:R-:W1:Y:S01]  /*1040*/  @P0 LDG.E.128 R40, desc[UR4][R14.64+0x10] ;  /* 0x000010040e280981 */ /* 0x000e62000c1e1d00 */
[----:B------:R-:W-:-:S02]  /*1050*/  @P5 IADD3 R7, R8, 0x200, RZ ;  /* 0x0000020008075810 */ /* 0x000fc40007ffe0ff */
[C---:B------:R-:W-:Y:S02]  /*1060*/  @!P6 ISETP.NE.U32.AND P3, PT, R114.reuse, RZ, PT ;  /* 0x000000ff7200e20c */ /* 0x040fe40003f65070 */
[C---:B------:R-:W-:Y:S02]  /*1070*/  @!P6 ISETP.NE.U32.AND P2, PT, R114.reuse, RZ, PT ;  /* 0x000000ff7200e20c */ /* 0x040fe40003f45070 */
[C---:B------:R-:W-:Y:S02]  /*1080*/  @!P6 ISETP.NE.AND.EX P3, PT, R115.reuse, RZ, PT, P3 ;  /* 0x000000ff7300e20c */ /* 0x040fe40003f65330 */
[----:B------:R-:W-:Y:S01]  /*1090*/  @!P6 ISETP.NE.AND.EX P2, PT, R115, RZ, PT, P2 ;  /* 0x000000ff7300e20c */ /* 0x000fe20003f45320 */
[----:B0-----:R-:W-:Y:S02]  /*10a0*/  @P5 IMAD.WIDE.U32 R18, R7, 0x10, R18 ;  /* 0x0000001007125825 */ /* 0x001fe400078e0012 */
[----:B------:R-:W0:Y:S01]  /*10b0*/  @P0 LDC.64 R6, c[0x0][0x230] ;  /* 0x00008c00ff060b82 */ /* 0x000e220000000a00 */
[----:B------:R-:W-:-:S02]  /*10c0*/  @!P6 ISETP.NE.U32.AND P1, PT, R114, RZ, PT ;  /* 0x000000ff7200e20c */ /* 0x000fc40003f25070 */
[----:B-----5:R3:W5:Y:S01]  /*10d0*/  @P5 LDG.E.128 R32, desc[UR4][R18.64] ;  /* 0x0000000412205981 */ /* 0x020762000c1e1d00 */
[----:B------:R-:W-:Y:S01]  /*10e0*/  BSSY B0, `(.L_x_12554) ;  /* 0x0000016000007945 */ /* 0x000fe20003800000 */
[----:B------:R-:W-:Y:S02]  /*10f0*/  @!P6 ISETP.NE.AND.EX P1, PT, R115, RZ, PT, P1 ;  /* 0x000000ff7300e20c */ /* 0x000fe40003f25310 */
[----:B--2---:R-:W-:Y:S02]  /*1100*/  @!P6 FSEL R17, R45, RZ, P3 ;  /* 0x000000ff2d11e208 */ /* 0x004fe40001800000 */
[----:B------:R-:W-:Y:S02]  /*1110*/  @!P6 ISETP.NE.U32.AND P3, PT, R114, RZ, PT ;  /* 0x000000ff7200e20c */ /* 0x000fe40003f65070 */
[----:B------:R-:W-:Y:S02]  /*1120*/  @!P6 FSEL R16, R44, RZ, P2 ;  /* 0x000000ff2c10e208 */ /* 0x000fe40001000000 */
[----:B------:R-:W-:-:S02]  /*1130*/  @!P6 ISETP.NE.U32.AND P2, PT, R114, RZ, PT ;  /* 0x000000ff7200e20c */ /* 0x000fc40003f45070 */
[C---:B------:R-:W-:Y:S02]  /*1140*/  @!P6 ISETP.NE.AND.EX P3, PT, R115.reuse, RZ, PT, P3 ;  /* 0x000000ff7300e20c */ /* 0x040fe40003f65330 */
[----:B------:R-:W-:Y:S02]  /*1150*/  @!P6 ISETP.NE.AND.EX P2, PT, R115, RZ, PT, P2 ;  /* 0x000000ff7300e20c */ /* 0x000fe40003f45320 */
[----:B-1----:R-:W-:Y:S02]  /*1160*/  @!P6 FSEL R12, R40, RZ, P3 ;  /* 0x000000ff280ce208 */ /* 0x002fe40001800000 */
[----:B------:R-:W-:Y:S02]  /*1170*/  @!P6 ISETP.NE.U32.AND P3, PT, R114, RZ, PT ;  /* 0x000000ff7200e20c */ /* 0x000fe40003f65070 */
[----:B---3--:R-:W-:Y:S02]  /*1180*/  @!P6 FSEL R18, R46, RZ, P1 ;  /* 0x000000ff2e12e208 */ /* 0x008fe40000800000 */
[----:B------:R-:W-:-:S02]  /*1190*/  @!P6 FSEL R19, R47, RZ, P2 ;  /* 0x000000ff2f13e208 */ /* 0x000fc40001000000 */
[C---:B------:R-:W-:Y:S02]  /*11a0*/  @!P6 ISETP.NE.U32.AND P1, PT, R114.reuse, RZ, PT ;  /* 0x000000ff7200e20c */ /* 0x040fe40003f25070 */
[----:B------:R-:W-:Y:S02]  /*11b0*/  @!P6 ISETP.NE.U32.AND P2, PT, R114, RZ, PT ;  /* 0x000000ff7200e20c */ /* 0x000fe40003f45070 */
[C---:B------:R-:W-:Y:S02]  /*11c0*/  @!P6 ISETP.NE.AND.EX P3, PT, R115.reuse, RZ, PT, P3 ;  /* 0x000000ff7300e20c */ /* 0x040fe40003f65330 */
[C---:B------:R-:W-:Y:S02]  /*11d0*/  @!P6 ISETP.NE.AND.EX P1, PT, R115.reuse, RZ, PT, P1 ;  /* 0x000000ff7300e20c */ /* 0x040fe40003f25310 */
[----:B------:R-:W-:Y:S02]  /*11e0*/  @!P6 ISETP.NE.AND.EX P2, PT, R115, RZ, PT, P2 ;  /* 0x000000ff7300e20c */ /* 0x000fe40003f45320 */
[----:B------:R-:W-:Y:S01]  /*11f0*/  @!P6 FSEL R13, R41, RZ, P3 ;  /* 0x000000ff290de208 */ /* 0x000fe20001800000 */
[----:B0-----:R-:W-:Y:S10]  /*1200*/  @!P6 BRA `(.L_x_12555) ;  /* 0x00000000000ce947 */ /* 0x001ff40003800000 */
[----:B-----5:R-:W-:-:S05]  /*1210*/  SHF.L.U32 R16, R32, 0x10, RZ ;  /* 0x0000001020107819 */ /* 0x020fca00000006ff */
[----:B------:R-:W-:-:S04]  /*1220*/  FMUL.FTZ R16, R16, UR6 ;  /* 0x0000000610107c20 */ /* 0x000fc80008410000 */
[----:B------:R-:W-:-:S07]  /*1230*/  @P0 FADD.FTZ R16, R44, R16 ;  /* 0x000000102c100221 */ /* 0x000fce0000010000 */
.L_x_12555:
[----:B------:R-:W-:Y:S05]  /*1240*/  BSYNC B0 ;  /* 0x0000000000007941 */ /* 0x000fea0003800000 */
.L_x_12554:
[----:B------:R-:W-:Y:S04]  /*1250*/  BSSY B0, `(.L_x_12556) ;  /* 0x0000006000007945 */ /* 0x000fe80003800000 */
[----:B------:R-:W-:Y:S05]  /*1260*/  @!P6 BRA `(.L_x_12557) ;  /* 0x000000000010e947 */ /* 0x000fea0003800000 */
[----:B-----5:R-:W-:-:S04]  /*1270*/  PRMT R10, R32, 0x7632, R10 ;  /* 0x00007632200a7816 */ /* 0x020fc8000000000a */
[----:B------:R-:W-:-:S05]  /*1280*/  SHF.L.U32 R10, R10, 0x10, RZ ;  /* 0x000000100a0a7819 */ /* 0x000fca00000006ff */
[----:B------:R-:W-:-:S04]  /*1290*/  FMUL.FTZ R17, R10, UR6 ;  /* 0x000000060a117c20 */ /* 0x000fc80008410000 */
[----:B------:R-:W-:-:S07]  /*12a0*/  @P0 FADD.FTZ R17, R45, R17 ;  /* 0x000000112d110221 */ /* 0x000fce0000010000 */
.L_x_12557:
[----:B------:R-:W-:Y:S05]  /*12b0*/  BSYNC B0 ;  /* 0x0000000000007941 */ /* 0x000fea0003800000 */
.L_x_12556:
[----:B------:R-:W-:Y:S04]  /*12c0*/  BSSY B0, `(.L_x_12558) ;  /* 0x0000005000007945 */ /* 0x000fe80003800000 */
[----:B------:R-:W-:Y:S05]  /*12d0*/  @!P6 BRA `(.L_x_12559) ;  /* 0x00000000000ce947 */ /* 0x000fea0003800000 */
[----:B-----5:R-:W-:-:S05]  /*12e0*/  SHF.L.U32 R18, R33, 0x10, RZ ;  /* 0x0000001021127819 */ /* 0x020fca00000006ff */
[----:B------:R-:W-:-:S04]  /*12f0*/  FMUL.FTZ R18, R18, UR6 ;  /* 0x0000000612127c20 */ /* 0x000fc80008410000 */
[----:B------:R-:W-:-:S07]  /*1300*/  @P0 FADD.FTZ R18, R46, R18 ;  /* 0x000000122e120221 */ /* 0x000fce0000010000 */
.L_x_12559:
[----:B------:R-:W-:Y:S05]  /*1310*/  BSYNC B0 ;  /* 0x0000000000007941 */ /* 0x000fea0003800000 */
.L_x_12558:
[----:B------:R-:W-:Y:S04]  /*1320*/  BSSY B0, `(.L_x_12560) ;  /* 0x0000006000007945 */ /* 0x000fe80003800000 */
[----:B------:R-:W-:Y:S05]  /*1330*/  @!P6 BRA `(.L_x_12561) ;  /* 0x000000000010e947 */ /* 0x000fea0003800000 */
[----:B-----5:R-:W-:-:S04]  /*1340*/  PRMT R10, R33, 0x7632, R10 ;  /* 0x00007632210a7816 */ /* 0x020fc8000000000a */
[----:B------:R-:W-:-:S05]  /*1350*/  SHF.L.U32 R10, R10, 0x10, RZ ;  /* 0x000000100a0a7819 */ /* 0x000fca00000006ff */
[----:B------:R-:W-:-:S04]  /*1360*/  FMUL.FTZ R19, R10, UR6 ;  /* 0x000000060a137c20 */ /* 0x000fc80008410000 */
[----:B------:R-:W-:-:S07]  /*1370*/  @P0 FADD.FTZ R19, R47, R19 ;  /* 0x000000132f130221 */ /* 0x000fce0000010000 */
.L_x_12561:
[----:B------:R-:W-:Y:S05]  /*1380*/  BSYNC B0 ;  /* 0x0000000000007941 */ /* 0x000fea0003800000 */
.L_x_12560:
[----:B------:R-:W-:Y:S04]  /*1390*/  BSSY B0, `(.L_x_12562) ;  /* 0x0000005000007945 */ /* 0x000fe80003800000 */
[----:B------:R-:W-:Y:S05]  /*13a0*/  @!P6 BRA `(.L_x_12563) ;  /* 0x00000000000ce947 */ /* 0x000fea0003800000 */
[----:B-----5:R-:W-:-:S05]  /*13b0*/  SHF.L.U32 R12, R34, 0x10, RZ ;  /* 0x00000010220c7819 */ /* 0x020fca00000006ff */
[----:B------:R-:W-:-:S04]  /*13c0*/  FMUL.FTZ R12, R12, UR6 ;  /* 0x000000060c0c7c20 */ /* 0x000fc80008410000 */
[----:B------:R-:W-:-:S07]  /*13d0*/  @P0 FADD.FTZ R12, R40, R12 ;  /* 0x0000000c280c0221 */ /* 0x000fce0000010000 */
.L_x_12563:
[----:B------:R-:W-:Y:S05]  /*13e0*/  BSYNC B0 ;  /* 0x0000000000007941 */ /* 0x000fea0003800000 */
.L_x_12562:
[----:B------:R-:W-:Y:S04]  /*13f0*/  BSSY B0, `(.L_x_12564) ;  /* 0x0000006000007945 */ /* 0x000fe80003800000 */
[----:B------:R-:W-:Y:S05]  /*1400*/  @!P6 BRA `(.L_x_12565) ;  /* 0x000000000010e947 */ /* 0x000fea0003800000 */
[----:B-----5:R-:W-:-:S04]  /*1410*/  PRMT R10, R34, 0x7632, R10 ;  /* 0x00007632220a7816 */ /* 0x020fc8000000000a */
[----:B------:R-:W-:-:S05]  /*1420*/  SHF.L.U32 R10, R10, 0x10, RZ ;  /* 0x000000100a0a7819 */ /* 0x000fca00000006ff */
[----:B------:R-:W-:-:S04]  /*1430*/  FMUL.FTZ R13, R10, UR6 ;  /* 0x000000060a0d7c20 */ /* 0x000fc80008410000 */
[----:B------:R-:W-:-:S07]  /*1440*/  @P0 FADD.FTZ R13, R41, R13 ;  /* 0x0000000d290d0221 */ /* 0x000fce0000010000 */
.L_x_12565:
[----:B------:R-:W-:Y:S05]  /*1450*/  BSYNC B0 ;  /* 0x0000000000007941 */ /* 0x000fea0003800000 */
.L_x_12564:
[----:B------:R-:W-:Y:S01]  /*1460*/  BSSY B0, `(.L_x_12566) ;  /* 0x0000006000007945 */ /* 0x000fe20003800000 */
[----:B------:R-:W-:-:S03]  /*1470*/  @!P6 FSEL R14, R42, RZ, P1 ;  /* 0x000000ff2a0ee208 */ /* 0x000fc60000800000 */
[----:B------:R-:W-:Y:S05]  /*1480*/  @!P6 BRA `(.L_x_12567) ;  /* 0x00000000000ce947 */ /* 0x000fea0003800000 */
[----:B-----5:R-:W-:-:S05]  /*1490*/  SHF.L.U32 R14, R35, 0x10, RZ ;  /* 0x00000010230e7819 */ /* 0x020fca00000006ff */
[----:B------:R-:W-:-:S04]  /*14a0*/  FMUL.FTZ R14, R14, UR6 ;  /* 0x000000060e0e7c20 */ /* 0x000fc80008410000 */
[----:B------:R-:W-:-:S07]  /*14b0*/  @P0 FADD.FTZ R14, R42, R14 ;  /* 0x0000000e2a0e0221 */ /* 0x000fce0000010000 */
.L_x_12567:
[----:B------:R-:W-:Y:S05]  /*14c0*/  BSYNC B0 ;  /* 0x0000000000007941 */ /* 0x000fea0003800000 */
.L_x_12566:
[----:B------:R-:W-:Y:S01]  /*14d0*/  BSSY B0, `(.L_x_12568) ;  /* 0x0000008000007945 */ /* 0x000fe20003800000 */
[----:B------:R-:W-:Y:S01]  /*14e0*/  IMAD.WIDE.U32 R10, R11, 0x20, R4 ;  /* 0x000000200b0a7825 */ /* 0x000fe200078e0004 */
[----:B------:R-:W-:Y:S02]  /*14f0*/  @!P6 FSEL R15, R43, RZ, P2 ;  /* 0x000000ff2b0fe208 */ /* 0x000fe40001000000 */
[----:B------:R-:W-:Y:S05]  /*1500*/  @!P6 BRA `(.L_x_12569) ;  /* 0x000000000010e947 */ /* 0x000fea0003800000 */
[----:B-----5:R-:W-:-:S04]  /*1510*/  PRMT R15, R35, 0x7632, R15 ;  /* 0x00007632230f7816 */ /* 0x020fc8000000000f */
[----:B------:R-:W-:-:S05]  /*1520*/  SHF.L.U32 R15, R15, 0x10, RZ ;  /* 0x000000100f0f7819 */ /* 0x000fca00000006ff */
[----:B------:R-:W-:-:S04]  /*1530*/  FMUL.FTZ R15, R15, UR6 ;  /* 0x000000060f0f7c20 */ /* 0x000fc80008410000 */
[----:B------:R-:W-:-:S07]  /*1540*/  @P0 FADD.FTZ R15, R43, R15 ;  /* 0x0000000f2b0f0221 */ /* 0x000fce0000010000 */
.L_x_12569:
[----:B------:R-:W-:Y:S05]  /*1550*/  BSYNC B0 ;  /* 0x0000000000007941 */ /* 0x000fea0003800000 */
.L_x_12568:
[----:B------:R-:W-:Y:S01]  /*1560*/  IADD3 R121, R9, 0x300, RZ ;  /* 0x0000030009797810 */ /* 0x000fe20007ffe0ff */
[----:B------:R-:W-:Y:S04]  /*1570*/  STG.E.128 desc[UR4][R10.64], R16 ;  /* 0x000000100a007986 */ /* 0x000fe8000c101d04 */
[----:B------:R-:W-:Y:S01]  /*1580*/  @P0 IMAD.WIDE.U32 R116, R121, 0x20, R6 ;  /* 0x0000002079740825 */ /* 0x000fe200078e0006 */
[----:B------:R0:W-:Y:S01]  /*1590*/  STG.E.128 desc[UR4][R10.64+0x10], R12 ;  /* 0x0000100c0a007986 */ /* 0x0001e2000c101d04 */
[----:B------:R-:W1:Y:S03]  /*15a0*/  @P5 LDC.64 R6, c[0x0][0x220] ;  /* 0x00008800ff065b82 */ /* 0x000e660000000a00 */
[----:B------:R-:W0:Y:S04]  /*15b0*/  @P0 LDG.E.128 R44, desc[UR4][R116.64] ;  /* 0x00000004742c0981 */ /* 0x000e28000c1e1d00 */
[----:B------:R-:W2:Y:S01]  /*15c0*/  @P0 LDG.E.128 R40, desc[UR4][R116.64+0x10] ;  /* 0x0000100474280981 */ /* 0x000ea2000c1e1d00 */
[----:B------:R-:W-:-:S02]  /*15d0*/  @P5 IADD3 R9, R8, 0x300, RZ ;  /* 0x0000030008095810 */ /* 0x000fc40007ffe0ff */
[C---:B------:R-:W-:Y:S02]  /*15e0*/  @!P6 ISETP.NE.U32.AND P3, PT, R114.reuse, RZ, PT ;  /* 0x000000ff7200e20c */ /* 0x040fe40003f65070 */
[C---:B------:R-:W-:Y:S02]  /*15f0*/  @!P6 ISETP.NE.U32.AND P1, PT, R114.reuse, RZ, PT ;  /* 0x000000ff7200e20c */ /* 0x040fe40003f25070 */
[----:B------:R-:W-:Y:S02]  /*1600*/  @!P6 ISETP.NE.U32.AND P2, PT, R114, RZ, PT ;  /* 0x000000ff7200e20c */ /* 0x000fe40003f45070 */
[----:B------:R-:W-:Y:S01]  /*1610*/  @!P6 ISETP.NE.AND.EX P3, PT, R115, RZ, PT, P3 ;  /* 0x000000ff7300e20c */ /* 0x000fe20003f65330 */
[----:B-1----:R-:W-:-:S05]  /*1620*/  @P5 IMAD.WIDE.U32 R6, R9, 0x10, R6 ;  /* 0x0000001009065825 */ /* 0x002fca00078e0006 */
[----:B-----5:R1:W5:Y:S01]  /*1630*/  @P5 LDG.E.128 R32, desc[UR4][R6.64] ;  /* 0x0000000406205981 */ /* 0x020362000c1e1d00 */
[C---:B------:R-:W-:Y:S01]  /*1640*/  @!P6 ISETP.NE.U32.AND P5, PT, R114.reuse, RZ, PT ;  /* 0x000000ff7200e20c */ /* 0x040fe20003fa5070 */
[----:B------:R-:W-:Y:S01]  /*1650*/  BSSY B0, `(.L_x_12570) ;  /* 0x0000016000007945 */ /* 0x000fe20003800000 */
[C---:B------:R-:W-:Y:S02]  /*1660*/  @!P6 ISETP.NE.AND.EX P1, PT, R115.reuse, RZ, PT, P1 ;  /* 0x000000ff7300e20c */ /* 0x040fe40003f25310 */
[C---:B------:R-:W-:Y:S02]  /*1670*/  @!P6 ISETP.NE.AND.EX P5, PT, R115.reuse, RZ, PT, P5 ;  /* 0x000000ff7300e20c */ /* 0x040fe40003fa5350 */
[----:B------:R-:W-:Y:S02]  /*1680*/  @!P6 ISETP.NE.AND.EX P2, PT, R115, RZ, PT, P2 ;  /* 0x000000ff7300e20c */ /* 0x000fe40003f45320 */
[----:B0-----:R-:W-:Y:S02]  /*1690*/  @!P6 FSEL R11, R47, RZ, P3 ;  /* 0x000000ff2f0be208 */ /* 0x001fe40001800000 */
[----:B------:R-:W-:-:S02]  /*16a0*/  @!P6 ISETP.NE.U32.AND P3, PT, R114, RZ, PT ;  /* 0x000000ff7200e20c */ /* 0x000fc40003f65070 */
[----:B------:R-:W-:Y:S02]  /*16b0*/  @!P6 FSEL R8, R44, RZ, P1 ;  /* 0x000000ff2c08e208 */ /* 0x000fe40000800000 */
[----:B------:R-:W-:Y:S02]  /*16c0*/  @!P6 FSEL R9, R45, RZ, P5 ;  /* 0x000000ff2d09e208 */ /* 0x000fe40002800000 */
[----:B------:R-:W-:Y:S02]  /*16d0*/  @!P6 FSEL R10, R46, RZ, P2 ;  /* 0x000000ff2e0ae208 */ /* 0x000fe40001000000 */
[C---:B------:R-:W-:Y:S02]  /*16e0*/  @!P6 ISETP.NE.U32.AND P1, PT, R114.reuse, RZ, PT ;  /* 0x000000ff7200e20c */ /* 0x040fe40003f25070 */
[C---:B------:R-:W-:Y:S02]  /*16f0*/  @!P6 ISETP.NE.U32.AND P5, PT, R114.reuse, RZ, PT ;  /* 0x000000ff7200e20c */ /* 0x040fe40003fa5070 */
[----:B------:R-:W-:-:S02]  /*1700*/  @!P6 ISETP.NE.U32.AND P2, PT, R114, RZ, PT ;  /* 0x000000ff7200e20c */ /* 0x000fc40003f45070 */
[C---:B------:R-:W-:Y:S02]  /*1710*/  @!P6 ISETP.NE.AND.EX P3, PT, R115.reuse, RZ, PT, P3 ;  /* 0x000000ff7300e20c */ /* 0x040fe40003f65330 */
[C---:B------:R-:W-:Y:S02]  /*1720*/  @!P6 ISETP.NE.AND.EX P1, PT, R115.reuse, RZ, PT, P1 ;  /* 0x000000ff7300e20c */ /* 0x040fe40003f25310 */
[C---:B------:R-:W-:Y:S02]  /*1730*/  @!P6 ISETP.NE.AND.EX P5, PT, R115.reuse, RZ, PT, P5 ;  /* 0x000000ff7300e20c */ /* 0x040fe40003fa5350 */
[----:B------:R-:W-:Y:S01]  /*1740*/  @!P6 ISETP.NE.AND.EX P2, PT, R115, RZ, PT, P2 ;  /* 0x000000ff7300e20c */ /* 0x000fe20003f45320 */
[----:B------:R-:W-:Y:S01]  /*1750*/  IMAD.WIDE.U32 R114, R121, 0x20, R4 ;  /* 0x0000002079727825 */ /* 0x000fe200078e0004 */
[----:B--2---:R-:W-:Y:S01]  /*1760*/  @!P6 FSEL R4, R40, RZ, P3 ;  /* 0x000000ff2804e208 */ /* 0x004fe20001800000 */
[----:B-1----:R-:W-:Y:S10]  /*1770*/  @!P6 BRA `(.L_x_12571) ;  /* 0x00000000000ce947 */ /* 0x002ff40003800000 */
[----:B-----5:R-:W-:-:S05]  /*1780*/  SHF.L.U32 R8, R32, 0x10, RZ ;  /* 0x0000001020087819 */ /* 0x020fca00000006ff */
[----:B------:R-:W-:-:S04]  /*1790*/  FMUL.FTZ R8, R8, UR6 ;  /* 0x0000000608087c20 */ /* 0x000fc80008410000 */
[----:B------:R-:W-:-:S07]  /*17a0*/  @P0 FADD.FTZ R8, R44, R8 ;  /* 0x000000082c080221 */ /* 0x000fce0000010000 */
.L_x_12571:
[----:B------:R-:W-:Y:S05]  /*17b0*/  BSYNC B0 ;  /* 0x0000000000007941 */ /* 0x000fea0003800000 */
.L_x_12570:
[----:B------:R-:W-:Y:S04]  /*17c0*/  BSSY B0, `(.L_x_12572) ;  /* 0x0000006000007945 */ /* 0x000fe80003800000 */
[----:B------:R-:W-:Y:S05]  /*17d0*/  @!P6 BRA `(.L_x_12573) ;  /* 0x000000000010e947 */ /* 0x000fea0003800000 */
[----:B-----5:R-:W-:-:S04]  /*17e0*/  PRMT R5, R32, 0x7632, R5 ;  /* 0x0000763220057816 */ /* 0x020fc80000000005 */
[----:B------:R-:W-:-:S05]  /*17f0*/  SHF.L.U32 R5, R5, 0x10, RZ ;  /* 0x0000001005057819 */ /* 0x000fca00000006ff */
[----:B------:R-:W-:-:S04]  /*1800*/  FMUL.FTZ R9, R5, UR6 ;  /* 0x0000000605097c20 */ /* 0x000fc80008410000 */
[----:B------:R-:W-:-:S07]  /*1810*/  @P0 FADD.FTZ R9, R45, R9 ;  /* 0x000000092d090221 */ /* 0x000fce0000010000 */
.L_x_12573:
[----:B------:R-:W-:Y:S05]  /*1820*/  BSYNC B0 ;  /* 0x0000000000007941 */ /* 0x000fea0003800000 */
.L_x_12572:
[----:B------:R-:W-:Y:S04]  /*1830*/  BSSY B0, `(.L_x_12574) ;  /* 0x0000005000007945 */ /* 0x000fe80003800000 */
[----:B------:R-:W-:Y:S05]  /*1840*/  @!P6 BRA `(.L_x_12575) ;  /* 0x00000000000ce947 */ /* 0x000fea0003800000 */
[----:B-----5:R-:W-:-:S05]  /*1850*/  SHF.L.U32 R10, R33, 0x10, RZ ;  /* 0x00000010210a7819 */ /* 0x020fca00000006ff */
[----:B------:R-:W-:-:S04]  /*1860*/  FMUL.FTZ R10, R10, UR6 ;  /* 0x000000060a0a7c20 */ /* 0x000fc80008410000 */
[----:B------:R-:W-:-:S07]  /*1870*/  @P0 FADD.FTZ R10, R46, R10 ;  /* 0x0000000a2e0a0221 */ /* 0x000fce0000010000 */
.L_x_12575:
[----:B------:R-:W-:Y:S05]  /*1880*/  BSYNC B0 ;  /* 0x0000000000007941 */ /* 0x000fea0003800000 */
.L_x_12574:
[----:B------:R-:W-:Y:S04]  /*1890*/  BSSY B0, `(.L_x_12576) ;  /* 0x0000006000007945 */ /* 0x000fe80003800000 */
[----:B------:R-:W-:Y:S05]  /*18a0*/  @!P6 BRA `(.L_x_12577) ;  /* 0x000000000010e947 */ /* 0x000fea0003800000 */
[----:B-----5:R-:W-:-:S04]  /*18b0*/  PRMT R5, R33, 0x7632, R5 ;  /* 0x0000763221057816 */ /* 0x020fc80000000005 */
[----:B------:R-:W-:-:S05]  /*18c0*/  SHF.L.U32 R5, R5, 0x10, RZ ;  /* 0x0000001005057819 */ /* 0x000fca00000006ff */
[----:B------:R-:W-:-:S04]  /*18d0*/  FMUL.FTZ R11, R5, UR6 ;  /* 0x00000006050b7c20 */ /* 0x000fc80008410000 */
[----:B------:R-:W-:-:S07]  /*18e0*/  @P0 FADD.FTZ R11, R47, R11 ;  /* 0x0000000b2f0b0221 */ /* 0x000fce0000010000 */
.L_x_12577:
[----:B------:R-:W-:Y:S05]  /*18f0*/  BSYNC B0 ;  /* 0x0000000000007941 */ /* 0x000fea0003800000 */
.L_x_12576:
[----:B------:R-:W-:Y:S04]  /*1900*/  BSSY B0, `(.L_x_12578) ;  /* 0x0000005000007945 */ /* 0x000fe80003800000 */
[----:B------:R-:W-:Y:S05]  /*1910*/  @!P6 BRA `(.L_x_12579) ;  /* 0x00000000000ce947 */ /* 0x000fea0003800000 */
[----:B-----5:R-:W-:-:S05]  /*1920*/  SHF.L.U32 R4, R34, 0x10, RZ ;  /* 0x0000001022047819 */ /* 0x020fca00000006ff */
[----:B------:R-:W-:-:S04]  /*1930*/  FMUL.FTZ R4, R4, UR6 ;  /* 0x0000000604047c20 */ /* 0x000fc80008410000 */
[----:B------:R-:W-:-:S07]  /*1940*/  @P0 FADD.FTZ R4, R40, R4 ;  /* 0x0000000428040221 */ /* 0x000fce0000010000 */
.L_x_12579:
[----:B------:R-:W-:Y:S05]  /*1950*/  BSYNC B0 ;  /* 0x0000000000007941 */ /* 0x000fea0003800000 */
.L_x_12578:
[----:B------:R-:W-:Y:S01]  /*1960*/  BSSY B0, `(.L_x_12580) ;  /* 0x0000007000007945 */ /* 0x000fe20003800000 */
[----:B------:R-:W-:-:S03]  /*1970*/  @!P6 FSEL R5, R41, RZ, P1 ;  /* 0x000000ff2905e208 */ /* 0x000fc60000800000 */
[----:B------:R-:W-:Y:S05]  /*1980*/  @!P6 BRA `(.L_x_12581) ;  /* 0x000000000010e947 */ /* 0x000fea0003800000 */
[----:B-----5:R-:W-:-:S04]  /*1990*/  PRMT R5, R34, 0x7632, R5 ;  /* 0x0000763222057816 */ /* 0x020fc80000000005 */
[----:B------:R-:W-:-:S05]  /*19a0*/  SHF.L.U32 R5, R5, 0x10, RZ ;  /* 0x0000001005057819 */ /* 0x000fca00000006ff */
[----:B------:R-:W-:-:S04]  /*19b0*/  FMUL.FTZ R5, R5, UR6 ;  /* 0x0000000605057c20 */ /* 0x000fc80008410000 */
[----:B------:R-:W-:-:S07]  /*19c0*/  @P0 FADD.FTZ R5, R41, R5 ;  /* 0x0000000529050221 */ /* 0x000fce0000010000 */
.L_x_12581:
[----:B------:R-:W-:Y:S05]  /*19d0*/  BSYNC B0 ;  /* 0x0000000000007941 */ /* 0x000fea0003800000 */
.L_x_12580:
[----:B------:R-:W-:Y:S01]  /*19e0*/  BSSY B0, `(.L_x_12582) ;  /* 0x0000006000007945 */ /* 0x000fe20003800000 */
[----:B------:R-:W-:-:S03]  /*19f0*/  @!P6 FSEL R6, R42, RZ, P5 ;  /* 0x000000ff2a06e208 */ /* 0x000fc60002800000 */
[----:B------:R-:W-:Y:S05]  /*1a00*/  @!P6 BRA `(.L_x_12583) ;  /* 0x00000000000ce947 */ /* 0x000fea0003800000 */
[----:B-----5:R-:W-:-:S05]  /*1a10*/  SHF.L.U32 R6, R35, 0x10, RZ ;  /* 0x0000001023067819 */ /* 0x020fca00000006ff */
[----:B------:R-:W-:-:S04]  /*1a20*/  FMUL.FTZ R6, R6, UR6 ;  /* 0x0000000606067c20 */ /* 0x000fc80008410000 */
[----:B------:R-:W-:-:S07]  /*1a30*/  @P0 FADD.FTZ R6, R42, R6 ;  /* 0x000000062a060221 */ /* 0x000fce0000010000 */
.L_x_12583:
[----:B------:R-:W-:Y:S05]  /*1a40*/  BSYNC B0 ;  /* 0x0000000000007941 */ /* 0x000fea0003800000 */
.L_x_12582:
[----:B------:R-:W-:Y:S01]  /*1a50*/  BSSY B0, `(.L_x_12584) ;  /* 0x0000007000007945 */ /* 0x000fe20003800000 */
[----:B------:R-:W-:-:S03]  /*1a60*/  @!P6 FSEL R7, R43, RZ, P2 ;  /* 0x000000ff2b07e208 */ /* 0x000fc60001000000 */
[----:B------:R-:W-:Y:S05]  /*1a70*/  @!P6 BRA `(.L_x_12585) ;  /* 0x000000000010e947 */ /* 0x000fea0003800000 */
[----:B-----5:R-:W-:-:S04]  /*1a80*/  PRMT R7, R35, 0x7632, R7 ;  /* 0x0000763223077816 */ /* 0x020fc80000000007 */
[----:B------:R-:W-:-:S05]  /*1a90*/  SHF.L.U32 R7, R7, 0x10, RZ ;  /* 0x0000001007077819 */ /* 0x000fca00000006ff */
[----:B------:R-:W-:-:S04]  /*1aa0*/  FMUL.FTZ R7, R7, UR6 ;  /* 0x0000000607077c20 */ /* 0x000fc80008410000 */
[----:B------:R-:W-:-:S07]  /*1ab0*/  @P0 FADD.FTZ R7, R43, R7 ;  /* 0x000000072b070221 */ /* 0x000fce0000010000 */
.L_x_12585:
[----:B------:R-:W-:Y:S05]  /*1ac0*/  BSYNC B0 ;  /* 0x0000000000007941 */ /* 0x000fea0003800000 */
.L_x_12584:
[----:B------:R-:W-:Y:S01]  /*1ad0*/  FADD.FTZ R116, RZ, R36 ;  /* 0x00000024ff747221 */ /* 0x000fe20000010000 */
[----:B------:R-:W-:Y:S01]  /*1ae0*/  STG.E.128 desc[UR4][R114.64], R8 ;  /* 0x0000000872007986 */ /* 0x000fe2000c101d04 */
[----:B------:R-:W-:Y:S01]  /*1af0*/  LOP3.LUT P0, RZ, R112, 0xff, RZ, 0xc0, !PT ;  /* 0x000000ff70ff7812 */ /* 0x000fe2000780c0ff */
[----:B------:R-:W-:Y:S01]  /*1b00*/  UMOV UR10, 0xffffffff ;  /* 0xffffffff000a7882 */ /* 0x000fe20000000000 */
[----:B------:R-:W-:Y:S01]  /*1b10*/  FADD.FTZ R117, R116, R37 ;  /* 0x0000002574757221 */ /* 0x000fe20000010000 */
[----:B------:R0:W-:Y:S01]  /*1b20*/  STG.E.128 desc[UR4][R114.64+0x10], R4 ;  /* 0x0000100472007986 */ /* 0x0001e2000c101d04 */
[----:B------:R-:W-:Y:S02]  /*1b30*/  LOP3.LUT P1, RZ, R0, 0x1f, RZ, 0xc0, !PT ;  /* 0x0000001f00ff7812 */ /* 0x000fe4000782c0ff */
        /* <DEDUP_REMOVED lines=8> */
[----:B0-----:R-:W-:Y:S01]  /*1bc0*/  FADD.FTZ R114, R117, R26 ;  /* 0x0000001a75727221 */ /* 0x001fe20000010000 */
[----:B------:R-:W-:-:S03]  /*1bd0*/  SHF.R.U32.HI R117, RZ, 0x5, R0 ;  /* 0x00000005ff757819 */ /* 0x000fc60000011600 */
        /* <DEDUP_REMOVED lines=108> */
.L_x_12600:
[----:B------:R-:W2:Y:S01]  /*22a0*/  @!P1 S2R R121, SR_CgaCtaId ;  /* 0x0000000000799919 */ /* 0x000ea20000008800 */
[----:B-1----:R-:W-:Y:S01]  /*22b0*/  FADD.FTZ R115, R125, R112 ;  /* 0x000000707d737221 */ /* 0x002fe20000010000 */
[----:B------:R-:W-:Y:S01]  /*22c0*/  @!P1 MOV R112, 0x400 ;  /* 0x0000040000709802 */ /* 0x000fe20000000f00 */
[----:B------:R-:W-:Y:S05]  /*22d0*/  WARPSYNC.ALL ;  /* 0x0000000000007948 */ /* 0x000fea0003800000 */
[----:B------:R-:W-:Y:S02]  /*22e0*/  LOP3.LUT R117, R117, 0x7, RZ, 0xc0, !PT ;  /* 0x0000000775757812 */ /* 0x000fe400078ec0ff */
[----:B--2---:R-:W-:-:S02]  /*22f0*/  @!P1 LEA R121, R121, R112, 0x18 ;  /* 0x0000007079799211 */ /* 0x004fc400078ec0ff */
        /* <DEDUP_REMOVED lines=9> */
[----:B------:R-:W-:Y:S04]  /*2390*/  BAR.SYNC.DEFER_BLOCKING 0x0 ;  /* 0x0000000000007b1d */ /* 0x000fe80000010000 */
[----:B------:R-:W-:Y:S02]  /*23a0*/  @!P1 MOV R120, 0x400 ;  /* 0x0000040000789802 */ /* 0x000fe40000000f00 */
        /* <DEDUP_REMOVED lines=10> */
[----:B-1----:R-:W1:Y:S02]  /*2450*/  SHFL.DOWN PT, R123, R114, 0x4, 0x1f ;  /* 0x08801f00727b7f89 */ /* 0x002e6400000e0000 */
[C---:B-1----:R-:W-:Y:S01]  /*2460*/  FADD.FTZ R121, -R123.reuse, R114 ;  /* 0x000000727b797221 */ /* 0x042fe20000010100 */
[----:B------:R-:W-:-:S03]  /*2470*/  FMUL.FTZ R123, R123, R116 ;  /* 0x000000747b7b7220 */ /* 0x000fc60000410000 */
[----:B------:R-:W-:Y:S01]  /*2480*/  FMUL.FTZ R121, R121, R121 ;  /* 0x0000007979797220 */ /* 0x000fe20000410000 */
[----:B------:R-:W-:Y:S01]  /*2490*/  FFMA.FTZ R118, R122, R114, R123 ;  /* 0x000000727a767223 */ /* 0x000fe2000001007b */
[----:B------:R-:W-:Y:S01]  /*24a0*/  I2FP.F32.S32 R114, R112 ;  /* 0x0000007000727245 */ /* 0x000fe20000201400 */
[----:B------:R-:W-:Y:S01]  /*24b0*/  SHFL.DOWN PT, R123, R112, 0x2, 0x1f ;  /* 0x08401f00707b7f89 */ /* 0x000fe200000e0000 */
[----:B------:R-:W-:-:S03]  /*24c0*/  FMUL.FTZ R121, R121, R122 ;  /* 0x0000007a79797220 */ /* 0x000fc60000410000 */
[----:B------:R-:W1:Y:S01]  /*24d0*/  SHFL.DOWN PT, R122, R115, 0x4, 0x1f ;  /* 0x08801f00737a7f89 */ /* 0x000e6200000e0000 */
[----:B------:R-:W-:Y:S02]  /*24e0*/  FMUL.FTZ R120, R121, R116 ;  /* 0x0000007479787220 */ /* 0x000fe40000410000 */
[----:B------:R-:W2:Y:S01]  /*24f0*/  MUFU.RCP R121, R114 ;  /* 0x0000007200797308 */ /* 0x000ea20000001000 */
[----:B-1----:R-:W-:-:S04]  /*2500*/  FADD.FTZ R116, R122, R115 ;  /* 0x000000737a747221 */ /* 0x002fc80000010000 */
[C---:B--2---:R-:W-:Y:S01]  /*2510*/  FFMA.FTZ R116, R121.reuse, R120, R116 ;  /* 0x0000007879747223 */ /* 0x044fe20000010074 */
[----:B------:R-:W-:Y:S01]  /*2520*/  FMUL.FTZ R121, R121, R118 ;  /* 0x0000007679797220 */ /* 0x000fe20000410000 */
[-C--:B------:R-:W-:Y:S02]  /*2530*/  I2FP.F32.S32 R120, R123.reuse ;  /* 0x0000007b00787245 */ /* 0x080fe40000201400 */
[----:B------:R-:W-:Y:S02]  /*2540*/  IADD3 R118, R112, R123, RZ ;  /* 0x0000007b70767210 */ /* 0x000fe40007ffe0ff */
[----:B------:R-:W1:Y:S02]  /*2550*/  SHFL.DOWN PT, R122, R121, 0x2, 0x1f ;  /* 0x08401f00797a7f89 */ /* 0x000e6400000e0000 */
[----:B------:R-:W-:Y:S01]  /*2560*/  I2FP.F32.S32 R112, R118 ;  /* 0x0000007600707245 */ /* 0x000fe20000201400 */
[----:B-1----:R-:W-:Y:S01]  /*2570*/  FADD.FTZ R115, R121, -R122 ;  /* 0x8000007a79737221 */ /* 0x002fe20000010000 */
[----:B0-----:R-:W-:-:S03]  /*2580*/  FMUL.FTZ R125, R122, R120 ;  /* 0x000000787a7d7220 */ /* 0x001fc60000410000 */
[----:B------:R-:W-:Y:S01]  /*2590*/  FMUL.FTZ R123, R115, R115 ;  /* 0x00000073737b7220 */ /* 0x000fe20000410000 */
[C---:B------:R-:W-:Y:S02]  /*25a0*/  FFMA.FTZ R115, R114.reuse, R121, R125 ;  /* 0x0000007972737223 */ /* 0x040fe4000001007d */
[----:B------:R-:W0:Y:S01]  /*25b0*/  SHFL.DOWN PT, R121, R118, 0x1, 0x1f ;  /* 0x08201f0076797f89 */ /* 0x000e2200000e0000 */
[----:B------:R-:W-:-:S03]  /*25c0*/  FMUL.FTZ R125, R114, R123 ;  /* 0x0000007b727d7220 */ /* 0x000fc60000410000 */
[----:B------:R-:W1:Y:S01]  /*25d0*/  SHFL.DOWN PT, R123, R116, 0x2, 0x1f ;  /* 0x08401f00747b7f89 */ /* 0x000e6200000e0000 */
[----:B------:R-:W-:Y:S02]  /*25e0*/  FMUL.FTZ R114, R125, R120 ;  /* 0x000000787d727220 */ /* 0x000fe40000410000 */
[----:B------:R-:W2:Y:S02]  /*25f0*/  MUFU.RCP R120, R112 ;  /* 0x0000007000787308 */ /* 0x000ea40000001000 */
[----:B--2---:R-:W-:Y:S01]  /*2600*/  FMUL.FTZ R125, R120, R115 ;  /* 0x00000073787d7220 */ /* 0x004fe20000410000 */
[-C--:B0-----:R-:W-:Y:S02]  /*2610*/  I2FP.F32.S32 R115, R121.reuse ;  /* 0x0000007900737245 */ /* 0x081fe40000201400 */
[----:B------:R-:W-:Y:S01]  /*2620*/  IADD3 R122, R118, R121, RZ ;  /* 0x00000079767a7210 */ /* 0x000fe20007ffe0ff */
[----:B-1----:R-:W-:-:S03]  /*2630*/  FADD.FTZ R123, R116, R123 ;  /* 0x0000007b747b7221 */ /* 0x002fc60000010000 */
[----:B------:R-:W-:Y:S01]  /*2640*/  I2FP.F32.S32 R122, R122 ;  /* 0x0000007a007a7245 */ /* 0x000fe20000201400 */
[----:B------:R-:W-:Y:S02]  /*2650*/  FFMA.FTZ R114, R120, R114, R123 ;  /* 0x0000007278727223 */ /* 0x000fe4000001007b */
[----:B------:R-:W0:Y:S01]  /*2660*/  SHFL.DOWN PT, R120, R125, 0x1, 0x1f ;  /* 0x08201f007d787f89 */ /* 0x000e2200000e0000 */
[----:B------:R-:W1:Y:S01]  /*2670*/  MUFU.RCP R123, R122 ;  /* 0x0000007a007b7308 */ /* 0x000e620000001000 */
[----:B0-----:R-:W-:Y:S01]  /*2680*/  FMUL.FTZ R121, R120, R115 ;  /* 0x0000007378797220 */ /* 0x001fe20000410000 */
[----:B------:R-:W-:-:S03]  /*2690*/  FADD.FTZ R120, R125, -R120 ;  /* 0x800000787d787221 */ /* 0x000fc60000010000 */
[----:B------:R-:W-:Y:S01]  /*26a0*/  FFMA.FTZ R116, R112, R125, R121 ;  /* 0x0000007d70747223 */ /* 0x000fe20000010079 */
[----:B------:R-:W-:Y:S01]  /*26b0*/  FMUL.FTZ R127, R120, R120 ;  /* 0x00000078787f7220 */ /* 0x000fe20000410000 */
[----:B------:R-:W0:Y:S03]  /*26c0*/  SHFL.DOWN PT, R121, R114, 0x1, 0x1f ;  /* 0x08201f0072797f89 */ /* 0x000e2600000e0000 */
[----:B------:R-:W-:-:S04]  /*26d0*/  FMUL.FTZ R112, R112, R127 ;  /* 0x0000007f70707220 */ /* 0x000fc80000410000 */
[----:B------:R-:W-:Y:S01]  /*26e0*/  FMUL.FTZ R115, R112, R115 ;  /* 0x0000007370737220 */ /* 0x000fe20000410000 */
[----:B0-----:R-:W-:Y:S01]  /*26f0*/  FADD.FTZ R112, R114, R121 ;  /* 0x0000007972707221 */ /* 0x001fe20000010000 */
[C---:B-1----:R-:W-:Y:S02]  /*2700*/  FMUL.FTZ R121, R123.reuse, R116 ;  /* 0x000000747b797220 */ /* 0x042fe40000410000 */
[----:B------:R-:W0:Y:S01]  /*2710*/  @!P1 LDC.64 R116, c[0x0][0x258] ;  /* 0x00009600ff749b82 */ /* 0x000e220000000a00 */
[----:B------:R-:W-:-:S03]  /*2720*/  FFMA.FTZ R123, R123, R115, R112 ;  /* 0x000000737b7b7223 */ /* 0x000fc60000010070 */
[----:B------:R-:W1:Y:S04]  /*2730*/  SHFL.IDX PT, R121, R121, RZ, 0x1f ;  /* 0x00001fff79797589 */ /* 0x000e6800000e0000 */
[----:B------:R-:W2:Y:S01]  /*2740*/  SHFL.IDX PT, R123, R123, RZ, 0x1f ;  /* 0x00001fff7b7b7589 */ /* 0x000ea200000e0000 */
[----:B------:R-:W2:Y:S08]  /*2750*/  LDC R112, c[0x0][0x2d8] ;  /* 0x0000b600ff707b82 */ /* 0x000eb00000000800 */
[----:B------:R-:W3:Y:S01]  /*2760*/  @!P1 LDC.64 R114, c[0x0][0x250] ;  /* 0x00009400ff729b82 */ /* 0x000ee20000000a00 */
[----:B0-----:R-:W-:Y:S01]  /*2770*/  @!P1 LEA R116, P3, R2, R116, 0x2 ;  /* 0x0000007402749211 */ /* 0x001fe200078610ff */
[----:B-1----:R-:W-:-:S05]  /*2780*/  FMUL.FTZ R118, R121, R121 ;  /* 0x0000007979767220 */ /* 0x002fca0000410000 */
[----:B------:R-:W-:Y:S01]  /*2790*/  FSEL R125, R118, RZ, P4 ;  /* 0x000000ff767d7208 */ /* 0x000fe20002000000 */
[----:B--2---:R-:W-:Y:S01]  /*27a0*/  FFMA.FTZ R112, R123, UR7, R112 ;  /* 0x000000077b707c23 */ /* 0x004fe20008010070 */
[----:B------:R-:W-:-:S03]  /*27b0*/  SHF.R.S32.HI R118, RZ, 0x1f, R2 ;  /* 0x0000001fff767819 */ /* 0x000fc60000011402 */
[----:B------:R-:W-:Y:S01]  /*27c0*/  FADD.FTZ R112, R112, R125 ;  /* 0x0000007d70707221 */ /* 0x000fe20000010000 */
[C---:B------:R-:W-:Y:S02]  /*27d0*/  @!P1 LEA.HI.X R117, R2.reuse, R117, R118, 0x2, P3 ;  /* 0x0000007502759211 */ /* 0x040fe400018f1476 */
[----:B---3--:R-:W-:-:S03]  /*27e0*/  @!P1 LEA R114, P2, R2, R114, 0x2 ;  /* 0x0000007202729211 */ /* 0x008fc600078410ff */
[----:B------:R-:W0:Y:S01]  /*27f0*/  MUFU.RSQ R112, R112 ;  /* 0x0000007000707308 */ /* 0x000e220000001400 */
[----:B------:R-:W-:-:S05]  /*2800*/  @!P1 LEA.HI.X R115, R2, R115, R118, 0x2, P2 ;  /* 0x0000007302739211 */ /* 0x000fca00010f1476 */
[----:B------:R1:W-:Y:S04]  /*2810*/  @!P1 STG.E desc[UR4][R114.64], R121 ;  /* 0x0000007972009986 */ /* 0x0003e8000c101904 */
[----:B0-----:R1:W-:Y:S01]  /*2820*/  @!P1 STG.E desc[UR4][R116.64], R112 ;  /* 0x0000007074009986 */ /* 0x0013e2000c101904 */
[----:B------:R-:W-:-:S13]  /*2830*/  ISETP.GE.AND P1, PT, R113, 0x1, PT ;  /* 0x000000017100780c */ /* 0x000fda0003f26270 */
[----:B-1----:R-:W-:Y:S05]  /*2840*/  @!P1 BRA `(.L_x_12588) ;  /* 0x00000008000c9947 */ /* 0x002fea0003800000 */
[----:B------:R-:W-:Y:S02]  /*2850*/  IADD3 R114, R113, -0x1, RZ ;  /* 0xffffffff71727810 */ /* 0x000fe40007ffe0ff */
[----:B------:R-:W-:Y:S02]  /*2860*/  FSEL R3, R121, RZ, !P4 ;  /* 0x000000ff79037208 */ /* 0x000fe40006000000 */
[----:B------:R-:W0:Y:S01]  /*2870*/  LDC.64 R120, c[0x0][0x2b8] ;  /* 0x0000ae00ff787b82 */ /* 0x000e220000000a00 */
        /* <DEDUP_REMOVED lines=35> */
[----:B------:R-:W-:Y:S01]  /*2ab0*/  FMUL.FTZ R30, R112, R30 ;  /* 0x0000001e701e7220 */ /* 0x000fe20000410000 */
[----:B------:R-:W-:Y:S01]  /*2ac0*/  LOP3.LUT R3, R0, 0xff, RZ, 0xc0, !PT ;  /* 0x000000ff00037812 */ /* 0x000fe200078ec0ff */
[C---:B------:R-:W-:Y:S01]  /*2ad0*/  FMUL.FTZ R31, R112.reuse, R31 ;  /* 0x0000001f701f7220 */ /* 0x040fe20000410000 */
[C---:B------:R-:W-:Y:S01]  /*2ae0*/  FMUL.FTZ R114, R112.reuse, R14 ;  /* 0x0000000e70727220 */ /* 0x040fe20000410000 */
        /* <DEDUP_REMOVED lines=30> */
[C---:B------:R-:W-:Y:S01]  /*2cd0*/  IADD3 R125, R127.reuse, 0x100, RZ ;  /* 0x000001007f7d7810 */ /* 0x040fe20007ffe0ff */
[----:B------:R-:W-:Y:S01]  /*2ce0*/  FFMA.FTZ R7, R74, R30, R106 ;  /* 0x0000001e4a077223 */ /* 0x000fe2000001006a */
[----:B------:R-:W-:Y:S01]  /*2cf0*/  IADD3 R123, R127, 0x200, RZ ;  /* 0x000002007f7b7810 */ /* 0x000fe20007ffe0ff */
[----:B------:R-:W-:Y:S01]  /*2d00*/  FFMA.FTZ R8, R75, R31, R107 ;  /* 0x0000001f4b087223 */ /* 0x000fe2000001006b */
[C---:B------:R-:W-:Y:S01]  /*2d10*/  IADD3 R5, R127.reuse, 0x300, RZ ;  /* 0x000003007f057810 */ /* 0x040fe20007ffe0ff */
[----:B0-----:R-:W-:-:S04]  /*2d20*/  IMAD.WIDE.U32 R126, R127, 0x10, R120 ;  /* 0x000000107f7e7825 */ /* 0x001fc800078e0078 */
[----:B------:R-:W-:Y:S01]  /*2d30*/  FFMA.FTZ R4, R79, R39, R111 ;  /* 0x000000274f047223 */ /* 0x000fe2000001006f */
        /* <DEDUP_REMOVED lines=50> */
[----:B------:R-:W-:-:S05]  /*3060*/  F2FP.BF16.F32.PACK_AB R12, R19, R12 ;  /* 0x0000000c130c723e */ /* 0x000fca00000010ff */
[----:B------:R0:W-:Y:S02]  /*3070*/  STG.E.128 desc[UR4][R120.64], R12 ;  /* 0x0000000c78007986 */ /* 0x0001e4000c101d04 */
.L_x_12588:
[----:B------:R-:W-:Y:S05]  /*3080*/  BSYNC B0 ;  /* 0x0000000000007941 */ /* 0x000fea0003800000 */
.L_x_12587:
[----:B------:R-:W-:Y:S02]  /*3090*/  IADD3 R2, R2, UR8, RZ ;  /* 0x0000000802027c10 */ /* 0x000fe4000fffe0ff */
[----:B------:R-:W-:Y:S02]  /*30a0*/  SEL R112, RZ, 0x1, P0 ;  /* 0x00000001ff707807 */ /* 0x000fe40000000000 */
[----:B------:R-:W-:-:S13]  /*30b0*/  ISETP.GE.AND P1, PT, R2, UR9, PT ;  /* 0x0000000902007c0c */ /* 0x000fda000bf26270 */
[----:B------:R-:W-:Y:S05]  /*30c0*/  @!P1 BRA `(.L_x_12589) ;  /* 0xffffffd000b49947 */ /* 0x000fea000383ffff */
[----:B------:R-:W-:Y:S05]  /*30d0*/  EXIT ;  /* 0x000000000000794d */ /* 0x000fea0003800000 */
.L_x_12586:
[----:B------:R-:W-:Y:S01]  /*30e0*/  HFMA2.MMA R120, -RZ, RZ, 0, 5.9604644775390625e-08 ;  /* 0x00000001ff787435 */ /* 0x000fe200000001ff */
[----:B------:R-:W-:Y:S02]  /*30f0*/  MOV R127, R121 ;  /* 0x00000079007f7202 */ /* 0x000fe40000000f00 */
[----:B------:R-:W-:Y:S02]  /*3100*/  MOV R118, 0x1f ;  /* 0x0000001f00767802 */ /* 0x000fe40000000f00 */
[----:B------:R-:W-:-:S07]  /*3110*/  MOV R115, 0xffffffff ;  /* 0xffffffff00737802 */ /* 0x000fce0000000f00 */
[----:B-----5:R-:W-:Y:S05]  /*3120*/  WARPSYNC.COLLECTIVE R115, `(.L_x_12590) ;  /* 0x0000000073087348 */ /* 0x020fea0003c00000 */
[----:B------:R0:W1:Y:S02]  /*3130*/  SHFL.BFLY P2, R112, R127, R120, R118 ;  /* 0x0c0000787f707389 */ /* 0x0000640000040076 */
[----:B01---5:R-:W-:Y:S01]  /*3140*/  ENDCOLLECTIVE ;  /* 0x000000000000791b */ /* 0x023fe20003800000 */
.L_x_12590:
[----:B------:R-:W-:Y:S01]  /*3150*/  HFMA2.MMA R120, -RZ, RZ, 0, 1.1920928955078125e-07 ;  /* 0x00000002ff787435 */ /* 0x000fe200000001ff */
[----:B------:R-:W-:-:S05]  /*3160*/  FADD.FTZ R122, R121, R112 ;  /* 0x00000070797a7221 */ /* 0x000fca0000010000 */
[----:B------:R-:W-:-:S07]  /*3170*/  MOV R127, R122 ;  /* 0x0000007a007f7202 */ /* 0x000fce0000000f00 */
[----:B------:R-:W-:Y:S05]  /*3180*/  WARPSYNC.COLLECTIVE R115, `(.L_x_12591) ;  /* 0x0000000073087348 */ /* 0x000fea0003c00000 */
[----:B------:R0:W1:Y:S02]  /*3190*/  SHFL.BFLY P2, R112, R127, R120, R118 ;  /* 0x0c0000787f707389 */ /* 0x0000640000040076 */
[----:B01----:R-:W-:Y:S01]  /*31a0*/  ENDCOLLECTIVE ;  /* 0x000000000000791b */ /* 0x003fe20003800000 */
.L_x_12591:
[----:B------:R-:W-:Y:S01]  /*31b0*/  HFMA2.MMA R120, -RZ, RZ, 0, 2.384185791015625e-07 ;  /* 0x00000004ff787435 */ /* 0x000fe200000001ff */
[----:B------:R-:W-:-:S05]  /*31c0*/  FADD.FTZ R123, R122, R112 ;  /* 0x000000707a7b7221 */ /* 0x000fca0000010000 */
[----:B------:R-:W-:-:S07]  /*31d0*/  MOV R127, R123 ;  /* 0x0000007b007f7202 */ /* 0x000fce0000000f00 */
[----:B------:R-:W-:Y:S05]  /*31e0*/  WARPSYNC.COLLECTIVE R115, `(.L_x_12592) ;  /* 0x0000000073087348 */ /* 0x000fea0003c00000 */
[----:B------:R0:W1:Y:S02]  /*31f0*/  SHFL.BFLY P2, R112, R127, R120, R118 ;  /* 0x0c0000787f707389 */ /* 0x0000640000040076 */
[----:B01----:R-:W-:Y:S01]  /*3200*/  ENDCOLLECTIVE ;  /* 0x000000000000791b */ /* 0x003fe20003800000 */
.L_x_12592:
[----:B------:R-:W-:Y:S01]  /*3210*/  HFMA2.MMA R120, -RZ, RZ, 0, 4.76837158203125e-07 ;  /* 0x00000008ff787435 */ /* 0x000fe200000001ff */
[----:B------:R-:W-:-:S05]  /*3220*/  FADD.FTZ R124, R123, R112 ;  /* 0x000000707b7c7221 */ /* 0x000fca0000010000 */
[----:B------:R-:W-:-:S07]  /*3230*/  MOV R127, R124 ;  /* 0x0000007c007f7202 */ /* 0x000fce0000000f00 */
[----:B------:R-:W-:Y:S05]  /*3240*/  WARPSYNC.COLLECTIVE R115, `(.L_x_12593) ;  /* 0x0000000073087348 */ /* 0x000fea0003c00000 */
[----:B------:R0:W1:Y:S02]  /*3250*/  SHFL.BFLY P2, R112, R127, R120, R118 ;  /* 0x0c0000787f707389 */ /* 0x0000640000040076 */
[----:B01----:R-:W-:Y:S01]  /*3260*/  ENDCOLLECTIVE ;  /* 0x000000000000791b */ /* 0x003fe20003800000 */
.L_x_12593:
[----:B------:R-:W-:Y:S01]  /*3270*/  HFMA2.MMA R120, -RZ, RZ, 0, 9.5367431640625e-07 ;  /* 0x00000010ff787435 */ /* 0x000fe200000001ff */
[----:B------:R-:W-:-:S05]  /*3280*/  FADD.FTZ R125, R124, R112 ;  /* 0x000000707c7d7221 */ /* 0x000fca0000010000 */
[----:B------:R-:W-:-:S07]  /*3290*/  MOV R127, R125 ;  /* 0x0000007d007f7202 */ /* 0x000fce0000000f00 */
[----:B------:R-:W-:Y:S05]  /*32a0*/  WARPSYNC.COLLECTIVE R115, `(.L_x_12594) ;  /* 0x0000000073087348 */ /* 0x000fea0003c00000 */
[----:B------:R0:W1:Y:S02]  /*32b0*/  SHFL.BFLY P2, R112, R127, R120, R118 ;  /* 0x0c0000787f707389 */ /* 0x0000640000040076 */
[----:B01----:R-:W-:Y:S01]  /*32c0*/  ENDCOLLECTIVE ;  /* 0x000000000000791b */ /* 0x003fe20003800000 */
.L_x_12594:
        /* <DEDUP_REMOVED lines=72> */
.L_x_12595:
[----:B------:R-:W-:Y:S01]  /*3750*/  HFMA2.MMA R120, -RZ, RZ, 0, 1.1920928955078125e-07 ;  /* 0x00000002ff787435 */ /* 0x000fe200000001ff */
[----:B------:R-:W-:-:S05]  /*3760*/  FADD.FTZ R122, R121, R112 ;  /* 0x00000070797a7221 */ /* 0x000fca0000010000 */
[----:B------:R-:W-:-:S07]  /*3770*/  MOV R127, R122 ;  /* 0x0000007a007f7202 */ /* 0x000fce0000000f00 */
[----:B------:R-:W-:Y:S05]  /*3780*/  WARPSYNC.COLLECTIVE R115, `(.L_x_12596) ;  /* 0x0000000073087348 */ /* 0x000fea0003c00000 */
[----:B------:R0:W1:Y:S02]  /*3790*/  SHFL.BFLY P2, R112, R127, R120, R118 ;  /* 0x0c0000787f707389 */ /* 0x0000640000040076 */
[----:B01----:R-:W-:Y:S01]  /*37a0*/  ENDCOLLECTIVE ;  /* 0x000000000000791b */ /* 0x003fe20003800000 */
.L_x_12596:
[----:B------:R-:W-:Y:S01]  /*37b0*/  HFMA2.MMA R120, -RZ, RZ, 0, 2.384185791015625e-07 ;  /* 0x00000004ff787435 */ /* 0x000fe200000001ff */
[----:B------:R-:W-:-:S05]  /*37c0*/  FADD.FTZ R123, R122, R112 ;  /* 0x000000707a7b7221 */ /* 0x000fca0000010000 */
[----:B------:R-:W-:-:S07]  /*37d0*/  MOV R127, R123 ;  /* 0x0000007b007f7202 */ /* 0x000fce0000000f00 */
[----:B------:R-:W-:Y:S05]  /*37e0*/  WARPSYNC.COLLECTIVE R115, `(.L_x_12597) ;  /* 0x0000000073087348 */ /* 0x000fea0003c00000 */
[----:B------:R0:W1:Y:S02]  /*37f0*/  SHFL.BFLY P2, R112, R127, R120, R118 ;  /* 0x0c0000787f707389 */ /* 0x0000640000040076 */
[----:B01----:R-:W-:Y:S01]  /*3800*/  ENDCOLLECTIVE ;  /* 0x000000000000791b */ /* 0x003fe20003800000 */
.L_x_12597:
[----:B------:R-:W-:Y:S01]  /*3810*/  HFMA2.MMA R120, -RZ, RZ, 0, 4.76837158203125e-07 ;  /* 0x00000008ff787435 */ /* 0x000fe200000001ff */
[----:B------:R-:W-:-:S05]  /*3820*/  FADD.FTZ R124, R123, R112 ;  /* 0x000000707b7c7221 */ /* 0x000fca0000010000 */
[----:B------:R-:W-:-:S07]  /*3830*/  MOV R127, R124 ;  /* 0x0000007c007f7202 */ /* 0x000fce0000000f00 */
[----:B------:R-:W-:Y:S05]  /*3840*/  WARPSYNC.COLLECTIVE R115, `(.L_x_12598) ;  /* 0x0000000073087348 */ /* 0x000fea0003c00000 */
[----:B------:R0:W1:Y:S02]  /*3850*/  SHFL.BFLY P2, R112, R127, R120, R118 ;  /* 0x0c0000787f707389 */ /* 0x0000640000040076 */
[----:B01----:R-:W-:Y:S01]  /*3860*/  ENDCOLLECTIVE ;  /* 0x000000000000791b */ /* 0x003fe20003800000 */
.L_x_12598:
[----:B------:R-:W-:Y:S01]  /*3870*/  HFMA2.MMA R120, -RZ, RZ, 0, 9.5367431640625e-07 ;  /* 0x00000010ff787435 */ /* 0x000fe200000001ff */
[----:B------:R-:W-:-:S05]  /*3880*/  FADD.FTZ R125, R124, R112 ;  /* 0x000000707c7d7221 */ /* 0x000fca0000010000 */
[----:B------:R-:W-:-:S07]  /*3890*/  MOV R127, R125 ;  /* 0x0000007d007f7202 */ /* 0x000fce0000000f00 */
[----:B------:R-:W-:Y:S05]  /*38a0*/  WARPSYNC.COLLECTIVE R115, `(.L_x_12599) ;  /* 0x0000000073087348 */ /* 0x000fea0003c00000 */
[----:B------:R0:W1:Y:S02]  /*38b0*/  SHFL.BFLY P2, R112, R127, R120, R118 ;  /* 0x0c0000787f707389 */ /* 0x0000640000040076 */
[----:B01----:R-:W-:Y:S01]  /*38c0*/  ENDCOLLECTIVE ;  /* 0x000000000000791b */ /* 0x003fe20003800000 */
.L_x_12599:
[----:B------:R-:W-:Y:S05]  /*38d0*/  BRA `(.L_x_12600) ;  /* 0xffffffe800707947 */ /* 0x000fea000383ffff */
.L_x_12601:
        /* <DEDUP_REMOVED lines=10> */
.L_x_30251:


//--------------------- .text._ZN10layer_norm13ln_fwd_kernelINS_13Kernel_traitsIf13__nv_bfloat16fS2_fjLj8192ELj1ELj1ELj8ELj16ENS_18Kernel_traits_baseILj8192EfS2_fS2_fjLj256EEEEELb0ELb1ELb0ELb0EEEvNS_9FwdParamsE --------------------------
	.section	.text._ZN10layer_norm13ln_fwd_kernelINS_13Kernel_traitsIf13__nv_bfloat16fS2_fjLj8192ELj1ELj1ELj8ELj16ENS_18Kernel_traits_baseILj8192EfS2_fS2_fjLj256EEEEELb0ELb1ELb0ELb0EEEvNS_9FwdParamsE,"ax",@progbits
	.align	128
        .global         _ZN10layer_norm13ln_fwd_kernelINS_13Kernel_traitsIf13__nv_bfloat16fS2_fjLj8192ELj1ELj1ELj8ELj16ENS_18Kernel_traits_baseILj8192EfS2_fS2_fjLj256EEEEELb0ELb1ELb0ELb0EEEvNS_9FwdParamsE
        .type           _ZN10layer_norm13ln_fwd_kernelINS_13Kernel_traitsIf13__nv_bfloat16fS2_fjLj8192ELj1ELj1ELj8ELj16ENS_18Kernel_traits_baseILj8192EfS2_fS2_fjLj256EEEEELb0ELb1ELb0ELb0EEEvNS_9FwdParamsE,@function
        .size           _ZN10layer_norm13ln_fwd_kernelINS_13Kernel_traitsIf13__nv_bfloat16fS2_fjLj8192ELj1ELj1ELj8ELj16ENS_18Kernel_traits_baseILj8192EfS2_fS2_fjLj256EEEEELb0ELb1ELb0ELb0EEEvNS_9FwdParamsE,(.L_x_30252 - _ZN10layer_norm13ln_fwd_kernelINS_13Kernel_traitsIf13__nv_bfloat16fS2_fjLj8192ELj1ELj1ELj8ELj16ENS_18Kernel_traits_baseILj8192EfS2_fS2_fjLj256EEEEELb0ELb1ELb0ELb0EEEvNS_9FwdParamsE)
        .other          _ZN10layer_norm13ln_fwd_kernelINS_13Kernel_traitsIf13__nv_bfloat16fS2_fjLj8192ELj1ELj1ELj8ELj16ENS_18Kernel_traits_baseILj8192EfS2_fS2_fjLj256EEEEELb0ELb1ELb0ELb0EEEvNS_9FwdParamsE,@"STO_CUDA_ENTRY STV_DEFAULT"
_ZN10layer_norm13ln_fwd_kernelINS_13Kernel_traitsIf13__nv_bfloat16fS2_fjLj8192ELj1ELj1ELj8ELj16ENS_18Kernel_traits_baseILj8192EfS2_fS2_fjLj256EEEEELb0ELb1ELb0ELb0EEEvNS_9FwdParamsE:
.text._ZN10layer_norm13ln_fwd_kernelINS_13Kernel_traitsIf13__nv_bfloat16fS2_fjLj8192ELj1ELj1ELj8ELj16ENS_18Kernel_traits_baseILj8192EfS2_fS2_fjLj256EEEEELb0ELb1ELb0ELb0EEEvNS_9FwdParamsE:
        /* <DEDUP_REMOVED lines=39> */
.L_x_12603:
[----:B------:R-:W-:Y:S05]  /*0270*/  BSYNC B0 ;  /* 0x0000000000007941 */ /* 0x000fea0003800000 */
.L_x_12602:
        /* <DEDUP_REMOVED lines=23> */
.L_x_12605:
[----:B------:R-:W-:Y:S05]  /*03f0*/  BSYNC B0 ;  /* 0x0000000000007941 */ /* 0x000fea0003800000 */
.L_x_12604:
        /* <DEDUP_REMOVED lines=23> */
.L_x_12607:
[----:B------:R-:W-:Y:S05]  /*0570*/  BSYNC B0 ;  /* 0x0000000000007941 */ /* 0x000fea0003800000 */
.L_x_12606:
        /* <DEDUP_REMOVED lines=22> */
.L_x_12609:
[----:B------:R-:W-:Y:S05]  /*06e0*/  BSYNC B0 ;  /* 0x0000000000007941 */ /* 0x000fea0003800000 */
.L_x_12608:
[----:B------:R-:W4:Y:S02]  /*06f0*/  S2UR UR6, SR_CTAID.X ;  /* 0x00000000000679c3 */ /* 0x000f240000002500 */
[----:B----4-:R-:W-:Y:S01]  /*0700*/  LEA.HI R141, R2, UR6, RZ, 0x18 ;  /* 0x00000006028d7c11 */ /* 0x010fe2000f8fc0ff */
[----:B------:R-:W-:-:S03]  /*0710*/  ULDC UR6, c[0x0][0x214] ;  /* 0x0000850000067ab9 */ /* 0x000fc60000000800 */
[----:B------:R-:W-:-:S13]  /*0720*/  ISETP.GE.AND P1, PT, R141, UR6, PT ;  /* 0x000000068d007c0c */ /* 0x000fda000bf26270 */
[----:B------:R-:W-:Y:S05]  /*0730*/  @P1 EXIT ;  /* 0x000000000000194d */ /* 0x000fea0003800000 */
[----:B------:R-:W-:Y:S01]  /*0740*/  SHF.R.S32.HI R0, RZ, 0x3, R0 ;  /* 0x00000003ff007819 */ /* 0x000fe20000011400 */
[----:B------:R-:W-:Y:S01]  /*0750*/  ULDC.64 UR6, c[0x0][0x270] ;  /* 0x00009c0000067ab9 */ /* 0x000fe20000000a00 */
[----:B---3--:R-:W-:Y:S01]  /*0760*/  LOP3.LUT R101, R2, 0xe0, RZ, 0xc0, !PT ;  /* 0x000000e002657812 */ /* 0x008fe200078ec0ff */
        /* <DEDUP_REMOVED lines=16> */
[----:B------:R3:W4:Y:S01]  /*0870*/  MUFU.RCP R140, R101 ;  /* 0x00000065008c7308 */ /* 0x0007220000001000 */
        /* <DEDUP_REMOVED lines=8> */
[----:B---3--:R-:W-:-:S12]  /*0900*/  ULDC.64 UR6, c[0x0][0x230] ;  /* 0x00008c0000067ab9 */ /* 0x008fd80000000a00 */
.L_x_12627:
[----:B0--34-:R-:W3:Y:S02]  /*0910*/  @P1 LDC.64 R146, c[0x0][0x270] ;  /* 0x00009c00ff921b82 */ /* 0x019ee40000000a00 */
[----:B---3--:R-:W-:-:S06]  /*0920*/  @P1 IMAD.WIDE R146, R141, 0x2, R146 ;  /* 0x000000028d921825 */ /* 0x008fcc00078e0292 */
[----:B------:R-:W3:Y:S01]  /*0930*/  @P1 LDG.E.U16 R146, desc[UR4][R146.64] ;  /* 0x0000000492921981 */ /* 0x000ee2000c1e1500 */
        /* <DEDUP_REMOVED lines=8> */
[----:B---3--:R-:W-:Y:S01]  /*09c0*/  @P1 SHF.L.U32 R144, R146, 0x10, RZ ;  /* 0x0000001092901819 */ /* 0x008fe200000006ff */
[----:B------:R-:W-:Y:S06]  /*09d0*/  @!P0 BRA `(.L_x_12611) ;  /* 0x0000000000d08947 */ /* 0x000fec0003800000 */
[----:B------:R-:W3:Y:S01]  /*09e0*/  LDC.64 R116, c[0x0][0x220] ;  /* 0x00008800ff747b82 */ /* 0x000ee20000000a00 */
[----:B------:R-:W-:-:S04]  /*09f0*/  ISETP.NE.U32.AND P2, PT, RZ, UR6, PT ;  /* 0x00000006ff007c0c */ /* 0x000fc8000bf45070 */
[----:B------:R-:W-:-:S13]  /*0a00*/  ISETP.NE.AND.EX P2, PT, RZ, UR7, PT, P2 ;  /* 0x00000007ff007c0c */ /* 0x000fda000bf45320 */
[----:B------:R-:W-:-:S04]  /*0a10*/  @P2 LEA R118, P3, R143, UR6, 0x5 ;  /* 0x000000068f762c11 */ /* 0x000fc8000f8628ff */
[C---:B------:R-:W-:Y:S01]  /*0a20*/  @P2 LEA.HI.X R119, R143.reuse, UR7, RZ, 0x5, P3 ;  /* 0x000000078f772c11 */ /* 0x040fe200098f2cff */
[----:B---3--:R-:W-:-:S04]  /*0a30*/  IMAD.WIDE.U32 R116, R143, 0x10, R116 ;  /* 0x000000108f747825 */ /* 0x008fc800078e0074 */
[----:B------:R-:W3:Y:S04]  /*0a40*/  @P2 LDG.E.128 R100, desc[UR4][R118.64] ;  /* 0x0000000476642981 */ /* 0x000ee8000c1e1d00 */
[----:B------:R-:W2:Y:S04]  /*0a50*/  LDG.E.128 R148, desc[UR4][R116.64] ;  /* 0x0000000474947981 */ /* 0x000ea8000c1e1d00 */
[----:B------:R0:W4:Y:S01]  /*0a60*/  @P2 LDG.E.128 R104, desc[UR4][R118.64+0x10] ;  /* 0x0000100476682981 */ /* 0x000122000c1e1d00 */
[----:B------:R-:W-:-:S04]  /*0a70*/  ISETP.NE.U32.AND P2, PT, RZ, UR6, PT ;  /* 0x00000006ff007c0c */ /* 0x000fc8000bf45070 */
[----:B------:R-:W-:Y:S02]  /*0a80*/  ISETP.NE.AND.EX P2, PT, RZ, UR7, PT, P2 ;  /* 0x00000007ff007c0c */ /* 0x000fe4000bf45320 */
[----:B--2---:R-:W-:Y:S02]  /*0a90*/  PRMT R120, R148, 0x7632, R120 ;  /* 0x0000763294787816 */ /* 0x004fe40000000078 */
        /* <DEDUP_REMOVED lines=8> */
[----:B0-----:R-:W-:Y:S02]  /*0b20*/  SHF.L.U32 R119, R122, 0x10, RZ ;  /* 0x000000107a777819 */ /* 0x001fe400000006ff */
        /* <DEDUP_REMOVED lines=10> */
[----:B-----5:R-:W-:Y:S01]  /*0bd0*/  FMUL.FTZ R116, R20, R121 ;  /* 0x0000007914747220 */ /* 0x020fe20000410000 */
        /* <DEDUP_REMOVED lines=20> */
.L_x_12611:
[----:B------:R-:W-:Y:S05]  /*0d20*/  BSYNC B0 ;  /* 0x0000000000007941 */ /* 0x000fea0003800000 */
.L_x_12610:
[----:B------:R-:W-:Y:S01]  /*0d30*/  ISETP.GE.U32.AND P2, PT, R3, 0x200, PT ;  /* 0x000002000300780c */ /* 0x000fe20003f46070 */
[----:B------:R-:W-:-:S12]  /*0d40*/  BSSY B0, `(.L_x_12612) ;  /* 0x0000036000007945 */ /* 0x000fd80003800000 */
[----:B------:R-:W-:Y:S05]  /*0d50*/  @!P2 BRA `(.L_x_12613) ;  /* 0x0000000000d0a947 */ /* 0x000fea0003800000 */
        /* <DEDUP_REMOVED lines=11> */
[C---:B---3--:R-:W-:Y:S02]  /*0e10*/  PRMT R128, R148.reuse, 0x7632, R128 ;  /* 0x0000763294807816 */ /* 0x048fe40000000080 */
[----:B------:R-:W-:Y:S02]  /*0e20*/  SHF.L.U32 R129, R148, 0x10, RZ ;  /* 0x0000001094817819 */ /* 0x000fe400000006ff */
[----:B------:R-:W-:Y:S02]  /*0e30*/  PRMT R130, R149, 0x7632, R130 ;  /* 0x0000763295827816 */ /* 0x000fe40000000082 */
[----:B------:R-:W-:Y:S02]  /*0e40*/  PRMT R146, R150, 0x7632, R146 ;  /* 0x0000763296927816 */ /* 0x000fe40000000092 */
[----:B------:R-:W-:-:S02]  /*0e50*/  PRMT R148, R151, 0x7632, R148 ;  /* 0x0000763297947816 */ /* 0x000fc40000000094 */
        /* <DEDUP_REMOVED lines=36> */
.L_x_12613:
[----:B------:R-:W-:Y:S05]  /*10a0*/  BSYNC B0 ;  /* 0x0000000000007941 */ /* 0x000fea0003800000 */
.L_x_12612:
        /* <DEDUP_REMOVED lines=22> */
[----:B0-----:R-:W-:Y:S02]  /*1210*/  SHF.L.U32 R109, R112, 0x10, RZ ;  /* 0x00000010706d7819 */ /* 0x001fe400000006ff */
        /* <DEDUP_REMOVED lines=32> */
.L_x_12615:
[----:B------:R-:W-:Y:S05]  /*1420*/  BSYNC B0 ;  /* 0x0000000000007941 */ /* 0x000fea0003800000 */
.L_x_12614:
        /* <DEDUP_REMOVED lines=10> */
[----:B------:R-:W4:Y:S04]  /*14d0*/  LDG.E.128 R148, desc[UR4][R132.64] ;  /* 0x0000000484947981 */ /* 0x000f28000c1e1d00 */
[----:B------:R0:W2:Y:S01]  /*14e0*/  @P2 LDG.E.128 R104, desc[UR4][R134.64+0x10] ;  /* 0x0000100486682981 */ /* 0x0000a2000c1e1d00 */
[----:B---3--:R-:W-:-:S04]  /*14f0*/  LEA R146, P2, R145, UR8, 0x5 ;  /* 0x0000000891927c11 */ /* 0x008fc8000f8428ff */
[----:B------:R-:W-:Y:S02]  /*1500*/  LEA.HI.X R147, R145, UR9, RZ, 0x5, P2 ;  /* 0x0000000991937c11 */ /* 0x000fe400090f2cff */
[----:B------:R-:W-:-:S04]  /*1510*/  ISETP.NE.U32.AND P2, PT, RZ, UR6, PT ;  /* 0x00000006ff007c0c */ /* 0x000fc8000bf45070 */
[----:B------:R-:W-:Y:S02]  /*1520*/  ISETP.NE.AND.EX P2, PT, RZ, UR7, PT, P2 ;  /* 0x00000007ff007c0c */ /* 0x000fe4000bf45320 */
[----:B----4-:R-:W-:Y:S02]  /*1530*/  PRMT R136, R148, 0x7632, R136 ;  /* 0x0000763294887816 */ /* 0x010fe40000000088 */
        /* <DEDUP_REMOVED lines=37> */
.L_x_12617:
[----:B------:R-:W-:Y:S05]  /*1790*/  BSYNC B0 ;  /* 0x0000000000007941 */ /* 0x000fea0003800000 */
.L_x_12616:
        /* <DEDUP_REMOVED lines=14> */
[----:B0--3--:R-:W-:-:S05]  /*1880*/  FSEL R147, R144, RZ, P0 ;  /* 0x000000ff90937208 */ /* 0x009fca0000000000 */
        /* <DEDUP_REMOVED lines=114> */
.L_x_12638:
[----:B------:R-:W-:Y:S01]  /*1fb0*/  LOP3.LUT P2, RZ, R2, 0x1f, RZ, 0xc0, !PT ;  /* 0x0000001f02ff7812 */ /* 0x000fe2000784c0ff */
[----:B------:R-:W-:Y:S05]  /*1fc0*/  WARPSYNC.ALL ;  /* 0x0000000000007948 */ /* 0x000fea0003800000 */
[----:B------:R-:W-:Y:S01]  /*1fd0*/  LOP3.LUT R147, R145, 0x7, RZ, 0xc0, !PT ;  /* 0x0000000791937812 */ /* 0x000fe200078ec0ff */
[----:B---3--:R-:W-:-:S06]  /*1fe0*/  FADD.FTZ R145, R150, R151 ;  /* 0x0000009796917221 */ /* 0x008fcc0000010000 */
[----:B------:R-:W3:Y:S01]  /*1ff0*/  @!P2 S2R R149, SR_CgaCtaId ;  /* 0x000000000095a919 */ /* 0x000ee20000008800 */
[----:B------:R-:W-:-:S04]  /*2000*/  @!P2 MOV R0, 0x400 ;  /* 0x000004000000a802 */ /* 0x000fc80000000f00 */
[----:B---3--:R-:W-:Y:S02]  /*2010*/  @!P2 LEA R149, R149, R0, 0x18 ;  /* 0x000000009595a211 */ /* 0x008fe400078ec0ff */
[----:B------:R-:W-:-:S04]  /*2020*/  @!P2 IADD3 R0, R146, R147, RZ ;  /* 0x000000939200a210 */ /* 0x000fc80007ffe0ff */
[----:B------:R-:W-:Y:S02]  /*2030*/  @!P2 LEA R0, R0, R149, 0x3 ;  /* 0x000000950000a211 */ /* 0x000fe400078e18ff */
[----:B------:R-:W-:-:S03]  /*2040*/  LOP3.LUT R149, R2, 0x1f, RZ, 0xc0, !PT ;  /* 0x0000001f02957812 */ /* 0x000fc600078ec0ff */
[----:B------:R3:W-:Y:S01]  /*2050*/  @!P2 STS.64 [R0], R144 ;  /* 0x000000900000a388 */ /* 0x0007e20000000a00 */
[----:B------:R-:W-:-:S13]  /*2060*/  ISETP.GT.U32.AND P2, PT, R149, 0x7, PT ;  /* 0x000000079500780c */ /* 0x000fda0003f44070 */
[----:B---3--:R-:W3:Y:S01]  /*2070*/  @!P2 S2R R145, SR_CgaCtaId ;  /* 0x000000000091a919 */ /* 0x008ee20000008800 */
[----:B------:R-:W-:Y:S01]  /*2080*/  @!P2 MOV R0, 0x400 ;  /* 0x000004000000a802 */ /* 0x000fe20000000f00 */
[----:B------:R-:W-:Y:S01]  /*2090*/  BSSY B0, `(.L_x_12619) ;  /* 0x000006c000007945 */ /* 0x000fe20003800000 */
[----:B------:R-:W-:Y:S01]  /*20a0*/  @!P2 IADD3 R146, R146, R149, RZ ;  /* 0x000000959292a210 */ /* 0x000fe20007ffe0ff */
[----:B------:R-:W-:Y:S01]  /*20b0*/  BAR.SYNC.DEFER_BLOCKING 0x0 ;  /* 0x0000000000007b1d */ /* 0x000fe20000010000 */
[----:B------:R-:W-:Y:S02]  /*20c0*/  ISETP.NE.AND P3, PT, R153, RZ, PT ;  /* 0x000000ff9900720c */ /* 0x000fe40003f65270 */
[----:B---3--:R-:W-:Y:S02]  /*20d0*/  @!P2 LEA R149, R145, R0, 0x18 ;  /* 0x000000009195a211 */ /* 0x008fe400078ec0ff */
[----:B------:R-:W-:Y:S01]  /*20e0*/  CS2R R144, SRZ ;  /* 0x0000000000907805 */ /* 0x000fe2000001ff00 */
[----:B------:R-:W-:Y:S01]  /*20f0*/  HFMA2.MMA R0, -RZ, RZ, 0, 0 ;  /* 0x00000000ff007435 */ /* 0x000fe200000001ff */
[----:B------:R-:W-:-:S05]  /*2100*/  @!P2 LEA R146, R146, R149, 0x3 ;  /* 0x000000959292a211 */ /* 0x000fca00078e18ff */
[----:B------:R-:W-:Y:S01]  /*2110*/  @!P2 MOV R0, R142 ;  /* 0x0000008e0000a202 */ /* 0x000fe20000000f00 */
[----:B------:R-:W-:Y:S01]  /*2120*/  @!P2 LDS.64 R144, [R146] ;  /* 0x000000009290a984 */ /* 0x000fe20000000a00 */
[----:B------:R-:W-:Y:S02]  /*2130*/  LOP3.LUT P2, RZ, R147, 0x1f, R2, 0xf8, !PT ;  /* 0x0000001f93ff7812 */ /* 0x000fe4000784f802 */
[-C--:B------:R-:W-:Y:S01]  /*2140*/  I2FP.F32.S32 R152, R0.reuse ;  /* 0x0000000000987245 */ /* 0x080fe20000201400 */
[----:B------:R-:W3:Y:S02]  /*2150*/  SHFL.DOWN PT, R149, R0, 0x4, 0x1f ;  /* 0x08801f0000957f89 */ /* 0x000ee400000e0000 */
[----:B---3--:R-:W-:Y:S02]  /*2160*/  I2FP.F32.S32 R154, R149 ;  /* 0x00000095009a7245 */ /* 0x008fe40000201400 */
[----:B------:R-:W-:-:S04]  /*2170*/  IADD3 R149, R149, R0, RZ ;  /* 0x0000000095957210 */ /* 0x000fc80007ffe0ff */
[----:B------:R-:W-:Y:S01]  /*2180*/  I2FP.F32.S32 R148, R149 ;  /* 0x0000009500947245 */ /* 0x000fe20000201400 */
[----:B------:R-:W-:Y:S03]  /*2190*/  SHFL.DOWN PT, R0, R149, 0x2, 0x1f ;  /* 0x08401f0095007f89 */ /* 0x000fe600000e0000 */
[----:B0-----:R-:W0:Y:S01]  /*21a0*/  MUFU.RCP R150, R148 ;  /* 0x0000009400967308 */ /* 0x001e220000001000 */
[----:B------:R-:W3:Y:S04]  /*21b0*/  SHFL.DOWN PT, R151, R144, 0x4, 0x1f ;  /* 0x08801f0090977f89 */ /* 0x000ee800000e0000 */
[----:B------:R-:W4:Y:S01]  /*21c0*/  SHFL.DOWN PT, R146, R145, 0x4, 0x1f ;  /* 0x08801f0091927f89 */ /* 0x000f2200000e0000 */
[C---:B---3--:R-:W-:Y:S01]  /*21d0*/  FMUL.FTZ R155, R151.reuse, R154 ;  /* 0x0000009a979b7220 */ /* 0x048fe20000410000 */
[----:B------:R-:W-:-:S03]  /*21e0*/  FADD.FTZ R151, -R151, R144 ;  /* 0x0000009097977221 */ /* 0x000fc60000010100 */
[----:B------:R-:W-:Y:S01]  /*21f0*/  FFMA.FTZ R155, R152, R144, R155 ;  /* 0x00000090989b7223 */ /* 0x000fe2000001009b */
[----:B------:R-:W-:-:S03]  /*2200*/  FMUL.FTZ R151, R151, R151 ;  /* 0x0000009797977220 */ /* 0x000fc60000410000 */
[----:B0-----:R-:W-:Y:S01]  /*2210*/  FMUL.FTZ R155, R150, R155 ;  /* 0x0000009b969b7220 */ /* 0x001fe20000410000 */
[----:B------:R-:W-:-:S04]  /*2220*/  FMUL.FTZ R151, R151, R152 ;  /* 0x0000009897977220 */ /* 0x000fc80000410000 */
[----:B------:R-:W0:Y:S01]  /*2230*/  SHFL.DOWN PT, R144, R155, 0x2, 0x1f ;  /* 0x08401f009b907f89 */ /* 0x000e2200000e0000 */
[----:B------:R-:W-:Y:S01]  /*2240*/  FMUL.FTZ R154, R151, R154 ;  /* 0x0000009a979a7220 */ /* 0x000fe20000410000 */
[----:B----4-:R-:W-:-:S04]  /*2250*/  FADD.FTZ R151, R146, R145 ;  /* 0x0000009192977221 */ /* 0x010fc80000010000 */
[----:B------:R-:W-:Y:S01]  /*2260*/  FFMA.FTZ R151, R150, R154, R151 ;  /* 0x0000009a96977223 */ /* 0x000fe20000010097 */
[-C--:B------:R-:W-:Y:S02]  /*2270*/  IADD3 R150, R149, R0.reuse, RZ ;  /* 0x0000000095967210 */ /* 0x080fe40007ffe0ff */
[----:B------:R-:W-:Y:S02]  /*2280*/  I2FP.F32.S32 R0, R0 ;  /* 0x0000000000007245 */ /* 0x000fe40000201400 */
[----:B------:R-:W-:Y:S01]  /*2290*/  I2FP.F32.S32 R152, R150 ;  /* 0x0000009600987245 */ /* 0x000fe20000201400 */
[----:B------:R-:W3:Y:S03]  /*22a0*/  SHFL.DOWN PT, R157, R150, 0x1, 0x1f ;  /* 0x08201f00969d7f89 */ /* 0x000ee600000e0000 */
[----:B------:R-:W4:Y:S01]  /*22b0*/  MUFU.RCP R145, R152 ;  /* 0x0000009800917308 */ /* 0x000f220000001000 */
[----:B------:R-:W1:Y:S01]  /*22c0*/  SHFL.DOWN PT, R146, R151, 0x2, 0x1f ;  /* 0x08401f0097927f89 */ /* 0x000e6200000e0000 */
[----:B0-----:R-:W-:Y:S01]  /*22d0*/  FMUL.FTZ R149, R144, R0 ;  /* 0x0000000090957220 */ /* 0x001fe20000410000 */
[----:B------:R-:W-:-:S03]  /*22e0*/  FADD.FTZ R144, R155, -R144 ;  /* 0x800000909b907221 */ /* 0x000fc60000010000 */
[----:B------:R-:W-:Y:S01]  /*22f0*/  FFMA.FTZ R154, R148, R155, R149 ;  /* 0x0000009b949a7223 */ /* 0x000fe20000010095 */
[----:B------:R-:W-:-:S03]  /*2300*/  FMUL.FTZ R149, R144, R144 ;  /* 0x0000009090957220 */ /* 0x000fc60000410000 */
[----:B----4-:R-:W-:Y:S01]  /*2310*/  FMUL.FTZ R155, R145, R154 ;  /* 0x0000009a919b7220 */ /* 0x010fe20000410000 */
[----:B------:R-:W-:Y:S01]  /*2320*/  FMUL.FTZ R149, R148, R149 ;  /* 0x0000009594957220 */ /* 0x000fe20000410000 */
[----:B---3--:R-:W-:-:S03]  /*2330*/  IADD3 R150, R150, R157, RZ ;  /* 0x0000009d96967210 */ /* 0x008fc60007ffe0ff */
[----:B------:R-:W-:Y:S01]  /*2340*/  FMUL.FTZ R149, R149, R0 ;  /* 0x0000000095957220 */ /* 0x000fe20000410000 */
[----:B------:R-:W-:Y:S01]  /*2350*/  I2FP.F32.S32 R157, R157 ;  /* 0x0000009d009d7245 */ /* 0x000fe20000201400 */
[----:B------:R-:W0:Y:S01]  /*2360*/  SHFL.DOWN PT, R0, R155, 0x1, 0x1f ;  /* 0x08201f009b007f89 */ /* 0x000e2200000e0000 */
[----:B-1----:R-:W-:Y:S01]  /*2370*/  FADD.FTZ R146, R151, R146 ;  /* 0x0000009297927221 */ /* 0x002fe20000010000 */
[----:B------:R-:W-:-:S03]  /*2380*/  I2FP.F32.S32 R150, R150 ;  /* 0x0000009600967245 */ /* 0x000fc60000201400 */
[----:B------:R-:W-:-:S03]  /*2390*/  FFMA.FTZ R146, R145, R149, R146 ;  /* 0x0000009591927223 */ /* 0x000fc60000010092 */
[----:B------:R-:W1:Y:S02]  /*23a0*/  MUFU.RCP R150, R150 ;  /* 0x0000009600967308 */ /* 0x000e640000001000 */
[----:B------:R-:W3:Y:S01]  /*23b0*/  SHFL.DOWN PT, R145, R146, 0x1, 0x1f ;  /* 0x08201f0092917f89 */ /* 0x000ee200000e0000 */
[----:B0-----:R-:W-:Y:S01]  /*23c0*/  FMUL.FTZ R149, R0, R157 ;  /* 0x0000009d00957220 */ /* 0x001fe20000410000 */
[----:B------:R-:W-:-:S03]  /*23d0*/  FADD.FTZ R0, R155, -R0 ;  /* 0x800000009b007221 */ /* 0x000fc60000010000 */
[----:B------:R-:W-:-:S04]  /*23e0*/  FFMA.FTZ R149, R152, R155, R149 ;  /* 0x0000009b98957223 */ /* 0x000fc80000010095 */
[----:B-1----:R-:W-:Y:S01]  /*23f0*/  FMUL.FTZ R148, R150, R149 ;  /* 0x0000009596947220 */ /* 0x002fe20000410000 */
[----:B------:R-:W-:Y:S01]  /*2400*/  FMUL.FTZ R149, R0, R0 ;  /* 0x0000000000957220 */ /* 0x000fe20000410000 */
[----:B---3--:R-:W-:Y:S02]  /*2410*/  FADD.FTZ R145, R146, R145 ;  /* 0x0000009192917221 */ /* 0x008fe40000010000 */
[----:B------:R-:W0:Y:S01]  /*2420*/  @!P2 LDC.64 R146, c[0x0][0x258] ;  /* 0x00009600ff92ab82 */ /* 0x000e220000000a00 */
[----:B------:R-:W-:Y:S01]  /*2430*/  FMUL.FTZ R149, R152, R149 ;  /* 0x0000009598957220 */ /* 0x000fe20000410000 */
[----:B------:R-:W1:Y:S03]  /*2440*/  SHFL.IDX PT, R155, R148, RZ, 0x1f ;  /* 0x00001fff949b7589 */ /* 0x000e6600000e0000 */
[----:B------:R-:W-:-:S04]  /*2450*/  FMUL.FTZ R149, R149, R157 ;  /* 0x0000009d95957220 */ /* 0x000fc80000410000 */
[----:B------:R-:W-:Y:S02]  /*2460*/  FFMA.FTZ R149, R150, R149, R145 ;  /* 0x0000009596957223 */ /* 0x000fe40000010091 */
[----:B------:R-:W3:Y:S04]  /*2470*/  LDC R150, c[0x0][0x2d8] ;  /* 0x0000b600ff967b82 */ /* 0x000ee80000000800 */
[----:B------:R-:W3:Y:S04]  /*2480*/  SHFL.IDX PT, R149, R149, RZ, 0x1f ;  /* 0x00001fff95957589 */ /* 0x000ee800000e0000 */
[----:B------:R-:W4:Y:S01]  /*2490*/  @!P2 LDC.64 R144, c[0x0][0x250] ;  /* 0x00009400ff90ab82 */ /* 0x000f220000000a00 */
[----:B0-----:R-:W-:-:S04]  /*24a0*/  @!P2 IMAD.WIDE R146, R141, 0x4, R146 ;  /* 0x000000048d92a825 */ /* 0x001fc800078e0292 */
[C---:B-1----:R-:W-:Y:S01]  /*24b0*/  FMUL.FTZ R0, R155.reuse, R155 ;  /* 0x0000009b9b007220 */ /* 0x042fe20000410000 */
[----:B------:R-:W-:-:S04]  /*24c0*/  FSEL R163, R155, RZ, !P3 ;  /* 0x000000ff9ba37208 */ /* 0x000fc80005800000 */
[----:B------:R-:W-:Y:S01]  /*24d0*/  FSEL R151, R0, RZ, P3 ;  /* 0x000000ff00977208 */ /* 0x000fe20001800000 */
[----:B---3--:R-:W-:-:S04]  /*24e0*/  FFMA.FTZ R0, R149, UR10, R150 ;  /* 0x0000000a95007c23 */ /* 0x008fc80008010096 */
[----:B------:R-:W-:Y:S01]  /*24f0*/  FADD.FTZ R0, R0, R151 ;  /* 0x0000009700007221 */ /* 0x000fe20000010000 */
[----:B----4-:R-:W-:-:S05]  /*2500*/  @!P2 IMAD.WIDE R144, R141, 0x4, R144 ;  /* 0x000000048d90a825 */ /* 0x010fca00078e0290 */
[----:B------:R-:W0:Y:S01]  /*2510*/  MUFU.RSQ R0, R0 ;  /* 0x0000000000007308 */ /* 0x000e220000001400 */
[----:B------:R1:W-:Y:S04]  /*2520*/  @!P2 STG.E desc[UR4][R144.64], R155 ;  /* 0x0000009b9000a986 */ /* 0x0003e8000c101904 */
[----:B0-----:R1:W-:Y:S01]  /*2530*/  @!P2 STG.E desc[UR4][R146.64], R0 ;  /* 0x000000009200a986 */ /* 0x0013e2000c101904 */
[----:B------:R-:W-:Y:S05]  /*2540*/  @!P0 BRA `(.L_x_12620) ;  /* 0x0000000000808947 */ /* 0x000fea0003800000 */
[--C-:B-1----:R-:W-:Y:S01]  /*2550*/  FADD.FTZ R145, R116, -R163.reuse ;  /* 0x800000a374917221 */ /* 0x102fe20000010000 */
        /* <DEDUP_REMOVED lines=9> */
[C---:B------:R-:W-:Y:S01]  /*25f0*/  FMUL.FTZ R146, R0.reuse, R151 ;  /* 0x0000009700927220 */ /* 0x040fe20000410000 */
[--C-:B------:R-:W-:Y:S01]  /*2600*/  FADD.FTZ R157, R123, -R163.reuse ;  /* 0x800000a37b9d7221 */ /* 0x100fe20000010000 */
[C---:B------:R-:W-:Y:S01]  /*2610*/  FMUL.FTZ R147, R0.reuse, R147 ;  /* 0x0000009300937220 */ /* 0x040fe20000410000 */
[----:B------:R-:W-:Y:S01]  /*2620*/  FMUL.FTZ R155, R0, R155 ;  /* 0x0000009b009b7220 */ /* 0x000fe20000410000 */
[----:B------:R-:W-:Y:S01]  /*2630*/  F2FP.BF16.F32.PACK_AB R144, R145, R144 ;  /* 0x000000909190723e */ /* 0x000fe200000010ff */
[----:B------:R-:W-:Y:S01]  /*2640*/  FADD.FTZ R145, R120, -R163 ;  /* 0x800000a378917221 */ /* 0x000fe20000010000 */
[----:B------:R-:W-:Y:S01]  /*2650*/  FMUL.FTZ R152, R0, R157 ;  /* 0x0000009d00987220 */ /* 0x000fe20000410000 */
[----:B------:R-:W-:-:S02]  /*2660*/  FFMA.FTZ R146, R15, R146, R7 ;  /* 0x000000920f927223 */ /* 0x000fc40000010007 */
[----:B------:R-:W-:Y:S01]  /*2670*/  FMUL.FTZ R151, R0, R145 ;  /* 0x0000009100977220 */ /* 0x000fe20000410000 */
[----:B------:R-:W-:Y:S01]  /*2680*/  FADD.FTZ R145, R121, -R163 ;  /* 0x800000a379917221 */ /* 0x000fe20000010000 */
[----:B------:R-:W-:Y:S02]  /*2690*/  FFMA.FTZ R152, R19, R152, R11 ;  /* 0x0000009813987223 */ /* 0x000fe4000001000b */
[----:B------:R-:W-:Y:S01]  /*26a0*/  FFMA.FTZ R151, R16, R151, R8 ;  /* 0x0000009710977223 */ /* 0x000fe20000010008 */
[----:B------:R-:W-:Y:S01]  /*26b0*/  FMUL.FTZ R150, R0, R145 ;  /* 0x0000009100967220 */ /* 0x000fe20000410000 */
[----:B------:R-:W-:Y:S01]  /*26c0*/  FFMA.FTZ R145, R14, R147, R6 ;  /* 0x000000930e917223 */ /* 0x000fe20000010006 */
[----:B------:R-:W-:Y:S01]  /*26d0*/  FFMA.FTZ R147, R18, R155, R10 ;  /* 0x0000009b12937223 */ /* 0x000fe2000001000a */
[----:B0-----:R-:W-:-:S04]  /*26e0*/  IMAD.WIDE.U32 R148, R143, 0x10, R148 ;  /* 0x000000108f947825 */ /* 0x001fc800078e0094 */
[----:B------:R-:W-:Y:S01]  /*26f0*/  FFMA.FTZ R150, R17, R150, R9 ;  /* 0x0000009611967223 */ /* 0x000fe20000010009 */
[----:B------:R-:W-:Y:S02]  /*2700*/  IADD3 R143, R143, 0x100, RZ ;  /* 0x000001008f8f7810 */ /* 0x000fe40007ffe0ff */
[----:B------:R-:W-:Y:S02]  /*2710*/  F2FP.BF16.F32.PACK_AB R145, R146, R145 ;  /* 0x000000919291723e */ /* 0x000fe400000010ff */
[----:B------:R-:W-:Y:S02]  /*2720*/  F2FP.BF16.F32.PACK_AB R146, R150, R151 ;  /* 0x000000979692723e */ /* 0x000fe400000010ff */
[----:B------:R-:W-:-:S05]  /*2730*/  F2FP.BF16.F32.PACK_AB R147, R152, R147 ;  /* 0x000000939893723e */ /* 0x000fca00000010ff */
[----:B------:R0:W-:Y:S02]  /*2740*/  STG.E.128 desc[UR4][R148.64], R144 ;  /* 0x0000009094007986 */ /* 0x0001e4000c101d04 */
.L_x_12620:
[----:B------:R-:W-:Y:S05]  /*2750*/  BSYNC B0 ;  /* 0x0000000000007941 */ /* 0x000fea0003800000 */
.L_x_12619:
[----:B------:R-:W-:Y:S01]  /*2760*/  ISETP.GE.U32.AND P2, PT, R3, 0x200, PT ;  /* 0x000002000300780c */ /* 0x000fe20003f46070 */
        /* <DEDUP_REMOVED lines=34> */
.L_x_12622:
[----:B------:R-:W-:Y:S05]  /*2990*/  BSYNC B0 ;  /* 0x0000000000007941 */ /* 0x000fea0003800000 */
.L_x_12621:
[----:B------:R-:W-:Y:S01]  /*29a0*/  ISETP.GE.U32.AND P2, PT, R3, 0x300, PT ;  /* 0x000003000300780c */ /* 0x000fe20003f46070 */
[----:B------:R-:W-:-:S12]  /*29b0*/  BSSY B0, `(.L_x_12623) ;  /* 0x0000022000007945 */ /* 0x000fd80003800000 */
[----:B------:R-:W-:Y:S05]  /*29c0*/  @!P2 BRA `(.L_x_12624) ;  /* 0x000000000080a947 */ /* 0x000fea0003800000 */
[--C-:B01-3--:R-:W-:Y:S01]  /*29d0*/  FADD.FTZ R145, R108, -R163.reuse ;  /* 0x800000a36c917221 */ /* 0x10bfe20000010000 */
        /* <DEDUP_REMOVED lines=31> */
.L_x_12624:
[----:B------:R-:W-:Y:S05]  /*2bd0*/  BSYNC B0 ;  /* 0x0000000000007941 */ /* 0x000fea0003800000 */
.L_x_12623:
[----:B------:R-:W-:Y:S01]  /*2be0*/  ISETP.GE.U32.AND P2, PT, R3, 0x400, PT ;  /* 0x000004000300780c */ /* 0x000fe20003f46070 */
        /* <DEDUP_REMOVED lines=20> */
[C---:B------:R-:W-:Y:S01]  /*2d30*/  FMUL.FTZ R146, R0.reuse, R149 ;  /* 0x0000009500927220 */ /* 0x040fe20000410000 */
[----:B------:R-:W-:Y:S01]  /*2d40*/  FMUL.FTZ R0, R0, R155 ;  /* 0x0000009b00007220 */ /* 0x000fe20000410000 */
        /* <DEDUP_REMOVED lines=11> */
.L_x_12626:
[----:B------:R-:W-:Y:S05]  /*2e00*/  BSYNC B0 ;  /* 0x0000000000007941 */ /* 0x000fea0003800000 */
.L_x_12625:
[----:B------:R-:W-:Y:S02]  /*2e10*/  IADD3 R141, R141, UR12, RZ ;  /* 0x0000000c8d8d7c10 */ /* 0x000fe4000fffe0ff */
[----:B-1----:R-:W-:Y:S02]  /*2e20*/  SEL R0, RZ, 0x1, P4 ;  /* 0x00000001ff007807 */ /* 0x002fe40002000000 */
[----:B------:R-:W-:-:S13]  /*2e30*/  ISETP.GE.AND P2, PT, R141, UR13, PT ;  /* 0x0000000d8d007c0c */ /* 0x000fda000bf46270 */
[----:B------:R-:W-:Y:S05]  /*2e40*/  @!P2 BRA `(.L_x_12627) ;  /* 0xffffffd800b0a947 */ /* 0x000fea000383ffff */
[----:B------:R-:W-:Y:S05]  /*2e50*/  EXIT ;  /* 0x000000000000794d */ /* 0x000fea0003800000 */
.L_x_12618:
[----:B------:R-:W-:Y:S01]  /*2e60*/  HFMA2.MMA R156, -RZ, RZ, 0, 5.9604644775390625e-08 ;  /* 0x00000001ff9c7435 */ /* 0x000fe200000001ff */
[----:B------:R-:W-:Y:S02]  /*2e70*/  MOV R155, R147 ;  /* 0x00000093009b7202 */ /* 0x000fe40000000f00 */
[----:B------:R-:W-:Y:S02]  /*2e80*/  MOV R157, 0x1f ;  /* 0x0000001f009d7802 */ /* 0x000fe40000000f00 */
[----:B------:R-:W-:-:S07]  /*2e90*/  MOV R152, 0xffffffff ;  /* 0xffffffff00987802 */ /* 0x000fce0000000f00 */
[----:B-12-45:R-:W-:Y:S05]  /*2ea0*/  WARPSYNC.COLLECTIVE R152, `(.L_x_12628) ;  /* 0x0000000098087348 */ /* 0x036fea0003c00000 */
[----:B------:R0:W3:Y:S02]  /*2eb0*/  SHFL.BFLY P6, R154, R155, R156, R157 ;  /* 0x0c00009c9b9a7389 */ /* 0x0000e400000c009d */
[----:B012345:R-:W-:Y:S01]  /*2ec0*/  ENDCOLLECTIVE ;  /* 0x000000000000791b */ /* 0x03ffe20003800000 */
.L_x_12628:
[----:B------:R-:W-:Y:S01]  /*2ed0*/  HFMA2.MMA R156, -RZ, RZ, 0, 1.1920928955078125e-07 ;  /* 0x00000002ff9c7435 */ /* 0x000fe200000001ff */
[----:B------:R-:W-:-:S05]  /*2ee0*/  MOV R0, R154 ;  /* 0x0000009a00007202 */ /* 0x000fca0000000f00 */
[----:B------:R-:W-:-:S05]  /*2ef0*/  FADD.FTZ R148, R147, R0 ;  /* 0x0000000093947221 */ /* 0x000fca0000010000 */
[----:B------:R-:W-:-:S07]  /*2f00*/  MOV R155, R148 ;  /* 0x00000094009b7202 */ /* 0x000fce0000000f00 */
[----:B------:R-:W-:Y:S05]  /*2f10*/  WARPSYNC.COLLECTIVE R152, `(.L_x_12629) ;  /* 0x0000000098087348 */ /* 0x000fea0003c00000 */
[----:B------:R0:W1:Y:S02]  /*2f20*/  SHFL.BFLY P6, R154, R155, R156, R157 ;  /* 0x0c00009c9b9a7389 */ /* 0x00006400000c009d */
[----:B01----:R-:W-:Y:S01]  /*2f30*/  ENDCOLLECTIVE ;  /* 0x000000000000791b */ /* 0x003fe20003800000 */
.L_x_12629:
[----:B------:R-:W-:Y:S01]  /*2f40*/  HFMA2.MMA R156, -RZ, RZ, 0, 2.384185791015625e-07 ;  /* 0x00000004ff9c7435 */ /* 0x000fe200000001ff */
[----:B------:R-:W-:-:S05]  /*2f50*/  MOV R149, R154 ;  /* 0x0000009a00957202 */ /* 0x000fca0000000f00 */
[----:B------:R-:W-:-:S05]  /*2f60*/  FADD.FTZ R149, R148, R149 ;  /* 0x0000009594957221 */ /* 0x000fca0000010000 */
[----:B------:R-:W-:-:S07]  /*2f70*/  MOV R155, R149 ;  /* 0x00000095009b7202 */ /* 0x000fce0000000f00 */
[----:B------:R-:W-:Y:S05]  /*2f80*/  WARPSYNC.COLLECTIVE R152, `(.L_x_12630) ;  /* 0x0000000098087348 */ /* 0x000fea0003c00000 */
[----:B------:R0:W1:Y:S02]  /*2f90*/  SHFL.BFLY P6, R154, R155, R156, R157 ;  /* 0x0c00009c9b9a7389 */ /* 0x00006400000c009d */
[----:B01----:R-:W-:Y:S01]  /*2fa0*/  ENDCOLLECTIVE ;  /* 0x000000000000791b */ /* 0x003fe20003800000 */
.L_x_12630:
[----:B------:R-:W-:Y:S01]  /*2fb0*/  HFMA2.MMA R156, -RZ, RZ, 0, 4.76837158203125e-07 ;  /* 0x00000008ff9c7435 */ /* 0x000fe200000001ff */
[----:B------:R-:W-:-:S05]  /*2fc0*/  MOV R0, R154 ;  /* 0x0000009a00007202 */ /* 0x000fca0000000f00 */
[----:B------:R-:W-:-:S05]  /*2fd0*/  FADD.FTZ R150, R149, R0 ;  /* 0x0000000095967221 */ /* 0x000fca0000010000 */
[----:B------:R-:W-:-:S07]  /*2fe0*/  MOV R155, R150 ;  /* 0x00000096009b7202 */ /* 0x000fce0000000f00 */
[----:B------:R-:W-:Y:S05]  /*2ff0*/  WARPSYNC.COLLECTIVE R152, `(.L_x_12631) ;  /* 0x0000000098087348 */ /* 0x000fea0003c00000 */
[----:B------:R0:W1:Y:S02]  /*3000*/  SHFL.BFLY P6, R154, R155, R156, R157 ;  /* 0x0c00009c9b9a7389 */ /* 0x00006400000c009d */
[----:B01----:R-:W-:Y:S01]  /*3010*/  ENDCOLLECTIVE ;  /* 0x000000000000791b */ /* 0x003fe20003800000 */
.L_x_12631:
[----:B------:R-:W-:Y:S01]  /*3020*/  HFMA2.MMA R156, -RZ, RZ, 0, 9.5367431640625e-07 ;  /* 0x00000010ff9c7435 */ /* 0x000fe200000001ff */
[----:B------:R-:W-:-:S05]  /*3030*/  MOV R151, R154 ;  /* 0x0000009a00977202 */ /* 0x000fca0000000f00 */
[----:B------:R-:W-:-:S05]  /*3040*/  FADD.FTZ R151, R150, R151 ;  /* 0x0000009796977221 */ /* 0x000fca0000010000 */
[----:B------:R-:W-:-:S07]  /*3050*/  MOV R155, R151 ;  /* 0x00000097009b7202 */ /* 0x000fce0000000f00 */
[----:B------:R-:W-:Y:S05]  /*3060*/  WARPSYNC.COLLECTIVE R152, `(.L_x_12632) ;  /* 0x0000000098087348 */ /* 0x000fea0003c00000 */
[----:B------:R0:W1:Y:S02]  /*3070*/  SHFL.BFLY P6, R154, R155, R156, R157 ;  /* 0x0c00009c9b9a7389 */ /* 0x00006400000c009d */
[----:B01----:R-:W-:Y:S01]  /*3080*/  ENDCOLLECTIVE ;  /* 0x000000000000791b */ /* 0x003fe20003800000 */
.L_x_12632:
        /* <DEDUP_REMOVED lines=73> */
.L_x_12633:
[----:B------:R-:W-:Y:S01]  /*3520*/  HFMA2.MMA R156, -RZ, RZ, 0, 1.1920928955078125e-07 ;  /* 0x00000002ff9c7435 */ /* 0x000fe200000001ff */
[----:B------:R-:W-:-:S05]  /*3530*/  MOV R147, R154 ;  /* 0x0000009a00937202 */ /* 0x000fca0000000f00 */
[----:B------:R-:W-:-:S05]  /*3540*/  FADD.FTZ R147, R0, R147 ;  /* 0x0000009300937221 */ /* 0x000fca0000010000 */
[----:B------:R-:W-:-:S07]  /*3550*/  MOV R155, R147 ;  /* 0x00000093009b7202 */ /* 0x000fce0000000f00 */
[----:B------:R-:W-:Y:S05]  /*3560*/  WARPSYNC.COLLECTIVE R152, `(.L_x_12634) ;  /* 0x0000000098087348 */ /* 0x000fea0003c00000 */
[----:B------:R0:W1:Y:S02]  /*3570*/  SHFL.BFLY P6, R154, R155, R156, R157 ;  /* 0x0c00009c9b9a7389 */ /* 0x00006400000c009d */
[----:B01----:R-:W-:Y:S01]  /*3580*/  ENDCOLLECTIVE ;  /* 0x000000000000791b */ /* 0x003fe20003800000 */
.L_x_12634:
[----:B------:R-:W-:Y:S01]  /*3590*/  HFMA2.MMA R156, -RZ, RZ, 0, 2.384185791015625e-07 ;  /* 0x00000004ff9c7435 */ /* 0x000fe200000001ff */
[----:B------:R-:W-:-:S05]  /*35a0*/  MOV R148, R154 ;  /* 0x0000009a00947202 */ /* 0x000fca0000000f00 */
[----:B------:R-:W-:-:S05]  /*35b0*/  FADD.FTZ R148, R147, R148 ;  /* 0x0000009493947221 */ /* 0x000fca0000010000 */
[----:B------:R-:W-:-:S07]  /*35c0*/  MOV R155, R148 ;  /* 0x00000094009b7202 */ /* 0x000fce0000000f00 */
[----:B------:R-:W-:Y:S05]  /*35d0*/  WARPSYNC.COLLECTIVE R152, `(.L_x_12635) ;  /* 0x0000000098087348 */ /* 0x000fea0003c00000 */
[----:B------:R0:W1:Y:S02]  /*35e0*/  SHFL.BFLY P6, R154, R155, R156, R157 ;  /* 0x0c00009c9b9a7389 */ /* 0x00006400000c009d */
[----:B01----:R-:W-:Y:S01]  /*35f0*/  ENDCOLLECTIVE ;  /* 0x000000000000791b */ /* 0x003fe20003800000 */
.L_x_12635:
[----:B------:R-:W-:Y:S01]  /*3600*/  HFMA2.MMA R156, -RZ, RZ, 0, 4.76837158203125e-07 ;  /* 0x00000008ff9c7435 */ /* 0x000fe200000001ff */
[----:B------:R-:W-:-:S05]  /*3610*/  MOV R149, R154 ;  /* 0x0000009a00957202 */ /* 0x000fca0000000f00 */
[----:B------:R-:W-:-:S05]  /*3620*/  FADD.FTZ R149, R148, R149 ;  /* 0x0000009594957221 */ /* 0x000fca0000010000 */
[----:B------:R-:W-:-:S07]  /*3630*/  MOV R155, R149 ;  /* 0x00000095009b7202 */ /* 0x000fce0000000f00 */
[----:B------:R-:W-:Y:S05]  /*3640*/  WARPSYNC.COLLECTIVE R152, `(.L_x_12636) ;  /* 0x0000000098087348 */ /* 0x000fea0003c00000 */
[----:B------:R0:W1:Y:S02]  /*3650*/  SHFL.BFLY P6, R154, R155, R156, R157 ;  /* 0x0c00009c9b9a7389 */ /* 0x00006400000c009d */
[----:B01----:R-:W-:Y:S01]  /*3660*/  ENDCOLLECTIVE ;  /* 0x000000000000791b */ /* 0x003fe20003800000 */
.L_x_12636:
[----:B------:R-:W-:Y:S01]  /*3670*/  HFMA2.MMA R156, -RZ, RZ, 0, 9.5367431640625e-07 ;  /* 0x00000010ff9c7435 */ /* 0x000fe200000001ff */
[----:B------:R-:W-:-:S05]  /*3680*/  MOV R150, R154 ;  /* 0x0000009a00967202 */ /* 0x000fca0000000f00 */
[----:B------:R-:W-:-:S05]  /*3690*/  FADD.FTZ R150, R149, R150 ;  /* 0x0000009695967221 */ /* 0x000fca0000010000 */
[----:B------:R-:W-:-:S07]  /*36a0*/  MOV R155, R150 ;  /* 0x00000096009b7202 */ /* 0x000fce0000000f00 */
[----:B------:R-:W-:Y:S05]  /*36b0*/  WARPSYNC.COLLECTIVE R152, `(.L_x_12637) ;  /* 0x0000000098087348 */ /* 0x000fea0003c00000 */
[----:B------:R0:W1:Y:S02]  /*36c0*/  SHFL.BFLY P6, R154, R155, R156, R157 ;  /* 0x0c00009c9b9a7389 */ /* 0x00006400000c009d */
[----:B01----:R-:W-:Y:S01]  /*36d0*/  ENDCOLLECTIVE ;  /* 0x000000000000791b */ /* 0x003fe20003800000 */
.L_x_12637:
[----:B------:R-:W-:Y:S01]  /*36e0*/  MOV R151, R154 ;  /* 0x0000009a00977202 */ /* 0x000fe20000000f00 */
[----:B------:R-:W-:Y:S06]  /*36f0*/  BRA `(.L_x_12638) ;  /* 0xffffffe8002c7947 */ /* 0x000fec000383ffff */
.L_x_12639:
        /* <DEDUP_REMOVED lines=16> */
.L_x_30252:


//--------------------- .text._ZN10layer_norm13ln_fwd_kernelINS_13Kernel_traitsIf13__nv_bfloat16fS2_fjLj8192ELj1ELj1ELj8ELj16ENS_18Kernel_traits_baseILj8192EfS2_fS2_fjLj256EEEEELb0ELb1ELb0ELb1EEEvNS_9FwdParamsE --------------------------
	.section	.text._ZN10layer_norm13ln_fwd_kernelINS_13Kernel_traitsIf13__nv_bfloat16fS2_fjLj8192ELj1ELj1ELj8ELj16ENS_18Kernel_traits_baseILj8192EfS2_fS2_fjLj256EEEEELb0ELb1ELb0ELb1EEEvNS_9FwdParamsE,"ax",@progbits
	.align	128
        .global         _ZN10layer_norm13ln_fwd_kernelINS_13Kernel_traitsIf13__nv_bfloat16fS2_fjLj8192ELj1ELj1ELj8ELj16ENS_18Kernel_traits_baseILj8192EfS2_fS2_fjLj256EEEEELb0ELb1ELb0ELb1EEEvNS_9FwdParamsE
        .type           _ZN10layer_norm13ln_fwd_kernelINS_13Kernel_traitsIf13__nv_bfloat16fS2_fjLj8192ELj1ELj1ELj8ELj16ENS_18Kernel_traits_baseILj8192EfS2_fS2_fjLj256EEEEELb0ELb1ELb0ELb1EEEvNS_9FwdParamsE,@function
        .size           _ZN10layer_norm13ln_fwd_kernelINS_13Kernel_traitsIf13__nv_bfloat16fS2_fjLj8192ELj1ELj1ELj8ELj16ENS_18Kernel_traits_baseILj8192EfS2_fS2_fjLj256EEEEELb0ELb1ELb0ELb1EEEvNS_9FwdParamsE,(.L_x_30253 - _ZN10layer_norm13ln_fwd_kernelINS_13Kernel_traitsIf13__nv_bfloat16fS2_fjLj8192ELj1ELj1ELj8ELj16ENS_18Kernel_traits_baseILj8192EfS2_fS2_fjLj256EEEEELb0ELb1ELb0ELb1EEEvNS_9FwdParamsE)
        .other          _ZN10layer_norm13ln_fwd_kernelINS_13Kernel_traitsIf13__nv_bfloat16fS2_fjLj8192ELj1ELj1ELj8ELj16ENS_18Kernel_traits_baseILj8192EfS2_fS2_fjLj256EEEEELb0ELb1ELb0ELb1EEEvNS_9FwdParamsE,@"STO_CUDA_ENTRY STV_DEFAULT"
_ZN10layer_norm13ln_fwd_kernelINS_13Kernel_traitsIf13__nv_bfloat16fS2_fjLj8192ELj1ELj1ELj8ELj16ENS_18Kernel_traits_baseILj8192EfS2_fS2_fjLj256EEEEELb0ELb1ELb0ELb1EEEvNS_9FwdParamsE:
.text._ZN10layer_norm13ln_fwd_kernelINS_13Kernel_traitsIf13__nv_bfloat16fS2_fjLj8192ELj1ELj1ELj8ELj16ENS_18Kernel_traits_baseILj8192EfS2_fS2_fjLj256EEEEELb0ELb1ELb0ELb1EEEvNS_9FwdParamsE:
        /* <DEDUP_REMOVED lines=23> */
[C---:B0-----:R-:W-:Y:S02]  /*0170*/  SHF.L.U32 R0, R3.reuse, 0x5, RZ ;  /* 0x0000000503007819 */ /* 0x041fe400000006ff */
[----:B------:R-:W-:Y:S02]  /*0180*/  LOP3.LUT R2, R3, 0xff, RZ, 0xc0, !PT ;  /* 0x000000ff03027812 */ /* 0x000fe400078ec0ff */
[----:B------:R-:W-:Y:S02]  /*0190*/  LOP3.LUT R0, R0, 0x1fe0, RZ, 0xc0, !PT ;  /* 0x00001fe000007812 */ /* 0x000fe400078ec0ff */
[----:B------:R-:W-:Y:S02]  /*01a0*/  LEA R102, P3, R2, UR8, 0x5 ;  /* 0x0000000802667c11 */ /* 0x000fe4000f8628ff */
[----:B------:R-:W-:-:S02]  /*01b0*/  IADD3 R36, P2, R0, UR4, RZ ;  /* 0x0000000400247c10 */ /* 0x000fc4000ff5e0ff */
[----:B------:R-:W-:Y:S01]  /*01c0*/  IADD3 R100, P1, R0, UR6, RZ ;  /* 0x0000000600647c10 */ /* 0x000fe2000ff3e0ff */
[----:B------:R-:W0:Y:S01]  /*01d0*/  S2UR UR6, SR_CTAID.X ;  /* 0x00000000000679c3 */ /* 0x000e220000002500 */
[----:B------:R-:W-:Y:S01]  /*01e0*/  IADD3.X R37, RZ, UR5, RZ, P2, !PT ;  /* 0x00000005ff257c10 */ /* 0x000fe200097fe4ff */
[----:B------:R-:W-:Y:S01]  /*01f0*/  ULDC.64 UR4, c[0x0][0x208] ;  /* 0x0000820000047ab9 */ /* 0x000fe20000000a00 */
[----:B------:R-:W-:Y:S01]  /*0200*/  IADD3.X R101, RZ, UR7, RZ, P1, !PT ;  /* 0x00000007ff657c10 */ /* 0x000fe20008ffe4ff */
[----:B------:R-:W-:Y:S01]  /*0210*/  ULDC UR7, c[0x0][0x214] ;  /* 0x0000850000077ab9 */ /* 0x000fe20000000800 */
[----:B------:R-:W-:Y:S01]  /*0220*/  IADD3.X R103, RZ, UR9, RZ, P3, !PT ;  /* 0x00000009ff677c10 */ /* 0x000fe20009ffe4ff */
        /* <DEDUP_REMOVED lines=11> */
[----:B-1----:R0:W5:Y:S01]  /*02e0*/  LDG.E.128 R36, desc[UR4][R100.64] ;  /* 0x0000000464247981 */ /* 0x002162000c1e1d00 */
        /* <DEDUP_REMOVED lines=16> */
[----:B------:R-:W-:Y:S01]  /*03f0*/  ISETP.NE.U32.AND P0, PT, RZ, UR6, PT ;  /* 0x00000006ff007c0c */ /* 0x000fe2000bf05070 */
[----:B------:R-:W-:Y:S01]  /*0400*/  HFMA2.MMA R0, -RZ, RZ, 0, 5.9604644775390625e-08 ;  /* 0x00000001ff007435 */ /* 0x000fe200000001ff */
[----:B------:R-:W-:Y:S01]  /*0410*/  ULDC.U8 UR6, c[0x0][0x2a0] ;  /* 0x0000a80000067ab9 */ /* 0x000fe20000000000 */
[----:B------:R-:W-:Y:S01]  /*0420*/  ULDC.64 UR8, c[0x0][0x230] ;  /* 0x00008c0000087ab9 */ /* 0x000fe20000000a00 */
[----:B------:R-:W-:Y:S01]  /*0430*/  ISETP.NE.AND.EX P0, PT, RZ, UR7, PT, P0 ;  /* 0x00000007ff007c0c */ /* 0x000fe2000bf05300 */
[----:B------:R-:W-:Y:S01]  /*0440*/  ULDC UR7, c[0x0][0x290] ;  /* 0x0000a40000077ab9 */ /* 0x000fe20000000800 */
[----:B------:R-:W-:Y:S01]  /*0450*/  ISETP.NE.AND P3, PT, RZ, UR6, PT ;  /* 0x00000006ff007c0c */ /* 0x000fe2000bf65270 */
[----:B------:R-:W-:Y:S01]  /*0460*/  ULDC UR6, c[0x0][0x218] ;  /* 0x0000860000067ab9 */ /* 0x000fe20000000800 */
[----:B------:R-:W-:-:S11]  /*0470*/  ULDC.64 UR10, c[0x0][0x210] ;  /* 0x00008400000a7ab9 */ /* 0x000fd60000000a00 */
.L_x_12641:
[----:B-1----:R-:W1:Y:S01]  /*0480*/  @P0 LDC.64 R108, c[0x0][0x270] ;  /* 0x00009c00ff6c0b82 */ /* 0x002e620000000a00 */
[----:B------:R-:W-:Y:S01]  /*0490*/  ISETP.NE.U32.AND P2, PT, RZ, UR8, PT ;  /* 0x00000008ff007c0c */ /* 0x000fe2000bf45070 */
[----:B------:R-:W-:-:S03]  /*04a0*/  IMAD R110, R3, UR6, RZ ;  /* 0x00000006036e7c24 */ /* 0x000fc6000f8e02ff */
[----:B------:R-:W-:Y:S02]  /*04b0*/  ISETP.NE.AND.EX P2, PT, RZ, UR9, PT, P2 ;  /* 0x00000009ff007c0c */ /* 0x000fe4000bf45320 */
[----:B------:R-:W-:Y:S01]  /*04c0*/  SHF.R.S32.HI R111, RZ, 0x1f, R110 ;  /* 0x0000001fff6f7819 */ /* 0x000fe2000001146e */
[----:B------:R-:W2:Y:S03]  /*04d0*/  LDC.64 R134, c[0x0][0x220] ;  /* 0x00008800ff867b82 */ /* 0x000ea60000000a00 */
[----:B------:R-:W-:-:S04]  /*04e0*/  LEA.HI R111, R111, R110, RZ, 0x3 ;  /* 0x0000006e6f6f7211 */ /* 0x000fc800078f18ff */
[----:B------:R-:W-:Y:S01]  /*04f0*/  LEA.HI.SX32 R137, R111, R2, 0x1d ;  /* 0x000000026f897211 */ /* 0x000fe200078feaff */
[----:B------:R-:W3:Y:S08]  /*0500*/  LDC.64 R132, c[0x0][0x238] ;  /* 0x00008e00ff847b82 */ /* 0x000ef00000000a00 */
[----:B------:R-:W4:Y:S01]  /*0510*/  @P2 LDC.64 R112, c[0x0][0x230] ;  /* 0x00008c00ff702b82 */ /* 0x000f220000000a00 */
[----:B-1----:R-:W-:-:S06]  /*0520*/  @P0 IMAD.WIDE R108, R3, 0x2, R108 ;  /* 0x00000002036c0825 */ /* 0x002fcc00078e026c */
[----:B------:R-:W3:Y:S01]  /*0530*/  @P0 LDG.E.U16 R108, desc[UR4][R108.64] ;  /* 0x000000046c6c0981 */ /* 0x000ee2000c1e1500 */
[C---:B--2---:R-:W-:Y:S01]  /*0540*/  IMAD.WIDE.U32 R110, R137.reuse, 0x10, R134 ;  /* 0x00000010896e7825 */ /* 0x044fe200078e0086 */
[----:B------:R-:W-:Y:S01]  /*0550*/  MOV R136, 0x3f800000 ;  /* 0x3f80000000887802 */ /* 0x000fe20000000f00 */
[----:B------:R-:W1:Y:S03]  /*0560*/  @P2 LDC.64 R144, c[0x0][0x230] ;  /* 0x00008c00ff902b82 */ /* 0x000e660000000a00 */
[----:B------:R-:W2:Y:S01]  /*0570*/  LDG.E.128 R120, desc[UR4][R110.64] ;  /* 0x000000046e787981 */ /* 0x000ea2000c1e1d00 */
[----:B----4-:R-:W-:-:S05]  /*0580*/  @P2 IMAD.WIDE.U32 R112, R137, 0x20, R112 ;  /* 0x0000002089702825 */ /* 0x010fca00078e0070 */
[----:B0-----:R-:W4:Y:S04]  /*0590*/  @P2 LDG.E.128 R100, desc[UR4][R112.64] ;  /* 0x0000000470642981 */ /* 0x001f28000c1e1d00 */
[----:B------:R0:W4:Y:S01]  /*05a0*/  @P2 LDG.E.128 R104, desc[UR4][R112.64+0x10] ;  /* 0x0000100470682981 */ /* 0x000122000c1e1d00 */
[----:B------:R-:W-:-:S04]  /*05b0*/  ISETP.NE.U32.AND P1, PT, RZ, UR8, PT ;  /* 0x00000008ff007c0c */ /* 0x000fc8000bf25070 */
[----:B------:R-:W-:Y:S02]  /*05c0*/  ISETP.NE.AND.EX P1, PT, RZ, UR9, PT, P1 ;  /* 0x00000009ff007c0c */ /* 0x000fe4000bf25310 */
[C---:B------:R-:W-:Y:S01]  /*05d0*/  IADD3 R139, R137.reuse, 0x100, RZ ;  /* 0x00000100898b7810 */ /* 0x040fe20007ffe0ff */
[----:B---3--:R-:W-:Y:S01]  /*05e0*/  IMAD.WIDE.U32 R116, R137, 0x20, R132 ;  /* 0x0000002089747825 */ /* 0x008fe200078e0084 */
[----:B------:R-:W-:Y:S02]  /*05f0*/  @P0 SHF.L.U32 R136, R108, 0x10, RZ ;  /* 0x000000106c880819 */ /* 0x000fe400000006ff */
[----:B--2---:R-:W-:Y:S02]  /*0600*/  PRMT R114, R120, 0x7632, R114 ;  /* 0x0000763278727816 */ /* 0x004fe40000000072 */
[----:B------:R-:W-:Y:S02]  /*0610*/  PRMT R108, R121, 0x7632, R108 ;  /* 0x00007632796c7816 */ /* 0x000fe4000000006c */
[----:B------:R-:W-:-:S02]  /*0620*/  PRMT R110, R122, 0x7632, R110 ;  /* 0x000076327a6e7816 */ /* 0x000fc4000000006e */
[----:B0-----:R-:W-:Y:S02]  /*0630*/  PRMT R112, R123, 0x7632, R112 ;  /* 0x000076327b707816 */ /* 0x001fe40000000070 */
[----:B------:R-:W-:Y:S02]  /*0640*/  SHF.L.U32 R109, R120, 0x10, RZ ;  /* 0x00000010786d7819 */ /* 0x000fe400000006ff */
[----:B------:R-:W-:Y:S02]  /*0650*/  SHF.L.U32 R115, R121, 0x10, RZ ;  /* 0x0000001079737819 */ /* 0x000fe400000006ff */
[----:B------:R-:W-:Y:S02]  /*0660*/  SHF.L.U32 R125, R123, 0x10, RZ ;  /* 0x000000107b7d7819 */ /* 0x000fe400000006ff */
[----:B------:R-:W-:Y:S02]  /*0670*/  SHF.L.U32 R119, R122, 0x10, RZ ;  /* 0x000000107a777819 */ /* 0x000fe400000006ff */
[----:B------:R-:W-:-:S02]  /*0680*/  SHF.L.U32 R111, R114, 0x10, RZ ;  /* 0x00000010726f7819 */ /* 0x000fc400000006ff */
[----:B------:R-:W-:Y:S02]  /*0690*/  SHF.L.U32 R113, R108, 0x10, RZ ;  /* 0x000000106c717819 */ /* 0x000fe400000006ff */
[----:B------:R-:W-:Y:S01]  /*06a0*/  SHF.L.U32 R127, R112, 0x10, RZ ;  /* 0x00000010707f7819 */ /* 0x000fe200000006ff */
[-C--:B------:R-:W-:Y:S01]  /*06b0*/  FMUL.FTZ R109, R109, R136.reuse ;  /* 0x000000886d6d7220 */ /* 0x080fe20000410000 */
        /* <DEDUP_REMOVED lines=8> */
[----:B------:R-:W0:Y:S01]  /*0740*/  @P2 LDC.64 R120, c[0x0][0x230] ;  /* 0x00008c00ff782b82 */ /* 0x000e220000000a00 */
        /* <DEDUP_REMOVED lines=20> */
[----:B------:R-:W-:Y:S01]  /*0890*/  MOV R128, R100 ;  /* 0x0000006400807202 */ /* 0x000fe20000000f00 */
[----:B0-----:R-:W-:Y:S01]  /*08a0*/  @P2 IMAD.WIDE.U32 R120, R139, 0x20, R120 ;  /* 0x000000208b782825 */ /* 0x001fe200078e0078 */
[----:B------:R-:W-:-:S02]  /*08b0*/  MOV R129, R101 ;  /* 0x0000006500817202 */ /* 0x000fc40000000f00 */
[----:B------:R-:W-:Y:S02]  /*08c0*/  MOV R130, R102 ;  /* 0x0000006600827202 */ /* 0x000fe40000000f00 */
[----:B------:R-:W-:Y:S02]  /*08d0*/  MOV R131, R103 ;  /* 0x0000006700837202 */ /* 0x000fe40000000f00 */
[----:B------:R-:W-:Y:S02]  /*08e0*/  MOV R124, R104 ;  /* 0x00000068007c7202 */ /* 0x000fe40000000f00 */
[----:B------:R-:W-:Y:S02]  /*08f0*/  MOV R125, R105 ;  /* 0x00000069007d7202 */ /* 0x000fe40000000f00 */
[----:B------:R-:W-:Y:S01]  /*0900*/  MOV R126, R106 ;  /* 0x0000006a007e7202 */ /* 0x000fe20000000f00 */
[----:B------:R-:W3:Y:S01]  /*0910*/  @P2 LDG.E.128 R128, desc[UR4][R120.64] ;  /* 0x0000000478802981 */ /* 0x000ee2000c1e1d00 */
[----:B------:R-:W-:-:S06]  /*0920*/  MOV R127, R107 ;  /* 0x0000006b007f7202 */ /* 0x000fcc0000000f00 */
[----:B------:R0:W4:Y:S01]  /*0930*/  @P2 LDG.E.128 R124, desc[UR4][R120.64+0x10] ;  /* 0x00001004787c2981 */ /* 0x000122000c1e1d00 */
[----:B------:R-:W-:Y:S01]  /*0940*/  IMAD.WIDE.U32 R140, R139, 0x20, R132 ;  /* 0x000000208b8c7825 */ /* 0x000fe200078e0084 */
        /* <DEDUP_REMOVED lines=22> */
[----:B------:R-:W-:Y:S01]  /*0ab0*/  IADD3 R149, R137, 0x200, RZ ;  /* 0x0000020089957810 */ /* 0x000fe20007ffe0ff */
        /* <DEDUP_REMOVED lines=18> */
[----:B-1----:R-:W-:Y:S01]  /*0be0*/  @P2 IMAD.WIDE.U32 R144, R149, 0x20, R144 ;  /* 0x0000002095902825 */ /* 0x002fe200078e0090 */
[----:B------:R-:W-:-:S02]  /*0bf0*/  @P2 MOV R100, R128 ;  /* 0x0000008000642202 */ /* 0x000fc40000000f00 */
[----:B------:R-:W-:Y:S02]  /*0c00*/  @P2 MOV R101, R129 ;  /* 0x0000008100652202 */ /* 0x000fe40000000f00 */
[----:B------:R-:W-:Y:S02]  /*0c10*/  @P2 MOV R102, R130 ;  /* 0x0000008200662202 */ /* 0x000fe40000000f00 */
[----:B------:R-:W-:Y:S02]  /*0c20*/  @P2 MOV R103, R131 ;  /* 0x0000008300672202 */ /* 0x000fe40000000f00 */
[----:B------:R-:W-:Y:S01]  /*0c30*/  @P2 MOV R104, R124 ;  /* 0x0000007c00682202 */ /* 0x000fe20000000f00 */
[----:B------:R-:W3:Y:S01]  /*0c40*/  @P2 LDG.E.128 R128, desc[UR4][R144.64] ;  /* 0x0000000490802981 */ /* 0x000ee2000c1e1d00 */
[----:B------:R-:W-:Y:S02]  /*0c50*/  @P2 MOV R105, R125 ;  /* 0x0000007d00692202 */ /* 0x000fe40000000f00 */
[----:B------:R-:W-:-:S02]  /*0c60*/  @P2 MOV R106, R126 ;  /* 0x0000007e006a2202 */ /* 0x000fc40000000f00 */
[----:B------:R-:W-:Y:S02]  /*0c70*/  @P2 MOV R107, R127 ;  /* 0x0000007f006b2202 */ /* 0x000fe40000000f00 */
[----:B------:R1:W4:Y:S01]  /*0c80*/  @P2 LDG.E.128 R124, desc[UR4][R144.64+0x10] ;  /* 0x00001004907c2981 */ /* 0x000322000c1e1d00 */
[----:B------:R-:W-:Y:S01]  /*0c90*/  IMAD.WIDE.U32 R156, R149, 0x20, R132 ;  /* 0x00000020959c7825 */ /* 0x000fe200078e0084 */
[----:B--2---:R-:W-:Y:S02]  /*0ca0*/  PRMT R138, R152, 0x7632, R138 ;  /* 0x00007632988a7816 */ /* 0x004fe4000000008a */
[----:B0-----:R-:W-:Y:S02]  /*0cb0*/  PRMT R140, R153, 0x7632, R140 ;  /* 0x00007632998c7816 */ /* 0x001fe4000000008c */
[----:B------:R-:W-:Y:S02]  /*0cc0*/  PRMT R142, R154, 0x7632, R142 ;  /* 0x000076329a8e7816 */ /* 0x000fe4000000008e */
[----:B------:R-:W-:-:S02]  /*0cd0*/  PRMT R146, R155, 0x7632, R146 ;  /* 0x000076329b927816 */ /* 0x000fc40000000092 */
[----:B------:R-:W-:Y:S02]  /*0ce0*/  SHF.L.U32 R151, R154, 0x10, RZ ;  /* 0x000000109a977819 */ /* 0x000fe400000006ff */
[----:B------:R-:W-:Y:S02]  /*0cf0*/  SHF.L.U32 R141, R152, 0x10, RZ ;  /* 0x00000010988d7819 */ /* 0x000fe400000006ff */
[----:B------:R-:W-:Y:S02]  /*0d00*/  SHF.L.U32 R147, R153, 0x10, RZ ;  /* 0x0000001099937819 */ /* 0x000fe400000006ff */
[----:B------:R-:W-:Y:S02]  /*0d10*/  SHF.L.U32 R155, R155, 0x10, RZ ;  /* 0x000000109b9b7819 */ /* 0x000fe400000006ff */
[----:B------:R-:W-:Y:S02]  /*0d20*/  SHF.L.U32 R143, R138, 0x10, RZ ;  /* 0x000000108a8f7819 */ /* 0x000fe400000006ff */
[----:B-1----:R-:W-:-:S02]  /*0d30*/  SHF.L.U32 R145, R140, 0x10, RZ ;  /* 0x000000108c917819 */ /* 0x002fc400000006ff */
        /* <DEDUP_REMOVED lines=11> */
[----:B------:R-:W0:Y:S01]  /*0df0*/  @P2 LDC.64 R158, c[0x0][0x230] ;  /* 0x00008c00ff9e2b82 */ /* 0x000e220000000a00 */
        /* <DEDUP_REMOVED lines=20> */
[----:B------:R-:W-:Y:S01]  /*0f40*/  @P2 MOV R100, R128 ;  /* 0x0000008000642202 */ /* 0x000fe20000000f00 */
[----:B0-----:R-:W-:Y:S01]  /*0f50*/  @P2 IMAD.WIDE.U32 R134, R151, 0x20, R158 ;  /* 0x0000002097862825 */ /* 0x001fe200078e009e */
[----:B------:R-:W-:-:S02]  /*0f60*/  @P2 MOV R101, R129 ;  /* 0x0000008100652202 */ /* 0x000fc40000000f00 */
[----:B------:R-:W-:Y:S02]  /*0f70*/  @P2 MOV R102, R130 ;  /* 0x0000008200662202 */ /* 0x000fe40000000f00 */
[----:B------:R-:W-:-:S06]  /*0f80*/  @P2 MOV R103, R131 ;  /* 0x0000008300672202 */ /* 0x000fcc0000000f00 */
[----:B------:R-:W3:Y:S01]  /*0f90*/  @P2 LDG.E.128 R100, desc[UR4][R134.64] ;  /* 0x0000000486642981 */ /* 0x000ee2000c1e1d00 */
[----:B------:R-:W-:Y:S02]  /*0fa0*/  @P2 MOV R104, R124 ;  /* 0x0000007c00682202 */ /* 0x000fe40000000f00 */
[----:B------:R-:W-:Y:S02]  /*0fb0*/  @P2 MOV R105, R125 ;  /* 0x0000007d00692202 */ /* 0x000fe40000000f00 */
[----:B------:R-:W-:Y:S02]  /*0fc0*/  @P2 MOV R106, R126 ;  /* 0x0000007e006a2202 */ /* 0x000fe40000000f00 */
[----:B------:R-:W-:-:S06]  /*0fd0*/  @P2 MOV R107, R127 ;  /* 0x0000007f006b2202 */ /* 0x000fcc0000000f00 */
[----:B------:R2:W4:Y:S01]  /*0fe0*/  @P2 LDG.E.128 R104, desc[UR4][R134.64+0x10] ;  /* 0x0000100486682981 */ /* 0x000522000c1e1d00 */
[----:B------:R-:W-:-:S04]  /*0ff0*/  FADD.FTZ R138, RZ, R108 ;  /* 0x0000006cff8a7221 */ /* 0x000fc80000010000 */
[----:B-1----:R-:W-:-:S04]  /*1000*/  FADD.FTZ R157, R109, R138 ;  /* 0x0000008a6d9d7221 */ /* 0x002fc80000010000 */
        /* <DEDUP_REMOVED lines=8> */
[----:B------:R-:W-:Y:S01]  /*1090*/  IMAD.WIDE.U32 R132, R151, 0x20, R132 ;  /* 0x0000002097847825 */ /* 0x000fe200078e0084 */
[----:B------:R-:W-:Y:S01]  /*10a0*/  UMOV UR12, 0xffffffff ;  /* 0xffffffff000c7882 */ /* 0x000fe20000000000 */
[----:B--2---:R-:W-:Y:S02]  /*10b0*/  PRMT R134, R152, 0x7632, R134 ;  /* 0x0000763298867816 */ /* 0x004fe40000000086 */
[C---:B------:R-:W-:Y:S02]  /*10c0*/  PRMT R138, R153.reuse, 0x7632, R138 ;  /* 0x00007632998a7816 */ /* 0x040fe4000000008a */
[----:B------:R-:W-:Y:S02]  /*10d0*/  SHF.L.U32 R157, R153, 0x10, RZ ;  /* 0x00000010999d7819 */ /* 0x000fe400000006ff */
[----:B------:R-:W-:Y:S02]  /*10e0*/  SHF.L.U32 R153, R134, 0x10, RZ ;  /* 0x0000001086997819 */ /* 0x000fe400000006ff */
[----:B------:R-:W-:Y:S01]  /*10f0*/  SHF.L.U32 R135, R152, 0x10, RZ ;  /* 0x0000001098877819 */ /* 0x000fe200000006ff */
[----:B------:R-:W-:Y:S01]  /*1100*/  FADD.FTZ R152, R122, R161 ;  /* 0x000000a17a987221 */ /* 0x000fe20000010000 */
[----:B------:R-:W-:Y:S01]  /*1110*/  PRMT R150, R155, 0x7632, R150 ;  /* 0x000076329b967816 */ /* 0x000fe20000000096 */
[----:B------:R-:W-:-:S02]  /*1120*/  FMUL.FTZ R134, R153, R136 ;  /* 0x0000008899867220 */ /* 0x000fc40000410000 */
[----:B------:R-:W-:Y:S01]  /*1130*/  FADD.FTZ R153, R123, R152 ;  /* 0x000000987b997221 */ /* 0x000fe20000010000 */
[----:B------:R-:W-:Y:S01]  /*1140*/  FMUL.FTZ R135, R135, R136 ;  /* 0x0000008887877220 */ /* 0x000fe20000410000 */
[----:B------:R-:W-:Y:S02]  /*1150*/  SHF.L.U32 R165, R150, 0x10, RZ ;  /* 0x0000001096a57819 */ /* 0x000fe400000006ff */
[----:B------:R-:W-:Y:S01]  /*1160*/  FADD.FTZ R150, R116, R153 ;  /* 0x0000009974967221 */ /* 0x000fe20000010000 */
[----:B---3--:R-:W-:Y:S01]  /*1170*/  @P2 MOV R128, R100 ;  /* 0x0000006400802202 */ /* 0x008fe20000000f00 */
[----:B------:R-:W-:Y:S02]  /*1180*/  FMUL.FTZ R152, R92, R135 ;  /* 0x000000875c987220 */ /* 0x000fe40000410000 */
[----:B------:R-:W-:Y:S01]  /*1190*/  FADD.FTZ R135, R117, R150 ;  /* 0x0000009675877221 */ /* 0x000fe20000010000 */
[----:B------:R-:W-:Y:S01]  /*11a0*/  FMUL.FTZ R157, R157, R136 ;  /* 0x000000889d9d7220 */ /* 0x000fe20000410000 */
[----:B------:R-:W-:-:S02]  /*11b0*/  @P1 FADD.FTZ R152, R152, R128 ;  /* 0x0000008098981221 */ /* 0x000fc40000010000 */
[----:B------:R-:W-:Y:S01]  /*11c0*/  FADD.FTZ R128, R118, R135 ;  /* 0x0000008776807221 */ /* 0x000fe20000010000 */
[C---:B------:R-:W-:Y:S02]  /*11d0*/  PRMT R148, R154.reuse, 0x7632, R148 ;  /* 0x000076329a947816 */ /* 0x040fe40000000094 */
[----:B------:R-:W-:Y:S01]  /*11e0*/  SHF.L.U32 R159, R154, 0x10, RZ ;  /* 0x000000109a9f7819 */ /* 0x000fe200000006ff */
[----:B------:R-:W-:Y:S01]  /*11f0*/  FMUL.FTZ R154, R94, R157 ;  /* 0x0000009d5e9a7220 */ /* 0x000fe20000410000 */
[----:B------:R-:W-:Y:S01]  /*1200*/  @P2 MOV R130, R102 ;  /* 0x0000006600822202 */ /* 0x000fe20000000f00 */
[----:B------:R-:W-:Y:S02]  /*1210*/  FADD.FTZ R135, R119, R128 ;  /* 0x0000008077877221 */ /* 0x000fe40000010000 */
[----:B------:R-:W-:Y:S02]  /*1220*/  FMUL.FTZ R159, R159, R136 ;  /* 0x000000889f9f7220 */ /* 0x000fe40000410000 */
[----:B------:R-:W-:Y:S01]  /*1230*/  @P1 FADD.FTZ R154, R154, R130 ;  /* 0x000000829a9a1221 */ /* 0x000fe20000010000 */
[----:B------:R-:W-:Y:S01]  /*1240*/  FADD.FTZ R130, R140, R135 ;  /* 0x000000878c827221 */ /* 0x000fe20000010000 */
[----:B----4-:R-:W-:Y:S01]  /*1250*/  @P2 MOV R124, R104 ;  /* 0x00000068007c2202 */ /* 0x010fe20000000f00 */
[----:B------:R-:W-:-:S02]  /*1260*/  FMUL.FTZ R128, R96, R159 ;  /* 0x0000009f60807220 */ /* 0x000fc40000410000 */
[----:B------:R-:W-:Y:S01]  /*1270*/  FADD.FTZ R135, R141, R130 ;  /* 0x000000828d877221 */ /* 0x000fe20000010000 */
[----:B------:R-:W-:Y:S01]  /*1280*/  SHF.L.U32 R163, R155, 0x10, RZ ;  /* 0x000000109ba37819 */ /* 0x000fe200000006ff */
[----:B------:R-:W-:Y:S02]  /*1290*/  @P1 FADD.FTZ R128, R128, R124 ;  /* 0x0000007c80801221 */ /* 0x000fe40000010000 */
[----:B------:R-:W-:Y:S01]  /*12a0*/  FADD.FTZ R124, R142, R135 ;  /* 0x000000878e7c7221 */ /* 0x000fe20000010000 */
[----:B------:R-:W-:Y:S01]  /*12b0*/  SHF.L.U32 R155, R138, 0x10, RZ ;  /* 0x000000108a9b7819 */ /* 0x000fe200000006ff */
[----:B------:R-:W-:Y:S02]  /*12c0*/  FMUL.FTZ R163, R163, R136 ;  /* 0x00000088a3a37220 */ /* 0x000fe40000410000 */
[----:B------:R-:W-:Y:S01]  /*12d0*/  FADD.FTZ R135, R143, R124 ;  /* 0x0000007c8f877221 */ /* 0x000fe20000010000 */
[----:B------:R-:W-:Y:S01]  /*12e0*/  @P2 MOV R129, R101 ;  /* 0x0000006500812202 */ /* 0x000fe20000000f00 */
[----:B------:R-:W-:Y:S01]  /*12f0*/  FMUL.FTZ R153, R93, R134 ;  /* 0x000000865d997220 */ /* 0x000fe20000410000 */
[----:B------:R-:W-:Y:S01]  /*1300*/  @P2 MOV R126, R106 ;  /* 0x0000006a007e2202 */ /* 0x000fe20000000f00 */
[----:B------:R-:W-:Y:S01]  /*1310*/  FADD.FTZ R124, R144, R135 ;  /* 0x00000087907c7221 */ /* 0x000fe20000010000 */
[----:B------:R-:W-:Y:S01]  /*1320*/  FMUL.FTZ R130, R98, R163 ;  /* 0x000000a362827220 */ /* 0x000fe20000410000 */
[----:B------:R-:W-:Y:S01]  /*1330*/  FMUL.FTZ R138, R155, R136 ;  /* 0x000000889b8a7220 */ /* 0x000fe20000410000 */
[----:B------:R-:W-:Y:S01]  /*1340*/  @P1 FADD.FTZ R153, R153, R129 ;  /* 0x0000008199991221 */ /* 0x000fe20000010000 */
[----:B------:R-:W-:Y:S01]  /*1350*/  FADD.FTZ R129, R145, R124 ;  /* 0x0000007c91817221 */ /* 0x000fe20000010000 */
[----:B------:R-:W-:Y:S01]  /*1360*/  @P1 FADD.FTZ R130, R130, R126 ;  /* 0x0000007e82821221 */ /* 0x000fe20000010000 */
[----:B------:R-:W-:Y:S01]  /*1370*/  @P2 MOV R131, R103 ;  /* 0x0000006700832202 */ /* 0x000fe20000000f00 */
[----:B------:R-:W0:Y:S01]  /*1380*/  S2R R126, SR_TID.X ;  /* 0x00000000007e7919 */ /* 0x000e220000002100 */
[----:B------:R-:W-:Y:S01]  /*1390*/  SHF.L.U32 R161, R148, 0x10, RZ ;  /* 0x0000001094a17819 */ /* 0x000fe200000006ff */
[----:B------:R-:W-:Y:S01]  /*13a0*/  FMUL.FTZ R155, R95, R138 ;  /* 0x0000008a5f9b7220 */ /* 0x000fe20000410000 */
[----:B------:R-:W-:-:S03]  /*13b0*/  FADD.FTZ R124, R146, R129 ;  /* 0x00000081927c7221 */ /* 0x000fc60000010000 */
[----:B------:R-:W-:Y:S01]  /*13c0*/  @P1 FADD.FTZ R155, R155, R131 ;  /* 0x000000839b9b1221 */ /* 0x000fe20000010000 */
[-C--:B------:R-:W-:Y:S01]  /*13d0*/  FMUL.FTZ R148, R161, R136.reuse ;  /* 0x00000088a1947220 */ /* 0x080fe20000410000 */
[----:B------:R-:W-:Y:S01]  /*13e0*/  FADD.FTZ R131, R147, R124 ;  /* 0x0000007c93837221 */ /* 0x000fe20000010000 */
[----:B------:R-:W-:Y:S01]  /*13f0*/  FMUL.FTZ R136, R165, R136 ;  /* 0x00000088a5887220 */ /* 0x000fe20000410000 */
[----:B------:R-:W-:Y:S01]  /*1400*/  @P2 MOV R125, R105 ;  /* 0x00000069007d2202 */ /* 0x000fe20000000f00 */
[----:B------:R-:W-:Y:S01]  /*1410*/  FMUL.FTZ R129, R97, R148 ;  /* 0x0000009461817220 */ /* 0x000fe20000410000 */
[----:B------:R-:W-:Y:S01]  /*1420*/  FADD.FTZ R124, R152, R131 ;  /* 0x00000083987c7221 */ /* 0x000fe20000010000 */
[----:B------:R-:W-:Y:S01]  /*1430*/  @P2 MOV R127, R107 ;  /* 0x0000006b007f2202 */ /* 0x000fe20000000f00 */
[----:B------:R-:W-:Y:S01]  /*1440*/  FMUL.FTZ R131, R99, R136 ;  /* 0x0000008863837220 */ /* 0x000fe20000410000 */
[----:B------:R-:W-:Y:S01]  /*1450*/  @P1 FADD.FTZ R129, R129, R125 ;  /* 0x0000007d81811221 */ /* 0x000fe20000010000 */
[----:B------:R-:W-:-:S02]  /*1460*/  FADD.FTZ R125, R153, R124 ;  /* 0x0000007c997d7221 */ /* 0x000fc40000010000 */
[----:B------:R-:W-:Y:S01]  /*1470*/  @P1 FADD.FTZ R131, R131, R127 ;  /* 0x0000007f83831221 */ /* 0x000fe20000010000 */
[----:B------:R1:W-:Y:S01]  /*1480*/  STG.E.128 desc[UR4][R132.64], R152 ;  /* 0x0000009884007986 */ /* 0x0003e2000c101d04 */
[----:B------:R-:W-:-:S03]  /*1490*/  FADD.FTZ R124, R154, R125 ;  /* 0x0000007d9a7c7221 */ /* 0x000fc60000010000 */
[----:B------:R1:W-:Y:S01]  /*14a0*/  STG.E.128 desc[UR4][R132.64+0x10], R128 ;  /* 0x0000108084007986 */ /* 0x0003e2000c101d04 */
[----:B------:R-:W-:Y:S01]  /*14b0*/  FADD.FTZ R125, R155, R124 ;  /* 0x0000007c9b7d7221 */ /* 0x000fe20000010000 */
[----:B------:R-:W-:-:S03]  /*14c0*/  LOP3.LUT P1, RZ, R0, 0xff, RZ, 0xc0, !PT ;  /* 0x000000ff00ff7812 */ /* 0x000fc6000782c0ff */
[----:B------:R-:W-:Y:S01]  /*14d0*/  FADD.FTZ R0, R128, R125 ;  /* 0x0000007d80007221 */ /* 0x000fe20000010000 */
[----:B0-----:R-:W-:-:S03]  /*14e0*/  SHF.R.U32.HI R127, RZ, 0x5, R126 ;  /* 0x00000005ff7f7819 */ /* 0x001fc6000001167e */
[----:B------:R-:W-:Y:S01]  /*14f0*/  FADD.FTZ R135, R129, R0 ;  /* 0x0000000081877221 */ /* 0x000fe20000010000 */
[----:B------:R-:W-:-:S03]  /*1500*/  LOP3.LUT R125, R127, 0x7fffff8, RZ, 0xc0, !PT ;  /* 0x07fffff87f7d7812 */ /* 0x000fc600078ec0ff */
[----:B------:R-:W-:Y:S01]  /*1510*/  FADD.FTZ R0, R130, R135 ;  /* 0x0000008782007221 */ /* 0x000fe20000010000 */
[----:B------:R-:W-:Y:S02]  /*1520*/  LOP3.LUT P2, RZ, R126, 0x1f, RZ, 0xc0, !PT ;  /* 0x0000001f7eff7812 */ /* 0x000fe4000784c0ff */
[----:B------:R-:W-:Y:S01]  /*1530*/  @!P1 IADD3 R125, R125, 0x8, RZ ;  /* 0x000000087d7d9810 */ /* 0x000fe20007ffe0ff */
[----:B------:R-:W-:Y:S01]  /*1540*/  FADD.FTZ R0, R131, R0 ;  /* 0x0000000083007221 */ /* 0x000fe20000010000 */
[----:B-1----:R-:W-:Y:S09]  /*1550*/  BRA.DIV UR12, `(.L_x_12640) ;  /* 0x000000120ca07947 */ /* 0x002ff2000b800000 */
        /* <DEDUP_REMOVED lines=84> */
.L_x_12652:
[----:B------:R-:W2:Y:S01]  /*1aa0*/  @!P2 S2R R133, SR_CgaCtaId ;  /* 0x000000000085a919 */ /* 0x000ea20000008800 */
[----:B------:R-:W-:Y:S01]  /*1ab0*/  LOP3.LUT R132, R126, 0x1f, RZ, 0xc0, !PT ;  /* 0x0000001f7e847812 */ /* 0x000fe200078ec0ff */
[----:B------:R-:W-:Y:S05]  /*1ac0*/  WARPSYNC.ALL ;  /* 0x0000000000007948 */ /* 0x000fea0003800000 */
[----:B------:R-:W-:Y:S02]  /*1ad0*/  ISETP.GT.U32.AND P4, PT, R132, 0x7, PT ;  /* 0x000000078400780c */ /* 0x000fe40003f84070 */
[----:B------:R-:W-:Y:S02]  /*1ae0*/  @!P2 MOV R0, 0x400 ;  /* 0x000004000000a802 */ /* 0x000fe40000000f00 */
[----:B------:R-:W-:-:S09]  /*1af0*/  LOP3.LUT R127, R127, 0x7, RZ, 0xc0, !PT ;  /* 0x000000077f7f7812 */ /* 0x000fd200078ec0ff */
[----:B------:R-:W3:Y:S01]  /*1b00*/  @!P4 S2R R136, SR_CgaCtaId ;  /* 0x000000000088c919 */ /* 0x000ee20000008800 */
[----:B------:R-:W-:Y:S02]  /*1b10*/  @!P4 IADD3 R132, R125, R132, RZ ;  /* 0x000000847d84c210 */ /* 0x000fe40007ffe0ff */
[----:B--2---:R-:W-:Y:S02]  /*1b20*/  @!P2 LEA R133, R133, R0, 0x18 ;  /* 0x000000008585a211 */ /* 0x004fe400078ec0ff */
[----:B------:R-:W-:Y:S01]  /*1b30*/  @!P2 IADD3 R0, R125, R127, RZ ;  /* 0x0000007f7d00a210 */ /* 0x000fe20007ffe0ff */
[----:B-1----:R-:W-:Y:S01]  /*1b40*/  FADD.FTZ R125, R134, R157 ;  /* 0x0000009d867d7221 */ /* 0x002fe20000010000 */
[----:B0-----:R-:W-:Y:S02]  /*1b50*/  MOV R134, RZ ;  /* 0x000000ff00867202 */ /* 0x001fe40000000f00 */
[----:B------:R-:W-:Y:S02]  /*1b60*/  @!P2 LEA R0, R0, R133, 0x3 ;  /* 0x000000850000a211 */ /* 0x000fe400078e18ff */
[----:B------:R-:W-:-:S02]  /*1b70*/  @!P4 MOV R133, 0x400 ;  /* 0x000004000085c802 */ /* 0x000fc40000000f00 */
[----:B------:R-:W-:Y:S01]  /*1b80*/  @!P4 MOV R134, 0x400 ;  /* 0x000004000086c802 */ /* 0x000fe20000000f00 */
[----:B------:R-:W-:Y:S01]  /*1b90*/  @!P2 STS.64 [R0], R124 ;  /* 0x0000007c0000a388 */ /* 0x000fe20000000a00 */
[----:B------:R-:W-:Y:S01]  /*1ba0*/  BAR.SYNC.DEFER_BLOCKING 0x0 ;  /* 0x0000000000007b1d */ /* 0x000fe20000010000 */
[----:B------:R-:W-:Y:S02]  /*1bb0*/  LOP3.LUT P2, RZ, R127, 0x1f, R126, 0xf8, !PT ;  /* 0x0000001f7fff7812 */ /* 0x000fe4000784f87e */
[----:B---3--:R-:W-:Y:S02]  /*1bc0*/  @!P4 LEA R135, R136, R133, 0x18 ;  /* 0x000000858887c211 */ /* 0x008fe400078ec0ff */
[----:B------:R-:W-:Y:S01]  /*1bd0*/  I2FP.F32.S32 R136, R134 ;  /* 0x0000008600887245 */ /* 0x000fe20000201400 */
[----:B------:R-:W0:Y:S01]  /*1be0*/  SHFL.DOWN PT, R157, R134, 0x4, 0x1f ;  /* 0x08801f00869d7f89 */ /* 0x000e2200000e0000 */
[----:B------:R-:W-:Y:S02]  /*1bf0*/  @!P4 LEA R135, R132, R135, 0x3 ;  /* 0x000000878487c211 */ /* 0x000fe400078e18ff */
[----:B------:R-:W-:-:S06]  /*1c00*/  CS2R R132, SRZ ;  /* 0x0000000000847805 */ /* 0x000fcc000001ff00 */
[----:B------:R-:W1:Y:S01]  /*1c10*/  @!P4 LDS.64 R132, [R135] ;  /* 0x000000008784c984 */ /* 0x000e620000000a00 */
[----:B0-----:R-:W-:Y:S02]  /*1c20*/  I2FP.F32.S32 R138, R157 ;  /* 0x0000009d008a7245 */ /* 0x001fe40000201400 */
[----:B------:R-:W-:-:S04]  /*1c30*/  IADD3 R157, R157, R134, RZ ;  /* 0x000000869d9d7210 */ /* 0x000fc80007ffe0ff */
[----:B------:R-:W-:Y:S01]  /*1c40*/  I2FP.F32.S32 R124, R157 ;  /* 0x0000009d007c7245 */ /* 0x000fe20000201400 */
[----:B------:R-:W-:Y:S04]  /*1c50*/  SHFL.DOWN PT, R134, R157, 0x2, 0x1f ;  /* 0x08401f009d867f89 */ /* 0x000fe800000e0000 */
[----:B-1----:R-:W0:Y:S04]  /*1c60*/  SHFL.DOWN PT, R159, R132, 0x4, 0x1f ;  /* 0x08801f00849f7f89 */ /* 0x002e2800000e0000 */
[----:B------:R-:W1:Y:S01]  /*1c70*/  SHFL.DOWN PT, R0, R133, 0x4, 0x1f ;  /* 0x08801f0085007f89 */ /* 0x000e6200000e0000 */
[C---:B0-----:R-:W-:Y:S01]  /*1c80*/  FMUL.FTZ R125, R159.reuse, R138 ;  /* 0x0000008a9f7d7220 */ /* 0x041fe20000410000 */
[----:B------:R-:W-:-:S03]  /*1c90*/  FADD.FTZ R159, -R159, R132 ;  /* 0x000000849f9f7221 */ /* 0x000fc60000010100 */
[----:B------:R-:W-:Y:S01]  /*1ca0*/  FFMA.FTZ R148, R136, R132, R125 ;  /* 0x0000008488947223 */ /* 0x000fe2000001007d */
[----:B------:R-:W-:Y:S01]  /*1cb0*/  FMUL.FTZ R159, R159, R159 ;  /* 0x0000009f9f9f7220 */ /* 0x000fe20000410000 */
[----:B------:R-:W0:Y:S01]  /*1cc0*/  MUFU.RCP R125, R124 ;  /* 0x0000007c007d7308 */ /* 0x000e220000001000 */
[----:B-1----:R-:W-:Y:S02]  /*1cd0*/  FADD.FTZ R0, R0, R133 ;  /* 0x0000008500007221 */ /* 0x002fe40000010000 */
[----:B------:R-:W-:Y:S01]  /*1ce0*/  FMUL.FTZ R159, R159, R136 ;  /* 0x000000889f9f7220 */ /* 0x000fe20000410000 */
[-C--:B------:R-:W-:Y:S02]  /*1cf0*/  IADD3 R136, R157, R134.reuse, RZ ;  /* 0x000000869d887210 */ /* 0x080fe40007ffe0ff */
[----:B------:R-:W-:Y:S01]  /*1d00*/  I2FP.F32.S32 R134, R134 ;  /* 0x0000008600867245 */ /* 0x000fe20000201400 */
[----:B------:R-:W-:Y:S01]  /*1d10*/  FMUL.FTZ R159, R159, R138 ;  /* 0x0000008a9f9f7220 */ /* 0x000fe20000410000 */
[----:B------:R-:W-:-:S04]  /*1d20*/  I2FP.F32.S32 R138, R136 ;  /* 0x00000088008a7245 */ /* 0x000fc80000201400 */
[----:B------:R-:W1:Y:S01]  /*1d30*/  MUFU.RCP R133, R138 ;  /* 0x0000008a00857308 */ /* 0x000e620000001000 */
[C---:B0-----:R-:W-:Y:S01]  /*1d40*/  FMUL.FTZ R135, R125.reuse, R148 ;  /* 0x000000947d877220 */ /* 0x041fe20000410000 */
[----:B------:R-:W-:Y:S02]  /*1d50*/  FFMA.FTZ R0, R125, R159, R0 ;  /* 0x0000009f7d007223 */ /* 0x000fe40000010000 */
[----:B------:R-:W0:Y:S04]  /*1d60*/  SHFL.DOWN PT, R159, R136, 0x1, 0x1f ;  /* 0x08201f00889f7f89 */ /* 0x000e2800000e0000 */
[----:B------:R-:W2:Y:S04]  /*1d70*/  SHFL.DOWN PT, R132, R135, 0x2, 0x1f ;  /* 0x08401f0087847f89 */ /* 0x000ea800000e0000 */
[----:B------:R-:W3:Y:S01]  /*1d80*/  SHFL.DOWN PT, R125, R0, 0x2, 0x1f ;  /* 0x08401f00007d7f89 */ /* 0x000ee200000e0000 */
[----:B0-----:R-:W-:-:S02]  /*1d90*/  IADD3 R136, R136, R159, RZ ;  /* 0x0000009f88887210 */ /* 0x001fc40007ffe0ff */
[----:B------:R-:W-:Y:S01]  /*1da0*/  I2FP.F32.S32 R159, R159 ;  /* 0x0000009f009f7245 */ /* 0x000fe20000201400 */
[----:B--2---:R-:W-:Y:S01]  /*1db0*/  FMUL.FTZ R157, R132, R134 ;  /* 0x00000086849d7220 */ /* 0x004fe20000410000 */
[----:B------:R-:W-:Y:S01]  /*1dc0*/  FADD.FTZ R132, R135, -R132 ;  /* 0x8000008487847221 */ /* 0x000fe20000010000 */
[----:B------:R-:W-:Y:S02]  /*1dd0*/  I2FP.F32.S32 R136, R136 ;  /* 0x0000008800887245 */ /* 0x000fe40000201400 */
[----:B------:R-:W-:Y:S01]  /*1de0*/  FFMA.FTZ R148, R124, R135, R157 ;  /* 0x000000877c947223 */ /* 0x000fe2000001009d */
[----:B------:R-:W-:Y:S01]  /*1df0*/  FMUL.FTZ R135, R132, R132 ;  /* 0x0000008484877220 */ /* 0x000fe20000410000 */
[----:B---3--:R-:W-:Y:S02]  /*1e00*/  FADD.FTZ R0, R0, R125 ;  /* 0x0000007d00007221 */ /* 0x008fe40000010000 */
[----:B-1----:R-:W-:Y:S01]  /*1e10*/  FMUL.FTZ R157, R133, R148 ;  /* 0x00000094859d7220 */ /* 0x002fe20000410000 */
[----:B------:R-:W-:Y:S01]  /*1e20*/  FMUL.FTZ R135, R124, R135 ;  /* 0x000000877c877220 */ /* 0x000fe20000410000 */
[----:B------:R-:W0:Y:S03]  /*1e30*/  MUFU.RCP R136, R136 ;  /* 0x0000008800887308 */ /* 0x000e260000001000 */
        /* <DEDUP_REMOVED lines=10> */
[----:B--2---:R-:W-:Y:S02]  /*1ee0*/  FADD.FTZ R125, R0, R125 ;  /* 0x0000007d007d7221 */ /* 0x004fe40000010000 */
[----:B------:R-:W0:Y:S01]  /*1ef0*/  LDC R0, c[0x0][0x2d8] ;  /* 0x0000b600ff007b82 */ /* 0x000e220000000800 */
[----:B------:R-:W1:Y:S01]  /*1f00*/  SHFL.IDX PT, R197, R135, RZ, 0x1f ;  /* 0x00001fff87c57589 */ /* 0x000e6200000e0000 */
[----:B------:R-:W-:-:S04]  /*1f10*/  FMUL.FTZ R133, R133, R159 ;  /* 0x0000009f85857220 */ /* 0x000fc80000410000 */
[----:B------:R-:W-:-:S06]  /*1f20*/  FFMA.FTZ R125, R136, R133, R125 ;  /* 0x00000085887d7223 */ /* 0x000fcc000001007d */
[----:B------:R-:W0:Y:S01]  /*1f30*/  SHFL.IDX PT, R125, R125, RZ, 0x1f ;  /* 0x00001fff7d7d7589 */ /* 0x000e2200000e0000 */
[----:B-1----:R-:W-:-:S05]  /*1f40*/  FSEL R124, R197, RZ, !P3 ;  /* 0x000000ffc57c7208 */ /* 0x002fca0005800000 */
[--C-:B------:R-:W-:Y:S01]  /*1f50*/  FADD.FTZ R157, R110, -R124.reuse ;  /* 0x8000007c6e9d7221 */ /* 0x100fe20000010000 */
[----:B------:R-:W-:Y:S01]  /*1f60*/  FMUL.FTZ R110, R197, R197 ;  /* 0x000000c5c56e7220 */ /* 0x000fe20000410000 */
[--C-:B------:R-:W-:Y:S01]  /*1f70*/  FADD.FTZ R135, R111, -R124.reuse ;  /* 0x8000007c6f877221 */ /* 0x100fe20000010000 */
[--C-:B------:R-:W-:Y:S01]  /*1f80*/  FADD.FTZ R127, R108, -R124.reuse ;  /* 0x8000007c6c7f7221 */ /* 0x100fe20000010000 */
[--C-:B------:R-:W-:Y:S01]  /*1f90*/  FADD.FTZ R133, R109, -R124.reuse ;  /* 0x8000007c6d857221 */ /* 0x100fe20000010000 */
[----:B------:R-:W-:Y:S01]  /*1fa0*/  FADD.FTZ R159, R112, -R124 ;  /* 0x8000007c709f7221 */ /* 0x000fe20000010000 */
[----:B------:R-:W-:Y:S01]  /*1fb0*/  FSEL R111, R110, RZ, P3 ;  /* 0x000000ff6e6f7208 */ /* 0x000fe20001800000 */
[----:B0-----:R-:W-:Y:S01]  /*1fc0*/  FFMA.FTZ R0, R125, UR7, R0 ;  /* 0x000000077d007c23 */ /* 0x001fe20008010000 */
[----:B------:R-:W0:Y:S01]  /*1fd0*/  @!P2 LDC.64 R108, c[0x0][0x250] ;  /* 0x00009400ff6cab82 */ /* 0x000e220000000a00 */
[--C-:B------:R-:W-:Y:S01]  /*1fe0*/  FADD.FTZ R161, R113, -R124.reuse ;  /* 0x8000007c71a17221 */ /* 0x100fe20000010000 */
[--C-:B------:R-:W-:Y:S01]  /*1ff0*/  FADD.FTZ R163, R114, -R124.reuse ;  /* 0x8000007c72a37221 */ /* 0x100fe20000010000 */
[----:B------:R-:W-:Y:S01]  /*2000*/  FADD.FTZ R0, R0, R111 ;  /* 0x0000006f00007221 */ /* 0x000fe20000010000 */
[--C-:B------:R-:W-:Y:S01]  /*2010*/  FADD.FTZ R115, R115, -R124.reuse ;  /* 0x8000007c73737221 */ /* 0x100fe20000010000 */
        /* <DEDUP_REMOVED lines=9> */
[----:B------:R-:W2:Y:S01]  /*20b0*/  LDC.64 R122, c[0x0][0x2b8] ;  /* 0x0000ae00ff7a7b82 */ /* 0x000ea20000000a00 */
[--C-:B------:R-:W-:Y:S01]  /*20c0*/  FADD.FTZ R125, R120, -R124.reuse ;  /* 0x8000007c787d7221 */ /* 0x100fe20000010000 */
[--C-:B------:R-:W-:Y:S01]  /*20d0*/  FADD.FTZ R165, R121, -R124.reuse ;  /* 0x8000007c79a57221 */ /* 0x100fe20000010000 */
[--C-:B------:R-:W-:Y:S01]  /*20e0*/  FADD.FTZ R183, R146, -R124.reuse ;  /* 0x8000007c92b77221 */ /* 0x100fe20000010000 */
[--C-:B------:R-:W-:Y:S01]  /*20f0*/  FADD.FTZ R147, R147, -R124.reuse ;  /* 0x8000007c93937221 */ /* 0x100fe20000010000 */
[--C-:B------:R-:W-:Y:S01]  /*2100*/  FADD.FTZ R179, R142, -R124.reuse ;  /* 0x8000007c8eb37221 */ /* 0x100fe20000010000 */
[--C-:B------:R-:W-:Y:S01]  /*2110*/  FADD.FTZ R143, R143, -R124.reuse ;  /* 0x8000007c8f8f7221 */ /* 0x100fe20000010000 */
[--C-:B------:R-:W-:Y:S01]  /*2120*/  FADD.FTZ R181, R144, -R124.reuse ;  /* 0x8000007c90b57221 */ /* 0x100fe20000010000 */
[----:B------:R-:W3:Y:S01]  /*2130*/  @!P2 LDC.64 R128, c[0x0][0x258] ;  /* 0x00009600ff80ab82 */ /* 0x000ee20000000a00 */
[----:B------:R-:W-:Y:S01]  /*2140*/  FADD.FTZ R145, R145, -R124 ;  /* 0x8000007c91917221 */ /* 0x000fe20000010000 */
[C---:B-1----:R-:W-:Y:S01]  /*2150*/  FMUL.FTZ R159, R132.reuse, R159 ;  /* 0x0000009f849f7220 */ /* 0x042fe20000410000 */
[C---:B------:R-:W-:Y:S01]  /*2160*/  FMUL.FTZ R163, R132.reuse, R163 ;  /* 0x000000a384a37220 */ /* 0x040fe20000410000 */
[C---:B------:R-:W-:Y:S01]  /*2170*/  FMUL.FTZ R114, R132.reuse, R115 ;  /* 0x0000007384727220 */ /* 0x040fe20000410000 */
[----:B------:R-:W-:Y:S01]  /*2180*/  FMUL.FTZ R0, R132, R161 ;  /* 0x000000a184007220 */ /* 0x000fe20000410000 */
[----:B0-----:R-:W-:-:S04]  /*2190*/  @!P2 IMAD.WIDE R108, R3, 0x4, R108 ;  /* 0x00000004036ca825 */ /* 0x001fc800078e026c */
        /* <DEDUP_REMOVED lines=8> */
[----:B------:R0:W-:Y:S01]  /*2220*/  @!P2 STG.E desc[UR4][R108.64], R197 ;  /* 0x000000c56c00a986 */ /* 0x0001e2000c101904 */
[----:B------:R-:W-:Y:S01]  /*2230*/  F2FP.BF16.F32.PACK_AB R111, R116, R111 ;  /* 0x0000006f746f723e */ /* 0x000fe200000010ff */
[C---:B------:R-:W-:Y:S01]  /*2240*/  FMUL.FTZ R157, R132.reuse, R157 ;  /* 0x0000009d849d7220 */ /* 0x040fe20000410000 */
[----:B------:R-:W-:Y:S01]  /*2250*/  F2FP.BF16.F32.PACK_AB R110, R117, R110 ;  /* 0x0000006e756e723e */ /* 0x000fe200000010ff */
[----:B------:R-:W-:Y:S01]  /*2260*/  FMUL.FTZ R116, R132, R135 ;  /* 0x0000008784747220 */ /* 0x000fe20000410000 */
[----:B------:R-:W-:Y:S01]  /*2270*/  FFMA.FTZ R117, R37, R0, R29 ;  /* 0x0000000025757223 */ /* 0x000fe2000001001d */
[----:B------:R-:W-:Y:S01]  /*2280*/  FFMA.FTZ R167, R46, R167, R22 ;  /* 0x000000a72ea77223 */ /* 0x000fe20000010016 */
[----:B------:R-:W-:Y:S01]  /*2290*/  FFMA.FTZ R0, R47, R118, R23 ;  /* 0x000000762f007223 */ /* 0x000fe20000010017 */
[C---:B------:R-:W-:Y:S01]  /*22a0*/  FMUL.FTZ R175, R132.reuse, R175 ;  /* 0x000000af84af7220 */ /* 0x040fe20000410000 */
[C---:B------:R-:W-:Y:S01]  /*22b0*/  FMUL.FTZ R126, R132.reuse, R119 ;  /* 0x00000077847e7220 */ /* 0x040fe20000410000 */
[----:B------:R-:W-:Y:S01]  /*22c0*/  FFMA.FTZ R116, R39, R116, R31 ;  /* 0x0000007427747223 */ /* 0x000fe2000001001f */
[----:B------:R-:W-:Y:S01]  /*22d0*/  FMUL.FTZ R125, R132, R125 ;  /* 0x0000007d847d7220 */ /* 0x000fe20000410000 */
[----:B0-----:R-:W-:Y:S01]  /*22e0*/  FFMA.FTZ R108, R36, R127, R28 ;  /* 0x0000007f246c7223 */ /* 0x001fe2000001001c */
[----:B------:R-:W-:Y:S01]  /*22f0*/  FFMA.FTZ R109, R38, R157, R30 ;  /* 0x0000009d266d7223 */ /* 0x000fe2000001001e */
[----:B------:R-:W-:Y:S01]  /*2300*/  FFMA.FTZ R119, R50, R175, R18 ;  /* 0x000000af32777223 */ /* 0x000fe20000010012 */
[----:B------:R-:W-:Y:S01]  /*2310*/  FFMA.FTZ R126, R51, R126, R19 ;  /* 0x0000007e337e7223 */ /* 0x000fe20000010013 */
[--C-:B------:R-:W-:Y:S01]  /*2320*/  FADD.FTZ R193, R130, -R124.reuse ;  /* 0x8000007c82c17221 */ /* 0x100fe20000010000 */
[----:B------:R-:W-:Y:S01]  /*2330*/  F2FP.BF16.F32.PACK_AB R108, R117, R108 ;  /* 0x0000006c756c723e */ /* 0x000fe200000010ff */
[----:B------:R-:W-:Y:S01]  /*2340*/  FMUL.FTZ R183, R132, R183 ;  /* 0x000000b784b77220 */ /* 0x000fe20000410000 */
[----:B------:R-:W-:Y:S01]  /*2350*/  F2FP.BF16.F32.PACK_AB R117, R0, R167 ;  /* 0x000000a70075723e */ /* 0x000fe200000010ff */
[C---:B------:R-:W-:Y:S01]  /*2360*/  FMUL.FTZ R0, R132.reuse, R165 ;  /* 0x000000a584007220 */ /* 0x040fe20000410000 */
[C---:B------:R-:W-:Y:S01]  /*2370*/  FMUL.FTZ R136, R132.reuse, R147 ;  /* 0x0000009384887220 */ /* 0x040fe20000410000 */
[--C-:B------:R-:W-:Y:S01]  /*2380*/  FADD.FTZ R141, R141, -R124.reuse ;  /* 0x8000007c8d8d7221 */ /* 0x100fe20000010000 */
[C---:B------:R-:W-:Y:S01]  /*2390*/  FMUL.FTZ R179, R132.reuse, R179 ;  /* 0x000000b384b37220 */ /* 0x040fe20000410000 */
[C---:B------:R-:W-:Y:S01]  /*23a0*/  FMUL.FTZ R130, R132.reuse, R143 ;  /* 0x0000008f84827220 */ /* 0x040fe20000410000 */
[C---:B------:R-:W-:Y:S01]  /*23b0*/  FMUL.FTZ R181, R132.reuse, R181 ;  /* 0x000000b584b57220 */ /* 0x040fe20000410000 */
[----:B------:R-:W-:Y:S01]  /*23c0*/  FMUL.FTZ R134, R132, R145 ;  /* 0x0000009184867220 */ /* 0x000fe20000410000 */
[----:B------:R-:W-:Y:S01]  /*23d0*/  F2FP.BF16.F32.PACK_AB R109, R116, R109 ;  /* 0x0000006d746d723e */ /* 0x000fe200000010ff */
[--C-:B------:R-:W-:Y:S01]  /*23e0*/  FADD.FTZ R177, R140, -R124.reuse ;  /* 0x8000007c8cb17221 */ /* 0x100fe20000010000 */
[--C-:B------:R-:W-:Y:S01]  /*23f0*/  FADD.FTZ R185, R152, -R124.reuse ;  /* 0x8000007c98b97221 */ /* 0x100fe20000010000 */
[--C-:B------:R-:W-:Y:S01]  /*2400*/  FADD.FTZ R153, R153, -R124.reuse ;  /* 0x8000007c99997221 */ /* 0x100fe20000010000 */
[--C-:B------:R-:W-:Y:S01]  /*2410*/  FADD.FTZ R187, R154, -R124.reuse ;  /* 0x8000007c9abb7221 */ /* 0x100fe20000010000 */
[--C-:B------:R-:W-:Y:S01]  /*2420*/  FADD.FTZ R155, R155, -R124.reuse ;  /* 0x8000007c9b9b7221 */ /* 0x100fe20000010000 */
[----:B------:R-:W-:Y:S01]  /*2430*/  FADD.FTZ R195, R131, -R124 ;  /* 0x8000007c83c37221 */ /* 0x000fe20000010000 */
[----:B------:R-:W-:Y:S01]  /*2440*/  FFMA.FTZ R116, R44, R125, R20 ;  /* 0x0000007d2c747223 */ /* 0x000fe20000010014 */
[C---:B------:R-:W-:Y:S01]  /*2450*/  FMUL.FTZ R171, R132.reuse, R171 ;  /* 0x000000ab84ab7220 */ /* 0x040fe20000410000 */
[----:B------:R-:W-:Y:S01]  /*2460*/  FMUL.FTZ R124, R132, R173 ;  /* 0x000000ad847c7220 */ /* 0x000fe20000410000 */
[----:B------:R-:W-:Y:S01]  /*2470*/  F2FP.BF16.F32.PACK_AB R119, R126, R119 ;  /* 0x000000777e77723e */ /* 0x000fe200000010ff */
[----:B------:R-:W-:Y:S01]  /*2480*/  FFMA.FTZ R125, R45, R0, R21 ;  /* 0x000000002d7d7223 */ /* 0x000fe20000010015 */
[----:B------:R-:W-:Y:S01]  /*2490*/  FFMA.FTZ R127, R58, R183, R10 ;  /* 0x000000b73a7f7223 */ /* 0x000fe2000001000a */
[----:B------:R-:W-:Y:S01]  /*24a0*/  FFMA.FTZ R136, R59, R136, R11 ;  /* 0x000000883b887223 */ /* 0x000fe2000001000b */
        /* <DEDUP_REMOVED lines=13> */
[----:B------:R-:W-:Y:S01]  /*2580*/  FMUL.FTZ R136, R132, R195 ;  /* 0x000000c384887220 */ /* 0x000fe20000410000 */
[----:B------:R-:W-:Y:S01]  /*2590*/  F2FP.BF16.F32.PACK_AB R125, R130, R179 ;  /* 0x000000b3827d723e */ /* 0x000fe200000010ff */
        /* <DEDUP_REMOVED lines=16> */
[----:B---3--:R-:W-:Y:S01]  /*26a0*/  @!P2 IMAD.WIDE R128, R3, 0x4, R128 ;  /* 0x000000040380a825 */ /* 0x008fe200078e0280 */
[----:B------:R-:W-:-:S02]  /*26b0*/  F2FP.BF16.F32.PACK_AB R124, R131, R124 ;  /* 0x0000007c837c723e */ /* 0x000fc400000010ff */
[----:B------:R-:W-:Y:S01]  /*26c0*/  F2FP.BF16.F32.PACK_AB R138, R134, R189 ;  /* 0x000000bd868a723e */ /* 0x000fe200000010ff */
[--C-:B--2---:R-:W-:Y:S01]  /*26d0*/  IMAD.WIDE.U32 R112, R137, 0x10, R122.reuse ;  /* 0x0000001089707825 */ /* 0x104fe200078e007a */
[----:B------:R-:W-:Y:S01]  /*26e0*/  F2FP.BF16.F32.PACK_AB R137, R130, R187 ;  /* 0x000000bb8289723e */ /* 0x000fe200000010ff */
[----:B------:R1:W-:Y:S01]  /*26f0*/  @!P2 STG.E desc[UR4][R128.64], R132 ;  /* 0x000000848000a986 */ /* 0x0003e2000c101904 */
[----:B------:R-:W-:Y:S01]  /*2700*/  IADD3 R3, R3, UR10, RZ ;  /* 0x0000000a03037c10 */ /* 0x000fe2000fffe0ff */
[--C-:B------:R-:W-:Y:S01]  /*2710*/  IMAD.WIDE.U32 R114, R139, 0x10, R122.reuse ;  /* 0x000000108b727825 */ /* 0x100fe200078e007a */
[----:B------:R-:W-:Y:S01]  /*2720*/  F2FP.BF16.F32.PACK_AB R139, R136, R193 ;  /* 0x000000c1888b723e */ /* 0x000fe200000010ff */
[----:B------:R1:W-:Y:S01]  /*2730*/  STG.E.128 desc[UR4][R112.64], R108 ;  /* 0x0000006c70007986 */ /* 0x0003e2000c101d04 */
[----:B------:R-:W-:Y:S01]  /*2740*/  F2FP.BF16.F32.PACK_AB R136, R0, R185 ;  /* 0x000000b90088723e */ /* 0x000fe200000010ff */
[--C-:B------:R-:W-:Y:S01]  /*2750*/  IMAD.WIDE.U32 R120, R149, 0x10, R122.reuse ;  /* 0x0000001095787825 */ /* 0x100fe200078e007a */
[----:B------:R-:W-:Y:S01]  /*2760*/  ISETP.GE.AND P2, PT, R3, UR11, PT ;  /* 0x0000000b03007c0c */ /* 0x000fe2000bf46270 */
[----:B------:R1:W-:Y:S01]  /*2770*/  STG.E.128 desc[UR4][R114.64], R116 ;  /* 0x0000007472007986 */ /* 0x0003e2000c101d04 */
[----:B------:R-:W-:Y:S01]  /*2780*/  SEL R0, RZ, 0x1, P1 ;  /* 0x00000001ff007807 */ /* 0x000fe20000800000 */
[----:B------:R-:W-:-:S02]  /*2790*/  IMAD.WIDE.U32 R122, R151, 0x10, R122 ;  /* 0x00000010977a7825 */ /* 0x000fc400078e007a */
[----:B------:R1:W-:Y:S04]  /*27a0*/  STG.E.128 desc[UR4][R120.64], R124 ;  /* 0x0000007c78007986 */ /* 0x0003e8000c101d04 */
[----:B------:R1:W-:Y:S04]  /*27b0*/  STG.E.128 desc[UR4][R122.64], R136 ;  /* 0x000000887a007986 */ /* 0x0003e8000c101d04 */
[----:B------:R-:W-:Y:S05]  /*27c0*/  @!P2 BRA `(.L_x_12641) ;  /* 0xffffffdc002ca947 */ /* 0x000fea000383ffff */
[----:B------:R-:W-:Y:S05]  /*27d0*/  EXIT ;  /* 0x000000000000794d */ /* 0x000fea0003800000 */
.L_x_12640:
[----:B------:R-:W-:Y:S01]  /*27e0*/  HFMA2.MMA R138, -RZ, RZ, 0, 5.9604644775390625e-08 ;  /* 0x00000001ff8a7435 */ /* 0x000fe200000001ff */
[----:B------:R-:W-:Y:S02]  /*27f0*/  MOV R159, R0 ;  /* 0x00000000009f7202 */ /* 0x000fe40000000f00 */
[----:B------:R-:W-:Y:S02]  /*2800*/  MOV R161, 0x1f ;  /* 0x0000001f00a17802 */ /* 0x000fe40000000f00 */
[----:B------:R-:W-:-:S07]  /*2810*/  MOV R136, 0xffffffff ;  /* 0xffffffff00887802 */ /* 0x000fce0000000f00 */
[----:B------:R-:W-:Y:S05]  /*2820*/  WARPSYNC.COLLECTIVE R136, `(.L_x_12642) ;  /* 0x0000000088087348 */ /* 0x000fea0003c00000 */
[----:B------:R0:W1:Y:S02]  /*2830*/  SHFL.BFLY P4, R157, R159, R138, R161 ;  /* 0x0c00008a9f9d7389 */ /* 0x00006400000800a1 */
[----:B01----:R-:W-:Y:S01]  /*2840*/  ENDCOLLECTIVE ;  /* 0x000000000000791b */ /* 0x003fe20003800000 */
.L_x_12642:
[----:B------:R-:W-:Y:S01]  /*2850*/  HFMA2.MMA R138, -RZ, RZ, 0, 1.1920928955078125e-07 ;  /* 0x00000002ff8a7435 */ /* 0x000fe200000001ff */
[----:B------:R-:W-:-:S05]  /*2860*/  MOV R133, R157 ;  /* 0x0000009d00857202 */ /* 0x000fca0000000f00 */
[----:B------:R-:W-:-:S05]  /*2870*/  FADD.FTZ R133, R0, R133 ;  /* 0x0000008500857221 */ /* 0x000fca0000010000 */
[----:B------:R-:W-:-:S07]  /*2880*/  MOV R159, R133 ;  /* 0x00000085009f7202 */ /* 0x000fce0000000f00 */
[----:B------:R-:W-:Y:S05]  /*2890*/  WARPSYNC.COLLECTIVE R136, `(.L_x_12643) ;  /* 0x0000000088087348 */ /* 0x000fea0003c00000 */
[----:B------:R0:W1:Y:S02]  /*28a0*/  SHFL.BFLY P4, R157, R159, R138, R161 ;  /* 0x0c00008a9f9d7389 */ /* 0x00006400000800a1 */
[----:B01----:R-:W-:Y:S01]  /*28b0*/  ENDCOLLECTIVE ;  /* 0x000000000000791b */ /* 0x003fe20003800000 */
.L_x_12643:
[----:B------:R-:W-:Y:S01]  /*28c0*/  HFMA2.MMA R138, -RZ, RZ, 0, 2.384185791015625e-07 ;  /* 0x00000004ff8a7435 */ /* 0x000fe200000001ff */
[----:B------:R-:W-:-:S05]  /*28d0*/  MOV R124, R157 ;  /* 0x0000009d007c7202 */ /* 0x000fca0000000f00 */
[----:B------:R-:W-:-:S05]  /*28e0*/  FADD.FTZ R132, R133, R124 ;  /* 0x0000007c85847221 */ /* 0x000fca0000010000 */
[----:B------:R-:W-:-:S07]  /*28f0*/  MOV R159, R132 ;  /* 0x00000084009f7202 */ /* 0x000fce0000000f00 */
[----:B------:R-:W-:Y:S05]  /*2900*/  WARPSYNC.COLLECTIVE R136, `(.L_x_12644) ;  /* 0x0000000088087348 */ /* 0x000fea0003c00000 */
[----:B------:R0:W1:Y:S02]  /*2910*/  SHFL.BFLY P4, R157, R159, R138, R161 ;  /* 0x0c00008a9f9d7389 */ /* 0x00006400000800a1 */
[----:B01----:R-:W-:Y:S01]  /*2920*/  ENDCOLLECTIVE ;  /* 0x000000000000791b */ /* 0x003fe20003800000 */
.L_x_12644:
[----:B------:R-:W-:Y:S01]  /*2930*/  HFMA2.MMA R138, -RZ, RZ, 0, 4.76837158203125e-07 ;  /* 0x00000008ff8a7435 */ /* 0x000fe200000001ff */
[----:B------:R-:W-:-:S05]  /*2940*/  MOV R135, R157 ;  /* 0x0000009d00877202 */ /* 0x000fca0000000f00 */
[----:B------:R-:W-:-:S05]  /*2950*/  FADD.FTZ R135, R132, R135 ;  /* 0x0000008784877221 */ /* 0x000fca0000010000 */
[----:B------:R-:W-:-:S07]  /*2960*/  MOV R159, R135 ;  /* 0x00000087009f7202 */ /* 0x000fce0000000f00 */
[----:B------:R-:W-:Y:S05]  /*2970*/  WARPSYNC.COLLECTIVE R136, `(.L_x_12645) ;  /* 0x0000000088087348 */ /* 0x000fea0003c00000 */
[----:B------:R0:W1:Y:S02]  /*2980*/  SHFL.BFLY P4, R157, R159, R138, R161 ;  /* 0x0c00008a9f9d7389 */ /* 0x00006400000800a1 */
[----:B01----:R-:W-:Y:S01]  /*2990*/  ENDCOLLECTIVE ;  /* 0x000000000000791b */ /* 0x003fe20003800000 */
.L_x_12645:
[----:B------:R-:W-:Y:S01]  /*29a0*/  HFMA2.MMA R138, -RZ, RZ, 0, 9.5367431640625e-07 ;  /* 0x00000010ff8a7435 */ /* 0x000fe200000001ff */
[----:B------:R-:W-:-:S05]  /*29b0*/  MOV R124, R157 ;  /* 0x0000009d007c7202 */ /* 0x000fca0000000f00 */
[----:B------:R-:W-:-:S05]  /*29c0*/  FADD.FTZ R134, R135, R124 ;  /* 0x0000007c87867221 */ /* 0x000fca0000010000 */
[----:B------:R-:W-:-:S07]  /*29d0*/  MOV R159, R134 ;  /* 0x00000086009f7202 */ /* 0x000fce0000000f00 */
[----:B------:R-:W-:Y:S05]  /*29e0*/  WARPSYNC.COLLECTIVE R136, `(.L_x_12646) ;  /* 0x0000000088087348 */ /* 0x000fea0003c00000 */
[----:B------:R0:W1:Y:S02]  /*29f0*/  SHFL.BFLY P4, R157, R159, R138, R161 ;  /* 0x0c00008a9f9d7389 */ /* 0x00006400000800a1 */
[----:B01----:R-:W-:Y:S01]  /*2a00*/  ENDCOLLECTIVE ;  /* 0x000000000000791b */ /* 0x003fe20003800000 */
.L_x_12646:
        /* <DEDUP_REMOVED lines=71> */
.L_x_12647:
[----:B------:R-:W-:Y:S01]  /*2e80*/  HFMA2.MMA R138, -RZ, RZ, 0, 1.1920928955078125e-07 ;  /* 0x00000002ff8a7435 */ /* 0x000fe200000001ff */
[----:B------:R-:W-:-:S05]  /*2e90*/  MOV R133, R157 ;  /* 0x0000009d00857202 */ /* 0x000fca0000000f00 */
[----:B------:R-:W-:-:S05]  /*2ea0*/  FADD.FTZ R133, R0, R133 ;  /* 0x0000008500857221 */ /* 0x000fca0000010000 */
[----:B------:R-:W-:-:S07]  /*2eb0*/  MOV R159, R133 ;  /* 0x00000085009f7202 */ /* 0x000fce0000000f00 */
[----:B------:R-:W-:Y:S05]  /*2ec0*/  WARPSYNC.COLLECTIVE R136, `(.L_x_12648) ;  /* 0x0000000088087348 */ /* 0x000fea0003c00000 */
[----:B------:R0:W1:Y:S02]  /*2ed0*/  SHFL.BFLY P4, R157, R159, R138, R161 ;  /* 0x0c00008a9f9d7389 */ /* 0x00006400000800a1 */
[----:B01----:R-:W-:Y:S01]  /*2ee0*/  ENDCOLLECTIVE ;  /* 0x000000000000791b */ /* 0x003fe20003800000 */
.L_x_12648:
[----:B------:R-:W-:Y:S01]  /*2ef0*/  HFMA2.MMA R138, -RZ, RZ, 0, 2.384185791015625e-07 ;  /* 0x00000004ff8a7435 */ /* 0x000fe200000001ff */
[----:B------:R-:W-:-:S05]  /*2f00*/  MOV R132, R157 ;  /* 0x0000009d00847202 */ /* 0x000fca0000000f00 */
[----:B------:R-:W-:-:S05]  /*2f10*/  FADD.FTZ R132, R133, R132 ;  /* 0x0000008485847221 */ /* 0x000fca0000010000 */
[----:B------:R-:W-:-:S07]  /*2f20*/  MOV R159, R132 ;  /* 0x00000084009f7202 */ /* 0x000fce0000000f00 */
[----:B------:R-:W-:Y:S05]  /*2f30*/  WARPSYNC.COLLECTIVE R136, `(.L_x_12649) ;  /* 0x0000000088087348 */ /* 0x000fea0003c00000 */
[----:B------:R0:W1:Y:S02]  /*2f40*/  SHFL.BFLY P4, R157, R159, R138, R161 ;  /* 0x0c00008a9f9d7389 */ /* 0x00006400000800a1 */
[----:B01----:R-:W-:Y:S01]  /*2f50*/  ENDCOLLECTIVE ;  /* 0x000000000000791b */ /* 0x003fe20003800000 */
.L_x_12649:
[----:B------:R-:W-:Y:S01]  /*2f60*/  HFMA2.MMA R138, -RZ, RZ, 0, 4.76837158203125e-07 ;  /* 0x00000008ff8a7435 */ /* 0x000fe200000001ff */
[----:B------:R-:W-:-:S05]  /*2f70*/  MOV R135, R157 ;  /* 0x0000009d00877202 */ /* 0x000fca0000000f00 */
[----:B------:R-:W-:-:S05]  /*2f80*/  FADD.FTZ R135, R132, R135 ;  /* 0x0000008784877221 */ /* 0x000fca0000010000 */
[----:B------:R-:W-:-:S07]  /*2f90*/  MOV R159, R135 ;  /* 0x00000087009f7202 */ /* 0x000fce0000000f00 */
[----:B------:R-:W-:Y:S05]  /*2fa0*/  WARPSYNC.COLLECTIVE R136, `(.L_x_12650) ;  /* 0x0000000088087348 */ /* 0x000fea0003c00000 */
[----:B------:R0:W1:Y:S02]  /*2fb0*/  SHFL.BFLY P4, R157, R159, R138, R161 ;  /* 0x0c00008a9f9d7389 */ /* 0x00006400000800a1 */
[----:B01----:R-:W-:Y:S01]  /*2fc0*/  ENDCOLLECTIVE ;  /* 0x000000000000791b */ /* 0x003fe20003800000 */
.L_x_12650:
[----:B------:R-:W-:Y:S01]  /*2fd0*/  HFMA2.MMA R138, -RZ, RZ, 0, 9.5367431640625e-07 ;  /* 0x00000010ff8a7435 */ /* 0x000fe200000001ff */
[----:B------:R-:W-:-:S05]  /*2fe0*/  MOV R134, R157 ;  /* 0x0000009d00867202 */ /* 0x000fca0000000f00 */
[----:B------:R-:W-:-:S05]  /*2ff0*/  FADD.FTZ R134, R135, R134 ;  /* 0x0000008687867221 */ /* 0x000fca0000010000 */
[----:B------:R-:W-:-:S07]  /*3000*/  MOV R159, R134 ;  /* 0x00000086009f7202 */ /* 0x000fce0000000f00 */
[----:B------:R-:W-:Y:S05]  /*3010*/  WARPSYNC.COLLECTIVE R136, `(.L_x_12651) ;  /* 0x0000000088087348 */ /* 0x000fea0003c00000 */
[----:B------:R0:W1:Y:S02]  /*3020*/  SHFL.BFLY P4, R157, R159, R138, R161 ;  /* 0x0c00008a9f9d7389 */ /* 0x00006400000800a1 */
[----:B01----:R-:W-:Y:S01]  /*3030*/  ENDCOLLECTIVE ;  /* 0x000000000000791b */ /* 0x003fe20003800000 */
.L_x_12651:
[----:B------:R-:W-:Y:S05]  /*3040*/  BRA `(.L_x_12652) ;  /* 0xffffffe800947947 */ /* 0x000fea000383ffff */
.L_x_12653:
        /* <DEDUP_REMOVED lines=11> */
.L_x_30253:


//--------------------- .text._ZN10layer_norm13ln_fwd_kernelINS_13Kernel_traitsIf13__nv_bfloat16fS2_fjLj8192ELj1ELj1ELj8ELj16ENS_18Kernel_traits_baseILj8192EfS2_fS2_fjLj256EEEEELb0ELb1ELb1ELb0EEEvNS_9FwdParamsE --------------------------
	.section	.text._ZN10layer_norm13ln_fwd_kernelINS_13Kernel_traitsIf13__nv_bfloat16fS2_fjLj8192ELj1ELj1ELj8ELj16ENS_18Kernel_traits_baseILj8192EfS2_fS2_fjLj256EEEEELb0ELb1ELb1ELb0EEEvNS_9FwdParamsE,"ax",@progbits
	.align	128
        .global         _ZN10layer_norm13ln_fwd_kernelINS_13Kernel_traitsIf13__nv_bfloat16fS2_fjLj8192ELj1ELj1ELj8ELj16ENS_18Kernel_traits_baseILj8192EfS2_fS2_fjLj256EEEEELb0ELb1ELb1ELb0EEEvNS_9FwdParamsE
        .type           _ZN10layer_norm13ln_fwd_kernelINS_13Kernel_traitsIf13__nv_bfloat16fS2_fjLj8192ELj1ELj1ELj8ELj16ENS_18Kernel_traits_baseILj8192EfS2_fS2_fjLj256EEEEELb0ELb1ELb1ELb0EEEvNS_9FwdParamsE,@function
        .size           _ZN10layer_norm13ln_fwd_kernelINS_13Kernel_traitsIf13__nv_bfloat16fS2_fjLj8192ELj1ELj1ELj8ELj16ENS_18Kernel_traits_baseILj8192EfS2_fS2_fjLj256EEEEELb0ELb1ELb1ELb0EEEvNS_9FwdParamsE,(.L_x_30254 - _ZN10layer_norm13ln_fwd_kernelINS_13Kernel_traitsIf13__nv_bfloat16fS2_fjLj8192ELj1ELj1ELj8ELj16ENS_18Kernel_traits_baseILj8192EfS2_fS2_fjLj256EEEEELb0ELb1ELb1ELb0EEEvNS_9FwdParamsE)
        .other          _ZN10layer_norm13ln_fwd_kernelINS_13Kernel_traitsIf13__nv_bfloat16fS2_fjLj8192ELj1ELj1ELj8ELj16ENS_18Kernel_traits_baseILj8192EfS2_fS2_fjLj256EEEEELb0ELb1ELb1ELb0EEEvNS_9FwdParamsE,@"STO_CUDA_ENTRY STV_DEFAULT"
_ZN10layer_norm13ln_fwd_kernelINS_13Kernel_traitsIf13__nv_bfloat16fS2_fjLj8192ELj1ELj1ELj8ELj16ENS_18Kernel_traits_baseILj8192EfS2_fS2_fjLj256EEEEELb0ELb1ELb1ELb0EEEvNS_9FwdParamsE:
.text._ZN10layer_norm13ln_fwd_kernelINS_13Kernel_traitsIf13__nv_bfloat16fS2_fjLj8192ELj1ELj1ELj8ELj16ENS_18Kernel_traits_baseILj8192EfS2_fS2_fjLj256EEEEELb0ELb1ELb1ELb0EEEvNS_9FwdParamsE:
        /* <DEDUP_REMOVED lines=39> */
.L_x_12655:
[----:B------:R-:W-:Y:S05]  /*0270*/  BSYNC B0 ;  /* 0x0000000000007941 */ /* 0x000fea0003800000 */
.L_x_12654:
[----:B------:R-:W-:Y:S04]  /*0280*/  BSSY B0, `(.L_x_12656) ;  /* 0x0000017000007945 */ /* 0x000fe80003800000 */
[----:B------:R-:W-:Y:S05]  /*0290*/  @!P5 BRA `(.L_x_12657) ;  /* 0x000000000054d947 */ /* 0x000fea0003800000 */
[----:B------:R-:W-:Y:S01]  /*02a0*/  ULDC.64 UR6, c[0x0][0x2c8] ;  /* 0x0000b20000067ab9 */ /* 0x000fe20000000a00 */
[----:B------:R-:W1:Y:S01]  /*02b0*/  LDC.64 R36, c[0x0][0x260] ;  /* 0x00009800ff247b82 */ /* 0x000e620000000a00 */
[----:B------:R-:W-:Y:S01]  /*02c0*/  ISETP.NE.U32.AND P2, PT, RZ, UR6, PT ;  /* 0x00000006ff007c0c */ /* 0x000fe2000bf45070 */
[----:B------:R-:W-:Y:S01]  /*02d0*/  ULDC.64 UR8, c[0x0][0x278] ;  /* 0x00009e0000087ab9 */ /* 0x000fe20000000a00 */
[----:B------:R-:W-:Y:S02]  /*02e0*/  CS2R R30, SRZ ;  /* 0x00000000001e7805 */ /* 0x000fe4000001ff00 */
[----:B0-----:R-:W-:Y:S02]  /*02f0*/  CS2R R28, SRZ ;  /* 0x00000000001c7805 */ /* 0x001fe4000001ff00 */
        /* <DEDUP_REMOVED lines=15> */
.L_x_12657:
[----:B------:R-:W-:Y:S05]  /*03f0*/  BSYNC B0 ;  /* 0x0000000000007941 */ /* 0x000fea0003800000 */
.L_x_12656:
[----:B------:R-:W-:Y:S04]  /*0400*/  BSSY B0, `(.L_x_12658) ;  /* 0x0000017000007945 */ /* 0x000fe80003800000 */
[----:B------:R-:W-:Y:S05]  /*0410*/  @!P4 BRA `(.L_x_12659) ;  /* 0x000000000054c947 */ /* 0x000fea0003800000 */
[----:B------:R-:W-:Y:S01]  /*0420*/  ULDC.64 UR6, c[0x0][0x2c8] ;  /* 0x0000b20000067ab9 */ /* 0x000fe20000000a00 */
[----:B------:R-:W2:Y:S01]  /*0430*/  LDC.64 R60, c[0x0][0x260] ;  /* 0x00009800ff3c7b82 */ /* 0x000ea20000000a00 */
[----:B------:R-:W-:Y:S01]  /*0440*/  ISETP.NE.U32.AND P2, PT, RZ, UR6, PT ;  /* 0x00000006ff007c0c */ /* 0x000fe2000bf45070 */
[----:B------:R-:W-:Y:S01]  /*0450*/  ULDC.64 UR8, c[0x0][0x278] ;  /* 0x00009e0000087ab9 */ /* 0x000fe20000000a00 */
[----:B------:R-:W-:Y:S02]  /*0460*/  CS2R R54, SRZ ;  /* 0x0000000000367805 */ /* 0x000fe4000001ff00 */
[----:B-1----:R-:W-:Y:S02]  /*0470*/  CS2R R52, SRZ ;  /* 0x0000000000347805 */ /* 0x002fe4000001ff00 */
        /* <DEDUP_REMOVED lines=15> */
.L_x_12659:
[----:B------:R-:W-:Y:S05]  /*0570*/  BSYNC B0 ;  /* 0x0000000000007941 */ /* 0x000fea0003800000 */
.L_x_12658:
        /* <DEDUP_REMOVED lines=22> */
.L_x_12661:
[----:B------:R-:W-:Y:S05]  /*06e0*/  BSYNC B0 ;  /* 0x0000000000007941 */ /* 0x000fea0003800000 */
.L_x_12660:
[----:B------:R-:W4:Y:S02]  /*06f0*/  S2UR UR6, SR_CTAID.X ;  /* 0x00000000000679c3 */ /* 0x000f240000002500 */
[----:B----4-:R-:W-:Y:S01]  /*0700*/  LEA.HI R146, R2, UR6, RZ, 0x18 ;  /* 0x0000000602927c11 */ /* 0x010fe2000f8fc0ff */
[----:B------:R-:W-:-:S03]  /*0710*/  ULDC UR6, c[0x0][0x214] ;  /* 0x0000850000067ab9 */ /* 0x000fc60000000800 */
[----:B------:R-:W-:-:S13]  /*0720*/  ISETP.GE.AND P2, PT, R146, UR6, PT ;  /* 0x0000000692007c0c */ /* 0x000fda000bf46270 */
[----:B------:R-:W-:Y:S05]  /*0730*/  @P2 EXIT ;  /* 0x000000000000294d */ /* 0x000fea0003800000 */
[----:B------:R-:W-:Y:S01]  /*0740*/  SHF.R.S32.HI R0, RZ, 0x3, R0 ;  /* 0x00000003ff007819 */ /* 0x000fe20000011400 */
[----:B------:R-:W-:Y:S01]  /*0750*/  ULDC.U8 UR6, c[0x0][0x2a0] ;  /* 0x0000a80000067ab9 */ /* 0x000fe20000000000 */
[----:B---3--:R-:W-:Y:S01]  /*0760*/  LOP3.LUT R101, R2, 0xe0, RZ, 0xc0, !PT ;  /* 0x000000e002657812 */ /* 0x008fe200078ec0ff */
[----:B------:R-:W-:Y:S01]  /*0770*/  ULDC UR7, c[0x0][0x290] ;  /* 0x0000a40000077ab9 */ /* 0x000fe20000000800 */
[----:B------:R-:W-:Y:S01]  /*0780*/  LOP3.LUT R100, R0, 0xff, RZ, 0xc0, !PT ;  /* 0x000000ff00647812 */ /* 0x000fe200078ec0ff */
[----:B------:R-:W-:Y:S01]  /*0790*/  ULDC.64 UR8, c[0x0][0x210] ;  /* 0x0000840000087ab9 */ /* 0x000fe20000000a00 */
[----:B------:R-:W-:Y:S02]  /*07a0*/  SHF.R.U32.HI R0, RZ, 0x3, R0 ;  /* 0x00000003ff007819 */ /* 0x000fe40000011600 */
[----:B------:R-:W-:Y:S02]  /*07b0*/  VIADDMNMX R101, R100, -R101, RZ, !PT ;  /* 0x8000006564657246 */ /* 0x000fe400078001ff */
[----:B------:R-:W-:-:S02]  /*07c0*/  LOP3.LUT R0, R0, 0x1fffffe0, RZ, 0xc0, !PT ;  /* 0x1fffffe000007812 */ /* 0x000fc400078ec0ff */
[----:B------:R-:W-:Y:S02]  /*07d0*/  VIMNMX R101, R101, 0x20, PT ;  /* 0x0000002065657848 */ /* 0x000fe40003fe0100 */
[----:B------:R-:W-:Y:S02]  /*07e0*/  SHF.L.U32 R102, R2, 0x5, RZ ;  /* 0x0000000502667819 */ /* 0x000fe400000006ff */
[----:B------:R-:W-:Y:S02]  /*07f0*/  IADD3 R101, R101, R0, RZ ;  /* 0x0000000065657210 */ /* 0x000fe40007ffe0ff */
[----:B------:R-:W-:Y:S02]  /*0800*/  LOP3.LUT R103, R102, 0x3e0, RZ, 0xc0, !PT ;  /* 0x000003e066677812 */ /* 0x000fe400078ec0ff */
[----:B------:R-:W-:Y:S02]  /*0810*/  SHF.L.U32 R101, R101, 0x3, RZ ;  /* 0x0000000365657819 */ /* 0x000fe400000006ff */
[----:B------:R-:W-:Y:S01]  /*0820*/  VIADDMNMX R103, R100, -R103, RZ, !PT ;  /* 0x8000006764677246 */ /* 0x000fe200078001ff */
[----:B------:R-:W-:Y:S01]  /*0830*/  HFMA2.MMA R100, -RZ, RZ, 0, 5.9604644775390625e-08 ;  /* 0x00000001ff647435 */ /* 0x000fe200000001ff */
[----:B------:R-:W-:-:S02]  /*0840*/  I2FP.F32.U32 R101, R101 ;  /* 0x0000006500657245 */ /* 0x000fc40000201000 */
[----:B------:R-:W-:Y:S02]  /*0850*/  VIMNMX R103, R103, 0x20, PT ;  /* 0x0000002067677848 */ /* 0x000fe40003fe0100 */
[----:B------:R3:W4:Y:S01]  /*0860*/  MUFU.RCP R145, R101 ;  /* 0x0000006500917308 */ /* 0x0007220000001000 */
[----:B------:R-:W-:Y:S01]  /*0870*/  ISETP.NE.AND P2, PT, RZ, UR6, PT ;  /* 0x00000006ff007c0c */ /* 0x000fe2000bf45270 */
[----:B------:R-:W-:Y:S01]  /*0880*/  ULDC UR6, c[0x0][0x29c] ;  /* 0x0000a70000067ab9 */ /* 0x000fe20000000800 */
[----:B------:R-:W-:Y:S02]  /*0890*/  IADD3 R103, R0, R103, RZ ;  /* 0x0000006700677210 */ /* 0x000fe40007ffe0ff */
[----:B------:R-:W-:Y:S02]  /*08a0*/  P2R R160, PR, RZ, 0x4 ;  /* 0x00000004ffa07803 */ /* 0x000fe40000000000 */
[----:B------:R-:W-:Y:S02]  /*08b0*/  PRMT R0, R100, 0x7610, R0 ;  /* 0x0000761064007816 */ /* 0x000fe40000000000 */
[----:B---3--:R-:W-:-:S07]  /*08c0*/  SHF.L.U32 R147, R103, 0x3, RZ ;  /* 0x0000000367937819 */ /* 0x008fce00000006ff */
.L_x_12743:
[----:B0123--:R-:W3:Y:S08]  /*08d0*/  LDC.64 R150, c[0x0][0x280] ;  /* 0x0000a000ff967b82 */ /* 0x00fef00000000a00 */
[----:B------:R-:W0:Y:S08]  /*08e0*/  LDC.64 R154, c[0x0][0x288] ;  /* 0x0000a200ff9a7b82 */ /* 0x000e300000000a00 */
[----:B------:R-:W1:Y:S01]  /*08f0*/  LDC R149, c[0x0][0x218] ;  /* 0x00008600ff957b82 */ /* 0x000e620000000800 */
[----:B---3--:R-:W-:-:S06]  /*0900*/  IMAD.WIDE R150, R146, 0x4, R150 ;  /* 0x0000000492967825 */ /* 0x008fcc00078e0296 */
[----:B------:R3:W2:Y:S01]  /*0910*/  LDG.E R151, desc[UR4][R150.64] ;  /* 0x0000000496977981 */ /* 0x0006a2000c1e1900 */
[----:B0-----:R-:W-:-:S05]  /*0920*/  IMAD.WIDE R154, R146, 0x4, R154 ;  /* 0x00000004929a7825 */ /* 0x001fca00078e029a */
[----:B-----5:R0:W5:Y:S01]  /*0930*/  LDG.E R148, desc[UR4][R154.64] ;  /* 0x000000049a947981 */ /* 0x020162000c1e1900 */
[----:B------:R-:W-:Y:S01]  /*0940*/  BSSY B0, `(.L_x_12662) ;  /* 0x0000073000007945 */ /* 0x000fe20003800000 */
[----:B-1----:R-:W-:Y:S01]  /*0950*/  IMAD R152, R146, R149, RZ ;  /* 0x0000009592987224 */ /* 0x002fe200078e02ff */
[----:B---3--:R-:W-:-:S04]  /*0960*/  SHF.R.S32.HI R150, RZ, 0x1f, R146 ;  /* 0x0000001fff967819 */ /* 0x008fc80000011492 */
[----:B------:R-:W-:-:S04]  /*0970*/  SHF.R.S32.HI R153, RZ, 0x1f, R152 ;  /* 0x0000001fff997819 */ /* 0x000fc80000011498 */
[----:B------:R-:W-:-:S04]  /*0980*/  LEA.HI R152, R153, R152, RZ, 0x3 ;  /* 0x0000009899987211 */ /* 0x000fc800078f18ff */
[----:B------:R-:W-:Y:S02]  /*0990*/  LEA.HI.SX32 R152, R152, R3, 0x1d ;  /* 0x0000000398987211 */ /* 0x000fe400078feaff */
[----:B--2---:R-:W-:-:S13]  /*09a0*/  ISETP.GE.AND P2, PT, R151, 0x1, PT ;  /* 0x000000019700780c */ /* 0x004fda0003f46270 */
        /* <DEDUP_REMOVED lines=14> */
[----:B------:R0:W3:Y:S02]  /*0a90*/  @P3 LDG.E.128 R112, desc[UR4][R154.64+0x10] ;  /* 0x000010049a703981 */ /* 0x0000e4000c1e1d00 */
[----:B0-----:R-:W0:Y:S08]  /*0aa0*/  @P2 LDC.64 R154, c[0x0][0x220] ;  /* 0x00008800ff9a2b82 */ /* 0x001e300000000a00 */
[----:B------:R-:W-:-:S04]  /*0ab0*/  @!P4 ISETP.NE.U32.AND P5, PT, R156, RZ, PT ;  /* 0x000000ff9c00c20c */ /* 0x000fc80003fa5070 */
[----:B------:R-:W-:Y:S01]  /*0ac0*/  @!P4 ISETP.NE.AND.EX P5, PT, R157, RZ, PT, P5 ;  /* 0x000000ff9d00c20c */ /* 0x000fe20003fa5350 */
[----:B0-----:R-:W-:-:S05]  /*0ad0*/  @P2 IMAD.WIDE.U32 R154, R153, 0x10, R154 ;  /* 0x00000010999a2825 */ /* 0x001fca00078e009a */
[----:B------:R0:W5:Y:S01]  /*0ae0*/  @P2 LDG.E.128 R120, desc[UR4][R154.64] ;  /* 0x000000049a782981 */ /* 0x000162000c1e1d00 */
        /* <DEDUP_REMOVED lines=21> */
[----:B------:R-:W-:Y:S02]  /*0c40*/  @!P4 ISETP.NE.AND.EX P5, PT, R157, RZ, PT, P5 ;  /* 0x000000ff9d00c20c */ /* 0x000fe40003fa5350 */
[----:B------:R-:W1:Y:S02]  /*0c50*/  LDC.64 R156, c[0x0][0x238] ;  /* 0x00008e00ff9c7b82 */ /* 0x000e640000000a00 */
[----:B------:R-:W-:Y:S01]  /*0c60*/  @!P4 FSEL R119, R115, RZ, P5 ;  /* 0x000000ff7377c208 */ /* 0x000fe20002800000 */
[----:B-1----:R-:W-:Y:S01]  /*0c70*/  IMAD.WIDE.U32 R156, R152, 0x20, R156 ;  /* 0x00000020989c7825 */ /* 0x002fe200078e009c */
[----:B0-----:R-:W-:Y:S07]  /*0c80*/  @!P4 BRA `(.L_x_12665) ;  /* 0x000000000010c947 */ /* 0x001fee0003800000 */
[----:B-----5:R-:W-:-:S05]  /*0c90*/  SHF.L.U32 R108, R120, 0x10, RZ ;  /* 0x00000010786c7819 */ /* 0x020fca00000006ff */
[----:B------:R-:W-:-:S04]  /*0ca0*/  FMUL.FTZ R155, R108, UR6 ;  /* 0x000000066c9b7c20 */ /* 0x000fc80008410000 */
[----:B------:R-:W-:-:S04]  /*0cb0*/  FMUL.FTZ R108, R32, R155 ;  /* 0x0000009b206c7220 */ /* 0x000fc80000410000 */
[----:B------:R-:W-:-:S07]  /*0cc0*/  @P3 FADD.FTZ R108, R104, R108 ;  /* 0x0000006c686c3221 */ /* 0x000fce0000010000 */
.L_x_12665:
[----:B------:R-:W-:Y:S05]  /*0cd0*/  BSYNC B1 ;  /* 0x0000000000017941 */ /* 0x000fea0003800000 */
.L_x_12664:
[----:B------:R-:W-:Y:S04]  /*0ce0*/  BSSY B1, `(.L_x_12666) ;  /* 0x0000007000017945 */ /* 0x000fe80003800000 */
[----:B------:R-:W-:Y:S05]  /*0cf0*/  @!P4 BRA `(.L_x_12667) ;  /* 0x000000000014c947 */ /* 0x000fea0003800000 */
[----:B-----5:R-:W-:-:S04]  /*0d00*/  PRMT R109, R120, 0x7632, R109 ;  /* 0x00007632786d7816 */ /* 0x020fc8000000006d */
[----:B------:R-:W-:-:S05]  /*0d10*/  SHF.L.U32 R109, R109, 0x10, RZ ;  /* 0x000000106d6d7819 */ /* 0x000fca00000006ff */
[----:B------:R-:W-:-:S04]  /*0d20*/  FMUL.FTZ R154, R109, UR6 ;  /* 0x000000066d9a7c20 */ /* 0x000fc80008410000 */
[----:B------:R-:W-:-:S04]  /*0d30*/  FMUL.FTZ R109, R33, R154 ;  /* 0x0000009a216d7220 */ /* 0x000fc80000410000 */
[----:B------:R-:W-:-:S07]  /*0d40*/  @P3 FADD.FTZ R109, R105, R109 ;  /* 0x0000006d696d3221 */ /* 0x000fce0000010000 */
.L_x_12667:
[----:B------:R-:W-:Y:S05]  /*0d50*/  BSYNC B1 ;  /* 0x0000000000017941 */ /* 0x000fea0003800000 */
.L_x_12666:
[----:B------:R-:W-:Y:S04]  /*0d60*/  BSSY B1, `(.L_x_12668) ;  /* 0x0000006000017945 */ /* 0x000fe80003800000 */
[----:B------:R-:W-:Y:S05]  /*0d70*/  @!P4 BRA `(.L_x_12669) ;  /* 0x000000000010c947 */ /* 0x000fea0003800000 */
[----:B-----5:R-:W-:-:S05]  /*0d80*/  SHF.L.U32 R110, R121, 0x10, RZ ;  /* 0x00000010796e7819 */ /* 0x020fca00000006ff */
[----:B------:R-:W-:-:S04]  /*0d90*/  FMUL.FTZ R155, R110, UR6 ;  /* 0x000000066e9b7c20 */ /* 0x000fc80008410000 */
[----:B------:R-:W-:-:S04]  /*0da0*/  FMUL.FTZ R110, R34, R155 ;  /* 0x0000009b226e7220 */ /* 0x000fc80000410000 */
[----:B------:R-:W-:-:S07]  /*0db0*/  @P3 FADD.FTZ R110, R106, R110 ;  /* 0x0000006e6a6e3221 */ /* 0x000fce0000010000 */
.L_x_12669:
[----:B------:R-:W-:Y:S05]  /*0dc0*/  BSYNC B1 ;  /* 0x0000000000017941 */ /* 0x000fea0003800000 */
.L_x_12668:
[----:B------:R-:W-:Y:S04]  /*0dd0*/  BSSY B1, `(.L_x_12670) ;  /* 0x0000007000017945 */ /* 0x000fe80003800000 */
[----:B------:R-:W-:Y:S05]  /*0de0*/  @!P4 BRA `(.L_x_12671) ;  /* 0x000000000014c947 */ /* 0x000fea0003800000 */
[----:B-----5:R-:W-:-:S04]  /*0df0*/  PRMT R111, R121, 0x7632, R111 ;  /* 0x00007632796f7816 */ /* 0x020fc8000000006f */
[----:B------:R-:W-:-:S05]  /*0e00*/  SHF.L.U32 R111, R111, 0x10, RZ ;  /* 0x000000106f6f7819 */ /* 0x000fca00000006ff */
[----:B------:R-:W-:-:S04]  /*0e10*/  FMUL.FTZ R154, R111, UR6 ;  /* 0x000000066f9a7c20 */ /* 0x000fc80008410000 */
[----:B------:R-:W-:-:S04]  /*0e20*/  FMUL.FTZ R111, R35, R154 ;  /* 0x0000009a236f7220 */ /* 0x000fc80000410000 */
[----:B------:R-:W-:-:S07]  /*0e30*/  @P3 FADD.FTZ R111, R107, R111 ;  /* 0x0000006f6b6f3221 */ /* 0x000fce0000010000 */
.L_x_12671:
[----:B------:R-:W-:Y:S05]  /*0e40*/  BSYNC B1 ;  /* 0x0000000000017941 */ /* 0x000fea0003800000 */
.L_x_12670:
[----:B------:R-:W-:Y:S04]  /*0e50*/  BSSY B1, `(.L_x_12672) ;  /* 0x0000006000017945 */ /* 0x000fe80003800000 */
[----:B------:R-:W-:Y:S05]  /*0e60*/  @!P4 BRA `(.L_x_12673) ;  /* 0x000000000010c947 */ /* 0x000fea0003800000 */
[----:B-----5:R-:W-:-:S05]  /*0e70*/  SHF.L.U32 R116, R122, 0x10, RZ ;  /* 0x000000107a747819 */ /* 0x020fca00000006ff */
[----:B------:R-:W-:-:S04]  /*0e80*/  FMUL.FTZ R155, R116, UR6 ;  /* 0x00000006749b7c20 */ /* 0x000fc80008410000 */
[----:B------:R-:W-:-:S04]  /*0e90*/  FMUL.FTZ R116, R20, R155 ;  /* 0x0000009b14747220 */ /* 0x000fc80000410000 */
[----:B------:R-:W-:-:S07]  /*0ea0*/  @P3 FADD.FTZ R116, R112, R116 ;  /* 0x0000007470743221 */ /* 0x000fce0000010000 */
.L_x_12673:
[----:B------:R-:W-:Y:S05]  /*0eb0*/  BSYNC B1 ;  /* 0x0000000000017941 */ /* 0x000fea0003800000 */
.L_x_12672:
[----:B------:R-:W-:Y:S04]  /*0ec0*/  BSSY B1, `(.L_x_12674) ;  /* 0x0000007000017945 */ /* 0x000fe80003800000 */
[----:B------:R-:W-:Y:S05]  /*0ed0*/  @!P4 BRA `(.L_x_12675) ;  /* 0x000000000014c947 */ /* 0x000fea0003800000 */
[----:B-----5:R-:W-:-:S04]  /*0ee0*/  PRMT R117, R122, 0x7632, R117 ;  /* 0x000076327a757816 */ /* 0x020fc80000000075 */
[----:B------:R-:W-:-:S05]  /*0ef0*/  SHF.L.U32 R117, R117, 0x10, RZ ;  /* 0x0000001075757819 */ /* 0x000fca00000006ff */
[----:B------:R-:W-:-:S04]  /*0f00*/  FMUL.FTZ R154, R117, UR6 ;  /* 0x00000006759a7c20 */ /* 0x000fc80008410000 */
[----:B------:R-:W-:-:S04]  /*0f10*/  FMUL.FTZ R117, R21, R154 ;  /* 0x0000009a15757220 */ /* 0x000fc80000410000 */
[----:B------:R-:W-:-:S07]  /*0f20*/  @P3 FADD.FTZ R117, R113, R117 ;  /* 0x0000007571753221 */ /* 0x000fce0000010000 */
.L_x_12675:
[----:B------:R-:W-:Y:S05]  /*0f30*/  BSYNC B1 ;  /* 0x0000000000017941 */ /* 0x000fea0003800000 */
.L_x_12674:
[----:B------:R-:W-:Y:S04]  /*0f40*/  BSSY B1, `(.L_x_12676) ;  /* 0x0000006000017945 */ /* 0x000fe80003800000 */
[----:B------:R-:W-:Y:S05]  /*0f50*/  @!P4 BRA `(.L_x_12677) ;  /* 0x000000000010c947 */ /* 0x000fea0003800000 */
[----:B-----5:R-:W-:-:S05]  /*0f60*/  SHF.L.U32 R118, R123, 0x10, RZ ;  /* 0x000000107b767819 */ /* 0x020fca00000006ff */
[----:B------:R-:W-:-:S04]  /*0f70*/  FMUL.FTZ R155, R118, UR6 ;  /* 0x00000006769b7c20 */ /* 0x000fc80008410000 */
[----:B------:R-:W-:-:S04]  /*0f80*/  FMUL.FTZ R118, R22, R155 ;  /* 0x0000009b16767220 */ /* 0x000fc80000410000 */
[----:B------:R-:W-:-:S07]  /*0f90*/  @P3 FADD.FTZ R118, R114, R118 ;  /* 0x0000007672763221 */ /* 0x000fce0000010000 */
.L_x_12677:
[----:B------:R-:W-:Y:S05]  /*0fa0*/  BSYNC B1 ;  /* 0x0000000000017941 */ /* 0x000fea0003800000 */
.L_x_12676:
[----:B------:R-:W-:Y:S04]  /*0fb0*/  BSSY B1, `(.L_x_12678) ;  /* 0x0000007000017945 */ /* 0x000fe80003800000 */
[----:B------:R-:W-:Y:S05]  /*0fc0*/  @!P4 BRA `(.L_x_12679) ;  /* 0x000000000014c947 */ /* 0x000fea0003800000 */
[----:B-----5:R-:W-:-:S04]  /*0fd0*/  PRMT R119, R123, 0x7632, R119 ;  /* 0x000076327b777816 */ /* 0x020fc80000000077 */
[----:B------:R-:W-:-:S05]  /*0fe0*/  SHF.L.U32 R119, R119, 0x10, RZ ;  /* 0x0000001077777819 */ /* 0x000fca00000006ff */
[----:B------:R-:W-:-:S04]  /*0ff0*/  FMUL.FTZ R154, R119, UR6 ;  /* 0x00000006779a7c20 */ /* 0x000fc80008410000 */
[----:B------:R-:W-:-:S04]  /*1000*/  FMUL.FTZ R119, R23, R154 ;  /* 0x0000009a17777220 */ /* 0x000fc80000410000 */
[----:B------:R-:W-:-:S07]  /*1010*/  @P3 FADD.FTZ R119, R115, R119 ;  /* 0x0000007773773221 */ /* 0x000fce0000010000 */
.L_x_12679:
[----:B------:R-:W-:Y:S05]  /*1020*/  BSYNC B1 ;  /* 0x0000000000017941 */ /* 0x000fea0003800000 */
.L_x_12678:
[----:B------:R0:W-:Y:S01]  /*1030*/  STG.E.128 desc[UR4][R156.64], R108 ;  /* 0x0000006c9c007986 */ /* 0x0001e2000c101d04 */
[----:B------:R-:W-:Y:S02]  /*1040*/  IADD3 R153, R153, 0x100, RZ ;  /* 0x0000010099997810 */ /* 0x000fe40007ffe0ff */
[----:B------:R-:W-:Y:S01]  /*1050*/  IADD3 R152, R152, 0x100, RZ ;  /* 0x0000010098987810 */ /* 0x000fe20007ffe0ff */
[----:B------:R0:W-:Y:S06]  /*1060*/  STG.E.128 desc[UR4][R156.64+0x10], R116 ;  /* 0x000010749c007986 */ /* 0x0001ec000c101d04 */
.L_x_12663:
[----:B------:R-:W-:Y:S05]  /*1070*/  BSYNC B0 ;  /* 0x0000000000007941 */ /* 0x000fea0003800000 */
.L_x_12662:
[----:B------:R-:W-:Y:S01]  /*1080*/  ISETP.NE.AND P3, PT, R158, RZ, PT ;  /* 0x000000ff9e00720c */ /* 0x000fe20003f65270 */
[----:B------:R-:W-:-:S12]  /*1090*/  BSSY B0, `(.L_x_12680) ;  /* 0x0000067000007945 */ /* 0x000fd80003800000 */
[----:B------:R-:W-:Y:S05]  /*10a0*/  @!P3 BRA `(.L_x_12681) ;  /* 0x000000040094b947 */ /* 0x000fea0003800000 */
[----:B0-----:R-:W0:Y:S02]  /*10b0*/  LDC.64 R156, c[0x0][0x230] ;  /* 0x00008c00ff9c7b82 */ /* 0x001e240000000a00 */
        /* <DEDUP_REMOVED lines=11> */
[----:B-----5:R0:W5:Y:S01]  /*1170*/  @P2 LDG.E.128 R120, desc[UR4][R154.64] ;  /* 0x000000049a782981 */ /* 0x020162000c1e1d00 */
        /* <DEDUP_REMOVED lines=30> */
.L_x_12683:
[----:B------:R-:W-:Y:S05]  /*1360*/  BSYNC B1 ;  /* 0x0000000000017941 */ /* 0x000fea0003800000 */
.L_x_12682:
[----:B------:R-:W-:Y:S04]  /*1370*/  BSSY B1, `(.L_x_12684) ;  /* 0x0000007000017945 */ /* 0x000fe80003800000 */
[----:B------:R-:W-:Y:S05]  /*1380*/  @!P4 BRA `(.L_x_12685) ;  /* 0x000000000014c947 */ /* 0x000fea0003800000 */
[----:B-----5:R-:W-:-:S04]  /*1390*/  PRMT R125, R120, 0x7632, R125 ;  /* 0x00007632787d7816 */ /* 0x020fc8000000007d */
[----:B------:R-:W-:-:S05]  /*13a0*/  SHF.L.U32 R125, R125, 0x10, RZ ;  /* 0x000000107d7d7819 */ /* 0x000fca00000006ff */
[----:B------:R-:W-:-:S04]  /*13b0*/  FMUL.FTZ R154, R125, UR6 ;  /* 0x000000067d9a7c20 */ /* 0x000fc80008410000 */
[----:B------:R-:W-:-:S04]  /*13c0*/  FMUL.FTZ R125, R57, R154 ;  /* 0x0000009a397d7220 */ /* 0x000fc80000410000 */
[----:B------:R-:W-:-:S07]  /*13d0*/  @P3 FADD.FTZ R125, R105, R125 ;  /* 0x0000007d697d3221 */ /* 0x000fce0000010000 */
.L_x_12685:
[----:B------:R-:W-:Y:S05]  /*13e0*/  BSYNC B1 ;  /* 0x0000000000017941 */ /* 0x000fea0003800000 */
.L_x_12684:
[----:B------:R-:W-:Y:S04]  /*13f0*/  BSSY B1, `(.L_x_12686) ;  /* 0x0000006000017945 */ /* 0x000fe80003800000 */
[----:B------:R-:W-:Y:S05]  /*1400*/  @!P4 BRA `(.L_x_12687) ;  /* 0x000000000010c947 */ /* 0x000fea0003800000 */
[----:B-----5:R-:W-:-:S05]  /*1410*/  SHF.L.U32 R126, R121, 0x10, RZ ;  /* 0x00000010797e7819 */ /* 0x020fca00000006ff */
[----:B------:R-:W-:-:S04]  /*1420*/  FMUL.FTZ R155, R126, UR6 ;  /* 0x000000067e9b7c20 */ /* 0x000fc80008410000 */
[----:B------:R-:W-:-:S04]  /*1430*/  FMUL.FTZ R126, R58, R155 ;  /* 0x0000009b3a7e7220 */ /* 0x000fc80000410000 */
[----:B------:R-:W-:-:S07]  /*1440*/  @P3 FADD.FTZ R126, R106, R126 ;  /* 0x0000007e6a7e3221 */ /* 0x000fce0000010000 */
.L_x_12687:
[----:B------:R-:W-:Y:S05]  /*1450*/  BSYNC B1 ;  /* 0x0000000000017941 */ /* 0x000fea0003800000 */
.L_x_12686:
[----:B------:R-:W-:Y:S04]  /*1460*/  BSSY B1, `(.L_x_12688) ;  /* 0x0000007000017945 */ /* 0x000fe80003800000 */
[----:B------:R-:W-:Y:S05]  /*1470*/  @!P4 BRA `(.L_x_12689) ;  /* 0x000000000014c947 */ /* 0x000fea0003800000 */
[----:B-----5:R-:W-:-:S04]  /*1480*/  PRMT R127, R121, 0x7632, R127 ;  /* 0x00007632797f7816 */ /* 0x020fc8000000007f */
[----:B------:R-:W-:-:S05]  /*1490*/  SHF.L.U32 R127, R127, 0x10, RZ ;  /* 0x000000107f7f7819 */ /* 0x000fca00000006ff */
[----:B------:R-:W-:-:S04]  /*14a0*/  FMUL.FTZ R154, R127, UR6 ;  /* 0x000000067f9a7c20 */ /* 0x000fc80008410000 */
[----:B------:R-:W-:-:S04]  /*14b0*/  FMUL.FTZ R127, R59, R154 ;  /* 0x0000009a3b7f7220 */ /* 0x000fc80000410000 */
[----:B------:R-:W-:-:S07]  /*14c0*/  @P3 FADD.FTZ R127, R107, R127 ;  /* 0x0000007f6b7f3221 */ /* 0x000fce0000010000 */
.L_x_12689:
[----:B------:R-:W-:Y:S05]  /*14d0*/  BSYNC B1 ;  /* 0x0000000000017941 */ /* 0x000fea0003800000 */
.L_x_12688:
[----:B------:R-:W-:Y:S04]  /*14e0*/  BSSY B1, `(.L_x_12690) ;  /* 0x0000006000017945 */ /* 0x000fe80003800000 */
[----:B------:R-:W-:Y:S05]  /*14f0*/  @!P4 BRA `(.L_x_12691) ;  /* 0x000000000010c947 */ /* 0x000fea0003800000 */
[----:B-----5:R-:W-:-:S05]  /*1500*/  SHF.L.U32 R128, R122, 0x10, RZ ;  /* 0x000000107a807819 */ /* 0x020fca00000006ff */
[----:B------:R-:W-:-:S04]  /*1510*/  FMUL.FTZ R155, R128, UR6 ;  /* 0x00000006809b7c20 */ /* 0x000fc80008410000 */
[----:B------:R-:W-:-:S04]  /*1520*/  FMUL.FTZ R128, R44, R155 ;  /* 0x0000009b2c807220 */ /* 0x000fc80000410000 */
[----:B------:R-:W-:-:S07]  /*1530*/  @P3 FADD.FTZ R128, R112, R128 ;  /* 0x0000008070803221 */ /* 0x000fce0000010000 */
.L_x_12691:
[----:B------:R-:W-:Y:S05]  /*1540*/  BSYNC B1 ;  /* 0x0000000000017941 */ /* 0x000fea0003800000 */
.L_x_12690:
[----:B------:R-:W-:Y:S04]  /*1550*/  BSSY B1, `(.L_x_12692) ;  /* 0x0000007000017945 */ /* 0x000fe80003800000 */
[----:B------:R-:W-:Y:S05]  /*1560*/  @!P4 BRA `(.L_x_12693) ;  /* 0x000000000014c947 */ /* 0x000fea0003800000 */
[----:B-----5:R-:W-:-:S04]  /*1570*/  PRMT R129, R122, 0x7632, R129 ;  /* 0x000076327a817816 */ /* 0x020fc80000000081 */
[----:B------:R-:W-:-:S05]  /*1580*/  SHF.L.U32 R129, R129, 0x10, RZ ;  /* 0x0000001081817819 */ /* 0x000fca00000006ff */
[----:B------:R-:W-:-:S04]  /*1590*/  FMUL.FTZ R154, R129, UR6 ;  /* 0x00000006819a7c20 */ /* 0x000fc80008410000 */
[----:B------:R-:W-:-:S04]  /*15a0*/  FMUL.FTZ R129, R45, R154 ;  /* 0x0000009a2d817220 */ /* 0x000fc80000410000 */
[----:B------:R-:W-:-:S07]  /*15b0*/  @P3 FADD.FTZ R129, R113, R129 ;  /* 0x0000008171813221 */ /* 0x000fce0000010000 */
.L_x_12693:
[----:B------:R-:W-:Y:S05]  /*15c0*/  BSYNC B1 ;  /* 0x0000000000017941 */ /* 0x000fea0003800000 */
.L_x_12692:
[----:B------:R-:W-:Y:S04]  /*15d0*/  BSSY B1, `(.L_x_12694) ;  /* 0x0000006000017945 */ /* 0x000fe80003800000 */
[----:B------:R-:W-:Y:S05]  /*15e0*/  @!P4 BRA `(.L_x_12695) ;  /* 0x000000000010c947 */ /* 0x000fea0003800000 */
[----:B-----5:R-:W-:-:S05]  /*15f0*/  SHF.L.U32 R130, R123, 0x10, RZ ;  /* 0x000000107b827819 */ /* 0x020fca00000006ff */
[----:B------:R-:W-:-:S04]  /*1600*/  FMUL.FTZ R155, R130, UR6 ;  /* 0x00000006829b7c20 */ /* 0x000fc80008410000 */
[----:B------:R-:W-:-:S04]  /*1610*/  FMUL.FTZ R130, R46, R155 ;  /* 0x0000009b2e827220 */ /* 0x000fc80000410000 */
[----:B------:R-:W-:-:S07]  /*1620*/  @P3 FADD.FTZ R130, R114, R130 ;  /* 0x0000008272823221 */ /* 0x000fce0000010000 */
.L_x_12695:
[----:B------:R-:W-:Y:S05]  /*1630*/  BSYNC B1 ;  /* 0x0000000000017941 */ /* 0x000fea0003800000 */
.L_x_12694:
[----:B------:R-:W-:Y:S04]  /*1640*/  BSSY B1, `(.L_x_12696) ;  /* 0x0000007000017945 */ /* 0x000fe80003800000 */
[----:B------:R-:W-:Y:S05]  /*1650*/  @!P4 BRA `(.L_x_12697) ;  /* 0x000000000014c947 */ /* 0x000fea0003800000 */
[----:B-----5:R-:W-:-:S04]  /*1660*/  PRMT R131, R123, 0x7632, R131 ;  /* 0x000076327b837816 */ /* 0x020fc80000000083 */
[----:B------:R-:W-:-:S05]  /*1670*/  SHF.L.U32 R131, R131, 0x10, RZ ;  /* 0x0000001083837819 */ /* 0x000fca00000006ff */
[----:B------:R-:W-:-:S04]  /*1680*/  FMUL.FTZ R154, R131, UR6 ;  /* 0x00000006839a7c20 */ /* 0x000fc80008410000 */
[----:B------:R-:W-:-:S04]  /*1690*/  FMUL.FTZ R131, R47, R154 ;  /* 0x0000009a2f837220 */ /* 0x000fc80000410000 */
[----:B------:R-:W-:-:S07]  /*16a0*/  @P3 FADD.FTZ R131, R115, R131 ;  /* 0x0000008373833221 */ /* 0x000fce0000010000 */
.L_x_12697:
[----:B------:R-:W-:Y:S05]  /*16b0*/  BSYNC B1 ;  /* 0x0000000000017941 */ /* 0x000fea0003800000 */
.L_x_12696:
[----:B------:R1:W-:Y:S01]  /*16c0*/  STG.E.128 desc[UR4][R156.64], R124 ;  /* 0x0000007c9c007986 */ /* 0x0003e2000c101d04 */
[----:B------:R-:W-:Y:S02]  /*16d0*/  IADD3 R153, R153, 0x100, RZ ;  /* 0x0000010099997810 */ /* 0x000fe40007ffe0ff */
[----:B------:R-:W-:Y:S01]  /*16e0*/  IADD3 R152, R152, 0x100, RZ ;  /* 0x0000010098987810 */ /* 0x000fe20007ffe0ff */
[----:B------:R1:W-:Y:S06]  /*16f0*/  STG.E.128 desc[UR4][R156.64+0x10], R128 ;  /* 0x000010809c007986 */ /* 0x0003ec000c101d04 */
.L_x_12681:
[----:B------:R-:W-:Y:S05]  /*1700*/  BSYNC B0 ;  /* 0x0000000000007941 */ /* 0x000fea0003800000 */
.L_x_12680:
[----:B------:R-:W-:Y:S01]  /*1710*/  ISETP.NE.AND P3, PT, R159, RZ, PT ;  /* 0x000000ff9f00720c */ /* 0x000fe20003f65270 */
[----:B------:R-:W-:-:S12]  /*1720*/  BSSY B0, `(.L_x_12698) ;  /* 0x0000067000007945 */ /* 0x000fd80003800000 */
[----:B------:R-:W-:Y:S05]  /*1730*/  @!P3 BRA `(.L_x_12699) ;  /* 0x000000040094b947 */ /* 0x000fea0003800000 */
[----:B01----:R-:W0:Y:S02]  /*1740*/  LDC.64 R156, c[0x0][0x230] ;  /* 0x00008c00ff9c7b82 */ /* 0x003e240000000a00 */
        /* <DEDUP_REMOVED lines=42> */
.L_x_12701:
[----:B------:R-:W-:Y:S05]  /*19f0*/  BSYNC B1 ;  /* 0x0000000000017941 */ /* 0x000fea0003800000 */
.L_x_12700:
[----:B------:R-:W-:Y:S04]  /*1a00*/  BSSY B1, `(.L_x_12702) ;  /* 0x0000007000017945 */ /* 0x000fe80003800000 */
[----:B------:R-:W-:Y:S05]  /*1a10*/  @!P4 BRA `(.L_x_12703) ;  /* 0x000000000014c947 */ /* 0x000fea0003800000 */
[----:B-----5:R-:W-:-:S04]  /*1a20*/  PRMT R133, R120, 0x7632, R133 ;  /* 0x0000763278857816 */ /* 0x020fc80000000085 */
[----:B------:R-:W-:-:S05]  /*1a30*/  SHF.L.U32 R133, R133, 0x10, RZ ;  /* 0x0000001085857819 */ /* 0x000fca00000006ff */
[----:B------:R-:W-:-:S04]  /*1a40*/  FMUL.FTZ R154, R133, UR6 ;  /* 0x00000006859a7c20 */ /* 0x000fc80008410000 */
[----:B------:R-:W-:-:S04]  /*1a50*/  FMUL.FTZ R133, R81, R154 ;  /* 0x0000009a51857220 */ /* 0x000fc80000410000 */
[----:B------:R-:W-:-:S07]  /*1a60*/  @P3 FADD.FTZ R133, R105, R133 ;  /* 0x0000008569853221 */ /* 0x000fce0000010000 */
.L_x_12703:
[----:B------:R-:W-:Y:S05]  /*1a70*/  BSYNC B1 ;  /* 0x0000000000017941 */ /* 0x000fea0003800000 */
.L_x_12702:
[----:B------:R-:W-:Y:S04]  /*1a80*/  BSSY B1, `(.L_x_12704) ;  /* 0x0000006000017945 */ /* 0x000fe80003800000 */
[----:B------:R-:W-:Y:S05]  /*1a90*/  @!P4 BRA `(.L_x_12705) ;  /* 0x000000000010c947 */ /* 0x000fea0003800000 */
[----:B-----5:R-:W-:-:S05]  /*1aa0*/  SHF.L.U32 R134, R121, 0x10, RZ ;  /* 0x0000001079867819 */ /* 0x020fca00000006ff */
[----:B------:R-:W-:-:S04]  /*1ab0*/  FMUL.FTZ R155, R134, UR6 ;  /* 0x00000006869b7c20 */ /* 0x000fc80008410000 */
[----:B------:R-:W-:-:S04]  /*1ac0*/  FMUL.FTZ R134, R82, R155 ;  /* 0x0000009b52867220 */ /* 0x000fc80000410000 */
[----:B------:R-:W-:-:S07]  /*1ad0*/  @P3 FADD.FTZ R134, R106, R134 ;  /* 0x000000866a863221 */ /* 0x000fce0000010000 */
.L_x_12705:
[----:B------:R-:W-:Y:S05]  /*1ae0*/  BSYNC B1 ;  /* 0x0000000000017941 */ /* 0x000fea0003800000 */
.L_x_12704:
[----:B------:R-:W-:Y:S04]  /*1af0*/  BSSY B1, `(.L_x_12706) ;  /* 0x0000007000017945 */ /* 0x000fe80003800000 */
[----:B------:R-:W-:Y:S05]  /*1b00*/  @!P4 BRA `(.L_x_12707) ;  /* 0x000000000014c947 */ /* 0x000fea0003800000 */
[----:B-----5:R-:W-:-:S04]  /*1b10*/  PRMT R135, R121, 0x7632, R135 ;  /* 0x0000763279877816 */ /* 0x020fc80000000087 */
[----:B------:R-:W-:-:S05]  /*1b20*/  SHF.L.U32 R135, R135, 0x10, RZ ;  /* 0x0000001087877819 */ /* 0x000fca00000006ff */
[----:B------:R-:W-:-:S04]  /*1b30*/  FMUL.FTZ R154, R135, UR6 ;  /* 0x00000006879a7c20 */ /* 0x000fc80008410000 */
[----:B------:R-:W-:-:S04]  /*1b40*/  FMUL.FTZ R135, R83, R154 ;  /* 0x0000009a53877220 */ /* 0x000fc80000410000 */
[----:B------:R-:W-:-:S07]  /*1b50*/  @P3 FADD.FTZ R135, R107, R135 ;  /* 0x000000876b873221 */ /* 0x000fce0000010000 */
.L_x_12707:
[----:B------:R-:W-:Y:S05]  /*1b60*/  BSYNC B1 ;  /* 0x0000000000017941 */ /* 0x000fea0003800000 */
.L_x_12706:
[----:B------:R-:W-:Y:S04]  /*1b70*/  BSSY B1, `(.L_x_12708) ;  /* 0x0000006000017945 */ /* 0x000fe80003800000 */
[----:B------:R-:W-:Y:S05]  /*1b80*/  @!P4 BRA `(.L_x_12709) ;  /* 0x000000000010c947 */ /* 0x000fea0003800000 */
[----:B-----5:R-:W-:-:S05]  /*1b90*/  SHF.L.U32 R136, R122, 0x10, RZ ;  /* 0x000000107a887819 */ /* 0x020fca00000006ff */
[----:B------:R-:W-:-:S04]  /*1ba0*/  FMUL.FTZ R155, R136, UR6 ;  /* 0x00000006889b7c20 */ /* 0x000fc80008410000 */
[----:B------:R-:W-:-:S04]  /*1bb0*/  FMUL.FTZ R136, R68, R155 ;  /* 0x0000009b44887220 */ /* 0x000fc80000410000 */
[----:B------:R-:W-:-:S07]  /*1bc0*/  @P3 FADD.FTZ R136, R112, R136 ;  /* 0x0000008870883221 */ /* 0x000fce0000010000 */
.L_x_12709:
[----:B------:R-:W-:Y:S05]  /*1bd0*/  BSYNC B1 ;  /* 0x0000000000017941 */ /* 0x000fea0003800000 */
.L_x_12708:
[----:B------:R-:W-:Y:S04]  /*1be0*/  BSSY B1, `(.L_x_12710) ;  /* 0x0000007000017945 */ /* 0x000fe80003800000 */
[----:B------:R-:W-:Y:S05]  /*1bf0*/  @!P4 BRA `(.L_x_12711) ;  /* 0x000000000014c947 */ /* 0x000fea0003800000 */
[----:B-----5:R-:W-:-:S04]  /*1c00*/  PRMT R137, R122, 0x7632, R137 ;  /* 0x000076327a897816 */ /* 0x020fc80000000089 */
[----:B------:R-:W-:-:S05]  /*1c10*/  SHF.L.U32 R137, R137, 0x10, RZ ;  /* 0x0000001089897819 */ /* 0x000fca00000006ff */
[----:B------:R-:W-:-:S04]  /*1c20*/  FMUL.FTZ R154, R137, UR6 ;  /* 0x00000006899a7c20 */ /* 0x000fc80008410000 */
[----:B------:R-:W-:-:S04]  /*1c30*/  FMUL.FTZ R137, R69, R154 ;  /* 0x0000009a45897220 */ /* 0x000fc80000410000 */
[----:B------:R-:W-:-:S07]  /*1c40*/  @P3 FADD.FTZ R137, R113, R137 ;  /* 0x0000008971893221 */ /* 0x000fce0000010000 */
.L_x_12711:
[----:B------:R-:W-:Y:S05]  /*1c50*/  BSYNC B1 ;  /* 0x0000000000017941 */ /* 0x000fea0003800000 */
.L_x_12710:
[----:B------:R-:W-:Y:S04]  /*1c60*/  BSSY B1, `(.L_x_12712) ;  /* 0x0000006000017945 */ /* 0x000fe80003800000 */
[----:B------:R-:W-:Y:S05]  /*1c70*/  @!P4 BRA `(.L_x_12713) ;  /* 0x000000000010c947 */ /* 0x000fea0003800000 */
[----:B-----5:R-:W-:-:S05]  /*1c80*/  SHF.L.U32 R138, R123, 0x10, RZ ;  /* 0x000000107b8a7819 */ /* 0x020fca00000006ff */
[----:B------:R-:W-:-:S04]  /*1c90*/  FMUL.FTZ R155, R138, UR6 ;  /* 0x000000068a9b7c20 */ /* 0x000fc80008410000 */
[----:B------:R-:W-:-:S04]  /*1ca0*/  FMUL.FTZ R138, R70, R155 ;  /* 0x0000009b468a7220 */ /* 0x000fc80000410000 */
[----:B------:R-:W-:-:S07]  /*1cb0*/  @P3 FADD.FTZ R138, R114, R138 ;  /* 0x0000008a728a3221 */ /* 0x000fce0000010000 */
.L_x_12713:
[----:B------:R-:W-:Y:S05]  /*1cc0*/  BSYNC B1 ;  /* 0x0000000000017941 */ /* 0x000fea0003800000 */
.L_x_12712:
[----:B------:R-:W-:Y:S04]  /*1cd0*/  BSSY B1, `(.L_x_12714) ;  /* 0x0000007000017945 */ /* 0x000fe80003800000 */
[----:B------:R-:W-:Y:S05]  /*1ce0*/  @!P4 BRA `(.L_x_12715) ;  /* 0x000000000014c947 */ /* 0x000fea0003800000 */
[----:B-----5:R-:W-:-:S04]  /*1cf0*/  PRMT R139, R123, 0x7632, R139 ;  /* 0x000076327b8b7816 */ /* 0x020fc8000000008b */
[----:B------:R-:W-:-:S05]  /*1d00*/  SHF.L.U32 R139, R139, 0x10, RZ ;  /* 0x000000108b8b7819 */ /* 0x000fca00000006ff */
[----:B------:R-:W-:-:S04]  /*1d10*/  FMUL.FTZ R154, R139, UR6 ;  /* 0x000000068b9a7c20 */ /* 0x000fc80008410000 */
[----:B------:R-:W-:-:S04]  /*1d20*/  FMUL.FTZ R139, R71, R154 ;  /* 0x0000009a478b7220 */ /* 0x000fc80000410000 */
[----:B------:R-:W-:-:S07]  /*1d30*/  @P3 FADD.FTZ R139, R115, R139 ;  /* 0x0000008b738b3221 */ /* 0x000fce0000010000 */
.L_x_12715:
[----:B------:R-:W-:Y:S05]  /*1d40*/  BSYNC B1 ;  /* 0x0000000000017941 */ /* 0x000fea0003800000 */
.L_x_12714:
[----:B------:R2:W-:Y:S01]  /*1d50*/  STG.E.128 desc[UR4][R156.64], R132 ;  /* 0x000000849c007986 */ /* 0x0005e2000c101d04 */
[----:B------:R-:W-:Y:S02]  /*1d60*/  IADD3 R153, R153, 0x100, RZ ;  /* 0x0000010099997810 */ /* 0x000fe40007ffe0ff */
[----:B------:R-:W-:Y:S01]  /*1d70*/  IADD3 R152, R152, 0x100, RZ ;  /* 0x0000010098987810 */ /* 0x000fe20007ffe0ff */
[----:B------:R2:W-:Y:S06]  /*1d80*/  STG.E.128 desc[UR4][R156.64+0x10], R136 ;  /* 0x000010889c007986 */ /* 0x0005ec000c101d04 */
.L_x_12699:
[----:B------:R-:W-:Y:S05]  /*1d90*/  BSYNC B0 ;  /* 0x0000000000007941 */ /* 0x000fea0003800000 */
.L_x_12698:
[----:B------:R-:W-:Y:S04]  /*1da0*/  BSSY B0, `(.L_x_12716) ;  /* 0x0000065000007945 */ /* 0x000fe80003800000 */
[----:B------:R-:W-:Y:S05]  /*1db0*/  @!P1 BRA `(.L_x_12717) ;  /* 0x00000004008c9947 */ /* 0x000fea0003800000 */
[----:B012---:R-:W0:Y:S08]  /*1dc0*/  LDC.64 R156, c[0x0][0x230] ;  /* 0x00008c00ff9c7b82 */ /* 0x007e300000000a00 */
[----:B------:R-:W1:Y:S01]  /*1dd0*/  @P2 LDC.64 R100, c[0x0][0x220] ;  /* 0x00008800ff642b82 */ /* 0x000e620000000a00 */
[----:B0-----:R-:W-:-:S04]  /*1de0*/  ISETP.NE.U32.AND P3, PT, R156, RZ, PT ;  /* 0x000000ff9c00720c */ /* 0x001fc80003f65070 */
[----:B------:R-:W-:-:S13]  /*1df0*/  ISETP.NE.AND.EX P3, PT, R157, RZ, PT, P3 ;  /* 0x000000ff9d00720c */ /* 0x000fda0003f65330 */
[----:B------:R-:W0:Y:S02]  /*1e00*/  @P3 LDC.64 R154, c[0x0][0x230] ;  /* 0x00008c00ff9a3b82 */ /* 0x000e240000000a00 */
[----:B0-----:R-:W-:-:S05]  /*1e10*/  @P3 IMAD.WIDE.U32 R154, R152, 0x20, R154 ;  /* 0x00000020989a3825 */ /* 0x001fca00078e009a */
[----:B------:R-:W2:Y:S01]  /*1e20*/  @P3 LDG.E.128 R104, desc[UR4][R154.64] ;  /* 0x000000049a683981 */ /* 0x000ea2000c1e1d00 */
[----:B------:R-:W-:Y:S01]  /*1e30*/  ISETP.GT.AND P4, PT, R151, RZ, PT ;  /* 0x000000ff9700720c */ /* 0x000fe20003f84270 */
[----:B-1----:R-:W-:Y:S02]  /*1e40*/  @P2 IMAD.WIDE.U32 R100, R153, 0x10, R100 ;  /* 0x0000001099642825 */ /* 0x002fe400078e0064 */
        /* <DEDUP_REMOVED lines=34> */
.L_x_12719:
[----:B------:R-:W-:Y:S05]  /*2070*/  BSYNC B1 ;  /* 0x0000000000017941 */ /* 0x000fea0003800000 */
.L_x_12718:
[----:B------:R-:W-:Y:S04]  /*2080*/  BSSY B1, `(.L_x_12720) ;  /* 0x0000007000017945 */ /* 0x000fe80003800000 */
[----:B------:R-:W-:Y:S05]  /*2090*/  @!P4 BRA `(.L_x_12721) ;  /* 0x000000000014c947 */ /* 0x000fea0003800000 */
[----:B-----5:R-:W-:-:S04]  /*20a0*/  PRMT R141, R120, 0x7632, R141 ;  /* 0x00007632788d7816 */ /* 0x020fc8000000008d */
[----:B------:R-:W-:-:S05]  /*20b0*/  SHF.L.U32 R141, R141, 0x10, RZ ;  /* 0x000000108d8d7819 */ /* 0x000fca00000006ff */
[----:B------:R-:W-:-:S04]  /*20c0*/  FMUL.FTZ R154, R141, UR6 ;  /* 0x000000068d9a7c20 */ /* 0x000fc80008410000 */
[----:B------:R-:W-:-:S04]  /*20d0*/  FMUL.FTZ R141, R97, R154 ;  /* 0x0000009a618d7220 */ /* 0x000fc80000410000 */
[----:B------:R-:W-:-:S07]  /*20e0*/  @P3 FADD.FTZ R141, R105, R141 ;  /* 0x0000008d698d3221 */ /* 0x000fce0000010000 */
.L_x_12721:
[----:B------:R-:W-:Y:S05]  /*20f0*/  BSYNC B1 ;  /* 0x0000000000017941 */ /* 0x000fea0003800000 */
.L_x_12720:
[----:B------:R-:W-:Y:S04]  /*2100*/  BSSY B1, `(.L_x_12722) ;  /* 0x0000006000017945 */ /* 0x000fe80003800000 */
[----:B------:R-:W-:Y:S05]  /*2110*/  @!P4 BRA `(.L_x_12723) ;  /* 0x000000000010c947 */ /* 0x000fea0003800000 */
[----:B-----5:R-:W-:-:S05]  /*2120*/  SHF.L.U32 R142, R121, 0x10, RZ ;  /* 0x00000010798e7819 */ /* 0x020fca00000006ff */
[----:B------:R-:W-:-:S04]  /*2130*/  FMUL.FTZ R151, R142, UR6 ;  /* 0x000000068e977c20 */ /* 0x000fc80008410000 */
[----:B------:R-:W-:-:S04]  /*2140*/  FMUL.FTZ R142, R98, R151 ;  /* 0x00000097628e7220 */ /* 0x000fc80000410000 */
[----:B------:R-:W-:-:S07]  /*2150*/  @P3 FADD.FTZ R142, R106, R142 ;  /* 0x0000008e6a8e3221 */ /* 0x000fce0000010000 */
.L_x_12723:
[----:B------:R-:W-:Y:S05]  /*2160*/  BSYNC B1 ;  /* 0x0000000000017941 */ /* 0x000fea0003800000 */
.L_x_12722:
[----:B------:R-:W-:Y:S04]  /*2170*/  BSSY B1, `(.L_x_12724) ;  /* 0x0000007000017945 */ /* 0x000fe80003800000 */
[----:B------:R-:W-:Y:S05]  /*2180*/  @!P4 BRA `(.L_x_12725) ;  /* 0x000000000014c947 */ /* 0x000fea0003800000 */
[----:B-----5:R-:W-:-:S04]  /*2190*/  PRMT R143, R121, 0x7632, R143 ;  /* 0x00007632798f7816 */ /* 0x020fc8000000008f */
[----:B------:R-:W-:-:S05]  /*21a0*/  SHF.L.U32 R143, R143, 0x10, RZ ;  /* 0x000000108f8f7819 */ /* 0x000fca00000006ff */
[----:B------:R-:W-:-:S04]  /*21b0*/  FMUL.FTZ R154, R143, UR6 ;  /* 0x000000068f9a7c20 */ /* 0x000fc80008410000 */
[----:B------:R-:W-:-:S04]  /*21c0*/  FMUL.FTZ R143, R99, R154 ;  /* 0x0000009a638f7220 */ /* 0x000fc80000410000 */
[----:B------:R-:W-:-:S07]  /*21d0*/  @P3 FADD.FTZ R143, R107, R143 ;  /* 0x0000008f6b8f3221 */ /* 0x000fce0000010000 */
.L_x_12725:
[----:B------:R-:W-:Y:S05]  /*21e0*/  BSYNC B1 ;  /* 0x0000000000017941 */ /* 0x000fea0003800000 */
.L_x_12724:
[----:B------:R-:W-:Y:S04]  /*21f0*/  BSSY B1, `(.L_x_12726) ;  /* 0x0000006000017945 */ /* 0x000fe80003800000 */
[----:B------:R-:W-:Y:S05]  /*2200*/  @!P4 BRA `(.L_x_12727) ;  /* 0x000000000010c947 */ /* 0x000fea0003800000 */
[----:B-----5:R-:W-:-:S05]  /*2210*/  SHF.L.U32 R100, R122, 0x10, RZ ;  /* 0x000000107a647819 */ /* 0x020fca00000006ff */
[----:B------:R-:W-:-:S04]  /*2220*/  FMUL.FTZ R151, R100, UR6 ;  /* 0x0000000664977c20 */ /* 0x000fc80008410000 */
[----:B------:R-:W-:-:S04]  /*2230*/  FMUL.FTZ R100, R92, R151 ;  /* 0x000000975c647220 */ /* 0x000fc80000410000 */
[----:B------:R-:W-:-:S07]  /*2240*/  @P3 FADD.FTZ R100, R112, R100 ;  /* 0x0000006470643221 */ /* 0x000fce0000010000 */
.L_x_12727:
[----:B------:R-:W-:Y:S05]  /*2250*/  BSYNC B1 ;  /* 0x0000000000017941 */ /* 0x000fea0003800000 */
.L_x_12726:
[----:B------:R-:W-:Y:S04]  /*2260*/  BSSY B1, `(.L_x_12728) ;  /* 0x0000007000017945 */ /* 0x000fe80003800000 */
[----:B------:R-:W-:Y:S05]  /*2270*/  @!P4 BRA `(.L_x_12729) ;  /* 0x000000000014c947 */ /* 0x000fea0003800000 */
[----:B-----5:R-:W-:-:S04]  /*2280*/  PRMT R101, R122, 0x7632, R101 ;  /* 0x000076327a657816 */ /* 0x020fc80000000065 */
[----:B------:R-:W-:-:S05]  /*2290*/  SHF.L.U32 R101, R101, 0x10, RZ ;  /* 0x0000001065657819 */ /* 0x000fca00000006ff */
[----:B------:R-:W-:-:S04]  /*22a0*/  FMUL.FTZ R154, R101, UR6 ;  /* 0x00000006659a7c20 */ /* 0x000fc80008410000 */
[----:B------:R-:W-:-:S04]  /*22b0*/  FMUL.FTZ R101, R93, R154 ;  /* 0x0000009a5d657220 */ /* 0x000fc80000410000 */
[----:B------:R-:W-:-:S07]  /*22c0*/  @P3 FADD.FTZ R101, R113, R101 ;  /* 0x0000006571653221 */ /* 0x000fce0000010000 */
.L_x_12729:
[----:B------:R-:W-:Y:S05]  /*22d0*/  BSYNC B1 ;  /* 0x0000000000017941 */ /* 0x000fea0003800000 */
.L_x_12728:
[----:B------:R-:W-:Y:S04]  /*22e0*/  BSSY B1, `(.L_x_12730) ;  /* 0x0000006000017945 */ /* 0x000fe80003800000 */
[----:B------:R-:W-:Y:S05]  /*22f0*/  @!P4 BRA `(.L_x_12731) ;  /* 0x000000000010c947 */ /* 0x000fea0003800000 */
[----:B-----5:R-:W-:-:S05]  /*2300*/  SHF.L.U32 R102, R123, 0x10, RZ ;  /* 0x000000107b667819 */ /* 0x020fca00000006ff */
[----:B------:R-:W-:-:S04]  /*2310*/  FMUL.FTZ R151, R102, UR6 ;  /* 0x0000000666977c20 */ /* 0x000fc80008410000 */
[----:B------:R-:W-:-:S04]  /*2320*/  FMUL.FTZ R102, R94, R151 ;  /* 0x000000975e667220 */ /* 0x000fc80000410000 */
[----:B------:R-:W-:-:S07]  /*2330*/  @P3 FADD.FTZ R102, R114, R102 ;  /* 0x0000006672663221 */ /* 0x000fce0000010000 */
.L_x_12731:
[----:B------:R-:W-:Y:S05]  /*2340*/  BSYNC B1 ;  /* 0x0000000000017941 */ /* 0x000fea0003800000 */
.L_x_12730:
[----:B------:R-:W-:Y:S04]  /*2350*/  BSSY B1, `(.L_x_12732) ;  /* 0x0000007000017945 */ /* 0x000fe80003800000 */
[----:B------:R-:W-:Y:S05]  /*2360*/  @!P4 BRA `(.L_x_12733) ;  /* 0x000000000014c947 */ /* 0x000fea0003800000 */
[----:B-----5:R-:W-:-:S04]  /*2370*/  PRMT R103, R123, 0x7632, R103 ;  /* 0x000076327b677816 */ /* 0x020fc80000000067 */
[----:B------:R-:W-:-:S05]  /*2380*/  SHF.L.U32 R103, R103, 0x10, RZ ;  /* 0x0000001067677819 */ /* 0x000fca00000006ff */
[----:B------:R-:W-:-:S04]  /*2390*/  FMUL.FTZ R154, R103, UR6 ;  /* 0x00000006679a7c20 */ /* 0x000fc80008410000 */
[----:B------:R-:W-:-:S04]  /*23a0*/  FMUL.FTZ R103, R95, R154 ;  /* 0x0000009a5f677220 */ /* 0x000fc80000410000 */
[----:B------:R-:W-:-:S07]  /*23b0*/  @P3 FADD.FTZ R103, R115, R103 ;  /* 0x0000006773673221 */ /* 0x000fce0000010000 */
.L_x_12733:
[----:B------:R-:W-:Y:S05]  /*23c0*/  BSYNC B1 ;  /* 0x0000000000017941 */ /* 0x000fea0003800000 */
.L_x_12732:
[----:B------:R3:W-:Y:S04]  /*23d0*/  STG.E.128 desc[UR4][R152.64], R140 ;  /* 0x0000008c98007986 */ /* 0x0007e8000c101d04 */
[----:B------:R3:W-:Y:S02]  /*23e0*/  STG.E.128 desc[UR4][R152.64+0x10], R100 ;  /* 0x0000106498007986 */ /* 0x0007e4000c101d04 */
.L_x_12717:
[----:B------:R-:W-:Y:S05]  /*23f0*/  BSYNC B0 ;  /* 0x0000000000007941 */ /* 0x000fea0003800000 */
.L_x_12716:
[----:B---3--:R-:W-:Y:S01]  /*2400*/  FADD.FTZ R152, RZ, R108 ;  /* 0x0000006cff987221 */ /* 0x008fe20000010000 */
        /* <DEDUP_REMOVED lines=9> */
[----:B------:R-:W-:-:S03]  /*24a0*/  FADD.FTZ R151, R111, R152 ;  /* 0x000000986f977221 */ /* 0x000fc60000010000 */
[----:B------:R-:W-:Y:S01]  /*24b0*/  P2R R0, PR, RZ, 0x40 ;  /* 0x00000040ff007803 */ /* 0x000fe20000000000 */
        /* <DEDUP_REMOVED lines=32> */
[----:B------:R-:W3:Y:S02]  /*26c0*/  SHFL.BFLY PT, R0, R153, 0x1, 0x1f ;  /* 0x0c201f0099007f89 */ /* 0x000ee400000e0000 */
[----:B---3--:R-:W-:-:S05]  /*26d0*/  FADD.FTZ R155, R153, R0 ;  /* 0x00000000999b7221 */ /* 0x008fca0000010000 */
[----:B------:R-:W0:Y:S02]  /*26e0*/  SHFL.BFLY PT, R0, R155, 0x2, 0x1f ;  /* 0x0c401f009b007f89 */ /* 0x000e2400000e0000 */
[----:B012---:R-:W-:-:S05]  /*26f0*/  FADD.FTZ R156, R155, R0 ;  /* 0x000000009b9c7221 */ /* 0x007fca0000010000 */
        /* <DEDUP_REMOVED lines=81> */
.L_x_12754:
[----:B------:R-:W-:Y:S01]  /*2c10*/  LOP3.LUT P2, RZ, R2, 0x1f, RZ, 0xc0, !PT ;  /* 0x0000001f02ff7812 */ /* 0x000fe2000784c0ff */
        /* <DEDUP_REMOVED lines=18> */
[----:B-1----:R-:W-:-:S04]  /*2d40*/  @!P2 LEA R0, R153, R0, 0x18 ;  /* 0x000000009900a211 */ /* 0x002fc800078ec0ff */
[----:B------:R-:W-:Y:S01]  /*2d50*/  @!P2 LEA R151, R151, R0, 0x3 ;  /* 0x000000009797a211 */ /* 0x000fe200078e18ff */
[----:B------:R-:W-:-:S04]  /*2d60*/  HFMA2.MMA R0, -RZ, RZ, 0, 0 ;  /* 0x00000000ff007435 */ /* 0x000fc800000001ff */
[----:B------:R-:W-:Y:S02]  /*2d70*/  @!P2 LDS.64 R156, [R151] ;  /* 0x00000000979ca984 */ /* 0x000fe40000000a00 */
[----:B------:R-:W-:Y:S02]  /*2d80*/  @!P2 MOV R0, R147 ;  /* 0x000000930000a202 */ /* 0x000fe40000000f00 */
[----:B------:R-:W-:Y:S02]  /*2d90*/  LOP3.LUT P2, RZ, R154, 0x1f, R2, 0xf8, !PT ;  /* 0x0000001f9aff7812 */ /* 0x000fe4000784f802 */
[----:B------:R-:W-:Y:S01]  /*2da0*/  I2FP.F32.S32 R163, R0 ;  /* 0x0000000000a37245 */ /* 0x000fe20000201400 */
[----:B------:R-:W0:Y:S10]  /*2db0*/  SHFL.DOWN PT, R161, R0, 0x4, 0x1f ;  /* 0x08801f0000a17f89 */ /* 0x000e3400000e0000 */
[----:B------:R-:W1:Y:S08]  /*2dc0*/  @!P2 LDC.64 R152, c[0x0][0x250] ;  /* 0x00009400ff98ab82 */ /* 0x000e700000000a00 */
[----:B------:R-:W2:Y:S01]  /*2dd0*/  @!P2 LDC.64 R154, c[0x0][0x258] ;  /* 0x00009600ff9aab82 */ /* 0x000ea20000000a00 */
[----:B0-----:R-:W-:-:S02]  /*2de0*/  I2FP.F32.S32 R162, R161 ;  /* 0x000000a100a27245 */ /* 0x001fc40000201400 */
[----:B------:R-:W-:-:S04]  /*2df0*/  IADD3 R161, R161, R0, RZ ;  /* 0x00000000a1a17210 */ /* 0x000fc80007ffe0ff */
[----:B------:R-:W-:Y:S01]  /*2e00*/  I2FP.F32.S32 R0, R161 ;  /* 0x000000a100007245 */ /* 0x000fe20000201400 */
[----:B------:R-:W0:Y:S01]  /*2e10*/  SHFL.DOWN PT, R151, R156, 0x4, 0x1f ;  /* 0x08801f009c977f89 */ /* 0x000e2200000e0000 */
[----:B-1----:R-:W-:-:S04]  /*2e20*/  @!P2 LEA R152, P3, R146, R152, 0x2 ;  /* 0x000000989298a211 */ /* 0x002fc800078610ff */
[C---:B------:R-:W-:Y:S02]  /*2e30*/  @!P2 LEA.HI.X R153, R146.reuse, R153, R150, 0x2, P3 ;  /* 0x000000999299a211 */ /* 0x040fe400018f1496 */
[----:B--2---:R-:W-:-:S04]  /*2e40*/  @!P2 LEA R154, P3, R146, R154, 0x2 ;  /* 0x0000009a929aa211 */ /* 0x004fc800078610ff */
[----:B------:R-:W-:Y:S01]  /*2e50*/  @!P2 LEA.HI.X R155, R146, R155, R150, 0x2, P3 ;  /* 0x0000009b929ba211 */ /* 0x000fe200018f1496 */
[C---:B0-----:R-:W-:Y:S01]  /*2e60*/  FADD.FTZ R150, -R151.reuse, R156 ;  /* 0x0000009c97967221 */ /* 0x041fe20000010100 */
[----:B------:R-:W-:Y:S02]  /*2e70*/  FMUL.FTZ R164, R151, R162 ;  /* 0x000000a297a47220 */ /* 0x000fe40000410000 */
[----:B------:R-:W0:Y:S01]  /*2e80*/  MUFU.RCP R151, R0 ;  /* 0x0000000000977308 */ /* 0x000e220000001000 */
[----:B------:R-:W-:Y:S01]  /*2e90*/  FMUL.FTZ R150, R150, R150 ;  /* 0x0000009696967220 */ /* 0x000fe20000410000 */
[----:B------:R-:W-:Y:S02]  /*2ea0*/  FFMA.FTZ R164, R163, R156, R164 ;  /* 0x0000009ca3a47223 */ /* 0x000fe400000100a4 */
[----:B------:R-:W1:Y:S01]  /*2eb0*/  SHFL.DOWN PT, R156, R161, 0x2, 0x1f ;  /* 0x08401f00a19c7f89 */ /* 0x000e6200000e0000 */
[----:B------:R-:W-:-:S03]  /*2ec0*/  FMUL.FTZ R163, R150, R163 ;  /* 0x000000a396a37220 */ /* 0x000fc60000410000 */
[----:B------:R-:W2:Y:S01]  /*2ed0*/  SHFL.DOWN PT, R150, R157, 0x4, 0x1f ;  /* 0x08801f009d967f89 */ /* 0x000ea200000e0000 */
[----:B------:R-:W-:Y:S01]  /*2ee0*/  FMUL.FTZ R163, R163, R162 ;  /* 0x000000a2a3a37220 */ /* 0x000fe20000410000 */
[----:B-1----:R-:W-:Y:S01]  /*2ef0*/  I2FP.F32.S32 R165, R156 ;  /* 0x0000009c00a57245 */ /* 0x002fe20000201400 */
[----:B--2---:R-:W-:-:S04]  /*2f00*/  FADD.FTZ R150, R150, R157 ;  /* 0x0000009d96967221 */ /* 0x004fc80000010000 */
[C---:B0-----:R-:W-:Y:S01]  /*2f10*/  FFMA.FTZ R150, R151.reuse, R163, R150 ;  /* 0x000000a397967223 */ /* 0x041fe20000010096 */
[----:B------:R-:W-:Y:S01]  /*2f20*/  FMUL.FTZ R151, R151, R164 ;  /* 0x000000a497977220 */ /* 0x000fe20000410000 */
[----:B------:R-:W-:-:S04]  /*2f30*/  IADD3 R163, R161, R156, RZ ;  /* 0x0000009ca1a37210 */ /* 0x000fc80007ffe0ff */
[----:B------:R-:W0:Y:S02]  /*2f40*/  SHFL.DOWN PT, R162, R151, 0x2, 0x1f ;  /* 0x08401f0097a27f89 */ /* 0x000e2400000e0000 */
[----:B0-----:R-:W-:Y:S01]  /*2f50*/  FADD.FTZ R156, R151, -R162 ;  /* 0x800000a2979c7221 */ /* 0x001fe20000010000 */
[----:B------:R-:W-:-:S03]  /*2f60*/  FMUL.FTZ R167, R162, R165 ;  /* 0x000000a5a2a77220 */ /* 0x000fc60000410000 */
[----:B------:R-:W-:Y:S01]  /*2f70*/  FMUL.FTZ R157, R156, R156 ;  /* 0x0000009c9c9d7220 */ /* 0x000fe20000410000 */
[----:B------:R-:W-:-:S03]  /*2f80*/  FFMA.FTZ R162, R0, R151, R167 ;  /* 0x0000009700a27223 */ /* 0x000fc600000100a7 */
[----:B------:R-:W-:Y:S02]  /*2f90*/  FMUL.FTZ R0, R0, R157 ;  /* 0x0000009d00007220 */ /* 0x000fe40000410000 */
[----:B------:R-:W0:Y:S02]  /*2fa0*/  SHFL.DOWN PT, R157, R150, 0x2, 0x1f ;  /* 0x08401f00969d7f89 */ /* 0x000e2400000e0000 */
[----:B------:R-:W-:Y:S01]  /*2fb0*/  FMUL.FTZ R165, R0, R165 ;  /* 0x000000a500a57220 */ /* 0x000fe20000410000 */
[----:B------:R-:W-:-:S04]  /*2fc0*/  I2FP.F32.S32 R0, R163 ;  /* 0x000000a300007245 */ /* 0x000fc80000201400 */
[----:B------:R-:W1:Y:S01]  /*2fd0*/  MUFU.RCP R151, R0 ;  /* 0x0000000000977308 */ /* 0x000e620000001000 */
[----:B0-----:R-:W-:-:S04]  /*2fe0*/  FADD.FTZ R156, R150, R157 ;  /* 0x0000009d969c7221 */ /* 0x001fc80000010000 */
[C---:B-1----:R-:W-:Y:S01]  /*2ff0*/  FFMA.FTZ R156, R151.reuse, R165, R156 ;  /* 0x000000a5979c7223 */ /* 0x042fe2000001009c */
[----:B------:R-:W-:Y:S02]  /*3000*/  FMUL.FTZ R151, R151, R162 ;  /* 0x000000a297977220 */ /* 0x000fe40000410000 */
[----:B------:R-:W0:Y:S04]  /*3010*/  SHFL.DOWN PT, R162, R163, 0x1, 0x1f ;  /* 0x08201f00a3a27f89 */ /* 0x000e2800000e0000 */
[----:B------:R-:W1:Y:S01]  /*3020*/  SHFL.DOWN PT, R164, R151, 0x1, 0x1f ;  /* 0x08201f0097a47f89 */ /* 0x000e6200000e0000 */
[-C--:B0-----:R-:W-:Y:S02]  /*3030*/  I2FP.F32.S32 R165, R162.reuse ;  /* 0x000000a200a57245 */ /* 0x081fe40000201400 */
[----:B------:R-:W-:-:S03]  /*3040*/  IADD3 R162, R163, R162, RZ ;  /* 0x000000a2a3a27210 */ /* 0x000fc60007ffe0ff */
[----:B-1----:R-:W-:Y:S01]  /*3050*/  FMUL.FTZ R157, R164, R165 ;  /* 0x000000a5a49d7220 */ /* 0x002fe20000410000 */
[----:B------:R-:W-:Y:S01]  /*3060*/  I2FP.F32.S32 R162, R162 ;  /* 0x000000a200a27245 */ /* 0x000fe20000201400 */
[----:B------:R-:W-:Y:S02]  /*3070*/  FADD.FTZ R164, R151, -R164 ;  /* 0x800000a497a47221 */ /* 0x000fe40000010000 */
[----:B------:R-:W-:Y:S02]  /*3080*/  FFMA.FTZ R167, R0, R151, R157 ;  /* 0x0000009700a77223 */ /* 0x000fe4000001009d */
[----:B------:R-:W0:Y:S01]  /*3090*/  SHFL.DOWN PT, R157, R156, 0x1, 0x1f ;  /* 0x08201f009c9d7f89 */ /* 0x000e2200000e0000 */
[----:B------:R-:W1:Y:S01]  /*30a0*/  MUFU.RCP R162, R162 ;  /* 0x000000a200a27308 */ /* 0x000e620000001000 */
[----:B------:R-:W-:-:S04]  /*30b0*/  FMUL.FTZ R161, R164, R164 ;  /* 0x000000a4a4a17220 */ /* 0x000fc80000410000 */
[----:B------:R-:W-:Y:S02]  /*30c0*/  FMUL.FTZ R161, R0, R161 ;  /* 0x000000a100a17220 */ /* 0x000fe40000410000 */
[----:B------:R-:W2:Y:S02]  /*30d0*/  LDC R0, c[0x0][0x2d8] ;  /* 0x0000b600ff007b82 */ /* 0x000ea40000000800 */
[----:B------:R-:W-:Y:S01]  /*30e0*/  FMUL.FTZ R161, R161, R165 ;  /* 0x000000a5a1a17220 */ /* 0x000fe20000410000 */
[----:B-1----:R-:W-:Y:S01]  /*30f0*/  FMUL.FTZ R167, R162, R167 ;  /* 0x000000a7a2a77220 */ /* 0x002fe20000410000 */
[----:B0-----:R-:W-:-:S05]  /*3100*/  FADD.FTZ R157, R156, R157 ;  /* 0x0000009d9c9d7221 */ /* 0x001fca0000010000 */
[----:B------:R-:W0:Y:S01]  /*3110*/  SHFL.IDX PT, R167, R167, RZ, 0x1f ;  /* 0x00001fffa7a77589 */ /* 0x000e2200000e0000 */
[----:B------:R-:W-:-:S06]  /*3120*/  FFMA.FTZ R161, R162, R161, R157 ;  /* 0x000000a1a2a17223 */ /* 0x000fcc000001009d */
[----:B------:R-:W2:Y:S01]  /*3130*/  SHFL.IDX PT, R161, R161, RZ, 0x1f ;  /* 0x00001fffa1a17589 */ /* 0x000ea200000e0000 */
[----:B0-----:R-:W-:-:S03]  /*3140*/  FMUL.FTZ R150, R167, R167 ;  /* 0x000000a7a7967220 */ /* 0x001fc60000410000 */
[----:B------:R0:W-:Y:S02]  /*3150*/  @!P2 STG.E desc[UR4][R152.64], R167 ;  /* 0x000000a79800a986 */ /* 0x0001e4000c101904 */
[----:B------:R-:W-:Y:S01]  /*3160*/  FSEL R151, R150, RZ, P4 ;  /* 0x000000ff96977208 */ /* 0x000fe20002000000 */
[----:B--2---:R-:W-:-:S04]  /*3170*/  FFMA.FTZ R0, R161, UR7, R0 ;  /* 0x00000007a1007c23 */ /* 0x004fc80008010000 */
[----:B------:R-:W-:-:S04]  /*3180*/  FADD.FTZ R0, R0, R151 ;  /* 0x0000009700007221 */ /* 0x000fc80000010000 */
        /* <DEDUP_REMOVED lines=15> */
[----:B------:R-:W0:Y:S01]  /*3280*/  LDC.64 R154, c[0x0][0x2b8] ;  /* 0x0000ae00ff9a7b82 */ /* 0x000e220000000a00 */
[--C-:B------:R-:W-:Y:S01]  /*3290*/  FADD.FTZ R156, R116, -R152.reuse ;  /* 0x80000098749c7221 */ /* 0x100fe20000010000 */
[C---:B------:R-:W-:Y:S01]  /*32a0*/  FMUL.FTZ R149, R157.reuse, R148 ;  /* 0x000000949d957220 */ /* 0x040fe20000410000 */
[C---:B------:R-:W-:Y:S01]  /*32b0*/  FMUL.FTZ R150, R157.reuse, R150 ;  /* 0x000000969d967220 */ /* 0x040fe20000410000 */
        /* <DEDUP_REMOVED lines=26> */
.L_x_12738:
[----:B------:R-:W-:Y:S05]  /*3460*/  BSYNC B1 ;  /* 0x0000000000017941 */ /* 0x000fea0003800000 */
.L_x_12737:
        /* <DEDUP_REMOVED lines=35> */
.L_x_12740:
[----:B------:R-:W-:Y:S05]  /*36a0*/  BSYNC B1 ;  /* 0x0000000000017941 */ /* 0x000fea0003800000 */
.L_x_12739:
        /* <DEDUP_REMOVED lines=35> */
.L_x_12742:
[----:B------:R-:W-:Y:S05]  /*38e0*/  BSYNC B1 ;  /* 0x0000000000017941 */ /* 0x000fea0003800000 */
.L_x_12741:
[----:B------:R-:W-:Y:S05]  /*38f0*/  @!P1 BRA `(.L_x_12736) ;  /* 0x00000000007c9947 */ /* 0x000fea0003800000 */
[--C-:B012---:R-:W-:Y:S01]  /*3900*/  FADD.FTZ R148, R102, -R152.reuse ;  /* 0x8000009866947221 */ /* 0x107fe20000010000 */
[--C-:B------:R-:W-:Y:S01]  /*3910*/  FADD.FTZ R150, R140, -R152.reuse ;  /* 0x800000988c967221 */ /* 0x100fe20000010000 */
[--C-:B------:R-:W-:Y:S01]  /*3920*/  FADD.FTZ R154, R141, -R152.reuse ;  /* 0x800000988d9a7221 */ /* 0x100fe20000010000 */
[--C-:B------:R-:W-:Y:S01]  /*3930*/  FADD.FTZ R156, R142, -R152.reuse ;  /* 0x800000988e9c7221 */ /* 0x100fe20000010000 */
[----:B------:R-:W-:Y:S01]  /*3940*/  FMUL.FTZ R153, R157, R148 ;  /* 0x000000949d997220 */ /* 0x000fe20000410000 */
[--C-:B------:R-:W-:Y:S01]  /*3950*/  FADD.FTZ R162, R143, -R152.reuse ;  /* 0x800000988fa27221 */ /* 0x100fe20000010000 */
[----:B------:R-:W0:Y:S01]  /*3960*/  LDC.64 R148, c[0x0][0x2b8] ;  /* 0x0000ae00ff947b82 */ /* 0x000e220000000a00 */
[--C-:B------:R-:W-:Y:S01]  /*3970*/  FADD.FTZ R166, R103, -R152.reuse ;  /* 0x8000009867a67221 */ /* 0x100fe20000010000 */
[--C-:B------:R-:W-:Y:S01]  /*3980*/  FADD.FTZ R164, R100, -R152.reuse ;  /* 0x8000009864a47221 */ /* 0x100fe20000010000 */
[----:B------:R-:W-:Y:S01]  /*3990*/  FADD.FTZ R152, R101, -R152 ;  /* 0x8000009865987221 */ /* 0x000fe20000010000 */
[C---:B------:R-:W-:Y:S01]  /*39a0*/  FMUL.FTZ R151, R157.reuse, R150 ;  /* 0x000000969d977220 */ /* 0x040fe20000410000 */
        /* <DEDUP_REMOVED lines=17> */
[----:B0-----:R-:W-:Y:S01]  /*3ac0*/  IMAD.WIDE.U32 R148, R0, 0x10, R148 ;  /* 0x0000001000947825 */ /* 0x001fe200078e0094 */
[----:B------:R-:W-:-:S05]  /*3ad0*/  F2FP.BF16.F32.PACK_AB R164, R154, R151 ;  /* 0x000000979aa4723e */ /* 0x000fca00000010ff */
[----:B------:R3:W-:Y:S02]  /*3ae0*/  STG.E.128 desc[UR4][R148.64], R164 ;  /* 0x000000a494007986 */ /* 0x0007e4000c101d04 */
.L_x_12736:
[----:B------:R-:W-:Y:S05]  /*3af0*/  BSYNC B0 ;  /* 0x0000000000007941 */ /* 0x000fea0003800000 */
.L_x_12735:
[----:B------:R-:W-:Y:S02]  /*3b00*/  IADD3 R146, R146, UR8, RZ ;  /* 0x0000000892927c10 */ /* 0x000fe4000fffe0ff */
[----:B------:R-:W-:Y:S02]  /*3b10*/  SEL R0, RZ, 0x1, P5 ;  /* 0x00000001ff007807 */ /* 0x000fe40002800000 */
[----:B------:R-:W-:-:S13]  /*3b20*/  ISETP.GE.AND P2, PT, R146, UR9, PT ;  /* 0x0000000992007c0c */ /* 0x000fda000bf46270 */
[----:B------:R-:W-:Y:S05]  /*3b30*/  @!P2 BRA `(.L_x_12743) ;  /* 0xffffffcc0064a947 */ /* 0x000fea000383ffff */
[----:B------:R-:W-:Y:S05]  /*3b40*/  EXIT ;  /* 0x000000000000794d */ /* 0x000fea0003800000 */
.L_x_12734:
[----:B------:R-:W-:Y:S01]  /*3b50*/  HFMA2.MMA R165, -RZ, RZ, 0, 5.9604644775390625e-08 ;  /* 0x00000001ffa57435 */ /* 0x000fe200000001ff */
[----:B------:R-:W-:Y:S02]  /*3b60*/  MOV R166, R153 ;  /* 0x0000009900a67202 */ /* 0x000fe40000000f00 */
[----:B------:R-:W-:Y:S02]  /*3b70*/  MOV R168, 0x1f ;  /* 0x0000001f00a87802 */ /* 0x000fe40000000f00 */
[----:B------:R-:W-:-:S07]  /*3b80*/  MOV R163, 0xffffffff ;  /* 0xffffffff00a37802 */ /* 0x000fce0000000f00 */
[----:B012-45:R-:W-:Y:S05]  /*3b90*/  WARPSYNC.COLLECTIVE R163, `(.L_x_12744) ;  /* 0x00000000a3087348 */ /* 0x037fea0003c00000 */
[----:B------:R3:W0:Y:S02]  /*3ba0*/  SHFL.BFLY P6, R164, R166, R165, R168 ;  /* 0x0c0000a5a6a47389 */ /* 0x00062400000c00a8 */
[----:B012345:R-:W-:Y:S01]  /*3bb0*/  ENDCOLLECTIVE ;  /* 0x000000000000791b */ /* 0x03ffe20003800000 */
.L_x_12744:
[----:B------:R-:W-:Y:S01]  /*3bc0*/  HFMA2.MMA R165, -RZ, RZ, 0, 1.1920928955078125e-07 ;  /* 0x00000002ffa57435 */ /* 0x000fe200000001ff */
[----:B------:R-:W-:-:S05]  /*3bd0*/  MOV R0, R164 ;  /* 0x000000a400007202 */ /* 0x000fca0000000f00 */
[----:B------:R-:W-:-:S05]  /*3be0*/  FADD.FTZ R155, R153, R0 ;  /* 0x00000000999b7221 */ /* 0x000fca0000010000 */
[----:B------:R-:W-:-:S07]  /*3bf0*/  MOV R166, R155 ;  /* 0x0000009b00a67202 */ /* 0x000fce0000000f00 */
[----:B------:R-:W-:Y:S05]  /*3c00*/  WARPSYNC.COLLECTIVE R163, `(.L_x_12745) ;  /* 0x00000000a3087348 */ /* 0x000fea0003c00000 */
[----:B------:R0:W1:Y:S02]  /*3c10*/  SHFL.BFLY P6, R164, R166, R165, R168 ;  /* 0x0c0000a5a6a47389 */ /* 0x00006400000c00a8 */
[----:B01----:R-:W-:Y:S01]  /*3c20*/  ENDCOLLECTIVE ;  /* 0x000000000000791b */ /* 0x003fe20003800000 */
.L_x_12745:
[----:B------:R-:W-:Y:S01]  /*3c30*/  HFMA2.MMA R165, -RZ, RZ, 0, 2.384185791015625e-07 ;  /* 0x00000004ffa57435 */ /* 0x000fe200000001ff */
[----:B------:R-:W-:-:S05]  /*3c40*/  MOV R0, R164 ;  /* 0x000000a400007202 */ /* 0x000fca0000000f00 */
[----:B------:R-:W-:-:S05]  /*3c50*/  FADD.FTZ R156, R155, R0 ;  /* 0x000000009b9c7221 */ /* 0x000fca0000010000 */
[----:B------:R-:W-:-:S07]  /*3c60*/  MOV R166, R156 ;  /* 0x0000009c00a67202 */ /* 0x000fce0000000f00 */
[----:B------:R-:W-:Y:S05]  /*3c70*/  WARPSYNC.COLLECTIVE R163, `(.L_x_12746) ;  /* 0x00000000a3087348 */ /* 0x000fea0003c00000 */
[----:B------:R0:W1:Y:S02]  /*3c80*/  SHFL.BFLY P6, R164, R166, R165, R168 ;  /* 0x0c0000a5a6a47389 */ /* 0x00006400000c00a8 */
[----:B01----:R-:W-:Y:S01]  /*3c90*/  ENDCOLLECTIVE ;  /* 0x000000000000791b */ /* 0x003fe20003800000 */
.L_x_12746:
[----:B------:R-:W-:Y:S01]  /*3ca0*/  HFMA2.MMA R165, -RZ, RZ, 0, 4.76837158203125e-07 ;  /* 0x00000008ffa57435 */ /* 0x000fe200000001ff */
[----:B------:R-:W-:-:S05]  /*3cb0*/  MOV R157, R164 ;  /* 0x000000a4009d7202 */ /* 0x000fca0000000f00 */
[----:B------:R-:W-:-:S05]  /*3cc0*/  FADD.FTZ R157, R156, R157 ;  /* 0x0000009d9c9d7221 */ /* 0x000fca0000010000 */
[----:B------:R-:W-:-:S07]  /*3cd0*/  MOV R166, R157 ;  /* 0x0000009d00a67202 */ /* 0x000fce0000000f00 */
[----:B------:R-:W-:Y:S05]  /*3ce0*/  WARPSYNC.COLLECTIVE R163, `(.L_x_12747) ;  /* 0x00000000a3087348 */ /* 0x000fea0003c00000 */
[----:B------:R0:W1:Y:S02]  /*3cf0*/  SHFL.BFLY P6, R164, R166, R165, R168 ;  /* 0x0c0000a5a6a47389 */ /* 0x00006400000c00a8 */
[----:B01----:R-:W-:Y:S01]  /*3d00*/  ENDCOLLECTIVE ;  /* 0x000000000000791b */ /* 0x003fe20003800000 */
.L_x_12747:
[----:B------:R-:W-:Y:S01]  /*3d10*/  HFMA2.MMA R165, -RZ, RZ, 0, 9.5367431640625e-07 ;  /* 0x00000010ffa57435 */ /* 0x000fe200000001ff */
[----:B------:R-:W-:-:S05]  /*3d20*/  MOV R0, R164 ;  /* 0x000000a400007202 */ /* 0x000fca0000000f00 */
[----:B------:R-:W-:-:S05]  /*3d30*/  FADD.FTZ R161, R157, R0 ;  /* 0x000000009da17221 */ /* 0x000fca0000010000 */
[----:B------:R-:W-:-:S07]  /*3d40*/  MOV R166, R161 ;  /* 0x000000a100a67202 */ /* 0x000fce0000000f00 */
[----:B------:R-:W-:Y:S05]  /*3d50*/  WARPSYNC.COLLECTIVE R163, `(.L_x_12748) ;  /* 0x00000000a3087348 */ /* 0x000fea0003c00000 */
[----:B------:R0:W1:Y:S02]  /*3d60*/  SHFL.BFLY P6, R164, R166, R165, R168 ;  /* 0x0c0000a5a6a47389 */ /* 0x00006400000c00a8 */
[----:B01----:R-:W-:Y:S01]  /*3d70*/  ENDCOLLECTIVE ;  /* 0x000000000000791b */ /* 0x003fe20003800000 */
.L_x_12748:
        /* <DEDUP_REMOVED lines=73> */
.L_x_12749:
[----:B------:R-:W-:Y:S01]  /*4210*/  HFMA2.MMA R165, -RZ, RZ, 0, 1.1920928955078125e-07 ;  /* 0x00000002ffa57435 */ /* 0x000fe200000001ff */
[----:B------:R-:W-:-:S05]  /*4220*/  MOV R153, R164 ;  /* 0x000000a400997202 */ /* 0x000fca0000000f00 */
[----:B------:R-:W-:-:S05]  /*4230*/  FADD.FTZ R153, R0, R153 ;  /* 0x0000009900997221 */ /* 0x000fca0000010000 */
[----:B------:R-:W-:-:S07]  /*4240*/  MOV R166, R153 ;  /* 0x0000009900a67202 */ /* 0x000fce0000000f00 */
[----:B------:R-:W-:Y:S05]  /*4250*/  WARPSYNC.COLLECTIVE R163, `(.L_x_12750) ;  /* 0x00000000a3087348 */ /* 0x000fea0003c00000 */
[----:B------:R0:W1:Y:S02]  /*4260*/  SHFL.BFLY P6, R164, R166, R165, R168 ;  /* 0x0c0000a5a6a47389 */ /* 0x00006400000c00a8 */
[----:B01----:R-:W-:Y:S01]  /*4270*/  ENDCOLLECTIVE ;  /* 0x000000000000791b */ /* 0x003fe20003800000 */
.L_x_12750:
[----:B------:R-:W-:Y:S01]  /*4280*/  HFMA2.MMA R165, -RZ, RZ, 0, 2.384185791015625e-07 ;  /* 0x00000004ffa57435 */ /* 0x000fe200000001ff */
[----:B------:R-:W-:-:S05]  /*4290*/  MOV R156, R164 ;  /* 0x000000a4009c7202 */ /* 0x000fca0000000f00 */
[----:B------:R-:W-:-:S05]  /*42a0*/  FADD.FTZ R156, R153, R156 ;  /* 0x0000009c999c7221 */ /* 0x000fca0000010000 */
[----:B------:R-:W-:-:S07]  /*42b0*/  MOV R166, R156 ;  /* 0x0000009c00a67202 */ /* 0x000fce0000000f00 */
[----:B------:R-:W-:Y:S05]  /*42c0*/  WARPSYNC.COLLECTIVE R163, `(.L_x_12751) ;  /* 0x00000000a3087348 */ /* 0x000fea0003c00000 */
[----:B------:R0:W1:Y:S02]  /*42d0*/  SHFL.BFLY P6, R164, R166, R165, R168 ;  /* 0x0c0000a5a6a47389 */ /* 0x00006400000c00a8 */
[----:B01----:R-:W-:Y:S01]  /*42e0*/  ENDCOLLECTIVE ;  /* 0x000000000000791b */ /* 0x003fe20003800000 */
.L_x_12751:
[----:B------:R-:W-:Y:S01]  /*42f0*/  HFMA2.MMA R165, -RZ, RZ, 0, 4.76837158203125e-07 ;  /* 0x00000008ffa57435 */ /* 0x000fe200000001ff */
[----:B------:R-:W-:-:S05]  /*4300*/  MOV R155, R164 ;  /* 0x000000a4009b7202 */ /* 0x000fca0000000f00 */
[----:B------:R-:W-:-:S05]  /*4310*/  FADD.FTZ R155, R156, R155 ;  /* 0x0000009b9c9b7221 */ /* 0x000fca0000010000 */
[----:B------:R-:W-:-:S07]  /*4320*/  MOV R166, R155 ;  /* 0x0000009b00a67202 */ /* 0x000fce0000000f00 */
[----:B------:R-:W-:Y:S05]  /*4330*/  WARPSYNC.COLLECTIVE R163, `(.L_x_12752) ;  /* 0x00000000a3087348 */ /* 0x000fea0003c00000 */
[----:B------:R0:W1:Y:S02]  /*4340*/  SHFL.BFLY P6, R164, R166, R165, R168 ;  /* 0x0c0000a5a6a47389 */ /* 0x00006400000c00a8 */
[----:B01----:R-:W-:Y:S01]  /*4350*/  ENDCOLLECTIVE ;  /* 0x000000000000791b */ /* 0x003fe20003800000 */
.L_x_12752:
[----:B------:R-:W-:Y:S01]  /*4360*/  HFMA2.MMA R165, -RZ, RZ, 0, 9.5367431640625e-07 ;  /* 0x00000010ffa57435 */ /* 0x000fe200000001ff */
[----:B------:R-:W-:-:S05]  /*4370*/  MOV R162, R164 ;  /* 0x000000a400a27202 */ /* 0x000fca0000000f00 */
[----:B------:R-:W-:-:S05]  /*4380*/  FADD.FTZ R162, R155, R162 ;  /* 0x000000a29ba27221 */ /* 0x000fca0000010000 */
[----:B------:R-:W-:-:S07]  /*4390*/  MOV R166, R162 ;  /* 0x000000a200a67202 */ /* 0x000fce0000000f00 */
[----:B------:R-:W-:Y:S05]  /*43a0*/  WARPSYNC.COLLECTIVE R163, `(.L_x_12753) ;  /* 0x00000000a3087348 */ /* 0x000fea0003c00000 */
[----:B------:R0:W1:Y:S02]  /*43b0*/  SHFL.BFLY P6, R164, R166, R165, R168 ;  /* 0x0c0000a5a6a47389 */ /* 0x00006400000c00a8 */
[----:B01----:R-:W-:Y:S01]  /*43c0*/  ENDCOLLECTIVE ;  /* 0x000000000000791b */ /* 0x003fe20003800000 */
.L_x_12753:
[----:B------:R-:W-:Y:S01]  /*43d0*/  MOV R157, R164 ;  /* 0x000000a4009d7202 */ /* 0x000fe20000000f00 */
[----:B------:R-:W-:Y:S06]  /*43e0*/  BRA `(.L_x_12754) ;  /* 0xffffffe800087947 */ /* 0x000fec000383ffff */
.L_x_12755:
        /* <DEDUP_REMOVED lines=9> */
.L_x_30254:


//--------------------- .text._ZN10layer_norm13ln_fwd_kernelINS_13Kernel_traitsIf13__nv_bfloat16fS2_fjLj8192ELj1ELj1ELj8ELj16ENS_18Kernel_traits_baseILj8192EfS2_fS2_fjLj256EEEEELb0ELb1ELb1ELb1EEEvNS_9FwdParamsE --------------------------
	.section	.text._ZN10layer_norm13ln_fwd_kernelINS_13Kernel_traitsIf13__nv_bfloat16fS2_fjLj8192ELj1ELj1ELj8ELj16ENS_18Kernel_traits_baseILj8192EfS2_fS2_fjLj256EEEEELb0ELb1ELb1ELb1EEEvNS_9FwdParamsE,"ax",@progbits
	.align	128
        .global         _ZN10layer_norm13ln_fwd_kernelINS_13Kernel_traitsIf13__nv_bfloat16fS2_fjLj8192ELj1ELj1ELj8ELj16ENS_18Kernel_traits_baseILj8192EfS2_fS2_fjLj256EEEEELb0ELb1ELb1ELb1EEEvNS_9FwdParamsE
        .type           _ZN10layer_norm13ln_fwd_kernelINS_13Kernel_traitsIf13__nv_bfloat16fS2_fjLj8192ELj1ELj1ELj8ELj16ENS_18Kernel_traits_baseILj8192EfS2_fS2_fjLj256EEEEELb0ELb1ELb1ELb1EEEvNS_9FwdParamsE,@function
        .size           _ZN10layer_norm13ln_fwd_kernelINS_13Kernel_traitsIf13__nv_bfloat16fS2_fjLj8192ELj1ELj1ELj8ELj16ENS_18Kernel_traits_baseILj8192EfS2_fS2_fjLj256EEEEELb0ELb1ELb1ELb1EEEvNS_9FwdParamsE,(.L_x_30255 - _ZN10layer_norm13ln_fwd_kernelINS_13Kernel_traitsIf13__nv_bfloat16fS2_fjLj8192ELj1ELj1ELj8ELj16ENS_18Kernel_traits_baseILj8192EfS2_fS2_fjLj256EEEEELb0ELb1ELb1ELb1EEEvNS_9FwdParamsE)
        .other          _ZN10layer_norm13ln_fwd_kernelINS_13Kernel_traitsIf13__nv_bfloat16fS2_fjLj8192ELj1ELj1ELj8ELj16ENS_18Kernel_traits_baseILj8192EfS2_fS2_fjLj256EEEEELb0ELb1ELb1ELb1EEEvNS_9FwdParamsE,@"STO_CUDA_ENTRY STV_DEFAULT"
_ZN10layer_norm13ln_fwd_kernelINS_13Kernel_traitsIf13__nv_bfloat16fS2_fjLj8192ELj1ELj1ELj8ELj16ENS_18Kernel_traits_baseILj8192EfS2_fS2_fjLj256EEEEELb0ELb1ELb1ELb1EEEvNS_9FwdParamsE:
.text._ZN10layer_norm13ln_fwd_kernelINS_13Kernel_traitsIf13__nv_bfloat16fS2_fjLj8192ELj1ELj1ELj8ELj16ENS_18Kernel_traits_baseILj8192EfS2_fS2_fjLj256EEEEELb0ELb1ELb1ELb1EEEvNS_9FwdParamsE:
        /* <DEDUP_REMOVED lines=47> */
[----:B-1----:R0:W5:Y:S04]  /*02f0*/  LDG.E.128 R36, desc[UR4][R96.64] ;  /* 0x0000000460247981 */ /* 0x002168000c1e1d00 */
        /* <DEDUP_REMOVED lines=22> */
[----:B------:R-:W-:Y:S01]  /*0460*/  ULDC.64 UR8, c[0x0][0x210] ;  /* 0x0000840000087ab9 */ /* 0x000fe20000000a00 */
[----:B------:R-:W-:-:S02]  /*0470*/  IADD3 R133, R128, 0x8, RZ ;  /* 0x0000000880857810 */ /* 0x000fc40007ffe0ff */
[----:B------:R-:W-:Y:S01]  /*0480*/  ISETP.NE.AND P4, PT, RZ, UR6, PT ;  /* 0x00000006ff007c0c */ /* 0x000fe2000bf85270 */
[----:B0-----:R-:W-:-:S12]  /*0490*/  ULDC UR6, c[0x0][0x29c] ;  /* 0x0000a70000067ab9 */ /* 0x001fd80000000800 */
.L_x_12823:
        /* <DEDUP_REMOVED lines=11> */
[----:B------:R-:W-:-:S03]  /*0550*/  LEA.HI R114, R115, R114, RZ, 0x3 ;  /* 0x0000007273727211 */ /* 0x000fc600078f18ff */
[----:B------:R-:W2:Y:S01]  /*0560*/  @P0 LDC.64 R122, c[0x0][0x230] ;  /* 0x00008c00ff7a0b82 */ /* 0x000ea20000000a00 */
[----:B------:R-:W-:-:S07]  /*0570*/  LEA.HI.SX32 R145, R114, R3, 0x1d ;  /* 0x0000000372917211 */ /* 0x000fce00078feaff */
[----:B------:R-:W4:Y:S01]  /*0580*/  LDC.64 R114, c[0x0][0x288] ;  /* 0x0000a200ff727b82 */ /* 0x000f220000000a00 */
[----:B-1----:R-:W-:-:S05]  /*0590*/  @P0 IMAD.WIDE.U32 R116, R145, 0x20, R116 ;  /* 0x0000002091740825 */ /* 0x002fca00078e0074 */
[----:B------:R-:W3:Y:S04]  /*05a0*/  @P0 LDG.E.128 R96, desc[UR4][R116.64] ;  /* 0x0000000474600981 */ /* 0x000ee8000c1e1d00 */
[----:B------:R-:W3:Y:S01]  /*05b0*/  @P0 LDG.E.128 R104, desc[UR4][R116.64+0x10] ;  /* 0x0000100474680981 */ /* 0x000ee2000c1e1d00 */
[----:B----4-:R-:W-:-:S05]  /*05c0*/  IMAD.WIDE R114, R129, 0x4, R114 ;  /* 0x0000000481727825 */ /* 0x010fca00078e0272 */
[----:B-----5:R1:W5:Y:S01]  /*05d0*/  LDG.E R144, desc[UR4][R114.64] ;  /* 0x0000000472907981 */ /* 0x020362000c1e1900 */
[----:B------:R-:W-:Y:S02]  /*05e0*/  MOV R153, RZ ;  /* 0x000000ff00997202 */ /* 0x000fe40000000f00 */
[C---:B------:R-:W-:Y:S01]  /*05f0*/  IADD3 R137, R145.reuse, 0x100, RZ ;  /* 0x0000010091897810 */ /* 0x040fe20007ffe0ff */
[----:B------:R-:W-:Y:S01]  /*0600*/  BSSY B0, `(.L_x_12756) ;  /* 0x000002a000007945 */ /* 0x000fe20003800000 */
[----:B0-----:R-:W-:-:S04]  /*0610*/  IMAD.WIDE.U32 R120, R145, 0x20, R134 ;  /* 0x0000002091787825 */ /* 0x001fc800078e0086 */
[----:B--2---:R-:W-:Y:S01]  /*0620*/  @P0 IMAD.WIDE.U32 R122, R137, 0x20, R122 ;  /* 0x00000020897a0825 */ /* 0x004fe200078e007a */
[C---:B---3--:R-:W-:Y:S02]  /*0630*/  ISETP.GE.AND P5, PT, R112.reuse, 0x1, PT ;  /* 0x000000017000780c */ /* 0x048fe40003fa6270 */
[----:B------:R-:W-:-:S11]  /*0640*/  ISETP.GT.AND P6, PT, R112, RZ, PT ;  /* 0x000000ff7000720c */ /* 0x000fd60003fc4270 */
[----:B------:R-:W-:Y:S01]  /*0650*/  @P5 IADD3 R113, R112, -0x1, RZ ;  /* 0xffffffff70715810 */ /* 0x000fe20007ffe0ff */
[----:B------:R-:W0:Y:S01]  /*0660*/  @P5 LDC.64 R118, c[0x0][0x220] ;  /* 0x00008800ff765b82 */ /* 0x000e220000000a00 */
        /* <DEDUP_REMOVED lines=10> */
[----:B------:R-:W-:Y:S02]  /*0710*/  @!P6 FSEL R113, R97, RZ, P1 ;  /* 0x000000ff6171e208 */ /* 0x000fe40000800000 */
[----:B-1----:R-:W-:-:S02]  /*0720*/  @!P6 FSEL R114, R98, RZ, P3 ;  /* 0x000000ff6272e208 */ /* 0x002fc40001800000 */
[C---:B------:R-:W-:Y:S01]  /*0730*/  @!P6 ISETP.NE.U32.AND P1, PT, R154.reuse, RZ, PT ;  /* 0x000000ff9a00e20c */ /* 0x040fe20003f25070 */
[----:B0-----:R-:W-:Y:S01]  /*0740*/  @P5 IMAD.WIDE.U32 R118, R153, 0x10, R118 ;  /* 0x0000001099765825 */ /* 0x001fe200078e0076 */
        /* <DEDUP_REMOVED lines=8> */
[C---:B------:R-:W-:Y:S02]  /*07d0*/  @!P6 ISETP.NE.U32.AND P1, PT, R154.reuse, RZ, PT ;  /* 0x000000ff9a00e20c */ /* 0x040fe40003f25070 */
[----:B------:R-:W-:Y:S02]  /*07e0*/  @!P6 ISETP.NE.U32.AND P3, PT, R154, RZ, PT ;  /* 0x000000ff9a00e20c */ /* 0x000fe40003f65070 */
[C---:B------:R-:W-:Y:S02]  /*07f0*/  @!P6 ISETP.NE.AND.EX P2, PT, R155.reuse, RZ, PT, P2 ;  /* 0x000000ff9b00e20c */ /* 0x040fe40003f45320 */
[----:B------:R-:W-:-:S02]  /*0800*/  @!P6 ISETP.NE.AND.EX P1, PT, R155, RZ, PT, P1 ;  /* 0x000000ff9b00e20c */ /* 0x000fc40003f25310 */
[----:B------:R-:W-:Y:S02]  /*0810*/  @!P6 ISETP.NE.AND.EX P3, PT, R155, RZ, PT, P3 ;  /* 0x000000ff9b00e20c */ /* 0x000fe40003f65330 */
[----:B0-----:R-:W-:Y:S02]  /*0820*/  @!P6 FSEL R118, R106, RZ, P1 ;  /* 0x000000ff6a76e208 */ /* 0x001fe40000800000 */
[----:B------:R-:W-:Y:S02]  /*0830*/  @!P6 FSEL R119, R107, RZ, P3 ;  /* 0x000000ff6b77e208 */ /* 0x000fe40001800000 */
[----:B------:R-:W-:Y:S01]  /*0840*/  @!P6 FSEL R112, R96, RZ, P2 ;  /* 0x000000ff6070e208 */ /* 0x000fe20001000000 */
[----:B------:R-:W-:Y:S06]  /*0850*/  @!P6 BRA `(.L_x_12757) ;  /* 0x000000000010e947 */ /* 0x000fec0003800000 */
[----:B-----5:R-:W-:-:S05]  /*0860*/  SHF.L.U32 R112, R108, 0x10, RZ ;  /* 0x000000106c707819 */ /* 0x020fca00000006ff */
[----:B------:R-:W-:-:S04]  /*0870*/  FMUL.FTZ R125, R112, UR6 ;  /* 0x00000006707d7c20 */ /* 0x000fc80008410000 */
[----:B------:R-:W-:-:S04]  /*0880*/  FMUL.FTZ R112, R68, R125 ;  /* 0x0000007d44707220 */ /* 0x000fc80000410000 */
[----:B------:R-:W-:-:S07]  /*0890*/  @P0 FADD.FTZ R112, R96, R112 ;  /* 0x0000007060700221 */ /* 0x000fce0000010000 */
.L_x_12757:
[----:B------:R-:W-:Y:S05]  /*08a0*/  BSYNC B0 ;  /* 0x0000000000007941 */ /* 0x000fea0003800000 */
.L_x_12756:
[----:B------:R-:W-:Y:S04]  /*08b0*/  BSSY B0, `(.L_x_12758) ;  /* 0x0000007000007945 */ /* 0x000fe80003800000 */
[----:B------:R-:W-:Y:S05]  /*08c0*/  @!P6 BRA `(.L_x_12759) ;  /* 0x000000000014e947 */ /* 0x000fea0003800000 */
[----:B-----5:R-:W-:-:S04]  /*08d0*/  PRMT R113, R108, 0x7632, R113 ;  /* 0x000076326c717816 */ /* 0x020fc80000000071 */
[----:B------:R-:W-:-:S05]  /*08e0*/  SHF.L.U32 R113, R113, 0x10, RZ ;  /* 0x0000001071717819 */ /* 0x000fca00000006ff */
[----:B------:R-:W-:-:S04]  /*08f0*/  FMUL.FTZ R124, R113, UR6 ;  /* 0x00000006717c7c20 */ /* 0x000fc80008410000 */
[----:B------:R-:W-:-:S04]  /*0900*/  FMUL.FTZ R113, R69, R124 ;  /* 0x0000007c45717220 */ /* 0x000fc80000410000 */
[----:B------:R-:W-:-:S07]  /*0910*/  @P0 FADD.FTZ R113, R97, R113 ;  /* 0x0000007161710221 */ /* 0x000fce0000010000 */
.L_x_12759:
[----:B------:R-:W-:Y:S05]  /*0920*/  BSYNC B0 ;  /* 0x0000000000007941 */ /* 0x000fea0003800000 */
.L_x_12758:
[----:B------:R-:W-:Y:S04]  /*0930*/  BSSY B0, `(.L_x_12760) ;  /* 0x0000006000007945 */ /* 0x000fe80003800000 */
[----:B------:R-:W-:Y:S05]  /*0940*/  @!P6 BRA `(.L_x_12761) ;  /* 0x000000000010e947 */ /* 0x000fea0003800000 */
[----:B-----5:R-:W-:-:S05]  /*0950*/  SHF.L.U32 R114, R109, 0x10, RZ ;  /* 0x000000106d727819 */ /* 0x020fca00000006ff */
[----:B------:R-:W-:-:S04]  /*0960*/  FMUL.FTZ R125, R114, UR6 ;  /* 0x00000006727d7c20 */ /* 0x000fc80008410000 */
[----:B------:R-:W-:-:S04]  /*0970*/  FMUL.FTZ R114, R70, R125 ;  /* 0x0000007d46727220 */ /* 0x000fc80000410000 */
[----:B------:R-:W-:-:S07]  /*0980*/  @P0 FADD.FTZ R114, R98, R114 ;  /* 0x0000007262720221 */ /* 0x000fce0000010000 */
.L_x_12761:
[----:B------:R-:W-:Y:S05]  /*0990*/  BSYNC B0 ;  /* 0x0000000000007941 */ /* 0x000fea0003800000 */
.L_x_12760:
[----:B------:R-:W-:Y:S04]  /*09a0*/  BSSY B0, `(.L_x_12762) ;  /* 0x0000007000007945 */ /* 0x000fe80003800000 */
[----:B------:R-:W-:Y:S05]  /*09b0*/  @!P6 BRA `(.L_x_12763) ;  /* 0x000000000014e947 */ /* 0x000fea0003800000 */
[----:B-----5:R-:W-:-:S04]  /*09c0*/  PRMT R115, R109, 0x7632, R115 ;  /* 0x000076326d737816 */ /* 0x020fc80000000073 */
[----:B------:R-:W-:-:S05]  /*09d0*/  SHF.L.U32 R115, R115, 0x10, RZ ;  /* 0x0000001073737819 */ /* 0x000fca00000006ff */
[----:B------:R-:W-:-:S04]  /*09e0*/  FMUL.FTZ R124, R115, UR6 ;  /* 0x00000006737c7c20 */ /* 0x000fc80008410000 */
[----:B------:R-:W-:-:S04]  /*09f0*/  FMUL.FTZ R115, R71, R124 ;  /* 0x0000007c47737220 */ /* 0x000fc80000410000 */
[----:B------:R-:W-:-:S07]  /*0a00*/  @P0 FADD.FTZ R115, R99, R115 ;  /* 0x0000007363730221 */ /* 0x000fce0000010000 */
.L_x_12763:
[----:B------:R-:W-:Y:S05]  /*0a10*/  BSYNC B0 ;  /* 0x0000000000007941 */ /* 0x000fea0003800000 */
.L_x_12762:
[----:B------:R-:W-:Y:S04]  /*0a20*/  BSSY B0, `(.L_x_12764) ;  /* 0x0000006000007945 */ /* 0x000fe80003800000 */
[----:B------:R-:W-:Y:S05]  /*0a30*/  @!P6 BRA `(.L_x_12765) ;  /* 0x000000000010e947 */ /* 0x000fea0003800000 */
[----:B-----5:R-:W-:-:S05]  /*0a40*/  SHF.L.U32 R116, R110, 0x10, RZ ;  /* 0x000000106e747819 */ /* 0x020fca00000006ff */
[----:B------:R-:W-:-:S04]  /*0a50*/  FMUL.FTZ R125, R116, UR6 ;  /* 0x00000006747d7c20 */ /* 0x000fc80008410000 */
[----:B------:R-:W-:-:S04]  /*0a60*/  FMUL.FTZ R116, R72, R125 ;  /* 0x0000007d48747220 */ /* 0x000fc80000410000 */
[----:B------:R-:W-:-:S07]  /*0a70*/  @P0 FADD.FTZ R116, R104, R116 ;  /* 0x0000007468740221 */ /* 0x000fce0000010000 */
.L_x_12765:
[----:B------:R-:W-:Y:S05]  /*0a80*/  BSYNC B0 ;  /* 0x0000000000007941 */ /* 0x000fea0003800000 */
.L_x_12764:
[----:B------:R-:W-:Y:S04]  /*0a90*/  BSSY B0, `(.L_x_12766) ;  /* 0x0000007000007945 */ /* 0x000fe80003800000 */
[----:B------:R-:W-:Y:S05]  /*0aa0*/  @!P6 BRA `(.L_x_12767) ;  /* 0x000000000014e947 */ /* 0x000fea0003800000 */
[----:B-----5:R-:W-:-:S04]  /*0ab0*/  PRMT R117, R110, 0x7632, R117 ;  /* 0x000076326e757816 */ /* 0x020fc80000000075 */
[----:B------:R-:W-:-:S05]  /*0ac0*/  SHF.L.U32 R117, R117, 0x10, RZ ;  /* 0x0000001075757819 */ /* 0x000fca00000006ff */
[----:B------:R-:W-:-:S04]  /*0ad0*/  FMUL.FTZ R124, R117, UR6 ;  /* 0x00000006757c7c20 */ /* 0x000fc80008410000 */
[----:B------:R-:W-:-:S04]  /*0ae0*/  FMUL.FTZ R117, R73, R124 ;  /* 0x0000007c49757220 */ /* 0x000fc80000410000 */
[----:B------:R-:W-:-:S07]  /*0af0*/  @P0 FADD.FTZ R117, R105, R117 ;  /* 0x0000007569750221 */ /* 0x000fce0000010000 */
.L_x_12767:
[----:B------:R-:W-:Y:S05]  /*0b00*/  BSYNC B0 ;  /* 0x0000000000007941 */ /* 0x000fea0003800000 */
.L_x_12766:
[----:B------:R-:W-:Y:S04]  /*0b10*/  BSSY B0, `(.L_x_12768) ;  /* 0x0000006000007945 */ /* 0x000fe80003800000 */
[----:B------:R-:W-:Y:S05]  /*0b20*/  @!P6 BRA `(.L_x_12769) ;  /* 0x000000000010e947 */ /* 0x000fea0003800000 */
[----:B-----5:R-:W-:-:S05]  /*0b30*/  SHF.L.U32 R118, R111, 0x10, RZ ;  /* 0x000000106f767819 */ /* 0x020fca00000006ff */
[----:B------:R-:W-:-:S04]  /*0b40*/  FMUL.FTZ R125, R118, UR6 ;  /* 0x00000006767d7c20 */ /* 0x000fc80008410000 */
[----:B------:R-:W-:-:S04]  /*0b50*/  FMUL.FTZ R118, R74, R125 ;  /* 0x0000007d4a767220 */ /* 0x000fc80000410000 */
[----:B------:R-:W-:-:S07]  /*0b60*/  @P0 FADD.FTZ R118, R106, R118 ;  /* 0x000000766a760221 */ /* 0x000fce0000010000 */
.L_x_12769:
[----:B------:R-:W-:Y:S05]  /*0b70*/  BSYNC B0 ;  /* 0x0000000000007941 */ /* 0x000fea0003800000 */
.L_x_12768:
[----:B------:R-:W-:Y:S04]  /*0b80*/  BSSY B0, `(.L_x_12770) ;  /* 0x0000007000007945 */ /* 0x000fe80003800000 */
[----:B------:R-:W-:Y:S05]  /*0b90*/  @!P6 BRA `(.L_x_12771) ;  /* 0x000000000014e947 */ /* 0x000fea0003800000 */
[----:B-----5:R-:W-:-:S04]  /*0ba0*/  PRMT R119, R111, 0x7632, R119 ;  /* 0x000076326f777816 */ /* 0x020fc80000000077 */
[----:B------:R-:W-:-:S05]  /*0bb0*/  SHF.L.U32 R119, R119, 0x10, RZ ;  /* 0x0000001077777819 */ /* 0x000fca00000006ff */
[----:B------:R-:W-:-:S04]  /*0bc0*/  FMUL.FTZ R124, R119, UR6 ;  /* 0x00000006777c7c20 */ /* 0x000fc80008410000 */
[----:B------:R-:W-:-:S04]  /*0bd0*/  FMUL.FTZ R119, R75, R124 ;  /* 0x0000007c4b777220 */ /* 0x000fc80000410000 */
[----:B------:R-:W-:-:S07]  /*0be0*/  @P0 FADD.FTZ R119, R107, R119 ;  /* 0x000000776b770221 */ /* 0x000fce0000010000 */
.L_x_12771:
[----:B------:R-:W-:Y:S05]  /*0bf0*/  BSYNC B0 ;  /* 0x0000000000007941 */ /* 0x000fea0003800000 */
.L_x_12770:
[----:B------:R-:W-:Y:S01]  /*0c00*/  STG.E.128 desc[UR4][R120.64], R112 ;  /* 0x0000007078007986 */ /* 0x000fe2000c101d04 */
[----:B------:R-:W0:Y:S03]  /*0c10*/  @P5 LDC.64 R126, c[0x0][0x220] ;  /* 0x00008800ff7e5b82 */ /* 0x000e260000000a00 */
[----:B------:R1:W-:Y:S04]  /*0c20*/  STG.E.128 desc[UR4][R120.64+0x10], R116 ;  /* 0x0000107478007986 */ /* 0x0003e8000c101d04 */
[----:B------:R-:W1:Y:S01]  /*0c30*/  @P0 LDG.E.128 R96, desc[UR4][R122.64] ;  /* 0x000000047a600981 */ /* 0x000e62000c1e1d00 */
[C---:B------:R-:W-:Y:S01]  /*0c40*/  @!P6 ISETP.NE.U32.AND P2, PT, R154.reuse, RZ, PT ;  /* 0x000000ff9a00e20c */ /* 0x040fe20003f45070 */
[----:B------:R-:W2:Y:S02]  /*0c50*/  @P0 LDC.64 R140, c[0x0][0x230] ;  /* 0x00008c00ff8c0b82 */ /* 0x000ea40000000a00 */
[----:B------:R3:W4:Y:S01]  /*0c60*/  @P0 LDG.E.128 R104, desc[UR4][R122.64+0x10] ;  /* 0x000010047a680981 */ /* 0x000722000c1e1d00 */
[----:B------:R-:W-:-:S02]  /*0c70*/  @!P6 ISETP.NE.U32.AND P3, PT, R154, RZ, PT ;  /* 0x000000ff9a00e20c */ /* 0x000fc40003f65070 */
[C---:B------:R-:W-:Y:S02]  /*0c80*/  @!P6 ISETP.NE.AND.EX P2, PT, R155.reuse, RZ, PT, P2 ;  /* 0x000000ff9b00e20c */ /* 0x040fe40003f45320 */
[----:B------:R-:W-:Y:S02]  /*0c90*/  @!P6 ISETP.NE.AND.EX P3, PT, R155, RZ, PT, P3 ;  /* 0x000000ff9b00e20c */ /* 0x000fe40003f65330 */
[----:B------:R-:W-:Y:S02]  /*0ca0*/  @!P6 ISETP.NE.U32.AND P1, PT, R154, RZ, PT ;  /* 0x000000ff9a00e20c */ /* 0x000fe40003f25070 */
[----:B------:R-:W-:Y:S02]  /*0cb0*/  @P5 IADD3 R125, R153, 0x100, RZ ;  /* 0x00000100997d5810 */ /* 0x000fe40007ffe0ff */
[----:B------:R-:W-:-:S03]  /*0cc0*/  @!P6 ISETP.NE.AND.EX P1, PT, R155, RZ, PT, P1 ;  /* 0x000000ff9b00e20c */ /* 0x000fc60003f25310 */
[----:B0-----:R-:W-:Y:S01]  /*0cd0*/  @P5 IMAD.WIDE.U32 R126, R125, 0x10, R126 ;  /* 0x000000107d7e5825 */ /* 0x001fe200078e007e */
[----:B------:R-:W-:Y:S01]  /*0ce0*/  IADD3 R147, R145, 0x200, RZ ;  /* 0x0000020091937810 */ /* 0x000fe20007ffe0ff */
[----:B------:R-:W-:Y:S02]  /*0cf0*/  BSSY B0, `(.L_x_12772) ;  /* 0x000001b000007945 */ /* 0x000fe40003800000 */
[----:B------:R-:W-:Y:S01]  /*0d00*/  IMAD.WIDE.U32 R136, R137, 0x20, R134 ;  /* 0x0000002089887825 */ /* 0x000fe200078e0086 */
[----:B-----5:R0:W5:Y:S03]  /*0d10*/  @P5 LDG.E.128 R108, desc[UR4][R126.64] ;  /* 0x000000047e6c5981 */ /* 0x020166000c1e1d00 */
[----:B--2---:R-:W-:Y:S01]  /*0d20*/  @P0 IMAD.WIDE.U32 R140, R147, 0x20, R140 ;  /* 0x00000020938c0825 */ /* 0x004fe200078e008c */
[----:B-1----:R-:W-:Y:S02]  /*0d30*/  @!P6 FSEL R121, R97, RZ, P2 ;  /* 0x000000ff6179e208 */ /* 0x002fe40001000000 */
[----:B---3--:R-:W-:-:S02]  /*0d40*/  @!P6 FSEL R122, R98, RZ, P3 ;  /* 0x000000ff627ae208 */ /* 0x008fc40001800000 */
[C---:B------:R-:W-:Y:S02]  /*0d50*/  @!P6 ISETP.NE.U32.AND P2, PT, R154.reuse, RZ, PT ;  /* 0x000000ff9a00e20c */ /* 0x040fe40003f45070 */
[----:B------:R-:W-:Y:S02]  /*0d60*/  @!P6 ISETP.NE.U32.AND P3, PT, R154, RZ, PT ;  /* 0x000000ff9a00e20c */ /* 0x000fe40003f65070 */
[C---:B------:R-:W-:Y:S02]  /*0d70*/  @!P6 ISETP.NE.AND.EX P2, PT, R155.reuse, RZ, PT, P2 ;  /* 0x000000ff9b00e20c */ /* 0x040fe40003f45320 */
[----:B------:R-:W-:Y:S02]  /*0d80*/  @!P6 ISETP.NE.AND.EX P3, PT, R155, RZ, PT, P3 ;  /* 0x000000ff9b00e20c */ /* 0x000fe40003f65330 */
[----:B------:R-:W-:Y:S02]  /*0d90*/  @!P6 FSEL R123, R99, RZ, P1 ;  /* 0x000000ff637be208 */ /* 0x000fe40000800000 */
[----:B----4-:R-:W-:-:S02]  /*0da0*/  @!P6 FSEL R124, R104, RZ, P2 ;  /* 0x000000ff687ce208 */ /* 0x010fc40001000000 */
        /* <DEDUP_REMOVED lines=15> */
.L_x_12773:
[----:B------:R-:W-:Y:S05]  /*0ea0*/  BSYNC B0 ;  /* 0x0000000000007941 */ /* 0x000fea0003800000 */
.L_x_12772:
[----:B------:R-:W-:Y:S04]  /*0eb0*/  BSSY B0, `(.L_x_12774) ;  /* 0x0000007000007945 */ /* 0x000fe80003800000 */
[----:B------:R-:W-:Y:S05]  /*0ec0*/  @!P6 BRA `(.L_x_12775) ;  /* 0x000000000014e947 */ /* 0x000fea0003800000 */
[----:B-----5:R-:W-:-:S04]  /*0ed0*/  PRMT R121, R108, 0x7632, R121 ;  /* 0x000076326c797816 */ /* 0x020fc80000000079 */
[----:B------:R-:W-:-:S05]  /*0ee0*/  SHF.L.U32 R121, R121, 0x10, RZ ;  /* 0x0000001079797819 */ /* 0x000fca00000006ff */
[----:B------:R-:W-:-:S04]  /*0ef0*/  FMUL.FTZ R138, R121, UR6 ;  /* 0x00000006798a7c20 */ /* 0x000fc80008410000 */
[----:B------:R-:W-:-:S04]  /*0f00*/  FMUL.FTZ R121, R77, R138 ;  /* 0x0000008a4d797220 */ /* 0x000fc80000410000 */
[----:B------:R-:W-:-:S07]  /*0f10*/  @P0 FADD.FTZ R121, R97, R121 ;  /* 0x0000007961790221 */ /* 0x000fce0000010000 */
.L_x_12775:
[----:B------:R-:W-:Y:S05]  /*0f20*/  BSYNC B0 ;  /* 0x0000000000007941 */ /* 0x000fea0003800000 */
.L_x_12774:
[----:B------:R-:W-:Y:S04]  /*0f30*/  BSSY B0, `(.L_x_12776) ;  /* 0x0000006000007945 */ /* 0x000fe80003800000 */
[----:B------:R-:W-:Y:S05]  /*0f40*/  @!P6 BRA `(.L_x_12777) ;  /* 0x000000000010e947 */ /* 0x000fea0003800000 */
[----:B-----5:R-:W-:-:S05]  /*0f50*/  SHF.L.U32 R122, R109, 0x10, RZ ;  /* 0x000000106d7a7819 */ /* 0x020fca00000006ff */
[----:B------:R-:W-:-:S04]  /*0f60*/  FMUL.FTZ R139, R122, UR6 ;  /* 0x000000067a8b7c20 */ /* 0x000fc80008410000 */
[----:B------:R-:W-:-:S04]  /*0f70*/  FMUL.FTZ R122, R78, R139 ;  /* 0x0000008b4e7a7220 */ /* 0x000fc80000410000 */
[----:B------:R-:W-:-:S07]  /*0f80*/  @P0 FADD.FTZ R122, R98, R122 ;  /* 0x0000007a627a0221 */ /* 0x000fce0000010000 */
.L_x_12777:
[----:B------:R-:W-:Y:S05]  /*0f90*/  BSYNC B0 ;  /* 0x0000000000007941 */ /* 0x000fea0003800000 */
.L_x_12776:
[----:B------:R-:W-:Y:S04]  /*0fa0*/  BSSY B0, `(.L_x_12778) ;  /* 0x0000007000007945 */ /* 0x000fe80003800000 */
[----:B------:R-:W-:Y:S05]  /*0fb0*/  @!P6 BRA `(.L_x_12779) ;  /* 0x000000000014e947 */ /* 0x000fea0003800000 */
[----:B-----5:R-:W-:-:S04]  /*0fc0*/  PRMT R123, R109, 0x7632, R123 ;  /* 0x000076326d7b7816 */ /* 0x020fc8000000007b */
[----:B------:R-:W-:-:S05]  /*0fd0*/  SHF.L.U32 R123, R123, 0x10, RZ ;  /* 0x000000107b7b7819 */ /* 0x000fca00000006ff */
[----:B------:R-:W-:-:S04]  /*0fe0*/  FMUL.FTZ R138, R123, UR6 ;  /* 0x000000067b8a7c20 */ /* 0x000fc80008410000 */
[----:B------:R-:W-:-:S04]  /*0ff0*/  FMUL.FTZ R123, R79, R138 ;  /* 0x0000008a4f7b7220 */ /* 0x000fc80000410000 */
[----:B------:R-:W-:-:S07]  /*1000*/  @P0 FADD.FTZ R123, R99, R123 ;  /* 0x0000007b637b0221 */ /* 0x000fce0000010000 */
.L_x_12779:
[----:B------:R-:W-:Y:S05]  /*1010*/  BSYNC B0 ;  /* 0x0000000000007941 */ /* 0x000fea0003800000 */
.L_x_12778:
[----:B------:R-:W-:Y:S04]  /*1020*/  BSSY B0, `(.L_x_12780) ;  /* 0x0000006000007945 */ /* 0x000fe80003800000 */
[----:B------:R-:W-:Y:S05]  /*1030*/  @!P6 BRA `(.L_x_12781) ;  /* 0x000000000010e947 */ /* 0x000fea0003800000 */
[----:B-----5:R-:W-:-:S05]  /*1040*/  SHF.L.U32 R124, R110, 0x10, RZ ;  /* 0x000000106e7c7819 */ /* 0x020fca00000006ff */
[----:B------:R-:W-:-:S04]  /*1050*/  FMUL.FTZ R139, R124, UR6 ;  /* 0x000000067c8b7c20 */ /* 0x000fc80008410000 */
[----:B------:R-:W-:-:S04]  /*1060*/  FMUL.FTZ R124, R80, R139 ;  /* 0x0000008b507c7220 */ /* 0x000fc80000410000 */
[----:B------:R-:W-:-:S07]  /*1070*/  @P0 FADD.FTZ R124, R104, R124 ;  /* 0x0000007c687c0221 */ /* 0x000fce0000010000 */
.L_x_12781:
[----:B------:R-:W-:Y:S05]  /*1080*/  BSYNC B0 ;  /* 0x0000000000007941 */ /* 0x000fea0003800000 */
.L_x_12780:
[----:B------:R-:W-:Y:S04]  /*1090*/  BSSY B0, `(.L_x_12782) ;  /* 0x0000007000007945 */ /* 0x000fe80003800000 */
[----:B------:R-:W-:Y:S05]  /*10a0*/  @!P6 BRA `(.L_x_12783) ;  /* 0x000000000014e947 */ /* 0x000fea0003800000 */
[----:B-----5:R-:W-:-:S04]  /*10b0*/  PRMT R125, R110, 0x7632, R125 ;  /* 0x000076326e7d7816 */ /* 0x020fc8000000007d */
[----:B------:R-:W-:-:S05]  /*10c0*/  SHF.L.U32 R125, R125, 0x10, RZ ;  /* 0x000000107d7d7819 */ /* 0x000fca00000006ff */
[----:B------:R-:W-:-:S04]  /*10d0*/  FMUL.FTZ R138, R125, UR6 ;  /* 0x000000067d8a7c20 */ /* 0x000fc80008410000 */
[----:B------:R-:W-:-:S04]  /*10e0*/  FMUL.FTZ R125, R81, R138 ;  /* 0x0000008a517d7220 */ /* 0x000fc80000410000 */
[----:B------:R-:W-:-:S07]  /*10f0*/  @P0 FADD.FTZ R125, R105, R125 ;  /* 0x0000007d697d0221 */ /* 0x000fce0000010000 */
.L_x_12783:
[----:B------:R-:W-:Y:S05]  /*1100*/  BSYNC B0 ;  /* 0x0000000000007941 */ /* 0x000fea0003800000 */
.L_x_12782:
[----:B------:R-:W-:Y:S04]  /*1110*/  BSSY B0, `(.L_x_12784) ;  /* 0x0000006000007945 */ /* 0x000fe80003800000 */
[----:B------:R-:W-:Y:S05]  /*1120*/  @!P6 BRA `(.L_x_12785) ;  /* 0x000000000010e947 */ /* 0x000fea0003800000 */
[----:B-----5:R-:W-:-:S05]  /*1130*/  SHF.L.U32 R126, R111, 0x10, RZ ;  /* 0x000000106f7e7819 */ /* 0x020fca00000006ff */
[----:B------:R-:W-:-:S04]  /*1140*/  FMUL.FTZ R139, R126, UR6 ;  /* 0x000000067e8b7c20 */ /* 0x000fc80008410000 */
[----:B------:R-:W-:-:S04]  /*1150*/  FMUL.FTZ R126, R82, R139 ;  /* 0x0000008b527e7220 */ /* 0x000fc80000410000 */
[----:B------:R-:W-:-:S07]  /*1160*/  @P0 FADD.FTZ R126, R106, R126 ;  /* 0x0000007e6a7e0221 */ /* 0x000fce0000010000 */
.L_x_12785:
[----:B------:R-:W-:Y:S05]  /*1170*/  BSYNC B0 ;  /* 0x0000000000007941 */ /* 0x000fea0003800000 */
.L_x_12784:
[----:B------:R-:W-:Y:S04]  /*1180*/  BSSY B0, `(.L_x_12786) ;  /* 0x0000007000007945 */ /* 0x000fe80003800000 */
[----:B------:R-:W-:Y:S05]  /*1190*/  @!P6 BRA `(.L_x_12787) ;  /* 0x000000000014e947 */ /* 0x000fea0003800000 */
[----:B-----5:R-:W-:-:S04]  /*11a0*/  PRMT R127, R111, 0x7632, R127 ;  /* 0x000076326f7f7816 */ /* 0x020fc8000000007f */
[----:B------:R-:W-:-:S05]  /*11b0*/  SHF.L.U32 R127, R127, 0x10, RZ ;  /* 0x000000107f7f7819 */ /* 0x000fca00000006ff */
[----:B------:R-:W-:-:S04]  /*11c0*/  FMUL.FTZ R138, R127, UR6 ;  /* 0x000000067f8a7c20 */ /* 0x000fc80008410000 */
[----:B------:R-:W-:-:S04]  /*11d0*/  FMUL.FTZ R127, R83, R138 ;  /* 0x0000008a537f7220 */ /* 0x000fc80000410000 */
[----:B------:R-:W-:-:S07]  /*11e0*/  @P0 FADD.FTZ R127, R107, R127 ;  /* 0x0000007f6b7f0221 */ /* 0x000fce0000010000 */
.L_x_12787:
[----:B------:R-:W-:Y:S05]  /*11f0*/  BSYNC B0 ;  /* 0x0000000000007941 */ /* 0x000fea0003800000 */
.L_x_12786:
        /* <DEDUP_REMOVED lines=8> */
[C---:B------:R-:W-:Y:S02]  /*1280*/  @!P6 ISETP.NE.AND.EX P3, PT, R155.reuse, RZ, PT, P3 ;  /* 0x000000ff9b00e20c */ /* 0x040fe40003f65330 */
[----:B------:R-:W-:Y:S02]  /*1290*/  @!P6 ISETP.NE.AND.EX P2, PT, R155, RZ, PT, P2 ;  /* 0x000000ff9b00e20c */ /* 0x000fe40003f45320 */
[----:B------:R-:W-:Y:S02]  /*12a0*/  @P5 IADD3 R143, R153, 0x200, RZ ;  /* 0x00000200998f5810 */ /* 0x000fe40007ffe0ff */
[----:B------:R-:W-:-:S03]  /*12b0*/  @!P6 ISETP.NE.U32.AND P1, PT, R154, RZ, PT ;  /* 0x000000ff9a00e20c */ /* 0x000fc60003f25070 */
[----:B0-----:R-:W-:Y:S01]  /*12c0*/  @P5 IMAD.WIDE.U32 R138, R143, 0x10, R138 ;  /* 0x000000108f8a5825 */ /* 0x001fe200078e008a */
[----:B------:R-:W-:Y:S01]  /*12d0*/  @!P6 ISETP.NE.AND.EX P1, PT, R155, RZ, PT, P1 ;  /* 0x000000ff9b00e20c */ /* 0x000fe20003f25310 */
[----:B------:R-:W-:Y:S03]  /*12e0*/  BSSY B0, `(.L_x_12788) ;  /* 0x0000017000007945 */ /* 0x000fe60003800000 */
[----:B-----5:R0:W5:Y:S01]  /*12f0*/  @P5 LDG.E.128 R108, desc[UR4][R138.64] ;  /* 0x000000048a6c5981 */ /* 0x020162000c1e1d00 */
[----:B-1----:R-:W-:Y:S02]  /*1300*/  @!P6 FSEL R137, R97, RZ, P3 ;  /* 0x000000ff6189e208 */ /* 0x002fe40001800000 */
[----:B------:R-:W-:Y:S02]  /*1310*/  @!P6 ISETP.NE.U32.AND P3, PT, R154, RZ, PT ;  /* 0x000000ff9a00e20c */ /* 0x000fe40003f65070 */
[----:B------:R-:W-:-:S02]  /*1320*/  @!P6 FSEL R136, R96, RZ, P2 ;  /* 0x000000ff6088e208 */ /* 0x000fc40001000000 */
[----:B------:R-:W-:Y:S02]  /*1330*/  @!P6 ISETP.NE.U32.AND P2, PT, R154, RZ, PT ;  /* 0x000000ff9a00e20c */ /* 0x000fe40003f45070 */
[C---:B------:R-:W-:Y:S02]  /*1340*/  @!P6 ISETP.NE.AND.EX P3, PT, R155.reuse, RZ, PT, P3 ;  /* 0x000000ff9b00e20c */ /* 0x040fe40003f65330 */
[----:B------:R-:W-:Y:S02]  /*1350*/  @!P6 ISETP.NE.AND.EX P2, PT, R155, RZ, PT, P2 ;  /* 0x000000ff9b00e20c */ /* 0x000fe40003f45320 */
[----:B---3--:R-:W-:Y:S02]  /*1360*/  @!P6 FSEL R140, R104, RZ, P3 ;  /* 0x000000ff688ce208 */ /* 0x008fe40001800000 */
[----:B------:R-:W-:Y:S02]  /*1370*/  @!P6 ISETP.NE.U32.AND P3, PT, R154, RZ, PT ;  /* 0x000000ff9a00e20c */ /* 0x000fe40003f65070 */
[----:B0-----:R-:W-:-:S02]  /*1380*/  @!P6 FSEL R138, R98, RZ, P1 ;  /* 0x000000ff628ae208 */ /* 0x001fc40000800000 */
[----:B------:R-:W-:Y:S02]  /*1390*/  @!P6 FSEL R139, R99, RZ, P2 ;  /* 0x000000ff638be208 */ /* 0x000fe40001000000 */
[C---:B------:R-:W-:Y:S02]  /*13a0*/  @!P6 ISETP.NE.U32.AND P1, PT, R154.reuse, RZ, PT ;  /* 0x000000ff9a00e20c */ /* 0x040fe40003f25070 */
[----:B------:R-:W-:Y:S02]  /*13b0*/  @!P6 ISETP.NE.U32.AND P2, PT, R154, RZ, PT ;  /* 0x000000ff9a00e20c */ /* 0x000fe40003f45070 */
[C---:B------:R-:W-:Y:S02]  /*13c0*/  @!P6 ISETP.NE.AND.EX P3, PT, R155.reuse, RZ, PT, P3 ;  /* 0x000000ff9b00e20c */ /* 0x040fe40003f65330 */
[C---:B------:R-:W-:Y:S02]  /*13d0*/  @!P6 ISETP.NE.AND.EX P1, PT, R155.reuse, RZ, PT, P1 ;  /* 0x000000ff9b00e20c */ /* 0x040fe40003f25310 */
[----:B------:R-:W-:-:S02]  /*13e0*/  @!P6 ISETP.NE.AND.EX P2, PT, R155, RZ, PT, P2 ;  /* 0x000000ff9b00e20c */ /* 0x000fc40003f45320 */
[----:B------:R-:W-:Y:S01]  /*13f0*/  @!P6 FSEL R141, R105, RZ, P3 ;  /* 0x000000ff698de208 */ /* 0x000fe20001800000 */
[----:B--2---:R-:W-:Y:S10]  /*1400*/  @!P6 BRA `(.L_x_12789) ;  /* 0x000000000010e947 */ /* 0x004ff40003800000 */
[----:B-----5:R-:W-:-:S05]  /*1410*/  SHF.L.U32 R136, R108, 0x10, RZ ;  /* 0x000000106c887819 */ /* 0x020fca00000006ff */
[----:B------:R-:W-:-:S04]  /*1420*/  FMUL.FTZ R143, R136, UR6 ;  /* 0x00000006888f7c20 */ /* 0x000fc80008410000 */
[----:B------:R-:W-:-:S04]  /*1430*/  FMUL.FTZ R136, R84, R143 ;  /* 0x0000008f54887220 */ /* 0x000fc80000410000 */
[----:B------:R-:W-:-:S07]  /*1440*/  @P0 FADD.FTZ R136, R96, R136 ;  /* 0x0000008860880221 */ /* 0x000fce0000010000 */
.L_x_12789:
[----:B------:R-:W-:Y:S05]  /*1450*/  BSYNC B0 ;  /* 0x0000000000007941 */ /* 0x000fea0003800000 */
.L_x_12788:
[----:B------:R-:W-:Y:S04]  /*1460*/  BSSY B0, `(.L_x_12790) ;  /* 0x0000007000007945 */ /* 0x000fe80003800000 */
[----:B------:R-:W-:Y:S05]  /*1470*/  @!P6 BRA `(.L_x_12791) ;  /* 0x000000000014e947 */ /* 0x000fea0003800000 */
[----:B-----5:R-:W-:-:S04]  /*1480*/  PRMT R137, R108, 0x7632, R137 ;  /* 0x000076326c897816 */ /* 0x020fc80000000089 */
[----:B------:R-:W-:-:S05]  /*1490*/  SHF.L.U32 R137, R137, 0x10, RZ ;  /* 0x0000001089897819 */ /* 0x000fca00000006ff */
[----:B------:R-:W-:-:S04]  /*14a0*/  FMUL.FTZ R142, R137, UR6 ;  /* 0x00000006898e7c20 */ /* 0x000fc80008410000 */
[----:B------:R-:W-:-:S04]  /*14b0*/  FMUL.FTZ R137, R85, R142 ;  /* 0x0000008e55897220 */ /* 0x000fc80000410000 */
[----:B------:R-:W-:-:S07]  /*14c0*/  @P0 FADD.FTZ R137, R97, R137 ;  /* 0x0000008961890221 */ /* 0x000fce0000010000 */
.L_x_12791:
[----:B------:R-:W-:Y:S05]  /*14d0*/  BSYNC B0 ;  /* 0x0000000000007941 */ /* 0x000fea0003800000 */
.L_x_12790:
[----:B------:R-:W-:Y:S04]  /*14e0*/  BSSY B0, `(.L_x_12792) ;  /* 0x0000006000007945 */ /* 0x000fe80003800000 */
[----:B------:R-:W-:Y:S05]  /*14f0*/  @!P6 BRA `(.L_x_12793) ;  /* 0x000000000010e947 */ /* 0x000fea0003800000 */
[----:B-----5:R-:W-:-:S05]  /*1500*/  SHF.L.U32 R138, R109, 0x10, RZ ;  /* 0x000000106d8a7819 */ /* 0x020fca00000006ff */
[----:B------:R-:W-:-:S04]  /*1510*/  FMUL.FTZ R143, R138, UR6 ;  /* 0x000000068a8f7c20 */ /* 0x000fc80008410000 */
[----:B------:R-:W-:-:S04]  /*1520*/  FMUL.FTZ R138, R86, R143 ;  /* 0x0000008f568a7220 */ /* 0x000fc80000410000 */
[----:B------:R-:W-:-:S07]  /*1530*/  @P0 FADD.FTZ R138, R98, R138 ;  /* 0x0000008a628a0221 */ /* 0x000fce0000010000 */
.L_x_12793:
[----:B------:R-:W-:Y:S05]  /*1540*/  BSYNC B0 ;  /* 0x0000000000007941 */ /* 0x000fea0003800000 */
.L_x_12792:
[----:B------:R-:W-:Y:S04]  /*1550*/  BSSY B0, `(.L_x_12794) ;  /* 0x0000007000007945 */ /* 0x000fe80003800000 */
[----:B------:R-:W-:Y:S05]  /*1560*/  @!P6 BRA `(.L_x_12795) ;  /* 0x000000000014e947 */ /* 0x000fea0003800000 */
[----:B-----5:R-:W-:-:S04]  /*1570*/  PRMT R139, R109, 0x7632, R139 ;  /* 0x000076326d8b7816 */ /* 0x020fc8000000008b */
[----:B------:R-:W-:-:S05]  /*1580*/  SHF.L.U32 R139, R139, 0x10, RZ ;  /* 0x000000108b8b7819 */ /* 0x000fca00000006ff */
[----:B------:R-:W-:-:S04]  /*1590*/  FMUL.FTZ R142, R139, UR6 ;  /* 0x000000068b8e7c20 */ /* 0x000fc80008410000 */
[----:B------:R-:W-:-:S04]  /*15a0*/  FMUL.FTZ R139, R87, R142 ;  /* 0x0000008e578b7220 */ /* 0x000fc80000410000 */
[----:B------:R-:W-:-:S07]  /*15b0*/  @P0 FADD.FTZ R139, R99, R139 ;  /* 0x0000008b638b0221 */ /* 0x000fce0000010000 */
.L_x_12795:
[----:B------:R-:W-:Y:S05]  /*15c0*/  BSYNC B0 ;  /* 0x0000000000007941 */ /* 0x000fea0003800000 */
.L_x_12794:
[----:B------:R-:W-:Y:S04]  /*15d0*/  BSSY B0, `(.L_x_12796) ;  /* 0x0000006000007945 */ /* 0x000fe80003800000 */
[----:B------:R-:W-:Y:S05]  /*15e0*/  @!P6 BRA `(.L_x_12797) ;  /* 0x000000000010e947 */ /* 0x000fea0003800000 */
[----:B-----5:R-:W-:-:S05]  /*15f0*/  SHF.L.U32 R140, R110, 0x10, RZ ;  /* 0x000000106e8c7819 */ /* 0x020fca00000006ff */
[----:B------:R-:W-:-:S04]  /*1600*/  FMUL.FTZ R143, R140, UR6 ;  /* 0x000000068c8f7c20 */ /* 0x000fc80008410000 */
[----:B------:R-:W-:-:S04]  /*1610*/  FMUL.FTZ R140, R88, R143 ;  /* 0x0000008f588c7220 */ /* 0x000fc80000410000 */
[----:B------:R-:W-:-:S07]  /*1620*/  @P0 FADD.FTZ R140, R104, R140 ;  /* 0x0000008c688c0221 */ /* 0x000fce0000010000 */
.L_x_12797:
[----:B------:R-:W-:Y:S05]  /*1630*/  BSYNC B0 ;  /* 0x0000000000007941 */ /* 0x000fea0003800000 */
.L_x_12796:
[----:B------:R-:W-:Y:S04]  /*1640*/  BSSY B0, `(.L_x_12798) ;  /* 0x0000007000007945 */ /* 0x000fe80003800000 */
[----:B------:R-:W-:Y:S05]  /*1650*/  @!P6 BRA `(.L_x_12799) ;  /* 0x000000000014e947 */ /* 0x000fea0003800000 */
[----:B-----5:R-:W-:-:S04]  /*1660*/  PRMT R141, R110, 0x7632, R141 ;  /* 0x000076326e8d7816 */ /* 0x020fc8000000008d */
[----:B------:R-:W-:-:S05]  /*1670*/  SHF.L.U32 R141, R141, 0x10, RZ ;  /* 0x000000108d8d7819 */ /* 0x000fca00000006ff */
[----:B------:R-:W-:-:S04]  /*1680*/  FMUL.FTZ R142, R141, UR6 ;  /* 0x000000068d8e7c20 */ /* 0x000fc80008410000 */
[----:B------:R-:W-:-:S04]  /*1690*/  FMUL.FTZ R141, R89, R142 ;  /* 0x0000008e598d7220 */ /* 0x000fc80000410000 */
[----:B------:R-:W-:-:S07]  /*16a0*/  @P0 FADD.FTZ R141, R105, R141 ;  /* 0x0000008d698d0221 */ /* 0x000fce0000010000 */
.L_x_12799:
[----:B------:R-:W-:Y:S05]  /*16b0*/  BSYNC B0 ;  /* 0x0000000000007941 */ /* 0x000fea0003800000 */
.L_x_12798:
[----:B------:R-:W-:Y:S01]  /*16c0*/  BSSY B0, `(.L_x_12800) ;  /* 0x0000007000007945 */ /* 0x000fe20003800000 */
[----:B------:R-:W-:-:S03]  /*16d0*/  @!P6 FSEL R142, R106, RZ, P1 ;  /* 0x000000ff6a8ee208 */ /* 0x000fc60000800000 */
[----:B------:R-:W-:Y:S05]  /*16e0*/  @!P6 BRA `(.L_x_12801) ;  /* 0x000000000010e947 */ /* 0x000fea0003800000 */
[----:B-----5:R-:W-:-:S05]  /*16f0*/  SHF.L.U32 R142, R111, 0x10, RZ ;  /* 0x000000106f8e7819 */ /* 0x020fca00000006ff */
[----:B------:R-:W-:-:S04]  /*1700*/  FMUL.FTZ R143, R142, UR6 ;  /* 0x000000068e8f7c20 */ /* 0x000fc80008410000 */
[----:B------:R-:W-:-:S04]  /*1710*/  FMUL.FTZ R142, R90, R143 ;  /* 0x0000008f5a8e7220 */ /* 0x000fc80000410000 */
[----:B------:R-:W-:-:S07]  /*1720*/  @P0 FADD.FTZ R142, R106, R142 ;  /* 0x0000008e6a8e0221 */ /* 0x000fce0000010000 */
.L_x_12801:
[----:B------:R-:W-:Y:S05]  /*1730*/  BSYNC B0 ;  /* 0x0000000000007941 */ /* 0x000fea0003800000 */
.L_x_12800:
        /* <DEDUP_REMOVED lines=9> */
.L_x_12803:
[----:B------:R-:W-:Y:S05]  /*17d0*/  BSYNC B0 ;  /* 0x0000000000007941 */ /* 0x000fea0003800000 */
.L_x_12802:
[----:B------:R-:W-:Y:S01]  /*17e0*/  IADD3 R145, R145, 0x300, RZ ;  /* 0x0000030091917810 */ /* 0x000fe20007ffe0ff */
[----:B------:R0:W-:Y:S01]  /*17f0*/  STG.E.128 desc[UR4][R146.64], R136 ;  /* 0x0000008892007986 */ /* 0x0001e2000c101d04 */
[----:B------:R-:W1:Y:S03]  /*1800*/  @P5 LDC.64 R150, c[0x0][0x220] ;  /* 0x00008800ff965b82 */ /* 0x000e660000000a00 */
[----:B------:R-:W-:Y:S01]  /*1810*/  @P0 IMAD.WIDE.U32 R148, R145, 0x20, R148 ;  /* 0x0000002091940825 */ /* 0x000fe200078e0094 */
[----:B------:R0:W-:Y:S04]  /*1820*/  STG.E.128 desc[UR4][R146.64+0x10], R140 ;  /* 0x0000108c92007986 */ /* 0x0001e8000c101d04 */
[----:B------:R-:W2:Y:S04]  /*1830*/  @P0 LDG.E.128 R96, desc[UR4][R148.64] ;  /* 0x0000000494600981 */ /* 0x000ea8000c1e1d00 */
[----:B------:R-:W3:Y:S01]  /*1840*/  @P0 LDG.E.128 R104, desc[UR4][R148.64+0x10] ;  /* 0x0000100494680981 */ /* 0x000ee2000c1e1d00 */
[----:B------:R-:W-:-:S02]  /*1850*/  @P5 IADD3 R153, R153, 0x300, RZ ;  /* 0x0000030099995810 */ /* 0x000fc40007ffe0ff */
[C---:B------:R-:W-:Y:S02]  /*1860*/  @!P6 ISETP.NE.U32.AND P3, PT, R154.reuse, RZ, PT ;  /* 0x000000ff9a00e20c */ /* 0x040fe40003f65070 */
[C---:B------:R-:W-:Y:S01]  /*1870*/  @!P6 ISETP.NE.U32.AND P1, PT, R154.reuse, RZ, PT ;  /* 0x000000ff9a00e20c */ /* 0x040fe20003f25070 */
[----:B-1----:R-:W-:Y:S01]  /*1880*/  @P5 IMAD.WIDE.U32 R150, R153, 0x10, R150 ;  /* 0x0000001099965825 */ /* 0x002fe200078e0096 */
        /* <DEDUP_REMOVED lines=9> */
[----:B--2---:R-:W-:Y:S02]  /*1920*/  @!P6 FSEL R151, R99, RZ, P3 ;  /* 0x000000ff6397e208 */ /* 0x004fe40001800000 */
[----:B------:R-:W-:Y:S02]  /*1930*/  @!P6 ISETP.NE.U32.AND P3, PT, R154, RZ, PT ;  /* 0x000000ff9a00e20c */ /* 0x000fe40003f65070 */
[----:B------:R-:W-:Y:S02]  /*1940*/  @!P6 FSEL R148, R96, RZ, P1 ;  /* 0x000000ff6094e208 */ /* 0x000fe40000800000 */
        /* <DEDUP_REMOVED lines=10> */
[----:B0-----:R-:W-:Y:S10]  /*19f0*/  @!P6 BRA `(.L_x_12805) ;  /* 0x000000000010e947 */ /* 0x001ff40003800000 */
[----:B-----5:R-:W-:-:S05]  /*1a00*/  SHF.L.U32 R145, R108, 0x10, RZ ;  /* 0x000000106c917819 */ /* 0x020fca00000006ff */
[----:B------:R-:W-:-:S04]  /*1a10*/  FMUL.FTZ R145, R145, UR6 ;  /* 0x0000000691917c20 */ /* 0x000fc80008410000 */
[----:B------:R-:W-:-:S04]  /*1a20*/  FMUL.FTZ R148, R92, R145 ;  /* 0x000000915c947220 */ /* 0x000fc80000410000 */
[----:B------:R-:W-:-:S07]  /*1a30*/  @P0 FADD.FTZ R148, R96, R148 ;  /* 0x0000009460940221 */ /* 0x000fce0000010000 */
.L_x_12805:
[----:B------:R-:W-:Y:S05]  /*1a40*/  BSYNC B0 ;  /* 0x0000000000007941 */ /* 0x000fea0003800000 */
.L_x_12804:
[----:B------:R-:W-:Y:S04]  /*1a50*/  BSSY B0, `(.L_x_12806) ;  /* 0x0000007000007945 */ /* 0x000fe80003800000 */
[----:B------:R-:W-:Y:S05]  /*1a60*/  @!P6 BRA `(.L_x_12807) ;  /* 0x000000000014e947 */ /* 0x000fea0003800000 */
[----:B-----5:R-:W-:-:S04]  /*1a70*/  PRMT R145, R108, 0x7632, R145 ;  /* 0x000076326c917816 */ /* 0x020fc80000000091 */
[----:B------:R-:W-:-:S05]  /*1a80*/  SHF.L.U32 R145, R145, 0x10, RZ ;  /* 0x0000001091917819 */ /* 0x000fca00000006ff */
[----:B------:R-:W-:-:S04]  /*1a90*/  FMUL.FTZ R146, R145, UR6 ;  /* 0x0000000691927c20 */ /* 0x000fc80008410000 */
[----:B------:R-:W-:-:S04]  /*1aa0*/  FMUL.FTZ R149, R93, R146 ;  /* 0x000000925d957220 */ /* 0x000fc80000410000 */
[----:B------:R-:W-:-:S07]  /*1ab0*/  @P0 FADD.FTZ R149, R97, R149 ;  /* 0x0000009561950221 */ /* 0x000fce0000010000 */
.L_x_12807:
[----:B------:R-:W-:Y:S05]  /*1ac0*/  BSYNC B0 ;  /* 0x0000000000007941 */ /* 0x000fea0003800000 */
.L_x_12806:
[----:B------:R-:W-:Y:S04]  /*1ad0*/  BSSY B0, `(.L_x_12808) ;  /* 0x0000006000007945 */ /* 0x000fe80003800000 */
[----:B------:R-:W-:Y:S05]  /*1ae0*/  @!P6 BRA `(.L_x_12809) ;  /* 0x000000000010e947 */ /* 0x000fea0003800000 */
[----:B-----5:R-:W-:-:S05]  /*1af0*/  SHF.L.U32 R145, R109, 0x10, RZ ;  /* 0x000000106d917819 */ /* 0x020fca00000006ff */
[----:B------:R-:W-:-:S04]  /*1b00*/  FMUL.FTZ R145, R145, UR6 ;  /* 0x0000000691917c20 */ /* 0x000fc80008410000 */
[----:B------:R-:W-:-:S04]  /*1b10*/  FMUL.FTZ R150, R94, R145 ;  /* 0x000000915e967220 */ /* 0x000fc80000410000 */
[----:B------:R-:W-:-:S07]  /*1b20*/  @P0 FADD.FTZ R150, R98, R150 ;  /* 0x0000009662960221 */ /* 0x000fce0000010000 */
.L_x_12809:
[----:B------:R-:W-:Y:S05]  /*1b30*/  BSYNC B0 ;  /* 0x0000000000007941 */ /* 0x000fea0003800000 */
.L_x_12808:
[----:B------:R-:W-:Y:S04]  /*1b40*/  BSSY B0, `(.L_x_12810) ;  /* 0x0000007000007945 */ /* 0x000fe80003800000 */
[----:B------:R-:W-:Y:S05]  /*1b50*/  @!P6 BRA `(.L_x_12811) ;  /* 0x000000000014e947 */ /* 0x000fea0003800000 */
[----:B-----5:R-:W-:-:S04]  /*1b60*/  PRMT R145, R109, 0x7632, R145 ;  /* 0x000076326d917816 */ /* 0x020fc80000000091 */
[----:B------:R-:W-:-:S05]  /*1b70*/  SHF.L.U32 R145, R145, 0x10, RZ ;  /* 0x0000001091917819 */ /* 0x000fca00000006ff */
[----:B------:R-:W-:-:S04]  /*1b80*/  FMUL.FTZ R146, R145, UR6 ;  /* 0x0000000691927c20 */ /* 0x000fc80008410000 */
[----:B------:R-:W-:-:S04]  /*1b90*/  FMUL.FTZ R151, R95, R146 ;  /* 0x000000925f977220 */ /* 0x000fc80000410000 */
[----:B------:R-:W-:-:S07]  /*1ba0*/  @P0 FADD.FTZ R151, R99, R151 ;  /* 0x0000009763970221 */ /* 0x000fce0000010000 */
.L_x_12811:
[----:B------:R-:W-:Y:S05]  /*1bb0*/  BSYNC B0 ;  /* 0x0000000000007941 */ /* 0x000fea0003800000 */
.L_x_12810:
[----:B------:R-:W-:Y:S04]  /*1bc0*/  BSSY B0, `(.L_x_12812) ;  /* 0x0000006000007945 */ /* 0x000fe80003800000 */
[----:B------:R-:W-:Y:S05]  /*1bd0*/  @!P6 BRA `(.L_x_12813) ;  /* 0x000000000010e947 */ /* 0x000fea0003800000 */
[----:B-----5:R-:W-:-:S05]  /*1be0*/  SHF.L.U32 R145, R110, 0x10, RZ ;  /* 0x000000106e917819 */ /* 0x020fca00000006ff */
[----:B------:R-:W-:-:S04]  /*1bf0*/  FMUL.FTZ R145, R145, UR6 ;  /* 0x0000000691917c20 */ /* 0x000fc80008410000 */
[----:B------:R-:W-:-:S04]  /*1c00*/  FMUL.FTZ R152, R100, R145 ;  /* 0x0000009164987220 */ /* 0x000fc80000410000 */
[----:B------:R-:W-:-:S07]  /*1c10*/  @P0 FADD.FTZ R152, R104, R152 ;  /* 0x0000009868980221 */ /* 0x000fce0000010000 */
.L_x_12813:
[----:B------:R-:W-:Y:S05]  /*1c20*/  BSYNC B0 ;  /* 0x0000000000007941 */ /* 0x000fea0003800000 */
.L_x_12812:
        /* <DEDUP_REMOVED lines=8> */
.L_x_12815:
[----:B------:R-:W-:Y:S05]  /*1cb0*/  BSYNC B0 ;  /* 0x0000000000007941 */ /* 0x000fea0003800000 */
.L_x_12814:
[----:B------:R-:W-:Y:S01]  /*1cc0*/  BSSY B0, `(.L_x_12816) ;  /* 0x0000007000007945 */ /* 0x000fe20003800000 */
[----:B------:R-:W-:-:S03]  /*1cd0*/  @!P6 FSEL R154, R106, RZ, P5 ;  /* 0x000000ff6a9ae208 */ /* 0x000fc60002800000 */
[----:B------:R-:W-:Y:S05]  /*1ce0*/  @!P6 BRA `(.L_x_12817) ;  /* 0x000000000010e947 */ /* 0x000fea0003800000 */
[----:B-----5:R-:W-:-:S05]  /*1cf0*/  SHF.L.U32 R145, R111, 0x10, RZ ;  /* 0x000000106f917819 */ /* 0x020fca00000006ff */
[----:B------:R-:W-:-:S04]  /*1d00*/  FMUL.FTZ R145, R145, UR6 ;  /* 0x0000000691917c20 */ /* 0x000fc80008410000 */
[----:B------:R-:W-:-:S04]  /*1d10*/  FMUL.FTZ R154, R102, R145 ;  /* 0x00000091669a7220 */ /* 0x000fc80000410000 */
[----:B------:R-:W-:-:S07]  /*1d20*/  @P0 FADD.FTZ R154, R106, R154 ;  /* 0x0000009a6a9a0221 */ /* 0x000fce0000010000 */
.L_x_12817:
[----:B------:R-:W-:Y:S05]  /*1d30*/  BSYNC B0 ;  /* 0x0000000000007941 */ /* 0x000fea0003800000 */
.L_x_12816:
        /* <DEDUP_REMOVED lines=8> */
.L_x_12819:
[----:B------:R-:W-:Y:S05]  /*1dc0*/  BSYNC B0 ;  /* 0x0000000000007941 */ /* 0x000fea0003800000 */
.L_x_12818:
[----:B------:R-:W-:Y:S01]  /*1dd0*/  FADD.FTZ R146, RZ, R112 ;  /* 0x00000070ff927221 */ /* 0x000fe20000010000 */
[----:B------:R-:W-:Y:S01]  /*1de0*/  STG.E.128 desc[UR4][R134.64], R148 ;  /* 0x0000009486007986 */ /* 0x000fe2000c101d04 */
[----:B------:R-:W-:Y:S01]  /*1df0*/  LOP3.LUT P0, RZ, R0, 0xff, RZ, 0xc0, !PT ;  /* 0x000000ff00ff7812 */ /* 0x000fe2000780c0ff */
[----:B------:R-:W-:Y:S01]  /*1e00*/  UMOV UR10, 0xffffffff ;  /* 0xffffffff000a7882 */ /* 0x000fe20000000000 */
        /* <DEDUP_REMOVED lines=119> */
.L_x_12834:
        /* <DEDUP_REMOVED lines=37> */
[----:B------:R-:W-:Y:S01]  /*27d0*/  SHFL.DOWN PT, R161, R134, 0x1, 0x1f ;  /* 0x08201f0086a17f89 */ /* 0x000fe200000e0000 */
[----:B------:R-:W-:Y:S01]  /*27e0*/  FMUL.FTZ R158, R158, R160 ;  /* 0x000000a09e9e7220 */ /* 0x000fe20000410000 */
[----:B------:R-:W-:Y:S01]  /*27f0*/  I2FP.F32.S32 R160, R0 ;  /* 0x0000000000a07245 */ /* 0x000fe20000201400 */
[----:B0-----:R-:W-:-:S05]  /*2800*/  FMUL.FTZ R162, R157, R162 ;  /* 0x000000a29da27220 */ /* 0x001fca0000410000 */
[----:B------:R-:W0:Y:S01]  /*2810*/  SHFL.DOWN PT, R159, R162, 0x2, 0x1f ;  /* 0x08401f00a29f7f89 */ /* 0x000e2200000e0000 */
[----:B-1----:R-:W-:-:S04]  /*2820*/  FADD.FTZ R156, R156, R135 ;  /* 0x000000879c9c7221 */ /* 0x002fc80000010000 */
[----:B------:R-:W-:Y:S01]  /*2830*/  FFMA.FTZ R156, R157, R158, R156 ;  /* 0x0000009e9d9c7223 */ /* 0x000fe2000001009c */
[----:B------:R-:W-:-:S04]  /*2840*/  I2FP.F32.S32 R157, R134 ;  /* 0x00000086009d7245 */ /* 0x000fc80000201400 */
[----:B------:R-:W1:Y:S01]  /*2850*/  MUFU.RCP R0, R157 ;  /* 0x0000009d00007308 */ /* 0x000e620000001000 */
[----:B------:R-:W2:Y:S01]  /*2860*/  SHFL.DOWN PT, R135, R156, 0x2, 0x1f ;  /* 0x08401f009c877f89 */ /* 0x000ea200000e0000 */
[----:B0-----:R-:W-:Y:S01]  /*2870*/  FMUL.FTZ R158, R159, R160 ;  /* 0x000000a09f9e7220 */ /* 0x001fe20000410000 */
[----:B------:R-:W-:-:S03]  /*2880*/  FADD.FTZ R159, R162, -R159 ;  /* 0x8000009fa29f7221 */ /* 0x000fc60000010000 */
[----:B------:R-:W-:Y:S01]  /*2890*/  FFMA.FTZ R147, R145, R162, R158 ;  /* 0x000000a291937223 */ /* 0x000fe2000001009e */
[----:B------:R-:W-:-:S03]  /*28a0*/  FMUL.FTZ R158, R159, R159 ;  /* 0x0000009f9f9e7220 */ /* 0x000fc60000410000 */
[----:B-1----:R-:W-:Y:S01]  /*28b0*/  FMUL.FTZ R162, R0, R147 ;  /* 0x0000009300a27220 */ /* 0x002fe20000410000 */
[----:B------:R-:W-:Y:S01]  /*28c0*/  FMUL.FTZ R158, R145, R158 ;  /* 0x0000009e919e7220 */ /* 0x000fe20000410000 */
[-C--:B------:R-:W-:Y:S02]  /*28d0*/  IADD3 R147, R134, R161.reuse, RZ ;  /* 0x000000a186937210 */ /* 0x080fe40007ffe0ff */
[----:B------:R-:W-:Y:S01]  /*28e0*/  I2FP.F32.S32 R161, R161 ;  /* 0x000000a100a17245 */ /* 0x000fe20000201400 */
[----:B------:R-:W0:Y:S01]  /*28f0*/  SHFL.DOWN PT, R145, R162, 0x1, 0x1f ;  /* 0x08201f00a2917f89 */ /* 0x000e2200000e0000 */
[----:B------:R-:W-:Y:S01]  /*2900*/  FMUL.FTZ R158, R158, R160 ;  /* 0x000000a09e9e7220 */ /* 0x000fe20000410000 */
[----:B--2---:R-:W-:Y:S01]  /*2910*/  FADD.FTZ R135, R156, R135 ;  /* 0x000000879c877221 */ /* 0x004fe20000010000 */
[----:B------:R-:W-:-:S03]  /*2920*/  I2FP.F32.S32 R147, R147 ;  /* 0x0000009300937245 */ /* 0x000fc60000201400 */
[----:B------:R-:W-:Y:S02]  /*2930*/  FFMA.FTZ R135, R0, R158, R135 ;  /* 0x0000009e00877223 */ /* 0x000fe40000010087 */
[----:B------:R-:W1:Y:S01]  /*2940*/  @!P1 LDC.64 R158, c[0x0][0x250] ;  /* 0x00009400ff9e9b82 */ /* 0x000e620000000a00 */
[----:B------:R-:W2:Y:S02]  /*2950*/  MUFU.RCP R147, R147 ;  /* 0x0000009300937308 */ /* 0x000ea40000001000 */
[----:B------:R-:W3:Y:S01]  /*2960*/  SHFL.DOWN PT, R0, R135, 0x1, 0x1f ;  /* 0x08201f0087007f89 */ /* 0x000ee200000e0000 */
[----:B0-----:R-:W-:Y:S01]  /*2970*/  FADD.FTZ R134, R162, -R145 ;  /* 0x80000091a2867221 */ /* 0x001fe20000010000 */
[----:B------:R-:W-:-:S03]  /*2980*/  FMUL.FTZ R156, R145, R161 ;  /* 0x000000a1919c7220 */ /* 0x000fc60000410000 */
[----:B------:R-:W-:Y:S01]  /*2990*/  FMUL.FTZ R134, R134, R134 ;  /* 0x0000008686867220 */ /* 0x000fe20000410000 */
[----:B------:R-:W-:-:S03]  /*29a0*/  FFMA.FTZ R156, R157, R162, R156 ;  /* 0x000000a29d9c7223 */ /* 0x000fc6000001009c */
[----:B------:R-:W-:Y:S01]  /*29b0*/  FMUL.FTZ R134, R157, R134 ;  /* 0x000000869d867220 */ /* 0x000fe20000410000 */
[----:B--2---:R-:W-:Y:S01]  /*29c0*/  FMUL.FTZ R156, R147, R156 ;  /* 0x0000009c939c7220 */ /* 0x004fe20000410000 */
[----:B---3--:R-:W-:Y:S02]  /*29d0*/  FADD.FTZ R0, R135, R0 ;  /* 0x0000000087007221 */ /* 0x008fe40000010000 */
[----:B------:R-:W-:Y:S02]  /*29e0*/  FMUL.FTZ R134, R134, R161 ;  /* 0x000000a186867220 */ /* 0x000fe40000410000 */
[----:B------:R-:W0:Y:S02]  /*29f0*/  @!P1 LDC.64 R160, c[0x0][0x258] ;  /* 0x00009600ffa09b82 */ /* 0x000e240000000a00 */
[----:B------:R-:W-:Y:S02]  /*2a00*/  FFMA.FTZ R0, R147, R134, R0 ;  /* 0x0000008693007223 */ /* 0x000fe40000010000 */
[----:B------:R0:W2:Y:S04]  /*2a10*/  SHFL.IDX PT, R147, R156, RZ, 0x1f ;  /* 0x00001fff9c937589 */ /* 0x0000a800000e0000 */
[----:B------:R-:W3:Y:S01]  /*2a20*/  SHFL.IDX PT, R145, R0, RZ, 0x1f ;  /* 0x00001fff00917589 */ /* 0x000ee200000e0000 */
[----:B------:R-:W3:Y:S01]  /*2a30*/  LDC R134, c[0x0][0x2d8] ;  /* 0x0000b600ff867b82 */ /* 0x000ee20000000800 */
[----:B0-----:R-:W-:Y:S01]  /*2a40*/  @!P1 LEA R156, P3, R129, R160, 0x2 ;  /* 0x000000a0819c9211 */ /* 0x001fe200078610ff */
[----:B--2---:R-:W-:-:S03]  /*2a50*/  FMUL.FTZ R135, R147, R147 ;  /* 0x0000009393877220 */ /* 0x004fc60000410000 */
[----:B------:R-:W-:Y:S02]  /*2a60*/  @!P1 LEA.HI.X R157, R129, R161, R146, 0x2, P3 ;  /* 0x000000a1819d9211 */ /* 0x000fe400018f1492 */
[----:B------:R-:W-:Y:S01]  /*2a70*/  FSEL R135, R135, RZ, P4 ;  /* 0x000000ff87877208 */ /* 0x000fe20002000000 */
[----:B---3--:R-:W-:-:S04]  /*2a80*/  FFMA.FTZ R134, R145, UR7, R134 ;  /* 0x0000000791867c23 */ /* 0x008fc80008010086 */
[----:B------:R-:W-:Y:S01]  /*2a90*/  FADD.FTZ R145, R134, R135 ;  /* 0x0000008786917221 */ /* 0x000fe20000010000 */
[----:B-1----:R-:W-:-:S03]  /*2aa0*/  @!P1 LEA R134, P2, R129, R158, 0x2 ;  /* 0x0000009e81869211 */ /* 0x002fc600078410ff */
[----:B------:R-:W0:Y:S01]  /*2ab0*/  MUFU.RSQ R163, R145 ;  /* 0x0000009100a37308 */ /* 0x000e220000001400 */
[----:B------:R-:W-:-:S05]  /*2ac0*/  @!P1 LEA.HI.X R135, R129, R159, R146, 0x2, P2 ;  /* 0x0000009f81879211 */ /* 0x000fca00010f1492 */
        /* <DEDUP_REMOVED lines=12> */
[----:B------:R-:W-:Y:S02]  /*2b90*/  IMAD R135, R135, R132, RZ ;  /* 0x0000008487877224 */ /* 0x000fe400078e02ff */
[C---:B------:R-:W-:Y:S01]  /*2ba0*/  FADD.FTZ R132, -R0.reuse, R116 ;  /* 0x0000007400847221 */ /* 0x040fe20000010100 */
[C---:B------:R-:W-:Y:S01]  /*2bb0*/  FADD.FTZ R134, -R0.reuse, R117 ;  /* 0x0000007500867221 */ /* 0x040fe20000010100 */
[C---:B------:R-:W-:Y:S01]  /*2bc0*/  FMUL.FTZ R117, R163.reuse, R112 ;  /* 0x00000070a3757220 */ /* 0x040fe20000410000 */
[C---:B------:R-:W-:Y:S01]  /*2bd0*/  FMUL.FTZ R116, R163.reuse, R113 ;  /* 0x00000071a3747220 */ /* 0x040fe20000410000 */
[C---:B------:R-:W-:Y:S01]  /*2be0*/  FADD.FTZ R157, -R0.reuse, R140 ;  /* 0x0000008c009d7221 */ /* 0x040fe20000010100 */
[----:B------:R-:W-:Y:S01]  /*2bf0*/  FADD.FTZ R158, -R0, R141 ;  /* 0x0000008d009e7221 */ /* 0x000fe20000010100 */
[C---:B------:R-:W-:Y:S01]  /*2c00*/  FMUL.FTZ R113, R163.reuse, R114 ;  /* 0x00000072a3717220 */ /* 0x040fe20000410000 */
[C---:B------:R-:W-:Y:S01]  /*2c10*/  FMUL.FTZ R112, R163.reuse, R115 ;  /* 0x00000073a3707220 */ /* 0x040fe20000410000 */
[C---:B------:R-:W-:Y:S01]  /*2c20*/  FMUL.FTZ R141, R163.reuse, R126 ;  /* 0x0000007ea38d7220 */ /* 0x040fe20000410000 */
[----:B------:R-:W-:Y:S01]  /*2c30*/  FMUL.FTZ R140, R163, R127 ;  /* 0x0000007fa38c7220 */ /* 0x000fe20000410000 */
[----:B------:R-:W-:Y:S01]  /*2c40*/  FFMA.FTZ R113, R38, R113, R6 ;  /* 0x0000007126717223 */ /* 0x000fe20000010006 */
[----:B------:R-:W0:Y:S01]  /*2c50*/  LDC.64 R126, c[0x0][0x2b8] ;  /* 0x0000ae00ff7e7b82 */ /* 0x000e220000000a00 */
        /* <DEDUP_REMOVED lines=23> */
[----:B------:R-:W-:Y:S01]  /*2dd0*/  SHF.R.S32.HI R0, RZ, 0x1f, R135 ;  /* 0x0000001fff007819 */ /* 0x000fe20000011487 */
[C---:B------:R-:W-:Y:S01]  /*2de0*/  FMUL.FTZ R115, R163.reuse, R132 ;  /* 0x00000084a3737220 */ /* 0x040fe20000410000 */
[----:B------:R-:W-:Y:S01]  /*2df0*/  F2FP.BF16.F32.PACK_AB R113, R112, R113 ;  /* 0x000000717071723e */ /* 0x000fe200000010ff */
[----:B------:R-:W-:Y:S01]  /*2e00*/  FFMA.FTZ R112, R36, R117, R4 ;  /* 0x0000007524707223 */ /* 0x000fe20000010004 */
[----:B------:R-:W-:Y:S01]  /*2e10*/  LEA.HI R0, R0, R135, RZ, 0x3 ;  /* 0x0000008700007211 */ /* 0x000fe200078f18ff */
[----:B------:R-:W-:Y:S01]  /*2e20*/  FMUL.FTZ R119, R163, R118 ;  /* 0x00000076a3777220 */ /* 0x000fe20000410000 */
        /* <DEDUP_REMOVED lines=14> */
[----:B------:R-:W-:Y:S01]  /*2f10*/  FMUL.FTZ R144, R163, R144 ;  /* 0x00000090a3907220 */ /* 0x000fe20000410000 */
[----:B------:R-:W-:Y:S01]  /*2f20*/  FFMA.FTZ R139, R49, R138, R17 ;  /* 0x0000008a318b7223 */ /* 0x000fe20000010011 */
[----:B------:R-:W-:Y:S01]  /*2f30*/  FFMA.FTZ R135, R45, R132, R13 ;  /* 0x000000842d877223 */ /* 0x000fe2000001000d */
[----:B------:R-:W-:Y:S01]  /*2f40*/  FFMA.FTZ R117, R46, R137, R14 ;  /* 0x000000892e757223 */ /* 0x000fe2000001000e */
[----:B------:R-:W-:Y:S01]  /*2f50*/  FFMA.FTZ R136, R47, R136, R15 ;  /* 0x000000882f887223 */ /* 0x000fe2000001000f */
        /* <DEDUP_REMOVED lines=20> */
[----:B------:R-:W-:Y:S01]  /*30a0*/  IADD3 R123, R121, 0x100, RZ ;  /* 0x00000100797b7810 */ /* 0x000fe20007ffe0ff */
[----:B------:R-:W-:Y:S01]  /*30b0*/  FFMA.FTZ R140, R51, R140, R19 ;  /* 0x0000008c338c7223 */ /* 0x000fe20000010013 */
[----:B------:R-:W-:Y:S01]  /*30c0*/  F2FP.BF16.F32.PACK_AB R118, R139, R118 ;  /* 0x000000768b76723e */ /* 0x000fe200000010ff */
[----:B------:R-:W-:Y:S01]  /*30d0*/  FFMA.FTZ R137, R54, R147, R22 ;  /* 0x0000009336897223 */ /* 0x000fe20000010016 */
[----:B------:R-:W-:Y:S01]  /*30e0*/  F2FP.BF16.F32.PACK_AB R117, R136, R117 ;  /* 0x000000758875723e */ /* 0x000fe200000010ff */
[----:B------:R-:W-:Y:S01]  /*30f0*/  FFMA.FTZ R138, R56, R157, R24 ;  /* 0x0000009d388a7223 */ /* 0x000fe20000010018 */
[----:B------:R-:W-:Y:S01]  /*3100*/  F2FP.BF16.F32.PACK_AB R116, R135, R116 ;  /* 0x000000748774723e */ /* 0x000fe200000010ff */
[----:B------:R-:W-:Y:S01]  /*3110*/  FFMA.FTZ R139, R58, R143, R26 ;  /* 0x0000008f3a8b7223 */ /* 0x000fe2000001001a */
[----:B------:R-:W-:Y:S01]  /*3120*/  IADD3 R125, R121, 0x200, RZ ;  /* 0x00000200797d7810 */ /* 0x000fe20007ffe0ff */
[----:B------:R-:W-:Y:S01]  /*3130*/  FFMA.FTZ R142, R59, R142, R27 ;  /* 0x0000008e3b8e7223 */ /* 0x000fe2000001001b */
[----:B------:R-:W-:Y:S01]  /*3140*/  FFMA.FTZ R141, R57, R158, R25 ;  /* 0x0000009e398d7223 */ /* 0x000fe20000010019 */
[----:B------:R-:W-:Y:S01]  /*3150*/  FFMA.FTZ R156, R55, R156, R23 ;  /* 0x0000009c379c7223 */ /* 0x000fe20000010017 */
[----:B------:R-:W-:Y:S01]  /*3160*/  FFMA.FTZ R136, R52, R145, R20 ;  /* 0x0000009134887223 */ /* 0x000fe20000010014 */
        /* <DEDUP_REMOVED lines=13> */
[--C-:B------:R-:W-:Y:S01]  /*3240*/  IMAD.WIDE.U32 R122, R123, 0x10, R126.reuse ;  /* 0x000000107b7a7825 */ /* 0x100fe200078e007e */
[----:B------:R-:W-:Y:S01]  /*3250*/  F2FP.BF16.F32.PACK_AB R139, R142, R139 ;  /* 0x0000008b8e8b723e */ /* 0x000fe200000010ff */
[----:B------:R0:W-:Y:S01]  /*3260*/  STG.E.128 desc[UR4][R120.64], R112 ;  /* 0x0000007078007986 */ /* 0x0001e2000c101d04 */
[----:B------:R-:W-:Y:S01]  /*3270*/  F2FP.BF16.F32.PACK_AB R138, R141, R138 ;  /* 0x0000008a8d8a723e */ /* 0x000fe200000010ff */
[--C-:B------:R-:W-:Y:S01]  /*3280*/  IMAD.WIDE.U32 R124, R125, 0x10, R126.reuse ;  /* 0x000000107d7c7825 */ /* 0x100fe200078e007e */
[----:B------:R-:W-:Y:S01]  /*3290*/  F2FP.BF16.F32.PACK_AB R137, R156, R137 ;  /* 0x000000899c89723e */ /* 0x000fe200000010ff */
[----:B------:R0:W-:Y:S01]  /*32a0*/  STG.E.128 desc[UR4][R122.64], R116 ;  /* 0x000000747a007986 */ /* 0x0001e2000c101d04 */
[----:B------:R-:W-:Y:S01]  /*32b0*/  F2FP.BF16.F32.PACK_AB R136, R135, R136 ;  /* 0x000000888788723e */ /* 0x000fe200000010ff */
[----:B------:R-:W-:Y:S01]  /*32c0*/  IMAD.WIDE.U32 R126, R149, 0x10, R126 ;  /* 0x00000010957e7825 */ /* 0x000fe200078e007e */
[----:B------:R-:W-:-:S02]  /*32d0*/  F2FP.BF16.F32.PACK_AB R159, R162, R159 ;  /* 0x0000009fa29f723e */ /* 0x000fc400000010ff */
[----:B------:R-:W-:Y:S01]  /*32e0*/  F2FP.BF16.F32.PACK_AB R158, R0, R155 ;  /* 0x0000009b009e723e */ /* 0x000fe200000010ff */
[----:B------:R0:W-:Y:S01]  /*32f0*/  STG.E.128 desc[UR4][R124.64], R136 ;  /* 0x000000887c007986 */ /* 0x0001e2000c101d04 */
[----:B------:R-:W-:Y:S02]  /*3300*/  F2FP.BF16.F32.PACK_AB R157, R160, R153 ;  /* 0x00000099a09d723e */ /* 0x000fe400000010ff */
[----:B------:R-:W-:-:S05]  /*3310*/  F2FP.BF16.F32.PACK_AB R156, R148, R151 ;  /* 0x00000097949c723e */ /* 0x000fca00000010ff */
[----:B------:R0:W-:Y:S02]  /*3320*/  STG.E.128 desc[UR4][R126.64], R156 ;  /* 0x0000009c7e007986 */ /* 0x0001e4000c101d04 */
.L_x_12822:
[----:B------:R-:W-:Y:S05]  /*3330*/  BSYNC B0 ;  /* 0x0000000000007941 */ /* 0x000fea0003800000 */
.L_x_12821:
[----:B------:R-:W-:Y:S02]  /*3340*/  IADD3 R129, R129, UR8, RZ ;  /* 0x0000000881817c10 */ /* 0x000fe4000fffe0ff */
[----:B------:R-:W-:Y:S02]  /*3350*/  SEL R0, RZ, 0x1, P0 ;  /* 0x00000001ff007807 */ /* 0x000fe40000000000 */
[----:B------:R-:W-:-:S13]  /*3360*/  ISETP.GE.AND P1, PT, R129, UR9, PT ;  /* 0x0000000981007c0c */ /* 0x000fda000bf26270 */
[----:B------:R-:W-:Y:S05]  /*3370*/  @!P1 BRA `(.L_x_12823) ;  /* 0xffffffd000489947 */ /* 0x000fea000383ffff */
[----:B------:R-:W-:Y:S05]  /*3380*/  EXIT ;  /* 0x000000000000794d */ /* 0x000fea0003800000 */
.L_x_12820:
[----:B------:R-:W-:Y:S01]  /*3390*/  HFMA2.MMA R161, -RZ, RZ, 0, 5.9604644775390625e-08 ;  /* 0x00000001ffa17435 */ /* 0x000fe200000001ff */
[----:B------:R-:W-:Y:S02]  /*33a0*/  MOV R162, R0 ;  /* 0x0000000000a27202 */ /* 0x000fe40000000f00 */
[----:B------:R-:W-:Y:S02]  /*33b0*/  MOV R164, 0x1f ;  /* 0x0000001f00a47802 */ /* 0x000fe40000000f00 */
[----:B------:R-:W-:-:S07]  /*33c0*/  MOV R159, 0xffffffff ;  /* 0xffffffff009f7802 */ /* 0x000fce0000000f00 */
[----:B-----5:R-:W-:Y:S05]  /*33d0*/  WARPSYNC.COLLECTIVE R159, `(.L_x_12824) ;  /* 0x000000009f087348 */ /* 0x020fea0003c00000 */
[----:B------:R0:W1:Y:S02]  /*33e0*/  SHFL.BFLY P1, R160, R162, R161, R164 ;  /* 0x0c0000a1a2a07389 */ /* 0x00006400000200a4 */
[----:B01---5:R-:W-:Y:S01]  /*33f0*/  ENDCOLLECTIVE ;  /* 0x000000000000791b */ /* 0x023fe20003800000 */
.L_x_12824:
[----:B------:R-:W-:Y:S01]  /*3400*/  HFMA2.MMA R161, -RZ, RZ, 0, 1.1920928955078125e-07 ;  /* 0x00000002ffa17435 */ /* 0x000fe200000001ff */
[----:B------:R-:W-:-:S05]  /*3410*/  MOV R135, R160 ;  /* 0x000000a000877202 */ /* 0x000fca0000000f00 */
[----:B------:R-:W-:-:S05]  /*3420*/  FADD.FTZ R135, R0, R135 ;  /* 0x0000008700877221 */ /* 0x000fca0000010000 */
[----:B------:R-:W-:-:S07]  /*3430*/  MOV R162, R135 ;  /* 0x0000008700a27202 */ /* 0x000fce0000000f00 */
[----:B------:R-:W-:Y:S05]  /*3440*/  WARPSYNC.COLLECTIVE R159, `(.L_x_12825) ;  /* 0x000000009f087348 */ /* 0x000fea0003c00000 */
[----:B------:R0:W1:Y:S02]  /*3450*/  SHFL.BFLY P1, R160, R162, R161, R164 ;  /* 0x0c0000a1a2a07389 */ /* 0x00006400000200a4 */
[----:B01----:R-:W-:Y:S01]  /*3460*/  ENDCOLLECTIVE ;  /* 0x000000000000791b */ /* 0x003fe20003800000 */
.L_x_12825:
[----:B------:R-:W-:Y:S01]  /*3470*/  HFMA2.MMA R161, -RZ, RZ, 0, 2.384185791015625e-07 ;  /* 0x00000004ffa17435 */ /* 0x000fe200000001ff */
[----:B------:R-:W-:-:S05]  /*3480*/  MOV R134, R160 ;  /* 0x000000a000867202 */ /* 0x000fca0000000f00 */
[----:B------:R-:W-:-:S05]  /*3490*/  FADD.FTZ R147, R135, R134 ;  /* 0x0000008687937221 */ /* 0x000fca0000010000 */
[----:B------:R-:W-:-:S07]  /*34a0*/  MOV R162, R147 ;  /* 0x0000009300a27202 */ /* 0x000fce0000000f00 */
[----:B------:R-:W-:Y:S05]  /*34b0*/  WARPSYNC.COLLECTIVE R159, `(.L_x_12826) ;  /* 0x000000009f087348 */ /* 0x000fea0003c00000 */
[----:B------:R0:W1:Y:S02]  /*34c0*/  SHFL.BFLY P1, R160, R162, R161, R164 ;  /* 0x0c0000a1a2a07389 */ /* 0x00006400000200a4 */
[----:B01----:R-:W-:Y:S01]  /*34d0*/  ENDCOLLECTIVE ;  /* 0x000000000000791b */ /* 0x003fe20003800000 */
.L_x_12826:
[----:B------:R-:W-:Y:S01]  /*34e0*/  HFMA2.MMA R161, -RZ, RZ, 0, 4.76837158203125e-07 ;  /* 0x00000008ffa17435 */ /* 0x000fe200000001ff */
[----:B------:R-:W-:-:S05]  /*34f0*/  MOV R134, R160 ;  /* 0x000000a000867202 */ /* 0x000fca0000000f00 */
[----:B------:R-:W-:-:S05]  /*3500*/  FADD.FTZ R156, R147, R134 ;  /* 0x00000086939c7221 */ /* 0x000fca0000010000 */
[----:B------:R-:W-:-:S07]  /*3510*/  MOV R162, R156 ;  /* 0x0000009c00a27202 */ /* 0x000fce0000000f00 */
[----:B------:R-:W-:Y:S05]  /*3520*/  WARPSYNC.COLLECTIVE R159, `(.L_x_12827) ;  /* 0x000000009f087348 */ /* 0x000fea0003c00000 */
[----:B------:R0:W1:Y:S02]  /*3530*/  SHFL.BFLY P1, R160, R162, R161, R164 ;  /* 0x0c0000a1a2a07389 */ /* 0x00006400000200a4 */
[----:B01----:R-:W-:Y:S01]  /*3540*/  ENDCOLLECTIVE ;  /* 0x000000000000791b */ /* 0x003fe20003800000 */
.L_x_12827:
[----:B------:R-:W-:Y:S01]  /*3550*/  HFMA2.MMA R161, -RZ, RZ, 0, 9.5367431640625e-07 ;  /* 0x00000010ffa17435 */ /* 0x000fe200000001ff */
[----:B------:R-:W-:-:S05]  /*3560*/  MOV R157, R160 ;  /* 0x000000a0009d7202 */ /* 0x000fca0000000f00 */
[----:B------:R-:W-:-:S05]  /*3570*/  FADD.FTZ R157, R156, R157 ;  /* 0x0000009d9c9d7221 */ /* 0x000fca0000010000 */
[----:B------:R-:W-:-:S07]  /*3580*/  MOV R162, R157 ;  /* 0x0000009d00a27202 */ /* 0x000fce0000000f00 */
[----:B------:R-:W-:Y:S05]  /*3590*/  WARPSYNC.COLLECTIVE R159, `(.L_x_12828) ;  /* 0x000000009f087348 */ /* 0x000fea0003c00000 */
[----:B------:R0:W1:Y:S02]  /*35a0*/  SHFL.BFLY P1, R160, R162, R161, R164 ;  /* 0x0c0000a1a2a07389 */ /* 0x00006400000200a4 */
[----:B01----:R-:W-:Y:S01]  /*35b0*/  ENDCOLLECTIVE ;  /* 0x000000000000791b */ /* 0x003fe20003800000 */
.L_x_12828:
        /* <DEDUP_REMOVED lines=72> */
.L_x_12829:
[----:B------:R-:W-:Y:S01]  /*3a40*/  HFMA2.MMA R161, -RZ, RZ, 0, 1.1920928955078125e-07 ;  /* 0x00000002ffa17435 */ /* 0x000fe200000001ff */
[----:B------:R-:W-:-:S05]  /*3a50*/  MOV R135, R160 ;  /* 0x000000a000877202 */ /* 0x000fca0000000f00 */
[----:B------:R-:W-:-:S05]  /*3a60*/  FADD.FTZ R135, R0, R135 ;  /* 0x0000008700877221 */ /* 0x000fca0000010000 */
[----:B------:R-:W-:-:S07]  /*3a70*/  MOV R162, R135 ;  /* 0x0000008700a27202 */ /* 0x000fce0000000f00 */
[----:B------:R-:W-:Y:S05]  /*3a80*/  WARPSYNC.COLLECTIVE R159, `(.L_x_12830) ;  /* 0x000000009f087348 */ /* 0x000fea0003c00000 */
[----:B------:R0:W1:Y:S02]  /*3a90*/  SHFL.BFLY P1, R160, R162, R161, R164 ;  /* 0x0c0000a1a2a07389 */ /* 0x00006400000200a4 */
[----:B01----:R-:W-:Y:S01]  /*3aa0*/  ENDCOLLECTIVE ;  /* 0x000000000000791b */ /* 0x003fe20003800000 */
.L_x_12830:
[----:B------:R-:W-:Y:S01]  /*3ab0*/  HFMA2.MMA R161, -RZ, RZ, 0, 2.384185791015625e-07 ;  /* 0x00000004ffa17435 */ /* 0x000fe200000001ff */
[----:B------:R-:W-:-:S05]  /*3ac0*/  MOV R156, R160 ;  /* 0x000000a0009c7202 */ /* 0x000fca0000000f00 */
[----:B------:R-:W-:-:S05]  /*3ad0*/  FADD.FTZ R156, R135, R156 ;  /* 0x0000009c879c7221 */ /* 0x000fca0000010000 */
[----:B------:R-:W-:-:S07]  /*3ae0*/  MOV R162, R156 ;  /* 0x0000009c00a27202 */ /* 0x000fce0000000f00 */
[----:B------:R-:W-:Y:S05]  /*3af0*/  WARPSYNC.COLLECTIVE R159, `(.L_x_12831) ;  /* 0x000000009f087348 */ /* 0x000fea0003c00000 */
[----:B------:R0:W1:Y:S02]  /*3b00*/  SHFL.BFLY P1, R160, R162, R161, R164 ;  /* 0x0c0000a1a2a07389 */ /* 0x00006400000200a4 */
[----:B01----:R-:W-:Y:S01]  /*3b10*/  ENDCOLLECTIVE ;  /* 0x000000000000791b */ /* 0x003fe20003800000 */
.L_x_12831:
[----:B------:R-:W-:Y:S01]  /*3b20*/  HFMA2.MMA R161, -RZ, RZ, 0, 4.76837158203125e-07 ;  /* 0x00000008ffa17435 */ /* 0x000fe200000001ff */
[----:B------:R-:W-:-:S05]  /*3b30*/  MOV R147, R160 ;  /* 0x000000a000937202 */ /* 0x000fca0000000f00 */
[----:B------:R-:W-:-:S05]  /*3b40*/  FADD.FTZ R147, R156, R147 ;  /* 0x000000939c937221 */ /* 0x000fca0000010000 */
[----:B------:R-:W-:-:S07]  /*3b50*/  MOV R162, R147 ;  /* 0x0000009300a27202 */ /* 0x000fce0000000f00 */
[----:B------:R-:W-:Y:S05]  /*3b60*/  WARPSYNC.COLLECTIVE R159, `(.L_x_12832) ;  /* 0x000000009f087348 */ /* 0x000fea0003c00000 */
[----:B------:R0:W1:Y:S02]  /*3b70*/  SHFL.BFLY P1, R160, R162, R161, R164 ;  /* 0x0c0000a1a2a07389 */ /* 0x00006400000200a4 */
[----:B01----:R-:W-:Y:S01]  /*3b80*/  ENDCOLLECTIVE ;  /* 0x000000000000791b */ /* 0x003fe20003800000 */
.L_x_12832:
[----:B------:R-:W-:Y:S01]  /*3b90*/  HFMA2.MMA R161, -RZ, RZ, 0, 9.5367431640625e-07 ;  /* 0x00000010ffa17435 */ /* 0x000fe200000001ff */
[----:B------:R-:W-:-:S05]  /*3ba0*/  MOV R158, R160 ;  /* 0x000000a0009e7202 */ /* 0x000fca0000000f00 */
[----:B------:R-:W-:-:S05]  /*3bb0*/  FADD.FTZ R158, R147, R158 ;  /* 0x0000009e939e7221 */ /* 0x000fca0000010000 */
[----:B------:R-:W-:-:S07]  /*3bc0*/  MOV R162, R158 ;  /* 0x0000009e00a27202 */ /* 0x000fce0000000f00 */
[----:B------:R-:W-:Y:S05]  /*3bd0*/  WARPSYNC.COLLECTIVE R159, `(.L_x_12833) ;  /* 0x000000009f087348 */ /* 0x000fea0003c00000 */
[----:B------:R0:W1:Y:S02]  /*3be0*/  SHFL.BFLY P1, R160, R162, R161, R164 ;  /* 0x0c0000a1a2a07389 */ /* 0x00006400000200a4 */
[----:B01----:R-:W-:Y:S01]  /*3bf0*/  ENDCOLLECTIVE ;  /* 0x000000000000791b */ /* 0x003fe20003800000 */
.L_x_12833:
[----:B------:R-:W-:Y:S01]  /*3c00*/  MOV R157, R160 ;  /* 0x000000a0009d7202 */ /* 0x000fe20000000f00 */
[----:B------:R-:W-:Y:S06]  /*3c10*/  BRA `(.L_x_12834) ;  /* 0xffffffe800587947 */ /* 0x000fec000383ffff */
.L_x_12835:
        /* <DEDUP_REMOVED lines=14> */
.L_x_30255:


//--------------------- .text._ZN10layer_norm13ln_fwd_kernelINS_13Kernel_traitsIf13__nv_bfloat16fS2_fjLj8192ELj1ELj1ELj8ELj16ENS_18Kernel_traits_baseILj8192EfS2_fS2_fjLj256EEEEELb1ELb0ELb0ELb0EEEvNS_9FwdParamsE --------------------------
	.section	.text._ZN10layer_norm13ln_fwd_kernelINS_13Kernel_traitsIf13__nv_bfloat16fS2_fjLj8192ELj1ELj1ELj8ELj16ENS_18Kernel_traits_baseILj8192EfS2_fS2_fjLj256EEEEELb1ELb0ELb0ELb0EEEvNS_9FwdParamsE,"ax",@progbits
	.align	128
        .global         _ZN10layer_norm13ln_fwd_kernelINS_13Kernel_traitsIf13__nv_bfloat16fS2_fjLj8192ELj1ELj1ELj8ELj16ENS_18Kernel_traits_baseILj8192EfS2_fS2_fjLj256EEEEELb1ELb0ELb0ELb0EEEvNS_9FwdParamsE
        .type           _ZN10layer_norm13ln_fwd_kernelINS_13Kernel_traitsIf13__nv_bfloat16fS2_fjLj8192ELj1ELj1ELj8ELj16ENS_18Kernel_traits_baseILj8192EfS2_fS2_fjLj256EEEEELb1ELb0ELb0ELb0EEEvNS_9FwdParamsE,@function
        .size           _ZN10layer_norm13ln_fwd_kernelINS_13Kernel_traitsIf13__nv_bfloat16fS2_fjLj8192ELj1ELj1ELj8ELj16ENS_18Kernel_traits_baseILj8192EfS2_fS2_fjLj256EEEEELb1ELb0ELb0ELb0EEEvNS_9FwdParamsE,(.L_x_30256 - _ZN10layer_norm13ln_fwd_kernelINS_13Kernel_traitsIf13__nv_bfloat16fS2_fjLj8192ELj1ELj1ELj8ELj16ENS_18Kernel_traits_baseILj8192EfS2_fS2_fjLj256EEEEELb1ELb0ELb0ELb0EEEvNS_9FwdParamsE)
        .other          _ZN10layer_norm13ln_fwd_kernelINS_13Kernel_traitsIf13__nv_bfloat16fS2_fjLj8192ELj1ELj1ELj8ELj16ENS_18Kernel_traits_baseILj8192EfS2_fS2_fjLj256EEEEELb1ELb0ELb0ELb0EEEvNS_9FwdParamsE,@"STO_CUDA_ENTRY STV_DEFAULT"
_ZN10layer_norm13ln_fwd_kernelINS_13Kernel_traitsIf13__nv_bfloat16fS2_fjLj8192ELj1ELj1ELj8ELj16ENS_18Kernel_traits_baseILj8192EfS2_fS2_fjLj256EEEEELb1ELb0ELb0ELb0EEEvNS_9FwdParamsE:
.text._ZN10layer_norm13ln_fwd_kernelINS_13Kernel_traitsIf13__nv_bfloat16fS2_fjLj8192ELj1ELj1ELj8ELj16ENS_18Kernel_traits_baseILj8192EfS2_fS2_fjLj256EEEEELb1ELb0ELb0ELb0EEEvNS_9FwdParamsE:
        /* <DEDUP_REMOVED lines=19> */
[----:B------:R-:W-:Y:S03]  /*0130*/  BSSY B0, `(.L_x_12836) ;  /* 0x0000045000007945 */ /* 0x000fe60003800000 */
[----:B------:R-:W-:Y:S02]  /*0140*/  LOP3.LUT R123, R11, 0xff, RZ, 0x3c, !PT ;  /* 0x000000ff0b7b7812 */ /* 0x000fe400078e3cff */
[----:B-1----:R-:W-:-:S04]  /*0150*/  SHF.R.S32.HI R0, RZ, 0x1f, R13 ;  /* 0x0000001fff007819 */ /* 0x002fc8000001140d */
[----:B------:R-:W-:-:S04]  /*0160*/  LEA.HI R78, R0, R13, RZ, 0x3 ;  /* 0x0000000d004e7211 */ /* 0x000fc800078f18ff */
[----:B------:R-:W-:-:S04]  /*0170*/  LEA.HI.SX32 R123, R78, R123, 0x1d ;  /* 0x0000007b4e7b7211 */ /* 0x000fc800078feaff */
[C---:B------:R-:W-:Y:S01]  /*0180*/  LOP3.LUT P5, RZ, R123.reuse, 0xffffff00, RZ, 0xc0, !PT ;  /* 0xffffff007bff7812 */ /* 0x040fe200078ac0ff */
[----:B0-----:R-:W-:Y:S01]  /*0190*/  IMAD R112, R112, UR6, R113 ;  /* 0x0000000670707c24 */ /* 0x001fe2000f8e0271 */
[C---:B------:R-:W-:Y:S02]  /*01a0*/  ISETP.GE.U32.AND P4, PT, R123.reuse, 0x200, PT ;  /* 0x000002007b00780c */ /* 0x040fe40003f86070 */
[C---:B------:R-:W-:Y:S02]  /*01b0*/  ISETP.GE.U32.AND P3, PT, R123.reuse, 0x300, PT ;  /* 0x000003007b00780c */ /* 0x040fe40003f66070 */
[----:B------:R-:W-:Y:S02]  /*01c0*/  ISETP.GE.U32.AND P2, PT, R123, 0x400, PT ;  /* 0x000004007b00780c */ /* 0x000fe40003f46070 */
[----:B------:R-:W-:Y:S02]  /*01d0*/  LEA.HI R127, R113, UR6, RZ, 0x18 ;  /* 0x00000006717f7c11 */ /* 0x000fe4000f8fc0ff */
[----:B------:R-:W-:-:S02]  /*01e0*/  P2R R152, PR, RZ, 0x20 ;  /* 0x00000020ff987803 */ /* 0x000fc40000000000 */
[----:B------:R-:W-:Y:S02]  /*01f0*/  P2R R153, PR, RZ, 0x10 ;  /* 0x00000010ff997803 */ /* 0x000fe40000000000 */
[----:B------:R-:W-:Y:S02]  /*0200*/  P2R R154, PR, RZ, 0x8 ;  /* 0x00000008ff9a7803 */ /* 0x000fe40000000000 */
[----:B------:R-:W-:Y:S02]  /*0210*/  P2R R155, PR, RZ, 0x4 ;  /* 0x00000004ff9b7803 */ /* 0x000fe40000000000 */
        /* <DEDUP_REMOVED lines=54> */
.L_x_12837:
[----:B------:R-:W-:Y:S05]  /*0580*/  BSYNC B0 ;  /* 0x0000000000007941 */ /* 0x000fea0003800000 */
.L_x_12836:
        /* <DEDUP_REMOVED lines=18> */
.L_x_12839:
[----:B------:R-:W-:Y:S05]  /*06b0*/  BSYNC B0 ;  /* 0x0000000000007941 */ /* 0x000fea0003800000 */
.L_x_12838:
        /* <DEDUP_REMOVED lines=18> */
.L_x_12841:
[----:B------:R-:W-:Y:S05]  /*07e0*/  BSYNC B0 ;  /* 0x0000000000007941 */ /* 0x000fea0003800000 */
.L_x_12840:
        /* <DEDUP_REMOVED lines=17> */
.L_x_12843:
[----:B------:R-:W-:Y:S05]  /*0900*/  BSYNC B0 ;  /* 0x0000000000007941 */ /* 0x000fea0003800000 */
.L_x_12842:
        /* <DEDUP_REMOVED lines=22> */
[C---:B------:R-:W-:Y:S01]  /*0a70*/  VIADDMNMX R68, R0.reuse, -R69, RZ, !PT ;  /* 0x8000004500447246 */ /* 0x040fe200078001ff */
[C---:B------:R-:W-:Y:S01]  /*0a80*/  VIADD R132, R3.reuse, 0xdb3d7428 ;  /* 0xdb3d742803847836 */ /* 0x040fe20000000000 */
[----:B------:R-:W-:Y:S01]  /*0a90*/  SHF.R.U32.HI R78, RZ, 0x3, R78 ;  /* 0x00000003ff4e7819 */ /* 0x000fe2000001164e */
[----:B------:R-:W-:Y:S01]  /*0aa0*/  VIADD R135, R3, 0x96a522ad ;  /* 0x96a522ad03877836 */ /* 0x000fe20000000000 */
[----:B------:R-:W-:Y:S01]  /*0ab0*/  LOP3.LUT R136, R75, R70, R131, 0x96, !PT ;  /* 0x000000464b887212 */ /* 0x000fe200078e9683 */
[----:B------:R-:W-:Y:S01]  /*0ac0*/  IMAD.MOV.U32 R141, RZ, RZ, RZ ;  /* 0x000000ffff8d7224 */ /* 0x000fe200078e00ff */
[----:B------:R-:W-:Y:S01]  /*0ad0*/  VIADDMNMX R70, R0, -R71, RZ, !PT ;  /* 0x8000004700467246 */ /* 0x000fe200078001ff */
[----:B------:R-:W-:Y:S01]  /*0ae0*/  IMAD.HI.U32 R0, R137, -0x326172a9, RZ ;  /* 0xcd9e8d5789007827 */ /* 0x000fe200078e00ff */
[----:B------:R-:W-:Y:S01]  /*0af0*/  LOP3.LUT R71, R78, 0x1fffffe0, RZ, 0xc0, !PT ;  /* 0x1fffffe04e477812 */ /* 0x000fe200078ec0ff */
[----:B------:R-:W-:Y:S01]  /*0b00*/  ULDC UR10, c[0x0][0x290] ;  /* 0x0000a400000a7ab9 */ /* 0x000fe20000000800 */
[----:B------:R-:W-:Y:S01]  /*0b10*/  VIMNMX R68, R68, 0x20, PT ;  /* 0x0000002044447848 */ /* 0x000fe20003fe0100 */
[----:B------:R-:W-:Y:S01]  /*0b20*/  IMAD.HI.U32 R69, R136, -0x2daee0ad, RZ ;  /* 0xd2511f5388457827 */ /* 0x000fe200078e00ff */
[----:B------:R-:W-:Y:S01]  /*0b30*/  IADD3 R133, R2, -0xe443238, RZ ;  /* 0xf1bbcdc802857810 */ /* 0x000fe20007ffe0ff */
[----:B------:R-:W-:Y:S01]  /*0b40*/  ULDC.64 UR8, c[0x0][0x240] ;  /* 0x0000900000087ab9 */ /* 0x000fe20000000a00 */
[----:B------:R-:W-:Y:S01]  /*0b50*/  ISETP.NE.U32.AND P0, PT, RZ, UR6, PT ;  /* 0x00000006ff007c0c */ /* 0x000fe2000bf05070 */
[----:B------:R-:W-:Y:S01]  /*0b60*/  IMAD.IADD R68, R68, 0x1, R71 ;  /* 0x0000000144447824 */ /* 0x000fe200078e0247 */
[----:B------:R-:W-:Y:S01]  /*0b70*/  LOP3.LUT R74, R0, R74, R133, 0x96, !PT ;  /* 0x0000004a004a7212 */ /* 0x000fe200078e9685 */
[----:B------:R-:W-:Y:S01]  /*0b80*/  IMAD R136, R136, -0x2daee0ad, RZ ;  /* 0xd2511f5388887824 */ /* 0x000fe200078e02ff */
[----:B------:R-:W-:Y:S01]  /*0b90*/  LOP3.LUT R72, R69, R72, R132, 0x96, !PT ;  /* 0x0000004845487212 */ /* 0x000fe200078e9684 */
[----:B------:R-:W-:Y:S01]  /*0ba0*/  IMAD.SHL.U32 R68, R68, 0x8, RZ ;  /* 0x0000000844447824 */ /* 0x000fe200078e00ff */
[----:B------:R-:W-:Y:S01]  /*0bb0*/  VIMNMX R70, R70, 0x20, PT ;  /* 0x0000002046467848 */ /* 0x000fe20003fe0100 */
[----:B------:R-:W-:Y:S01]  /*0bc0*/  IMAD.HI.U32 R0, R74, -0x2daee0ad, RZ ;  /* 0xd2511f534a007827 */ /* 0x000fe200078e00ff */
[----:B------:R-:W-:Y:S01]  /*0bd0*/  ISETP.NE.AND.EX P0, PT, RZ, UR7, PT, P0 ;  /* 0x00000007ff007c0c */ /* 0x000fe2000bf05300 */
[----:B------:R-:W-:Y:S01]  /*0be0*/  ULDC.U8 UR6, c[0x0][0x2a0] ;  /* 0x0000a80000067ab9 */ /* 0x000fe20000000000 */
[----:B------:R-:W-:Y:S01]  /*0bf0*/  I2FP.F32.U32 R68, R68 ;  /* 0x0000004400447245 */ /* 0x000fe20000201000 */
[----:B------:R-:W-:Y:S01]  /*0c00*/  IMAD R137, R137, -0x326172a9, RZ ;  /* 0xcd9e8d5789897824 */ /* 0x000fe200078e02ff */
[----:B------:R-:W-:Y:S01]  /*0c10*/  P2R R156, PR, RZ, 0x1 ;  /* 0x00000001ff9c7803 */ /* 0x000fe20000000000 */
[----:B------:R-:W-:Y:S01]  /*0c20*/  IMAD.HI.U32 R69, R72, -0x326172a9, RZ ;  /* 0xcd9e8d5748457827 */ /* 0x000fe200078e00ff */
[----:B------:R3:W4:Y:S01]  /*0c30*/  MUFU.RCP R139, R68 ;  /* 0x00000044008b7308 */ /* 0x0007220000001000 */
[----:B------:R-:W-:Y:S01]  /*0c40*/  IADD3 R134, R2, -0x700cb87f, RZ ;  /* 0x8ff3478102867810 */ /* 0x000fe20007ffe0ff */
[----:B------:R-:W-:Y:S01]  /*0c50*/  ULDC.64 UR12, c[0x0][0x210] ;  /* 0x00008400000c7ab9 */ /* 0x000fe20000000a00 */
[----:B------:R-:W-:Y:S01]  /*0c60*/  IMAD.IADD R70, R71, 0x1, R70 ;  /* 0x0000000147467824 */ /* 0x000fe200078e0246 */
[----:B------:R-:W-:Y:S01]  /*0c70*/  ISETP.NE.AND P0, PT, RZ, UR6, PT ;  /* 0x00000006ff007c0c */ /* 0x000fe2000bf05270 */
[----:B------:R-:W-:Y:S01]  /*0c80*/  IMAD R142, R74, -0x2daee0ad, RZ ;  /* 0xd2511f534a8e7824 */ /* 0x000fe200078e02ff */
[----:B------:R-:W-:Y:S01]  /*0c90*/  LOP3.LUT R136, R0, R136, R135, 0x96, !PT ;  /* 0x0000008800887212 */ /* 0x000fe200078e9687 */
[----:B------:R-:W-:Y:S01]  /*0ca0*/  HFMA2.MMA R0, -RZ, RZ, 0, 5.9604644775390625e-08 ;  /* 0x00000001ff007435 */ /* 0x000fe200000001ff */
[----:B------:R-:W-:Y:S01]  /*0cb0*/  LOP3.LUT R137, R69, R137, R134, 0x96, !PT ;  /* 0x0000008945897212 */ /* 0x000fe200078e9686 */
[----:B------:R-:W-:Y:S01]  /*0cc0*/  IMAD.SHL.U32 R140, R70, 0x8, RZ ;  /* 0x00000008468c7824 */ /* 0x000fe200078e00ff */
[----:B------:R-:W-:Y:S01]  /*0cd0*/  LOP3.LUT R138, R138, 0x3, RZ, 0xc0, !PT ;  /* 0x000000038a8a7812 */ /* 0x000fe200078ec0ff */
[----:B------:R-:W-:Y:S01]  /*0ce0*/  IMAD R144, R72, -0x326172a9, RZ ;  /* 0xcd9e8d5748907824 */ /* 0x000fe200078e02ff */
[----:B------:R-:W-:Y:S01]  /*0cf0*/  P2R R157, PR, RZ, 0x1 ;  /* 0x00000001ff9d7803 */ /* 0x000fe20000000000 */
[----:B---3--:R-:W-:-:S06]  /*0d00*/  ULDC.64 UR6, c[0x0][0x238] ;  /* 0x00008e0000067ab9 */ /* 0x008fcc0000000a00 */
.L_x_13085:
[----:B------:R-:W-:Y:S02]  /*0d10*/  ISETP.NE.AND P1, PT, R156, RZ, PT ;  /* 0x000000ff9c00720c */ /* 0x000fe40003f25270 */
[----:B------:R-:W-:-:S11]  /*0d20*/  ISETP.NE.AND P0, PT, R152, RZ, PT ;  /* 0x000000ff9800720c */ /* 0x000fd60003f05270 */
[----:B-1-34-:R-:W3:Y:S02]  /*0d30*/  @P1 LDC.64 R110, c[0x0][0x270] ;  /* 0x00009c00ff6e1b82 */ /* 0x01aee40000000a00 */
        /* <DEDUP_REMOVED lines=8> */
[----:B------:R-:W-:-:S05]  /*0dc0*/  LEA.HI.SX32 R143, R109, R146, 0x1d ;  /* 0x000000926d8f7211 */ /* 0x000fca00078feaff */
[----:B------:R-:W-:Y:S02]  /*0dd0*/  IMAD.MOV.U32 R109, RZ, RZ, R143 ;  /* 0x000000ffff6d7224 */ /* 0x000fe400078e008f */
[----:B---3--:R-:W-:Y:S01]  /*0de0*/  @P1 IMAD.U32 R108, R110, 0x10000, RZ ;  /* 0x000100006e6c1824 */ /* 0x008fe200078e00ff */
[----:B------:R-:W-:Y:S06]  /*0df0*/  @!P0 BRA `(.L_x_12845) ;  /* 0x0000002c00388947 */ /* 0x000fec0003800000 */
[----:B------:R-:W3:Y:S08]  /*0e00*/  LDC.64 R92, c[0x0][0x220] ;  /* 0x00008800ff5c7b82 */ /* 0x000ef00000000a00 */
[----:B------:R-:W0:Y:S01]  /*0e10*/  LDC.64 R76, c[0x0][0x230] ;  /* 0x00008c00ff4c7b82 */ /* 0x000e220000000a00 */
[----:B---3--:R-:W-:-:S06]  /*0e20*/  IMAD.WIDE.U32 R92, R143, 0x10, R92 ;  /* 0x000000108f5c7825 */ /* 0x008fcc00078e005c */
[----:B------:R-:W5:Y:S01]  /*0e30*/  LDG.E.128 R92, desc[UR4][R92.64] ;  /* 0x000000045c5c7981 */ /* 0x000f62000c1e1d00 */
[----:B0-----:R-:W-:-:S04]  /*0e40*/  ISETP.NE.U32.AND P0, PT, R76, RZ, PT ;  /* 0x000000ff4c00720c */ /* 0x001fc80003f05070 */
        /* <DEDUP_REMOVED lines=17> */
.L_x_12847:
[----:B------:R-:W-:-:S07]  /*0f60*/  IMAD.MOV.U32 R146, RZ, RZ, R144 ;  /* 0x000000ffff927224 */ /* 0x000fce00078e0090 */
.L_x_12848:
[----:B------:R-:W-:Y:S05]  /*0f70*/  BSYNC B1 ;  /* 0x0000000000017941 */ /* 0x000fea0003800000 */
.L_x_12846:
        /* <DEDUP_REMOVED lines=16> */
.L_x_12852:
[----:B------:R-:W-:Y:S05]  /*1080*/  BSYNC B2 ;  /* 0x0000000000027941 */ /* 0x000fea0003800000 */
.L_x_12851:
        /* <DEDUP_REMOVED lines=44> */
.L_x_12850:
[----:B------:R-:W-:Y:S05]  /*1350*/  BSYNC B1 ;  /* 0x0000000000017941 */ /* 0x000fea0003800000 */
.L_x_12849:
        /* <DEDUP_REMOVED lines=8> */
[----:B------:R-:W3:Y:S01]  /*13e0*/  LDC R110, c[0x0][0x294] ;  /* 0x0000a500ff6e7b82 */ /* 0x000ee20000000800 */
[----:B------:R-:W-:Y:S01]  /*13f0*/  ISETP.NE.AND.EX P0, PT, R77, RZ, PT, P0 ;  /* 0x000000ff4d00720c */ /* 0x000fe20003f05300 */
[----:B------:R-:W-:-:S02]  /*1400*/  VIADD R138, R145, 0x1 ;  /* 0x00000001918a7836 */ /* 0x000fc40000000000 */
[----:B------:R-:W-:Y:S01]  /*1410*/  FFMA.FTZ R79, R78, R111, 1.1641532182693481445e-10 ;  /* 0x2f0000004e4f7423 */ /* 0x000fe2000001006f */
[----:B0-----:R-:W-:-:S04]  /*1420*/  FMUL.FTZ R76, R76, R109 ;  /* 0x0000006d4c4c7220 */ /* 0x001fc80000410000 */
[----:B---3--:R-:W-:-:S04]  /*1430*/  FSETP.GTU.FTZ.AND P1, PT, R79, R110, PT ;  /* 0x0000006e4f00720b */ /* 0x008fc80003f3c000 */
        /* <DEDUP_REMOVED lines=13> */
.L_x_12854:
[----:B------:R-:W-:-:S07]  /*1510*/  MOV R77, R144 ;  /* 0x00000090004d7202 */ /* 0x000fce0000000f00 */
.L_x_12855:
[----:B------:R-:W-:Y:S05]  /*1520*/  BSYNC B1 ;  /* 0x0000000000017941 */ /* 0x000fea0003800000 */
.L_x_12853:
        /* <DEDUP_REMOVED lines=16> */
.L_x_12859:
[----:B------:R-:W-:Y:S05]  /*1630*/  BSYNC B2 ;  /* 0x0000000000027941 */ /* 0x000fea0003800000 */
.L_x_12858:
        /* <DEDUP_REMOVED lines=44> */
.L_x_12857:
[----:B------:R-:W-:Y:S05]  /*1900*/  BSYNC B1 ;  /* 0x0000000000017941 */ /* 0x000fea0003800000 */
.L_x_12856:
        /* <DEDUP_REMOVED lines=21> */
.L_x_12861:
[----:B------:R-:W-:-:S07]  /*1a60*/  IMAD.MOV.U32 R92, RZ, RZ, R144 ;  /* 0x000000ffff5c7224 */ /* 0x000fce00078e0090 */
.L_x_12862:
[----:B------:R-:W-:Y:S05]  /*1a70*/  BSYNC B1 ;  /* 0x0000000000017941 */ /* 0x000fea0003800000 */
.L_x_12860:
        /* <DEDUP_REMOVED lines=16> */
.L_x_12866:
[----:B------:R-:W-:Y:S05]  /*1b80*/  BSYNC B2 ;  /* 0x0000000000027941 */ /* 0x000fea0003800000 */
.L_x_12865:
        /* <DEDUP_REMOVED lines=44> */
.L_x_12864:
[----:B------:R-:W-:Y:S05]  /*1e50*/  BSYNC B1 ;  /* 0x0000000000017941 */ /* 0x000fea0003800000 */
.L_x_12863:
[----:B------:R-:W-:Y:S01]  /*1e60*/  I2FP.F32.U32 R78, R92 ;  /* 0x0000005c004e7245 */ /* 0x000fe20000201000 */
[----:B------:R-:W-:Y:S01]  /*1e70*/  BSSY B1, `(.L_x_12867) ;  /* 0x0000015000017945 */ /* 0x000fe20003800000 */
[----:B------:R-:W-:Y:S02]  /*1e80*/  SHF.L.U32 R145, R93, 0x10, RZ ;  /* 0x000000105d917819 */ /* 0x000fe400000006ff */
[----:B------:R-:W-:Y:S01]  /*1e90*/  ISETP.NE.AND P2, PT, R146, 0x1, PT ;  /* 0x000000019200780c */ /* 0x000fe20003f45270 */
[----:B------:R-:W-:Y:S02]  /*1ea0*/  FFMA.FTZ R79, R78, R111, 1.1641532182693481445e-10 ;  /* 0x2f0000004e4f7423 */ /* 0x000fe4000001006f */
[----:B------:R-:W-:Y:S01]  /*1eb0*/  FMUL.FTZ R78, R145, R108 ;  /* 0x0000006c914e7220 */ /* 0x000fe20000410000 */
[----:B------:R-:W-:Y:S02]  /*1ec0*/  VIADD R145, R146, 0x1 ;  /* 0x0000000192917836 */ /* 0x000fe40000000000 */
[----:B------:R-:W-:Y:S01]  /*1ed0*/  FSETP.GTU.FTZ.AND P1, PT, R79, R110, PT ;  /* 0x0000006e4f00720b */ /* 0x000fe20003f3c000 */
[----:B------:R-:W-:Y:S01]  /*1ee0*/  FMUL.FTZ R78, R78, R109 ;  /* 0x0000006d4e4e7220 */ /* 0x000fe20000410000 */
[----:B------:R-:W-:-:S04]  /*1ef0*/  PRMT R79, R93, 0x7632, R79 ;  /* 0x000076325d4f7816 */ /* 0x000fc8000000004f */
        /* <DEDUP_REMOVED lines=11> */
.L_x_12868:
[----:B------:R-:W-:-:S07]  /*1fb0*/  IMAD.MOV.U32 R138, RZ, RZ, R144 ;  /* 0x000000ffff8a7224 */ /* 0x000fce00078e0090 */
.L_x_12869:
[----:B------:R-:W-:Y:S05]  /*1fc0*/  BSYNC B1 ;  /* 0x0000000000017941 */ /* 0x000fea0003800000 */
.L_x_12867:
        /* <DEDUP_REMOVED lines=16> */
.L_x_12873:
[----:B------:R-:W-:Y:S05]  /*20d0*/  BSYNC B2 ;  /* 0x0000000000027941 */ /* 0x000fea0003800000 */
.L_x_12872:
        /* <DEDUP_REMOVED lines=42> */
[----:B------:R-:W-:Y:S01]  /*2380*/  LOP3.LUT R136, R93, R146, R135, 0x96, !PT ;  /* 0x000000925d887212 */ /* 0x000fe200078e9687 */
[----:B------:R-:W-:-:S07]  /*2390*/  IMAD.MOV.U32 R142, RZ, RZ, R92 ;  /* 0x000000ffff8e7224 */ /* 0x000fce00078e005c */
.L_x_12871:
[----:B------:R-:W-:Y:S05]  /*23a0*/  BSYNC B1 ;  /* 0x0000000000017941 */ /* 0x000fea0003800000 */
.L_x_12870:
        /* <DEDUP_REMOVED lines=20> */
.L_x_12875:
[----:B------:R-:W-:-:S07]  /*24f0*/  MOV R138, R144 ;  /* 0x00000090008a7202 */ /* 0x000fce0000000f00 */
.L_x_12876:
[----:B------:R-:W-:Y:S05]  /*2500*/  BSYNC B1 ;  /* 0x0000000000017941 */ /* 0x000fea0003800000 */
.L_x_12874:
        /* <DEDUP_REMOVED lines=16> */
.L_x_12880:
[----:B------:R-:W-:Y:S05]  /*2610*/  BSYNC B2 ;  /* 0x0000000000027941 */ /* 0x000fea0003800000 */
.L_x_12879:
        /* <DEDUP_REMOVED lines=44> */
.L_x_12878:
[----:B------:R-:W-:Y:S05]  /*28e0*/  BSYNC B1 ;  /* 0x0000000000017941 */ /* 0x000fea0003800000 */
.L_x_12877:
        /* <DEDUP_REMOVED lines=21> */
.L_x_12882:
[----:B------:R-:W-:-:S07]  /*2a40*/  IMAD.MOV.U32 R93, RZ, RZ, R144 ;  /* 0x000000ffff5d7224 */ /* 0x000fce00078e0090 */
.L_x_12883:
[----:B------:R-:W-:Y:S05]  /*2a50*/  BSYNC B1 ;  /* 0x0000000000017941 */ /* 0x000fea0003800000 */
.L_x_12881:
        /* <DEDUP_REMOVED lines=16> */
.L_x_12887:
[----:B------:R-:W-:Y:S05]  /*2b60*/  BSYNC B2 ;  /* 0x0000000000027941 */ /* 0x000fea0003800000 */
.L_x_12886:
        /* <DEDUP_REMOVED lines=43> */
.L_x_12885:
[----:B------:R-:W-:Y:S05]  /*2e20*/  BSYNC B1 ;  /* 0x0000000000017941 */ /* 0x000fea0003800000 */
.L_x_12884:
        /* <DEDUP_REMOVED lines=20> */
.L_x_12889:
[----:B------:R-:W-:-:S07]  /*2f70*/  IMAD.MOV.U32 R94, RZ, RZ, R144 ;  /* 0x000000ffff5e7224 */ /* 0x000fce00078e0090 */
.L_x_12890:
[----:B------:R-:W-:Y:S05]  /*2f80*/  BSYNC B1 ;  /* 0x0000000000017941 */ /* 0x000fea0003800000 */
.L_x_12888:
        /* <DEDUP_REMOVED lines=16> */
.L_x_12894:
[----:B------:R-:W-:Y:S05]  /*3090*/  BSYNC B2 ;  /* 0x0000000000027941 */ /* 0x000fea0003800000 */
.L_x_12893:
        /* <DEDUP_REMOVED lines=43> */
.L_x_12892:
[----:B------:R-:W-:Y:S05]  /*3350*/  BSYNC B1 ;  /* 0x0000000000017941 */ /* 0x000fea0003800000 */
.L_x_12891:
        /* <DEDUP_REMOVED lines=21> */
.L_x_12896:
[----:B------:R-:W-:-:S07]  /*34b0*/  IMAD.MOV.U32 R160, RZ, RZ, R144 ;  /* 0x000000ffffa07224 */ /* 0x000fce00078e0090 */
.L_x_12897:
[----:B------:R-:W-:Y:S05]  /*34c0*/  BSYNC B1 ;  /* 0x0000000000017941 */ /* 0x000fea0003800000 */
.L_x_12895:
        /* <DEDUP_REMOVED lines=18> */
.L_x_12901:
[----:B------:R-:W-:Y:S05]  /*35f0*/  BSYNC B2 ;  /* 0x0000000000027941 */ /* 0x000fea0003800000 */
.L_x_12900:
        /* <DEDUP_REMOVED lines=43> */
.L_x_12899:
[----:B------:R-:W-:Y:S05]  /*38b0*/  BSYNC B1 ;  /* 0x0000000000017941 */ /* 0x000fea0003800000 */
.L_x_12898:
[----:B------:R-:W-:Y:S01]  /*38c0*/  I2FP.F32.U32 R146, R160 ;  /* 0x000000a000927245 */ /* 0x000fe20000201000 */
[----:B------:R-:W-:Y:S01]  /*38d0*/  IMAD.U32 R95, R95, 0x10000, RZ ;  /* 0x000100005f5f7824 */ /* 0x000fe200078e00ff */
[----:B------:R-:W-:Y:S02]  /*38e0*/  ISETP.NE.AND P6, PT, R148, RZ, PT ;  /* 0x000000ff9400720c */ /* 0x000fe40003fc5270 */
[----:B------:R-:W-:Y:S01]  /*38f0*/  SEL R158, RZ, 0x10000, P5 ;  /* 0x00010000ff9e7807 */ /* 0x000fe20002800000 */
        /* <DEDUP_REMOVED lines=9> */
[----:B------:R-:W-:Y:S01]  /*3990*/  FSEL R95, R146, RZ, !P1 ;  /* 0x000000ff925f7208 */ /* 0x000fe20004800000 */
[----:B------:R-:W-:Y:S01]  /*39a0*/  IMAD.WIDE.U32 R146, R147, 0x1000000, RZ ;  /* 0x0100000093927825 */ /* 0x000fe200078e00ff */
[----:B------:R-:W-:Y:S02]  /*39b0*/  SEL R109, RZ, 0x1000000, P1 ;  /* 0x01000000ff6d7807 */ /* 0x000fe40000800000 */
[----:B------:R-:W-:Y:S01]  /*39c0*/  SEL R145, RZ, 0x1, P3 ;  /* 0x00000001ff917807 */ /* 0x000fe20001800000 */
[----:B------:R-:W-:Y:S01]  /*39d0*/  @P0 FADD.FTZ R95, R75, R95 ;  /* 0x0000005f4b5f0221 */ /* 0x000fe20000010000 */
[----:B------:R-:W-:Y:S01]  /*39e0*/  LOP3.LUT R109, R149, R109, R158, 0xfe, !PT ;  /* 0x0000006d956d7212 */ /* 0x000fe200078efe9e */
[----:B------:R-:W-:Y:S01]  /*39f0*/  IMAD.WIDE.U32 R148, R148, 0x10000, RZ ;  /* 0x0001000094947825 */ /* 0x000fe200078e00ff */
[----:B------:R-:W-:-:S02]  /*3a00*/  LEA R110, P0, R143, UR6, 0x5 ;  /* 0x000000068f6e7c11 */ /* 0x000fc4000f8028ff */
[----:B------:R-:W-:Y:S01]  /*3a10*/  LOP3.LUT R145, R147, R109, R145, 0xfe, !PT ;  /* 0x0000006d93917212 */ /* 0x000fe200078efe91 */
[----:B------:R-:W-:Y:S01]  /*3a20*/  IMAD.WIDE.U32 R150, R150, 0x100, RZ ;  /* 0x0000010096967825 */ /* 0x000fe200078e00ff */
[----:B------:R-:W-:Y:S02]  /*3a30*/  LEA.HI.X R111, R143, UR7, RZ, 0x5, P0 ;  /* 0x000000078f6f7c11 */ /* 0x000fe400080f2cff */
[----:B------:R-:W-:-:S03]  /*3a40*/  LOP3.LUT R109, R150, R146, R148, 0xfe, !PT ;  /* 0x00000092966d7212 */ /* 0x000fc600078efe94 */
[----:B------:R3:W-:Y:S01]  /*3a50*/  STG.E.128 desc[UR4][R110.64], R76 ;  /* 0x0000004c6e007986 */ /* 0x0007e2000c101d04 */
[----:B------:R-:W-:Y:S02]  /*3a60*/  SEL R148, RZ, 0x1, P6 ;  /* 0x00000001ff947807 */ /* 0x000fe40003000000 */
[----:B------:R-:W-:Y:S01]  /*3a70*/  LEA R146, P0, R143, UR8, 0x3 ;  /* 0x000000088f927c11 */ /* 0x000fe2000f8018ff */
[----:B------:R3:W-:Y:S01]  /*3a80*/  STG.E.128 desc[UR4][R110.64+0x10], R92 ;  /* 0x0000105c6e007986 */ /* 0x0007e2000c101d04 */
[----:B------:R-:W-:Y:S02]  /*3a90*/  LOP3.LUT R149, R151, R145, R149, 0xfe, !PT ;  /* 0x0000009197957212 */ /* 0x000fe400078efe95 */
[----:B------:R-:W-:Y:S02]  /*3aa0*/  LEA.HI.X R147, R143, UR9, RZ, 0x3, P0 ;  /* 0x000000098f937c11 */ /* 0x000fe400080f1cff */
[----:B------:R-:W-:Y:S02]  /*3ab0*/  LOP3.LUT R148, R109, R148, RZ, 0xfc, !PT ;  /* 0x000000946d947212 */ /* 0x000fe400078efcff */
[----:B------:R-:W-:-:S03]  /*3ac0*/  IADD3 R109, R143, 0x100, RZ ;  /* 0x000001008f6d7810 */ /* 0x000fc60007ffe0ff */
[----:B------:R3:W-:Y:S04]  /*3ad0*/  STG.E.64 desc[UR4][R146.64], R148 ;  /* 0x0000009492007986 */ /* 0x0007e8000c101b04 */
.L_x_12845:
[----:B------:R-:W-:Y:S05]  /*3ae0*/  BSYNC B0 ;  /* 0x0000000000007941 */ /* 0x000fea0003800000 */
.L_x_12844:
[----:B------:R-:W-:Y:S01]  /*3af0*/  ISETP.NE.AND P0, PT, R153, RZ, PT ;  /* 0x000000ff9900720c */ /* 0x000fe20003f05270 */
[----:B------:R-:W-:-:S12]  /*3b00*/  BSSY B0, `(.L_x_12902) ;  /* 0x00002d3000007945 */ /* 0x000fd80003800000 */
[----:B------:R-:W-:Y:S05]  /*3b10*/  @!P0 BRA `(.L_x_12903) ;  /* 0x0000002c00448947 */ /* 0x000fea0003800000 */
        /* <DEDUP_REMOVED lines=12> */
[----:B---3--:R-:W-:-:S11]  /*3be0*/  VIADD R146, R138, 0x1 ;  /* 0x000000018a927836 */ /* 0x008fd60000000000 */
        /* <DEDUP_REMOVED lines=9> */
.L_x_12905:
[----:B------:R-:W-:-:S07]  /*3c80*/  IMAD.MOV.U32 R147, RZ, RZ, R144 ;  /* 0x000000ffff937224 */ /* 0x000fce00078e0090 */
.L_x_12906:
[----:B------:R-:W-:Y:S05]  /*3c90*/  BSYNC B1 ;  /* 0x0000000000017941 */ /* 0x000fea0003800000 */
.L_x_12904:
        /* <DEDUP_REMOVED lines=16> */
.L_x_12910:
[----:B------:R-:W-:Y:S05]  /*3da0*/  BSYNC B2 ;  /* 0x0000000000027941 */ /* 0x000fea0003800000 */
.L_x_12909:
        /* <DEDUP_REMOVED lines=44> */
.L_x_12908:
[----:B------:R-:W-:Y:S05]  /*4070*/  BSYNC B1 ;  /* 0x0000000000017941 */ /* 0x000fea0003800000 */
.L_x_12907:
        /* <DEDUP_REMOVED lines=11> */
[----:B------:R-:W-:Y:S01]  /*4130*/  IADD3 R138, R146, 0x1, RZ ;  /* 0x00000001928a7810 */ /* 0x000fe20007ffe0ff */
[----:B0-----:R-:W-:-:S03]  /*4140*/  FMUL.FTZ R82, R82, R145 ;  /* 0x0000009152527220 */ /* 0x001fc60000410000 */
[----:B-1----:R-:W-:-:S04]  /*4150*/  FSETP.GTU.FTZ.AND P1, PT, R80, R111, PT ;  /* 0x0000006f5000720b */ /* 0x002fc80003f3c000 */
        /* <DEDUP_REMOVED lines=13> */
.L_x_12912:
[----:B------:R-:W-:-:S07]  /*4230*/  MOV R81, R144 ;  /* 0x0000009000517202 */ /* 0x000fce0000000f00 */
.L_x_12913:
[----:B------:R-:W-:Y:S05]  /*4240*/  BSYNC B1 ;  /* 0x0000000000017941 */ /* 0x000fea0003800000 */
.L_x_12911:
        /* <DEDUP_REMOVED lines=16> */
.L_x_12917:
[----:B------:R-:W-:Y:S05]  /*4350*/  BSYNC B2 ;  /* 0x0000000000027941 */ /* 0x000fea0003800000 */
.L_x_12916:
        /* <DEDUP_REMOVED lines=43> */
[----:B------:R-:W-:-:S07]  /*4610*/  LOP3.LUT R136, R83, R146, R135, 0x96, !PT ;  /* 0x0000009253887212 */ /* 0x000fce00078e9687 */
.L_x_12915:
[----:B------:R-:W-:Y:S05]  /*4620*/  BSYNC B1 ;  /* 0x0000000000017941 */ /* 0x000fea0003800000 */
.L_x_12914:
        /* <DEDUP_REMOVED lines=21> */
.L_x_12919:
[----:B------:R-:W-:-:S07]  /*4780*/  MOV R96, R144 ;  /* 0x0000009000607202 */ /* 0x000fce0000000f00 */
.L_x_12920:
[----:B------:R-:W-:Y:S05]  /*4790*/  BSYNC B1 ;  /* 0x0000000000017941 */ /* 0x000fea0003800000 */
.L_x_12918:
        /* <DEDUP_REMOVED lines=16> */
.L_x_12924:
[----:B------:R-:W-:Y:S05]  /*48a0*/  BSYNC B2 ;  /* 0x0000000000027941 */ /* 0x000fea0003800000 */
.L_x_12923:
        /* <DEDUP_REMOVED lines=43> */
[----:B------:R-:W-:-:S11]  /*4b60*/  HFMA2.MMA R146, -RZ, RZ, 0, 0 ;  /* 0x00000000ff927435 */ /* 0x000fd600000001ff */
.L_x_12922:
[----:B------:R-:W-:Y:S05]  /*4b70*/  BSYNC B1 ;  /* 0x0000000000017941 */ /* 0x000fea0003800000 */
.L_x_12921:
[----:B------:R-:W-:Y:S01]  /*4b80*/  I2FP.F32.U32 R83, R96 ;  /* 0x0000006000537245 */ /* 0x000fe20000201000 */
[----:B------:R-:W-:Y:S01]  /*4b90*/  IMAD.U32 R147, R97, 0x10000, RZ ;  /* 0x0001000061937824 */ /* 0x000fe200078e00ff */
[C---:B------:R-:W-:Y:S01]  /*4ba0*/  ISETP.NE.AND P2, PT, R146.reuse, 0x1, PT ;  /* 0x000000019200780c */ /* 0x040fe20003f45270 */
[----:B------:R-:W-:Y:S02]  /*4bb0*/  BSSY B1, `(.L_x_12925) ;  /* 0x0000013000017945 */ /* 0x000fe40003800000 */
        /* <DEDUP_REMOVED lines=17> */
.L_x_12926:
[----:B------:R-:W-:-:S07]  /*4cd0*/  MOV R138, R144 ;  /* 0x00000090008a7202 */ /* 0x000fce0000000f00 */
.L_x_12927:
[----:B------:R-:W-:Y:S05]  /*4ce0*/  BSYNC B1 ;  /* 0x0000000000017941 */ /* 0x000fea0003800000 */
.L_x_12925:
        /* <DEDUP_REMOVED lines=16> */
.L_x_12931:
[----:B------:R-:W-:Y:S05]  /*4df0*/  BSYNC B2 ;  /* 0x0000000000027941 */ /* 0x000fea0003800000 */
.L_x_12930:
        /* <DEDUP_REMOVED lines=40> */
[----:B------:R-:W-:Y:S02]  /*5080*/  MOV R144, R136 ;  /* 0x0000008800907202 */ /* 0x000fe40000000f00 */
[----:B------:R-:W-:Y:S01]  /*5090*/  LOP3.LUT R137, R137, R148, R134, 0x96, !PT ;  /* 0x0000009489897212 */ /* 0x000fe200078e9686 */
[----:B------:R-:W-:Y:S01]  /*50a0*/  IMAD.MOV.U32 R142, RZ, RZ, R96 ;  /* 0x000000ffff8e7224 */ /* 0x000fe200078e0060 */
[----:B------:R-:W-:-:S07]  /*50b0*/  LOP3.LUT R136, R97, R146, R135, 0x96, !PT ;  /* 0x0000009261887212 */ /* 0x000fce00078e9687 */
.L_x_12929:
[----:B------:R-:W-:Y:S05]  /*50c0*/  BSYNC B1 ;  /* 0x0000000000017941 */ /* 0x000fea0003800000 */
.L_x_12928:
        /* <DEDUP_REMOVED lines=20> */
.L_x_12933:
[----:B------:R-:W-:-:S07]  /*5210*/  MOV R138, R144 ;  /* 0x00000090008a7202 */ /* 0x000fce0000000f00 */
.L_x_12934:
[----:B------:R-:W-:Y:S05]  /*5220*/  BSYNC B1 ;  /* 0x0000000000017941 */ /* 0x000fea0003800000 */
.L_x_12932:
        /* <DEDUP_REMOVED lines=16> */
.L_x_12938:
[----:B------:R-:W-:Y:S05]  /*5330*/  BSYNC B2 ;  /* 0x0000000000027941 */ /* 0x000fea0003800000 */
.L_x_12937:
        /* <DEDUP_REMOVED lines=44> */
.L_x_12936:
[----:B------:R-:W-:Y:S05]  /*5600*/  BSYNC B1 ;  /* 0x0000000000017941 */ /* 0x000fea0003800000 */
.L_x_12935:
        /* <DEDUP_REMOVED lines=21> */
.L_x_12940:
[----:B------:R-:W-:-:S07]  /*5760*/  MOV R97, R144 ;  /* 0x0000009000617202 */ /* 0x000fce0000000f00 */
.L_x_12941:
[----:B------:R-:W-:Y:S05]  /*5770*/  BSYNC B1 ;  /* 0x0000000000017941 */ /* 0x000fea0003800000 */
.L_x_12939:
        /* <DEDUP_REMOVED lines=16> */
.L_x_12945:
[----:B------:R-:W-:Y:S05]  /*5880*/  BSYNC B2 ;  /* 0x0000000000027941 */ /* 0x000fea0003800000 */
.L_x_12944:
        /* <DEDUP_REMOVED lines=44> */
.L_x_12943:
[----:B------:R-:W-:Y:S05]  /*5b50*/  BSYNC B1 ;  /* 0x0000000000017941 */ /* 0x000fea0003800000 */
.L_x_12942:
        /* <DEDUP_REMOVED lines=20> */
.L_x_12947:
[----:B------:R-:W-:-:S07]  /*5ca0*/  MOV R98, R144 ;  /* 0x0000009000627202 */ /* 0x000fce0000000f00 */
.L_x_12948:
[----:B------:R-:W-:Y:S05]  /*5cb0*/  BSYNC B1 ;  /* 0x0000000000017941 */ /* 0x000fea0003800000 */
.L_x_12946:
        /* <DEDUP_REMOVED lines=16> */
.L_x_12952:
[----:B------:R-:W-:Y:S05]  /*5dc0*/  BSYNC B2 ;  /* 0x0000000000027941 */ /* 0x000fea0003800000 */
.L_x_12951:
        /* <DEDUP_REMOVED lines=42> */
[----:B------:R-:W-:Y:S01]  /*6070*/  HFMA2.MMA R146, -RZ, RZ, 0, 0 ;  /* 0x00000000ff927435 */ /* 0x000fe200000001ff */
[----:B------:R-:W-:-:S10]  /*6080*/  LOP3.LUT R136, R147, R148, R135, 0x96, !PT ;  /* 0x0000009493887212 */ /* 0x000fd400078e9687 */
.L_x_12950:
[----:B------:R-:W-:Y:S05]  /*6090*/  BSYNC B1 ;  /* 0x0000000000017941 */ /* 0x000fea0003800000 */
.L_x_12949:
        /* <DEDUP_REMOVED lines=21> */
.L_x_12954:
[----:B------:R-:W-:-:S07]  /*61f0*/  MOV R160, R144 ;  /* 0x0000009000a07202 */ /* 0x000fce0000000f00 */
.L_x_12955:
[----:B------:R-:W-:Y:S05]  /*6200*/  BSYNC B1 ;  /* 0x0000000000017941 */ /* 0x000fea0003800000 */
.L_x_12953:
        /* <DEDUP_REMOVED lines=18> */
.L_x_12959:
[----:B------:R-:W-:Y:S05]  /*6330*/  BSYNC B2 ;  /* 0x0000000000027941 */ /* 0x000fea0003800000 */
.L_x_12958:
        /* <DEDUP_REMOVED lines=44> */
.L_x_12957:
[----:B------:R-:W-:Y:S05]  /*6600*/  BSYNC B1 ;  /* 0x0000000000017941 */ /* 0x000fea0003800000 */
.L_x_12956:
[----:B------:R-:W-:Y:S01]  /*6610*/  I2FP.F32.U32 R147, R160 ;  /* 0x000000a000937245 */ /* 0x000fe20000201000 */
[----:B------:R-:W-:Y:S01]  /*6620*/  IMAD.U32 R99, R99, 0x10000, RZ ;  /* 0x0001000063637824 */ /* 0x000fe200078e00ff */
[----:B------:R-:W-:Y:S02]  /*6630*/  SEL R149, RZ, 0x1, P1 ;  /* 0x00000001ff957807 */ /* 0x000fe40000800000 */
        /* <DEDUP_REMOVED lines=9> */
[----:B------:R-:W-:Y:S01]  /*66d0*/  FSEL R99, R146, RZ, !P1 ;  /* 0x000000ff92637208 */ /* 0x000fe20004800000 */
[----:B------:R-:W-:Y:S01]  /*66e0*/  IMAD.WIDE.U32 R146, R148, 0x1000000, RZ ;  /* 0x0100000094927825 */ /* 0x000fe200078e00ff */
[----:B------:R-:W-:Y:S02]  /*66f0*/  ISETP.NE.AND P6, PT, R150, RZ, PT ;  /* 0x000000ff9600720c */ /* 0x000fe40003fc5270 */
[----:B------:R-:W-:Y:S01]  /*6700*/  SEL R151, RZ, 0x1, P3 ;  /* 0x00000001ff977807 */ /* 0x000fe20001800000 */
[----:B------:R-:W-:Y:S01]  /*6710*/  @P0 FADD.FTZ R99, R75, R99 ;  /* 0x000000634b630221 */ /* 0x000fe20000010000 */
[----:B------:R-:W-:Y:S01]  /*6720*/  SEL R150, RZ, 0x1, P5 ;  /* 0x00000001ff967807 */ /* 0x000fe20002800000 */
[----:B------:R-:W-:Y:S01]  /*6730*/  IMAD.WIDE.U32 R148, R149, 0x10000, RZ ;  /* 0x0001000095947825 */ /* 0x000fe200078e00ff */
[----:B------:R-:W-:-:S02]  /*6740*/  LOP3.LUT R145, R158, R145, R159, 0xfe, !PT ;  /* 0x000000919e917212 */ /* 0x000fc400078efe9f */
[----:B------:R-:W-:Y:S02]  /*6750*/  LEA R110, P0, R109, UR6, 0x5 ;  /* 0x000000066d6e7c11 */ /* 0x000fe4000f8028ff */
        /* <DEDUP_REMOVED lines=13> */
.L_x_12903:
[----:B------:R-:W-:Y:S05]  /*6830*/  BSYNC B0 ;  /* 0x0000000000007941 */ /* 0x000fea0003800000 */
.L_x_12902:
        /* <DEDUP_REMOVED lines=25> */
.L_x_12963:
[----:B------:R-:W-:-:S07]  /*69d0*/  IMAD.MOV.U32 R147, RZ, RZ, R144 ;  /* 0x000000ffff937224 */ /* 0x000fce00078e0090 */
.L_x_12964:
[----:B------:R-:W-:Y:S05]  /*69e0*/  BSYNC B1 ;  /* 0x0000000000017941 */ /* 0x000fea0003800000 */
.L_x_12962:
        /* <DEDUP_REMOVED lines=16> */
.L_x_12968:
[----:B------:R-:W-:Y:S05]  /*6af0*/  BSYNC B2 ;  /* 0x0000000000027941 */ /* 0x000fea0003800000 */
.L_x_12967:
        /* <DEDUP_REMOVED lines=44> */
.L_x_12966:
[----:B------:R-:W-:Y:S05]  /*6dc0*/  BSYNC B1 ;  /* 0x0000000000017941 */ /* 0x000fea0003800000 */
.L_x_12965:
        /* <DEDUP_REMOVED lines=27> */
.L_x_12970:
[----:B------:R-:W-:-:S07]  /*6f80*/  MOV R85, R144 ;  /* 0x0000009000557202 */ /* 0x000fce0000000f00 */
.L_x_12971:
[----:B------:R-:W-:Y:S05]  /*6f90*/  BSYNC B1 ;  /* 0x0000000000017941 */ /* 0x000fea0003800000 */
.L_x_12969:
        /* <DEDUP_REMOVED lines=16> */
.L_x_12975:
[----:B------:R-:W-:Y:S05]  /*70a0*/  BSYNC B2 ;  /* 0x0000000000027941 */ /* 0x000fea0003800000 */
.L_x_12974:
        /* <DEDUP_REMOVED lines=44> */
.L_x_12973:
[----:B------:R-:W-:Y:S05]  /*7370*/  BSYNC B1 ;  /* 0x0000000000017941 */ /* 0x000fea0003800000 */
.L_x_12972:
        /* <DEDUP_REMOVED lines=21> */
.L_x_12977:
[----:B------:R-:W-:-:S07]  /*74d0*/  MOV R100, R144 ;  /* 0x0000009000647202 */ /* 0x000fce0000000f00 */
.L_x_12978:
[----:B------:R-:W-:Y:S05]  /*74e0*/  BSYNC B1 ;  /* 0x0000000000017941 */ /* 0x000fea0003800000 */
.L_x_12976:
        /* <DEDUP_REMOVED lines=16> */
.L_x_12982:
[----:B------:R-:W-:Y:S05]  /*75f0*/  BSYNC B2 ;  /* 0x0000000000027941 */ /* 0x000fea0003800000 */
.L_x_12981:
        /* <DEDUP_REMOVED lines=44> */
.L_x_12980:
[----:B------:R-:W-:Y:S05]  /*78c0*/  BSYNC B1 ;  /* 0x0000000000017941 */ /* 0x000fea0003800000 */
.L_x_12979:
        /* <DEDUP_REMOVED lines=21> */
.L_x_12984:
[----:B------:R-:W-:-:S07]  /*7a20*/  MOV R138, R144 ;  /* 0x00000090008a7202 */ /* 0x000fce0000000f00 */
.L_x_12985:
[----:B------:R-:W-:Y:S05]  /*7a30*/  BSYNC B1 ;  /* 0x0000000000017941 */ /* 0x000fea0003800000 */
.L_x_12983:
        /* <DEDUP_REMOVED lines=16> */
.L_x_12989:
[----:B------:R-:W-:Y:S05]  /*7b40*/  BSYNC B2 ;  /* 0x0000000000027941 */ /* 0x000fea0003800000 */
.L_x_12988:
        /* <DEDUP_REMOVED lines=44> */
.L_x_12987:
[----:B------:R-:W-:Y:S05]  /*7e10*/  BSYNC B1 ;  /* 0x0000000000017941 */ /* 0x000fea0003800000 */
.L_x_12986:
        /* <DEDUP_REMOVED lines=20> */
.L_x_12991:
[----:B------:R-:W-:-:S07]  /*7f60*/  MOV R138, R144 ;  /* 0x00000090008a7202 */ /* 0x000fce0000000f00 */
.L_x_12992:
[----:B------:R-:W-:Y:S05]  /*7f70*/  BSYNC B1 ;  /* 0x0000000000017941 */ /* 0x000fea0003800000 */
.L_x_12990:
        /* <DEDUP_REMOVED lines=16> */
.L_x_12996:
[----:B------:R-:W-:Y:S05]  /*8080*/  BSYNC B2 ;  /* 0x0000000000027941 */ /* 0x000fea0003800000 */
.L_x_12995:
        /* <DEDUP_REMOVED lines=44> */
.L_x_12994:
[----:B------:R-:W-:Y:S05]  /*8350*/  BSYNC B1 ;  /* 0x0000000000017941 */ /* 0x000fea0003800000 */
.L_x_12993:
        /* <DEDUP_REMOVED lines=21> */
.L_x_12998:
[----:B------:R-:W-:-:S07]  /*84b0*/  MOV R101, R144 ;  /* 0x0000009000657202 */ /* 0x000fce0000000f00 */
.L_x_12999:
[----:B------:R-:W-:Y:S05]  /*84c0*/  BSYNC B1 ;  /* 0x0000000000017941 */ /* 0x000fea0003800000 */
.L_x_12997:
        /* <DEDUP_REMOVED lines=16> */
.L_x_13003:
[----:B------:R-:W-:Y:S05]  /*85d0*/  BSYNC B2 ;  /* 0x0000000000027941 */ /* 0x000fea0003800000 */
.L_x_13002:
        /* <DEDUP_REMOVED lines=44> */
.L_x_13001:
[----:B------:R-:W-:Y:S05]  /*88a0*/  BSYNC B1 ;  /* 0x0000000000017941 */ /* 0x000fea0003800000 */
.L_x_13000:
        /* <DEDUP_REMOVED lines=20> */
.L_x_13005:
[----:B------:R-:W-:-:S07]  /*89f0*/  MOV R102, R144 ;  /* 0x0000009000667202 */ /* 0x000fce0000000f00 */
.L_x_13006:
[----:B------:R-:W-:Y:S05]  /*8a00*/  BSYNC B1 ;  /* 0x0000000000017941 */ /* 0x000fea0003800000 */
.L_x_13004:
        /* <DEDUP_REMOVED lines=16> */
.L_x_13010:
[----:B------:R-:W-:Y:S05]  /*8b10*/  BSYNC B2 ;  /* 0x0000000000027941 */ /* 0x000fea0003800000 */
.L_x_13009:
        /* <DEDUP_REMOVED lines=44> */
.L_x_13008:
[----:B------:R-:W-:Y:S05]  /*8de0*/  BSYNC B1 ;  /* 0x0000000000017941 */ /* 0x000fea0003800000 */
.L_x_13007:
        /* <DEDUP_REMOVED lines=21> */
.L_x_13012:
[----:B------:R-:W-:-:S07]  /*8f40*/  MOV R160, R144 ;  /* 0x0000009000a07202 */ /* 0x000fce0000000f00 */
.L_x_13013:
[----:B------:R-:W-:Y:S05]  /*8f50*/  BSYNC B1 ;  /* 0x0000000000017941 */ /* 0x000fea0003800000 */
.L_x_13011:
        /* <DEDUP_REMOVED lines=18> */
.L_x_13017:
[----:B------:R-:W-:Y:S05]  /*9080*/  BSYNC B2 ;  /* 0x0000000000027941 */ /* 0x000fea0003800000 */
.L_x_13016:
        /* <DEDUP_REMOVED lines=44> */
.L_x_13015:
[----:B------:R-:W-:Y:S05]  /*9350*/  BSYNC B1 ;  /* 0x0000000000017941 */ /* 0x000fea0003800000 */
.L_x_13014:
        /* <DEDUP_REMOVED lines=34> */
.L_x_12961:
[----:B------:R-:W-:Y:S05]  /*9580*/  BSYNC B0 ;  /* 0x0000000000007941 */ /* 0x000fea0003800000 */
.L_x_12960:
        /* <DEDUP_REMOVED lines=25> */
.L_x_13021:
[----:B------:R-:W-:-:S07]  /*9720*/  IMAD.MOV.U32 R147, RZ, RZ, R144 ;  /* 0x000000ffff937224 */ /* 0x000fce00078e0090 */
.L_x_13022:
[----:B------:R-:W-:Y:S05]  /*9730*/  BSYNC B1 ;  /* 0x0000000000017941 */ /* 0x000fea0003800000 */
.L_x_13020:
        /* <DEDUP_REMOVED lines=16> */
.L_x_13026:
[----:B------:R-:W-:Y:S05]  /*9840*/  BSYNC B2 ;  /* 0x0000000000027941 */ /* 0x000fea0003800000 */
.L_x_13025:
        /* <DEDUP_REMOVED lines=44> */
.L_x_13024:
[----:B------:R-:W-:Y:S05]  /*9b10*/  BSYNC B1 ;  /* 0x0000000000017941 */ /* 0x000fea0003800000 */
.L_x_13023:
        /* <DEDUP_REMOVED lines=27> */
.L_x_13028:
[----:B------:R-:W-:-:S07]  /*9cd0*/  MOV R89, R144 ;  /* 0x0000009000597202 */ /* 0x000fce0000000f00 */
.L_x_13029:
[----:B------:R-:W-:Y:S05]  /*9ce0*/  BSYNC B1 ;  /* 0x0000000000017941 */ /* 0x000fea0003800000 */
.L_x_13027:
        /* <DEDUP_REMOVED lines=16> */
.L_x_13033:
[----:B------:R-:W-:Y:S05]  /*9df0*/  BSYNC B2 ;  /* 0x0000000000027941 */ /* 0x000fea0003800000 */
.L_x_13032:
        /* <DEDUP_REMOVED lines=44> */
.L_x_13031:
[----:B------:R-:W-:Y:S05]  /*a0c0*/  BSYNC B1 ;  /* 0x0000000000017941 */ /* 0x000fea0003800000 */
.L_x_13030:
        /* <DEDUP_REMOVED lines=21> */
.L_x_13035:
[----:B------:R-:W-:-:S07]  /*a220*/  MOV R104, R144 ;  /* 0x0000009000687202 */ /* 0x000fce0000000f00 */
.L_x_13036:
[----:B------:R-:W-:Y:S05]  /*a230*/  BSYNC B1 ;  /* 0x0000000000017941 */ /* 0x000fea0003800000 */
.L_x_13034:
        /* <DEDUP_REMOVED lines=16> */
.L_x_13040:
[----:B------:R-:W-:Y:S05]  /*a340*/  BSYNC B2 ;  /* 0x0000000000027941 */ /* 0x000fea0003800000 */
.L_x_13039:
        /* <DEDUP_REMOVED lines=44> */
.L_x_13038:
[----:B------:R-:W-:Y:S05]  /*a610*/  BSYNC B1 ;  /* 0x0000000000017941 */ /* 0x000fea0003800000 */
.L_x_13037:
        /* <DEDUP_REMOVED lines=21> */
.L_x_13042:
[----:B------:R-:W-:-:S07]  /*a770*/  MOV R138, R144 ;  /* 0x00000090008a7202 */ /* 0x000fce0000000f00 */
.L_x_13043:
[----:B------:R-:W-:Y:S05]  /*a780*/  BSYNC B1 ;  /* 0x0000000000017941 */ /* 0x000fea0003800000 */
.L_x_13041:
        /* <DEDUP_REMOVED lines=16> */
.L_x_13047:
[----:B------:R-:W-:Y:S05]  /*a890*/  BSYNC B2 ;  /* 0x0000000000027941 */ /* 0x000fea0003800000 */
.L_x_13046:
        /* <DEDUP_REMOVED lines=44> */
.L_x_13045:
[----:B------:R-:W-:Y:S05]  /*ab60*/  BSYNC B1 ;  /* 0x0000000000017941 */ /* 0x000fea0003800000 */
.L_x_13044:
        /* <DEDUP_REMOVED lines=20> */
.L_x_13049:
[----:B------:R-:W-:-:S07]  /*acb0*/  MOV R138, R144 ;  /* 0x00000090008a7202 */ /* 0x000fce0000000f00 */
.L_x_13050:
[----:B------:R-:W-:Y:S05]  /*acc0*/  BSYNC B1 ;  /* 0x0000000000017941 */ /* 0x000fea0003800000 */
.L_x_13048:
        /* <DEDUP_REMOVED lines=16> */
.L_x_13054:
[----:B------:R-:W-:Y:S05]  /*add0*/  BSYNC B2 ;  /* 0x0000000000027941 */ /* 0x000fea0003800000 */
.L_x_13053:
        /* <DEDUP_REMOVED lines=44> */
.L_x_13052:
[----:B------:R-:W-:Y:S05]  /*b0a0*/  BSYNC B1 ;  /* 0x0000000000017941 */ /* 0x000fea0003800000 */
.L_x_13051:
        /* <DEDUP_REMOVED lines=21> */
.L_x_13056:
[----:B------:R-:W-:-:S07]  /*b200*/  MOV R105, R144 ;  /* 0x0000009000697202 */ /* 0x000fce0000000f00 */
.L_x_13057:
[----:B------:R-:W-:Y:S05]  /*b210*/  BSYNC B1 ;  /* 0x0000000000017941 */ /* 0x000fea0003800000 */
.L_x_13055:
        /* <DEDUP_REMOVED lines=16> */
.L_x_13061:
[----:B------:R-:W-:Y:S05]  /*b320*/  BSYNC B2 ;  /* 0x0000000000027941 */ /* 0x000fea0003800000 */
.L_x_13060:
        /* <DEDUP_REMOVED lines=44> */
.L_x_13059:
[----:B------:R-:W-:Y:S05]  /*b5f0*/  BSYNC B1 ;  /* 0x0000000000017941 */ /* 0x000fea0003800000 */
.L_x_13058:
        /* <DEDUP_REMOVED lines=20> */
.L_x_13063:
[----:B------:R-:W-:-:S07]  /*b740*/  MOV R106, R144 ;  /* 0x00000090006a7202 */ /* 0x000fce0000000f00 */
.L_x_13064:
[----:B------:R-:W-:Y:S05]  /*b750*/  BSYNC B1 ;  /* 0x0000000000017941 */ /* 0x000fea0003800000 */
.L_x_13062:
        /* <DEDUP_REMOVED lines=16> */
.L_x_13068:
[----:B------:R-:W-:Y:S05]  /*b860*/  BSYNC B2 ;  /* 0x0000000000027941 */ /* 0x000fea0003800000 */
.L_x_13067:
        /* <DEDUP_REMOVED lines=44> */
.L_x_13066:
[----:B------:R-:W-:Y:S05]  /*bb30*/  BSYNC B1 ;  /* 0x0000000000017941 */ /* 0x000fea0003800000 */
.L_x_13065:
        /* <DEDUP_REMOVED lines=21> */
.L_x_13070:
[----:B------:R-:W-:-:S07]  /*bc90*/  MOV R160, R144 ;  /* 0x0000009000a07202 */ /* 0x000fce0000000f00 */
.L_x_13071:
[----:B------:R-:W-:Y:S05]  /*bca0*/  BSYNC B1 ;  /* 0x0000000000017941 */ /* 0x000fea0003800000 */
.L_x_13069:
        /* <DEDUP_REMOVED lines=18> */
.L_x_13075:
[----:B------:R-:W-:Y:S05]  /*bdd0*/  BSYNC B2 ;  /* 0x0000000000027941 */ /* 0x000fea0003800000 */
.L_x_13074:
        /* <DEDUP_REMOVED lines=44> */
.L_x_13073:
[----:B------:R-:W-:Y:S05]  /*c0a0*/  BSYNC B1 ;  /* 0x0000000000017941 */ /* 0x000fea0003800000 */
.L_x_13072:
        /* <DEDUP_REMOVED lines=9> */
[----:B------:R-:W-:Y:S01]  /*c140*/  FSETP.GTU.FTZ.AND P1, PT, R110, R111, PT ;  /* 0x0000006f6e00720b */ /* 0x000fe20003f3c000 */
[----:B------:R-:W-:Y:S01]  /*c150*/  IMAD.WIDE.U32 R146, R146, 0x1000000, RZ ;  /* 0x0100000092927825 */ /* 0x000fe200078e00ff */
[----:B------:R-:W-:-:S02]  /*c160*/  SEL R151, RZ, 0x100, P4 ;  /* 0x00000100ff977807 */ /* 0x000fc40002000000 */
[----:B------:R-:W-:Y:S02]  /*c170*/  SEL R145, RZ, 0x1000000, P1 ;  /* 0x01000000ff917807 */ /* 0x000fe40000800000 */
[----:B------:R-:W-:Y:S02]  /*c180*/  ISETP.NE.AND P6, PT, R150, RZ, PT ;  /* 0x000000ff9600720c */ /* 0x000fe40003fc5270 */
[----:B------:R-:W-:Y:S02]  /*c190*/  SEL R149, RZ, 0x1, P3 ;  /* 0x00000001ff957807 */ /* 0x000fe40001800000 */
[----:B------:R-:W-:Y:S02]  /*c1a0*/  SEL R150, RZ, 0x1, P5 ;  /* 0x00000001ff967807 */ /* 0x000fe40002800000 */
[----:B------:R-:W-:Y:S02]  /*c1b0*/  FSEL R107, R108, RZ, !P1 ;  /* 0x000000ff6c6b7208 */ /* 0x000fe40004800000 */
[----:B------:R-:W-:Y:S01]  /*c1c0*/  LOP3.LUT R145, R151, R145, R158, 0xfe, !PT ;  /* 0x0000009197917212 */ /* 0x000fe200078efe9e */
[----:B------:R-:W-:-:S04]  /*c1d0*/  IMAD.WIDE.U32 R150, R150, 0x100, RZ ;  /* 0x0000010096967825 */ /* 0x000fc800078e00ff */
[----:B------:R-:W-:Y:S01]  /*c1e0*/  @P0 FADD.FTZ R107, R75, R107 ;  /* 0x0000006b4b6b0221 */ /* 0x000fe20000010000 */
[----:B------:R-:W-:Y:S01]  /*c1f0*/  LOP3.LUT R145, R147, R145, R149, 0xfe, !PT ;  /* 0x0000009193917212 */ /* 0x000fe200078efe95 */
        /* <DEDUP_REMOVED lines=10> */
[----:B------:R-:W-:-:S05]  /*c2a0*/  LEA.HI.X R109, R109, UR9, RZ, 0x3, P0 ;  /* 0x000000096d6d7c11 */ /* 0x000fca00080f1cff */
[----:B------:R0:W-:Y:S04]  /*c2b0*/  STG.E.64 desc[UR4][R108.64], R148 ;  /* 0x000000946c007986 */ /* 0x0001e8000c101b04 */
.L_x_13019:
[----:B------:R-:W-:Y:S05]  /*c2c0*/  BSYNC B0 ;  /* 0x0000000000007941 */ /* 0x000fea0003800000 */
.L_x_13018:
[----:B0-----:R-:W-:Y:S01]  /*c2d0*/  FADD.FTZ R108, RZ, R76 ;  /* 0x0000004cff6c7221 */ /* 0x001fe20000010000 */
        /* <DEDUP_REMOVED lines=14> */
[----:B---3--:R-:W-:-:S05]  /*c3c0*/  FSEL R111, R108, RZ, P6 ;  /* 0x000000ff6c6f7208 */ /* 0x008fca0003000000 */
        /* <DEDUP_REMOVED lines=113> */
.L_x_13096:
[----:B------:R-:W4:Y:S01]  /*cae0*/  @!P4 S2R R146, SR_CgaCtaId ;  /* 0x000000000092c919 */ /* 0x000f220000008800 */
[----:B------:R-:W-:Y:S01]  /*caf0*/  @!P4 MOV R111, 0x400 ;  /* 0x00000400006fc802 */ /* 0x000fe20000000f00 */
[----:B------:R-:W-:Y:S05]  /*cb00*/  WARPSYNC.ALL ;  /* 0x0000000000007948 */ /* 0x000fea0003800000 */
[----:B------:R-:W-:Y:S01]  /*cb10*/  LOP3.LUT R0, R109, 0x7, RZ, 0xc0, !PT ;  /* 0x000000076d007812 */ /* 0x000fe200078ec0ff */
[----:B---3--:R-:W-:Y:S01]  /*cb20*/  FADD.FTZ R109, R148, R147 ;  /* 0x00000093946d7221 */ /* 0x008fe20000010000 */
[----:B------:R-:W-:-:S04]  /*cb30*/  LOP3.LUT R145, R113, 0x1f, RZ, 0xc0, !PT ;  /* 0x0000001f71917812 */ /* 0x000fc800078ec0ff */
[----:B------:R-:W-:Y:S02]  /*cb40*/  ISETP.GT.U32.AND P0, PT, R145, 0x7, PT ;  /* 0x000000079100780c */ /* 0x000fe40003f04070 */
[----:B----4-:R-:W-:Y:S01]  /*cb50*/  @!P4 LEA R146, R146, R111, 0x18 ;  /* 0x0000006f9292c211 */ /* 0x010fe200078ec0ff */
[----:B------:R-:W-:-:S05]  /*cb60*/  @!P4 IMAD.IADD R111, R110, 0x1, R0 ;  /* 0x000000016e6fc824 */ /* 0x000fca00078e0200 */
[----:B------:R-:W-:-:S05]  /*cb70*/  @!P4 LEA R111, R111, R146, 0x3 ;  /* 0x000000926f6fc211 */ /* 0x000fca00078e18ff */
[----:B------:R3:W-:Y:S02]  /*cb80*/  @!P4 STS.64 [R111], R108 ;  /* 0x0000006c6f00c388 */ /* 0x0007e40000000a00 */
[----:B---3--:R-:W3:Y:S01]  /*cb90*/  @!P0 S2R R109, SR_CgaCtaId ;  /* 0x00000000006d8919 */ /* 0x008ee20000008800 */
[----:B------:R-:W-:Y:S01]  /*cba0*/  @!P0 MOV R108, 0x400 ;  /* 0x00000400006c8802 */ /* 0x000fe20000000f00 */
[----:B------:R-:W-:Y:S01]  /*cbb0*/  @!P0 IMAD.IADD R110, R110, 0x1, R145 ;  /* 0x000000016e6e8824 */ /* 0x000fe200078e0291 */
[----:B------:R-:W-:Y:S01]  /*cbc0*/  BAR.SYNC.DEFER_BLOCKING 0x0 ;  /* 0x0000000000007b1d */ /* 0x000fe20000010000 */
[----:B------:R-:W-:-:S05]  /*cbd0*/  ISETP.NE.AND P1, PT, R157, RZ, PT ;  /* 0x000000ff9d00720c */ /* 0x000fca0003f25270 */
[----:B------:R-:W-:Y:S01]  /*cbe0*/  BSSY B0, `(.L_x_13077) ;  /* 0x0000069000007945 */ /* 0x000fe20003800000 */
[----:B---3--:R-:W-:Y:S02]  /*cbf0*/  @!P0 LEA R111, R109, R108, 0x18 ;  /* 0x0000006c6d6f8211 */ /* 0x008fe400078ec0ff */
        /* <DEDUP_REMOVED lines=13> */
[----:B------:R-:W3:Y:S02]  /*ccd0*/  SHFL.DOWN PT, R147, R108, 0x4, 0x1f ;  /* 0x08801f006c937f89 */ /* 0x000ee400000e0000 */
[----:B---3--:R-:W-:-:S04]  /*cce0*/  FMUL.FTZ R146, R147, R151 ;  /* 0x0000009793927220 */ /* 0x008fc80000410000 */
[----:B------:R-:W-:Y:S01]  /*ccf0*/  FFMA.FTZ R111, R145, R108, R146 ;  /* 0x0000006c916f7223 */ /* 0x000fe20000010092 */
[----:B------:R-:W-:Y:S01]  /*cd00*/  FADD.FTZ R108, -R147, R108 ;  /* 0x0000006c936c7221 */ /* 0x000fe20000010100 */
[----:B------:R-:W3:Y:S02]  /*cd10*/  SHFL.DOWN PT, R146, R109, 0x4, 0x1f ;  /* 0x08801f006d927f89 */ /* 0x000ee400000e0000 */
        /* <DEDUP_REMOVED lines=8> */
[----:B------:R-:W4:Y:S01]  /*cda0*/  SHFL.DOWN PT, R158, R145, 0x1, 0x1f ;  /* 0x08201f00919e7f89 */ /* 0x000f2200000e0000 */
[----:B---3--:R-:W-:Y:S02]  /*cdb0*/  FADD.FTZ R111, R146, R109 ;  /* 0x0000006d926f7221 */ /* 0x008fe40000010000 */
[----:B------:R-:W3:Y:S02]  /*cdc0*/  MUFU.RCP R146, R148 ;  /* 0x0000009400927308 */ /* 0x000ee40000001000 */
[----:B------:R-:W-:Y:S01]  /*cdd0*/  FFMA.FTZ R108, R150, R108, R111 ;  /* 0x0000006c966c7223 */ /* 0x000fe2000001006f */
[----:B0-----:R-:W-:-:S04]  /*cde0*/  FMUL.FTZ R150, R147, R159 ;  /* 0x0000009f93967220 */ /* 0x001fc80000410000 */
[----:B------:R-:W0:Y:S01]  /*cdf0*/  SHFL.DOWN PT, R109, R108, 0x2, 0x1f ;  /* 0x08401f006c6d7f89 */ /* 0x000e2200000e0000 */
[----:B------:R-:W-:Y:S01]  /*ce00*/  FFMA.FTZ R111, R149, R110, R150 ;  /* 0x0000006e956f7223 */ /* 0x000fe20000010096 */
[----:B------:R-:W-:Y:S01]  /*ce10*/  FADD.FTZ R110, R110, -R147 ;  /* 0x800000936e6e7221 */ /* 0x000fe20000010000 */
[----:B----4-:R-:W-:Y:S01]  /*ce20*/  IMAD.IADD R147, R145, 0x1, R158 ;  /* 0x0000000191937824 */ /* 0x010fe200078e029e */
[----:B------:R-:W-:Y:S02]  /*ce30*/  I2FP.F32.S32 R158, R158 ;  /* 0x0000009e009e7245 */ /* 0x000fe40000201400 */
[----:B------:R-:W-:Y:S01]  /*ce40*/  FMUL.FTZ R110, R110, R110 ;  /* 0x0000006e6e6e7220 */ /* 0x000fe20000410000 */
[----:B---3--:R-:W-:-:S03]  /*ce50*/  FMUL.FTZ R111, R146, R111 ;  /* 0x0000006f926f7220 */ /* 0x008fc60000410000 */
[----:B------:R-:W-:Y:S01]  /*ce60*/  FMUL.FTZ R110, R149, R110 ;  /* 0x0000006e956e7220 */ /* 0x000fe20000410000 */
[----:B------:R-:W-:Y:S01]  /*ce70*/  I2FP.F32.S32 R147, R147 ;  /* 0x0000009300937245 */ /* 0x000fe20000201400 */
[----:B------:R-:W3:Y:S02]  /*ce80*/  SHFL.DOWN PT, R150, R111, 0x1, 0x1f ;  /* 0x08201f006f967f89 */ /* 0x000ee400000e0000 */
[----:B------:R-:W-:-:S03]  /*ce90*/  FMUL.FTZ R110, R110, R159 ;  /* 0x0000009f6e6e7220 */ /* 0x000fc60000410000 */
[----:B------:R-:W4:Y:S01]  /*cea0*/  MUFU.RCP R147, R147 ;  /* 0x0000009300937308 */ /* 0x000f220000001000 */
[----:B0-----:R-:W-:-:S04]  /*ceb0*/  FADD.FTZ R109, R108, R109 ;  /* 0x0000006d6c6d7221 */ /* 0x001fc80000010000 */
[----:B------:R-:W-:Y:S02]  /*cec0*/  FFMA.FTZ R109, R146, R110, R109 ;  /* 0x0000006e926d7223 */ /* 0x000fe4000001006d */
[----:B------:R-:W0:Y:S03]  /*ced0*/  LDC R146, c[0x0][0x2d8] ;  /* 0x0000b600ff927b82 */ /* 0x000e260000000800 */
[----:B------:R-:W1:Y:S01]  /*cee0*/  SHFL.DOWN PT, R108, R109, 0x1, 0x1f ;  /* 0x08201f006d6c7f89 */ /* 0x000e6200000e0000 */
[----:B---3--:R-:W-:-:S04]  /*cef0*/  FMUL.FTZ R145, R150, R158 ;  /* 0x0000009e96917220 */ /* 0x008fc80000410000 */
[----:B------:R-:W-:Y:S01]  /*cf00*/  FFMA.FTZ R110, R148, R111, R145 ;  /* 0x0000006f946e7223 */ /* 0x000fe20000010091 */
[----:B------:R-:W-:-:S03]  /*cf10*/  FADD.FTZ R111, R111, -R150 ;  /* 0x800000966f6f7221 */ /* 0x000fc60000010000 */
[----:B----4-:R-:W-:Y:S01]  /*cf20*/  FMUL.FTZ R110, R147, R110 ;  /* 0x0000006e936e7220 */ /* 0x010fe20000410000 */
[----:B------:R-:W-:-:S04]  /*cf30*/  FMUL.FTZ R111, R111, R111 ;  /* 0x0000006f6f6f7220 */ /* 0x000fc80000410000 */
[----:B------:R-:W-:Y:S01]  /*cf40*/  FMUL.FTZ R111, R148, R111 ;  /* 0x0000006f946f7220 */ /* 0x000fe20000410000 */
[----:B------:R3:W4:Y:S03]  /*cf50*/  SHFL.IDX PT, R149, R110, RZ, 0x1f ;  /* 0x00001fff6e957589 */ /* 0x00072600000e0000 */
[----:B------:R-:W-:Y:S01]  /*cf60*/  FMUL.FTZ R111, R111, R158 ;  /* 0x0000009e6f6f7220 */ /* 0x000fe20000410000 */
[----:B-1----:R-:W-:-:S04]  /*cf70*/  FADD.FTZ R108, R109, R108 ;  /* 0x0000006c6d6c7221 */ /* 0x002fc80000010000 */
[----:B------:R-:W-:Y:S02]  /*cf80*/  FFMA.FTZ R147, R147, R111, R108 ;  /* 0x0000006f93937223 */ /* 0x000fe4000001006c */
[----:B------:R-:W1:Y:S04]  /*cf90*/  @!P0 LDC.64 R108, c[0x0][0x250] ;  /* 0x00009400ff6c8b82 */ /* 0x000e680000000a00 */
[----:B------:R-:W0:Y:S04]  /*cfa0*/  SHFL.IDX PT, R147, R147, RZ, 0x1f ;  /* 0x00001fff93937589 */ /* 0x000e2800000e0000 */
[----:B---3--:R-:W3:Y:S01]  /*cfb0*/  @!P0 LDC.64 R110, c[0x0][0x258] ;  /* 0x00009600ff6e8b82 */ /* 0x008ee20000000a00 */
[C---:B----4-:R-:W-:Y:S01]  /*cfc0*/  FMUL.FTZ R145, R149.reuse, R149 ;  /* 0x0000009595917220 */ /* 0x050fe20000410000 */
[----:B------:R-:W-:-:S04]  /*cfd0*/  FSEL R163, R149, RZ, !P1 ;  /* 0x000000ff95a37208 */ /* 0x000fc80004800000 */
[----:B------:R-:W-:Y:S01]  /*cfe0*/  FSEL R145, R145, RZ, P1 ;  /* 0x000000ff91917208 */ /* 0x000fe20000800000 */
[----:B-1----:R-:W-:-:S04]  /*cff0*/  @!P0 IMAD.WIDE R108, R127, 0x4, R108 ;  /* 0x000000047f6c8825 */ /* 0x002fc800078e026c */
[----:B0-----:R-:W-:Y:S01]  /*d000*/  FFMA.FTZ R0, R147, UR10, R146 ;  /* 0x0000000a93007c23 */ /* 0x001fe20008010092 */
[----:B------:R0:W-:Y:S03]  /*d010*/  @!P0 STG.E desc[UR4][R108.64], R149 ;  /* 0x000000956c008986 */ /* 0x0001e6000c101904 */
[----:B------:R-:W-:Y:S01]  /*d020*/  FADD.FTZ R0, R0, R145 ;  /* 0x0000009100007221 */ /* 0x000fe20000010000 */
[----:B---3--:R-:W-:-:S05]  /*d030*/  @!P0 IMAD.WIDE R110, R127, 0x4, R110 ;  /* 0x000000047f6e8825 */ /* 0x008fca00078e026e */
[----:B------:R-:W1:Y:S02]  /*d040*/  MUFU.RSQ R0, R0 ;  /* 0x0000000000007308 */ /* 0x000e640000001400 */
[----:B-1----:R0:W-:Y:S01]  /*d050*/  @!P0 STG.E desc[UR4][R110.64], R0 ;  /* 0x000000006e008986 */ /* 0x0021e2000c101904 */
        /* <DEDUP_REMOVED lines=11> */
[--C-:B------:R-:W-:Y:S01]  /*d110*/  FADD.FTZ R151, R94, -R163.reuse ;  /* 0x800000a35e977221 */ /* 0x100fe20000010000 */
[C---:B------:R-:W-:Y:S01]  /*d120*/  FMUL.FTZ R111, R0.reuse, R111 ;  /* 0x0000006f006f7220 */ /* 0x040fe20000410000 */
[C---:B------:R-:W-:Y:S01]  /*d130*/  FMUL.FTZ R145, R0.reuse, R145 ;  /* 0x0000009100917220 */ /* 0x040fe20000410000 */
[C---:B------:R-:W-:Y:S01]  /*d140*/  FMUL.FTZ R148, R0.reuse, R149 ;  /* 0x0000009500947220 */ /* 0x040fe20000410000 */
[----:B------:R-:W-:Y:S01]  /*d150*/  F2FP.BF16.F32.PACK_AB R108, R109, R108 ;  /* 0x0000006c6d6c723e */ /* 0x000fe200000010ff */
[----:B------:R-:W-:Y:S01]  /*d160*/  FADD.FTZ R109, R79, -R163 ;  /* 0x800000a34f6d7221 */ /* 0x000fe20000010000 */
[----:B------:R-:W-:Y:S01]  /*d170*/  FMUL.FTZ R151, R0, R151 ;  /* 0x0000009700977220 */ /* 0x000fe20000410000 */
[----:B------:R-:W-:Y:S01]  /*d180*/  FFMA.FTZ R145, R52, R145, R60 ;  /* 0x0000009134917223 */ /* 0x000fe2000001003c */
[----:B------:R-:W-:Y:S01]  /*d190*/  FFMA.FTZ R148, R53, R148, R61 ;  /* 0x0000009435947223 */ /* 0x000fe2000001003d */
[----:B------:R-:W-:Y:S01]  /*d1a0*/  FMUL.FTZ R110, R0, R109 ;  /* 0x0000006d006e7220 */ /* 0x000fe20000410000 */
[----:B------:R-:W-:-:S03]  /*d1b0*/  FADD.FTZ R109, R95, -R163 ;  /* 0x800000a35f6d7221 */ /* 0x000fc60000010000 */
        /* <DEDUP_REMOVED lines=11> */
.L_x_13078:
[----:B------:R-:W-:Y:S05]  /*d270*/  BSYNC B0 ;  /* 0x0000000000007941 */ /* 0x000fea0003800000 */
.L_x_13077:
        /* <DEDUP_REMOVED lines=30> */
[----:B------:R-:W-:Y:S01]  /*d460*/  F2FP.BF16.F32.PACK_AB R109, R110, R109 ;  /* 0x0000006d6e6d723e */ /* 0x000fe200000010ff */
[----:B------:R-:W-:Y:S01]  /*d470*/  VIADD R143, R143, 0x100 ;  /* 0x000001008f8f7836 */ /* 0x000fe20000000000 */
[----:B------:R-:W-:Y:S02]  /*d480*/  F2FP.BF16.F32.PACK_AB R110, R148, R145 ;  /* 0x00000091946e723e */ /* 0x000fe400000010ff */
[----:B------:R-:W-:-:S05]  /*d490*/  F2FP.BF16.F32.PACK_AB R111, R150, R111 ;  /* 0x0000006f966f723e */ /* 0x000fca00000010ff */
[----:B------:R3:W-:Y:S02]  /*d4a0*/  STG.E.128 desc[UR4][R146.64], R108 ;  /* 0x0000006c92007986 */ /* 0x0007e4000c101d04 */
.L_x_13080:
[----:B------:R-:W-:Y:S05]  /*d4b0*/  BSYNC B0 ;  /* 0x0000000000007941 */ /* 0x000fea0003800000 */
.L_x_13079:
[----:B------:R-:W-:Y:S01]  /*d4c0*/  ISETP.NE.AND P0, PT, R154, RZ, PT ;  /* 0x000000ff9a00720c */ /* 0x000fe20003f05270 */
        /* <DEDUP_REMOVED lines=34> */
.L_x_13082:
[----:B------:R-:W-:Y:S05]  /*d6f0*/  BSYNC B0 ;  /* 0x0000000000007941 */ /* 0x000fea0003800000 */
.L_x_13081:
[----:B------:R-:W-:Y:S01]  /*d700*/  ISETP.NE.AND P0, PT, R155, RZ, PT ;  /* 0x000000ff9b00720c */ /* 0x000fe20003f05270 */
[----:B------:R-:W-:-:S12]  /*d710*/  BSSY B0, `(.L_x_13083) ;  /* 0x0000021000007945 */ /* 0x000fd80003800000 */
[----:B------:R-:W-:Y:S05]  /*d720*/  @!P0 BRA `(.L_x_13084) ;  /* 0x00000000007c8947 */ /* 0x000fea0003800000 */
[----:B-1-34-:R-:W1:Y:S01]  /*d730*/  LDC.64 R146, c[0x0][0x2b8] ;  /* 0x0000ae00ff927b82 */ /* 0x01ae620000000a00 */
        /* <DEDUP_REMOVED lines=30> */
.L_x_13084:
[----:B------:R-:W-:Y:S05]  /*d920*/  BSYNC B0 ;  /* 0x0000000000007941 */ /* 0x000fea0003800000 */
.L_x_13083:
[----:B------:R-:W-:Y:S01]  /*d930*/  VIADD R127, R127, UR12 ;  /* 0x0000000c7f7f7c36 */ /* 0x000fe20008000000 */
[----:B0-----:R-:W-:-:S04]  /*d940*/  SEL R0, RZ, 0x1, P2 ;  /* 0x00000001ff007807 */ /* 0x001fc80001000000 */
[----:B------:R-:W-:-:S13]  /*d950*/  ISETP.GE.AND P0, PT, R127, UR13, PT ;  /* 0x0000000d7f007c0c */ /* 0x000fda000bf06270 */
[----:B------:R-:W-:Y:S05]  /*d960*/  @!P0 BRA `(.L_x_13085) ;  /* 0xffffff3000e88947 */ /* 0x000fea000383ffff */
[----:B------:R-:W-:Y:S05]  /*d970*/  EXIT ;  /* 0x000000000000794d */ /* 0x000fea0003800000 */
.L_x_13076:
[----:B------:R-:W-:Y:S01]  /*d980*/  HFMA2.MMA R159, -RZ, RZ, 0, 1.847743988037109375e-06 ;  /* 0x0000001fff9f7435 */ /* 0x000fe200000001ff */
[----:B------:R-:W-:Y:S01]  /*d990*/  MOV R151, R111 ;  /* 0x0000006f00977202 */ /* 0x000fe20000000f00 */
[----:B------:R-:W-:Y:S02]  /*d9a0*/  IMAD.MOV.U32 R158, RZ, RZ, 0x1 ;  /* 0x00000001ff9e7424 */ /* 0x000fe400078e00ff */
[----:B------:R-:W-:-:S07]  /*d9b0*/  IMAD.MOV.U32 R150, RZ, RZ, -0x1 ;  /* 0xffffffffff967424 */ /* 0x000fce00078e00ff */
[----:B-12-45:R-:W-:Y:S05]  /*d9c0*/  WARPSYNC.COLLECTIVE R150, `(.L_x_13086) ;  /* 0x0000000096087348 */ /* 0x036fea0003c00000 */
[----:B------:R0:W3:Y:S02]  /*d9d0*/  SHFL.BFLY P5, R149, R151, R158, R159 ;  /* 0x0c00009e97957389 */ /* 0x0000e400000a009f */
[----:B012345:R-:W-:Y:S01]  /*d9e0*/  ENDCOLLECTIVE ;  /* 0x000000000000791b */ /* 0x03ffe20003800000 */
.L_x_13086:
[----:B------:R-:W-:Y:S01]  /*d9f0*/  HFMA2.MMA R158, -RZ, RZ, 0, 1.1920928955078125e-07 ;  /* 0x00000002ff9e7435 */ /* 0x000fe200000001ff */
[----:B------:R-:W-:-:S05]  /*da00*/  MOV R0, R149 ;  /* 0x0000009500007202 */ /* 0x000fca0000000f00 */
[----:B------:R-:W-:-:S04]  /*da10*/  FADD.FTZ R145, R111, R0 ;  /* 0x000000006f917221 */ /* 0x000fc80000010000 */
[----:B------:R-:W-:-:S07]  /*da20*/  IMAD.MOV.U32 R151, RZ, RZ, R145 ;  /* 0x000000ffff977224 */ /* 0x000fce00078e0091 */
[----:B------:R-:W-:Y:S05]  /*da30*/  WARPSYNC.COLLECTIVE R150, `(.L_x_13087) ;  /* 0x0000000096087348 */ /* 0x000fea0003c00000 */
[----:B------:R0:W1:Y:S02]  /*da40*/  SHFL.BFLY P5, R149, R151, R158, R159 ;  /* 0x0c00009e97957389 */ /* 0x00006400000a009f */
[----:B01----:R-:W-:Y:S01]  /*da50*/  ENDCOLLECTIVE ;  /* 0x000000000000791b */ /* 0x003fe20003800000 */
.L_x_13087:
[----:B------:R-:W-:Y:S02]  /*da60*/  IMAD.MOV.U32 R158, RZ, RZ, 0x4 ;  /* 0x00000004ff9e7424 */ /* 0x000fe400078e00ff */
[----:B------:R-:W-:-:S04]  /*da70*/  IMAD.MOV.U32 R0, RZ, RZ, R149 ;  /* 0x000000ffff007224 */ /* 0x000fc800078e0095 */
[----:B------:R-:W-:-:S05]  /*da80*/  FADD.FTZ R146, R145, R0 ;  /* 0x0000000091927221 */ /* 0x000fca0000010000 */
[----:B------:R-:W-:-:S07]  /*da90*/  MOV R151, R146 ;  /* 0x0000009200977202 */ /* 0x000fce0000000f00 */
[----:B------:R-:W-:Y:S05]  /*daa0*/  WARPSYNC.COLLECTIVE R150, `(.L_x_13088) ;  /* 0x0000000096087348 */ /* 0x000fea0003c00000 */
[----:B------:R0:W1:Y:S02]  /*dab0*/  SHFL.BFLY P5, R149, R151, R158, R159 ;  /* 0x0c00009e97957389 */ /* 0x00006400000a009f */
[----:B01----:R-:W-:Y:S01]  /*dac0*/  ENDCOLLECTIVE ;  /* 0x000000000000791b */ /* 0x003fe20003800000 */
.L_x_13088:
[----:B------:R-:W-:Y:S01]  /*dad0*/  HFMA2.MMA R158, -RZ, RZ, 0, 4.76837158203125e-07 ;  /* 0x00000008ff9e7435 */ /* 0x000fe200000001ff */
[----:B------:R-:W-:-:S05]  /*dae0*/  MOV R147, R149 ;  /* 0x0000009500937202 */ /* 0x000fca0000000f00 */
[----:B------:R-:W-:-:S04]  /*daf0*/  FADD.FTZ R147, R146, R147 ;  /* 0x0000009392937221 */ /* 0x000fc80000010000 */
[----:B------:R-:W-:-:S07]  /*db00*/  IMAD.MOV.U32 R151, RZ, RZ, R147 ;  /* 0x000000ffff977224 */ /* 0x000fce00078e0093 */
[----:B------:R-:W-:Y:S05]  /*db10*/  WARPSYNC.COLLECTIVE R150, `(.L_x_13089) ;  /* 0x0000000096087348 */ /* 0x000fea0003c00000 */
[----:B------:R0:W1:Y:S02]  /*db20*/  SHFL.BFLY P5, R149, R151, R158, R159 ;  /* 0x0c00009e97957389 */ /* 0x00006400000a009f */
[----:B01----:R-:W-:Y:S01]  /*db30*/  ENDCOLLECTIVE ;  /* 0x000000000000791b */ /* 0x003fe20003800000 */
.L_x_13089:
[----:B------:R-:W-:Y:S02]  /*db40*/  IMAD.MOV.U32 R158, RZ, RZ, 0x10 ;  /* 0x00000010ff9e7424 */ /* 0x000fe400078e00ff */
[----:B------:R-:W-:-:S04]  /*db50*/  IMAD.MOV.U32 R0, RZ, RZ, R149 ;  /* 0x000000ffff007224 */ /* 0x000fc800078e0095 */
[----:B------:R-:W-:-:S05]  /*db60*/  FADD.FTZ R148, R147, R0 ;  /* 0x0000000093947221 */ /* 0x000fca0000010000 */
[----:B------:R-:W-:-:S07]  /*db70*/  MOV R151, R148 ;  /* 0x0000009400977202 */ /* 0x000fce0000000f00 */
[----:B------:R-:W-:Y:S05]  /*db80*/  WARPSYNC.COLLECTIVE R150, `(.L_x_13090) ;  /* 0x0000000096087348 */ /* 0x000fea0003c00000 */
[----:B------:R0:W1:Y:S02]  /*db90*/  SHFL.BFLY P5, R149, R151, R158, R159 ;  /* 0x0c00009e97957389 */ /* 0x00006400000a009f */
[----:B01----:R-:W-:Y:S01]  /*dba0*/  ENDCOLLECTIVE ;  /* 0x000000000000791b */ /* 0x003fe20003800000 */
.L_x_13090:
        /* <DEDUP_REMOVED lines=72> */
.L_x_13091:
[----:B------:R-:W-:Y:S01]  /*e030*/  HFMA2.MMA R158, -RZ, RZ, 0, 1.1920928955078125e-07 ;  /* 0x00000002ff9e7435 */ /* 0x000fe200000001ff */
[----:B------:R-:W-:-:S05]  /*e040*/  MOV R111, R149 ;  /* 0x00000095006f7202 */ /* 0x000fca0000000f00 */
[----:B------:R-:W-:-:S04]  /*e050*/  FADD.FTZ R111, R0, R111 ;  /* 0x0000006f006f7221 */ /* 0x000fc80000010000 */
[----:B------:R-:W-:-:S07]  /*e060*/  IMAD.MOV.U32 R151, RZ, RZ, R111 ;  /* 0x000000ffff977224 */ /* 0x000fce00078e006f */
[----:B------:R-:W-:Y:S05]  /*e070*/  WARPSYNC.COLLECTIVE R150, `(.L_x_13092) ;  /* 0x0000000096087348 */ /* 0x000fea0003c00000 */
[----:B------:R0:W1:Y:S02]  /*e080*/  SHFL.BFLY P5, R149, R151, R158, R159 ;  /* 0x0c00009e97957389 */ /* 0x00006400000a009f */
[----:B01----:R-:W-:Y:S01]  /*e090*/  ENDCOLLECTIVE ;  /* 0x000000000000791b */ /* 0x003fe20003800000 */
.L_x_13092:
[----:B------:R-:W-:Y:S02]  /*e0a0*/  IMAD.MOV.U32 R158, RZ, RZ, 0x4 ;  /* 0x00000004ff9e7424 */ /* 0x000fe400078e00ff */
[----:B------:R-:W-:-:S04]  /*e0b0*/  IMAD.MOV.U32 R146, RZ, RZ, R149 ;  /* 0x000000ffff927224 */ /* 0x000fc800078e0095 */
[----:B------:R-:W-:-:S05]  /*e0c0*/  FADD.FTZ R146, R111, R146 ;  /* 0x000000926f927221 */ /* 0x000fca0000010000 */
[----:B------:R-:W-:-:S07]  /*e0d0*/  MOV R151, R146 ;  /* 0x0000009200977202 */ /* 0x000fce0000000f00 */
[----:B------:R-:W-:Y:S05]  /*e0e0*/  WARPSYNC.COLLECTIVE R150, `(.L_x_13093) ;  /* 0x0000000096087348 */ /* 0x000fea0003c00000 */
[----:B------:R0:W1:Y:S02]  /*e0f0*/  SHFL.BFLY P5, R149, R151, R158, R159 ;  /* 0x0c00009e97957389 */ /* 0x00006400000a009f */
[----:B01----:R-:W-:Y:S01]  /*e100*/  ENDCOLLECTIVE ;  /* 0x000000000000791b */ /* 0x003fe20003800000 */
.L_x_13093:
[----:B------:R-:W-:Y:S01]  /*e110*/  HFMA2.MMA R158, -RZ, RZ, 0, 4.76837158203125e-07 ;  /* 0x00000008ff9e7435 */ /* 0x000fe200000001ff */
[----:B------:R-:W-:-:S05]  /*e120*/  MOV R145, R149 ;  /* 0x0000009500917202 */ /* 0x000fca0000000f00 */
[----:B------:R-:W-:-:S04]  /*e130*/  FADD.FTZ R145, R146, R145 ;  /* 0x0000009192917221 */ /* 0x000fc80000010000 */
[----:B------:R-:W-:-:S07]  /*e140*/  IMAD.MOV.U32 R151, RZ, RZ, R145 ;  /* 0x000000ffff977224 */ /* 0x000fce00078e0091 */
[----:B------:R-:W-:Y:S05]  /*e150*/  WARPSYNC.COLLECTIVE R150, `(.L_x_13094) ;  /* 0x0000000096087348 */ /* 0x000fea0003c00000 */
[----:B------:R0:W1:Y:S02]  /*e160*/  SHFL.BFLY P5, R149, R151, R158, R159 ;  /* 0x0c00009e97957389 */ /* 0x00006400000a009f */
[----:B01----:R-:W-:Y:S01]  /*e170*/  ENDCOLLECTIVE ;  /* 0x000000000000791b */ /* 0x003fe20003800000 */
.L_x_13094:
[----:B------:R-:W-:Y:S02]  /*e180*/  IMAD.MOV.U32 R158, RZ, RZ, 0x10 ;  /* 0x00000010ff9e7424 */ /* 0x000fe400078e00ff */
[----:B------:R-:W-:-:S04]  /*e190*/  IMAD.MOV.U32 R148, RZ, RZ, R149 ;  /* 0x000000ffff947224 */ /* 0x000fc800078e0095 */
[----:B------:R-:W-:-:S05]  /*e1a0*/  FADD.FTZ R148, R145, R148 ;  /* 0x0000009491947221 */ /* 0x000fca0000010000 */
[----:B------:R-:W-:-:S07]  /*e1b0*/  MOV R151, R148 ;  /* 0x0000009400977202 */ /* 0x000fce0000000f00 */
[----:B------:R-:W-:Y:S05]  /*e1c0*/  WARPSYNC.COLLECTIVE R150, `(.L_x_13095) ;  /* 0x0000000096087348 */ /* 0x000fea0003c00000 */
[----:B------:R0:W1:Y:S02]  /*e1d0*/  SHFL.BFLY P5, R149, R151, R158, R159 ;  /* 0x0c00009e97957389 */ /* 0x00006400000a009f */
[----:B01----:R-:W-:Y:S01]  /*e1e0*/  ENDCOLLECTIVE ;  /* 0x000000000000791b */ /* 0x003fe20003800000 */
.L_x_13095:
[----:B------:R-:W-:Y:S01]  /*e1f0*/  MOV R147, R149 ;  /* 0x0000009500937202 */ /* 0x000fe20000000f00 */
[----:B------:R-:W-:Y:S06]  /*e200*/  BRA `(.L_x_13096) ;  /* 0xffffffe800347947 */ /* 0x000fec000383ffff */
.L_x_13097:
        /* <DEDUP_REMOVED lines=15> */
.L_x_30256:


//--------------------- .text._ZN10layer_norm13ln_fwd_kernelINS_13Kernel_traitsIf13__nv_bfloat16fS2_fjLj8192ELj1ELj1ELj8ELj16ENS_18Kernel_traits_baseILj8192EfS2_fS2_fjLj256EEEEELb1ELb0ELb0ELb1EEEvNS_9FwdParamsE --------------------------
	.section	.text._ZN10layer_norm13ln_fwd_kernelINS_13Kernel_traitsIf13__nv_bfloat16fS2_fjLj8192ELj1ELj1ELj8ELj16ENS_18Kernel_traits_baseILj8192EfS2_fS2_fjLj256EEEEELb1ELb0ELb0ELb1EEEvNS_9FwdParamsE,"ax",@progbits
	.align	128
        .global         _ZN10layer_norm13ln_fwd_kernelINS_13Kernel_traitsIf13__nv_bfloat16fS2_fjLj8192ELj1ELj1ELj8ELj16ENS_18Kernel_traits_baseILj8192EfS2_fS2_fjLj256EEEEELb1ELb0ELb0ELb1EEEvNS_9FwdParamsE
        .type           _ZN10layer_norm13ln_fwd_kernelINS_13Kernel_traitsIf13__nv_bfloat16fS2_fjLj8192ELj1ELj1ELj8ELj16ENS_18Kernel_traits_baseILj8192EfS2_fS2_fjLj256EEEEELb1ELb0ELb0ELb1EEEvNS_9FwdParamsE,@function
        .size           _ZN10layer_norm13ln_fwd_kernelINS_13Kernel_traitsIf13__nv_bfloat16fS2_fjLj8192ELj1ELj1ELj8ELj16ENS_18Kernel_traits_baseILj8192EfS2_fS2_fjLj256EEEEELb1ELb0ELb0ELb1EEEvNS_9FwdParamsE,(.L_x_30257 - _ZN10layer_norm13ln_fwd_kernelINS_13Kernel_traitsIf13__nv_bfloat16fS2_fjLj8192ELj1ELj1ELj8ELj16ENS_18Kernel_traits_baseILj8192EfS2_fS2_fjLj256EEEEELb1ELb0ELb0ELb1EEEvNS_9FwdParamsE)
        .other          _ZN10layer_norm13ln_fwd_kernelINS_13Kernel_traitsIf13__nv_bfloat16fS2_fjLj8192ELj1ELj1ELj8ELj16ENS_18Kernel_traits_baseILj8192EfS2_fS2_fjLj256EEEEELb1ELb0ELb0ELb1EEEvNS_9FwdParamsE,@"STO_CUDA_ENTRY STV_DEFAULT"
_ZN10layer_norm13ln_fwd_kernelINS_13Kernel_traitsIf13__nv_bfloat16fS2_fjLj8192ELj1ELj1ELj8ELj16ENS_18Kernel_traits_baseILj8192EfS2_fS2_fjLj256EEEEELb1ELb0ELb0ELb1EEEvNS_9FwdParamsE:
.text._ZN10layer_norm13ln_fwd_kernelINS_13Kernel_traitsIf13__nv_bfloat16fS2_fjLj8192ELj1ELj1ELj8ELj16ENS_18Kernel_traits_baseILj8192EfS2_fS2_fjLj256EEEEELb1ELb0ELb0ELb1EEEvNS_9FwdParamsE:
        /* <DEDUP_REMOVED lines=30> */
[----:B0-----:R-:W-:-:S05]  /*01e0*/  SHF.L.U32 R0, R108, 0x5, RZ ;  /* 0x000000056c007819 */ /* 0x001fca00000006ff */
[----:B------:R-:W0:Y:S01]  /*01f0*/  LDC R147, c[0x0][0x2ec] ;  /* 0x0000bb00ff937b82 */ /* 0x000e220000000800 */
[----:B------:R-:W-:-:S04]  /*0200*/  LOP3.LUT R0, R0, 0x1fe0, RZ, 0xc0, !PT ;  /* 0x00001fe000007812 */ /* 0x000fc800078ec0ff */
[----:B------:R-:W-:-:S05]  /*0210*/  IADD3 R4, P3, R0, UR6, RZ ;  /* 0x0000000600047c10 */ /* 0x000fca000ff7e0ff */
[----:B------:R-:W-:Y:S01]  /*0220*/  IMAD.X R5, RZ, RZ, UR7, P3 ;  /* 0x00000007ff057e24 */ /* 0x000fe200098e06ff */
[----:B------:R-:W2:Y:S01]  /*0230*/  S2UR UR6, SR_CTAID.X ;  /* 0x00000000000679c3 */ /* 0x000ea20000002500 */
[----:B-1----:R-:W-:-:S03]  /*0240*/  @P1 MOV R6, R146 ;  /* 0x0000009200061202 */ /* 0x002fc60000000f00 */
        /* <DEDUP_REMOVED lines=14> */
[----:B------:R-:W-:-:S02]  /*0330*/  IADD3.X R71, RZ, UR9, RZ, P2, !PT ;  /* 0x00000009ff477c10 */ /* 0x000fc400097fe4ff */
        /* <DEDUP_REMOVED lines=17> */
[----:B------:R-:W-:Y:S01]  /*0450*/  ULDC.64 UR6, c[0x0][0x270] ;  /* 0x00009c0000067ab9 */ /* 0x000fe20000000a00 */
[C---:B------:R-:W-:Y:S01]  /*0460*/  IADD3 R116, R3.reuse, 0x32370b8f, RZ ;  /* 0x32370b8f03747810 */ /* 0x040fe20007ffe0ff */
[----:B------:R-:W-:Y:S01]  /*0470*/  @P1 IMAD.X R147, RZ, RZ, R69, P0 ;  /* 0x000000ffff931224 */ /* 0x000fe200000e0645 */
[C---:B------:R-:W-:Y:S01]  /*0480*/  IADD3 R118, R2.reuse, 0x78dde6e4, RZ ;  /* 0x78dde6e402767810 */ /* 0x040fe20007ffe0ff */
[C---:B------:R-:W-:Y:S01]  /*0490*/  VIADD R115, R3.reuse, 0x76cf5d0a ;  /* 0x76cf5d0a03737836 */ /* 0x040fe20000000000 */
[C---:B------:R-:W-:Y:S01]  /*04a0*/  IADD3 R120, R3.reuse, -0x56f99767, RZ ;  /* 0xa906689903787810 */ /* 0x040fe20007ffe0ff */
[----:B------:R-:W-:Y:S01]  /*04b0*/  VIADD R117, R2, 0xdaa66d2b ;  /* 0xdaa66d2b02757836 */ /* 0x000fe20000000000 */
[--C-:B------:R-:W-:Y:S01]  /*04c0*/  SHF.R.U64 R133, R146, 0x2, R147.reuse ;  /* 0x0000000292857819 */ /* 0x100fe20000001293 */
[----:B------:R-:W-:Y:S01]  /*04d0*/  VIADD R119, R3, 0xed9eba14 ;  /* 0xed9eba1403777836 */ /* 0x000fe20000000000 */
[----:B------:R-:W-:Y:S01]  /*04e0*/  SHF.R.U32.HI R135, RZ, 0x2, R147 ;  /* 0x00000002ff877819 */ /* 0x000fe20000011693 */
[C---:B------:R-:W-:Y:S01]  /*04f0*/  VIADD R121, R2.reuse, 0x1715609d ;  /* 0x1715609d02797836 */ /* 0x040fe20000000000 */
[----:B------:R-:W-:Y:S01]  /*0500*/  IADD3 R122, R2, -0x4ab325aa, RZ ;  /* 0xb54cda56027a7810 */ /* 0x000fe20007ffe0ff */
[----:B------:R-:W-:Y:S01]  /*0510*/  IMAD.WIDE.U32 R68, R133, -0x2daee0ad, RZ ;  /* 0xd2511f5385447825 */ /* 0x000fe200078e00ff */
[----:B------:R-:W-:Y:S01]  /*0520*/  LOP3.LUT R0, R73, R135, R2, 0x96, !PT ;  /* 0x0000008749007212 */ /* 0x000fe200078e9602 */
[----:B------:R-:W-:Y:S01]  /*0530*/  ULDC.64 UR8, c[0x0][0x2b8] ;  /* 0x0000ae0000087ab9 */ /* 0x000fe20000000a00 */
[C---:B------:R-:W-:Y:S01]  /*0540*/  IADD3 R124, R3.reuse, 0x1fd5c5a3, RZ ;  /* 0x1fd5c5a3037c7810 */ /* 0x040fe20007ffe0ff */
[----:B------:R-:W-:Y:S01]  /*0550*/  VIADD R123, R3, 0x646e171e ;  /* 0x646e171e037b7836 */ /* 0x000fe20000000000 */
[----:B------:R-:W-:Y:S01]  /*0560*/  LOP3.LUT R74, R69, R3, RZ, 0x3c, !PT ;  /* 0x00000003454a7212 */ /* 0x000fe200078e3cff */
[----:B0-----:R-:W-:Y:S01]  /*0570*/  IMAD.WIDE.U32 R70, R0, -0x2daee0ad, RZ ;  /* 0xd2511f5300467825 */ /* 0x001fe200078e00ff */
[----:B------:R-:W-:Y:S01]  /*0580*/  IADD3 R126, R2, -0xe443238, RZ ;  /* 0xf1bbcdc8027e7810 */ /* 0x000fe20007ffe0ff */
[----:B------:R-:W-:Y:S01]  /*0590*/  ULDC.64 UR10, c[0x0][0x210] ;  /* 0x00008400000a7ab9 */ /* 0x000fe20000000a00 */
[----:B------:R-:W-:Y:S01]  /*05a0*/  ISETP.NE.U32.AND P0, PT, RZ, UR6, PT ;  /* 0x00000006ff007c0c */ /* 0x000fe2000bf05070 */
[----:B------:R-:W-:Y:S01]  /*05b0*/  IMAD.WIDE.U32 R74, R74, -0x326172a9, RZ ;  /* 0xcd9e8d574a4a7825 */ /* 0x000fe200078e00ff */
[----:B------:R-:W-:Y:S01]  /*05c0*/  LOP3.LUT R73, R71, R68, R112, 0x96, !PT ;  /* 0x0000004447497212 */ /* 0x000fe200078e9670 */
[----:B------:R-:W-:Y:S01]  /*05d0*/  ULDC.U8 UR6, c[0x0][0x2a0] ;  /* 0x0000a80000067ab9 */ /* 0x000fe20000000000 */
[----:B------:R-:W-:Y:S01]  /*05e0*/  ISETP.NE.AND.EX P0, PT, RZ, UR7, PT, P0 ;  /* 0x00000007ff007c0c */ /* 0x000fe2000bf05300 */
[----:B------:R-:W-:Y:S01]  /*05f0*/  VIADD R125, R2, 0x5384540f ;  /* 0x5384540f027d7836 */ /* 0x000fe20000000000 */
[----:B------:R-:W-:Y:S01]  /*0600*/  LOP3.LUT R68, R75, R113, R72, 0x96, !PT ;  /* 0x000000714b447212 */ /* 0x000fe200078e9648 */
[----:B------:R-:W-:Y:S01]  /*0610*/  IMAD.WIDE.U32 R72, R73, -0x326172a9, RZ ;  /* 0xcd9e8d5749487825 */ /* 0x000fe200078e00ff */
[----:B------:R-:W-:Y:S01]  /*0620*/  P2R R148, PR, RZ, 0x1 ;  /* 0x00000001ff947803 */ /* 0x000fe20000000000 */
[----:B------:R-:W-:Y:S01]  /*0630*/  ULDC UR7, c[0x0][0x290] ;  /* 0x0000a40000077ab9 */ /* 0x000fe20000000800 */
[----:B------:R-:W-:Y:S01]  /*0640*/  IADD3 R128, R3, -0x695add53, RZ ;  /* 0x96a522ad03807810 */ /* 0x000fe20007ffe0ff */
[----:B------:R-:W-:Y:S01]  /*0650*/  IMAD.WIDE.U32 R68, R68, -0x2daee0ad, RZ ;  /* 0xd2511f5344447825 */ /* 0x000fe200078e00ff */
[----:B------:R-:W-:-:S02]  /*0660*/  LOP3.LUT R71, R73, R74, R114, 0x96, !PT ;  /* 0x0000004a49477212 */ /* 0x000fc400078e9672 */
[----:B------:R-:W-:Y:S01]  /*0670*/  ISETP.NE.AND P0, PT, RZ, UR6, PT ;  /* 0x00000006ff007c0c */ /* 0x000fe2000bf05270 */
[----:B------:R-:W-:Y:S01]  /*0680*/  VIADD R127, R3, 0xdb3d7428 ;  /* 0xdb3d7428037f7836 */ /* 0x000fe20000000000 */
[----:B------:R-:W-:Y:S01]  /*0690*/  LOP3.LUT R74, R69, R70, R115, 0x96, !PT ;  /* 0x00000046454a7212 */ /* 0x000fe200078e9673 */
[----:B------:R-:W-:Y:S01]  /*06a0*/  IMAD.WIDE.U32 R70, R71, -0x2daee0ad, RZ ;  /* 0xd2511f5347467825 */ /* 0x000fe200078e00ff */
[----:B------:R-:W-:Y:S01]  /*06b0*/  LOP3.LUT R146, R146, 0x3, RZ, 0xc0, !PT ;  /* 0x0000000392927812 */ /* 0x000fe200078ec0ff */
[----:B------:R-:W-:Y:S01]  /*06c0*/  ULDC UR6, c[0x0][0x218] ;  /* 0x0000860000067ab9 */ /* 0x000fe20000000800 */
[----:B------:R-:W-:Y:S01]  /*06d0*/  P2R R154, PR, RZ, 0x1 ;  /* 0x00000001ff9a7803 */ /* 0x000fe20000000000 */
        /* <DEDUP_REMOVED lines=34> */
.L_x_13323:
        /* <DEDUP_REMOVED lines=15> */
[----:B-----5:R-:W5:Y:S01]  /*09f0*/  LDG.E.128 R80, desc[UR4][R80.64] ;  /* 0x0000000450507981 */ /* 0x020f62000c1e1d00 */
[----:B0-----:R-:W-:-:S05]  /*0a00*/  @P1 IMAD.WIDE.U32 R78, R141, 0x20, R78 ;  /* 0x000000208d4e1825 */ /* 0x001fca00078e004e */
[----:B------:R0:W5:Y:S04]  /*0a10*/  @P1 LDG.E.128 R68, desc[UR4][R78.64] ;  /* 0x000000044e441981 */ /* 0x000168000c1e1d00 */
[----:B------:R0:W5:Y:S01]  /*0a20*/  @P1 LDG.E.128 R72, desc[UR4][R78.64+0x10] ;  /* 0x000010044e481981 */ /* 0x000162000c1e1d00 */
[C---:B------:R-:W-:Y:S01]  /*0a30*/  ISETP.NE.AND P0, PT, R146.reuse, 0x1, PT ;  /* 0x000000019200780c */ /* 0x040fe20003f05270 */
[----:B------:R-:W-:Y:S01]  /*0a40*/  BSSY B0, `(.L_x_13098) ;  /* 0x000000e000007945 */ /* 0x000fe20003800000 */
[----:B------:R-:W-:Y:S02]  /*0a50*/  MOV R140, 0x3f800000 ;  /* 0x3f800000008c7802 */ /* 0x000fe40000000f00 */
[----:B------:R-:W-:Y:S01]  /*0a60*/  IADD3 R84, R146, 0x1, RZ ;  /* 0x0000000192547810 */ /* 0x000fe20007ffe0ff */
[----:B--2---:R-:W-:-:S08]  /*0a70*/  @P2 IMAD.U32 R140, R76, 0x10000, RZ ;  /* 0x000100004c8c2824 */ /* 0x004fd000078e00ff */
        /* <DEDUP_REMOVED lines=9> */
.L_x_13099:
[----:B------:R-:W-:-:S07]  /*0b10*/  MOV R88, R136 ;  /* 0x0000008800587202 */ /* 0x000fce0000000f00 */
.L_x_13100:
[----:B------:R-:W-:Y:S05]  /*0b20*/  BSYNC B0 ;  /* 0x0000000000007941 */ /* 0x000fea0003800000 */
.L_x_13098:
        /* <DEDUP_REMOVED lines=16> */
.L_x_13104:
[----:B------:R-:W-:Y:S05]  /*0c30*/  BSYNC B1 ;  /* 0x0000000000017941 */ /* 0x000fea0003800000 */
.L_x_13103:
        /* <DEDUP_REMOVED lines=44> */
.L_x_13102:
[----:B------:R-:W-:Y:S05]  /*0f00*/  BSYNC B0 ;  /* 0x0000000000007941 */ /* 0x000fea0003800000 */
.L_x_13101:
        /* <DEDUP_REMOVED lines=27> */
.L_x_13106:
[----:B------:R-:W-:-:S07]  /*10c0*/  IMAD.MOV.U32 R77, RZ, RZ, R136 ;  /* 0x000000ffff4d7224 */ /* 0x000fce00078e0088 */
.L_x_13107:
[----:B------:R-:W-:Y:S05]  /*10d0*/  BSYNC B0 ;  /* 0x0000000000007941 */ /* 0x000fea0003800000 */
.L_x_13105:
        /* <DEDUP_REMOVED lines=16> */
.L_x_13111:
[----:B------:R-:W-:Y:S05]  /*11e0*/  BSYNC B1 ;  /* 0x0000000000017941 */ /* 0x000fea0003800000 */
.L_x_13110:
        /* <DEDUP_REMOVED lines=44> */
.L_x_13109:
[----:B------:R-:W-:Y:S05]  /*14b0*/  BSYNC B0 ;  /* 0x0000000000007941 */ /* 0x000fea0003800000 */
.L_x_13108:
        /* <DEDUP_REMOVED lines=21> */
.L_x_13113:
[----:B------:R-:W-:-:S07]  /*1610*/  IMAD.MOV.U32 R80, RZ, RZ, R136 ;  /* 0x000000ffff507224 */ /* 0x000fce00078e0088 */
.L_x_13114:
[----:B------:R-:W-:Y:S05]  /*1620*/  BSYNC B0 ;  /* 0x0000000000007941 */ /* 0x000fea0003800000 */
.L_x_13112:
        /* <DEDUP_REMOVED lines=16> */
.L_x_13118:
[----:B------:R-:W-:Y:S05]  /*1730*/  BSYNC B1 ;  /* 0x0000000000017941 */ /* 0x000fea0003800000 */
.L_x_13117:
        /* <DEDUP_REMOVED lines=44> */
.L_x_13116:
[----:B------:R-:W-:Y:S05]  /*1a00*/  BSYNC B0 ;  /* 0x0000000000007941 */ /* 0x000fea0003800000 */
.L_x_13115:
[----:B------:R-:W-:Y:S01]  /*1a10*/  I2FP.F32.U32 R79, R80 ;  /* 0x00000050004f7245 */ /* 0x000fe20000201000 */
[----:B------:R-:W-:Y:S01]  /*1a20*/  BSSY B0, `(.L_x_13119) ;  /* 0x0000016000007945 */ /* 0x000fe20003800000 */
[----:B------:R-:W-:-:S03]  /*1a30*/  SHF.L.U32 R85, R81, 0x10, RZ ;  /* 0x0000001051557819 */ /* 0x000fc600000006ff */
[----:B------:R-:W-:Y:S01]  /*1a40*/  FFMA.FTZ R78, R79, R144, 1.1641532182693481445e-10 ;  /* 0x2f0000004f4e7423 */ /* 0x000fe20000010090 */
[----:B------:R-:W-:Y:S01]  /*1a50*/  PRMT R79, R81, 0x7632, R79 ;  /* 0x00007632514f7816 */ /* 0x000fe2000000004f */
[----:B------:R-:W-:-:S03]  /*1a60*/  FMUL.FTZ R85, R85, R140 ;  /* 0x0000008c55557220 */ /* 0x000fc60000410000 */
[----:B------:R-:W-:Y:S01]  /*1a70*/  FSETP.GTU.FTZ.AND P2, PT, R78, R143, PT ;  /* 0x0000008f4e00720b */ /* 0x000fe20003f5c000 */
[----:B------:R-:W-:-:S03]  /*1a80*/  FMUL.FTZ R85, R85, R142 ;  /* 0x0000008e55557220 */ /* 0x000fc60000410000 */
        /* <DEDUP_REMOVED lines=14> */
.L_x_13120:
[----:B------:R-:W-:-:S07]  /*1b70*/  IMAD.MOV.U32 R92, RZ, RZ, R136 ;  /* 0x000000ffff5c7224 */ /* 0x000fce00078e0088 */
.L_x_13121:
[----:B------:R-:W-:Y:S05]  /*1b80*/  BSYNC B0 ;  /* 0x0000000000007941 */ /* 0x000fea0003800000 */
.L_x_13119:
        /* <DEDUP_REMOVED lines=16> */
.L_x_13125:
[----:B------:R-:W-:Y:S05]  /*1c90*/  BSYNC B1 ;  /* 0x0000000000017941 */ /* 0x000fea0003800000 */
.L_x_13124:
        /* <DEDUP_REMOVED lines=44> */
.L_x_13123:
[----:B------:R-:W-:Y:S05]  /*1f60*/  BSYNC B0 ;  /* 0x0000000000007941 */ /* 0x000fea0003800000 */
.L_x_13122:
        /* <DEDUP_REMOVED lines=20> */
.L_x_13127:
[----:B------:R-:W-:-:S07]  /*20b0*/  IMAD.MOV.U32 R92, RZ, RZ, R136 ;  /* 0x000000ffff5c7224 */ /* 0x000fce00078e0088 */
.L_x_13128:
[----:B------:R-:W-:Y:S05]  /*20c0*/  BSYNC B0 ;  /* 0x0000000000007941 */ /* 0x000fea0003800000 */
.L_x_13126:
        /* <DEDUP_REMOVED lines=16> */
.L_x_13132:
[----:B------:R-:W-:Y:S05]  /*21d0*/  BSYNC B1 ;  /* 0x0000000000017941 */ /* 0x000fea0003800000 */
.L_x_13131:
        /* <DEDUP_REMOVED lines=44> */
.L_x_13130:
[----:B------:R-:W-:Y:S05]  /*24a0*/  BSYNC B0 ;  /* 0x0000000000007941 */ /* 0x000fea0003800000 */
.L_x_13129:
        /* <DEDUP_REMOVED lines=21> */
.L_x_13134:
[----:B------:R-:W-:-:S07]  /*2600*/  IMAD.MOV.U32 R81, RZ, RZ, R136 ;  /* 0x000000ffff517224 */ /* 0x000fce00078e0088 */
.L_x_13135:
[----:B------:R-:W-:Y:S05]  /*2610*/  BSYNC B0 ;  /* 0x0000000000007941 */ /* 0x000fea0003800000 */
.L_x_13133:
        /* <DEDUP_REMOVED lines=16> */
.L_x_13139:
[----:B------:R-:W-:Y:S05]  /*2720*/  BSYNC B1 ;  /* 0x0000000000017941 */ /* 0x000fea0003800000 */
.L_x_13138:
        /* <DEDUP_REMOVED lines=44> */
.L_x_13137:
[----:B------:R-:W-:Y:S05]  /*29f0*/  BSYNC B0 ;  /* 0x0000000000007941 */ /* 0x000fea0003800000 */
.L_x_13136:
        /* <DEDUP_REMOVED lines=20> */
.L_x_13141:
[----:B------:R-:W-:-:S07]  /*2b40*/  IMAD.MOV.U32 R82, RZ, RZ, R136 ;  /* 0x000000ffff527224 */ /* 0x000fce00078e0088 */
.L_x_13142:
[----:B------:R-:W-:Y:S05]  /*2b50*/  BSYNC B0 ;  /* 0x0000000000007941 */ /* 0x000fea0003800000 */
.L_x_13140:
        /* <DEDUP_REMOVED lines=16> */
.L_x_13146:
[----:B------:R-:W-:Y:S05]  /*2c60*/  BSYNC B1 ;  /* 0x0000000000017941 */ /* 0x000fea0003800000 */
.L_x_13145:
        /* <DEDUP_REMOVED lines=44> */
.L_x_13144:
[----:B------:R-:W-:Y:S05]  /*2f30*/  BSYNC B0 ;  /* 0x0000000000007941 */ /* 0x000fea0003800000 */
.L_x_13143:
        /* <DEDUP_REMOVED lines=21> */
.L_x_13148:
[----:B------:R-:W-:-:S07]  /*3090*/  IMAD.MOV.U32 R95, RZ, RZ, R136 ;  /* 0x000000ffff5f7224 */ /* 0x000fce00078e0088 */
.L_x_13149:
[----:B------:R-:W-:Y:S05]  /*30a0*/  BSYNC B0 ;  /* 0x0000000000007941 */ /* 0x000fea0003800000 */
.L_x_13147:
        /* <DEDUP_REMOVED lines=18> */
.L_x_13153:
[----:B------:R-:W-:Y:S05]  /*31d0*/  BSYNC B1 ;  /* 0x0000000000017941 */ /* 0x000fea0003800000 */
.L_x_13152:
        /* <DEDUP_REMOVED lines=44> */
.L_x_13151:
[----:B------:R-:W-:Y:S05]  /*34a0*/  BSYNC B0 ;  /* 0x0000000000007941 */ /* 0x000fea0003800000 */
.L_x_13150:
[----:B------:R-:W-:Y:S01]  /*34b0*/  I2FP.F32.U32 R85, R95 ;  /* 0x0000005f00557245 */ /* 0x000fe20000201000 */
[----:B------:R-:W0:Y:S01]  /*34c0*/  LDC.64 R138, c[0x0][0x238] ;  /* 0x00008e00ff8a7b82 */ /* 0x000e220000000a00 */
[----:B------:R-:W-:Y:S01]  /*34d0*/  ISETP.NE.AND P6, PT, R90, RZ, PT ;  /* 0x000000ff5a00720c */ /* 0x000fe20003fc5270 */
[----:B------:R-:W-:Y:S01]  /*34e0*/  VIADD R145, R141, 0x100 ;  /* 0x000001008d917836 */ /* 0x000fe20000000000 */
[----:B------:R-:W-:Y:S01]  /*34f0*/  SEL R97, RZ, 0x10000, P5 ;  /* 0x00010000ff617807 */ /* 0x000fe20002800000 */
[----:B------:R-:W-:Y:S01]  /*3500*/  FFMA.FTZ R84, R85, R144, 1.1641532182693481445e-10 ;  /* 0x2f00000055547423 */ /* 0x000fe20000010090 */
[----:B------:R-:W-:Y:S02]  /*3510*/  SEL R90, RZ, 0x100, P4 ;  /* 0x00000100ff5a7807 */ /* 0x000fe40002000000 */
[----:B------:R-:W-:Y:S01]  /*3520*/  ISETP.NE.AND P5, PT, R91, RZ, PT ;  /* 0x000000ff5b00720c */ /* 0x000fe20003fa5270 */
[----:B------:R-:W1:Y:S01]  /*3530*/  LDC.64 R110, c[0x0][0x240] ;  /* 0x00009000ff6e7b82 */ /* 0x000e620000000a00 */
[----:B------:R-:W-:-:S02]  /*3540*/  ISETP.NE.AND P4, PT, R94, RZ, PT ;  /* 0x000000ff5e00720c */ /* 0x000fc40003f85270 */
[----:B------:R-:W-:Y:S02]  /*3550*/  SHF.L.U32 R83, R83, 0x10, RZ ;  /* 0x0000001053537819 */ /* 0x000fe400000006ff */
[----:B------:R-:W-:Y:S02]  /*3560*/  SEL R86, RZ, 0x1, P2 ;  /* 0x00000001ff567807 */ /* 0x000fe40001000000 */
[----:B------:R-:W-:Y:S01]  /*3570*/  FSETP.GTU.FTZ.AND P2, PT, R84, R143, PT ;  /* 0x0000008f5400720b */ /* 0x000fe20003f5c000 */
[----:B------:R-:W2:Y:S01]  /*3580*/  @P1 LDC.64 R92, c[0x0][0x230] ;  /* 0x00008c00ff5c1b82 */ /* 0x000ea20000000a00 */
[----:B------:R-:W-:Y:S01]  /*3590*/  SEL R87, RZ, 0x1, P4 ;  /* 0x00000001ff577807 */ /* 0x000fe20002000000 */
[----:B------:R-:W-:Y:S01]  /*35a0*/  FMUL.FTZ R83, R83, R140 ;  /* 0x0000008c53537220 */ /* 0x000fe20000410000 */
[----:B------:R-:W-:Y:S01]  /*35b0*/  SEL R88, RZ, 0x1, P5 ;  /* 0x00000001ff587807 */ /* 0x000fe20002800000 */
[----:B------:R-:W-:Y:S01]  /*35c0*/  IMAD.WIDE.U32 R84, R86, 0x1000000, RZ ;  /* 0x0100000056547825 */ /* 0x000fe200078e00ff */
[----:B------:R-:W-:-:S03]  /*35d0*/  SEL R91, RZ, 0x1000000, P2 ;  /* 0x01000000ff5b7807 */ /* 0x000fc60001000000 */
[----:B------:R-:W-:Y:S01]  /*35e0*/  FMUL.FTZ R83, R83, R142 ;  /* 0x0000008e53537220 */ /* 0x000fe20000410000 */
[----:B------:R-:W-:Y:S01]  /*35f0*/  SEL R95, RZ, 0x1, P6 ;  /* 0x00000001ff5f7807 */ /* 0x000fe20003000000 */
[----:B------:R-:W-:Y:S01]  /*3600*/  IMAD.WIDE.U32 R86, R87, 0x10000, RZ ;  /* 0x0001000057567825 */ /* 0x000fe200078e00ff */
[----:B------:R-:W-:Y:S02]  /*3610*/  LOP3.LUT R90, R90, R91, R97, 0xfe, !PT ;  /* 0x0000005b5a5a7212 */ /* 0x000fe400078efe61 */
[----:B------:R-:W-:Y:S01]  /*3620*/  SEL R91, RZ, 0x1, P3 ;  /* 0x00000001ff5b7807 */ /* 0x000fe20001800000 */
[----:B------:R-:W-:Y:S01]  /*3630*/  IMAD.WIDE.U32 R88, R88, 0x100, RZ ;  /* 0x0000010058587825 */ /* 0x000fe200078e00ff */
[----:B------:R-:W-:Y:S02]  /*3640*/  FSEL R83, R83, RZ, !P2 ;  /* 0x000000ff53537208 */ /* 0x000fe40005000000 */
[----:B------:R-:W-:Y:S02]  /*3650*/  LOP3.LUT R91, R85, R90, R91, 0xfe, !PT ;  /* 0x0000005a555b7212 */ /* 0x000fe400078efe5b */
[----:B------:R-:W-:Y:S01]  /*3660*/  LOP3.LUT R94, R88, R84, R86, 0xfe, !PT ;  /* 0x00000054585e7212 */ /* 0x000fe200078efe56 */
[----:B0-----:R-:W-:-:S04]  /*3670*/  IMAD.WIDE.U32 R84, R141, 0x20, R138 ;  /* 0x000000208d547825 */ /* 0x001fc800078e008a */
[----:B------:R-:W-:Y:S01]  /*3680*/  @P0 FADD.FTZ R83, R75, R83 ;  /* 0x000000534b530221 */ /* 0x000fe20000010000 */
[----:B------:R-:W-:Y:S02]  /*3690*/  LOP3.LUT R94, R94, R95, RZ, 0xfc, !PT ;  /* 0x0000005f5e5e7212 */ /* 0x000fe400078efcff */
[----:B------:R-:W-:Y:S01]  /*36a0*/  LOP3.LUT R95, R89, R91, R87, 0xfe, !PT ;  /* 0x0000005b595f7212 */ /* 0x000fe200078efe57 */
[----:B-1----:R-:W-:Y:S01]  /*36b0*/  IMAD.WIDE.U32 R86, R141, 0x8, R110 ;  /* 0x000000088d567825 */ /* 0x002fe200078e006e */
[----:B------:R0:W-:Y:S03]  /*36c0*/  STG.E.128 desc[UR4][R84.64], R76 ;  /* 0x0000004c54007986 */ /* 0x0001e6000c101d04 */
[C---:B------:R-:W-:Y:S01]  /*36d0*/  IMAD.WIDE.U32 R88, R145.reuse, 0x10, R100 ;  /* 0x0000001091587825 */ /* 0x040fe200078e0064 */
[----:B------:R0:W-:Y:S03]  /*36e0*/  STG.E.128 desc[UR4][R84.64+0x10], R80 ;  /* 0x0000105054007986 */ /* 0x0001e6000c101d04 */
[----:B--2---:R-:W-:Y:S01]  /*36f0*/  @P1 IMAD.WIDE.U32 R92, R145, 0x20, R92 ;  /* 0x00000020915c1825 */ /* 0x004fe200078e005c */
        /* <DEDUP_REMOVED lines=16> */
.L_x_13155:
[----:B------:R-:W-:-:S07]  /*3800*/  MOV R97, R136 ;  /* 0x0000008800617202 */ /* 0x000fce0000000f00 */
.L_x_13156:
[----:B------:R-:W-:Y:S05]  /*3810*/  BSYNC B0 ;  /* 0x0000000000007941 */ /* 0x000fea0003800000 */
.L_x_13154:
        /* <DEDUP_REMOVED lines=16> */
.L_x_13160:
[----:B------:R-:W-:Y:S05]  /*3920*/  BSYNC B1 ;  /* 0x0000000000017941 */ /* 0x000fea0003800000 */
.L_x_13159:
        /* <DEDUP_REMOVED lines=44> */
.L_x_13158:
[----:B------:R-:W-:Y:S05]  /*3bf0*/  BSYNC B0 ;  /* 0x0000000000007941 */ /* 0x000fea0003800000 */
.L_x_13157:
        /* <DEDUP_REMOVED lines=22> */
.L_x_13162:
[----:B------:R-:W-:-:S07]  /*3d60*/  MOV R85, R136 ;  /* 0x0000008800557202 */ /* 0x000fce0000000f00 */
.L_x_13163:
[----:B------:R-:W-:Y:S05]  /*3d70*/  BSYNC B0 ;  /* 0x0000000000007941 */ /* 0x000fea0003800000 */
.L_x_13161:
        /* <DEDUP_REMOVED lines=16> */
.L_x_13167:
[----:B------:R-:W-:Y:S05]  /*3e80*/  BSYNC B1 ;  /* 0x0000000000017941 */ /* 0x000fea0003800000 */
.L_x_13166:
        /* <DEDUP_REMOVED lines=44> */
.L_x_13165:
[----:B------:R-:W-:Y:S05]  /*4150*/  BSYNC B0 ;  /* 0x0000000000007941 */ /* 0x000fea0003800000 */
.L_x_13164:
        /* <DEDUP_REMOVED lines=21> */
.L_x_13169:
[----:B------:R-:W-:-:S07]  /*42b0*/  MOV R88, R136 ;  /* 0x0000008800587202 */ /* 0x000fce0000000f00 */
.L_x_13170:
[----:B------:R-:W-:Y:S05]  /*42c0*/  BSYNC B0 ;  /* 0x0000000000007941 */ /* 0x000fea0003800000 */
.L_x_13168:
        /* <DEDUP_REMOVED lines=16> */
.L_x_13174:
[----:B------:R-:W-:Y:S05]  /*43d0*/  BSYNC B1 ;  /* 0x0000000000017941 */ /* 0x000fea0003800000 */
.L_x_13173:
        /* <DEDUP_REMOVED lines=44> */
.L_x_13172:
[----:B------:R-:W-:Y:S05]  /*46a0*/  BSYNC B0 ;  /* 0x0000000000007941 */ /* 0x000fea0003800000 */
.L_x_13171:
[----:B------:R-:W-:Y:S01]  /*46b0*/  I2FP.F32.U32 R87, R88 ;  /* 0x0000005800577245 */ /* 0x000fe20000201000 */
[----:B------:R-:W-:Y:S01]  /*46c0*/  IMAD.U32 R93, R89, 0x10000, RZ ;  /* 0x00010000595d7824 */ /* 0x000fe200078e00ff */
[----:B------:R-:W-:Y:S01]  /*46d0*/  BSSY B0, `(.L_x_13175) ;  /* 0x0000015000007945 */ /* 0x000fe20003800000 */
[----:B------:R-:W-:Y:S02]  /*46e0*/  IADD3 R92, R94, 0x1, RZ ;  /* 0x000000015e5c7810 */ /* 0x000fe40007ffe0ff */
        /* <DEDUP_REMOVED lines=18> */
.L_x_13176:
[----:B------:R-:W-:-:S07]  /*4810*/  MOV R102, R136 ;  /* 0x0000008800667202 */ /* 0x000fce0000000f00 */
.L_x_13177:
[----:B------:R-:W-:Y:S05]  /*4820*/  BSYNC B0 ;  /* 0x0000000000007941 */ /* 0x000fea0003800000 */
.L_x_13175:
        /* <DEDUP_REMOVED lines=16> */
.L_x_13181:
[----:B------:R-:W-:Y:S05]  /*4930*/  BSYNC B1 ;  /* 0x0000000000017941 */ /* 0x000fea0003800000 */
.L_x_13180:
        /* <DEDUP_REMOVED lines=44> */
.L_x_13179:
[----:B------:R-:W-:Y:S05]  /*4c00*/  BSYNC B0 ;  /* 0x0000000000007941 */ /* 0x000fea0003800000 */
.L_x_13178:
        /* <DEDUP_REMOVED lines=20> */
.L_x_13183:
[----:B------:R-:W-:-:S07]  /*4d50*/  MOV R102, R136 ;  /* 0x0000008800667202 */ /* 0x000fce0000000f00 */
.L_x_13184:
[----:B------:R-:W-:Y:S05]  /*4d60*/  BSYNC B0 ;  /* 0x0000000000007941 */ /* 0x000fea0003800000 */
.L_x_13182:
        /* <DEDUP_REMOVED lines=16> */
.L_x_13188:
[----:B------:R-:W-:Y:S05]  /*4e70*/  BSYNC B1 ;  /* 0x0000000000017941 */ /* 0x000fea0003800000 */
.L_x_13187:
        /* <DEDUP_REMOVED lines=44> */
.L_x_13186:
[----:B------:R-:W-:Y:S05]  /*5140*/  BSYNC B0 ;  /* 0x0000000000007941 */ /* 0x000fea0003800000 */
.L_x_13185:
        /* <DEDUP_REMOVED lines=21> */
.L_x_13190:
[----:B------:R-:W-:-:S07]  /*52a0*/  MOV R89, R136 ;  /* 0x0000008800597202 */ /* 0x000fce0000000f00 */
.L_x_13191:
[----:B------:R-:W-:Y:S05]  /*52b0*/  BSYNC B0 ;  /* 0x0000000000007941 */ /* 0x000fea0003800000 */
.L_x_13189:
        /* <DEDUP_REMOVED lines=16> */
.L_x_13195:
[----:B------:R-:W-:Y:S05]  /*53c0*/  BSYNC B1 ;  /* 0x0000000000017941 */ /* 0x000fea0003800000 */
.L_x_13194:
        /* <DEDUP_REMOVED lines=44> */
.L_x_13193:
[----:B------:R-:W-:Y:S05]  /*5690*/  BSYNC B0 ;  /* 0x0000000000007941 */ /* 0x000fea0003800000 */
.L_x_13192:
        /* <DEDUP_REMOVED lines=20> */
.L_x_13197:
[----:B------:R-:W-:-:S07]  /*57e0*/  MOV R90, R136 ;  /* 0x00000088005a7202 */ /* 0x000fce0000000f00 */
.L_x_13198:
[----:B------:R-:W-:Y:S05]  /*57f0*/  BSYNC B0 ;  /* 0x0000000000007941 */ /* 0x000fea0003800000 */
.L_x_13196:
        /* <DEDUP_REMOVED lines=16> */
.L_x_13202:
[----:B------:R-:W-:Y:S05]  /*5900*/  BSYNC B1 ;  /* 0x0000000000017941 */ /* 0x000fea0003800000 */
.L_x_13201:
        /* <DEDUP_REMOVED lines=44> */
.L_x_13200:
[----:B------:R-:W-:Y:S05]  /*5bd0*/  BSYNC B0 ;  /* 0x0000000000007941 */ /* 0x000fea0003800000 */
.L_x_13199:
        /* <DEDUP_REMOVED lines=21> */
.L_x_13204:
[----:B------:R-:W-:-:S07]  /*5d30*/  MOV R105, R136 ;  /* 0x0000008800697202 */ /* 0x000fce0000000f00 */
.L_x_13205:
[----:B------:R-:W-:Y:S05]  /*5d40*/  BSYNC B0 ;  /* 0x0000000000007941 */ /* 0x000fea0003800000 */
.L_x_13203:
        /* <DEDUP_REMOVED lines=18> */
.L_x_13209:
[----:B------:R-:W-:Y:S05]  /*5e70*/  BSYNC B1 ;  /* 0x0000000000017941 */ /* 0x000fea0003800000 */
.L_x_13208:
        /* <DEDUP_REMOVED lines=44> */
.L_x_13207:
[----:B------:R-:W-:Y:S05]  /*6140*/  BSYNC B0 ;  /* 0x0000000000007941 */ /* 0x000fea0003800000 */
.L_x_13206:
[----:B------:R-:W-:Y:S01]  /*6150*/  I2FP.F32.U32 R93, R105 ;  /* 0x00000069005d7245 */ /* 0x000fe20000201000 */
[----:B------:R-:W0:Y:S01]  /*6160*/  @P1 LDC.64 R102, c[0x0][0x230] ;  /* 0x00008c00ff661b82 */ /* 0x000e220000000a00 */
[----:B------:R-:W-:Y:S01]  /*6170*/  ISETP.NE.AND P6, PT, R98, RZ, PT ;  /* 0x000000ff6200720c */ /* 0x000fe20003fc5270 */
[----:B------:R-:W-:Y:S01]  /*6180*/  IMAD.U32 R91, R91, 0x10000, RZ ;  /* 0x000100005b5b7824 */ /* 0x000fe200078e00ff */
[----:B------:R-:W-:Y:S01]  /*6190*/  SEL R107, RZ, 0x10000, P5 ;  /* 0x00010000ff6b7807 */ /* 0x000fe20002800000 */
[----:B------:R-:W-:Y:S01]  /*61a0*/  FFMA.FTZ R92, R93, R144, 1.1641532182693481445e-10 ;  /* 0x2f0000005d5c7423 */ /* 0x000fe20000010090 */
[----:B------:R-:W-:Y:S01]  /*61b0*/  SEL R98, RZ, 0x100, P4 ;  /* 0x00000100ff627807 */ /* 0x000fe20002000000 */
[----:B------:R-:W-:Y:S01]  /*61c0*/  FMUL.FTZ R91, R91, R140 ;  /* 0x0000008c5b5b7220 */ /* 0x000fe20000410000 */
[----:B------:R-:W-:Y:S02]  /*61d0*/  ISETP.NE.AND P5, PT, R99, RZ, PT ;  /* 0x000000ff6300720c */ /* 0x000fe40003fa5270 */
[----:B------:R-:W-:Y:S01]  /*61e0*/  ISETP.NE.AND P4, PT, R104, RZ, PT ;  /* 0x000000ff6800720c */ /* 0x000fe20003f85270 */
[----:B------:R-:W-:Y:S01]  /*61f0*/  FMUL.FTZ R91, R91, R142 ;  /* 0x0000008e5b5b7220 */ /* 0x000fe20000410000 */
[----:B------:R-:W-:-:S02]  /*6200*/  SEL R94, RZ, 0x1, P2 ;  /* 0x00000001ff5e7807 */ /* 0x000fc40001000000 */
[----:B------:R-:W-:Y:S02]  /*6210*/  FSETP.GTU.FTZ.AND P2, PT, R92, R143, PT ;  /* 0x0000008f5c00720b */ /* 0x000fe40003f5c000 */
[----:B------:R-:W-:Y:S01]  /*6220*/  SEL R95, RZ, 0x1, P4 ;  /* 0x00000001ff5f7807 */ /* 0x000fe20002000000 */
[----:B------:R-:W-:Y:S01]  /*6230*/  IMAD.WIDE.U32 R92, R94, 0x1000000, RZ ;  /* 0x010000005e5c7825 */ /* 0x000fe200078e00ff */
[----:B------:R-:W-:Y:S02]  /*6240*/  SEL R96, RZ, 0x1, P5 ;  /* 0x00000001ff607807 */ /* 0x000fe40002800000 */
[----:B------:R-:W-:Y:S01]  /*6250*/  SEL R99, RZ, 0x1000000, P2 ;  /* 0x01000000ff637807 */ /* 0x000fe20001000000 */
[----:B------:R-:W-:Y:S01]  /*6260*/  IMAD.WIDE.U32 R94, R95, 0x10000, RZ ;  /* 0x000100005f5e7825 */ /* 0x000fe200078e00ff */
[----:B------:R-:W-:Y:S02]  /*6270*/  SEL R105, RZ, 0x1, P6 ;  /* 0x00000001ff697807 */ /* 0x000fe40003000000 */
[----:B------:R-:W-:Y:S01]  /*6280*/  LOP3.LUT R98, R98, R99, R107, 0xfe, !PT ;  /* 0x0000006362627212 */ /* 0x000fe200078efe6b */
[----:B------:R-:W-:Y:S01]  /*6290*/  IMAD.WIDE.U32 R96, R96, 0x100, RZ ;  /* 0x0000010060607825 */ /* 0x000fe200078e00ff */
[----:B------:R-:W-:-:S02]  /*62a0*/  SEL R99, RZ, 0x1, P3 ;  /* 0x00000001ff637807 */ /* 0x000fc40001800000 */
[----:B------:R-:W-:Y:S02]  /*62b0*/  FSEL R91, R91, RZ, !P2 ;  /* 0x000000ff5b5b7208 */ /* 0x000fe40005000000 */
[----:B------:R-:W-:Y:S02]  /*62c0*/  LOP3.LUT R104, R96, R92, R94, 0xfe, !PT ;  /* 0x0000005c60687212 */ /* 0x000fe400078efe5e */
[----:B------:R-:W-:Y:S01]  /*62d0*/  LOP3.LUT R99, R93, R98, R99, 0xfe, !PT ;  /* 0x000000625d637212 */ /* 0x000fe200078efe63 */
[----:B------:R-:W-:Y:S01]  /*62e0*/  IMAD.WIDE.U32 R92, R145, 0x20, R138 ;  /* 0x00000020915c7825 */ /* 0x000fe200078e008a */
[----:B------:R-:W-:-:S03]  /*62f0*/  IADD3 R147, R141, 0x200, RZ ;  /* 0x000002008d937810 */ /* 0x000fc60007ffe0ff */
[----:B------:R-:W-:Y:S01]  /*6300*/  @P0 FADD.FTZ R91, R75, R91 ;  /* 0x0000005b4b5b0221 */ /* 0x000fe20000010000 */
[----:B------:R-:W-:Y:S02]  /*6310*/  LOP3.LUT R104, R104, R105, RZ, 0xfc, !PT ;  /* 0x0000006968687212 */ /* 0x000fe400078efcff */
[----:B------:R-:W-:Y:S01]  /*6320*/  LOP3.LUT R105, R97, R99, R95, 0xfe, !PT ;  /* 0x0000006361697212 */ /* 0x000fe200078efe5f */
[----:B------:R-:W-:Y:S01]  /*6330*/  IMAD.WIDE.U32 R94, R145, 0x8, R110 ;  /* 0x00000008915e7825 */ /* 0x000fe200078e006e */
[----:B------:R1:W-:Y:S03]  /*6340*/  STG.E.128 desc[UR4][R92.64], R84 ;  /* 0x000000545c007986 */ /* 0x0003e6000c101d04 */
[C---:B------:R-:W-:Y:S01]  /*6350*/  IMAD.WIDE.U32 R96, R147.reuse, 0x10, R100 ;  /* 0x0000001093607825 */ /* 0x040fe200078e0064 */
[----:B------:R1:W-:Y:S03]  /*6360*/  STG.E.128 desc[UR4][R92.64+0x10], R88 ;  /* 0x000010585c007986 */ /* 0x0003e6000c101d04 */
[----:B0-----:R-:W-:Y:S01]  /*6370*/  @P1 IMAD.WIDE.U32 R102, R147, 0x20, R102 ;  /* 0x0000002093661825 */ /* 0x001fe200078e0066 */
[----:B------:R1:W-:Y:S04]  /*6380*/  STG.E.64 desc[UR4][R94.64], R104 ;  /* 0x000000685e007986 */ /* 0x0003e8000c101b04 */
[----:B------:R1:W5:Y:S04]  /*6390*/  @P1 LDG.E.128 R68, desc[UR4][R102.64] ;  /* 0x0000000466441981 */ /* 0x000368000c1e1d00 */
[----:B------:R1:W5:Y:S04]  /*63a0*/  @P1 LDG.E.128 R72, desc[UR4][R102.64+0x10] ;  /* 0x0000100466481981 */ /* 0x000368000c1e1d00 */
[----:B------:R-:W5:Y:S01]  /*63b0*/  LDG.E.128 R96, desc[UR4][R96.64] ;  /* 0x0000000460607981 */ /* 0x000f62000c1e1d00 */
        /* <DEDUP_REMOVED lines=12> */
.L_x_13211:
[----:B------:R-:W-:-:S07]  /*6480*/  IMAD.MOV.U32 R107, RZ, RZ, R136 ;  /* 0x000000ffff6b7224 */ /* 0x000fce00078e0088 */
.L_x_13212:
[----:B------:R-:W-:Y:S05]  /*6490*/  BSYNC B0 ;  /* 0x0000000000007941 */ /* 0x000fea0003800000 */
.L_x_13210:
        /* <DEDUP_REMOVED lines=16> */
.L_x_13216:
[----:B------:R-:W-:Y:S05]  /*65a0*/  BSYNC B1 ;  /* 0x0000000000017941 */ /* 0x000fea0003800000 */
.L_x_13215:
        /* <DEDUP_REMOVED lines=44> */
.L_x_13214:
[----:B------:R-:W-:Y:S05]  /*6870*/  BSYNC B0 ;  /* 0x0000000000007941 */ /* 0x000fea0003800000 */
.L_x_13213:
        /* <DEDUP_REMOVED lines=22> */
.L_x_13218:
[----:B------:R-:W-:-:S07]  /*69e0*/  IMAD.MOV.U32 R93, RZ, RZ, R136 ;  /* 0x000000ffff5d7224 */ /* 0x000fce00078e0088 */
.L_x_13219:
[----:B------:R-:W-:Y:S05]  /*69f0*/  BSYNC B0 ;  /* 0x0000000000007941 */ /* 0x000fea0003800000 */
.L_x_13217:
        /* <DEDUP_REMOVED lines=16> */
.L_x_13223:
[----:B------:R-:W-:Y:S05]  /*6b00*/  BSYNC B1 ;  /* 0x0000000000017941 */ /* 0x000fea0003800000 */
.L_x_13222:
        /* <DEDUP_REMOVED lines=44> */
.L_x_13221:
[----:B------:R-:W-:Y:S05]  /*6dd0*/  BSYNC B0 ;  /* 0x0000000000007941 */ /* 0x000fea0003800000 */
.L_x_13220:
        /* <DEDUP_REMOVED lines=21> */
.L_x_13225:
[----:B------:R-:W-:-:S07]  /*6f30*/  IMAD.MOV.U32 R96, RZ, RZ, R136 ;  /* 0x000000ffff607224 */ /* 0x000fce00078e0088 */
.L_x_13226:
[----:B------:R-:W-:Y:S05]  /*6f40*/  BSYNC B0 ;  /* 0x0000000000007941 */ /* 0x000fea0003800000 */
.L_x_13224:
        /* <DEDUP_REMOVED lines=16> */
.L_x_13230:
[----:B------:R-:W-:Y:S05]  /*7050*/  BSYNC B1 ;  /* 0x0000000000017941 */ /* 0x000fea0003800000 */
.L_x_13229:
        /* <DEDUP_REMOVED lines=44> */
.L_x_13228:
[----:B------:R-:W-:Y:S05]  /*7320*/  BSYNC B0 ;  /* 0x0000000000007941 */ /* 0x000fea0003800000 */
.L_x_13227:
[----:B------:R-:W-:Y:S01]  /*7330*/  I2FP.F32.U32 R95, R96 ;  /* 0x00000060005f7245 */ /* 0x000fe20000201000 */
[----:B------:R-:W-:Y:S01]  /*7340*/  BSSY B0, `(.L_x_13231) ;  /* 0x0000016000007945 */ /* 0x000fe20003800000 */
[----:B------:R-:W-:Y:S01]  /*7350*/  SHF.L.U32 R103, R97, 0x10, RZ ;  /* 0x0000001061677819 */ /* 0x000fe200000006ff */
[----:B------:R-:W-:Y:S02]  /*7360*/  VIADD R102, R104, 0x1 ;  /* 0x0000000168667836 */ /* 0x000fe40000000000 */
        /* <DEDUP_REMOVED lines=18> */
.L_x_13232:
[----:B------:R-:W-:-:S07]  /*7490*/  IMAD.MOV.U32 R151, RZ, RZ, R136 ;  /* 0x000000ffff977224 */ /* 0x000fce00078e0088 */
.L_x_13233:
[----:B------:R-:W-:Y:S05]  /*74a0*/  BSYNC B0 ;  /* 0x0000000000007941 */ /* 0x000fea0003800000 */
.L_x_13231:
        /* <DEDUP_REMOVED lines=16> */
.L_x_13237:
[----:B------:R-:W-:Y:S05]  /*75b0*/  BSYNC B1 ;  /* 0x0000000000017941 */ /* 0x000fea0003800000 */
.L_x_13236:
        /* <DEDUP_REMOVED lines=44> */
.L_x_13235:
[----:B------:R-:W-:Y:S05]  /*7880*/  BSYNC B0 ;  /* 0x0000000000007941 */ /* 0x000fea0003800000 */
.L_x_13234:
        /* <DEDUP_REMOVED lines=20> */
.L_x_13239:
[----:B------:R-:W-:-:S07]  /*79d0*/  IMAD.MOV.U32 R151, RZ, RZ, R136 ;  /* 0x000000ffff977224 */ /* 0x000fce00078e0088 */
.L_x_13240:
[----:B------:R-:W-:Y:S05]  /*79e0*/  BSYNC B0 ;  /* 0x0000000000007941 */ /* 0x000fea0003800000 */
.L_x_13238:
        /* <DEDUP_REMOVED lines=16> */
.L_x_13244:
[----:B------:R-:W-:Y:S05]  /*7af0*/  BSYNC B1 ;  /* 0x0000000000017941 */ /* 0x000fea0003800000 */
.L_x_13243:
        /* <DEDUP_REMOVED lines=44> */
.L_x_13242:
[----:B------:R-:W-:Y:S05]  /*7dc0*/  BSYNC B0 ;  /* 0x0000000000007941 */ /* 0x000fea0003800000 */
.L_x_13241:
        /* <DEDUP_REMOVED lines=21> */
.L_x_13246:
[----:B------:R-:W-:-:S07]  /*7f20*/  IMAD.MOV.U32 R97, RZ, RZ, R136 ;  /* 0x000000ffff617224 */ /* 0x000fce00078e0088 */
.L_x_13247:
[----:B------:R-:W-:Y:S05]  /*7f30*/  BSYNC B0 ;  /* 0x0000000000007941 */ /* 0x000fea0003800000 */
.L_x_13245:
        /* <DEDUP_REMOVED lines=16> */
.L_x_13251:
[----:B------:R-:W-:Y:S05]  /*8040*/  BSYNC B1 ;  /* 0x0000000000017941 */ /* 0x000fea0003800000 */
.L_x_13250:
        /* <DEDUP_REMOVED lines=44> */
.L_x_13249:
[----:B------:R-:W-:Y:S05]  /*8310*/  BSYNC B0 ;  /* 0x0000000000007941 */ /* 0x000fea0003800000 */
.L_x_13248:
        /* <DEDUP_REMOVED lines=20> */
.L_x_13253:
[----:B------:R-:W-:-:S07]  /*8460*/  IMAD.MOV.U32 R98, RZ, RZ, R136 ;  /* 0x000000ffff627224 */ /* 0x000fce00078e0088 */
.L_x_13254:
[----:B------:R-:W-:Y:S05]  /*8470*/  BSYNC B0 ;  /* 0x0000000000007941 */ /* 0x000fea0003800000 */
.L_x_13252:
        /* <DEDUP_REMOVED lines=16> */
.L_x_13258:
[----:B------:R-:W-:Y:S05]  /*8580*/  BSYNC B1 ;  /* 0x0000000000017941 */ /* 0x000fea0003800000 */
.L_x_13257:
        /* <DEDUP_REMOVED lines=44> */
.L_x_13256:
[----:B------:R-:W-:Y:S05]  /*8850*/  BSYNC B0 ;  /* 0x0000000000007941 */ /* 0x000fea0003800000 */
.L_x_13255:
        /* <DEDUP_REMOVED lines=21> */
.L_x_13260:
[----:B------:R-:W-:-:S07]  /*89b0*/  IMAD.MOV.U32 R151, RZ, RZ, R136 ;  /* 0x000000ffff977224 */ /* 0x000fce00078e0088 */
.L_x_13261:
[----:B------:R-:W-:Y:S05]  /*89c0*/  BSYNC B0 ;  /* 0x0000000000007941 */ /* 0x000fea0003800000 */
.L_x_13259:
        /* <DEDUP_REMOVED lines=18> */
.L_x_13265:
[----:B------:R-:W-:Y:S05]  /*8af0*/  BSYNC B1 ;  /* 0x0000000000017941 */ /* 0x000fea0003800000 */
.L_x_13264:
        /* <DEDUP_REMOVED lines=44> */
.L_x_13263:
[----:B------:R-:W-:Y:S05]  /*8dc0*/  BSYNC B0 ;  /* 0x0000000000007941 */ /* 0x000fea0003800000 */
.L_x_13262:
[----:B------:R-:W-:Y:S01]  /*8dd0*/  I2FP.F32.U32 R103, R151 ;  /* 0x0000009700677245 */ /* 0x000fe20000201000 */
[----:B------:R-:W0:Y:S01]  /*8de0*/  @P1 LDC.64 R152, c[0x0][0x230] ;  /* 0x00008c00ff981b82 */ /* 0x000e220000000a00 */
[----:B------:R-:W-:Y:S02]  /*8df0*/  SEL R104, RZ, 0x1, P2 ;  /* 0x00000001ff687807 */ /* 0x000fe40001000000 */
[----:B------:R-:W-:Y:S01]  /*8e00*/  ISETP.NE.AND P6, PT, R146, RZ, PT ;  /* 0x000000ff9200720c */ /* 0x000fe20003fc5270 */
[----:B------:R-:W-:Y:S01]  /*8e10*/  FFMA.FTZ R102, R103, R144, 1.1641532182693481445e-10 ;  /* 0x2f00000067667423 */ /* 0x000fe20000010090 */
[----:B------:R-:W-:Y:S02]  /*8e20*/  SEL R107, RZ, 0x10000, P5 ;  /* 0x00010000ff6b7807 */ /* 0x000fe40002800000 */
[----:B------:R-:W-:Y:S02]  /*8e30*/  SEL R106, RZ, 0x100, P4 ;  /* 0x00000100ff6a7807 */ /* 0x000fe40002000000 */
[----:B------:R-:W-:Y:S01]  /*8e40*/  FSETP.GTU.FTZ.AND P2, PT, R102, R143, PT ;  /* 0x0000008f6600720b */ /* 0x000fe20003f5c000 */
[----:B------:R-:W-:Y:S01]  /*8e50*/  IMAD.WIDE.U32 R102, R104, 0x1000000, RZ ;  /* 0x0100000068667825 */ /* 0x000fe200078e00ff */
[----:B------:R-:W-:-:S02]  /*8e60*/  ISETP.NE.AND P5, PT, R149, RZ, PT ;  /* 0x000000ff9500720c */ /* 0x000fc40003fa5270 */
[----:B------:R-:W-:Y:S01]  /*8e70*/  SEL R146, RZ, 0x1000000, P2 ;  /* 0x01000000ff927807 */ /* 0x000fe20001000000 */
[----:B------:R-:W-:Y:S01]  /*8e80*/  VIADD R149, R141, 0x300 ;  /* 0x000003008d957836 */ /* 0x000fe20000000000 */
[----:B------:R-:W-:Y:S01]  /*8e90*/  ISETP.NE.AND P4, PT, R150, RZ, PT ;  /* 0x000000ff9600720c */ /* 0x000fe20003f85270 */
[----:B------:R-:W-:Y:S01]  /*8ea0*/  IMAD.WIDE.U32 R150, R147, 0x8, R110 ;  /* 0x0000000893967825 */ /* 0x000fe200078e006e */
[----:B------:R-:W-:Y:S02]  /*8eb0*/  SHF.L.U32 R99, R99, 0x10, RZ ;  /* 0x0000001063637819 */ /* 0x000fe400000006ff */
[----:B------:R-:W-:Y:S02]  /*8ec0*/  LOP3.LUT R104, R106, R146, R107, 0xfe, !PT ;  /* 0x000000926a687212 */ /* 0x000fe400078efe6b */
[----:B------:R-:W-:Y:S01]  /*8ed0*/  SEL R157, RZ, 0x1, P3 ;  /* 0x00000001ff9d7807 */ /* 0x000fe20001800000 */
[----:B------:R-:W-:Y:S01]  /*8ee0*/  FMUL.FTZ R99, R99, R140 ;  /* 0x0000008c63637220 */ /* 0x000fe20000410000 */
[----:B------:R-:W-:Y:S01]  /*8ef0*/  SEL R105, RZ, 0x1, P4 ;  /* 0x00000001ff697807 */ /* 0x000fe20002000000 */
[----:B0-----:R-:W-:Y:S01]  /*8f00*/  @P1 IMAD.WIDE.U32 R152, R149, 0x20, R152 ;  /* 0x0000002095981825 */ /* 0x001fe200078e0098 */
[----:B------:R-:W-:-:S03]  /*8f10*/  SEL R106, RZ, 0x1, P5 ;  /* 0x00000001ff6a7807 */ /* 0x000fc60002800000 */
[----:B------:R-:W-:Y:S01]  /*8f20*/  FMUL.FTZ R99, R99, R142 ;  /* 0x0000008e63637220 */ /* 0x000fe20000410000 */
[----:B------:R-:W-:Y:S01]  /*8f30*/  LOP3.LUT R157, R103, R104, R157, 0xfe, !PT ;  /* 0x00000068679d7212 */ /* 0x000fe200078efe9d */
[----:B------:R-:W-:-:S03]  /*8f40*/  IMAD.WIDE.U32 R104, R105, 0x10000, RZ ;  /* 0x0001000069687825 */ /* 0x000fc600078e00ff */
[----:B------:R-:W-:Y:S01]  /*8f50*/  FSEL R99, R99, RZ, !P2 ;  /* 0x000000ff63637208 */ /* 0x000fe20005000000 */
[----:B------:R-:W-:-:S04]  /*8f60*/  IMAD.WIDE.U32 R106, R106, 0x100, RZ ;  /* 0x000001006a6a7825 */ /* 0x000fc800078e00ff */
[----:B------:R-:W-:Y:S01]  /*8f70*/  @P0 FADD.FTZ R99, R75, R99 ;  /* 0x000000634b630221 */ /* 0x000fe20000010000 */
[----:B------:R-:W-:Y:S02]  /*8f80*/  LOP3.LUT R157, R107, R157, R105, 0xfe, !PT ;  /* 0x0000009d6b9d7212 */ /* 0x000fe400078efe69 */
[----:B------:R-:W-:Y:S01]  /*8f90*/  LOP3.LUT R104, R106, R102, R104, 0xfe, !PT ;  /* 0x000000666a687212 */ /* 0x000fe200078efe68 */
[----:B------:R-:W-:Y:S01]  /*8fa0*/  IMAD.WIDE.U32 R102, R147, 0x20, R138 ;  /* 0x0000002093667825 */ /* 0x000fe200078e008a */
[----:B------:R-:W-:-:S04]  /*8fb0*/  SEL R105, RZ, 0x1, P6 ;  /* 0x00000001ff697807 */ /* 0x000fc80003000000 */
[----:B------:R-:W-:Y:S01]  /*8fc0*/  LOP3.LUT R156, R104, R105, RZ, 0xfc, !PT ;  /* 0x00000069689c7212 */ /* 0x000fe200078efcff */
[----:B------:R-:W-:Y:S01]  /*8fd0*/  IMAD.WIDE.U32 R104, R149, 0x10, R100 ;  /* 0x0000001095687825 */ /* 0x000fe200078e0064 */
[----:B------:R0:W-:Y:S04]  /*8fe0*/  STG.E.128 desc[UR4][R102.64], R92 ;  /* 0x0000005c66007986 */ /* 0x0001e8000c101d04 */
        /* <DEDUP_REMOVED lines=17> */
.L_x_13267:
[----:B------:R-:W-:-:S07]  /*9100*/  MOV R146, R136 ;  /* 0x0000008800927202 */ /* 0x000fce0000000f00 */
.L_x_13268:
[----:B------:R-:W-:Y:S05]  /*9110*/  BSYNC B0 ;  /* 0x0000000000007941 */ /* 0x000fea0003800000 */
.L_x_13266:
        /* <DEDUP_REMOVED lines=16> */
.L_x_13272:
[----:B------:R-:W-:Y:S05]  /*9220*/  BSYNC B1 ;  /* 0x0000000000017941 */ /* 0x000fea0003800000 */
.L_x_13271:
        /* <DEDUP_REMOVED lines=44> */
.L_x_13270:
[----:B------:R-:W-:Y:S05]  /*94f0*/  BSYNC B0 ;  /* 0x0000000000007941 */ /* 0x000fea0003800000 */
.L_x_13269:
[----:B------:R-:W-:Y:S01]  /*9500*/  I2FP.F32.U32 R103, R146 ;  /* 0x0000009200677245 */ /* 0x000fe20000201000 */
[C---:B-----5:R-:W-:Y:S01]  /*9510*/  IMAD.U32 R151, R104.reuse, 0x10000, RZ ;  /* 0x0001000068977824 */ /* 0x060fe200078e00ff */
        /* <DEDUP_REMOVED lines=20> */
.L_x_13274:
[----:B------:R-:W-:-:S07]  /*9660*/  MOV R146, R136 ;  /* 0x0000008800927202 */ /* 0x000fce0000000f00 */
.L_x_13275:
[----:B------:R-:W-:Y:S05]  /*9670*/  BSYNC B0 ;  /* 0x0000000000007941 */ /* 0x000fea0003800000 */
.L_x_13273:
        /* <DEDUP_REMOVED lines=16> */
.L_x_13279:
[----:B------:R-:W-:Y:S05]  /*9780*/  BSYNC B1 ;  /* 0x0000000000017941 */ /* 0x000fea0003800000 */
.L_x_13278:
        /* <DEDUP_REMOVED lines=44> */
.L_x_13277:
[----:B------:R-:W-:Y:S05]  /*9a50*/  BSYNC B0 ;  /* 0x0000000000007941 */ /* 0x000fea0003800000 */
.L_x_13276:
        /* <DEDUP_REMOVED lines=21> */
.L_x_13281:
[----:B------:R-:W-:-:S07]  /*9bb0*/  MOV R104, R136 ;  /* 0x0000008800687202 */ /* 0x000fce0000000f00 */
.L_x_13282:
[----:B------:R-:W-:Y:S05]  /*9bc0*/  BSYNC B0 ;  /* 0x0000000000007941 */ /* 0x000fea0003800000 */
.L_x_13280:
        /* <DEDUP_REMOVED lines=16> */
.L_x_13286:
[----:B------:R-:W-:Y:S05]  /*9cd0*/  BSYNC B1 ;  /* 0x0000000000017941 */ /* 0x000fea0003800000 */
.L_x_13285:
        /* <DEDUP_REMOVED lines=44> */
.L_x_13284:
[----:B------:R-:W-:Y:S05]  /*9fa0*/  BSYNC B0 ;  /* 0x0000000000007941 */ /* 0x000fea0003800000 */
.L_x_13283:
[----:B------:R-:W-:Y:S01]  /*9fb0*/  I2FP.F32.U32 R103, R104 ;  /* 0x0000006800677245 */ /* 0x000fe20000201000 */
[----:B------:R-:W-:Y:S01]  /*9fc0*/  IMAD.U32 R151, R105, 0x10000, RZ ;  /* 0x0001000069977824 */ /* 0x000fe200078e00ff */
[C---:B------:R-:W-:Y:S01]  /*9fd0*/  ISETP.NE.AND P2, PT, R152.reuse, 0x1, PT ;  /* 0x000000019800780c */ /* 0x040fe20003f45270 */
[----:B------:R-:W-:Y:S01]  /*9fe0*/  BSSY B0, `(.L_x_13287) ;  /* 0x0000013000007945 */ /* 0x000fe20003800000 */
[----:B------:R-:W-:Y:S01]  /*9ff0*/  IADD3 R150, R152, 0x1, RZ ;  /* 0x0000000198967810 */ /* 0x000fe20007ffe0ff */
[----:B------:R-:W-:Y:S01]  /*a000*/  FFMA.FTZ R102, R103, R144, 1.1641532182693481445e-10 ;  /* 0x2f00000067667423 */ /* 0x000fe20000010090 */
[----:B------:R-:W-:Y:S01]  /*a010*/  FMUL.FTZ R151, R151, R140 ;  /* 0x0000008c97977220 */ /* 0x000fe20000410000 */
[----:B------:R-:W-:-:S03]  /*a020*/  PRMT R103, R105, 0x7632, R103 ;  /* 0x0000763269677816 */ /* 0x000fc60000000067 */
        /* <DEDUP_REMOVED lines=13> */
.L_x_13288:
[----:B------:R-:W-:-:S07]  /*a100*/  MOV R146, R136 ;  /* 0x0000008800927202 */ /* 0x000fce0000000f00 */
.L_x_13289:
[----:B------:R-:W-:Y:S05]  /*a110*/  BSYNC B0 ;  /* 0x0000000000007941 */ /* 0x000fea0003800000 */
.L_x_13287:
        /* <DEDUP_REMOVED lines=16> */
.L_x_13293:
[----:B------:R-:W-:Y:S05]  /*a220*/  BSYNC B1 ;  /* 0x0000000000017941 */ /* 0x000fea0003800000 */
.L_x_13292:
        /* <DEDUP_REMOVED lines=44> */
.L_x_13291:
[----:B------:R-:W-:Y:S05]  /*a4f0*/  BSYNC B0 ;  /* 0x0000000000007941 */ /* 0x000fea0003800000 */
.L_x_13290:
        /* <DEDUP_REMOVED lines=20> */
.L_x_13295:
[----:B------:R-:W-:-:S07]  /*a640*/  MOV R146, R136 ;  /* 0x0000008800927202 */ /* 0x000fce0000000f00 */
.L_x_13296:
[----:B------:R-:W-:Y:S05]  /*a650*/  BSYNC B0 ;  /* 0x0000000000007941 */ /* 0x000fea0003800000 */
.L_x_13294:
        /* <DEDUP_REMOVED lines=14> */
[----:B------:R-:W-:-:S05]  /*a740*/  @P4 IMAD.MOV R104, RZ, RZ, R137 ;  /* 0x000000ffff684224 */ /* 0x000fca00078e0289 */
[----:B------:R-:W-:-:S07]  /*a750*/  @!P3 MOV R137, R104 ;  /* 0x000000680089b202 */ /* 0x000fce0000000f00 */
.L_x_13300:
[----:B------:R-:W-:Y:S05]  /*a760*/  BSYNC B1 ;  /* 0x0000000000017941 */ /* 0x000fea0003800000 */
.L_x_13299:
        /* <DEDUP_REMOVED lines=44> */
.L_x_13298:
[----:B------:R-:W-:Y:S05]  /*aa30*/  BSYNC B0 ;  /* 0x0000000000007941 */ /* 0x000fea0003800000 */
.L_x_13297:
        /* <DEDUP_REMOVED lines=21> */
.L_x_13302:
[----:B------:R-:W-:-:S07]  /*ab90*/  MOV R105, R136 ;  /* 0x0000008800697202 */ /* 0x000fce0000000f00 */
.L_x_13303:
[----:B------:R-:W-:Y:S05]  /*aba0*/  BSYNC B0 ;  /* 0x0000000000007941 */ /* 0x000fea0003800000 */
.L_x_13301:
        /* <DEDUP_REMOVED lines=16> */
.L_x_13307:
[----:B------:R-:W-:Y:S05]  /*acb0*/  BSYNC B1 ;  /* 0x0000000000017941 */ /* 0x000fea0003800000 */
.L_x_13306:
        /* <DEDUP_REMOVED lines=41> */
[----:B------:R-:W-:Y:S02]  /*af50*/  LOP3.LUT R131, R131, R158, R129, 0x96, !PT ;  /* 0x0000009e83837212 */ /* 0x000fe400078e9681 */
[----:B------:R-:W-:Y:S02]  /*af60*/  LOP3.LUT R130, R151, R152, R128, 0x96, !PT ;  /* 0x0000009897827212 */ /* 0x000fe400078e9680 */
[----:B------:R-:W-:-:S07]  /*af70*/  MOV R134, R150 ;  /* 0x0000009600867202 */ /* 0x000fce0000000f00 */
.L_x_13305:
[----:B------:R-:W-:Y:S05]  /*af80*/  BSYNC B0 ;  /* 0x0000000000007941 */ /* 0x000fea0003800000 */
.L_x_13304:
        /* <DEDUP_REMOVED lines=20> */
.L_x_13309:
[----:B------:R-:W-:-:S07]  /*b0d0*/  IMAD.MOV.U32 R106, RZ, RZ, R136 ;  /* 0x000000ffff6a7224 */ /* 0x000fce00078e0088 */
.L_x_13310:
[----:B------:R-:W-:Y:S05]  /*b0e0*/  BSYNC B0 ;  /* 0x0000000000007941 */ /* 0x000fea0003800000 */
.L_x_13308:
        /* <DEDUP_REMOVED lines=16> */
.L_x_13314:
[----:B------:R-:W-:Y:S05]  /*b1f0*/  BSYNC B1 ;  /* 0x0000000000017941 */ /* 0x000fea0003800000 */
.L_x_13313:
        /* <DEDUP_REMOVED lines=44> */
.L_x_13312:
[----:B------:R-:W-:Y:S05]  /*b4c0*/  BSYNC B0 ;  /* 0x0000000000007941 */ /* 0x000fea0003800000 */
.L_x_13311:
        /* <DEDUP_REMOVED lines=21> */
.L_x_13316:
[----:B------:R-:W-:-:S07]  /*b620*/  MOV R157, R136 ;  /* 0x00000088009d7202 */ /* 0x000fce0000000f00 */
.L_x_13317:
[----:B------:R-:W-:Y:S05]  /*b630*/  BSYNC B0 ;  /* 0x0000000000007941 */ /* 0x000fea0003800000 */
.L_x_13315:
        /* <DEDUP_REMOVED lines=18> */
.L_x_13321:
[----:B------:R-:W-:Y:S05]  /*b760*/  BSYNC B1 ;  /* 0x0000000000017941 */ /* 0x000fea0003800000 */
.L_x_13320:
        /* <DEDUP_REMOVED lines=41> */
[----:B------:R-:W-:-:S05]  /*ba00*/  IMAD.WIDE.U32 R150, R150, -0x2daee0ad, RZ ;  /* 0xd2511f5396967825 */ /* 0x000fca00078e00ff */
[----:B------:R-:W-:Y:S02]  /*ba10*/  LOP3.LUT R130, R151, R152, R128, 0x96, !PT ;  /* 0x0000009897827212 */ /* 0x000fe400078e9680 */
[----:B------:R-:W-:-:S07]  /*ba20*/  MOV R134, R150 ;  /* 0x0000009600867202 */ /* 0x000fce0000000f00 */
.L_x_13319:
[----:B------:R-:W-:Y:S05]  /*ba30*/  BSYNC B0 ;  /* 0x0000000000007941 */ /* 0x000fea0003800000 */
.L_x_13318:
[----:B------:R-:W-:Y:S01]  /*ba40*/  I2FP.F32.U32 R151, R157 ;  /* 0x0000009d00977245 */ /* 0x000fe20000201000 */
[----:B------:R-:W-:Y:S01]  /*ba50*/  IMAD.U32 R107, R107, 0x10000, RZ ;  /* 0x000100006b6b7824 */ /* 0x000fe200078e00ff */
[----:B------:R-:W-:Y:S01]  /*ba60*/  SEL R150, RZ, 0x1, P2 ;  /* 0x00000001ff967807 */ /* 0x000fe20001000000 */
[----:B------:R-:W-:Y:S01]  /*ba70*/  UMOV UR12, 0xffffffff ;  /* 0xffffffff000c7882 */ /* 0x000fe20000000000 */
[----:B------:R-:W-:Y:S01]  /*ba80*/  SEL R159, RZ, 0x10000, P5 ;  /* 0x00010000ff9f7807 */ /* 0x000fe20002800000 */
[----:B------:R-:W-:Y:S01]  /*ba90*/  FFMA.FTZ R144, R151, R144, 1.1641532182693481445e-10 ;  /* 0x2f00000097907423 */ /* 0x000fe20000010090 */
[----:B------:R-:W-:Y:S01]  /*baa0*/  SEL R152, RZ, 0x100, P4 ;  /* 0x00000100ff987807 */ /* 0x000fe20002000000 */
[----:B------:R-:W-:Y:S01]  /*bab0*/  IMAD.WIDE.U32 R150, R150, 0x1000000, RZ ;  /* 0x0100000096967825 */ /* 0x000fe200078e00ff */
[----:B------:R-:W-:-:S03]  /*bac0*/  SEL R153, RZ, 0x1, P3 ;  /* 0x00000001ff997807 */ /* 0x000fc60001800000 */
[----:B------:R-:W-:Y:S01]  /*bad0*/  FMUL.FTZ R107, R107, R140 ;  /* 0x0000008c6b6b7220 */ /* 0x000fe20000410000 */
[----:B------:R-:W-:Y:S01]  /*bae0*/  FSETP.GTU.FTZ.AND P2, PT, R144, R143, PT ;  /* 0x0000008f9000720b */ /* 0x000fe20003f5c000 */
[----:B------:R-:W-:Y:S01]  /*baf0*/  FADD.FTZ R144, RZ, R76 ;  /* 0x0000004cff907221 */ /* 0x000fe20000010000 */
[----:B------:R-:W-:Y:S01]  /*bb00*/  ISETP.NE.AND P6, PT, R156, RZ, PT ;  /* 0x000000ff9c00720c */ /* 0x000fe20003fc5270 */
[----:B------:R-:W-:Y:S01]  /*bb10*/  FMUL.FTZ R107, R107, R142 ;  /* 0x0000008e6b6b7220 */ /* 0x000fe20000410000 */
[----:B------:R-:W-:Y:S02]  /*bb20*/  SEL R143, RZ, 0x1000000, P2 ;  /* 0x01000000ff8f7807 */ /* 0x000fe40001000000 */
[----:B------:R-:W-:Y:S02]  /*bb30*/  SEL R156, RZ, 0x1, P6 ;  /* 0x00000001ff9c7807 */ /* 0x000fe40003000000 */
[----:B------:R-:W-:Y:S02]  /*bb40*/  LOP3.LUT R143, R152, R143, R159, 0xfe, !PT ;  /* 0x0000008f988f7212 */ /* 0x000fe400078efe9f */
[----:B------:R-:W-:Y:S01]  /*bb50*/  SEL R152, RZ, 0x1, P1 ;  /* 0x00000001ff987807 */ /* 0x000fe20000800000 */
[----:B------:R-:W-:Y:S01]  /*bb60*/  IMAD.WIDE.U32 R156, R156, 0x100, RZ ;  /* 0x000001009c9c7825 */ /* 0x000fe200078e00ff */
[----:B------:R-:W-:-:S03]  /*bb70*/  LOP3.LUT R143, R151, R143, R153, 0xfe, !PT ;  /* 0x0000008f978f7212 */ /* 0x000fc600078efe99 */
[----:B------:R-:W-:Y:S01]  /*bb80*/  FADD.FTZ R151, R77, R144 ;  /* 0x000000904d977221 */ /* 0x000fe20000010000 */
[----:B------:R-:W-:Y:S01]  /*bb90*/  ISETP.NE.AND P6, PT, R155, RZ, PT ;  /* 0x000000ff9b00720c */ /* 0x000fe20003fc5270 */
[----:B------:R-:W-:Y:S01]  /*bba0*/  IMAD.WIDE.U32 R152, R152, 0x10000, RZ ;  /* 0x0001000098987825 */ /* 0x000fe200078e00ff */
[----:B------:R-:W-:-:S03]  /*bbb0*/  FSEL R107, R107, RZ, !P2 ;  /* 0x000000ff6b6b7208 */ /* 0x000fc60005000000 */
[----:B------:R-:W-:Y:S01]  /*bbc0*/  FADD.FTZ R144, R78, R151 ;  /* 0x000000974e907221 */ /* 0x000fe20000010000 */
[----:B------:R-:W-:Y:S02]  /*bbd0*/  LOP3.LUT P1, RZ, R108, 0x1f, RZ, 0xc0, !PT ;  /* 0x0000001f6cff7812 */ /* 0x000fe4000782c0ff */
[----:B------:R-:W-:Y:S01]  /*bbe0*/  LOP3.LUT R143, R157, R143, R153, 0xfe, !PT ;  /* 0x0000008f9d8f7212 */ /* 0x000fe200078efe99 */
[----:B------:R-:W-:Y:S01]  /*bbf0*/  FADD.FTZ R151, R79, R144 ;  /* 0x000000904f977221 */ /* 0x000fe20000010000 */
[----:B------:R-:W-:Y:S01]  /*bc00*/  LOP3.LUT R152, R156, R150, R152, 0xfe, !PT ;  /* 0x000000969c987212 */ /* 0x000fe200078efe98 */
[----:B------:R-:W-:Y:S01]  /*bc10*/  @P0 FADD.FTZ R107, R75, R107 ;  /* 0x0000006b4b6b0221 */ /* 0x000fe20000010000 */
[----:B------:R-:W-:Y:S01]  /*bc20*/  SEL R153, RZ, 0x1, P6 ;  /* 0x00000001ff997807 */ /* 0x000fe20003000000 */
[----:B------:R-:W-:Y:S01]  /*bc30*/  FADD.FTZ R144, R80, R151 ;  /* 0x0000009750907221 */ /* 0x000fe20000010000 */
[----:B------:R-:W-:Y:S02]  /*bc40*/  LOP3.LUT P0, RZ, R0, 0xff, RZ, 0xc0, !PT ;  /* 0x000000ff00ff7812 */ /* 0x000fe4000780c0ff */
[----:B------:R-:W-:Y:S01]  /*bc50*/  LOP3.LUT R142, R152, R153, RZ, 0xfc, !PT ;  /* 0x00000099988e7212 */ /* 0x000fe200078efcff */
[----:B------:R-:W-:Y:S01]  /*bc60*/  FADD.FTZ R151, R81, R144 ;  /* 0x0000009051977221 */ /* 0x000fe20000010000 */
[----:B------:R-:W-:-:S04]  /*bc70*/  IMAD.WIDE.U32 R152, R149, 0x8, R110 ;  /* 0x0000000895987825 */ /* 0x000fc800078e006e */
        /* <DEDUP_REMOVED lines=19> */
[----:B------:R-:W-:-:S04]  /*bdb0*/  IMAD.WIDE.U32 R150, R149, 0x20, R138 ;  /* 0x0000002095967825 */ /* 0x000fc800078e008a */
[----:B------:R-:W-:Y:S01]  /*bdc0*/  FADD.FTZ R139, R101, R140 ;  /* 0x0000008c658b7221 */ /* 0x000fe20000010000 */
[----:B------:R0:W-:Y:S03]  /*bdd0*/  STG.E.128 desc[UR4][R150.64], R100 ;  /* 0x0000006496007986 */ /* 0x0001e6000c101d04 */
[----:B------:R-:W-:Y:S01]  /*bde0*/  FADD.FTZ R110, R102, R139 ;  /* 0x0000008b666e7221 */ /* 0x000fe20000010000 */
[----:B------:R0:W-:Y:S03]  /*bdf0*/  STG.E.128 desc[UR4][R150.64+0x10], R104 ;  /* 0x0000106896007986 */ /* 0x0001e6000c101d04 */
[----:B------:R-:W-:Y:S01]  /*be00*/  FADD.FTZ R111, R103, R110 ;  /* 0x0000006e676f7221 */ /* 0x000fe20000010000 */
[----:B------:R0:W-:Y:S03]  /*be10*/  STG.E.64 desc[UR4][R152.64], R142 ;  /* 0x0000008e98007986 */ /* 0x0001e6000c101b04 */
        /* <DEDUP_REMOVED lines=92> */
.L_x_13334:
[----:B------:R-:W2:Y:S01]  /*c3e0*/  @!P1 S2R R153, SR_CgaCtaId ;  /* 0x0000000000999919 */ /* 0x000ea20000008800 */
[----:B------:R-:W-:Y:S01]  /*c3f0*/  LOP3.LUT R143, R108, 0x1f, RZ, 0xc0, !PT ;  /* 0x0000001f6c8f7812 */ /* 0x000fe200078ec0ff */
[----:B------:R-:W-:Y:S05]  /*c400*/  WARPSYNC.ALL ;  /* 0x0000000000007948 */ /* 0x000fea0003800000 */
[----:B------:R-:W-:Y:S01]  /*c410*/  ISETP.GT.U32.AND P2, PT, R143, 0x7, PT ;  /* 0x000000078f00780c */ /* 0x000fe20003f44070 */
[----:B------:R-:W3:Y:S01]  /*c420*/  LDC R152, c[0x0][0x2d8] ;  /* 0x0000b600ff987b82 */ /* 0x000ee20000000800 */
[----:B------:R-:W-:Y:S02]  /*c430*/  @!P1 MOV R0, 0x400 ;  /* 0x0000040000009802 */ /* 0x000fe40000000f00 */
[----:B------:R-:W-:-:S02]  /*c440*/  LOP3.LUT R139, R111, 0x7, RZ, 0xc0, !PT ;  /* 0x000000076f8b7812 */ /* 0x000fc400078ec0ff */
[----:B------:R-:W-:-:S07]  /*c450*/  ISETP.NE.AND P3, PT, R154, RZ, PT ;  /* 0x000000ff9a00720c */ /* 0x000fce0003f65270 */
[----:B------:R-:W4:Y:S01]  /*c460*/  @!P2 S2R R155, SR_CgaCtaId ;  /* 0x00000000009ba919 */ /* 0x000f220000008800 */
        /* <DEDUP_REMOVED lines=10> */
[----:B----4-:R-:W-:-:S04]  /*c510*/  @!P2 LEA R155, R155, R140, 0x18 ;  /* 0x0000008c9b9ba211 */ /* 0x010fc800078ec0ff */
[----:B------:R-:W-:Y:S01]  /*c520*/  @!P2 LEA R140, R138, R155, 0x3 ;  /* 0x0000009b8a8ca211 */ /* 0x000fe200078e18ff */
[----:B------:R-:W-:Y:S01]  /*c530*/  IMAD.MOV.U32 R138, RZ, RZ, RZ ;  /* 0x000000ffff8a7224 */ /* 0x000fe200078e00ff */
[----:B------:R-:W-:-:S05]  /*c540*/  @!P2 MOV R138, 0x400 ;  /* 0x00000400008aa802 */ /* 0x000fca0000000f00 */
[----:B------:R-:W0:Y:S04]  /*c550*/  SHFL.DOWN PT, R151, R138, 0x4, 0x1f ;  /* 0x08801f008a977f89 */ /* 0x000e2800000e0000 */
[----:B------:R-:W1:Y:S01]  /*c560*/  @!P2 LDS.64 R142, [R140] ;  /* 0x000000008c8ea984 */ /* 0x000e620000000a00 */
[----:B0-----:R-:W-:Y:S02]  /*c570*/  IADD3 R110, R151, R138, RZ ;  /* 0x0000008a976e7210 */ /* 0x001fe40007ffe0ff */
[----:B------:R-:W-:Y:S02]  /*c580*/  I2FP.F32.S32 R150, R151 ;  /* 0x0000009700967245 */ /* 0x000fe40000201400 */
[----:B------:R-:W-:Y:S01]  /*c590*/  I2FP.F32.S32 R111, R110 ;  /* 0x0000006e006f7245 */ /* 0x000fe20000201400 */
[----:B------:R-:W0:Y:S01]  /*c5a0*/  SHFL.DOWN PT, R157, R110, 0x2, 0x1f ;  /* 0x08401f006e9d7f89 */ /* 0x000e2200000e0000 */
[----:B------:R-:W-:-:S02]  /*c5b0*/  I2FP.F32.S32 R151, R138 ;  /* 0x0000008a00977245 */ /* 0x000fc40000201400 */
[----:B------:R-:W2:Y:S01]  /*c5c0*/  MUFU.RCP R144, R111 ;  /* 0x0000006f00907308 */ /* 0x000ea20000001000 */
[----:B-1----:R-:W1:Y:S01]  /*c5d0*/  SHFL.DOWN PT, R153, R142, 0x4, 0x1f ;  /* 0x08801f008e997f89 */ /* 0x002e6200000e0000 */
[----:B0-----:R-:W-:Y:S01]  /*c5e0*/  IMAD.IADD R140, R110, 0x1, R157 ;  /* 0x000000016e8c7824 */ /* 0x001fe200078e029d */
[----:B------:R-:W-:-:S04]  /*c5f0*/  I2FP.F32.S32 R157, R157 ;  /* 0x0000009d009d7245 */ /* 0x000fc80000201400 */
[----:B------:R-:W-:Y:S01]  /*c600*/  I2FP.F32.S32 R110, R140 ;  /* 0x0000008c006e7245 */ /* 0x000fe20000201400 */
[----:B-1----:R-:W-:-:S04]  /*c610*/  FMUL.FTZ R0, R153, R150 ;  /* 0x0000009699007220 */ /* 0x002fc80000410000 */
[----:B------:R-:W-:Y:S01]  /*c620*/  FFMA.FTZ R155, R151, R142, R0 ;  /* 0x0000008e979b7223 */ /* 0x000fe20000010000 */
[----:B------:R-:W-:Y:S01]  /*c630*/  FADD.FTZ R142, -R153, R142 ;  /* 0x0000008e998e7221 */ /* 0x000fe20000010100 */
[----:B------:R-:W0:Y:S02]  /*c640*/  SHFL.DOWN PT, R0, R143, 0x4, 0x1f ;  /* 0x08801f008f007f89 */ /* 0x000e2400000e0000 */
[----:B--2---:R-:W-:Y:S01]  /*c650*/  FMUL.FTZ R138, R144, R155 ;  /* 0x0000009b908a7220 */ /* 0x004fe20000410000 */
[----:B------:R-:W-:Y:S01]  /*c660*/  FMUL.FTZ R142, R142, R142 ;  /* 0x0000008e8e8e7220 */ /* 0x000fe20000410000 */
[----:B------:R-:W-:Y:S03]  /*c670*/  SHFL.DOWN PT, R155, R140, 0x1, 0x1f ;  /* 0x08201f008c9b7f89 */ /* 0x000fe600000e0000 */
[----:B------:R-:W-:Y:S01]  /*c680*/  FMUL.FTZ R142, R142, R151 ;  /* 0x000000978e8e7220 */ /* 0x000fe20000410000 */
[----:B------:R-:W1:Y:S03]  /*c690*/  SHFL.DOWN PT, R153, R138, 0x2, 0x1f ;  /* 0x08401f008a997f89 */ /* 0x000e6600000e0000 */
[----:B------:R-:W-:Y:S01]  /*c6a0*/  FMUL.FTZ R142, R142, R150 ;  /* 0x000000968e8e7220 */ /* 0x000fe20000410000 */
[----:B0-----:R-:W-:-:S02]  /*c6b0*/  FADD.FTZ R151, R0, R143 ;  /* 0x0000008f00977221 */ /* 0x001fc40000010000 */
[----:B------:R-:W0:Y:S02]  /*c6c0*/  MUFU.RCP R0, R110 ;  /* 0x0000006e00007308 */ /* 0x000e240000001000 */
[----:B------:R-:W-:Y:S01]  /*c6d0*/  FFMA.FTZ R142, R144, R142, R151 ;  /* 0x0000008e908e7223 */ /* 0x000fe20000010097 */
[----:B-1----:R-:W-:-:S04]  /*c6e0*/  FMUL.FTZ R144, R153, R157 ;  /* 0x0000009d99907220 */ /* 0x002fc80000410000 */
[----:B------:R-:W1:Y:S01]  /*c6f0*/  SHFL.DOWN PT, R143, R142, 0x2, 0x1f ;  /* 0x08401f008e8f7f89 */ /* 0x000e6200000e0000 */
[----:B------:R-:W-:Y:S01]  /*c700*/  FFMA.FTZ R151, R111, R138, R144 ;  /* 0x0000008a6f977223 */ /* 0x000fe20000010090 */
[----:B------:R-:W-:-:S04]  /*c710*/  FADD.FTZ R138, R138, -R153 ;  /* 0x800000998a8a7221 */ /* 0x000fc80000010000 */
[----:B------:R-:W-:Y:S01]  /*c720*/  FMUL.FTZ R138, R138, R138 ;  /* 0x0000008a8a8a7220 */ /* 0x000fe20000410000 */
[----:B0-----:R-:W-:-:S03]  /*c730*/  FMUL.FTZ R151, R0, R151 ;  /* 0x0000009700977220 */ /* 0x001fc60000410000 */
[----:B------:R-:W-:Y:S01]  /*c740*/  FMUL.FTZ R138, R111, R138 ;  /* 0x0000008a6f8a7220 */ /* 0x000fe20000410000 */
[----:B------:R-:W-:Y:S01]  /*c750*/  IADD3 R111, R140, R155, RZ ;  /* 0x0000009b8c6f7210 */ /* 0x000fe20007ffe0ff */
[----:B------:R-:W0:Y:S02]  /*c760*/  SHFL.DOWN PT, R144, R151, 0x1, 0x1f ;  /* 0x08201f0097907f89 */ /* 0x000e2400000e0000 */
[----:B------:R-:W-:Y:S01]  /*c770*/  FMUL.FTZ R138, R138, R157 ;  /* 0x0000009d8a8a7220 */ /* 0x000fe20000410000 */
[----:B------:R-:W-:Y:S02]  /*c780*/  I2FP.F32.S32 R150, R111 ;  /* 0x0000006f00967245 */ /* 0x000fe40000201400 */
[----:B------:R-:W-:-:S04]  /*c790*/  I2FP.F32.S32 R155, R155 ;  /* 0x0000009b009b7245 */ /* 0x000fc80000201400 */
[----:B------:R-:W2:Y:S01]  /*c7a0*/  MUFU.RCP R150, R150 ;  /* 0x0000009600967308 */ /* 0x000ea20000001000 */
[----:B-1----:R-:W-:-:S04]  /*c7b0*/  FADD.FTZ R143, R142, R143 ;  /* 0x0000008f8e8f7221 */ /* 0x002fc80000010000 */
[----:B------:R-:W-:-:S05]  /*c7c0*/  FFMA.FTZ R138, R0, R138, R143 ;  /* 0x0000008a008a7223 */ /* 0x000fca000001008f */
[----:B------:R-:W1:Y:S01]  /*c7d0*/  SHFL.DOWN PT, R111, R138, 0x1, 0x1f ;  /* 0x08201f008a6f7f89 */ /* 0x000e6200000e0000 */
[----:B0-----:R-:W-:Y:S01]  /*c7e0*/  FMUL.FTZ R143, R144, R155 ;  /* 0x0000009b908f7220 */ /* 0x001fe20000410000 */
[----:B------:R-:W-:-:S03]  /*c7f0*/  FADD.FTZ R144, R151, -R144 ;  /* 0x8000009097907221 */ /* 0x000fc60000010000 */
[----:B------:R-:W-:-:S04]  /*c800*/  FFMA.FTZ R143, R110, R151, R143 ;  /* 0x000000976e8f7223 */ /* 0x000fc8000001008f */
[----:B--2---:R-:W-:Y:S01]  /*c810*/  FMUL.FTZ R0, R150, R143 ;  /* 0x0000008f96007220 */ /* 0x004fe20000410000 */
[----:B------:R-:W-:-:S04]  /*c820*/  FMUL.FTZ R143, R144, R144 ;  /* 0x00000090908f7220 */ /* 0x000fc80000410000 */
[----:B------:R-:W-:Y:S01]  /*c830*/  FMUL.FTZ R143, R110, R143 ;  /* 0x0000008f6e8f7220 */ /* 0x000fe20000410000 */
[----:B------:R-:W0:Y:S03]  /*c840*/  SHFL.IDX PT, R163, R0, RZ, 0x1f ;  /* 0x00001fff00a37589 */ /* 0x000e2600000e0000 */
[----:B------:R-:W-:Y:S01]  /*c850*/  FMUL.FTZ R143, R143, R155 ;  /* 0x0000009b8f8f7220 */ /* 0x000fe20000410000 */
[----:B-1----:R-:W-:-:S04]  /*c860*/  FADD.FTZ R111, R138, R111 ;  /* 0x0000006f8a6f7221 */ /* 0x002fc80000010000 */
[----:B------:R-:W-:-:S05]  /*c870*/  FFMA.FTZ R111, R150, R143, R111 ;  /* 0x0000008f966f7223 */ /* 0x000fca000001006f */
[----:B------:R-:W3:Y:S01]  /*c880*/  SHFL.IDX PT, R153, R111, RZ, 0x1f ;  /* 0x00001fff6f997589 */ /* 0x000ee200000e0000 */
[----:B0-----:R-:W-:-:S05]  /*c890*/  FSEL R110, R163, RZ, !P3 ;  /* 0x000000ffa36e7208 */ /* 0x001fca0005800000 */
[--C-:B------:R-:W-:Y:S01]  /*c8a0*/  FADD.FTZ R138, R76, -R110.reuse ;  /* 0x8000006e4c8a7221 */ /* 0x100fe20000010000 */
[----:B------:R-:W-:Y:S01]  /*c8b0*/  FMUL.FTZ R76, R163, R163 ;  /* 0x000000a3a34c7220 */ /* 0x000fe20000410000 */
[--C-:B------:R-:W-:Y:S01]  /*c8c0*/  FADD.FTZ R139, R77, -R110.reuse ;  /* 0x8000006e4d8b7221 */ /* 0x100fe20000010000 */
[--C-:B------:R-:W-:Y:S01]  /*c8d0*/  FADD.FTZ R140, R78, -R110.reuse ;  /* 0x8000006e4e8c7221 */ /* 0x100fe20000010000 */
[--C-:B------:R-:W-:Y:S01]  /*c8e0*/  FADD.FTZ R142, R79, -R110.reuse ;  /* 0x8000006e4f8e7221 */ /* 0x100fe20000010000 */
[--C-:B------:R-:W-:Y:S01]  /*c8f0*/  FADD.FTZ R143, R80, -R110.reuse ;  /* 0x8000006e508f7221 */ /* 0x100fe20000010000 */
[----:B------:R-:W-:Y:S01]  /*c900*/  FADD.FTZ R144, R81, -R110 ;  /* 0x8000006e51907221 */ /* 0x000fe20000010000 */
[----:B------:R-:W0:Y:S01]  /*c910*/  @!P1 LDC.64 R78, c[0x0][0x250] ;  /* 0x00009400ff4e9b82 */ /* 0x000e220000000a00 */
[----:B------:R-:W-:Y:S01]  /*c920*/  FSEL R77, R76, RZ, P3 ;  /* 0x000000ff4c4d7208 */ /* 0x000fe20001800000 */
[----:B---3--:R-:W-:Y:S01]  /*c930*/  FFMA.FTZ R0, R153, UR7, R152 ;  /* 0x0000000799007c23 */ /* 0x008fe20008010098 */
[--C-:B------:R-:W-:Y:S01]  /*c940*/  FADD.FTZ R84, R84, -R110.reuse ;  /* 0x8000006e54547221 */ /* 0x100fe20000010000 */
[--C-:B------:R-:W-:Y:S01]  /*c950*/  FADD.FTZ R86, R86, -R110.reuse ;  /* 0x8000006e56567221 */ /* 0x100fe20000010000 */
[--C-:B------:R-:W-:Y:S01]  /*c960*/  FADD.FTZ R151, R87, -R110.reuse ;  /* 0x8000006e57977221 */ /* 0x100fe20000010000 */
[----:B------:R-:W-:Y:S01]  /*c970*/  FADD.FTZ R0, R0, R77 ;  /* 0x0000004d00007221 */ /* 0x000fe20000010000 */
[--C-:B------:R-:W-:Y:S01]  /*c980*/  FADD.FTZ R88, R88, -R110.reuse ;  /* 0x8000006e58587221 */ /* 0x100fe20000010000 */
[----:B------:R-:W1:Y:S01]  /*c990*/  @!P1 LDC.64 R80, c[0x0][0x258] ;  /* 0x00009600ff509b82 */ /* 0x000e620000000a00 */
[--C-:B------:R-:W-:Y:S01]  /*c9a0*/  FADD.FTZ R89, R89, -R110.reuse ;  /* 0x8000006e59597221 */ /* 0x100fe20000010000 */
[----:B------:R-:W2:Y:S01]  /*c9b0*/  MUFU.RSQ R165, R0 ;  /* 0x0000000000a57308 */ /* 0x000ea20000001400 */
[--C-:B------:R-:W-:Y:S01]  /*c9c0*/  FADD.FTZ R90, R90, -R110.reuse ;  /* 0x8000006e5a5a7221 */ /* 0x100fe20000010000 */
[--C-:B------:R-:W-:Y:S01]  /*c9d0*/  FADD.FTZ R91, R91, -R110.reuse ;  /* 0x8000006e5b5b7221 */ /* 0x100fe20000010000 */
[--C-:B------:R-:W-:Y:S01]  /*c9e0*/  FADD.FTZ R150, R83, -R110.reuse ;  /* 0x8000006e53967221 */ /* 0x100fe20000010000 */
        /* <DEDUP_REMOVED lines=10> */
[----:B0-----:R-:W-:-:S04]  /*ca90*/  @!P1 IMAD.WIDE R78, R109, 0x4, R78 ;  /* 0x000000046d4e9825 */ /* 0x001fc800078e024e */
[--C-:B------:R-:W-:Y:S01]  /*caa0*/  FADD.FTZ R159, R101, -R110.reuse ;  /* 0x8000006e659f7221 */ /* 0x100fe20000010000 */
[----:B------:R-:W-:Y:S01]  /*cab0*/  FADD.FTZ R98, R98, -R110 ;  /* 0x8000006e62627221 */ /* 0x000fe20000010000 */
[C---:B--2---:R-:W-:Y:S01]  /*cac0*/  FMUL.FTZ R83, R165.reuse, R138 ;  /* 0x0000008aa5537220 */ /* 0x044fe20000410000 */
[C---:B------:R-:W-:Y:S01]  /*cad0*/  FMUL.FTZ R0, R165.reuse, R139 ;  /* 0x0000008ba5007220 */ /* 0x040fe20000410000 */
[C---:B------:R-:W-:Y:S01]  /*cae0*/  FMUL.FTZ R85, R165.reuse, R140 ;  /* 0x0000008ca5557220 */ /* 0x040fe20000410000 */
[C---:B------:R-:W-:Y:S01]  /*caf0*/  FMUL.FTZ R142, R165.reuse, R142 ;  /* 0x0000008ea58e7220 */ /* 0x040fe20000410000 */
[----:B------:R-:W-:Y:S01]  /*cb00*/  FMUL.FTZ R93, R165, R84 ;  /* 0x00000054a55d7220 */ /* 0x000fe20000410000 */
[----:B-1----:R-:W-:-:S04]  /*cb10*/  @!P1 IMAD.WIDE R80, R109, 0x4, R80 ;  /* 0x000000046d509825 */ /* 0x002fc800078e0250 */
[C---:B------:R-:W-:Y:S01]  /*cb20*/  FMUL.FTZ R95, R165.reuse, R86 ;  /* 0x00000056a55f7220 */ /* 0x040fe20000410000 */
[C---:B------:R-:W-:Y:S01]  /*cb30*/  FMUL.FTZ R84, R165.reuse, R151 ;  /* 0x00000097a5547220 */ /* 0x040fe20000410000 */
[----:B------:R-:W-:Y:S01]  /*cb40*/  @!P1 STG.E desc[UR4][R78.64], R163 ;  /* 0x000000a34e009986 */ /* 0x000fe2000c101904 */
[C---:B------:R-:W-:Y:S01]  /*cb50*/  FMUL.FTZ R97, R165.reuse, R88 ;  /* 0x00000058a5617220 */ /* 0x040fe20000410000 */
[C---:B------:R-:W-:Y:S01]  /*cb60*/  FMUL.FTZ R86, R165.reuse, R89 ;  /* 0x00000059a5567220 */ /* 0x040fe20000410000 */
[C---:B------:R-:W-:Y:S01]  /*cb70*/  FMUL.FTZ R99, R165.reuse, R90 ;  /* 0x0000005aa5637220 */ /* 0x040fe20000410000 */
[----:B------:R-:W-:Y:S01]  /*cb80*/  FMUL.FTZ R92, R165, R91 ;  /* 0x0000005ba55c7220 */ /* 0x000fe20000410000 */
[----:B------:R0:W-:Y:S01]  /*cb90*/  @!P1 STG.E desc[UR4][R80.64], R165 ;  /* 0x000000a550009986 */ /* 0x0001e2000c101904 */
[----:B---3--:R-:W-:-:S04]  /*cba0*/  IMAD.WIDE.U32 R88, R145, 0x10, R76 ;  /* 0x0000001091587825 */ /* 0x008fc800078e004c */
[----:B------:R-:W-:Y:S01]  /*cbb0*/  FFMA.FTZ R85, R34, R85, R66 ;  /* 0x0000005522557223 */ /* 0x000fe20000010042 */
[----:B------:R-:W-:Y:S01]  /*cbc0*/  FFMA.FTZ R142, R35, R142, R67 ;  /* 0x0000008e238e7223 */ /* 0x000fe20000010043 */
        /* <DEDUP_REMOVED lines=8> */
[----:B0-----:R-:W-:Y:S01]  /*cc50*/  FFMA.FTZ R81, R33, R0, R65 ;  /* 0x0000000021517223 */ /* 0x001fe20000010041 */
        /* <DEDUP_REMOVED lines=10> */
[----:B------:R-:W-:Y:S01]  /*cd00*/  FFMA.FTZ R79, R30, R87, R62 ;  /* 0x000000571e4f7223 */ /* 0x000fe2000001003e */
[----:B------:R-:W-:Y:S01]  /*cd10*/  F2FP.BF16.F32.PACK_AB R77, R142, R85 ;  /* 0x000000558e4d723e */ /* 0x000fe200000010ff */
[----:B------:R-:W-:Y:S01]  /*cd20*/  FMUL.FTZ R150, R165, R150 ;  /* 0x00000096a5967220 */ /* 0x000fe20000410000 */
[----:B------:R-:W-:Y:S01]  /*cd30*/  F2FP.BF16.F32.PACK_AB R76, R81, R76 ;  /* 0x0000004c514c723e */ /* 0x000fe200000010ff */
        /* <DEDUP_REMOVED lines=59> */
[----:B------:R-:W-:Y:S02]  /*d0f0*/  IADD3 R109, R109, UR10, RZ ;  /* 0x0000000a6d6d7c10 */ /* 0x000fe4000fffe0ff */
[----:B------:R-:W-:Y:S01]  /*d100*/  SEL R0, RZ, 0x1, P0 ;  /* 0x00000001ff007807 */ /* 0x000fe20000000000 */
[----:B------:R0:W-:Y:S01]  /*d110*/  STG.E.128 desc[UR4][R98.64], R92 ;  /* 0x0000005c62007986 */ /* 0x0001e2000c101d04 */
[----:B------:R-:W-:-:S13]  /*d120*/  ISETP.GE.AND P1, PT, R109, UR11, PT ;  /* 0x0000000b6d007c0c */ /* 0x000fda000bf26270 */
[----:B------:R-:W-:Y:S05]  /*d130*/  @!P1 BRA `(.L_x_13323) ;  /* 0xffffff3400f09947 */ /* 0x000fea000383ffff */
[----:B------:R-:W-:Y:S05]  /*d140*/  EXIT ;  /* 0x000000000000794d */ /* 0x000fea0003800000 */
.L_x_13322:
[----:B------:R-:W-:Y:S01]  /*d150*/  HFMA2.MMA R150, -RZ, RZ, 0, 5.9604644775390625e-08 ;  /* 0x00000001ff967435 */ /* 0x000fe200000001ff */
[----:B------:R-:W-:Y:S01]  /*d160*/  IMAD.MOV.U32 R153, RZ, RZ, R0 ;  /* 0x000000ffff997224 */ /* 0x000fe200078e0000 */
[----:B------:R-:W-:Y:S01]  /*d170*/  MOV R155, 0x1f ;  /* 0x0000001f009b7802 */ /* 0x000fe20000000f00 */
[----:B------:R-:W-:-:S08]  /*d180*/  IMAD.MOV.U32 R144, RZ, RZ, -0x1 ;  /* 0xffffffffff907424 */ /* 0x000fd000078e00ff */
[----:B------:R-:W-:Y:S05]  /*d190*/  WARPSYNC.COLLECTIVE R144, `(.L_x_13324) ;  /* 0x0000000090087348 */ /* 0x000fea0003c00000 */
[----:B------:R0:W1:Y:S02]  /*d1a0*/  SHFL.BFLY P2, R151, R153, R150, R155 ;  /* 0x0c00009699977389 */ /* 0x000064000004009b */
[----:B01----:R-:W-:Y:S01]  /*d1b0*/  ENDCOLLECTIVE ;  /* 0x000000000000791b */ /* 0x003fe20003800000 */
.L_x_13324:
[----:B------:R-:W-:Y:S01]  /*d1c0*/  IMAD.MOV.U32 R150, RZ, RZ, 0x2 ;  /* 0x00000002ff967424 */ /* 0x000fe200078e00ff */
[----:B------:R-:W-:-:S05]  /*d1d0*/  MOV R139, R151 ;  /* 0x00000097008b7202 */ /* 0x000fca0000000f00 */
[----:B------:R-:W-:-:S05]  /*d1e0*/  FADD.FTZ R139, R0, R139 ;  /* 0x0000008b008b7221 */ /* 0x000fca0000010000 */
[----:B------:R-:W-:-:S07]  /*d1f0*/  MOV R153, R139 ;  /* 0x0000008b00997202 */ /* 0x000fce0000000f00 */
[----:B------:R-:W-:Y:S05]  /*d200*/  WARPSYNC.COLLECTIVE R144, `(.L_x_13325) ;  /* 0x0000000090087348 */ /* 0x000fea0003c00000 */
[----:B------:R0:W1:Y:S02]  /*d210*/  SHFL.BFLY P2, R151, R153, R150, R155 ;  /* 0x0c00009699977389 */ /* 0x000064000004009b */
[----:B01----:R-:W-:Y:S01]  /*d220*/  ENDCOLLECTIVE ;  /* 0x000000000000791b */ /* 0x003fe20003800000 */
.L_x_13325:
[----:B------:R-:W-:Y:S01]  /*d230*/  IMAD.MOV.U32 R150, RZ, RZ, 0x4 ;  /* 0x00000004ff967424 */ /* 0x000fe200078e00ff */
[----:B------:R-:W-:-:S05]  /*d240*/  MOV R110, R151 ;  /* 0x00000097006e7202 */ /* 0x000fca0000000f00 */
[----:B------:R-:W-:-:S05]  /*d250*/  FADD.FTZ R140, R139, R110 ;  /* 0x0000006e8b8c7221 */ /* 0x000fca0000010000 */
[----:B------:R-:W-:-:S07]  /*d260*/  MOV R153, R140 ;  /* 0x0000008c00997202 */ /* 0x000fce0000000f00 */
[----:B------:R-:W-:Y:S05]  /*d270*/  WARPSYNC.COLLECTIVE R144, `(.L_x_13326) ;  /* 0x0000000090087348 */ /* 0x000fea0003c00000 */
[----:B------:R0:W1:Y:S02]  /*d280*/  SHFL.BFLY P2, R151, R153, R150, R155 ;  /* 0x0c00009699977389 */ /* 0x000064000004009b */
[----:B01----:R-:W-:Y:S01]  /*d290*/  ENDCOLLECTIVE ;  /* 0x000000000000791b */ /* 0x003fe20003800000 */
.L_x_13326:
[----:B------:R-:W-:Y:S01]  /*d2a0*/  IMAD.MOV.U32 R150, RZ, RZ, 0x8 ;  /* 0x00000008ff967424 */ /* 0x000fe200078e00ff */
[----:B------:R-:W-:-:S05]  /*d2b0*/  MOV R143, R151 ;  /* 0x00000097008f7202 */ /* 0x000fca0000000f00 */
[----:B------:R-:W-:-:S05]  /*d2c0*/  FADD.FTZ R143, R140, R143 ;  /* 0x0000008f8c8f7221 */ /* 0x000fca0000010000 */
[----:B------:R-:W-:-:S07]  /*d2d0*/  MOV R153, R143 ;  /* 0x0000008f00997202 */ /* 0x000fce0000000f00 */
[----:B------:R-:W-:Y:S05]  /*d2e0*/  WARPSYNC.COLLECTIVE R144, `(.L_x_13327) ;  /* 0x0000000090087348 */ /* 0x000fea0003c00000 */
[----:B------:R0:W1:Y:S02]  /*d2f0*/  SHFL.BFLY P2, R151, R153, R150, R155 ;  /* 0x0c00009699977389 */ /* 0x000064000004009b */
[----:B01----:R-:W-:Y:S01]  /*d300*/  ENDCOLLECTIVE ;  /* 0x000000000000791b */ /* 0x003fe20003800000 */
.L_x_13327:
[----:B------:R-:W-:Y:S01]  /*d310*/  IMAD.MOV.U32 R150, RZ, RZ, 0x10 ;  /* 0x00000010ff967424 */ /* 0x000fe200078e00ff */
[----:B------:R-:W-:-:S05]  /*d320*/  MOV R110, R151 ;  /* 0x00000097006e7202 */ /* 0x000fca0000000f00 */
[----:B------:R-:W-:-:S05]  /*d330*/  FADD.FTZ R142, R143, R110 ;  /* 0x0000006e8f8e7221 */ /* 0x000fca0000010000 */
[----:B------:R-:W-:-:S07]  /*d340*/  MOV R153, R142 ;  /* 0x0000008e00997202 */ /* 0x000fce0000000f00 */
[----:B------:R-:W-:Y:S05]  /*d350*/  WARPSYNC.COLLECTIVE R144, `(.L_x_13328) ;  /* 0x0000000090087348 */ /* 0x000fea0003c00000 */
[----:B------:R0:W1:Y:S02]  /*d360*/  SHFL.BFLY P2, R151, R153, R150, R155 ;  /* 0x0c00009699977389 */ /* 0x000064000004009b */
[----:B01----:R-:W-:Y:S01]  /*d370*/  ENDCOLLECTIVE ;  /* 0x000000000000791b */ /* 0x003fe20003800000 */
.L_x_13328:
        /* <DEDUP_REMOVED lines=71> */
.L_x_13329:
[----:B------:R-:W-:Y:S01]  /*d7f0*/  HFMA2.MMA R150, -RZ, RZ, 0, 1.1920928955078125e-07 ;  /* 0x00000002ff967435 */ /* 0x000fe200000001ff */
[----:B------:R-:W-:-:S04]  /*d800*/  IMAD.MOV.U32 R139, RZ, RZ, R151 ;  /* 0x000000ffff8b7224 */ /* 0x000fc800078e0097 */
[----:B------:R-:W-:-:S05]  /*d810*/  FADD.FTZ R139, R0, R139 ;  /* 0x0000008b008b7221 */ /* 0x000fca0000010000 */
[----:B------:R-:W-:-:S07]  /*d820*/  MOV R153, R139 ;  /* 0x0000008b00997202 */ /* 0x000fce0000000f00 */
[----:B------:R-:W-:Y:S05]  /*d830*/  WARPSYNC.COLLECTIVE R144, `(.L_x_13330) ;  /* 0x0000000090087348 */ /* 0x000fea0003c00000 */
[----:B------:R0:W1:Y:S02]  /*d840*/  SHFL.BFLY P2, R151, R153, R150, R155 ;  /* 0x0c00009699977389 */ /* 0x000064000004009b */
[----:B01----:R-:W-:Y:S01]  /*d850*/  ENDCOLLECTIVE ;  /* 0x000000000000791b */ /* 0x003fe20003800000 */
.L_x_13330:
[----:B------:R-:W-:Y:S01]  /*d860*/  HFMA2.MMA R150, -RZ, RZ, 0, 2.384185791015625e-07 ;  /* 0x00000004ff967435 */ /* 0x000fe200000001ff */
[----:B------:R-:W-:-:S04]  /*d870*/  IMAD.MOV.U32 R140, RZ, RZ, R151 ;  /* 0x000000ffff8c7224 */ /* 0x000fc800078e0097 */
[----:B------:R-:W-:-:S05]  /*d880*/  FADD.FTZ R140, R139, R140 ;  /* 0x0000008c8b8c7221 */ /* 0x000fca0000010000 */
[----:B------:R-:W-:-:S07]  /*d890*/  MOV R153, R140 ;  /* 0x0000008c00997202 */ /* 0x000fce0000000f00 */
[----:B------:R-:W-:Y:S05]  /*d8a0*/  WARPSYNC.COLLECTIVE R144, `(.L_x_13331) ;  /* 0x0000000090087348 */ /* 0x000fea0003c00000 */
[----:B------:R0:W1:Y:S02]  /*d8b0*/  SHFL.BFLY P2, R151, R153, R150, R155 ;  /* 0x0c00009699977389 */ /* 0x000064000004009b */
[----:B01----:R-:W-:Y:S01]  /*d8c0*/  ENDCOLLECTIVE ;  /* 0x000000000000791b */ /* 0x003fe20003800000 */
.L_x_13331:
[----:B------:R-:W-:Y:S01]  /*d8d0*/  HFMA2.MMA R150, -RZ, RZ, 0, 4.76837158203125e-07 ;  /* 0x00000008ff967435 */ /* 0x000fe200000001ff */
[----:B------:R-:W-:-:S04]  /*d8e0*/  IMAD.MOV.U32 R143, RZ, RZ, R151 ;  /* 0x000000ffff8f7224 */ /* 0x000fc800078e0097 */
[----:B------:R-:W-:-:S05]  /*d8f0*/  FADD.FTZ R143, R140, R143 ;  /* 0x0000008f8c8f7221 */ /* 0x000fca0000010000 */
[----:B------:R-:W-:-:S07]  /*d900*/  MOV R153, R143 ;  /* 0x0000008f00997202 */ /* 0x000fce0000000f00 */
[----:B------:R-:W-:Y:S05]  /*d910*/  WARPSYNC.COLLECTIVE R144, `(.L_x_13332) ;  /* 0x0000000090087348 */ /* 0x000fea0003c00000 */
[----:B------:R0:W1:Y:S02]  /*d920*/  SHFL.BFLY P2, R151, R153, R150, R155 ;  /* 0x0c00009699977389 */ /* 0x000064000004009b */
[----:B01----:R-:W-:Y:S01]  /*d930*/  ENDCOLLECTIVE ;  /* 0x000000000000791b */ /* 0x003fe20003800000 */
.L_x_13332:
[----:B------:R-:W-:Y:S01]  /*d940*/  HFMA2.MMA R150, -RZ, RZ, 0, 9.5367431640625e-07 ;  /* 0x00000010ff967435 */ /* 0x000fe200000001ff */
[----:B------:R-:W-:-:S04]  /*d950*/  IMAD.MOV.U32 R142, RZ, RZ, R151 ;  /* 0x000000ffff8e7224 */ /* 0x000fc800078e0097 */
[----:B------:R-:W-:-:S05]  /*d960*/  FADD.FTZ R142, R143, R142 ;  /* 0x0000008e8f8e7221 */ /* 0x000fca0000010000 */
[----:B------:R-:W-:-:S07]  /*d970*/  MOV R153, R142 ;  /* 0x0000008e00997202 */ /* 0x000fce0000000f00 */
[----:B------:R-:W-:Y:S05]  /*d980*/  WARPSYNC.COLLECTIVE R144, `(.L_x_13333) ;  /* 0x0000000090087348 */ /* 0x000fea0003c00000 */
[----:B------:R0:W1:Y:S02]  /*d990*/  SHFL.BFLY P2, R151, R153, R150, R155 ;  /* 0x0c00009699977389 */ /* 0x000064000004009b */
[----:B01----:R-:W-:Y:S01]  /*d9a0*/  ENDCOLLECTIVE ;  /* 0x000000000000791b */ /* 0x003fe20003800000 */
.L_x_13333:
[----:B------:R-:W-:Y:S05]  /*d9b0*/  BRA `(.L_x_13334) ;  /* 0xffffffe800887947 */ /* 0x000fea000383ffff */
.L_x_13335:
        /* <DEDUP_REMOVED lines=12> */
.L_x_30257:


//--------------------- .text._ZN10layer_norm13ln_fwd_kernelINS_13Kernel_traitsIf13__nv_bfloat16fS2_fjLj8192ELj1ELj1ELj8ELj16ENS_18Kernel_traits_baseILj8192EfS2_fS2_fjLj256EEEEELb1ELb0ELb1ELb0EEEvNS_9FwdParamsE --------------------------
	.section	.text._ZN10layer_norm13ln_fwd_kernelINS_13Kernel_traitsIf13__nv_bfloat16fS2_fjLj8192ELj1ELj1ELj8ELj16ENS_18Kernel_traits_baseILj8192EfS2_fS2_fjLj256EEEEELb1ELb0ELb1ELb0EEEvNS_9FwdParamsE,"ax",@progbits
	.align	128
        .global         _ZN10layer_norm13ln_fwd_kernelINS_13Kernel_traitsIf13__nv_bfloat16fS2_fjLj8192ELj1ELj1ELj8ELj16ENS_18Kernel_traits_baseILj8192EfS2_fS2_fjLj256EEEEELb1ELb0ELb1ELb0EEEvNS_9FwdParamsE
        .type           _ZN10layer_norm13ln_fwd_kernelINS_13Kernel_traitsIf13__nv_bfloat16fS2_fjLj8192ELj1ELj1ELj8ELj16ENS_18Kernel_traits_baseILj8192EfS2_fS2_fjLj256EEEEELb1ELb0ELb1ELb0EEEvNS_9FwdParamsE,@function
        .size           _ZN10layer_norm13ln_fwd_kernelINS_13Kernel_traitsIf13__nv_bfloat16fS2_fjLj8192ELj1ELj1ELj8ELj16ENS_18Kernel_traits_baseILj8192EfS2_fS2_fjLj256EEEEELb1ELb0ELb1ELb0EEEvNS_9FwdParamsE,(.L_x_30258 - _ZN10layer_norm13ln_fwd_kernelINS_13Kernel_traitsIf13__nv_bfloat16fS2_fjLj8192ELj1ELj1ELj8ELj16ENS_18Kernel_traits_baseILj8192EfS2_fS2_fjLj256EEEEELb1ELb0ELb1ELb0EEEvNS_9FwdParamsE)
        .other          _ZN10layer_norm13ln_fwd_kernelINS_13Kernel_traitsIf13__nv_bfloat16fS2_fjLj8192ELj1ELj1ELj8ELj16ENS_18Kernel_traits_baseILj8192EfS2_fS2_fjLj256EEEEELb1ELb0ELb1ELb0EEEvNS_9FwdParamsE,@"STO_CUDA_ENTRY STV_DEFAULT"
_ZN10layer_norm13ln_fwd_kernelINS_13Kernel_traitsIf13__nv_bfloat16fS2_fjLj8192ELj1ELj1ELj8ELj16ENS_18Kernel_traits_baseILj8192EfS2_fS2_fjLj256EEEEELb1ELb0ELb1ELb0EEEvNS_9FwdParamsE:
.text._ZN10layer_norm13ln_fwd_kernelINS_13Kernel_traitsIf13__nv_bfloat16fS2_fjLj8192ELj1ELj1ELj8ELj16ENS_18Kernel_traits_baseILj8192EfS2_fS2_fjLj256EEEEELb1ELb0ELb1ELb0EEEvNS_9FwdParamsE:
        /* <DEDUP_REMOVED lines=93> */
.L_x_13337:
[----:B------:R-:W-:Y:S05]  /*05d0*/  BSYNC B0 ;  /* 0x0000000000007941 */ /* 0x000fea0003800000 */
.L_x_13336:
        /* <DEDUP_REMOVED lines=18> */
.L_x_13339:
[----:B------:R-:W-:Y:S05]  /*0700*/  BSYNC B0 ;  /* 0x0000000000007941 */ /* 0x000fea0003800000 */
.L_x_13338:
        /* <DEDUP_REMOVED lines=18> */
.L_x_13341:
[----:B------:R-:W-:Y:S05]  /*0830*/  BSYNC B0 ;  /* 0x0000000000007941 */ /* 0x000fea0003800000 */
.L_x_13340:
        /* <DEDUP_REMOVED lines=17> */
.L_x_13343:
[----:B------:R-:W-:Y:S05]  /*0950*/  BSYNC B0 ;  /* 0x0000000000007941 */ /* 0x000fea0003800000 */
.L_x_13342:
        /* <DEDUP_REMOVED lines=24> */
[----:B------:R-:W-:Y:S01]  /*0ae0*/  LOP3.LUT R78, R78, 0x1fffffe0, RZ, 0xc0, !PT ;  /* 0x1fffffe04e4e7812 */ /* 0x000fe200078ec0ff */
[----:B------:R-:W-:Y:S01]  /*0af0*/  VIADD R140, R2, 0x8ff34781 ;  /* 0x8ff34781028c7836 */ /* 0x000fe20000000000 */
[----:B------:R-:W-:Y:S01]  /*0b00*/  VIMNMX R71, R71, 0x20, PT ;  /* 0x0000002047477848 */ /* 0x000fe20003fe0100 */
[----:B------:R-:W-:Y:S01]  /*0b10*/  IMAD.MOV.U32 R143, RZ, RZ, RZ ;  /* 0x000000ffff8f7224 */ /* 0x000fe200078e00ff */
[----:B------:R-:W-:Y:S01]  /*0b20*/  SHF.L.U32 R70, R116, 0x5, RZ ;  /* 0x0000000574467819 */ /* 0x000fe200000006ff */
[----:B------:R-:W-:Y:S01]  /*0b30*/  IMAD R158, R158, -0x2daee0ad, RZ ;  /* 0xd2511f539e9e7824 */ /* 0x000fe200078e02ff */
[----:B------:R-:W-:Y:S01]  /*0b40*/  IADD3 R71, R71, R78, RZ ;  /* 0x0000004e47477210 */ /* 0x000fe20007ffe0ff */
[----:B------:R-:W-:Y:S01]  /*0b50*/  ULDC.64 UR8, c[0x0][0x298] ;  /* 0x0000a60000087ab9 */ /* 0x000fe20000000a00 */
[----:B------:R-:W-:Y:S01]  /*0b60*/  LOP3.LUT R73, R70, 0x3e0, RZ, 0xc0, !PT ;  /* 0x000003e046497812 */ /* 0x000fe200078ec0ff */
[----:B------:R-:W-:Y:S01]  /*0b70*/  ULDC.64 UR10, c[0x0][0x210] ;  /* 0x00008400000a7ab9 */ /* 0x000fe20000000a00 */
[----:B------:R-:W-:Y:S01]  /*0b80*/  LOP3.LUT R68, R69, R68, R138, 0x96, !PT ;  /* 0x0000004445447212 */ /* 0x000fe200078e968a */
[----:B------:R-:W-:Y:S01]  /*0b90*/  IMAD.SHL.U32 R71, R71, 0x8, RZ ;  /* 0x0000000847477824 */ /* 0x000fe200078e00ff */
[----:B------:R-:W-:Y:S01]  /*0ba0*/  VIADDMNMX R73, R0, -R73, RZ, !PT ;  /* 0x8000004900497246 */ /* 0x000fe200078001ff */
[----:B------:R-:W-:Y:S01]  /*0bb0*/  IMAD R0, R76, -0x2daee0ad, RZ ;  /* 0xd2511f534c007824 */ /* 0x000fe200078e02ff */
[----:B------:R-:W-:Y:S01]  /*0bc0*/  ISETP.NE.AND P0, PT, RZ, UR6, PT ;  /* 0x00000006ff007c0c */ /* 0x000fe2000bf05270 */
[----:B------:R-:W-:Y:S01]  /*0bd0*/  IMAD R69, R74, -0x326172a9, RZ ;  /* 0xcd9e8d574a457824 */ /* 0x000fe200078e02ff */
[----:B------:R-:W-:Y:S01]  /*0be0*/  I2FP.F32.U32 R71, R71 ;  /* 0x0000004700477245 */ /* 0x000fe20000201000 */
[----:B------:R-:W-:Y:S01]  /*0bf0*/  IMAD.HI.U32 R154, R68, -0x326172a9, RZ ;  /* 0xcd9e8d57449a7827 */ /* 0x000fe200078e00ff */
[----:B------:R-:W-:Y:S01]  /*0c00*/  VIMNMX R73, R73, 0x20, PT ;  /* 0x0000002049497848 */ /* 0x000fe20003fe0100 */
[----:B------:R-:W-:Y:S01]  /*0c10*/  ULDC UR6, c[0x0][0x290] ;  /* 0x0000a40000067ab9 */ /* 0x000fe20000000800 */
[----:B------:R3:W4:Y:S01]  /*0c20*/  MUFU.RCP R141, R71 ;  /* 0x00000047008d7308 */ /* 0x0007220000001000 */
[----:B------:R-:W-:Y:S01]  /*0c30*/  LOP3.LUT R155, R155, R0, R139, 0x96, !PT ;  /* 0x000000009b9b7212 */ /* 0x000fe200078e968b */
[----:B------:R-:W-:Y:S01]  /*0c40*/  IMAD.MOV.U32 R0, RZ, RZ, 0x1 ;  /* 0x00000001ff007424 */ /* 0x000fe200078e00ff */
[----:B------:R-:W-:Y:S01]  /*0c50*/  IADD3 R73, R78, R73, RZ ;  /* 0x000000494e497210 */ /* 0x000fe20007ffe0ff */
[----:B------:R-:W-:Y:S01]  /*0c60*/  IMAD R156, R68, -0x326172a9, RZ ;  /* 0xcd9e8d57449c7824 */ /* 0x000fe200078e02ff */
[----:B------:R-:W-:-:S02]  /*0c70*/  LOP3.LUT R154, R154, R69, R140, 0x96, !PT ;  /* 0x000000459a9a7212 */ /* 0x000fc400078e968c */
[----:B------:R-:W-:Y:S02]  /*0c80*/  LOP3.LUT R157, R157, 0x3, RZ, 0xc0, !PT ;  /* 0x000000039d9d7812 */ /* 0x000fe400078ec0ff */
[----:B------:R-:W-:Y:S02]  /*0c90*/  P2R R168, PR, RZ, 0x1 ;  /* 0x00000001ffa87803 */ /* 0x000fe40000000000 */
[----:B---3--:R-:W-:-:S07]  /*0ca0*/  SHF.L.U32 R142, R73, 0x3, RZ ;  /* 0x00000003498e7819 */ /* 0x008fce00000006ff */
.L_x_13655:
        /* <DEDUP_REMOVED lines=11> */
[----:B------:R-:W-:Y:S01]  /*0d60*/  LEA.HI R153, R153, R152, RZ, 0x3 ;  /* 0x0000009899997211 */ /* 0x000fe200078f18ff */
[----:B------:R-:W-:-:S03]  /*0d70*/  IMAD.MOV.U32 R152, RZ, RZ, RZ ;  /* 0x000000ffff987224 */ /* 0x000fc600078e00ff */
        /* <DEDUP_REMOVED lines=38> */
.L_x_13349:
[----:B------:R-:W-:-:S07]  /*0fe0*/  IMAD.MOV.U32 R87, RZ, RZ, R156 ;  /* 0x000000ffff577224 */ /* 0x000fce00078e009c */
.L_x_13350:
[----:B------:R-:W-:Y:S05]  /*0ff0*/  BSYNC B2 ;  /* 0x0000000000027941 */ /* 0x000fea0003800000 */
.L_x_13348:
        /* <DEDUP_REMOVED lines=16> */
.L_x_13354:
[----:B------:R-:W-:Y:S05]  /*1100*/  BSYNC B3 ;  /* 0x0000000000037941 */ /* 0x000fea0003800000 */
.L_x_13353:
        /* <DEDUP_REMOVED lines=42> */
.L_x_13352:
[----:B------:R-:W-:Y:S05]  /*13b0*/  BSYNC B2 ;  /* 0x0000000000027941 */ /* 0x000fea0003800000 */
.L_x_13351:
        /* <DEDUP_REMOVED lines=10> */
.L_x_13347:
[----:B------:R-:W-:Y:S05]  /*1460*/  BSYNC B1 ;  /* 0x0000000000017941 */ /* 0x000fea0003800000 */
.L_x_13346:
        /* <DEDUP_REMOVED lines=18> */
.L_x_13358:
[----:B------:R-:W-:-:S07]  /*1590*/  MOV R81, R156 ;  /* 0x0000009c00517202 */ /* 0x000fce0000000f00 */
.L_x_13359:
[----:B------:R-:W-:Y:S05]  /*15a0*/  BSYNC B2 ;  /* 0x0000000000027941 */ /* 0x000fea0003800000 */
.L_x_13357:
        /* <DEDUP_REMOVED lines=16> */
.L_x_13363:
[----:B------:R-:W-:Y:S05]  /*16b0*/  BSYNC B3 ;  /* 0x0000000000037941 */ /* 0x000fea0003800000 */
.L_x_13362:
        /* <DEDUP_REMOVED lines=42> */
.L_x_13361:
[----:B------:R-:W-:Y:S05]  /*1960*/  BSYNC B2 ;  /* 0x0000000000027941 */ /* 0x000fea0003800000 */
.L_x_13360:
        /* <DEDUP_REMOVED lines=11> */
.L_x_13356:
[----:B------:R-:W-:Y:S05]  /*1a20*/  BSYNC B1 ;  /* 0x0000000000017941 */ /* 0x000fea0003800000 */
.L_x_13355:
        /* <DEDUP_REMOVED lines=18> */
.L_x_13367:
[----:B------:R-:W-:-:S07]  /*1b50*/  IMAD.MOV.U32 R145, RZ, RZ, R156 ;  /* 0x000000ffff917224 */ /* 0x000fce00078e009c */
.L_x_13368:
[----:B------:R-:W-:Y:S05]  /*1b60*/  BSYNC B2 ;  /* 0x0000000000027941 */ /* 0x000fea0003800000 */
.L_x_13366:
        /* <DEDUP_REMOVED lines=16> */
.L_x_13372:
[----:B------:R-:W-:Y:S05]  /*1c70*/  BSYNC B3 ;  /* 0x0000000000037941 */ /* 0x000fea0003800000 */
.L_x_13371:
        /* <DEDUP_REMOVED lines=42> */
.L_x_13370:
[----:B------:R-:W-:Y:S05]  /*1f20*/  BSYNC B2 ;  /* 0x0000000000027941 */ /* 0x000fea0003800000 */
.L_x_13369:
        /* <DEDUP_REMOVED lines=10> */
.L_x_13365:
[----:B------:R-:W-:Y:S05]  /*1fd0*/  BSYNC B1 ;  /* 0x0000000000017941 */ /* 0x000fea0003800000 */
.L_x_13364:
        /* <DEDUP_REMOVED lines=18> */
.L_x_13376:
[----:B------:R-:W-:-:S07]  /*2100*/  IMAD.MOV.U32 R83, RZ, RZ, R156 ;  /* 0x000000ffff537224 */ /* 0x000fce00078e009c */
.L_x_13377:
[----:B------:R-:W-:Y:S05]  /*2110*/  BSYNC B2 ;  /* 0x0000000000027941 */ /* 0x000fea0003800000 */
.L_x_13375:
        /* <DEDUP_REMOVED lines=16> */
.L_x_13381:
[----:B------:R-:W-:Y:S05]  /*2220*/  BSYNC B3 ;  /* 0x0000000000037941 */ /* 0x000fea0003800000 */
.L_x_13380:
        /* <DEDUP_REMOVED lines=41> */
[----:B------:R-:W-:Y:S02]  /*24c0*/  IMAD.MOV.U32 R158, RZ, RZ, R84 ;  /* 0x000000ffff9e7224 */ /* 0x000fe400078e0054 */
[----:B------:R-:W-:-:S07]  /*24d0*/  IMAD.MOV.U32 R85, RZ, RZ, RZ ;  /* 0x000000ffff557224 */ /* 0x000fce00078e00ff */
.L_x_13379:
[----:B------:R-:W-:Y:S05]  /*24e0*/  BSYNC B2 ;  /* 0x0000000000027941 */ /* 0x000fea0003800000 */
.L_x_13378:
        /* <DEDUP_REMOVED lines=11> */
.L_x_13374:
[----:B------:R-:W-:Y:S05]  /*25a0*/  BSYNC B1 ;  /* 0x0000000000017941 */ /* 0x000fea0003800000 */
.L_x_13373:
        /* <DEDUP_REMOVED lines=18> */
.L_x_13385:
[----:B------:R-:W-:-:S07]  /*26d0*/  IMAD.MOV.U32 R147, RZ, RZ, R156 ;  /* 0x000000ffff937224 */ /* 0x000fce00078e009c */
.L_x_13386:
[----:B------:R-:W-:Y:S05]  /*26e0*/  BSYNC B2 ;  /* 0x0000000000027941 */ /* 0x000fea0003800000 */
.L_x_13384:
        /* <DEDUP_REMOVED lines=16> */
.L_x_13390:
[----:B------:R-:W-:Y:S05]  /*27f0*/  BSYNC B3 ;  /* 0x0000000000037941 */ /* 0x000fea0003800000 */
.L_x_13389:
        /* <DEDUP_REMOVED lines=43> */
.L_x_13388:
[----:B------:R-:W-:Y:S05]  /*2ab0*/  BSYNC B2 ;  /* 0x0000000000027941 */ /* 0x000fea0003800000 */
.L_x_13387:
        /* <DEDUP_REMOVED lines=10> */
.L_x_13383:
[----:B------:R-:W-:Y:S05]  /*2b60*/  BSYNC B1 ;  /* 0x0000000000017941 */ /* 0x000fea0003800000 */
.L_x_13382:
        /* <DEDUP_REMOVED lines=18> */
.L_x_13394:
[----:B------:R-:W-:-:S07]  /*2c90*/  MOV R85, R156 ;  /* 0x0000009c00557202 */ /* 0x000fce0000000f00 */
.L_x_13395:
[----:B------:R-:W-:Y:S05]  /*2ca0*/  BSYNC B2 ;  /* 0x0000000000027941 */ /* 0x000fea0003800000 */
.L_x_13393:
        /* <DEDUP_REMOVED lines=16> */
.L_x_13399:
[----:B------:R-:W-:Y:S05]  /*2db0*/  BSYNC B3 ;  /* 0x0000000000037941 */ /* 0x000fea0003800000 */
.L_x_13398:
        /* <DEDUP_REMOVED lines=41> */
[----:B------:R-:W-:Y:S01]  /*3050*/  HFMA2.MMA R87, -RZ, RZ, 0, 0 ;  /* 0x00000000ff577435 */ /* 0x000fe200000001ff */
[----:B------:R-:W-:-:S10]  /*3060*/  IMAD.MOV.U32 R158, RZ, RZ, R86 ;  /* 0x000000ffff9e7224 */ /* 0x000fd400078e0056 */
.L_x_13397:
[----:B------:R-:W-:Y:S05]  /*3070*/  BSYNC B2 ;  /* 0x0000000000027941 */ /* 0x000fea0003800000 */
.L_x_13396:
        /* <DEDUP_REMOVED lines=11> */
.L_x_13392:
[----:B------:R-:W-:Y:S05]  /*3130*/  BSYNC B1 ;  /* 0x0000000000017941 */ /* 0x000fea0003800000 */
.L_x_13391:
        /* <DEDUP_REMOVED lines=18> */
.L_x_13403:
[----:B------:R-:W-:-:S07]  /*3260*/  IMAD.MOV.U32 R149, RZ, RZ, R156 ;  /* 0x000000ffff957224 */ /* 0x000fce00078e009c */
.L_x_13404:
[----:B------:R-:W-:Y:S05]  /*3270*/  BSYNC B2 ;  /* 0x0000000000027941 */ /* 0x000fea0003800000 */
.L_x_13402:
        /* <DEDUP_REMOVED lines=16> */
.L_x_13408:
[----:B------:R-:W-:Y:S05]  /*3380*/  BSYNC B3 ;  /* 0x0000000000037941 */ /* 0x000fea0003800000 */
.L_x_13407:
        /* <DEDUP_REMOVED lines=40> */
[----:B------:R-:W-:Y:S01]  /*3610*/  IMAD.MOV.U32 R159, RZ, RZ, RZ ;  /* 0x000000ffff9f7224 */ /* 0x000fe200078e00ff */
[----:B------:R-:W-:-:S07]  /*3620*/  LOP3.LUT R154, R157, R86, R140, 0x96, !PT ;  /* 0x000000569d9a7212 */ /* 0x000fce00078e968c */
.L_x_13406:
[----:B------:R-:W-:Y:S05]  /*3630*/  BSYNC B2 ;  /* 0x0000000000027941 */ /* 0x000fea0003800000 */
.L_x_13405:
        /* <DEDUP_REMOVED lines=10> */
.L_x_13401:
[----:B------:R-:W-:Y:S05]  /*36e0*/  BSYNC B1 ;  /* 0x0000000000017941 */ /* 0x000fea0003800000 */
.L_x_13400:
        /* <DEDUP_REMOVED lines=18> */
.L_x_13412:
[----:B------:R-:W-:-:S07]  /*3810*/  MOV R87, R156 ;  /* 0x0000009c00577202 */ /* 0x000fce0000000f00 */
.L_x_13413:
[----:B------:R-:W-:Y:S05]  /*3820*/  BSYNC B2 ;  /* 0x0000000000027941 */ /* 0x000fea0003800000 */
.L_x_13411:
        /* <DEDUP_REMOVED lines=16> */
.L_x_13417:
[----:B------:R-:W-:Y:S05]  /*3930*/  BSYNC B3 ;  /* 0x0000000000037941 */ /* 0x000fea0003800000 */
.L_x_13416:
        /* <DEDUP_REMOVED lines=39> */
[----:B------:R-:W-:Y:S01]  /*3bb0*/  LOP3.LUT R154, R157, R154, R140, 0x96, !PT ;  /* 0x0000009a9d9a7212 */ /* 0x000fe200078e968c */
[----:B------:R-:W-:-:S03]  /*3bc0*/  HFMA2.MMA R157, -RZ, RZ, 0, 0 ;  /* 0x00000000ff9d7435 */ /* 0x000fc600000001ff */
[----:B------:R-:W-:Y:S01]  /*3bd0*/  LOP3.LUT R155, R161, R158, R139, 0x96, !PT ;  /* 0x0000009ea19b7212 */ /* 0x000fe200078e968b */
[----:B------:R-:W-:-:S07]  /*3be0*/  IMAD.MOV.U32 R158, RZ, RZ, R160 ;  /* 0x000000ffff9e7224 */ /* 0x000fce00078e00a0 */
.L_x_13415:
[----:B------:R-:W-:Y:S05]  /*3bf0*/  BSYNC B2 ;  /* 0x0000000000027941 */ /* 0x000fea0003800000 */
.L_x_13414:
[----:B------:R-:W-:Y:S01]  /*3c00*/  PRMT R150, R75, 0x7632, R150 ;  /* 0x000076324b967816 */ /* 0x000fe20000000096 */
[----:B------:R-:W-:Y:S01]  /*3c10*/  IMAD.MOV.U32 R160, RZ, RZ, 0x2f800000 ;  /* 0x2f800000ffa07424 */ /* 0x000fe200078e00ff */
[----:B------:R-:W-:-:S03]  /*3c20*/  I2FP.F32.U32 R87, R87 ;  /* 0x0000005700577245 */ /* 0x000fc60000201000 */
[----:B------:R-:W-:Y:S02]  /*3c30*/  IMAD.U32 R150, R150, 0x10000, RZ ;  /* 0x0001000096967824 */ /* 0x000fe400078e00ff */
[----:B------:R-:W-:Y:S02]  /*3c40*/  FFMA.FTZ R87, R87, R160, 1.1641532182693481445e-10 ;  /* 0x2f00000057577423 */ /* 0x000fe400000100a0 */
[----:B------:R-:W-:-:S03]  /*3c50*/  FMUL.FTZ R150, R150, UR9 ;  /* 0x0000000996967c20 */ /* 0x000fc60008410000 */
[----:B------:R-:W-:Y:S01]  /*3c60*/  FSETP.GTU.FTZ.AND P2, PT, R87, UR7, PT ;  /* 0x0000000757007c0b */ /* 0x000fe2000bf5c000 */
[----:B------:R-:W-:-:S05]  /*3c70*/  FMUL.FTZ R150, R150, UR8 ;  /* 0x0000000896967c20 */ /* 0x000fca0008410000 */
[----:B------:R-:W-:Y:S02]  /*3c80*/  FSEL R87, R150, RZ, !P2 ;  /* 0x000000ff96577208 */ /* 0x000fe40005000000 */
[----:B------:R-:W-:-:S03]  /*3c90*/  SEL R150, RZ, 0x1, P2 ;  /* 0x00000001ff967807 */ /* 0x000fc60001000000 */
[----:B------:R-:W-:-:S07]  /*3ca0*/  @P1 FADD.FTZ R87, R71, R87 ;  /* 0x0000005747571221 */ /* 0x000fce0000010000 */
.L_x_13410:
[----:B------:R-:W-:Y:S05]  /*3cb0*/  BSYNC B1 ;  /* 0x0000000000017941 */ /* 0x000fea0003800000 */
.L_x_13409:
[----:B------:R-:W0:Y:S01]  /*3cc0*/  LDC.64 R160, c[0x0][0x238] ;  /* 0x00008e00ffa07b82 */ /* 0x000e220000000a00 */
[----:B------:R-:W-:Y:S01]  /*3cd0*/  BSSY B1, `(.L_x_13418) ;  /* 0x0000019000017945 */ /* 0x000fe20003800000 */
[----:B0-----:R-:W-:-:S05]  /*3ce0*/  IMAD.WIDE.U32 R160, R153, 0x20, R160 ;  /* 0x0000002099a07825 */ /* 0x001fca00078e00a0 */
[----:B------:R0:W-:Y:S04]  /*3cf0*/  STG.E.128 desc[UR4][R160.64], R80 ;  /* 0x00000050a0007986 */ /* 0x0001e8000c101d04 */
[----:B------:R0:W-:Y:S01]  /*3d00*/  STG.E.128 desc[UR4][R160.64+0x10], R84 ;  /* 0x00001054a0007986 */ /* 0x0001e2000c101d04 */
[----:B------:R-:W-:Y:S05]  /*3d10*/  @!P0 BRA `(.L_x_13419) ;  /* 0x0000000000508947 */ /* 0x000fea0003800000 */
[----:B------:R-:W-:Y:S02]  /*3d20*/  SHF.L.U32 R159, R149, 0x10, RZ ;  /* 0x00000010959f7819 */ /* 0x000fe400000006ff */
[----:B0-----:R-:W-:Y:S02]  /*3d30*/  LOP3.LUT R160, R146, 0xff, RZ, 0xc0, !PT ;  /* 0x000000ff92a07812 */ /* 0x001fe400078ec0ff */
[----:B------:R-:W-:Y:S02]  /*3d40*/  LOP3.LUT R164, R159, 0xff0000, RZ, 0xc0, !PT ;  /* 0x00ff00009fa47812 */ /* 0x000fe400078ec0ff */
[----:B------:R-:W-:Y:S01]  /*3d50*/  LOP3.LUT R159, R150, 0xffff, RZ, 0xc0, !PT ;  /* 0x0000ffff969f7812 */ /* 0x000fe200078ec0ff */
[----:B------:R-:W-:Y:S01]  /*3d60*/  IMAD.WIDE.U32 R160, R160, 0x1000000, RZ ;  /* 0x01000000a0a07825 */ /* 0x000fe200078e00ff */
[----:B------:R-:W-:Y:S02]  /*3d70*/  LOP3.LUT R162, R145, 0xff, RZ, 0xc0, !PT ;  /* 0x000000ff91a27812 */ /* 0x000fe400078ec0ff */
[----:B------:R-:W-:-:S02]  /*3d80*/  PRMT R164, R164, 0x4210, R159 ;  /* 0x00004210a4a47816 */ /* 0x000fc4000000009f */
[----:B------:R-:W-:Y:S01]  /*3d90*/  PRMT R159, R148, 0x7104, RZ ;  /* 0x00007104949f7816 */ /* 0x000fe200000000ff */
[----:B------:R-:W-:-:S03]  /*3da0*/  IMAD.WIDE.U32 R162, R162, 0x10000, RZ ;  /* 0x00010000a2a27825 */ /* 0x000fc600078e00ff */
[----:B------:R-:W-:-:S04]  /*3db0*/  LOP3.LUT R164, R164, 0xff00, R159, 0xf8, !PT ;  /* 0x0000ff00a4a47812 */ /* 0x000fc800078ef89f */
[----:B------:R-:W-:Y:S02]  /*3dc0*/  LOP3.LUT R159, R164, 0xff, R147, 0xf8, !PT ;  /* 0x000000ffa49f7812 */ /* 0x000fe400078ef893 */
[----:B------:R-:W-:Y:S02]  /*3dd0*/  LOP3.LUT R164, R144, 0xff, RZ, 0xc0, !PT ;  /* 0x000000ff90a47812 */ /* 0x000fe400078ec0ff */
[----:B------:R-:W-:-:S03]  /*3de0*/  LOP3.LUT R159, R163, R159, R161, 0xfe, !PT ;  /* 0x0000009fa39f7212 */ /* 0x000fc600078efea1 */
[----:B------:R-:W-:-:S03]  /*3df0*/  IMAD.WIDE.U32 R164, R164, 0x100, RZ ;  /* 0x00000100a4a47825 */ /* 0x000fc600078e00ff */
[----:B------:R-:W-:Y:S02]  /*3e00*/  LOP3.LUT R162, R164, R160, R162, 0xfe, !PT ;  /* 0x000000a0a4a27212 */ /* 0x000fe400078efea2 */
[----:B------:R-:W0:Y:S01]  /*3e10*/  LDC.64 R160, c[0x0][0x240] ;  /* 0x00009000ffa07b82 */ /* 0x000e220000000a00 */
[----:B------:R-:W-:Y:S02]  /*3e20*/  LOP3.LUT R165, R159, R165, RZ, 0xfc, !PT ;  /* 0x000000a59fa57212 */ /* 0x000fe400078efcff */
[----:B------:R-:W-:Y:S01]  /*3e30*/  LOP3.LUT R164, R162, 0xff, R151, 0xf8, !PT ;  /* 0x000000ffa2a47812 */ /* 0x000fe200078ef897 */
[----:B0-----:R-:W-:-:S05]  /*3e40*/  IMAD.WIDE.U32 R160, R152, 0x8, R160 ;  /* 0x0000000898a07825 */ /* 0x001fca00078e00a0 */
[----:B------:R1:W-:Y:S02]  /*3e50*/  STG.E.64 desc[UR4][R160.64], R164 ;  /* 0x000000a4a0007986 */ /* 0x0003e4000c101b04 */
.L_x_13419:
[----:B------:R-:W-:Y:S05]  /*3e60*/  BSYNC B1 ;  /* 0x0000000000017941 */ /* 0x000fea0003800000 */
.L_x_13418:
[----:B------:R-:W-:Y:S02]  /*3e70*/  VIADD R153, R153, 0x100 ;  /* 0x0000010099997836 */ /* 0x000fe40000000000 */
[----:B------:R-:W-:-:S07]  /*3e80*/  VIADD R152, R152, 0x100 ;  /* 0x0000010098987836 */ /* 0x000fce0000000000 */
.L_x_13345:
[----:B------:R-:W-:Y:S05]  /*3e90*/  BSYNC B0 ;  /* 0x0000000000007941 */ /* 0x000fea0003800000 */
.L_x_13344:
        /* <DEDUP_REMOVED lines=32> */
.L_x_13425:
[----:B------:R-:W-:-:S07]  /*40a0*/  IMAD.MOV.U32 R95, RZ, RZ, R156 ;  /* 0x000000ffff5f7224 */ /* 0x000fce00078e009c */
.L_x_13426:
[----:B------:R-:W-:Y:S05]  /*40b0*/  BSYNC B2 ;  /* 0x0000000000027941 */ /* 0x000fea0003800000 */
.L_x_13424:
        /* <DEDUP_REMOVED lines=16> */
.L_x_13430:
[----:B------:R-:W-:Y:S05]  /*41c0*/  BSYNC B3 ;  /* 0x0000000000037941 */ /* 0x000fea0003800000 */
.L_x_13429:
        /* <DEDUP_REMOVED lines=42> */
.L_x_13428:
[----:B------:R-:W-:Y:S05]  /*4470*/  BSYNC B2 ;  /* 0x0000000000027941 */ /* 0x000fea0003800000 */
.L_x_13427:
        /* <DEDUP_REMOVED lines=10> */
.L_x_13423:
[----:B------:R-:W-:Y:S05]  /*4520*/  BSYNC B1 ;  /* 0x0000000000017941 */ /* 0x000fea0003800000 */
.L_x_13422:
        /* <DEDUP_REMOVED lines=18> */
.L_x_13434:
[----:B------:R-:W-:-:S07]  /*4650*/  MOV R89, R156 ;  /* 0x0000009c00597202 */ /* 0x000fce0000000f00 */
.L_x_13435:
[----:B------:R-:W-:Y:S05]  /*4660*/  BSYNC B2 ;  /* 0x0000000000027941 */ /* 0x000fea0003800000 */
.L_x_13433:
        /* <DEDUP_REMOVED lines=16> */
.L_x_13439:
[----:B------:R-:W-:Y:S05]  /*4770*/  BSYNC B3 ;  /* 0x0000000000037941 */ /* 0x000fea0003800000 */
.L_x_13438:
        /* <DEDUP_REMOVED lines=42> */
.L_x_13437:
[----:B------:R-:W-:Y:S05]  /*4a20*/  BSYNC B2 ;  /* 0x0000000000027941 */ /* 0x000fea0003800000 */
.L_x_13436:
        /* <DEDUP_REMOVED lines=11> */
.L_x_13432:
[----:B------:R-:W-:Y:S05]  /*4ae0*/  BSYNC B1 ;  /* 0x0000000000017941 */ /* 0x000fea0003800000 */
.L_x_13431:
        /* <DEDUP_REMOVED lines=18> */
.L_x_13443:
[----:B------:R-:W-:-:S07]  /*4c10*/  IMAD.MOV.U32 R145, RZ, RZ, R156 ;  /* 0x000000ffff917224 */ /* 0x000fce00078e009c */
.L_x_13444:
[----:B------:R-:W-:Y:S05]  /*4c20*/  BSYNC B2 ;  /* 0x0000000000027941 */ /* 0x000fea0003800000 */
.L_x_13442:
        /* <DEDUP_REMOVED lines=16> */
.L_x_13448:
[----:B------:R-:W-:Y:S05]  /*4d30*/  BSYNC B3 ;  /* 0x0000000000037941 */ /* 0x000fea0003800000 */
.L_x_13447:
        /* <DEDUP_REMOVED lines=42> */
.L_x_13446:
[----:B------:R-:W-:Y:S05]  /*4fe0*/  BSYNC B2 ;  /* 0x0000000000027941 */ /* 0x000fea0003800000 */
.L_x_13445:
        /* <DEDUP_REMOVED lines=10> */
.L_x_13441:
[----:B------:R-:W-:Y:S05]  /*5090*/  BSYNC B1 ;  /* 0x0000000000017941 */ /* 0x000fea0003800000 */
.L_x_13440:
        /* <DEDUP_REMOVED lines=18> */
.L_x_13452:
[----:B------:R-:W-:-:S07]  /*51c0*/  IMAD.MOV.U32 R91, RZ, RZ, R156 ;  /* 0x000000ffff5b7224 */ /* 0x000fce00078e009c */
.L_x_13453:
[----:B------:R-:W-:Y:S05]  /*51d0*/  BSYNC B2 ;  /* 0x0000000000027941 */ /* 0x000fea0003800000 */
.L_x_13451:
        /* <DEDUP_REMOVED lines=16> */
.L_x_13457:
[----:B------:R-:W-:Y:S05]  /*52e0*/  BSYNC B3 ;  /* 0x0000000000037941 */ /* 0x000fea0003800000 */
.L_x_13456:
        /* <DEDUP_REMOVED lines=43> */
.L_x_13455:
[----:B------:R-:W-:Y:S05]  /*55a0*/  BSYNC B2 ;  /* 0x0000000000027941 */ /* 0x000fea0003800000 */
.L_x_13454:
        /* <DEDUP_REMOVED lines=11> */
.L_x_13450:
[----:B------:R-:W-:Y:S05]  /*5660*/  BSYNC B1 ;  /* 0x0000000000017941 */ /* 0x000fea0003800000 */
.L_x_13449:
        /* <DEDUP_REMOVED lines=18> */
.L_x_13461:
[----:B------:R-:W-:-:S07]  /*5790*/  IMAD.MOV.U32 R147, RZ, RZ, R156 ;  /* 0x000000ffff937224 */ /* 0x000fce00078e009c */
.L_x_13462:
[----:B------:R-:W-:Y:S05]  /*57a0*/  BSYNC B2 ;  /* 0x0000000000027941 */ /* 0x000fea0003800000 */
.L_x_13460:
        /* <DEDUP_REMOVED lines=16> */
.L_x_13466:
[----:B------:R-:W-:Y:S05]  /*58b0*/  BSYNC B3 ;  /* 0x0000000000037941 */ /* 0x000fea0003800000 */
.L_x_13465:
        /* <DEDUP_REMOVED lines=43> */
.L_x_13464:
[----:B------:R-:W-:Y:S05]  /*5b70*/  BSYNC B2 ;  /* 0x0000000000027941 */ /* 0x000fea0003800000 */
.L_x_13463:
        /* <DEDUP_REMOVED lines=10> */
.L_x_13459:
[----:B------:R-:W-:Y:S05]  /*5c20*/  BSYNC B1 ;  /* 0x0000000000017941 */ /* 0x000fea0003800000 */
.L_x_13458:
        /* <DEDUP_REMOVED lines=18> */
.L_x_13470:
[----:B------:R-:W-:-:S07]  /*5d50*/  MOV R93, R156 ;  /* 0x0000009c005d7202 */ /* 0x000fce0000000f00 */
.L_x_13471:
[----:B------:R-:W-:Y:S05]  /*5d60*/  BSYNC B2 ;  /* 0x0000000000027941 */ /* 0x000fea0003800000 */
.L_x_13469:
        /* <DEDUP_REMOVED lines=16> */
.L_x_13475:
[----:B------:R-:W-:Y:S05]  /*5e70*/  BSYNC B3 ;  /* 0x0000000000037941 */ /* 0x000fea0003800000 */
.L_x_13474:
        /* <DEDUP_REMOVED lines=43> */
.L_x_13473:
[----:B------:R-:W-:Y:S05]  /*6130*/  BSYNC B2 ;  /* 0x0000000000027941 */ /* 0x000fea0003800000 */
.L_x_13472:
        /* <DEDUP_REMOVED lines=11> */
.L_x_13468:
[----:B------:R-:W-:Y:S05]  /*61f0*/  BSYNC B1 ;  /* 0x0000000000017941 */ /* 0x000fea0003800000 */
.L_x_13467:
        /* <DEDUP_REMOVED lines=18> */
.L_x_13479:
[----:B------:R-:W-:-:S07]  /*6320*/  IMAD.MOV.U32 R149, RZ, RZ, R156 ;  /* 0x000000ffff957224 */ /* 0x000fce00078e009c */
.L_x_13480:
[----:B------:R-:W-:Y:S05]  /*6330*/  BSYNC B2 ;  /* 0x0000000000027941 */ /* 0x000fea0003800000 */
.L_x_13478:
        /* <DEDUP_REMOVED lines=16> */
.L_x_13484:
[----:B------:R-:W-:Y:S05]  /*6440*/  BSYNC B3 ;  /* 0x0000000000037941 */ /* 0x000fea0003800000 */
.L_x_13483:
        /* <DEDUP_REMOVED lines=42> */
.L_x_13482:
[----:B------:R-:W-:Y:S05]  /*66f0*/  BSYNC B2 ;  /* 0x0000000000027941 */ /* 0x000fea0003800000 */
.L_x_13481:
[----:B------:R-:W-:Y:S01]  /*6700*/  I2FP.F32.U32 R94, R149 ;  /* 0x00000095005e7245 */ /* 0x000fe20000201000 */
[----:B------:R-:W-:Y:S01]  /*6710*/  IMAD.MOV.U32 R95, RZ, RZ, 0x2f800000 ;  /* 0x2f800000ff5f7424 */ /* 0x000fe200078e00ff */
[----:B------:R-:W-:-:S03]  /*6720*/  SHF.L.U32 R149, R75, 0x10, RZ ;  /* 0x000000104b957819 */ /* 0x000fc600000006ff */
[----:B------:R-:W-:Y:S02]  /*6730*/  FFMA.FTZ R94, R94, R95, 1.1641532182693481445e-10 ;  /* 0x2f0000005e5e7423 */ /* 0x000fe4000001005f */
[----:B------:R-:W-:-:S03]  /*6740*/  FMUL.FTZ R149, R149, UR9 ;  /* 0x0000000995957c20 */ /* 0x000fc60008410000 */
[----:B------:R-:W-:Y:S01]  /*6750*/  FSETP.GTU.FTZ.AND P3, PT, R94, UR7, PT ;  /* 0x000000075e007c0b */ /* 0x000fe2000bf7c000 */
[----:B------:R-:W-:-:S05]  /*6760*/  FMUL.FTZ R149, R149, UR8 ;  /* 0x0000000895957c20 */ /* 0x000fca0008410000 */
[----:B------:R-:W-:Y:S02]  /*6770*/  FSEL R94, R149, RZ, !P3 ;  /* 0x000000ff955e7208 */ /* 0x000fe40005800000 */
[----:B------:R-:W-:-:S03]  /*6780*/  SEL R149, RZ, 0x1, P3 ;  /* 0x00000001ff957807 */ /* 0x000fc60001800000 */
[----:B------:R-:W-:-:S07]  /*6790*/  @P1 FADD.FTZ R94, R70, R94 ;  /* 0x0000005e465e1221 */ /* 0x000fce0000010000 */
.L_x_13477:
[----:B------:R-:W-:Y:S05]  /*67a0*/  BSYNC B1 ;  /* 0x0000000000017941 */ /* 0x000fea0003800000 */
.L_x_13476:
        /* <DEDUP_REMOVED lines=18> */
.L_x_13488:
[----:B------:R-:W-:-:S07]  /*68d0*/  MOV R95, R156 ;  /* 0x0000009c005f7202 */ /* 0x000fce0000000f00 */
.L_x_13489:
[----:B------:R-:W-:Y:S05]  /*68e0*/  BSYNC B2 ;  /* 0x0000000000027941 */ /* 0x000fea0003800000 */
.L_x_13487:
        /* <DEDUP_REMOVED lines=16> */
.L_x_13493:
[----:B------:R-:W-:Y:S05]  /*69f0*/  BSYNC B3 ;  /* 0x0000000000037941 */ /* 0x000fea0003800000 */
.L_x_13492:
        /* <DEDUP_REMOVED lines=43> */
.L_x_13491:
[----:B------:R-:W-:Y:S05]  /*6cb0*/  BSYNC B2 ;  /* 0x0000000000027941 */ /* 0x000fea0003800000 */
.L_x_13490:
        /* <DEDUP_REMOVED lines=11> */
.L_x_13486:
[----:B------:R-:W-:Y:S05]  /*6d70*/  BSYNC B1 ;  /* 0x0000000000017941 */ /* 0x000fea0003800000 */
.L_x_13485:
        /* <DEDUP_REMOVED lines=9> */
[----:B------:R-:W-:Y:S02]  /*6e10*/  LOP3.LUT R159, R150, 0xffff, RZ, 0xc0, !PT ;  /* 0x0000ffff969f7812 */ /* 0x000fe400078ec0ff */
[----:B------:R-:W-:Y:S02]  /*6e20*/  LOP3.LUT R162, R145, 0xff, RZ, 0xc0, !PT ;  /* 0x000000ff91a27812 */ /* 0x000fe400078ec0ff */
[----:B------:R-:W-:-:S02]  /*6e30*/  PRMT R159, R160, 0x4210, R159 ;  /* 0x00004210a09f7816 */ /* 0x000fc4000000009f */
[----:B------:R-:W-:Y:S01]  /*6e40*/  PRMT R160, R148, 0x7104, RZ ;  /* 0x0000710494a07816 */ /* 0x000fe200000000ff */
[----:B------:R-:W-:Y:S01]  /*6e50*/  IMAD.WIDE.U32 R162, R162, 0x10000, RZ ;  /* 0x00010000a2a27825 */ /* 0x000fe200078e00ff */
[----:B------:R-:W-:Y:S02]  /*6e60*/  LOP3.LUT R164, R144, 0xff, RZ, 0xc0, !PT ;  /* 0x000000ff90a47812 */ /* 0x000fe400078ec0ff */
[----:B------:R-:W-:-:S03]  /*6e70*/  LOP3.LUT R160, R159, 0xff00, R160, 0xf8, !PT ;  /* 0x0000ff009fa07812 */ /* 0x000fc600078ef8a0 */
[----:B------:R-:W-:Y:S01]  /*6e80*/  IMAD.WIDE.U32 R164, R164, 0x100, RZ ;  /* 0x00000100a4a47825 */ /* 0x000fe200078e00ff */
        /* <DEDUP_REMOVED lines=9> */
.L_x_13495:
[----:B------:R-:W-:Y:S05]  /*6f20*/  BSYNC B1 ;  /* 0x0000000000017941 */ /* 0x000fea0003800000 */
.L_x_13494:
[----:B------:R-:W-:Y:S02]  /*6f30*/  VIADD R153, R153, 0x100 ;  /* 0x0000010099997836 */ /* 0x000fe40000000000 */
[----:B------:R-:W-:-:S07]  /*6f40*/  VIADD R152, R152, 0x100 ;  /* 0x0000010098987836 */ /* 0x000fce0000000000 */
.L_x_13421:
[----:B------:R-:W-:Y:S05]  /*6f50*/  BSYNC B0 ;  /* 0x0000000000007941 */ /* 0x000fea0003800000 */
.L_x_13420:
        /* <DEDUP_REMOVED lines=32> */
.L_x_13501:
[----:B------:R-:W-:-:S07]  /*7160*/  IMAD.MOV.U32 R103, RZ, RZ, R156 ;  /* 0x000000ffff677224 */ /* 0x000fce00078e009c */
.L_x_13502:
[----:B------:R-:W-:Y:S05]  /*7170*/  BSYNC B2 ;  /* 0x0000000000027941 */ /* 0x000fea0003800000 */
.L_x_13500:
        /* <DEDUP_REMOVED lines=16> */
.L_x_13506:
[----:B------:R-:W-:Y:S05]  /*7280*/  BSYNC B3 ;  /* 0x0000000000037941 */ /* 0x000fea0003800000 */
.L_x_13505:
        /* <DEDUP_REMOVED lines=42> */
.L_x_13504:
[----:B------:R-:W-:Y:S05]  /*7530*/  BSYNC B2 ;  /* 0x0000000000027941 */ /* 0x000fea0003800000 */
.L_x_13503:
        /* <DEDUP_REMOVED lines=10> */
.L_x_13499:
[----:B------:R-:W-:Y:S05]  /*75e0*/  BSYNC B1 ;  /* 0x0000000000017941 */ /* 0x000fea0003800000 */
.L_x_13498:
        /* <DEDUP_REMOVED lines=18> */
.L_x_13510:
[----:B------:R-:W-:-:S07]  /*7710*/  MOV R97, R156 ;  /* 0x0000009c00617202 */ /* 0x000fce0000000f00 */
.L_x_13511:
[----:B------:R-:W-:Y:S05]  /*7720*/  BSYNC B2 ;  /* 0x0000000000027941 */ /* 0x000fea0003800000 */
.L_x_13509:
        /* <DEDUP_REMOVED lines=16> */
.L_x_13515:
[----:B------:R-:W-:Y:S05]  /*7830*/  BSYNC B3 ;  /* 0x0000000000037941 */ /* 0x000fea0003800000 */
.L_x_13514:
        /* <DEDUP_REMOVED lines=42> */
.L_x_13513:
[----:B------:R-:W-:Y:S05]  /*7ae0*/  BSYNC B2 ;  /* 0x0000000000027941 */ /* 0x000fea0003800000 */
.L_x_13512:
        /* <DEDUP_REMOVED lines=11> */
.L_x_13508:
[----:B------:R-:W-:Y:S05]  /*7ba0*/  BSYNC B1 ;  /* 0x0000000000017941 */ /* 0x000fea0003800000 */
.L_x_13507:
        /* <DEDUP_REMOVED lines=18> */
.L_x_13519:
[----:B------:R-:W-:-:S07]  /*7cd0*/  IMAD.MOV.U32 R145, RZ, RZ, R156 ;  /* 0x000000ffff917224 */ /* 0x000fce00078e009c */
.L_x_13520:
[----:B------:R-:W-:Y:S05]  /*7ce0*/  BSYNC B2 ;  /* 0x0000000000027941 */ /* 0x000fea0003800000 */
.L_x_13518:
        /* <DEDUP_REMOVED lines=16> */
.L_x_13524:
[----:B------:R-:W-:Y:S05]  /*7df0*/  BSYNC B3 ;  /* 0x0000000000037941 */ /* 0x000fea0003800000 */
.L_x_13523:
        /* <DEDUP_REMOVED lines=42> */
.L_x_13522:
[----:B------:R-:W-:Y:S05]  /*80a0*/  BSYNC B2 ;  /* 0x0000000000027941 */ /* 0x000fea0003800000 */
.L_x_13521:
        /* <DEDUP_REMOVED lines=10> */
.L_x_13517:
[----:B------:R-:W-:Y:S05]  /*8150*/  BSYNC B1 ;  /* 0x0000000000017941 */ /* 0x000fea0003800000 */
.L_x_13516:
        /* <DEDUP_REMOVED lines=18> */
.L_x_13528:
[----:B------:R-:W-:-:S07]  /*8280*/  MOV R99, R156 ;  /* 0x0000009c00637202 */ /* 0x000fce0000000f00 */
.L_x_13529:
[----:B------:R-:W-:Y:S05]  /*8290*/  BSYNC B2 ;  /* 0x0000000000027941 */ /* 0x000fea0003800000 */
.L_x_13527:
        /* <DEDUP_REMOVED lines=16> */
.L_x_13533:
[----:B------:R-:W-:Y:S05]  /*83a0*/  BSYNC B3 ;  /* 0x0000000000037941 */ /* 0x000fea0003800000 */
.L_x_13532:
        /* <DEDUP_REMOVED lines=43> */
.L_x_13531:
[----:B------:R-:W-:Y:S05]  /*8660*/  BSYNC B2 ;  /* 0x0000000000027941 */ /* 0x000fea0003800000 */
.L_x_13530:
        /* <DEDUP_REMOVED lines=11> */
.L_x_13526:
[----:B------:R-:W-:Y:S05]  /*8720*/  BSYNC B1 ;  /* 0x0000000000017941 */ /* 0x000fea0003800000 */
.L_x_13525:
        /* <DEDUP_REMOVED lines=18> */
.L_x_13537:
[----:B------:R-:W-:-:S07]  /*8850*/  IMAD.MOV.U32 R147, RZ, RZ, R156 ;  /* 0x000000ffff937224 */ /* 0x000fce00078e009c */
.L_x_13538:
[----:B------:R-:W-:Y:S05]  /*8860*/  BSYNC B2 ;  /* 0x0000000000027941 */ /* 0x000fea0003800000 */
.L_x_13536:
        /* <DEDUP_REMOVED lines=16> */
.L_x_13542:
[----:B------:R-:W-:Y:S05]  /*8970*/  BSYNC B3 ;  /* 0x0000000000037941 */ /* 0x000fea0003800000 */
.L_x_13541:
        /* <DEDUP_REMOVED lines=40> */
[----:B------:R-:W-:-:S05]  /*8c00*/  IMAD.WIDE.U32 R100, R100, -0x2daee0ad, RZ ;  /* 0xd2511f5364647825 */ /* 0x000fca00078e00ff */
[----:B------:R-:W-:Y:S01]  /*8c10*/  LOP3.LUT R155, R101, R158, R139, 0x96, !PT ;  /* 0x0000009e659b7212 */ /* 0x000fe200078e968b */
[----:B------:R-:W-:-:S07]  /*8c20*/  IMAD.MOV.U32 R158, RZ, RZ, R100 ;  /* 0x000000ffff9e7224 */ /* 0x000fce00078e0064 */
.L_x_13540:
[----:B------:R-:W-:Y:S05]  /*8c30*/  BSYNC B2 ;  /* 0x0000000000027941 */ /* 0x000fea0003800000 */
.L_x_13539:
        /* <DEDUP_REMOVED lines=10> */
.L_x_13535:
[----:B------:R-:W-:Y:S05]  /*8ce0*/  BSYNC B1 ;  /* 0x0000000000017941 */ /* 0x000fea0003800000 */
.L_x_13534:
        /* <DEDUP_REMOVED lines=18> */
.L_x_13546:
[----:B------:R-:W-:-:S07]  /*8e10*/  MOV R101, R156 ;  /* 0x0000009c00657202 */ /* 0x000fce0000000f00 */
.L_x_13547:
[----:B------:R-:W-:Y:S05]  /*8e20*/  BSYNC B2 ;  /* 0x0000000000027941 */ /* 0x000fea0003800000 */
.L_x_13545:
        /* <DEDUP_REMOVED lines=16> */
.L_x_13551:
[----:B------:R-:W-:Y:S05]  /*8f30*/  BSYNC B3 ;  /* 0x0000000000037941 */ /* 0x000fea0003800000 */
.L_x_13550:
        /* <DEDUP_REMOVED lines=43> */
.L_x_13549:
[----:B------:R-:W-:Y:S05]  /*91f0*/  BSYNC B2 ;  /* 0x0000000000027941 */ /* 0x000fea0003800000 */
.L_x_13548:
        /* <DEDUP_REMOVED lines=11> */
.L_x_13544:
[----:B------:R-:W-:Y:S05]  /*92b0*/  BSYNC B1 ;  /* 0x0000000000017941 */ /* 0x000fea0003800000 */
.L_x_13543:
        /* <DEDUP_REMOVED lines=18> */
.L_x_13555:
[----:B------:R-:W-:-:S07]  /*93e0*/  IMAD.MOV.U32 R149, RZ, RZ, R156 ;  /* 0x000000ffff957224 */ /* 0x000fce00078e009c */
.L_x_13556:
[----:B------:R-:W-:Y:S05]  /*93f0*/  BSYNC B2 ;  /* 0x0000000000027941 */ /* 0x000fea0003800000 */
.L_x_13554:
        /* <DEDUP_REMOVED lines=16> */
.L_x_13560:
[----:B------:R-:W-:Y:S05]  /*9500*/  BSYNC B3 ;  /* 0x0000000000037941 */ /* 0x000fea0003800000 */
.L_x_13559:
        /* <DEDUP_REMOVED lines=42> */
.L_x_13558:
[----:B------:R-:W-:Y:S05]  /*97b0*/  BSYNC B2 ;  /* 0x0000000000027941 */ /* 0x000fea0003800000 */
.L_x_13557:
        /* <DEDUP_REMOVED lines=10> */
.L_x_13553:
[----:B------:R-:W-:Y:S05]  /*9860*/  BSYNC B1 ;  /* 0x0000000000017941 */ /* 0x000fea0003800000 */
.L_x_13552:
        /* <DEDUP_REMOVED lines=18> */
.L_x_13564:
[----:B------:R-:W-:-:S07]  /*9990*/  IMAD.MOV.U32 R103, RZ, RZ, R156 ;  /* 0x000000ffff677224 */ /* 0x000fce00078e009c */
.L_x_13565:
[----:B------:R-:W-:Y:S05]  /*99a0*/  BSYNC B2 ;  /* 0x0000000000027941 */ /* 0x000fea0003800000 */
.L_x_13563:
        /* <DEDUP_REMOVED lines=16> */
.L_x_13569:
[----:B------:R-:W-:Y:S05]  /*9ab0*/  BSYNC B3 ;  /* 0x0000000000037941 */ /* 0x000fea0003800000 */
.L_x_13568:
        /* <DEDUP_REMOVED lines=43> */
.L_x_13567:
[----:B------:R-:W-:Y:S05]  /*9d70*/  BSYNC B2 ;  /* 0x0000000000027941 */ /* 0x000fea0003800000 */
.L_x_13566:
        /* <DEDUP_REMOVED lines=11> */
.L_x_13562:
[----:B------:R-:W-:Y:S05]  /*9e30*/  BSYNC B1 ;  /* 0x0000000000017941 */ /* 0x000fea0003800000 */
.L_x_13561:
[----:B------:R-:W0:Y:S01]  /*9e40*/  LDC.64 R160, c[0x0][0x238] ;  /* 0x00008e00ffa07b82 */ /* 0x000e220000000a00 */
[----:B------:R-:W-:Y:S01]  /*9e50*/  BSSY B1, `(.L_x_13570) ;  /* 0x0000019000017945 */ /* 0x000fe20003800000 */
[----:B0-----:R-:W-:-:S05]  /*9e60*/  IMAD.WIDE.U32 R160, R153, 0x20, R160 ;  /* 0x0000002099a07825 */ /* 0x001fca00078e00a0 */
[----:B------:R0:W-:Y:S04]  /*9e70*/  STG.E.128 desc[UR4][R160.64], R96 ;  /* 0x00000060a0007986 */ /* 0x0001e8000c101d04 */
[----:B------:R0:W-:Y:S01]  /*9e80*/  STG.E.128 desc[UR4][R160.64+0x10], R100 ;  /* 0x00001064a0007986 */ /* 0x0001e2000c101d04 */
[----:B------:R-:W-:Y:S05]  /*9e90*/  @!P0 BRA `(.L_x_13571) ;  /* 0x0000000000508947 */ /* 0x000fea0003800000 */
[----:B------:R-:W-:Y:S01]  /*9ea0*/  IMAD.U32 R159, R149, 0x10000, RZ ;  /* 0x00010000959f7824 */ /* 0x000fe200078e00ff */
[----:B0-----:R-:W-:Y:S02]  /*9eb0*/  LOP3.LUT R161, R146, 0xff, RZ, 0xc0, !PT ;  /* 0x000000ff92a17812 */ /* 0x001fe400078ec0ff */
        /* <DEDUP_REMOVED lines=9> */
[----:B------:R-:W-:Y:S01]  /*9f50*/  LOP3.LUT R159, R160, 0xff, R147, 0xf8, !PT ;  /* 0x000000ffa09f7812 */ /* 0x000fe200078ef893 */
        /* <DEDUP_REMOVED lines=8> */
.L_x_13571:
[----:B------:R-:W-:Y:S05]  /*9fe0*/  BSYNC B1 ;  /* 0x0000000000017941 */ /* 0x000fea0003800000 */
.L_x_13570:
[----:B------:R-:W-:Y:S01]  /*9ff0*/  IADD3 R153, R153, 0x100, RZ ;  /* 0x0000010099997810 */ /* 0x000fe20007ffe0ff */
[----:B------:R-:W-:-:S07]  /*a000*/  VIADD R152, R152, 0x100 ;  /* 0x0000010098987836 */ /* 0x000fce0000000000 */
.L_x_13497:
[----:B------:R-:W-:Y:S05]  /*a010*/  BSYNC B0 ;  /* 0x0000000000007941 */ /* 0x000fea0003800000 */
.L_x_13496:
        /* <DEDUP_REMOVED lines=31> */
.L_x_13577:
[----:B------:R-:W-:-:S07]  /*a210*/  IMAD.MOV.U32 R111, RZ, RZ, R156 ;  /* 0x000000ffff6f7224 */ /* 0x000fce00078e009c */
.L_x_13578:
[----:B------:R-:W-:Y:S05]  /*a220*/  BSYNC B2 ;  /* 0x0000000000027941 */ /* 0x000fea0003800000 */
.L_x_13576:
        /* <DEDUP_REMOVED lines=16> */
.L_x_13582:
[----:B------:R-:W-:Y:S05]  /*a330*/  BSYNC B3 ;  /* 0x0000000000037941 */ /* 0x000fea0003800000 */
.L_x_13581:
        /* <DEDUP_REMOVED lines=42> */
.L_x_13580:
[----:B------:R-:W-:Y:S05]  /*a5e0*/  BSYNC B2 ;  /* 0x0000000000027941 */ /* 0x000fea0003800000 */
.L_x_13579:
        /* <DEDUP_REMOVED lines=10> */
.L_x_13575:
[----:B------:R-:W-:Y:S05]  /*a690*/  BSYNC B1 ;  /* 0x0000000000017941 */ /* 0x000fea0003800000 */
.L_x_13574:
        /* <DEDUP_REMOVED lines=18> */
.L_x_13586:
[----:B------:R-:W-:-:S07]  /*a7c0*/  IMAD.MOV.U32 R105, RZ, RZ, R156 ;  /* 0x000000ffff697224 */ /* 0x000fce00078e009c */
.L_x_13587:
[----:B------:R-:W-:Y:S05]  /*a7d0*/  BSYNC B2 ;  /* 0x0000000000027941 */ /* 0x000fea0003800000 */
.L_x_13585:
        /* <DEDUP_REMOVED lines=16> */
.L_x_13591:
[----:B------:R-:W-:Y:S05]  /*a8e0*/  BSYNC B3 ;  /* 0x0000000000037941 */ /* 0x000fea0003800000 */
.L_x_13590:
        /* <DEDUP_REMOVED lines=42> */
.L_x_13589:
[----:B------:R-:W-:Y:S05]  /*ab90*/  BSYNC B2 ;  /* 0x0000000000027941 */ /* 0x000fea0003800000 */
.L_x_13588:
        /* <DEDUP_REMOVED lines=11> */
.L_x_13584:
[----:B------:R-:W-:Y:S05]  /*ac50*/  BSYNC B1 ;  /* 0x0000000000017941 */ /* 0x000fea0003800000 */
.L_x_13583:
        /* <DEDUP_REMOVED lines=18> */
.L_x_13595:
[----:B------:R-:W-:-:S07]  /*ad80*/  IMAD.MOV.U32 R115, RZ, RZ, R156 ;  /* 0x000000ffff737224 */ /* 0x000fce00078e009c */
.L_x_13596:
[----:B------:R-:W-:Y:S05]  /*ad90*/  BSYNC B2 ;  /* 0x0000000000027941 */ /* 0x000fea0003800000 */
.L_x_13594:
        /* <DEDUP_REMOVED lines=16> */
.L_x_13600:
[----:B------:R-:W-:Y:S05]  /*aea0*/  BSYNC B3 ;  /* 0x0000000000037941 */ /* 0x000fea0003800000 */
.L_x_13599:
        /* <DEDUP_REMOVED lines=42> */
.L_x_13598:
[----:B------:R-:W-:Y:S05]  /*b150*/  BSYNC B2 ;  /* 0x0000000000027941 */ /* 0x000fea0003800000 */
.L_x_13597:
        /* <DEDUP_REMOVED lines=10> */
.L_x_13593:
[----:B------:R-:W-:Y:S05]  /*b200*/  BSYNC B1 ;  /* 0x0000000000017941 */ /* 0x000fea0003800000 */
.L_x_13592:
        /* <DEDUP_REMOVED lines=18> */
.L_x_13604:
[----:B------:R-:W-:-:S07]  /*b330*/  IMAD.MOV.U32 R107, RZ, RZ, R156 ;  /* 0x000000ffff6b7224 */ /* 0x000fce00078e009c */
.L_x_13605:
[----:B------:R-:W-:Y:S05]  /*b340*/  BSYNC B2 ;  /* 0x0000000000027941 */ /* 0x000fea0003800000 */
.L_x_13603:
        /* <DEDUP_REMOVED lines=16> */
.L_x_13609:
[----:B------:R-:W-:Y:S05]  /*b450*/  BSYNC B3 ;  /* 0x0000000000037941 */ /* 0x000fea0003800000 */
.L_x_13608:
        /* <DEDUP_REMOVED lines=43> */
.L_x_13607:
[----:B------:R-:W-:Y:S05]  /*b710*/  BSYNC B2 ;  /* 0x0000000000027941 */ /* 0x000fea0003800000 */
.L_x_13606:
        /* <DEDUP_REMOVED lines=11> */
.L_x_13602:
[----:B------:R-:W-:Y:S05]  /*b7d0*/  BSYNC B1 ;  /* 0x0000000000017941 */ /* 0x000fea0003800000 */
.L_x_13601:
        /* <DEDUP_REMOVED lines=18> */
.L_x_13613:
[----:B------:R-:W-:-:S07]  /*b900*/  MOV R115, R156 ;  /* 0x0000009c00737202 */ /* 0x000fce0000000f00 */
.L_x_13614:
[----:B------:R-:W-:Y:S05]  /*b910*/  BSYNC B2 ;  /* 0x0000000000027941 */ /* 0x000fea0003800000 */
.L_x_13612:
        /* <DEDUP_REMOVED lines=16> */
.L_x_13618:
[----:B------:R-:W-:Y:S05]  /*ba20*/  BSYNC B3 ;  /* 0x0000000000037941 */ /* 0x000fea0003800000 */
.L_x_13617:
        /* <DEDUP_REMOVED lines=43> */
.L_x_13616:
[----:B------:R-:W-:Y:S05]  /*bce0*/  BSYNC B2 ;  /* 0x0000000000027941 */ /* 0x000fea0003800000 */
.L_x_13615:
        /* <DEDUP_REMOVED lines=10> */
.L_x_13611:
[----:B------:R-:W-:Y:S05]  /*bd90*/  BSYNC B1 ;  /* 0x0000000000017941 */ /* 0x000fea0003800000 */
.L_x_13610:
        /* <DEDUP_REMOVED lines=18> */
.L_x_13622:
[----:B------:R-:W-:-:S07]  /*bec0*/  IMAD.MOV.U32 R109, RZ, RZ, R156 ;  /* 0x000000ffff6d7224 */ /* 0x000fce00078e009c */
.L_x_13623:
[----:B------:R-:W-:Y:S05]  /*bed0*/  BSYNC B2 ;  /* 0x0000000000027941 */ /* 0x000fea0003800000 */
.L_x_13621:
        /* <DEDUP_REMOVED lines=16> */
.L_x_13627:
[----:B------:R-:W-:Y:S05]  /*bfe0*/  BSYNC B3 ;  /* 0x0000000000037941 */ /* 0x000fea0003800000 */
.L_x_13626:
        /* <DEDUP_REMOVED lines=43> */
.L_x_13625:
[----:B------:R-:W-:Y:S05]  /*c2a0*/  BSYNC B2 ;  /* 0x0000000000027941 */ /* 0x000fea0003800000 */
.L_x_13624:
        /* <DEDUP_REMOVED lines=11> */
.L_x_13620:
[----:B------:R-:W-:Y:S05]  /*c360*/  BSYNC B1 ;  /* 0x0000000000017941 */ /* 0x000fea0003800000 */
.L_x_13619:
        /* <DEDUP_REMOVED lines=18> */
.L_x_13631:
[----:B------:R-:W-:-:S07]  /*c490*/  MOV R149, R156 ;  /* 0x0000009c00957202 */ /* 0x000fce0000000f00 */
.L_x_13632:
[----:B------:R-:W-:Y:S05]  /*c4a0*/  BSYNC B2 ;  /* 0x0000000000027941 */ /* 0x000fea0003800000 */
.L_x_13630:
        /* <DEDUP_REMOVED lines=16> */
.L_x_13636:
[----:B------:R-:W-:Y:S05]  /*c5b0*/  BSYNC B3 ;  /* 0x0000000000037941 */ /* 0x000fea0003800000 */
.L_x_13635:
        /* <DEDUP_REMOVED lines=43> */
.L_x_13634:
[----:B------:R-:W-:Y:S05]  /*c870*/  BSYNC B2 ;  /* 0x0000000000027941 */ /* 0x000fea0003800000 */
.L_x_13633:
        /* <DEDUP_REMOVED lines=10> */
.L_x_13629:
[----:B------:R-:W-:Y:S05]  /*c920*/  BSYNC B1 ;  /* 0x0000000000017941 */ /* 0x000fea0003800000 */
.L_x_13628:
        /* <DEDUP_REMOVED lines=18> */
.L_x_13640:
[----:B------:R-:W-:-:S07]  /*ca50*/  IMAD.MOV.U32 R111, RZ, RZ, R156 ;  /* 0x000000ffff6f7224 */ /* 0x000fce00078e009c */
.L_x_13641:
[----:B------:R-:W-:Y:S05]  /*ca60*/  BSYNC B2 ;  /* 0x0000000000027941 */ /* 0x000fea0003800000 */
.L_x_13639:
        /* <DEDUP_REMOVED lines=16> */
.L_x_13645:
[----:B------:R-:W-:Y:S05]  /*cb70*/  BSYNC B3 ;  /* 0x0000000000037941 */ /* 0x000fea0003800000 */
.L_x_13644:
        /* <DEDUP_REMOVED lines=43> */
.L_x_13643:
[----:B------:R-:W-:Y:S05]  /*ce30*/  BSYNC B2 ;  /* 0x0000000000027941 */ /* 0x000fea0003800000 */
.L_x_13642:
        /* <DEDUP_REMOVED lines=11> */
.L_x_13638:
[----:B------:R-:W-:Y:S05]  /*cef0*/  BSYNC B1 ;  /* 0x0000000000017941 */ /* 0x000fea0003800000 */
.L_x_13637:
[----:B------:R-:W0:Y:S02]  /*cf00*/  LDC.64 R160, c[0x0][0x238] ;  /* 0x00008e00ffa07b82 */ /* 0x000e240000000a00 */
[----:B0-----:R-:W-:-:S05]  /*cf10*/  IMAD.WIDE.U32 R160, R153, 0x20, R160 ;  /* 0x0000002099a07825 */ /* 0x001fca00078e00a0 */
[----:B------:R2:W-:Y:S04]  /*cf20*/  STG.E.128 desc[UR4][R160.64], R104 ;  /* 0x00000068a0007986 */ /* 0x0005e8000c101d04 */
[----:B------:R2:W-:Y:S01]  /*cf30*/  STG.E.128 desc[UR4][R160.64+0x10], R108 ;  /* 0x0000106ca0007986 */ /* 0x0005e2000c101d04 */
[----:B------:R-:W-:Y:S05]  /*cf40*/  @!P0 BRA `(.L_x_13573) ;  /* 0x0000000000508947 */ /* 0x000fea0003800000 */
[----:B------:R-:W-:Y:S01]  /*cf50*/  IMAD.U32 R115, R149, 0x10000, RZ ;  /* 0x0001000095737824 */ /* 0x000fe200078e00ff */
[----:B--2---:R-:W-:Y:S02]  /*cf60*/  LOP3.LUT R161, R146, 0xff, RZ, 0xc0, !PT ;  /* 0x000000ff92a17812 */ /* 0x004fe400078ec0ff */
        /* <DEDUP_REMOVED lines=18> */
.L_x_13573:
[----:B------:R-:W-:Y:S05]  /*d090*/  BSYNC B0 ;  /* 0x0000000000007941 */ /* 0x000fea0003800000 */
.L_x_13572:
        /* <DEDUP_REMOVED lines=45> */
[----:B012---:R-:W-:-:S05]  /*d370*/  FADD.FTZ R160, R153, R0 ;  /* 0x0000000099a07221 */ /* 0x007fca0000010000 */
        /* <DEDUP_REMOVED lines=83> */
.L_x_13666:
[----:B------:R-:W-:Y:S01]  /*d8b0*/  LOP3.LUT P1, RZ, R116, 0x1f, RZ, 0xc0, !PT ;  /* 0x0000001f74ff7812 */ /* 0x000fe2000782c0ff */
[----:B-1----:R-:W-:Y:S01]  /*d8c0*/  FADD.FTZ R153, R162, R163 ;  /* 0x000000a3a2997221 */ /* 0x002fe20000010000 */
[----:B------:R-:W-:Y:S01]  /*d8d0*/  LOP3.LUT R159, R159, 0x7, RZ, 0xc0, !PT ;  /* 0x000000079f9f7812 */ /* 0x000fe200078ec0ff */
[----:B------:R-:W-:Y:S05]  /*d8e0*/  WARPSYNC.ALL ;  /* 0x0000000000007948 */ /* 0x000fea0003800000 */
[----:B------:R-:W-:-:S05]  /*d8f0*/  LOP3.LUT R160, R116, 0x1f, RZ, 0xc0, !PT ;  /* 0x0000001f74a07812 */ /* 0x000fca00078ec0ff */
[----:B------:R-:W1:Y:S01]  /*d900*/  @!P1 S2R R161, SR_CgaCtaId ;  /* 0x0000000000a19919 */ /* 0x000e620000008800 */
[----:B------:R-:W-:-:S04]  /*d910*/  @!P1 MOV R0, 0x400 ;  /* 0x0000040000009802 */ /* 0x000fc80000000f00 */
[----:B-1----:R-:W-:Y:S01]  /*d920*/  @!P1 LEA R161, R161, R0, 0x18 ;  /* 0x00000000a1a19211 */ /* 0x002fe200078ec0ff */
[----:B------:R-:W-:-:S05]  /*d930*/  @!P1 IMAD.IADD R0, R115, 0x1, R159 ;  /* 0x0000000173009824 */ /* 0x000fca00078e029f */
[----:B------:R-:W-:-:S05]  /*d940*/  @!P1 LEA R0, R0, R161, 0x3 ;  /* 0x000000a100009211 */ /* 0x000fca00078e18ff */
        /* <DEDUP_REMOVED lines=9> */
[----:B------:R-:W-:Y:S02]  /*d9e0*/  CS2R R152, SRZ ;  /* 0x0000000000987805 */ /* 0x000fe4000001ff00 */
[----:B------:R-:W-:Y:S01]  /*d9f0*/  @!P1 LEA R115, R115, R0, 0x3 ;  /* 0x0000000073739211 */ /* 0x000fe200078e18ff */
[----:B------:R-:W-:Y:S01]  /*da00*/  IMAD.MOV.U32 R0, RZ, RZ, RZ ;  /* 0x000000ffff007224 */ /* 0x000fe200078e00ff */
[----:B------:R-:W-:-:S03]  /*da10*/  @!P1 MOV R0, R142 ;  /* 0x0000008e00009202 */ /* 0x000fc60000000f00 */
[----:B------:R-:W1:Y:S01]  /*da20*/  @!P1 LDS.64 R152, [R115] ;  /* 0x0000000073989984 */ /* 0x000e620000000a00 */
[----:B------:R-:W-:Y:S02]  /*da30*/  LOP3.LUT P1, RZ, R159, 0x1f, R116, 0xf8, !PT ;  /* 0x0000001f9fff7812 */ /* 0x000fe4000782f874 */
[----:B------:R-:W-:Y:S01]  /*da40*/  I2FP.F32.S32 R165, R0 ;  /* 0x0000000000a57245 */ /* 0x000fe20000201400 */
[----:B------:R-:W-:Y:S04]  /*da50*/  SHFL.DOWN PT, R161, R0, 0x4, 0x1f ;  /* 0x08801f0000a17f89 */ /* 0x000fe800000e0000 */
[----:B-1----:R-:W1:Y:S02]  /*da60*/  SHFL.DOWN PT, R163, R152, 0x4, 0x1f ;  /* 0x08801f0098a37f89 */ /* 0x002e6400000e0000 */
[----:B-1----:R-:W-:-:S04]  /*da70*/  FADD.FTZ R159, -R163, R152 ;  /* 0x00000098a39f7221 */ /* 0x002fc80000010100 */
[----:B------:R-:W-:Y:S01]  /*da80*/  FMUL.FTZ R160, R159, R159 ;  /* 0x0000009f9fa07220 */ /* 0x000fe20000410000 */
[----:B------:R-:W-:Y:S01]  /*da90*/  IMAD.IADD R159, R161, 0x1, R0 ;  /* 0x00000001a19f7824 */ /* 0x000fe200078e0200 */
[----:B------:R-:W-:Y:S01]  /*daa0*/  I2FP.F32.S32 R161, R161 ;  /* 0x000000a100a17245 */ /* 0x000fe20000201400 */
[----:B------:R-:W1:Y:S01]  /*dab0*/  SHFL.DOWN PT, R0, R153, 0x4, 0x1f ;  /* 0x08801f0099007f89 */ /* 0x000e6200000e0000 */
[----:B------:R-:W-:-:S03]  /*dac0*/  FMUL.FTZ R160, R160, R165 ;  /* 0x000000a5a0a07220 */ /* 0x000fc60000410000 */
[-C--:B0-----:R-:W-:Y:S01]  /*dad0*/  FMUL.FTZ R162, R163, R161.reuse ;  /* 0x000000a1a3a27220 */ /* 0x081fe20000410000 */
[----:B------:R-:W-:-:S03]  /*dae0*/  FMUL.FTZ R160, R160, R161 ;  /* 0x000000a1a0a07220 */ /* 0x000fc60000410000 */
[----:B------:R-:W-:Y:S01]  /*daf0*/  FFMA.FTZ R162, R165, R152, R162 ;  /* 0x00000098a5a27223 */ /* 0x000fe200000100a2 */
[----:B-1----:R-:W-:Y:S01]  /*db00*/  FADD.FTZ R152, R0, R153 ;  /* 0x0000009900987221 */ /* 0x002fe20000010000 */
        /* <DEDUP_REMOVED lines=9> */
[----:B------:R-:W-:-:S04]  /*dba0*/  FMUL.FTZ R115, R115, R115 ;  /* 0x0000007373737220 */ /* 0x000fc80000410000 */
[----:B------:R-:W-:-:S04]  /*dbb0*/  FMUL.FTZ R115, R0, R115 ;  /* 0x0000007300737220 */ /* 0x000fc80000410000 */
[-C--:B------:R-:W-:Y:S01]  /*dbc0*/  FMUL.FTZ R153, R115, R160.reuse ;  /* 0x000000a073997220 */ /* 0x080fe20000410000 */
[----:B------:R-:W-:-:S04]  /*dbd0*/  FMUL.FTZ R115, R162, R160 ;  /* 0x000000a0a2737220 */ /* 0x000fc80000410000 */
[----:B------:R-:W-:Y:S01]  /*dbe0*/  FFMA.FTZ R162, R0, R161, R115 ;  /* 0x000000a100a27223 */ /* 0x000fe20000010073 */
[----:B------:R-:W-:Y:S01]  /*dbf0*/  I2FP.F32.S32 R0, R163 ;  /* 0x000000a300007245 */ /* 0x000fe20000201400 */
[----:B------:R-:W0:Y:S02]  /*dc00*/  SHFL.DOWN PT, R115, R152, 0x2, 0x1f ;  /* 0x08401f0098737f89 */ /* 0x000e2400000e0000 */
[----:B0-----:R-:W-:Y:S02]  /*dc10*/  FADD.FTZ R160, R152, R115 ;  /* 0x0000007398a07221 */ /* 0x001fe40000010000 */
[----:B------:R-:W0:Y:S02]  /*dc20*/  MUFU.RCP R115, R0 ;  /* 0x0000000000737308 */ /* 0x000e240000001000 */
[C---:B0-----:R-:W-:Y:S01]  /*dc30*/  FMUL.FTZ R159, R115.reuse, R162 ;  /* 0x000000a2739f7220 */ /* 0x041fe20000410000 */
[----:B------:R-:W-:Y:S02]  /*dc40*/  FFMA.FTZ R115, R115, R153, R160 ;  /* 0x0000009973737223 */ /* 0x000fe400000100a0 */
[----:B------:R-:W0:Y:S04]  /*dc50*/  SHFL.DOWN PT, R160, R163, 0x1, 0x1f ;  /* 0x08201f00a3a07f89 */ /* 0x000e2800000e0000 */
[----:B------:R-:W1:Y:S01]  /*dc60*/  SHFL.DOWN PT, R162, R159, 0x1, 0x1f ;  /* 0x08201f009fa27f89 */ /* 0x000e6200000e0000 */
[----:B0-----:R-:W-:Y:S01]  /*dc70*/  IMAD.IADD R161, R163, 0x1, R160 ;  /* 0x00000001a3a17824 */ /* 0x001fe200078e02a0 */
[----:B------:R-:W-:Y:S01]  /*dc80*/  I2FP.F32.S32 R160, R160 ;  /* 0x000000a000a07245 */ /* 0x000fe20000201400 */
[----:B-1----:R-:W-:-:S04]  /*dc90*/  FADD.FTZ R153, R159, -R162 ;  /* 0x800000a29f997221 */ /* 0x002fc80000010000 */
[----:B------:R-:W-:-:S04]  /*dca0*/  FMUL.FTZ R153, R153, R153 ;  /* 0x0000009999997220 */ /* 0x000fc80000410000 */
[----:B------:R-:W-:-:S04]  /*dcb0*/  FMUL.FTZ R153, R0, R153 ;  /* 0x0000009900997220 */ /* 0x000fc80000410000 */
[-C--:B------:R-:W-:Y:S01]  /*dcc0*/  FMUL.FTZ R164, R153, R160.reuse ;  /* 0x000000a099a47220 */ /* 0x080fe20000410000 */
[----:B------:R-:W-:-:S04]  /*dcd0*/  FMUL.FTZ R153, R162, R160 ;  /* 0x000000a0a2997220 */ /* 0x000fc80000410000 */
[----:B------:R-:W-:Y:S02]  /*dce0*/  FFMA.FTZ R165, R0, R159, R153 ;  /* 0x0000009f00a57223 */ /* 0x000fe40000010099 */
[----:B------:R-:W0:Y:S01]  /*dcf0*/  SHFL.DOWN PT, R0, R115, 0x1, 0x1f ;  /* 0x08201f0073007f89 */ /* 0x000e2200000e0000 */
[----:B------:R-:W1:Y:S01]  /*dd00*/  @!P1 LDC.64 R152, c[0x0][0x250] ;  /* 0x00009400ff989b82 */ /* 0x000e620000000a00 */
[----:B0-----:R-:W-:Y:S01]  /*dd10*/  FADD.FTZ R159, R115, R0 ;  /* 0x00000000739f7221 */ /* 0x001fe20000010000 */
[----:B------:R-:W-:-:S06]  /*dd20*/  I2FP.F32.S32 R0, R161 ;  /* 0x000000a100007245 */ /* 0x000fcc0000201400 */
[----:B------:R-:W0:Y:S01]  /*dd30*/  @!P1 LDC.64 R160, c[0x0][0x258] ;  /* 0x00009600ffa09b82 */ /* 0x000e220000000a00 */
[C---:B-1----:R-:W-:Y:S01]  /*dd40*/  @!P1 LEA R152, P2, R134.reuse, R152, 0x2 ;  /* 0x0000009886989211 */ /* 0x042fe200078410ff */
[----:B------:R-:W1:Y:S03]  /*dd50*/  MUFU.RCP R0, R0 ;  /* 0x0000000000007308 */ /* 0x000e660000001000 */
[----:B------:R-:W-:Y:S01]  /*dd60*/  @!P1 LEA.HI.X R153, R134, R153, R114, 0x2, P2 ;  /* 0x0000009986999211 */ /* 0x000fe200010f1472 */
[C---:B-1----:R-:W-:Y:S01]  /*dd70*/  FMUL.FTZ R165, R0.reuse, R165 ;  /* 0x000000a500a57220 */ /* 0x042fe20000410000 */
[----:B------:R-:W-:Y:S01]  /*dd80*/  FFMA.FTZ R159, R0, R164, R159 ;  /* 0x000000a4009f7223 */ /* 0x000fe2000001009f */
[----:B0-----:R-:W-:-:S04]  /*dd90*/  @!P1 LEA R160, P2, R134, R160, 0x2 ;  /* 0x000000a086a09211 */ /* 0x001fc800078410ff */
[----:B------:R-:W0:Y:S01]  /*dda0*/  SHFL.IDX PT, R165, R165, RZ, 0x1f ;  /* 0x00001fffa5a57589 */ /* 0x000e2200000e0000 */
[----:B------:R-:W-:Y:S02]  /*ddb0*/  @!P1 LEA.HI.X R161, R134, R161, R114, 0x2, P2 ;  /* 0x000000a186a19211 */ /* 0x000fe400010f1472 */
[----:B------:R-:W1:Y:S01]  /*ddc0*/  LDC R114, c[0x0][0x2d8] ;  /* 0x0000b600ff727b82 */ /* 0x000e620000000800 */
[----:B------:R-:W1:Y:S01]  /*ddd0*/  SHFL.IDX PT, R159, R159, RZ, 0x1f ;  /* 0x00001fff9f9f7589 */ /* 0x000e6200000e0000 */
[----:B0-----:R-:W-:-:S03]  /*dde0*/  FMUL.FTZ R115, R165, R165 ;  /* 0x000000a5a5737220 */ /* 0x001fc60000410000 */
[----:B------:R0:W-:Y:S01]  /*ddf0*/  @!P1 STG.E desc[UR4][R152.64], R165 ;  /* 0x000000a598009986 */ /* 0x0001e2000c101904 */
[----:B-1----:R-:W-:Y:S01]  /*de00*/  FFMA.FTZ R114, R159, UR6, R114 ;  /* 0x000000069f727c23 */ /* 0x002fe20008010072 */
[----:B------:R-:W-:-:S05]  /*de10*/  FSEL R115, R115, RZ, P3 ;  /* 0x000000ff73737208 */ /* 0x000fca0001800000 */
        /* <DEDUP_REMOVED lines=46> */
.L_x_13650:
[----:B------:R-:W-:Y:S05]  /*e100*/  BSYNC B1 ;  /* 0x0000000000017941 */ /* 0x000fea0003800000 */
.L_x_13649:
        /* <DEDUP_REMOVED lines=35> */
.L_x_13652:
[----:B------:R-:W-:Y:S05]  /*e340*/  BSYNC B1 ;  /* 0x0000000000017941 */ /* 0x000fea0003800000 */
.L_x_13651:
        /* <DEDUP_REMOVED lines=35> */
.L_x_13654:
[----:B------:R-:W-:Y:S05]  /*e580*/  BSYNC B1 ;  /* 0x0000000000017941 */ /* 0x000fea0003800000 */
.L_x_13653:
        /* <DEDUP_REMOVED lines=27> */
[----:B------:R-:W-:-:S03]  /*e740*/  F2FP.BF16.F32.PACK_AB R115, R0, R115 ;  /* 0x000000730073723e */ /* 0x000fc600000010ff */
[----:B------:R-:W-:Y:S01]  /*e750*/  F2FP.BF16.F32.PACK_AB R112, R153, R112 ;  /* 0x000000709970723e */ /* 0x000fe200000010ff */
[----:B0-----:R-:W-:Y:S01]  /*e760*/  IMAD.WIDE.U32 R152, R152, 0x10, R160 ;  /* 0x0000001098987825 */ /* 0x001fe200078e00a0 */
[----:B------:R-:W-:-:S05]  /*e770*/  F2FP.BF16.F32.PACK_AB R113, R164, R113 ;  /* 0x00000071a471723e */ /* 0x000fca00000010ff */
[----:B------:R3:W-:Y:S02]  /*e780*/  STG.E.128 desc[UR4][R152.64], R112 ;  /* 0x0000007098007986 */ /* 0x0007e4000c101d04 */
.L_x_13648:
[----:B------:R-:W-:Y:S05]  /*e790*/  BSYNC B0 ;  /* 0x0000000000007941 */ /* 0x000fea0003800000 */
.L_x_13647:
[----:B------:R-:W-:Y:S02]  /*e7a0*/  IADD3 R134, R134, UR10, RZ ;  /* 0x0000000a86867c10 */ /* 0x000fe4000fffe0ff */
[----:B------:R-:W-:Y:S02]  /*e7b0*/  SEL R0, RZ, 0x1, P0 ;  /* 0x00000001ff007807 */ /* 0x000fe40000000000 */
[----:B------:R-:W-:-:S13]  /*e7c0*/  ISETP.GE.AND P1, PT, R134, UR11, PT ;  /* 0x0000000b86007c0c */ /* 0x000fda000bf26270 */
[----:B------:R-:W-:Y:S05]  /*e7d0*/  @!P1 BRA `(.L_x_13655) ;  /* 0xffffff2400349947 */ /* 0x000fea000383ffff */
[----:B------:R-:W-:Y:S05]  /*e7e0*/  EXIT ;  /* 0x000000000000794d */ /* 0x000fea0003800000 */
.L_x_13646:
[----:B------:R-:W-:Y:S01]  /*e7f0*/  HFMA2.MMA R170, -RZ, RZ, 0, 5.9604644775390625e-08 ;  /* 0x00000001ffaa7435 */ /* 0x000fe200000001ff */
[----:B------:R-:W-:Y:S01]  /*e800*/  IMAD.MOV.U32 R169, RZ, RZ, R153 ;  /* 0x000000ffffa97224 */ /* 0x000fe200078e0099 */
[----:B-1----:R-:W-:Y:S01]  /*e810*/  MOV R164, 0xffffffff ;  /* 0xffffffff00a47802 */ /* 0x002fe20000000f00 */
[----:B------:R-:W-:-:S08]  /*e820*/  IMAD.MOV.U32 R171, RZ, RZ, 0x1f ;  /* 0x0000001fffab7424 */ /* 0x000fd000078e00ff */
[----:B0-2-45:R-:W-:Y:S05]  /*e830*/  WARPSYNC.COLLECTIVE R164, `(.L_x_13656) ;  /* 0x00000000a4087348 */ /* 0x035fea0003c00000 */
[----:B------:R1:W3:Y:S02]  /*e840*/  SHFL.BFLY P6, R165, R169, R170, R171 ;  /* 0x0c0000aaa9a57389 */ /* 0x0002e400000c00ab */
[----:B012345:R-:W-:Y:S01]  /*e850*/  ENDCOLLECTIVE ;  /* 0x000000000000791b */ /* 0x03ffe20003800000 */
.L_x_13656:
[----:B------:R-:W-:Y:S02]  /*e860*/  IMAD.MOV.U32 R170, RZ, RZ, 0x2 ;  /* 0x00000002ffaa7424 */ /* 0x000fe400078e00ff */
[----:B------:R-:W-:-:S04]  /*e870*/  IMAD.MOV.U32 R0, RZ, RZ, R165 ;  /* 0x000000ffff007224 */ /* 0x000fc800078e00a5 */
[----:B------:R-:W-:-:S05]  /*e880*/  FADD.FTZ R160, R153, R0 ;  /* 0x0000000099a07221 */ /* 0x000fca0000010000 */
[----:B------:R-:W-:-:S07]  /*e890*/  MOV R169, R160 ;  /* 0x000000a000a97202 */ /* 0x000fce0000000f00 */
[----:B------:R-:W-:Y:S05]  /*e8a0*/  WARPSYNC.COLLECTIVE R164, `(.L_x_13657) ;  /* 0x00000000a4087348 */ /* 0x000fea0003c00000 */
[----:B------:R0:W1:Y:S02]  /*e8b0*/  SHFL.BFLY P6, R165, R169, R170, R171 ;  /* 0x0c0000aaa9a57389 */ /* 0x00006400000c00ab */
[----:B01----:R-:W-:Y:S01]  /*e8c0*/  ENDCOLLECTIVE ;  /* 0x000000000000791b */ /* 0x003fe20003800000 */
.L_x_13657:
[----:B------:R-:W-:Y:S01]  /*e8d0*/  HFMA2.MMA R170, -RZ, RZ, 0, 2.384185791015625e-07 ;  /* 0x00000004ffaa7435 */ /* 0x000fe200000001ff */
[----:B------:R-:W-:-:S05]  /*e8e0*/  MOV R161, R165 ;  /* 0x000000a500a17202 */ /* 0x000fca0000000f00 */
[----:B------:R-:W-:-:S04]  /*e8f0*/  FADD.FTZ R161, R160, R161 ;  /* 0x000000a1a0a17221 */ /* 0x000fc80000010000 */
[----:B------:R-:W-:-:S07]  /*e900*/  IMAD.MOV.U32 R169, RZ, RZ, R161 ;  /* 0x000000ffffa97224 */ /* 0x000fce00078e00a1 */
[----:B------:R-:W-:Y:S05]  /*e910*/  WARPSYNC.COLLECTIVE R164, `(.L_x_13658) ;  /* 0x00000000a4087348 */ /* 0x000fea0003c00000 */
[----:B------:R0:W1:Y:S02]  /*e920*/  SHFL.BFLY P6, R165, R169, R170, R171 ;  /* 0x0c0000aaa9a57389 */ /* 0x00006400000c00ab */
[----:B01----:R-:W-:Y:S01]  /*e930*/  ENDCOLLECTIVE ;  /* 0x000000000000791b */ /* 0x003fe20003800000 */
.L_x_13658:
[----:B------:R-:W-:Y:S02]  /*e940*/  IMAD.MOV.U32 R170, RZ, RZ, 0x8 ;  /* 0x00000008ffaa7424 */ /* 0x000fe400078e00ff */
[----:B------:R-:W-:-:S04]  /*e950*/  IMAD.MOV.U32 R0, RZ, RZ, R165 ;  /* 0x000000ffff007224 */ /* 0x000fc800078e00a5 */
[----:B------:R-:W-:-:S05]  /*e960*/  FADD.FTZ R162, R161, R0 ;  /* 0x00000000a1a27221 */ /* 0x000fca0000010000 */
[----:B------:R-:W-:-:S07]  /*e970*/  MOV R169, R162 ;  /* 0x000000a200a97202 */ /* 0x000fce0000000f00 */
[----:B------:R-:W-:Y:S05]  /*e980*/  WARPSYNC.COLLECTIVE R164, `(.L_x_13659) ;  /* 0x00000000a4087348 */ /* 0x000fea0003c00000 */
[----:B------:R0:W1:Y:S02]  /*e990*/  SHFL.BFLY P6, R165, R169, R170, R171 ;  /* 0x0c0000aaa9a57389 */ /* 0x00006400000c00ab */
[----:B01----:R-:W-:Y:S01]  /*e9a0*/  ENDCOLLECTIVE ;  /* 0x000000000000791b */ /* 0x003fe20003800000 */
.L_x_13659:
[----:B------:R-:W-:Y:S01]  /*e9b0*/  HFMA2.MMA R170, -RZ, RZ, 0, 9.5367431640625e-07 ;  /* 0x00000010ffaa7435 */ /* 0x000fe200000001ff */
[----:B------:R-:W-:-:S05]  /*e9c0*/  MOV R163, R165 ;  /* 0x000000a500a37202 */ /* 0x000fca0000000f00 */
[----:B------:R-:W-:-:S04]  /*e9d0*/  FADD.FTZ R163, R162, R163 ;  /* 0x000000a3a2a37221 */ /* 0x000fc80000010000 */
[----:B------:R-:W-:-:S07]  /*e9e0*/  IMAD.MOV.U32 R169, RZ, RZ, R163 ;  /* 0x000000ffffa97224 */ /* 0x000fce00078e00a3 */
[----:B------:R-:W-:Y:S05]  /*e9f0*/  WARPSYNC.COLLECTIVE R164, `(.L_x_13660) ;  /* 0x00000000a4087348 */ /* 0x000fea0003c00000 */
[----:B------:R0:W1:Y:S02]  /*ea00*/  SHFL.BFLY P6, R165, R169, R170, R171 ;  /* 0x0c0000aaa9a57389 */ /* 0x00006400000c00ab */
[----:B01----:R-:W-:Y:S01]  /*ea10*/  ENDCOLLECTIVE ;  /* 0x000000000000791b */ /* 0x003fe20003800000 */
.L_x_13660:
        /* <DEDUP_REMOVED lines=73> */
.L_x_13661:
[----:B------:R-:W-:Y:S01]  /*eeb0*/  HFMA2.MMA R170, -RZ, RZ, 0, 1.1920928955078125e-07 ;  /* 0x00000002ffaa7435 */ /* 0x000fe200000001ff */
[----:B------:R-:W-:-:S05]  /*eec0*/  MOV R153, R165 ;  /* 0x000000a500997202 */ /* 0x000fca0000000f00 */
[----:B------:R-:W-:-:S04]  /*eed0*/  FADD.FTZ R153, R0, R153 ;  /* 0x0000009900997221 */ /* 0x000fc80000010000 */
[----:B------:R-:W-:-:S07]  /*eee0*/  IMAD.MOV.U32 R169, RZ, RZ, R153 ;  /* 0x000000ffffa97224 */ /* 0x000fce00078e0099 */
[----:B------:R-:W-:Y:S05]  /*eef0*/  WARPSYNC.COLLECTIVE R164, `(.L_x_13662) ;  /* 0x00000000a4087348 */ /* 0x000fea0003c00000 */
[----:B------:R0:W1:Y:S02]  /*ef00*/  SHFL.BFLY P6, R165, R169, R170, R171 ;  /* 0x0c0000aaa9a57389 */ /* 0x00006400000c00ab */
[----:B01----:R-:W-:Y:S01]  /*ef10*/  ENDCOLLECTIVE ;  /* 0x000000000000791b */ /* 0x003fe20003800000 */
.L_x_13662:
[----:B------:R-:W-:Y:S02]  /*ef20*/  IMAD.MOV.U32 R170, RZ, RZ, 0x4 ;  /* 0x00000004ffaa7424 */ /* 0x000fe400078e00ff */
[----:B------:R-:W-:-:S04]  /*ef30*/  IMAD.MOV.U32 R160, RZ, RZ, R165 ;  /* 0x000000ffffa07224 */ /* 0x000fc800078e00a5 */
[----:B------:R-:W-:-:S05]  /*ef40*/  FADD.FTZ R160, R153, R160 ;  /* 0x000000a099a07221 */ /* 0x000fca0000010000 */
[----:B------:R-:W-:-:S07]  /*ef50*/  MOV R169, R160 ;  /* 0x000000a000a97202 */ /* 0x000fce0000000f00 */
[----:B------:R-:W-:Y:S05]  /*ef60*/  WARPSYNC.COLLECTIVE R164, `(.L_x_13663) ;  /* 0x00000000a4087348 */ /* 0x000fea0003c00000 */
[----:B------:R0:W1:Y:S02]  /*ef70*/  SHFL.BFLY P6, R165, R169, R170, R171 ;  /* 0x0c0000aaa9a57389 */ /* 0x00006400000c00ab */
[----:B01----:R-:W-:Y:S01]  /*ef80*/  ENDCOLLECTIVE ;  /* 0x000000000000791b */ /* 0x003fe20003800000 */
.L_x_13663:
[----:B------:R-:W-:Y:S01]  /*ef90*/  HFMA2.MMA R170, -RZ, RZ, 0, 4.76837158203125e-07 ;  /* 0x00000008ffaa7435 */ /* 0x000fe200000001ff */
[----:B------:R-:W-:-:S05]  /*efa0*/  MOV R161, R165 ;  /* 0x000000a500a17202 */ /* 0x000fca0000000f00 */
[----:B------:R-:W-:-:S04]  /*efb0*/  FADD.FTZ R161, R160, R161 ;  /* 0x000000a1a0a17221 */ /* 0x000fc80000010000 */
[----:B------:R-:W-:-:S07]  /*efc0*/  IMAD.MOV.U32 R169, RZ, RZ, R161 ;  /* 0x000000ffffa97224 */ /* 0x000fce00078e00a1 */
[----:B------:R-:W-:Y:S05]  /*efd0*/  WARPSYNC.COLLECTIVE R164, `(.L_x_13664) ;  /* 0x00000000a4087348 */ /* 0x000fea0003c00000 */
[----:B------:R0:W1:Y:S02]  /*efe0*/  SHFL.BFLY P6, R165, R169, R170, R171 ;  /* 0x0c0000aaa9a57389 */ /* 0x00006400000c00ab */
[----:B01----:R-:W-:Y:S01]  /*eff0*/  ENDCOLLECTIVE ;  /* 0x000000000000791b */ /* 0x003fe20003800000 */
.L_x_13664:
[----:B------:R-:W-:Y:S02]  /*f000*/  IMAD.MOV.U32 R170, RZ, RZ, 0x10 ;  /* 0x00000010ffaa7424 */ /* 0x000fe400078e00ff */
[----:B------:R-:W-:-:S04]  /*f010*/  IMAD.MOV.U32 R162, RZ, RZ, R165 ;  /* 0x000000ffffa27224 */ /* 0x000fc800078e00a5 */
[----:B------:R-:W-:-:S05]  /*f020*/  FADD.FTZ R162, R161, R162 ;  /* 0x000000a2a1a27221 */ /* 0x000fca0000010000 */
[----:B------:R-:W-:-:S07]  /*f030*/  MOV R169, R162 ;  /* 0x000000a200a97202 */ /* 0x000fce0000000f00 */
[----:B------:R-:W-:Y:S05]  /*f040*/  WARPSYNC.COLLECTIVE R164, `(.L_x_13665) ;  /* 0x00000000a4087348 */ /* 0x000fea0003c00000 */
[----:B------:R0:W1:Y:S02]  /*f050*/  SHFL.BFLY P6, R165, R169, R170, R171 ;  /* 0x0c0000aaa9a57389 */ /* 0x00006400000c00ab */
[----:B01----:R-:W-:Y:S01]  /*f060*/  ENDCOLLECTIVE ;  /* 0x000000000000791b */ /* 0x003fe20003800000 */
.L_x_13665:
[----:B------:R-:W-:Y:S01]  /*f070*/  MOV R163, R165 ;  /* 0x000000a500a37202 */ /* 0x000fe20000000f00 */
[----:B------:R-:W-:Y:S06]  /*f080*/  BRA `(.L_x_13666) ;  /* 0xffffffe800087947 */ /* 0x000fec000383ffff */
.L_x_13667:
        /* <DEDUP_REMOVED lines=15> */
.L_x_30258:


//--------------------- .text._ZN10layer_norm13ln_fwd_kernelINS_13Kernel_traitsIf13__nv_bfloat16fS2_fjLj8192ELj1ELj1ELj8ELj16ENS_18Kernel_traits_baseILj8192EfS2_fS2_fjLj256EEEEELb1ELb0ELb1ELb1EEEvNS_9FwdParamsE --------------------------
	.section	.text._ZN10layer_norm13ln_fwd_kernelINS_13Kernel_traitsIf13__nv_bfloat16fS2_fjLj8192ELj1ELj1ELj8ELj16ENS_18Kernel_traits_baseILj8192EfS2_fS2_fjLj256EEEEELb1ELb0ELb1ELb1EEEvNS_9FwdParamsE,"ax",@progbits
	.align	128
        .global         _ZN10layer_norm13ln_fwd_kernelINS_13Kernel_traitsIf13__nv_bfloat16fS2_fjLj8192ELj1ELj1ELj8ELj16ENS_18Kernel_traits_baseILj8192EfS2_fS2_fjLj256EEEEELb1ELb0ELb1ELb1EEEvNS_9FwdParamsE
        .type           _ZN10layer_norm13ln_fwd_kernelINS_13Kernel_traitsIf13__nv_bfloat16fS2_fjLj8192ELj1ELj1ELj8ELj16ENS_18Kernel_traits_baseILj8192EfS2_fS2_fjLj256EEEEELb1ELb0ELb1ELb1EEEvNS_9FwdParamsE,@function
        .size           _ZN10layer_norm13ln_fwd_kernelINS_13Kernel_traitsIf13__nv_bfloat16fS2_fjLj8192ELj1ELj1ELj8ELj16ENS_18Kernel_traits_baseILj8192EfS2_fS2_fjLj256EEEEELb1ELb0ELb1ELb1EEEvNS_9FwdParamsE,(.L_x_30259 - _ZN10layer_norm13ln_fwd_kernelINS_13Kernel_traitsIf13__nv_bfloat16fS2_fjLj8192ELj1ELj1ELj8ELj16ENS_18Kernel_traits_baseILj8192EfS2_fS2_fjLj256EEEEELb1ELb0ELb1ELb1EEEvNS_9FwdParamsE)
        .other          _ZN10layer_norm13ln_fwd_kernelINS_13Kernel_traitsIf13__nv_bfloat16fS2_fjLj8192ELj1ELj1ELj8ELj16ENS_18Kernel_traits_baseILj8192EfS2_fS2_fjLj256EEEEELb1ELb0ELb1ELb1EEEvNS_9FwdParamsE,@"STO_CUDA_ENTRY STV_DEFAULT"
_ZN10layer_norm13ln_fwd_kernelINS_13Kernel_traitsIf13__nv_bfloat16fS2_fjLj8192ELj1ELj1ELj8ELj16ENS_18Kernel_traits_baseILj8192EfS2_fS2_fjLj256EEEEELb1ELb0ELb1ELb1EEEvNS_9FwdParamsE:
.text._ZN10layer_norm13ln_fwd_kernelINS_13Kernel_traitsIf13__nv_bfloat16fS2_fjLj8192ELj1ELj1ELj8ELj16ENS_18Kernel_traits_baseILj8192EfS2_fS2_fjLj256EEEEELb1ELb0ELb1ELb1EEEvNS_9FwdParamsE:
        /* <DEDUP_REMOVED lines=12> */
[----:B------:R-:W-:-:S04]  /*00c0*/  ISETP.NE.U32.AND P0, PT, RZ, UR6, PT ;  /* 0x00000006ff007c0c */ /* 0x000fc8000bf05070 */
[----:B------:R-:W-:Y:S02]  /*00d0*/  ISETP.NE.AND.EX P0, PT, RZ, UR7, PT, P0 ;  /* 0x00000007ff007c0c */ /* 0x000fe4000bf05300 */
[----:B------:R-:W-:Y:S02]  /*00e0*/  CS2R R6, SRZ ;  /* 0x0000000000067805 */ /* 0x000fe4000001ff00 */
[----:B------:R-:W-:Y:S02]  /*00f0*/  CS2R R8, SRZ ;  /* 0x0000000000087805 */ /* 0x000fe4000001ff00 */
[----:B------:R-:W-:Y:S01]  /*0100*/  CS2R R10, SRZ ;  /* 0x00000000000a7805 */ /* 0x000fe2000001ff00 */
[----:B-1----:R-:W-:Y:S01]  /*0110*/  @P1 IMAD.MOV.U32 R4, RZ, RZ, R158 ;  /* 0x000000ffff041224 */ /* 0x002fe200078e009e */
[----:B------:R-:W-:Y:S02]  /*0120*/  CS2R R12, SRZ ;  /* 0x00000000000c7805 */ /* 0x000fe4000001ff00 */
[----:B------:R-:W-:-:S02]  /*0130*/  CS2R R14, SRZ ;  /* 0x00000000000e7805 */ /* 0x000fc4000001ff00 */
[----:B------:R-:W-:Y:S02]  /*0140*/  CS2R R16, SRZ ;  /* 0x0000000000107805 */ /* 0x000fe4000001ff00 */
[----:B------:R-:W-:Y:S02]  /*0150*/  CS2R R18, SRZ ;  /* 0x0000000000127805 */ /* 0x000fe4000001ff00 */
[----:B------:R-:W-:Y:S02]  /*0160*/  CS2R R20, SRZ ;  /* 0x0000000000147805 */ /* 0x000fe4000001ff00 */
[----:B------:R-:W-:Y:S01]  /*0170*/  CS2R R22, SRZ ;  /* 0x0000000000167805 */ /* 0x000fe2000001ff00 */
[----:B0-----:R-:W-:Y:S01]  /*0180*/  IMAD.SHL.U32 R0, R112, 0x20, RZ ;  /* 0x0000002070007824 */ /* 0x001fe200078e00ff */
[----:B------:R-:W-:Y:S01]  /*0190*/  CS2R R24, SRZ ;  /* 0x0000000000187805 */ /* 0x000fe2000001ff00 */
[----:B--2---:R-:W-:Y:S01]  /*01a0*/  @P1 IMAD.MOV.U32 R5, RZ, RZ, R159 ;  /* 0x000000ffff051224 */ /* 0x004fe200078e009f */
[----:B------:R-:W-:-:S02]  /*01b0*/  CS2R R26, SRZ ;  /* 0x00000000001a7805 */ /* 0x000fc4000001ff00 */
[----:B------:R-:W-:Y:S02]  /*01c0*/  CS2R R28, SRZ ;  /* 0x00000000001c7805 */ /* 0x000fe4000001ff00 */
[----:B------:R-:W-:Y:S02]  /*01d0*/  LOP3.LUT R0, R0, 0x1fe0, RZ, 0xc0, !PT ;  /* 0x00001fe000007812 */ /* 0x000fe400078ec0ff */
[----:B------:R-:W-:Y:S01]  /*01e0*/  CS2R R30, SRZ ;  /* 0x00000000001e7805 */ /* 0x000fe2000001ff00 */
[----:B------:R0:W5:Y:S01]  /*01f0*/  @P1 LDG.E.64 R68, desc[UR4][R4.64] ;  /* 0x0000000404441981 */ /* 0x000162000c1e1b00 */
[C---:B------:R-:W-:Y:S02]  /*0200*/  IADD3 R36, P3, R0.reuse, UR6, RZ ;  /* 0x0000000600247c10 */ /* 0x040fe4000ff7e0ff */
[----:B------:R-:W-:Y:S02]  /*0210*/  CS2R R32, SRZ ;  /* 0x0000000000207805 */ /* 0x000fe4000001ff00 */
[----:B------:R-:W-:Y:S01]  /*0220*/  CS2R R34, SRZ ;  /* 0x0000000000227805 */ /* 0x000fe2000001ff00 */
[----:B------:R-:W5:Y:S01]  /*0230*/  @P1 LDG.E.64 R2, desc[UR4][R2.64] ;  /* 0x0000000402021981 */ /* 0x000f62000c1e1b00 */
[----:B------:R-:W-:Y:S01]  /*0240*/  IADD3.X R37, RZ, UR7, RZ, P3, !PT ;  /* 0x00000007ff257c10 */ /* 0x000fe20009ffe4ff */
[----:B------:R-:W1:Y:S01]  /*0250*/  S2UR UR6, SR_CTAID.X ;  /* 0x00000000000679c3 */ /* 0x000e620000002500 */
[----:B------:R-:W-:Y:S01]  /*0260*/  IADD3 R70, P2, R0, UR8, RZ ;  /* 0x0000000800467c10 */ /* 0x000fe2000ff5e0ff */
[----:B------:R-:W-:Y:S01]  /*0270*/  ULDC UR7, c[0x0][0x214] ;  /* 0x0000850000077ab9 */ /* 0x000fe20000000800 */
[----:B0-----:R-:W-:Y:S01]  /*0280*/  CS2R R4, SRZ ;  /* 0x0000000000047805 */ /* 0x001fe2000001ff00 */
[----:B------:R0:W5:Y:S02]  /*0290*/  @P0 LDG.E.128 R8, desc[UR4][R36.64+0x10] ;  /* 0x0000100424080981 */ /* 0x000164000c1e1d00 */
[----:B------:R-:W-:-:S02]  /*02a0*/  IMAD.X R71, RZ, RZ, UR9, P2 ;  /* 0x00000009ff477e24 */ /* 0x000fc400090e06ff */
[----:B------:R0:W5:Y:S01]  /*02b0*/  @P0 LDG.E.128 R12, desc[UR4][R36.64+0x2000] ;  /* 0x00200004240c0981 */ /* 0x000162000c1e1d00 */
[----:B------:R-:W2:Y:S03]  /*02c0*/  LDC R39, c[0x0][RZ] ;  /* 0x00000000ff277b82 */ /* 0x000ea60000000800 */
[----:B------:R0:W5:Y:S04]  /*02d0*/  @P0 LDG.E.128 R4, desc[UR4][R36.64] ;  /* 0x0000000424040981 */ /* 0x000168000c1e1d00 */
[----:B------:R0:W5:Y:S04]  /*02e0*/  @P0 LDG.E.128 R16, desc[UR4][R36.64+0x2010] ;  /* 0x0020100424100981 */ /* 0x000168000c1e1d00 */
[----:B------:R0:W5:Y:S04]  /*02f0*/  @P0 LDG.E.128 R20, desc[UR4][R36.64+0x4000] ;  /* 0x0040000424140981 */ /* 0x000168000c1e1d00 */
[----:B------:R0:W5:Y:S01]  /*0300*/  @P0 LDG.E.128 R24, desc[UR4][R36.64+0x4010] ;  /* 0x0040100424180981 */ /* 0x000162000c1e1d00 */
[----:B-1----:R-:W-:-:S03]  /*0310*/  LEA.HI R113, R112, UR6, RZ, 0x18 ;  /* 0x0000000670717c11 */ /* 0x002fc6000f8fc0ff */
[----:B------:R0:W5:Y:S01]  /*0320*/  @P0 LDG.E.128 R28, desc[UR4][R36.64+0x6000] ;  /* 0x00600004241c0981 */ /* 0x000162000c1e1d00 */
[----:B------:R-:W-:-:S03]  /*0330*/  ISETP.GE.AND P2, PT, R113, UR7, PT ;  /* 0x0000000771007c0c */ /* 0x000fc6000bf46270 */
[----:B------:R0:W5:Y:S01]  /*0340*/  @P0 LDG.E.128 R32, desc[UR4][R36.64+0x6010] ;  /* 0x0060100424200981 */ /* 0x000162000c1e1d00 */
[----:B--2---:R-:W-:-:S09]  /*0350*/  IMAD R134, R39, UR6, R112 ;  /* 0x0000000627867c24 */ /* 0x004fd2000f8e0270 */
[----:B0-----:R-:W-:Y:S05]  /*0360*/  @P2 EXIT ;  /* 0x000000000000294d */ /* 0x001fea0003800000 */
[----:B------:R-:W0:Y:S01]  /*0370*/  @P1 LDC R73, c[0x0][0x2f0] ;  /* 0x0000bc00ff491b82 */ /* 0x000e220000000800 */
[----:B------:R-:W5:Y:S02]  /*0380*/  LDG.E.128 R36, desc[UR4][R70.64] ;  /* 0x0000000446247981 */ /* 0x000f64000c1e1d00 */
[----:B-----5:R-:W-:Y:S02]  /*0390*/  IADD3 R114, R3, -0x4498517b, RZ ;  /* 0xbb67ae8503727810 */ /* 0x020fe40007ffe0ff */
        /* <DEDUP_REMOVED lines=14> */
[C---:B------:R-:W-:Y:S01]  /*0480*/  VIADD R115, R2.reuse, 0x9e3779b9 ;  /* 0x9e3779b902737836 */ /* 0x040fe20000000000 */
[C---:B------:R-:W-:Y:S01]  /*0490*/  IADD3 R128, R3.reuse, 0x1fd5c5a3, RZ ;  /* 0x1fd5c5a303807810 */ /* 0x040fe20007ffe0ff */
[----:B------:R-:W-:Y:S01]  /*04a0*/  VIADD R116, R2, 0x3c6ef372 ;  /* 0x3c6ef37202747836 */ /* 0x000fe20000000000 */
[--C-:B------:R-:W-:Y:S01]  /*04b0*/  SHF.R.U64 R135, R158, 0x2, R159.reuse ;  /* 0x000000029e877819 */ /* 0x100fe2000000129f */
[C---:B------:R-:W-:Y:S01]  /*04c0*/  VIADD R118, R3.reuse, 0x32370b8f ;  /* 0x32370b8f03767836 */ /* 0x040fe20000000000 */
[----:B------:R-:W-:Y:S01]  /*04d0*/  SHF.R.U32.HI R137, RZ, 0x2, R159 ;  /* 0x00000002ff897819 */ /* 0x000fe2000001169f */
[----:B------:R-:W-:Y:S01]  /*04e0*/  VIADD R119, R2, 0xdaa66d2b ;  /* 0xdaa66d2b02777836 */ /* 0x000fe20000000000 */
        /* <DEDUP_REMOVED lines=9> */
[----:B------:R-:W-:Y:S01]  /*0580*/  ULDC.64 UR8, c[0x0][0x298] ;  /* 0x0000a60000087ab9 */ /* 0x000fe20000000a00 */
[----:B------:R-:W-:Y:S01]  /*0590*/  ISETP.NE.AND P2, PT, RZ, UR6, PT ;  /* 0x00000006ff007c0c */ /* 0x000fe2000bf45270 */
[----:B------:R-:W-:Y:S01]  /*05a0*/  IMAD.WIDE.U32 R74, R74, -0x326172a9, RZ ;  /* 0xcd9e8d574a4a7825 */ /* 0x000fe200078e00ff */
[----:B------:R-:W-:Y:S01]  /*05b0*/  LOP3.LUT R73, R71, R68, R114, 0x96, !PT ;  /* 0x0000004447497212 */ /* 0x000fe200078e9672 */
[----:B------:R-:W-:Y:S01]  /*05c0*/  ULDC UR6, c[0x0][0x290] ;  /* 0x0000a40000067ab9 */ /* 0x000fe20000000800 */
[----:B------:R-:W-:Y:S01]  /*05d0*/  ULDC.64 UR10, c[0x0][0x210] ;  /* 0x00008400000a7ab9 */ /* 0x000fe20000000a00 */
        /* <DEDUP_REMOVED lines=40> */
[----:B------:R-:W-:Y:S01]  /*0860*/  IMAD.HI.U32 R68, R70, -0x326172a9, RZ ;  /* 0xcd9e8d5746447827 */ /* 0x000fe200078e00ff */
[----:B------:R-:W-:-:S03]  /*0870*/  HFMA2.MMA R0, -RZ, RZ, 0, 5.9604644775390625e-08 ;  /* 0x00000001ff007435 */ /* 0x000fc600000001ff */
[----:B------:R-:W-:Y:S01]  /*0880*/  IMAD.MOV.U32 R139, RZ, RZ, RZ ;  /* 0x000000ffff8b7224 */ /* 0x000fe200078e00ff */
[----:B------:R-:W-:Y:S01]  /*0890*/  LOP3.LUT R146, R68, R146, R133, 0x96, !PT ;  /* 0x0000009244927212 */ /* 0x000fe200078e9685 */
[----:B------:R-:W-:Y:S02]  /*08a0*/  IMAD R152, R69, -0x2daee0ad, RZ ;  /* 0xd2511f5345987824 */ /* 0x000fe400078e02ff */
[----:B------:R-:W-:-:S07]  /*08b0*/  IMAD R150, R70, -0x326172a9, RZ ;  /* 0xcd9e8d5746967824 */ /* 0x000fce00078e02ff */
.L_x_13967:
        /* <DEDUP_REMOVED lines=21> */
[----:B------:R-:W-:Y:S01]  /*0a10*/  @P3 VIADD R89, R90, 0xffffffff ;  /* 0xffffffff5a593836 */ /* 0x000fe20000000000 */
[----:B------:R-:W-:-:S03]  /*0a20*/  @P3 LOP3.LUT R136, R112, 0xff, RZ, 0xc0, !PT ;  /* 0x000000ff70883812 */ /* 0x000fc600078ec0ff */
        /* <DEDUP_REMOVED lines=26> */
.L_x_13671:
[----:B------:R-:W-:-:S07]  /*0bd0*/  MOV R89, R150 ;  /* 0x0000009600597202 */ /* 0x000fce0000000f00 */
.L_x_13672:
[----:B------:R-:W-:Y:S05]  /*0be0*/  BSYNC B1 ;  /* 0x0000000000017941 */ /* 0x000fea0003800000 */
.L_x_13670:
        /* <DEDUP_REMOVED lines=16> */
.L_x_13676:
[----:B------:R-:W-:Y:S05]  /*0cf0*/  BSYNC B2 ;  /* 0x0000000000027941 */ /* 0x000fea0003800000 */
.L_x_13675:
        /* <DEDUP_REMOVED lines=43> */
.L_x_13674:
[----:B------:R-:W-:Y:S05]  /*0fb0*/  BSYNC B1 ;  /* 0x0000000000017941 */ /* 0x000fea0003800000 */
.L_x_13673:
        /* <DEDUP_REMOVED lines=10> */
.L_x_13669:
[----:B------:R-:W-:Y:S05]  /*1060*/  BSYNC B0 ;  /* 0x0000000000007941 */ /* 0x000fea0003800000 */
.L_x_13668:
        /* <DEDUP_REMOVED lines=18> */
.L_x_13680:
[----:B------:R-:W-:-:S07]  /*1190*/  IMAD.MOV.U32 R81, RZ, RZ, R150 ;  /* 0x000000ffff517224 */ /* 0x000fce00078e0096 */
.L_x_13681:
[----:B------:R-:W-:Y:S05]  /*11a0*/  BSYNC B1 ;  /* 0x0000000000017941 */ /* 0x000fea0003800000 */
.L_x_13679:
        /* <DEDUP_REMOVED lines=16> */
.L_x_13685:
[----:B------:R-:W-:Y:S05]  /*12b0*/  BSYNC B2 ;  /* 0x0000000000027941 */ /* 0x000fea0003800000 */
.L_x_13684:
        /* <DEDUP_REMOVED lines=43> */
.L_x_13683:
[----:B------:R-:W-:Y:S05]  /*1570*/  BSYNC B1 ;  /* 0x0000000000017941 */ /* 0x000fea0003800000 */
.L_x_13682:
        /* <DEDUP_REMOVED lines=11> */
.L_x_13678:
[----:B------:R-:W-:Y:S05]  /*1630*/  BSYNC B0 ;  /* 0x0000000000007941 */ /* 0x000fea0003800000 */
.L_x_13677:
        /* <DEDUP_REMOVED lines=18> */
.L_x_13689:
[----:B------:R-:W-:-:S07]  /*1760*/  IMAD.MOV.U32 R90, RZ, RZ, R150 ;  /* 0x000000ffff5a7224 */ /* 0x000fce00078e0096 */
.L_x_13690:
[----:B------:R-:W-:Y:S05]  /*1770*/  BSYNC B1 ;  /* 0x0000000000017941 */ /* 0x000fea0003800000 */
.L_x_13688:
        /* <DEDUP_REMOVED lines=16> */
.L_x_13694:
[----:B------:R-:W-:Y:S05]  /*1880*/  BSYNC B2 ;  /* 0x0000000000027941 */ /* 0x000fea0003800000 */
.L_x_13693:
        /* <DEDUP_REMOVED lines=43> */
.L_x_13692:
[----:B------:R-:W-:Y:S05]  /*1b40*/  BSYNC B1 ;  /* 0x0000000000017941 */ /* 0x000fea0003800000 */
.L_x_13691:
        /* <DEDUP_REMOVED lines=10> */
.L_x_13687:
[----:B------:R-:W-:Y:S05]  /*1bf0*/  BSYNC B0 ;  /* 0x0000000000007941 */ /* 0x000fea0003800000 */
.L_x_13686:
        /* <DEDUP_REMOVED lines=18> */
.L_x_13698:
[----:B------:R-:W-:-:S07]  /*1d20*/  MOV R83, R150 ;  /* 0x0000009600537202 */ /* 0x000fce0000000f00 */
.L_x_13699:
[----:B------:R-:W-:Y:S05]  /*1d30*/  BSYNC B1 ;  /* 0x0000000000017941 */ /* 0x000fea0003800000 */
.L_x_13697:
        /* <DEDUP_REMOVED lines=16> */
.L_x_13703:
[----:B------:R-:W-:Y:S05]  /*1e40*/  BSYNC B2 ;  /* 0x0000000000027941 */ /* 0x000fea0003800000 */
.L_x_13702:
        /* <DEDUP_REMOVED lines=43> */
.L_x_13701:
[----:B------:R-:W-:Y:S05]  /*2100*/  BSYNC B1 ;  /* 0x0000000000017941 */ /* 0x000fea0003800000 */
.L_x_13700:
        /* <DEDUP_REMOVED lines=11> */
.L_x_13696:
[----:B------:R-:W-:Y:S05]  /*21c0*/  BSYNC B0 ;  /* 0x0000000000007941 */ /* 0x000fea0003800000 */
.L_x_13695:
        /* <DEDUP_REMOVED lines=18> */
.L_x_13707:
[----:B------:R-:W-:-:S07]  /*22f0*/  IMAD.MOV.U32 R92, RZ, RZ, R150 ;  /* 0x000000ffff5c7224 */ /* 0x000fce00078e0096 */
.L_x_13708:
[----:B------:R-:W-:Y:S05]  /*2300*/  BSYNC B1 ;  /* 0x0000000000017941 */ /* 0x000fea0003800000 */
.L_x_13706:
        /* <DEDUP_REMOVED lines=16> */
.L_x_13712:
[----:B------:R-:W-:Y:S05]  /*2410*/  BSYNC B2 ;  /* 0x0000000000027941 */ /* 0x000fea0003800000 */
.L_x_13711:
        /* <DEDUP_REMOVED lines=43> */
.L_x_13710:
[----:B------:R-:W-:Y:S05]  /*26d0*/  BSYNC B1 ;  /* 0x0000000000017941 */ /* 0x000fea0003800000 */
.L_x_13709:
        /* <DEDUP_REMOVED lines=10> */
.L_x_13705:
[----:B------:R-:W-:Y:S05]  /*2780*/  BSYNC B0 ;  /* 0x0000000000007941 */ /* 0x000fea0003800000 */
.L_x_13704:
        /* <DEDUP_REMOVED lines=18> */
.L_x_13716:
[----:B------:R-:W-:-:S07]  /*28b0*/  IMAD.MOV.U32 R85, RZ, RZ, R150 ;  /* 0x000000ffff557224 */ /* 0x000fce00078e0096 */
.L_x_13717:
[----:B------:R-:W-:Y:S05]  /*28c0*/  BSYNC B1 ;  /* 0x0000000000017941 */ /* 0x000fea0003800000 */
.L_x_13715:
        /* <DEDUP_REMOVED lines=16> */
.L_x_13721:
[----:B------:R-:W-:Y:S05]  /*29d0*/  BSYNC B2 ;  /* 0x0000000000027941 */ /* 0x000fea0003800000 */
.L_x_13720:
        /* <DEDUP_REMOVED lines=43> */
.L_x_13719:
[----:B------:R-:W-:Y:S05]  /*2c90*/  BSYNC B1 ;  /* 0x0000000000017941 */ /* 0x000fea0003800000 */
.L_x_13718:
        /* <DEDUP_REMOVED lines=11> */
.L_x_13714:
[----:B------:R-:W-:Y:S05]  /*2d50*/  BSYNC B0 ;  /* 0x0000000000007941 */ /* 0x000fea0003800000 */
.L_x_13713:
        /* <DEDUP_REMOVED lines=18> */
.L_x_13725:
[----:B------:R-:W-:-:S07]  /*2e80*/  MOV R94, R150 ;  /* 0x00000096005e7202 */ /* 0x000fce0000000f00 */
.L_x_13726:
[----:B------:R-:W-:Y:S05]  /*2e90*/  BSYNC B1 ;  /* 0x0000000000017941 */ /* 0x000fea0003800000 */
.L_x_13724:
        /* <DEDUP_REMOVED lines=16> */
.L_x_13730:
[----:B------:R-:W-:Y:S05]  /*2fa0*/  BSYNC B2 ;  /* 0x0000000000027941 */ /* 0x000fea0003800000 */
.L_x_13729:
        /* <DEDUP_REMOVED lines=43> */
.L_x_13728:
[----:B------:R-:W-:Y:S05]  /*3260*/  BSYNC B1 ;  /* 0x0000000000017941 */ /* 0x000fea0003800000 */
.L_x_13727:
        /* <DEDUP_REMOVED lines=10> */
.L_x_13723:
[----:B------:R-:W-:Y:S05]  /*3310*/  BSYNC B0 ;  /* 0x0000000000007941 */ /* 0x000fea0003800000 */
.L_x_13722:
        /* <DEDUP_REMOVED lines=18> */
.L_x_13734:
[----:B------:R-:W-:-:S07]  /*3440*/  IMAD.MOV.U32 R87, RZ, RZ, R150 ;  /* 0x000000ffff577224 */ /* 0x000fce00078e0096 */
.L_x_13735:
[----:B------:R-:W-:Y:S05]  /*3450*/  BSYNC B1 ;  /* 0x0000000000017941 */ /* 0x000fea0003800000 */
.L_x_13733:
        /* <DEDUP_REMOVED lines=16> */
.L_x_13739:
[----:B------:R-:W-:Y:S05]  /*3560*/  BSYNC B2 ;  /* 0x0000000000027941 */ /* 0x000fea0003800000 */
.L_x_13738:
        /* <DEDUP_REMOVED lines=43> */
.L_x_13737:
[----:B------:R-:W-:Y:S05]  /*3820*/  BSYNC B1 ;  /* 0x0000000000017941 */ /* 0x000fea0003800000 */
.L_x_13736:
        /* <DEDUP_REMOVED lines=11> */
.L_x_13732:
[----:B------:R-:W-:Y:S05]  /*38e0*/  BSYNC B0 ;  /* 0x0000000000007941 */ /* 0x000fea0003800000 */
.L_x_13731:
[----:B------:R-:W0:Y:S01]  /*38f0*/  LDC.64 R156, c[0x0][0x238] ;  /* 0x00008e00ff9c7b82 */ /* 0x000e220000000a00 */
[----:B------:R-:W-:Y:S01]  /*3900*/  VIADD R97, R105, 0x100 ;  /* 0x0000010069617836 */ /* 0x000fe20000000000 */
[----:B------:R-:W-:Y:S01]  /*3910*/  BSSY B0, `(.L_x_13740) ;  /* 0x000001d000007945 */ /* 0x000fe20003800000 */
[----:B------:R-:W-:-:S05]  /*3920*/  IADD3 R96, R104, 0x100, RZ ;  /* 0x0000010068607810 */ /* 0x000fca0007ffe0ff */
        /* <DEDUP_REMOVED lines=27> */
.L_x_13741:
[----:B------:R-:W-:Y:S05]  /*3ae0*/  BSYNC B0 ;  /* 0x0000000000007941 */ /* 0x000fea0003800000 */
.L_x_13740:
[----:B-12---:R-:W-:Y:S01]  /*3af0*/  @P3 IMAD.WIDE.U32 R90, R96, 0x10, R100 ;  /* 0x00000010605a3825 */ /* 0x006fe200078e0064 */
[----:B------:R-:W0:Y:S04]  /*3b00*/  @P0 LDG.E.128 R76, desc[UR4][R94.64] ;  /* 0x000000045e4c0981 */ /* 0x000e28000c1e1d00 */
[----:B------:R1:W5:Y:S04]  /*3b10*/  @P3 LDG.E.128 R72, desc[UR4][R90.64] ;  /* 0x000000045a483981 */ /* 0x000368000c1e1d00 */
[----:B------:R1:W5:Y:S01]  /*3b20*/  @P0 LDG.E.128 R68, desc[UR4][R94.64+0x10] ;  /* 0x000010045e440981 */ /* 0x000362000c1e1d00 */
[----:B------:R-:W-:Y:S01]  /*3b30*/  @!P4 ISETP.NE.U32.AND P1, PT, R124, RZ, PT ;  /* 0x000000ff7c00c20c */ /* 0x000fe20003f25070 */
[----:B------:R-:W-:Y:S01]  /*3b40*/  BSSY B0, `(.L_x_13742) ;  /* 0x000005a000007945 */ /* 0x000fe20003800000 */
[----:B------:R-:W-:-:S02]  /*3b50*/  @!P4 IMAD.MOV.U32 R92, RZ, RZ, R102 ;  /* 0x000000ffff5cc224 */ /* 0x000fc400078e0066 */
[----:B------:R-:W-:-:S04]  /*3b60*/  @!P4 ISETP.NE.AND.EX P1, PT, R125, RZ, PT, P1 ;  /* 0x000000ff7d00c20c */ /* 0x000fc80003f25310 */
[----:B0-----:R-:W-:Y:S01]  /*3b70*/  @!P4 FSEL R88, R76, RZ, P1 ;  /* 0x000000ff4c58c208 */ /* 0x001fe20000800000 */
        /* <DEDUP_REMOVED lines=13> */
.L_x_13745:
[----:B------:R-:W-:-:S07]  /*3c50*/  IMAD.MOV.U32 R98, RZ, RZ, R150 ;  /* 0x000000ffff627224 */ /* 0x000fce00078e0096 */
.L_x_13746:
[----:B------:R-:W-:Y:S05]  /*3c60*/  BSYNC B1 ;  /* 0x0000000000017941 */ /* 0x000fea0003800000 */
.L_x_13744:
        /* <DEDUP_REMOVED lines=16> */
.L_x_13750:
[----:B------:R-:W-:Y:S05]  /*3d70*/  BSYNC B2 ;  /* 0x0000000000027941 */ /* 0x000fea0003800000 */
.L_x_13749:
        /* <DEDUP_REMOVED lines=42> */
[----:B------:R-:W-:-:S07]  /*4020*/  IMAD.MOV.U32 R92, RZ, RZ, RZ ;  /* 0x000000ffff5c7224 */ /* 0x000fce00078e00ff */
.L_x_13748:
[----:B------:R-:W-:Y:S05]  /*4030*/  BSYNC B1 ;  /* 0x0000000000017941 */ /* 0x000fea0003800000 */
.L_x_13747:
        /* <DEDUP_REMOVED lines=10> */
.L_x_13743:
[----:B------:R-:W-:Y:S05]  /*40e0*/  BSYNC B0 ;  /* 0x0000000000007941 */ /* 0x000fea0003800000 */
.L_x_13742:
        /* <DEDUP_REMOVED lines=18> */
.L_x_13754:
[----:B------:R-:W-:-:S07]  /*4210*/  MOV R89, R150 ;  /* 0x0000009600597202 */ /* 0x000fce0000000f00 */
.L_x_13755:
[----:B------:R-:W-:Y:S05]  /*4220*/  BSYNC B1 ;  /* 0x0000000000017941 */ /* 0x000fea0003800000 */
.L_x_13753:
        /* <DEDUP_REMOVED lines=16> */
.L_x_13759:
[----:B------:R-:W-:Y:S05]  /*4330*/  BSYNC B2 ;  /* 0x0000000000027941 */ /* 0x000fea0003800000 */
.L_x_13758:
        /* <DEDUP_REMOVED lines=43> */
.L_x_13757:
[----:B------:R-:W-:Y:S05]  /*45f0*/  BSYNC B1 ;  /* 0x0000000000017941 */ /* 0x000fea0003800000 */
.L_x_13756:
        /* <DEDUP_REMOVED lines=11> */
.L_x_13752:
[----:B------:R-:W-:Y:S05]  /*46b0*/  BSYNC B0 ;  /* 0x0000000000007941 */ /* 0x000fea0003800000 */
.L_x_13751:
        /* <DEDUP_REMOVED lines=18> */
.L_x_13763:
[----:B------:R-:W-:-:S07]  /*47e0*/  IMAD.MOV.U32 R100, RZ, RZ, R150 ;  /* 0x000000ffff647224 */ /* 0x000fce00078e0096 */
.L_x_13764:
[----:B------:R-:W-:Y:S05]  /*47f0*/  BSYNC B1 ;  /* 0x0000000000017941 */ /* 0x000fea0003800000 */
.L_x_13762:
        /* <DEDUP_REMOVED lines=16> */
.L_x_13768:
[----:B------:R-:W-:Y:S05]  /*4900*/  BSYNC B2 ;  /* 0x0000000000027941 */ /* 0x000fea0003800000 */
.L_x_13767:
        /* <DEDUP_REMOVED lines=43> */
.L_x_13766:
[----:B------:R-:W-:Y:S05]  /*4bc0*/  BSYNC B1 ;  /* 0x0000000000017941 */ /* 0x000fea0003800000 */
.L_x_13765:
        /* <DEDUP_REMOVED lines=10> */
.L_x_13761:
[----:B------:R-:W-:Y:S05]  /*4c70*/  BSYNC B0 ;  /* 0x0000000000007941 */ /* 0x000fea0003800000 */
.L_x_13760:
        /* <DEDUP_REMOVED lines=18> */
.L_x_13772:
[----:B------:R-:W-:-:S07]  /*4da0*/  MOV R91, R150 ;  /* 0x00000096005b7202 */ /* 0x000fce0000000f00 */
.L_x_13773:
[----:B------:R-:W-:Y:S05]  /*4db0*/  BSYNC B1 ;  /* 0x0000000000017941 */ /* 0x000fea0003800000 */
.L_x_13771:
        /* <DEDUP_REMOVED lines=16> */
.L_x_13777:
[----:B------:R-:W-:Y:S05]  /*4ec0*/  BSYNC B2 ;  /* 0x0000000000027941 */ /* 0x000fea0003800000 */
.L_x_13776:
        /* <DEDUP_REMOVED lines=43> */
.L_x_13775:
[----:B------:R-:W-:Y:S05]  /*5180*/  BSYNC B1 ;  /* 0x0000000000017941 */ /* 0x000fea0003800000 */
.L_x_13774:
        /* <DEDUP_REMOVED lines=11> */
.L_x_13770:
[----:B------:R-:W-:Y:S05]  /*5240*/  BSYNC B0 ;  /* 0x0000000000007941 */ /* 0x000fea0003800000 */
.L_x_13769:
        /* <DEDUP_REMOVED lines=18> */
.L_x_13781:
[----:B------:R-:W-:-:S07]  /*5370*/  IMAD.MOV.U32 R102, RZ, RZ, R150 ;  /* 0x000000ffff667224 */ /* 0x000fce00078e0096 */
.L_x_13782:
[----:B------:R-:W-:Y:S05]  /*5380*/  BSYNC B1 ;  /* 0x0000000000017941 */ /* 0x000fea0003800000 */
.L_x_13780:
        /* <DEDUP_REMOVED lines=16> */
.L_x_13786:
[----:B------:R-:W-:Y:S05]  /*5490*/  BSYNC B2 ;  /* 0x0000000000027941 */ /* 0x000fea0003800000 */
.L_x_13785:
        /* <DEDUP_REMOVED lines=43> */
.L_x_13784:
[----:B------:R-:W-:Y:S05]  /*5750*/  BSYNC B1 ;  /* 0x0000000000017941 */ /* 0x000fea0003800000 */
.L_x_13783:
        /* <DEDUP_REMOVED lines=10> */
.L_x_13779:
[----:B------:R-:W-:Y:S05]  /*5800*/  BSYNC B0 ;  /* 0x0000000000007941 */ /* 0x000fea0003800000 */
.L_x_13778:
        /* <DEDUP_REMOVED lines=18> */
.L_x_13790:
[----:B------:R-:W-:-:S07]  /*5930*/  MOV R93, R150 ;  /* 0x00000096005d7202 */ /* 0x000fce0000000f00 */
.L_x_13791:
[----:B------:R-:W-:Y:S05]  /*5940*/  BSYNC B1 ;  /* 0x0000000000017941 */ /* 0x000fea0003800000 */
.L_x_13789:
        /* <DEDUP_REMOVED lines=16> */
.L_x_13795:
[----:B------:R-:W-:Y:S05]  /*5a50*/  BSYNC B2 ;  /* 0x0000000000027941 */ /* 0x000fea0003800000 */
.L_x_13794:
        /* <DEDUP_REMOVED lines=43> */
.L_x_13793:
[----:B------:R-:W-:Y:S05]  /*5d10*/  BSYNC B1 ;  /* 0x0000000000017941 */ /* 0x000fea0003800000 */
.L_x_13792:
        /* <DEDUP_REMOVED lines=11> */
.L_x_13788:
[----:B------:R-:W-:Y:S05]  /*5dd0*/  BSYNC B0 ;  /* 0x0000000000007941 */ /* 0x000fea0003800000 */
.L_x_13787:
        /* <DEDUP_REMOVED lines=18> */
.L_x_13799:
[----:B------:R-:W-:-:S07]  /*5f00*/  IMAD.MOV.U32 R106, RZ, RZ, R150 ;  /* 0x000000ffff6a7224 */ /* 0x000fce00078e0096 */
.L_x_13800:
[----:B------:R-:W-:Y:S05]  /*5f10*/  BSYNC B1 ;  /* 0x0000000000017941 */ /* 0x000fea0003800000 */
.L_x_13798:
        /* <DEDUP_REMOVED lines=16> */
.L_x_13804:
[----:B------:R-:W-:Y:S05]  /*6020*/  BSYNC B2 ;  /* 0x0000000000027941 */ /* 0x000fea0003800000 */
.L_x_13803:
        /* <DEDUP_REMOVED lines=43> */
.L_x_13802:
[----:B------:R-:W-:Y:S05]  /*62e0*/  BSYNC B1 ;  /* 0x0000000000017941 */ /* 0x000fea0003800000 */
.L_x_13801:
        /* <DEDUP_REMOVED lines=10> */
.L_x_13797:
[----:B------:R-:W-:Y:S05]  /*6390*/  BSYNC B0 ;  /* 0x0000000000007941 */ /* 0x000fea0003800000 */
.L_x_13796:
        /* <DEDUP_REMOVED lines=18> */
.L_x_13808:
[----:B------:R-:W-:-:S07]  /*64c0*/  MOV R95, R150 ;  /* 0x00000096005f7202 */ /* 0x000fce0000000f00 */
.L_x_13809:
[----:B------:R-:W-:Y:S05]  /*64d0*/  BSYNC B1 ;  /* 0x0000000000017941 */ /* 0x000fea0003800000 */
.L_x_13807:
        /* <DEDUP_REMOVED lines=16> */
.L_x_13813:
[----:B------:R-:W-:Y:S05]  /*65e0*/  BSYNC B2 ;  /* 0x0000000000027941 */ /* 0x000fea0003800000 */
.L_x_13812:
        /* <DEDUP_REMOVED lines=43> */
.L_x_13811:
[----:B------:R-:W-:Y:S05]  /*68a0*/  BSYNC B1 ;  /* 0x0000000000017941 */ /* 0x000fea0003800000 */
.L_x_13810:
        /* <DEDUP_REMOVED lines=11> */
.L_x_13806:
[----:B------:R-:W-:Y:S05]  /*6960*/  BSYNC B0 ;  /* 0x0000000000007941 */ /* 0x000fea0003800000 */
.L_x_13805:
[----:B------:R-:W-:Y:S01]  /*6970*/  IMAD.WIDE.U32 R98, R97, 0x20, R156 ;  /* 0x0000002061627825 */ /* 0x000fe200078e009c */
[----:B------:R-:W0:Y:S01]  /*6980*/  @P0 LDC.64 R100, c[0x0][0x230] ;  /* 0x00008c00ff640b82 */ /* 0x000e220000000a00 */
[----:B------:R-:W-:Y:S01]  /*6990*/  IADD3 R107, R105, 0x200, RZ ;  /* 0x00000200696b7810 */ /* 0x000fe20007ffe0ff */
[----:B------:R-:W-:Y:S01]  /*69a0*/  BSSY B0, `(.L_x_13814) ;  /* 0x000001b000007945 */ /* 0x000fe20003800000 */
[----:B------:R-:W-:Y:S01]  /*69b0*/  VIADD R106, R104, 0x200 ;  /* 0x00000200686a7836 */ /* 0x000fe20000000000 */
[----:B------:R1:W-:Y:S04]  /*69c0*/  STG.E.128 desc[UR4][R98.64], R88 ;  /* 0x0000005862007986 */ /* 0x0003e8000c101d04 */
[----:B------:R-:W2:Y:S01]  /*69d0*/  @P3 LDC.64 R158, c[0x0][0x220] ;  /* 0x00008800ff9e3b82 */ /* 0x000ea20000000a00 */
[----:B------:R1:W-:Y:S01]  /*69e0*/  STG.E.128 desc[UR4][R98.64+0x10], R92 ;  /* 0x0000105c62007986 */ /* 0x0003e2000c101d04 */
[----:B0-----:R-:W-:Y:S01]  /*69f0*/  @P0 IMAD.WIDE.U32 R100, R107, 0x20, R100 ;  /* 0x000000206b640825 */ /* 0x001fe200078e0064 */
[----:B-1----:R-:W-:Y:S06]  /*6a00*/  @!P3 BRA `(.L_x_13815) ;  /* 0x000000000050b947 */ /* 0x002fec0003800000 */
[----:B------:R-:W-:Y:S01]  /*6a10*/  SHF.L.U32 R97, R138, 0x10, RZ ;  /* 0x000000108a617819 */ /* 0x000fe200000006ff */
[----:B------:R-:W0:Y:S01]  /*6a20*/  LDC.64 R110, c[0x0][0x240] ;  /* 0x00009000ff6e7b82 */ /* 0x000e220000000a00 */
        /* <DEDUP_REMOVED lines=14> */
[----:B------:R-:W-:Y:S01]  /*6b10*/  LOP3.LUT R109, R97, R109, RZ, 0xfc, !PT ;  /* 0x0000006d616d7212 */ /* 0x000fe200078efcff */
[----:B0-----:R-:W-:Y:S01]  /*6b20*/  IMAD.WIDE.U32 R96, R96, 0x8, R110 ;  /* 0x0000000860607825 */ /* 0x001fe200078e006e */
[----:B------:R-:W-:-:S05]  /*6b30*/  LOP3.LUT R108, R98, 0xff, R149, 0xf8, !PT ;  /* 0x000000ff626c7812 */ /* 0x000fca00078ef895 */
[----:B------:R0:W-:Y:S02]  /*6b40*/  STG.E.64 desc[UR4][R96.64], R108 ;  /* 0x0000006c60007986 */ /* 0x0001e4000c101b04 */
.L_x_13815:
[----:B------:R-:W-:Y:S05]  /*6b50*/  BSYNC B0 ;  /* 0x0000000000007941 */ /* 0x000fea0003800000 */
.L_x_13814:
[----:B--2---:R-:W-:Y:S01]  /*6b60*/  @P3 IMAD.WIDE.U32 R98, R106, 0x10, R158 ;  /* 0x000000106a623825 */ /* 0x004fe200078e009e */
        /* <DEDUP_REMOVED lines=21> */
.L_x_13819:
[----:B------:R-:W-:-:S07]  /*6cc0*/  MOV R108, R150 ;  /* 0x00000096006c7202 */ /* 0x000fce0000000f00 */
.L_x_13820:
[----:B------:R-:W-:Y:S05]  /*6cd0*/  BSYNC B1 ;  /* 0x0000000000017941 */ /* 0x000fea0003800000 */
.L_x_13818:
        /* <DEDUP_REMOVED lines=16> */
.L_x_13824:
[----:B------:R-:W-:Y:S05]  /*6de0*/  BSYNC B2 ;  /* 0x0000000000027941 */ /* 0x000fea0003800000 */
.L_x_13823:
        /* <DEDUP_REMOVED lines=43> */
.L_x_13822:
[----:B------:R-:W-:Y:S05]  /*70a0*/  BSYNC B1 ;  /* 0x0000000000017941 */ /* 0x000fea0003800000 */
.L_x_13821:
        /* <DEDUP_REMOVED lines=10> */
.L_x_13817:
[----:B------:R-:W-:Y:S05]  /*7150*/  BSYNC B0 ;  /* 0x0000000000007941 */ /* 0x000fea0003800000 */
.L_x_13816:
        /* <DEDUP_REMOVED lines=18> */
.L_x_13828:
[----:B------:R-:W-:-:S07]  /*7280*/  IMAD.MOV.U32 R97, RZ, RZ, R150 ;  /* 0x000000ffff617224 */ /* 0x000fce00078e0096 */
.L_x_13829:
[----:B------:R-:W-:Y:S05]  /*7290*/  BSYNC B1 ;  /* 0x0000000000017941 */ /* 0x000fea0003800000 */
.L_x_13827:
        /* <DEDUP_REMOVED lines=16> */
.L_x_13833:
[----:B------:R-:W-:Y:S05]  /*73a0*/  BSYNC B2 ;  /* 0x0000000000027941 */ /* 0x000fea0003800000 */
.L_x_13832:
        /* <DEDUP_REMOVED lines=43> */
.L_x_13831:
[----:B------:R-:W-:Y:S05]  /*7660*/  BSYNC B1 ;  /* 0x0000000000017941 */ /* 0x000fea0003800000 */
.L_x_13830:
        /* <DEDUP_REMOVED lines=11> */
.L_x_13826:
[----:B------:R-:W-:Y:S05]  /*7720*/  BSYNC B0 ;  /* 0x0000000000007941 */ /* 0x000fea0003800000 */
.L_x_13825:
        /* <DEDUP_REMOVED lines=18> */
.L_x_13837:
[----:B------:R-:W-:-:S07]  /*7850*/  MOV R110, R150 ;  /* 0x00000096006e7202 */ /* 0x000fce0000000f00 */
.L_x_13838:
[----:B------:R-:W-:Y:S05]  /*7860*/  BSYNC B1 ;  /* 0x0000000000017941 */ /* 0x000fea0003800000 */
.L_x_13836:
        /* <DEDUP_REMOVED lines=16> */
.L_x_13842:
[----:B------:R-:W-:Y:S05]  /*7970*/  BSYNC B2 ;  /* 0x0000000000027941 */ /* 0x000fea0003800000 */
.L_x_13841:
        /* <DEDUP_REMOVED lines=43> */
.L_x_13840:
[----:B------:R-:W-:Y:S05]  /*7c30*/  BSYNC B1 ;  /* 0x0000000000017941 */ /* 0x000fea0003800000 */
.L_x_13839:
        /* <DEDUP_REMOVED lines=10> */
.L_x_13835:
[----:B------:R-:W-:Y:S05]  /*7ce0*/  BSYNC B0 ;  /* 0x0000000000007941 */ /* 0x000fea0003800000 */
.L_x_13834:
        /* <DEDUP_REMOVED lines=18> */
.L_x_13846:
[----:B------:R-:W-:-:S07]  /*7e10*/  IMAD.MOV.U32 R99, RZ, RZ, R150 ;  /* 0x000000ffff637224 */ /* 0x000fce00078e0096 */
.L_x_13847:
[----:B------:R-:W-:Y:S05]  /*7e20*/  BSYNC B1 ;  /* 0x0000000000017941 */ /* 0x000fea0003800000 */
.L_x_13845:
        /* <DEDUP_REMOVED lines=16> */
.L_x_13851:
[----:B------:R-:W-:Y:S05]  /*7f30*/  BSYNC B2 ;  /* 0x0000000000027941 */ /* 0x000fea0003800000 */
.L_x_13850:
        /* <DEDUP_REMOVED lines=43> */
.L_x_13849:
[----:B------:R-:W-:Y:S05]  /*81f0*/  BSYNC B1 ;  /* 0x0000000000017941 */ /* 0x000fea0003800000 */
.L_x_13848:
        /* <DEDUP_REMOVED lines=11> */
.L_x_13844:
[----:B------:R-:W-:Y:S05]  /*82b0*/  BSYNC B0 ;  /* 0x0000000000007941 */ /* 0x000fea0003800000 */
.L_x_13843:
        /* <DEDUP_REMOVED lines=18> */
.L_x_13855:
[----:B------:R-:W-:-:S07]  /*83e0*/  MOV R144, R150 ;  /* 0x0000009600907202 */ /* 0x000fce0000000f00 */
.L_x_13856:
[----:B------:R-:W-:Y:S05]  /*83f0*/  BSYNC B1 ;  /* 0x0000000000017941 */ /* 0x000fea0003800000 */
.L_x_13854:
        /* <DEDUP_REMOVED lines=16> */
.L_x_13860:
[----:B------:R-:W-:Y:S05]  /*8500*/  BSYNC B2 ;  /* 0x0000000000027941 */ /* 0x000fea0003800000 */
.L_x_13859:
        /* <DEDUP_REMOVED lines=43> */
.L_x_13858:
[----:B------:R-:W-:Y:S05]  /*87c0*/  BSYNC B1 ;  /* 0x0000000000017941 */ /* 0x000fea0003800000 */
.L_x_13857:
        /* <DEDUP_REMOVED lines=10> */
.L_x_13853:
[----:B------:R-:W-:Y:S05]  /*8870*/  BSYNC B0 ;  /* 0x0000000000007941 */ /* 0x000fea0003800000 */
.L_x_13852:
        /* <DEDUP_REMOVED lines=18> */
.L_x_13864:
[----:B------:R-:W-:-:S07]  /*89a0*/  IMAD.MOV.U32 R101, RZ, RZ, R150 ;  /* 0x000000ffff657224 */ /* 0x000fce00078e0096 */
.L_x_13865:
[----:B------:R-:W-:Y:S05]  /*89b0*/  BSYNC B1 ;  /* 0x0000000000017941 */ /* 0x000fea0003800000 */
.L_x_13863:
        /* <DEDUP_REMOVED lines=16> */
.L_x_13869:
[----:B------:R-:W-:Y:S05]  /*8ac0*/  BSYNC B2 ;  /* 0x0000000000027941 */ /* 0x000fea0003800000 */
.L_x_13868:
        /* <DEDUP_REMOVED lines=43> */
.L_x_13867:
[----:B------:R-:W-:Y:S05]  /*8d80*/  BSYNC B1 ;  /* 0x0000000000017941 */ /* 0x000fea0003800000 */
.L_x_13866:
        /* <DEDUP_REMOVED lines=11> */
.L_x_13862:
[----:B------:R-:W-:Y:S05]  /*8e40*/  BSYNC B0 ;  /* 0x0000000000007941 */ /* 0x000fea0003800000 */
.L_x_13861:
        /* <DEDUP_REMOVED lines=18> */
.L_x_13873:
[----:B------:R-:W-:-:S07]  /*8f70*/  MOV R138, R150 ;  /* 0x00000096008a7202 */ /* 0x000fce0000000f00 */
.L_x_13874:
[----:B------:R-:W-:Y:S05]  /*8f80*/  BSYNC B1 ;  /* 0x0000000000017941 */ /* 0x000fea0003800000 */
.L_x_13872:
        /* <DEDUP_REMOVED lines=16> */
.L_x_13878:
[----:B------:R-:W-:Y:S05]  /*9090*/  BSYNC B2 ;  /* 0x0000000000027941 */ /* 0x000fea0003800000 */
.L_x_13877:
        /* <DEDUP_REMOVED lines=43> */
.L_x_13876:
[----:B------:R-:W-:Y:S05]  /*9350*/  BSYNC B1 ;  /* 0x0000000000017941 */ /* 0x000fea0003800000 */
.L_x_13875:
        /* <DEDUP_REMOVED lines=10> */
.L_x_13871:
[----:B------:R-:W-:Y:S05]  /*9400*/  BSYNC B0 ;  /* 0x0000000000007941 */ /* 0x000fea0003800000 */
.L_x_13870:
        /* <DEDUP_REMOVED lines=18> */
.L_x_13882:
[----:B------:R-:W-:-:S07]  /*9530*/  IMAD.MOV.U32 R103, RZ, RZ, R150 ;  /* 0x000000ffff677224 */ /* 0x000fce00078e0096 */
.L_x_13883:
[----:B------:R-:W-:Y:S05]  /*9540*/  BSYNC B1 ;  /* 0x0000000000017941 */ /* 0x000fea0003800000 */
.L_x_13881:
        /* <DEDUP_REMOVED lines=16> */
.L_x_13887:
[----:B------:R-:W-:Y:S05]  /*9650*/  BSYNC B2 ;  /* 0x0000000000027941 */ /* 0x000fea0003800000 */
.L_x_13886:
        /* <DEDUP_REMOVED lines=44> */
.L_x_13885:
[----:B------:R-:W-:Y:S05]  /*9920*/  BSYNC B1 ;  /* 0x0000000000017941 */ /* 0x000fea0003800000 */
.L_x_13884:
        /* <DEDUP_REMOVED lines=11> */
.L_x_13880:
[----:B------:R-:W-:Y:S05]  /*99e0*/  BSYNC B0 ;  /* 0x0000000000007941 */ /* 0x000fea0003800000 */
.L_x_13879:
[----:B------:R-:W-:Y:S01]  /*99f0*/  IMAD.WIDE.U32 R108, R107, 0x20, R156 ;  /* 0x000000206b6c7825 */ /* 0x000fe200078e009c */
[----:B------:R-:W-:Y:S04]  /*9a00*/  BSSY B0, `(.L_x_13888) ;  /* 0x0000018000007945 */ /* 0x000fe80003800000 */
[----:B------:R0:W-:Y:S04]  /*9a10*/  STG.E.128 desc[UR4][R108.64], R96 ;  /* 0x000000606c007986 */ /* 0x0001e8000c101d04 */
[----:B------:R0:W-:Y:S01]  /*9a20*/  STG.E.128 desc[UR4][R108.64+0x10], R100 ;  /* 0x000010646c007986 */ /* 0x0001e2000c101d04 */
[----:B------:R-:W-:Y:S05]  /*9a30*/  @!P3 BRA `(.L_x_13889) ;  /* 0x000000000050b947 */ /* 0x000fea0003800000 */
[----:B------:R-:W-:Y:S01]  /*9a40*/  SHF.L.U32 R107, R138, 0x10, RZ ;  /* 0x000000108a6b7819 */ /* 0x000fe200000006ff */
[----:B------:R-:W1:Y:S01]  /*9a50*/  LDC.64 R160, c[0x0][0x240] ;  /* 0x00009000ffa07b82 */ /* 0x000e620000000a00 */
[----:B------:R-:W-:Y:S02]  /*9a60*/  LOP3.LUT R110, R142, 0xff, RZ, 0xc0, !PT ;  /* 0x000000ff8e6e7812 */ /* 0x000fe400078ec0ff */
[----:B0-----:R-:W-:Y:S02]  /*9a70*/  LOP3.LUT R108, R107, 0xff0000, RZ, 0xc0, !PT ;  /* 0x00ff00006b6c7812 */ /* 0x001fe400078ec0ff */
        /* <DEDUP_REMOVED lines=13> */
[----:B-1----:R-:W-:Y:S01]  /*9b50*/  IMAD.WIDE.U32 R106, R106, 0x8, R160 ;  /* 0x000000086a6a7825 */ /* 0x002fe200078e00a0 */
[----:B------:R-:W-:-:S05]  /*9b60*/  LOP3.LUT R158, R108, 0xff, R149, 0xf8, !PT ;  /* 0x000000ff6c9e7812 */ /* 0x000fca00078ef895 */
[----:B------:R1:W-:Y:S02]  /*9b70*/  STG.E.64 desc[UR4][R106.64], R158 ;  /* 0x0000009e6a007986 */ /* 0x0003e4000c101b04 */
.L_x_13889:
[----:B------:R-:W-:Y:S05]  /*9b80*/  BSYNC B0 ;  /* 0x0000000000007941 */ /* 0x000fea0003800000 */
.L_x_13888:
[----:B0-----:R-:W0:Y:S01]  /*9b90*/  @P0 LDC.64 R108, c[0x0][0x230] ;  /* 0x00008c00ff6c0b82 */ /* 0x001e220000000a00 */
[----:B------:R-:W-:Y:S01]  /*9ba0*/  VIADD R153, R105, 0x300 ;  /* 0x0000030069997836 */ /* 0x000fe20000000000 */
[----:B------:R-:W-:-:S06]  /*9bb0*/  IADD3 R155, R104, 0x300, RZ ;  /* 0x00000300689b7810 */ /* 0x000fcc0007ffe0ff */
[----:B-1----:R-:W1:Y:S01]  /*9bc0*/  @P3 LDC.64 R106, c[0x0][0x220] ;  /* 0x00008800ff6a3b82 */ /* 0x002e620000000a00 */
[----:B0-----:R-:W-:-:S05]  /*9bd0*/  @P0 IMAD.WIDE.U32 R108, R153, 0x20, R108 ;  /* 0x00000020996c0825 */ /* 0x001fca00078e006c */
[----:B------:R-:W2:Y:S01]  /*9be0*/  @P0 LDG.E.128 R76, desc[UR4][R108.64] ;  /* 0x000000046c4c0981 */ /* 0x000ea2000c1e1d00 */
[----:B-1----:R-:W-:-:S03]  /*9bf0*/  @P3 IMAD.WIDE.U32 R106, R155, 0x10, R106 ;  /* 0x000000109b6a3825 */ /* 0x002fc600078e006a */
[----:B------:R0:W5:Y:S04]  /*9c00*/  @P0 LDG.E.128 R68, desc[UR4][R108.64+0x10] ;  /* 0x000010046c440981 */ /* 0x000168000c1e1d00 */
[----:B------:R0:W5:Y:S01]  /*9c10*/  @P3 LDG.E.128 R72, desc[UR4][R106.64] ;  /* 0x000000046a483981 */ /* 0x000162000c1e1d00 */
[----:B------:R-:W-:Y:S01]  /*9c20*/  @!P4 ISETP.NE.U32.AND P1, PT, R124, RZ, PT ;  /* 0x000000ff7c00c20c */ /* 0x000fe20003f25070 */
[----:B------:R-:W-:Y:S03]  /*9c30*/  BSSY B0, `(.L_x_13890) ;  /* 0x000005b000007945 */ /* 0x000fe60003800000 */
[----:B------:R-:W-:Y:S01]  /*9c40*/  @!P4 ISETP.NE.AND.EX P1, PT, R125, RZ, PT, P1 ;  /* 0x000000ff7d00c20c */ /* 0x000fe20003f25310 */
[----:B------:R-:W-:-:S03]  /*9c50*/  @!P4 IMAD.MOV.U32 R110, RZ, RZ, R162 ;  /* 0x000000ffff6ec224 */ /* 0x000fc600078e00a2 */
[----:B--2---:R-:W-:Y:S01]  /*9c60*/  @!P4 FSEL R104, R76, RZ, P1 ;  /* 0x000000ff4c68c208 */ /* 0x004fe20000800000 */
[----:B0-----:R-:W-:Y:S08]  /*9c70*/  @!P4 BRA `(.L_x_13891) ;  /* 0x000000040058c947 */ /* 0x001ff00003800000 */
        /* <DEDUP_REMOVED lines=12> */
.L_x_13893:
[----:B------:R-:W-:-:S07]  /*9d40*/  MOV R111, R150 ;  /* 0x00000096006f7202 */ /* 0x000fce0000000f00 */
.L_x_13894:
[----:B------:R-:W-:Y:S05]  /*9d50*/  BSYNC B1 ;  /* 0x0000000000017941 */ /* 0x000fea0003800000 */
.L_x_13892:
        /* <DEDUP_REMOVED lines=16> */
.L_x_13898:
[----:B------:R-:W-:Y:S05]  /*9e60*/  BSYNC B2 ;  /* 0x0000000000027941 */ /* 0x000fea0003800000 */
.L_x_13897:
        /* <DEDUP_REMOVED lines=39> */
[----:B------:R-:W-:Y:S02]  /*a0e0*/  LOP3.LUT R146, R105, R146, R133, 0x96, !PT ;  /* 0x0000009269927212 */ /* 0x000fe400078e9685 */
[----:B------:R-:W-:Y:S01]  /*a0f0*/  MOV R150, R104 ;  /* 0x0000006800967202 */ /* 0x000fe20000000f00 */
[----:B------:R-:W-:-:S04]  /*a100*/  IMAD.WIDE.U32 R104, R106, -0x2daee0ad, RZ ;  /* 0xd2511f536a687825 */ /* 0x000fc800078e00ff */
[----:B------:R-:W-:Y:S01]  /*a110*/  IMAD.MOV.U32 R152, RZ, RZ, R104 ;  /* 0x000000ffff987224 */ /* 0x000fe200078e0068 */
[----:B------:R-:W-:-:S07]  /*a120*/  LOP3.LUT R147, R105, R108, R132, 0x96, !PT ;  /* 0x0000006c69937212 */ /* 0x000fce00078e9684 */
.L_x_13896:
[----:B------:R-:W-:Y:S05]  /*a130*/  BSYNC B1 ;  /* 0x0000000000017941 */ /* 0x000fea0003800000 */
.L_x_13895:
        /* <DEDUP_REMOVED lines=10> */
.L_x_13891:
[----:B------:R-:W-:Y:S05]  /*a1e0*/  BSYNC B0 ;  /* 0x0000000000007941 */ /* 0x000fea0003800000 */
.L_x_13890:
        /* <DEDUP_REMOVED lines=18> */
.L_x_13902:
[----:B------:R-:W-:-:S07]  /*a310*/  MOV R105, R150 ;  /* 0x0000009600697202 */ /* 0x000fce0000000f00 */
.L_x_13903:
[----:B------:R-:W-:Y:S05]  /*a320*/  BSYNC B1 ;  /* 0x0000000000017941 */ /* 0x000fea0003800000 */
.L_x_13901:
        /* <DEDUP_REMOVED lines=16> */
.L_x_13907:
[----:B------:R-:W-:Y:S05]  /*a430*/  BSYNC B2 ;  /* 0x0000000000027941 */ /* 0x000fea0003800000 */
.L_x_13906:
        /* <DEDUP_REMOVED lines=44> */
.L_x_13905:
[----:B------:R-:W-:Y:S05]  /*a700*/  BSYNC B1 ;  /* 0x0000000000017941 */ /* 0x000fea0003800000 */
.L_x_13904:
        /* <DEDUP_REMOVED lines=11> */
.L_x_13900:
[----:B------:R-:W-:Y:S05]  /*a7c0*/  BSYNC B0 ;  /* 0x0000000000007941 */ /* 0x000fea0003800000 */
.L_x_13899:
        /* <DEDUP_REMOVED lines=18> */
.L_x_13911:
[----:B------:R-:W-:-:S07]  /*a8f0*/  MOV R142, R150 ;  /* 0x00000096008e7202 */ /* 0x000fce0000000f00 */
.L_x_13912:
[----:B------:R-:W-:Y:S05]  /*a900*/  BSYNC B1 ;  /* 0x0000000000017941 */ /* 0x000fea0003800000 */
.L_x_13910:
        /* <DEDUP_REMOVED lines=16> */
.L_x_13916:
[----:B------:R-:W-:Y:S05]  /*aa10*/  BSYNC B2 ;  /* 0x0000000000027941 */ /* 0x000fea0003800000 */
.L_x_13915:
        /* <DEDUP_REMOVED lines=40> */
[----:B------:R-:W-:Y:S01]  /*aca0*/  IMAD.WIDE.U32 R106, R108, -0x2daee0ad, RZ ;  /* 0xd2511f536c6a7825 */ /* 0x000fe200078e00ff */
[----:B------:R-:W-:-:S03]  /*acb0*/  HFMA2.MMA R108, -RZ, RZ, 0, 0 ;  /* 0x00000000ff6c7435 */ /* 0x000fc600000001ff */
[----:B------:R-:W-:Y:S01]  /*acc0*/  IMAD.MOV.U32 R152, RZ, RZ, R106 ;  /* 0x000000ffff987224 */ /* 0x000fe200078e006a */
[----:B------:R-:W-:-:S07]  /*acd0*/  LOP3.LUT R147, R107, R110, R132, 0x96, !PT ;  /* 0x0000006e6b937212 */ /* 0x000fce00078e9684 */
.L_x_13914:
[----:B------:R-:W-:Y:S05]  /*ace0*/  BSYNC B1 ;  /* 0x0000000000017941 */ /* 0x000fea0003800000 */
.L_x_13913:
        /* <DEDUP_REMOVED lines=10> */
.L_x_13909:
[----:B------:R-:W-:Y:S05]  /*ad90*/  BSYNC B0 ;  /* 0x0000000000007941 */ /* 0x000fea0003800000 */
.L_x_13908:
        /* <DEDUP_REMOVED lines=18> */
.L_x_13920:
[----:B------:R-:W-:-:S07]  /*aec0*/  MOV R107, R150 ;  /* 0x00000096006b7202 */ /* 0x000fce0000000f00 */
.L_x_13921:
[----:B------:R-:W-:Y:S05]  /*aed0*/  BSYNC B1 ;  /* 0x0000000000017941 */ /* 0x000fea0003800000 */
.L_x_13919:
        /* <DEDUP_REMOVED lines=16> */
.L_x_13925:
[----:B------:R-:W-:Y:S05]  /*afe0*/  BSYNC B2 ;  /* 0x0000000000027941 */ /* 0x000fea0003800000 */
.L_x_13924:
        /* <DEDUP_REMOVED lines=43> */
[----:B------:R-:W-:-:S11]  /*b2a0*/  HFMA2.MMA R109, -RZ, RZ, 0, 0 ;  /* 0x00000000ff6d7435 */ /* 0x000fd600000001ff */
.L_x_13923:
[----:B------:R-:W-:Y:S05]  /*b2b0*/  BSYNC B1 ;  /* 0x0000000000017941 */ /* 0x000fea0003800000 */
.L_x_13922:
        /* <DEDUP_REMOVED lines=11> */
.L_x_13918:
[----:B------:R-:W-:Y:S05]  /*b370*/  BSYNC B0 ;  /* 0x0000000000007941 */ /* 0x000fea0003800000 */
.L_x_13917:
        /* <DEDUP_REMOVED lines=18> */
.L_x_13929:
[----:B------:R-:W-:-:S07]  /*b4a0*/  MOV R144, R150 ;  /* 0x0000009600907202 */ /* 0x000fce0000000f00 */
.L_x_13930:
[----:B------:R-:W-:Y:S05]  /*b4b0*/  BSYNC B1 ;  /* 0x0000000000017941 */ /* 0x000fea0003800000 */
.L_x_13928:
        /* <DEDUP_REMOVED lines=16> */
.L_x_13934:
[----:B------:R-:W-:Y:S05]  /*b5c0*/  BSYNC B2 ;  /* 0x0000000000027941 */ /* 0x000fea0003800000 */
.L_x_13933:
        /* <DEDUP_REMOVED lines=40> */
[----:B------:R-:W-:Y:S01]  /*b850*/  IMAD.WIDE.U32 R108, R110, -0x2daee0ad, RZ ;  /* 0xd2511f536e6c7825 */ /* 0x000fe200078e00ff */
[----:B------:R-:W-:-:S03]  /*b860*/  HFMA2.MMA R110, -RZ, RZ, 0, 0 ;  /* 0x00000000ff6e7435 */ /* 0x000fc600000001ff */
[----:B------:R-:W-:Y:S01]  /*b870*/  IMAD.MOV.U32 R152, RZ, RZ, R108 ;  /* 0x000000ffff987224 */ /* 0x000fe200078e006c */
[----:B------:R-:W-:-:S07]  /*b880*/  LOP3.LUT R147, R109, R158, R132, 0x96, !PT ;  /* 0x0000009e6d937212 */ /* 0x000fce00078e9684 */
.L_x_13932:
[----:B------:R-:W-:Y:S05]  /*b890*/  BSYNC B1 ;  /* 0x0000000000017941 */ /* 0x000fea0003800000 */
.L_x_13931:
        /* <DEDUP_REMOVED lines=10> */
.L_x_13927:
[----:B------:R-:W-:Y:S05]  /*b940*/  BSYNC B0 ;  /* 0x0000000000007941 */ /* 0x000fea0003800000 */
.L_x_13926:
        /* <DEDUP_REMOVED lines=18> */
.L_x_13938:
[----:B------:R-:W-:-:S07]  /*ba70*/  MOV R109, R150 ;  /* 0x00000096006d7202 */ /* 0x000fce0000000f00 */
.L_x_13939:
[----:B------:R-:W-:Y:S05]  /*ba80*/  BSYNC B1 ;  /* 0x0000000000017941 */ /* 0x000fea0003800000 */
.L_x_13937:
        /* <DEDUP_REMOVED lines=16> */
.L_x_13943:
[----:B------:R-:W-:Y:S05]  /*bb90*/  BSYNC B2 ;  /* 0x0000000000027941 */ /* 0x000fea0003800000 */
.L_x_13942:
        /* <DEDUP_REMOVED lines=40> */
[----:B------:R-:W-:-:S03]  /*be20*/  MOV R150, R160 ;  /* 0x000000a000967202 */ /* 0x000fc60000000f00 */
[----:B------:R-:W-:Y:S01]  /*be30*/  IMAD.MOV.U32 R152, RZ, RZ, R110 ;  /* 0x000000ffff987224 */ /* 0x000fe200078e006e */
[----:B------:R-:W-:Y:S01]  /*be40*/  LOP3.LUT R147, R111, R158, R132, 0x96, !PT ;  /* 0x0000009e6f937212 */ /* 0x000fe200078e9684 */
[----:B------:R-:W-:-:S11]  /*be50*/  HFMA2.MMA R111, -RZ, RZ, 0, 0 ;  /* 0x00000000ff6f7435 */ /* 0x000fd600000001ff */
.L_x_13941:
[----:B------:R-:W-:Y:S05]  /*be60*/  BSYNC B1 ;  /* 0x0000000000017941 */ /* 0x000fea0003800000 */
.L_x_13940:
        /* <DEDUP_REMOVED lines=11> */
.L_x_13936:
[----:B------:R-:W-:Y:S05]  /*bf20*/  BSYNC B0 ;  /* 0x0000000000007941 */ /* 0x000fea0003800000 */
.L_x_13935:
        /* <DEDUP_REMOVED lines=18> */
.L_x_13947:
[----:B------:R-:W-:-:S07]  /*c050*/  MOV R138, R150 ;  /* 0x00000096008a7202 */ /* 0x000fce0000000f00 */
.L_x_13948:
[----:B------:R-:W-:Y:S05]  /*c060*/  BSYNC B1 ;  /* 0x0000000000017941 */ /* 0x000fea0003800000 */
.L_x_13946:
        /* <DEDUP_REMOVED lines=16> */
.L_x_13952:
[----:B------:R-:W-:Y:S05]  /*c170*/  BSYNC B2 ;  /* 0x0000000000027941 */ /* 0x000fea0003800000 */
.L_x_13951:
        /* <DEDUP_REMOVED lines=40> */
[----:B------:R-:W-:Y:S01]  /*c400*/  IMAD.WIDE.U32 R110, R111, -0x2daee0ad, RZ ;  /* 0xd2511f536f6e7825 */ /* 0x000fe200078e00ff */
[----:B------:R-:W-:-:S03]  /*c410*/  MOV R150, R160 ;  /* 0x000000a000967202 */ /* 0x000fc60000000f00 */
[----:B------:R-:W-:Y:S01]  /*c420*/  IMAD.MOV.U32 R152, RZ, RZ, R110 ;  /* 0x000000ffff987224 */ /* 0x000fe200078e006e */
[----:B------:R-:W-:-:S07]  /*c430*/  LOP3.LUT R147, R111, R158, R132, 0x96, !PT ;  /* 0x0000009e6f937212 */ /* 0x000fce00078e9684 */
.L_x_13950:
[----:B------:R-:W-:Y:S05]  /*c440*/  BSYNC B1 ;  /* 0x0000000000017941 */ /* 0x000fea0003800000 */
.L_x_13949:
        /* <DEDUP_REMOVED lines=10> */
.L_x_13945:
[----:B------:R-:W-:Y:S05]  /*c4f0*/  BSYNC B0 ;  /* 0x0000000000007941 */ /* 0x000fea0003800000 */
.L_x_13944:
        /* <DEDUP_REMOVED lines=18> */
.L_x_13956:
[----:B------:R-:W-:-:S07]  /*c620*/  MOV R111, R150 ;  /* 0x00000096006f7202 */ /* 0x000fce0000000f00 */
.L_x_13957:
[----:B------:R-:W-:Y:S05]  /*c630*/  BSYNC B1 ;  /* 0x0000000000017941 */ /* 0x000fea0003800000 */
.L_x_13955:
        /* <DEDUP_REMOVED lines=16> */
.L_x_13961:
[----:B------:R-:W-:Y:S05]  /*c740*/  BSYNC B2 ;  /* 0x0000000000027941 */ /* 0x000fea0003800000 */
.L_x_13960:
        /* <DEDUP_REMOVED lines=44> */
.L_x_13959:
[----:B------:R-:W-:Y:S05]  /*ca10*/  BSYNC B1 ;  /* 0x0000000000017941 */ /* 0x000fea0003800000 */
.L_x_13958:
        /* <DEDUP_REMOVED lines=11> */
.L_x_13954:
[----:B------:R-:W-:Y:S05]  /*cad0*/  BSYNC B0 ;  /* 0x0000000000007941 */ /* 0x000fea0003800000 */
.L_x_13953:
        /* <DEDUP_REMOVED lines=55> */
.L_x_13963:
[----:B------:R-:W-:Y:S05]  /*ce50*/  BSYNC B0 ;  /* 0x0000000000007941 */ /* 0x000fea0003800000 */
.L_x_13962:
[----:B0-----:R-:W-:Y:S01]  /*ce60*/  FADD.FTZ R125, R0, R109 ;  /* 0x0000006d007d7221 */ /* 0x001fe20000010000 */
[----:B------:R-:W-:Y:S01]  /*ce70*/  SHF.R.U32.HI R155, RZ, 0x5, R112 ;  /* 0x00000005ff9b7819 */ /* 0x000fe20000011670 */
        /* <DEDUP_REMOVED lines=91> */
.L_x_13978:
        /* <DEDUP_REMOVED lines=51> */
[----:B------:R-:W0:Y:S01]  /*d760*/  SHFL.DOWN PT, R0, R153, 0x2, 0x1f ;  /* 0x08401f0099007f89 */ /* 0x000e2200000e0000 */
[----:B------:R-:W1:Y:S03]  /*d770*/  MUFU.RCP R156, R125 ;  /* 0x0000007d009c7308 */ /* 0x000e660000001000 */
[----:B------:R-:W2:Y:S01]  /*d780*/  SHFL.DOWN PT, R159, R124, 0x1, 0x1f ;  /* 0x08201f007c9f7f89 */ /* 0x000ea200000e0000 */
[----:B-1----:R-:W-:-:S05]  /*d790*/  FMUL.FTZ R162, R156, R163 ;  /* 0x000000a39ca27220 */ /* 0x002fca0000410000 */
[----:B------:R-:W1:Y:S01]  /*d7a0*/  SHFL.DOWN PT, R161, R162, 0x1, 0x1f ;  /* 0x08201f00a2a17f89 */ /* 0x000e6200000e0000 */
[----:B0-----:R-:W-:-:S04]  /*d7b0*/  FADD.FTZ R157, R153, R0 ;  /* 0x00000000999d7221 */ /* 0x001fc80000010000 */
[----:B------:R-:W-:Y:S01]  /*d7c0*/  FFMA.FTZ R157, R156, R160, R157 ;  /* 0x000000a09c9d7223 */ /* 0x000fe2000001009d */
[----:B--2---:R-:W-:Y:S01]  /*d7d0*/  IMAD.IADD R156, R124, 0x1, R159 ;  /* 0x000000017c9c7824 */ /* 0x004fe200078e029f */
[----:B------:R-:W-:-:S03]  /*d7e0*/  I2FP.F32.S32 R159, R159 ;  /* 0x0000009f009f7245 */ /* 0x000fc60000201400 */
[----:B------:R-:W0:Y:S01]  /*d7f0*/  SHFL.DOWN PT, R0, R157, 0x1, 0x1f ;  /* 0x08201f009d007f89 */ /* 0x000e2200000e0000 */
[----:B------:R-:W-:-:S06]  /*d800*/  I2FP.F32.S32 R156, R156 ;  /* 0x0000009c009c7245 */ /* 0x000fcc0000201400 */
[----:B------:R-:W2:Y:S01]  /*d810*/  MUFU.RCP R156, R156 ;  /* 0x0000009c009c7308 */ /* 0x000ea20000001000 */
[----:B-1----:R-:W-:Y:S01]  /*d820*/  FADD.FTZ R153, R162, -R161 ;  /* 0x800000a1a2997221 */ /* 0x002fe20000010000 */
[----:B------:R-:W-:-:S03]  /*d830*/  FMUL.FTZ R160, R161, R159 ;  /* 0x0000009fa1a07220 */ /* 0x000fc60000410000 */
[----:B------:R-:W-:Y:S01]  /*d840*/  FMUL.FTZ R124, R153, R153 ;  /* 0x00000099997c7220 */ /* 0x000fe20000410000 */
[C---:B------:R-:W-:Y:S02]  /*d850*/  FFMA.FTZ R153, R125.reuse, R162, R160 ;  /* 0x000000a27d997223 */ /* 0x040fe400000100a0 */
[----:B------:R-:W1:Y:S01]  /*d860*/  @!P1 LDC.64 R160, c[0x0][0x258] ;  /* 0x00009600ffa09b82 */ /* 0x000e620000000a00 */
[----:B------:R-:W-:Y:S01]  /*d870*/  FMUL.FTZ R124, R125, R124 ;  /* 0x0000007c7d7c7220 */ /* 0x000fe20000410000 */
[----:B--2---:R-:W-:Y:S01]  /*d880*/  FMUL.FTZ R153, R156, R153 ;  /* 0x000000999c997220 */ /* 0x004fe20000410000 */
[----:B0-----:R-:W-:Y:S02]  /*d890*/  FADD.FTZ R125, R157, R0 ;  /* 0x000000009d7d7221 */ /* 0x001fe40000010000 */
[----:B------:R-:W-:-:S03]  /*d8a0*/  FMUL.FTZ R124, R124, R159 ;  /* 0x0000009f7c7c7220 */ /* 0x000fc60000410000 */
[----:B------:R-:W0:Y:S01]  /*d8b0*/  SHFL.IDX PT, R153, R153, RZ, 0x1f ;  /* 0x00001fff99997589 */ /* 0x000e2200000e0000 */
[----:B------:R-:W-:Y:S02]  /*d8c0*/  FFMA.FTZ R0, R156, R124, R125 ;  /* 0x0000007c9c007223 */ /* 0x000fe4000001007d */
[----:B------:R-:W2:Y:S03]  /*d8d0*/  LDC R124, c[0x0][0x2d8] ;  /* 0x0000b600ff7c7b82 */ /* 0x000ea60000000800 */
[----:B------:R-:W2:Y:S05]  /*d8e0*/  SHFL.IDX PT, R155, R0, RZ, 0x1f ;  /* 0x00001fff009b7589 */ /* 0x000eaa00000e0000 */
[----:B------:R-:W3:Y:S01]  /*d8f0*/  @!P1 LDC.64 R156, c[0x0][0x250] ;  /* 0x00009400ff9c9b82 */ /* 0x000ee20000000a00 */
[----:B0-----:R-:W-:-:S05]  /*d900*/  FMUL.FTZ R125, R153, R153 ;  /* 0x00000099997d7220 */ /* 0x001fca0000410000 */
[----:B------:R-:W-:Y:S01]  /*d910*/  FSEL R125, R125, RZ, P2 ;  /* 0x000000ff7d7d7208 */ /* 0x000fe20001000000 */
[----:B--2---:R-:W-:-:S04]  /*d920*/  FFMA.FTZ R124, R155, UR6, R124 ;  /* 0x000000069b7c7c23 */ /* 0x004fc8000801007c */
[----:B------:R-:W-:Y:S01]  /*d930*/  FADD.FTZ R155, R124, R125 ;  /* 0x0000007d7c9b7221 */ /* 0x000fe20000010000 */
[C---:B---3--:R-:W-:Y:S02]  /*d940*/  @!P1 LEA R124, P3, R113.reuse, R156, 0x2 ;  /* 0x0000009c717c9211 */ /* 0x048fe400078610ff */
[C---:B-1----:R-:W-:Y:S01]  /*d950*/  @!P1 LEA R156, P4, R113.reuse, R160, 0x2 ;  /* 0x000000a0719c9211 */ /* 0x042fe200078810ff */
[----:B------:R-:W0:Y:S01]  /*d960*/  MUFU.RSQ R163, R155 ;  /* 0x0000009b00a37308 */ /* 0x000e220000001400 */
[C-C-:B------:R-:W-:Y:S02]  /*d970*/  @!P1 LEA.HI.X R125, R113.reuse, R157, R154.reuse, 0x2, P3 ;  /* 0x0000009d717d9211 */ /* 0x140fe400018f149a */
[----:B------:R-:W-:-:S03]  /*d980*/  @!P1 LEA.HI.X R157, R113, R161, R154, 0x2, P4 ;  /* 0x000000a1719d9211 */ /* 0x000fc600020f149a */
        /* <DEDUP_REMOVED lines=15> */
[----:B------:R-:W-:Y:S01]  /*da80*/  FMUL.FTZ R82, R163, R83 ;  /* 0x00000053a3527220 */ /* 0x000fe20000410000 */
[----:B------:R-:W-:-:S02]  /*da90*/  IMAD R151, R151, R148, RZ ;  /* 0x0000009497977224 */ /* 0x000fc400078e02ff */
[C---:B------:R-:W-:Y:S01]  /*daa0*/  FADD.FTZ R157, -R0.reuse, R105 ;  /* 0x00000069009d7221 */ /* 0x040fe20000010100 */
[C---:B------:R-:W-:Y:S01]  /*dab0*/  FMUL.FTZ R83, R163.reuse, R86 ;  /* 0x00000056a3537220 */ /* 0x040fe20000410000 */
[C---:B------:R-:W-:Y:S01]  /*dac0*/  FMUL.FTZ R80, R163.reuse, R136 ;  /* 0x00000088a3507220 */ /* 0x040fe20000410000 */
        /* <DEDUP_REMOVED lines=25> */
[----:B------:R-:W-:Y:S01]  /*dc60*/  FFMA.FTZ R83, R42, R83, R10 ;  /* 0x000000532a537223 */ /* 0x000fe2000001000a */
[----:B------:R-:W-:Y:S01]  /*dc70*/  FFMA.FTZ R80, R43, R80, R11 ;  /* 0x000000502b507223 */ /* 0x000fe2000001000b */
[C---:B------:R-:W-:Y:S01]  /*dc80*/  FMUL.FTZ R157, R163.reuse, R110 ;  /* 0x0000006ea39d7220 */ /* 0x040fe20000410000 */
[C---:B------:R-:W-:Y:S01]  /*dc90*/  FMUL.FTZ R110, R163.reuse, R0 ;  /* 0x00000000a36e7220 */ /* 0x040fe20000410000 */
[C---:B------:R-:W-:Y:S01]  /*dca0*/  FMUL.FTZ R111, R163.reuse, R102 ;  /* 0x00000066a36f7220 */ /* 0x040fe20000410000 */
[C---:B------:R-:W-:Y:S01]  /*dcb0*/  FMUL.FTZ R104, R163.reuse, R103 ;  /* 0x00000067a3687220 */ /* 0x040fe20000410000 */
[----:B------:R-:W-:Y:S01]  /*dcc0*/  SHF.R.S32.HI R0, RZ, 0x1f, R151 ;  /* 0x0000001fff007819 */ /* 0x000fe20000011497 */
[C---:B------:R-:W-:Y:S01]  /*dcd0*/  FMUL.FTZ R124, R163.reuse, R124 ;  /* 0x0000007ca37c7220 */ /* 0x040fe20000410000 */
[----:B------:R-:W0:Y:S01]  /*dce0*/  LDC.64 R102, c[0x0][0x2b8] ;  /* 0x0000ae00ff667b82 */ /* 0x000e220000000a00 */
[----:B------:R-:W-:Y:S01]  /*dcf0*/  F2FP.BF16.F32.PACK_AB R83, R80, R83 ;  /* 0x000000535053723e */ /* 0x000fe200000010ff */
[----:B------:R-:W-:Y:S01]  /*dd00*/  FFMA.FTZ R80, R36, R81, R4 ;  /* 0x0000005124507223 */ /* 0x000fe20000010004 */
[C---:B------:R-:W-:Y:S01]  /*dd10*/  FMUL.FTZ R87, R163.reuse, R84 ;  /* 0x00000054a3577220 */ /* 0x040fe20000410000 */
[----:B------:R-:W-:Y:S01]  /*dd20*/  LEA.HI R151, R0, R151, RZ, 0x3 ;  /* 0x0000009700977211 */ /* 0x000fe200078f18ff */
[----:B------:R-:W-:Y:S01]  /*dd30*/  FFMA.FTZ R81, R38, R85, R6 ;  /* 0x0000005526517223 */ /* 0x000fe20000010006 */
[----:B------:R-:W-:Y:S01]  /*dd40*/  FMUL.FTZ R84, R163, R125 ;  /* 0x0000007da3547220 */ /* 0x000fe20000410000 */
[----:B------:R-:W-:Y:S01]  /*dd50*/  FFMA.FTZ R0, R39, R82, R7 ;  /* 0x0000005227007223 */ /* 0x000fe20000010007 */
[----:B------:R-:W-:Y:S01]  /*dd60*/  FFMA.FTZ R85, R37, R124, R5 ;  /* 0x0000007c25557223 */ /* 0x000fe20000010005 */
[C---:B------:R-:W-:Y:S01]  /*dd70*/  FMUL.FTZ R91, R163.reuse, R90 ;  /* 0x0000005aa35b7220 */ /* 0x040fe20000410000 */
[----:B------:R-:W-:Y:S01]  /*dd80*/  FMUL.FTZ R86, R163, R153 ;  /* 0x00000099a3567220 */ /* 0x000fe20000410000 */
[----:B------:R-:W-:Y:S01]  /*dd90*/  FFMA.FTZ R87, R40, R87, R8 ;  /* 0x0000005728577223 */ /* 0x000fe20000010008 */
[----:B------:R-:W-:Y:S01]  /*dda0*/  FFMA.FTZ R84, R41, R84, R9 ;  /* 0x0000005429547223 */ /* 0x000fe20000010009 */
[----:B------:R-:W-:Y:S01]  /*ddb0*/  F2FP.BF16.F32.PACK_AB R81, R0, R81 ;  /* 0x000000510051723e */ /* 0x000fe200000010ff */
[----:B------:R-:W-:Y:S01]  /*ddc0*/  FMUL.FTZ R89, R163, R88 ;  /* 0x00000058a3597220 */ /* 0x000fe20000410000 */
        /* <DEDUP_REMOVED lines=12> */
[----:B------:R-:W-:Y:S01]  /*de90*/  LOP3.LUT R136, R112, 0xff, RZ, 0xc0, !PT ;  /* 0x000000ff70887812 */ /* 0x000fe200078ec0ff */
        /* <DEDUP_REMOVED lines=8> */
[----:B------:R-:W-:Y:S01]  /*df20*/  LEA.HI.SX32 R151, R151, R136, 0x1d ;  /* 0x0000008897977211 */ /* 0x000fe200078feaff */
        /* <DEDUP_REMOVED lines=12> */
[----:B------:R-:W-:Y:S01]  /*dff0*/  VIADD R99, R151, 0x100 ;  /* 0x0000010097637836 */ /* 0x000fe20000000000 */
[----:B------:R-:W-:Y:S01]  /*e000*/  F2FP.BF16.F32.PACK_AB R86, R154, R93 ;  /* 0x0000005d9a56723e */ /* 0x000fe200000010ff */
        /* <DEDUP_REMOVED lines=16> */
[C---:B------:R-:W-:Y:S01]  /*e110*/  VIADD R125, R151.reuse, 0x300 ;  /* 0x00000300977d7836 */ /* 0x040fe20000000000 */
[----:B------:R-:W-:Y:S01]  /*e120*/  F2FP.BF16.F32.PACK_AB R91, R104, R91 ;  /* 0x0000005b685b723e */ /* 0x000fe200000010ff */
        /* <DEDUP_REMOVED lines=9> */
[----:B------:R0:W-:Y:S02]  /*e1c0*/  STG.E.128 desc[UR4][R98.64], R84 ;  /* 0x0000005462007986 */ /* 0x0001e4000c101d04 */
[----:B------:R-:W-:Y:S02]  /*e1d0*/  IMAD.WIDE.U32 R102, R125, 0x10, R102 ;  /* 0x000000107d667825 */ /* 0x000fe400078e0066 */
[----:B------:R0:W-:Y:S04]  /*e1e0*/  STG.E.128 desc[UR4][R100.64], R88 ;  /* 0x0000005864007986 */ /* 0x0001e8000c101d04 */
[----:B------:R0:W-:Y:S02]  /*e1f0*/  STG.E.128 desc[UR4][R102.64], R92 ;  /* 0x0000005c66007986 */ /* 0x0001e4000c101d04 */
.L_x_13966:
[----:B------:R-:W-:Y:S05]  /*e200*/  BSYNC B0 ;  /* 0x0000000000007941 */ /* 0x000fea0003800000 */
.L_x_13965:
[----:B------:R-:W-:Y:S02]  /*e210*/  IADD3 R113, R113, UR10, RZ ;  /* 0x0000000a71717c10 */ /* 0x000fe4000fffe0ff */
[----:B------:R-:W-:Y:S02]  /*e220*/  SEL R0, RZ, 0x1, P0 ;  /* 0x00000001ff007807 */ /* 0x000fe40000000000 */
[----:B------:R-:W-:-:S13]  /*e230*/  ISETP.GE.AND P1, PT, R113, UR11, PT ;  /* 0x0000000b71007c0c */ /* 0x000fda000bf26270 */
[----:B------:R-:W-:Y:S05]  /*e240*/  @!P1 BRA `(.L_x_13967) ;  /* 0xffffff24009c9947 */ /* 0x000fea000383ffff */
[----:B------:R-:W-:Y:S05]  /*e250*/  EXIT ;  /* 0x000000000000794d */ /* 0x000fea0003800000 */
.L_x_13964:
[----:B------:R-:W-:Y:S01]  /*e260*/  HFMA2.MMA R163, -RZ, RZ, 0, 5.9604644775390625e-08 ;  /* 0x00000001ffa37435 */ /* 0x000fe200000001ff */
[----:B------:R-:W-:Y:S01]  /*e270*/  IMAD.MOV.U32 R164, RZ, RZ, R0 ;  /* 0x000000ffffa47224 */ /* 0x000fe200078e0000 */
[----:B------:R-:W-:Y:S01]  /*e280*/  MOV R161, 0xffffffff ;  /* 0xffffffff00a17802 */ /* 0x000fe20000000f00 */
[----:B------:R-:W-:-:S08]  /*e290*/  IMAD.MOV.U32 R166, RZ, RZ, 0x1f ;  /* 0x0000001fffa67424 */ /* 0x000fd000078e00ff */
[----:B------:R-:W-:Y:S05]  /*e2a0*/  WARPSYNC.COLLECTIVE R161, `(.L_x_13968) ;  /* 0x00000000a1087348 */ /* 0x000fea0003c00000 */
[----:B------:R0:W1:Y:S02]  /*e2b0*/  SHFL.BFLY P3, R162, R164, R163, R166 ;  /* 0x0c0000a3a4a27389 */ /* 0x00006400000600a6 */
[----:B01----:R-:W-:Y:S01]  /*e2c0*/  ENDCOLLECTIVE ;  /* 0x000000000000791b */ /* 0x003fe20003800000 */
.L_x_13968:
[----:B------:R-:W-:Y:S02]  /*e2d0*/  IMAD.MOV.U32 R163, RZ, RZ, 0x2 ;  /* 0x00000002ffa37424 */ /* 0x000fe400078e00ff */
[----:B------:R-:W-:-:S04]  /*e2e0*/  IMAD.MOV.U32 R125, RZ, RZ, R162 ;  /* 0x000000ffff7d7224 */ /* 0x000fc800078e00a2 */
[----:B------:R-:W-:-:S05]  /*e2f0*/  FADD.FTZ R125, R0, R125 ;  /* 0x0000007d007d7221 */ /* 0x000fca0000010000 */
[----:B------:R-:W-:-:S07]  /*e300*/  MOV R164, R125 ;  /* 0x0000007d00a47202 */ /* 0x000fce0000000f00 */
[----:B------:R-:W-:Y:S05]  /*e310*/  WARPSYNC.COLLECTIVE R161, `(.L_x_13969) ;  /* 0x00000000a1087348 */ /* 0x000fea0003c00000 */
[----:B------:R0:W1:Y:S02]  /*e320*/  SHFL.BFLY P3, R162, R164, R163, R166 ;  /* 0x0c0000a3a4a27389 */ /* 0x00006400000600a6 */
[----:B01----:R-:W-:Y:S01]  /*e330*/  ENDCOLLECTIVE ;  /* 0x000000000000791b */ /* 0x003fe20003800000 */
.L_x_13969:
[----:B------:R-:W-:Y:S01]  /*e340*/  HFMA2.MMA R163, -RZ, RZ, 0, 2.384185791015625e-07 ;  /* 0x00000004ffa37435 */ /* 0x000fe200000001ff */
[----:B------:R-:W-:-:S05]  /*e350*/  MOV R124, R162 ;  /* 0x000000a2007c7202 */ /* 0x000fca0000000f00 */
[----:B------:R-:W-:-:S04]  /*e360*/  FADD.FTZ R156, R125, R124 ;  /* 0x0000007c7d9c7221 */ /* 0x000fc80000010000 */
[----:B------:R-:W-:-:S07]  /*e370*/  IMAD.MOV.U32 R164, RZ, RZ, R156 ;  /* 0x000000ffffa47224 */ /* 0x000fce00078e009c */
[----:B------:R-:W-:Y:S05]  /*e380*/  WARPSYNC.COLLECTIVE R161, `(.L_x_13970) ;  /* 0x00000000a1087348 */ /* 0x000fea0003c00000 */
[----:B------:R0:W1:Y:S02]  /*e390*/  SHFL.BFLY P3, R162, R164, R163, R166 ;  /* 0x0c0000a3a4a27389 */ /* 0x00006400000600a6 */
[----:B01----:R-:W-:Y:S01]  /*e3a0*/  ENDCOLLECTIVE ;  /* 0x000000000000791b */ /* 0x003fe20003800000 */
.L_x_13970:
[----:B------:R-:W-:Y:S02]  /*e3b0*/  IMAD.MOV.U32 R163, RZ, RZ, 0x8 ;  /* 0x00000008ffa37424 */ /* 0x000fe400078e00ff */
[----:B------:R-:W-:-:S04]  /*e3c0*/  IMAD.MOV.U32 R157, RZ, RZ, R162 ;  /* 0x000000ffff9d7224 */ /* 0x000fc800078e00a2 */
[----:B------:R-:W-:-:S05]  /*e3d0*/  FADD.FTZ R157, R156, R157 ;  /* 0x0000009d9c9d7221 */ /* 0x000fca0000010000 */
[----:B------:R-:W-:-:S07]  /*e3e0*/  MOV R164, R157 ;  /* 0x0000009d00a47202 */ /* 0x000fce0000000f00 */
[----:B------:R-:W-:Y:S05]  /*e3f0*/  WARPSYNC.COLLECTIVE R161, `(.L_x_13971) ;  /* 0x00000000a1087348 */ /* 0x000fea0003c00000 */
[----:B------:R0:W1:Y:S02]  /*e400*/  SHFL.BFLY P3, R162, R164, R163, R166 ;  /* 0x0c0000a3a4a27389 */ /* 0x00006400000600a6 */
[----:B01----:R-:W-:Y:S01]  /*e410*/  ENDCOLLECTIVE ;  /* 0x000000000000791b */ /* 0x003fe20003800000 */
.L_x_13971:
[----:B------:R-:W-:Y:S01]  /*e420*/  HFMA2.MMA R163, -RZ, RZ, 0, 9.5367431640625e-07 ;  /* 0x00000010ffa37435 */ /* 0x000fe200000001ff */
[----:B------:R-:W-:-:S05]  /*e430*/  MOV R124, R162 ;  /* 0x000000a2007c7202 */ /* 0x000fca0000000f00 */
[----:B------:R-:W-:-:S04]  /*e440*/  FADD.FTZ R159, R157, R124 ;  /* 0x0000007c9d9f7221 */ /* 0x000fc80000010000 */
[----:B------:R-:W-:-:S07]  /*e450*/  IMAD.MOV.U32 R164, RZ, RZ, R159 ;  /* 0x000000ffffa47224 */ /* 0x000fce00078e009f */
[----:B------:R-:W-:Y:S05]  /*e460*/  WARPSYNC.COLLECTIVE R161, `(.L_x_13972) ;  /* 0x00000000a1087348 */ /* 0x000fea0003c00000 */
[----:B------:R0:W1:Y:S02]  /*e470*/  SHFL.BFLY P3, R162, R164, R163, R166 ;  /* 0x0c0000a3a4a27389 */ /* 0x00006400000600a6 */
[----:B01----:R-:W-:Y:S01]  /*e480*/  ENDCOLLECTIVE ;  /* 0x000000000000791b */ /* 0x003fe20003800000 */
.L_x_13972:
        /* <DEDUP_REMOVED lines=72> */
.L_x_13973:
[----:B------:R-:W-:Y:S01]  /*e910*/  HFMA2.MMA R163, -RZ, RZ, 0, 1.1920928955078125e-07 ;  /* 0x00000002ffa37435 */ /* 0x000fe200000001ff */
[----:B------:R-:W-:-:S05]  /*e920*/  MOV R125, R162 ;  /* 0x000000a2007d7202 */ /* 0x000fca0000000f00 */
[----:B------:R-:W-:-:S04]  /*e930*/  FADD.FTZ R125, R0, R125 ;  /* 0x0000007d007d7221 */ /* 0x000fc80000010000 */
[----:B------:R-:W-:-:S07]  /*e940*/  IMAD.MOV.U32 R164, RZ, RZ, R125 ;  /* 0x000000ffffa47224 */ /* 0x000fce00078e007d */
[----:B------:R-:W-:Y:S05]  /*e950*/  WARPSYNC.COLLECTIVE R161, `(.L_x_13974) ;  /* 0x00000000a1087348 */ /* 0x000fea0003c00000 */
[----:B------:R0:W1:Y:S02]  /*e960*/  SHFL.BFLY P3, R162, R164, R163, R166 ;  /* 0x0c0000a3a4a27389 */ /* 0x00006400000600a6 */
[----:B01----:R-:W-:Y:S01]  /*e970*/  ENDCOLLECTIVE ;  /* 0x000000000000791b */ /* 0x003fe20003800000 */
.L_x_13974:
[----:B------:R-:W-:Y:S02]  /*e980*/  IMAD.MOV.U32 R163, RZ, RZ, 0x4 ;  /* 0x00000004ffa37424 */ /* 0x000fe400078e00ff */
[----:B------:R-:W-:-:S04]  /*e990*/  IMAD.MOV.U32 R156, RZ, RZ, R162 ;  /* 0x000000ffff9c7224 */ /* 0x000fc800078e00a2 */
[----:B------:R-:W-:-:S05]  /*e9a0*/  FADD.FTZ R156, R125, R156 ;  /* 0x0000009c7d9c7221 */ /* 0x000fca0000010000 */
[----:B------:R-:W-:-:S07]  /*e9b0*/  MOV R164, R156 ;  /* 0x0000009c00a47202 */ /* 0x000fce0000000f00 */
[----:B------:R-:W-:Y:S05]  /*e9c0*/  WARPSYNC.COLLECTIVE R161, `(.L_x_13975) ;  /* 0x00000000a1087348 */ /* 0x000fea0003c00000 */
[----:B------:R0:W1:Y:S02]  /*e9d0*/  SHFL.BFLY P3, R162, R164, R163, R166 ;  /* 0x0c0000a3a4a27389 */ /* 0x00006400000600a6 */
[----:B01----:R-:W-:Y:S01]  /*e9e0*/  ENDCOLLECTIVE ;  /* 0x000000000000791b */ /* 0x003fe20003800000 */
.L_x_13975:
[----:B------:R-:W-:Y:S01]  /*e9f0*/  HFMA2.MMA R163, -RZ, RZ, 0, 4.76837158203125e-07 ;  /* 0x00000008ffa37435 */ /* 0x000fe200000001ff */
[----:B------:R-:W-:-:S05]  /*ea00*/  MOV R157, R162 ;  /* 0x000000a2009d7202 */ /* 0x000fca0000000f00 */
[----:B------:R-:W-:-:S04]  /*ea10*/  FADD.FTZ R157, R156, R157 ;  /* 0x0000009d9c9d7221 */ /* 0x000fc80000010000 */
[----:B------:R-:W-:-:S07]  /*ea20*/  IMAD.MOV.U32 R164, RZ, RZ, R157 ;  /* 0x000000ffffa47224 */ /* 0x000fce00078e009d */
[----:B------:R-:W-:Y:S05]  /*ea30*/  WARPSYNC.COLLECTIVE R161, `(.L_x_13976) ;  /* 0x00000000a1087348 */ /* 0x000fea0003c00000 */
[----:B------:R0:W1:Y:S02]  /*ea40*/  SHFL.BFLY P3, R162, R164, R163, R166 ;  /* 0x0c0000a3a4a27389 */ /* 0x00006400000600a6 */
[----:B01----:R-:W-:Y:S01]  /*ea50*/  ENDCOLLECTIVE ;  /* 0x000000000000791b */ /* 0x003fe20003800000 */
.L_x_13976:
[----:B------:R-:W-:Y:S02]  /*ea60*/  IMAD.MOV.U32 R163, RZ, RZ, 0x10 ;  /* 0x00000010ffa37424 */ /* 0x000fe400078e00ff */
[----:B------:R-:W-:-:S04]  /*ea70*/  IMAD.MOV.U32 R160, RZ, RZ, R162 ;  /* 0x000000ffffa07224 */ /* 0x000fc800078e00a2 */
[----:B------:R-:W-:-:S05]  /*ea80*/  FADD.FTZ R160, R157, R160 ;  /* 0x000000a09da07221 */ /* 0x000fca0000010000 */
[----:B------:R-:W-:-:S07]  /*ea90*/  MOV R164, R160 ;  /* 0x000000a000a47202 */ /* 0x000fce0000000f00 */
[----:B------:R-:W-:Y:S05]  /*eaa0*/  WARPSYNC.COLLECTIVE R161, `(.L_x_13977) ;  /* 0x00000000a1087348 */ /* 0x000fea0003c00000 */
[----:B------:R0:W1:Y:S02]  /*eab0*/  SHFL.BFLY P3, R162, R164, R163, R166 ;  /* 0x0c0000a3a4a27389 */ /* 0x00006400000600a6 */
[----:B01----:R-:W-:Y:S01]  /*eac0*/  ENDCOLLECTIVE ;  /* 0x000000000000791b */ /* 0x003fe20003800000 */
.L_x_13977:
[----:B------:R-:W-:Y:S01]  /*ead0*/  MOV R159, R162 ;  /* 0x000000a2009f7202 */ /* 0x000fe20000000f00 */
[----:B------:R-:W-:Y:S06]  /*eae0*/  BRA `(.L_x_13978) ;  /* 0xffffffe800507947 */ /* 0x000fec000383ffff */
.L_x_13979:
        /* <DEDUP_REMOVED lines=9> */
.L_x_30259:


//--------------------- .text._ZN10layer_norm13ln_fwd_kernelINS_13Kernel_traitsIf13__nv_bfloat16fS2_fjLj8192ELj1ELj1ELj8ELj16ENS_18Kernel_traits_baseILj8192EfS2_fS2_fjLj256EEEEELb1ELb1ELb0ELb0EEEvNS_9FwdParamsE --------------------------
	.section	.text._ZN10layer_norm13ln_fwd_kernelINS_13Kernel_traitsIf13__nv_bfloat16fS2_fjLj8192ELj1ELj1ELj8ELj16ENS_18Kernel_traits_baseILj8192EfS2_fS2_fjLj256EEEEELb1ELb1ELb0ELb0EEEvNS_9FwdParamsE,"ax",@progbits
	.align	128
        .global         _ZN10layer_norm13ln_fwd_kernelINS_13Kernel_traitsIf13__nv_bfloat16fS2_fjLj8192ELj1ELj1ELj8ELj16ENS_18Kernel_traits_baseILj8192EfS2_fS2_fjLj256EEEEELb1ELb1ELb0ELb0EEEvNS_9FwdParamsE
        .type           _ZN10layer_norm13ln_fwd_kernelINS_13Kernel_traitsIf13__nv_bfloat16fS2_fjLj8192ELj1ELj1ELj8ELj16ENS_18Kernel_traits_baseILj8192EfS2_fS2_fjLj256EEEEELb1ELb1ELb0ELb0EEEvNS_9FwdParamsE,@function
        .size           _ZN10layer_norm13ln_fwd_kernelINS_13Kernel_traitsIf13__nv_bfloat16fS2_fjLj8192ELj1ELj1ELj8ELj16ENS_18Kernel_traits_baseILj8192EfS2_fS2_fjLj256EEEEELb1ELb1ELb0ELb0EEEvNS_9FwdParamsE,(.L_x_30260 - _ZN10layer_norm13ln_fwd_kernelINS_13Kernel_traitsIf13__nv_bfloat16fS2_fjLj8192ELj1ELj1ELj8ELj16ENS_18Kernel_traits_baseILj8192EfS2_fS2_fjLj256EEEEELb1ELb1ELb0ELb0EEEvNS_9FwdParamsE)
        .other          _ZN10layer_norm13ln_fwd_kernelINS_13Kernel_traitsIf13__nv_bfloat16fS2_fjLj8192ELj1ELj1ELj8ELj16ENS_18Kernel_traits_baseILj8192EfS2_fS2_fjLj256EEEEELb1ELb1ELb0ELb0EEEvNS_9FwdParamsE,@"STO_CUDA_ENTRY STV_DEFAULT"
_ZN10layer_norm13ln_fwd_kernelINS_13Kernel_traitsIf13__nv_bfloat16fS2_fjLj8192ELj1ELj1ELj8ELj16ENS_18Kernel_traits_baseILj8192EfS2_fS2_fjLj256EEEEELb1ELb1ELb0ELb0EEEvNS_9FwdParamsE:
.text._ZN10layer_norm13ln_fwd_kernelINS_13Kernel_traitsIf13__nv_bfloat16fS2_fjLj8192ELj1ELj1ELj8ELj16ENS_18Kernel_traits_baseILj8192EfS2_fS2_fjLj256EEEEELb1ELb1ELb0ELb0EEEvNS_9FwdParamsE:
        /* <DEDUP_REMOVED lines=97> */
.L_x_13981:
[----:B------:R-:W-:Y:S05]  /*0610*/  BSYNC B0 ;  /* 0x0000000000007941 */ /* 0x000fea0003800000 */
.L_x_13980:
        /* <DEDUP_REMOVED lines=23> */
.L_x_13983:
[----:B------:R-:W-:Y:S05]  /*0790*/  BSYNC B0 ;  /* 0x0000000000007941 */ /* 0x000fea0003800000 */
.L_x_13982:
        /* <DEDUP_REMOVED lines=23> */
.L_x_13985:
[----:B------:R-:W-:Y:S05]  /*0910*/  BSYNC B0 ;  /* 0x0000000000007941 */ /* 0x000fea0003800000 */
.L_x_13984:
[----:B------:R-:W-:Y:S04]  /*0920*/  BSSY B0, `(.L_x_13986) ;  /* 0x0000016000007945 */ /* 0x000fe80003800000 */
[----:B------:R-:W-:Y:S05]  /*0930*/  @!P2 BRA `(.L_x_13987) ;  /* 0x000000000050a947 */ /* 0x000fea0003800000 */
[----:B------:R-:W-:Y:S01]  /*0940*/  ULDC.64 UR6, c[0x0][0x2c8] ;  /* 0x0000b20000067ab9 */ /* 0x000fe20000000a00 */
[----:B------:R-:W3:Y:S01]  /*0950*/  LDC.64 R100, c[0x0][0x260] ;  /* 0x00009800ff647b82 */ /* 0x000ee20000000a00 */
        /* <DEDUP_REMOVED lines=16> */
[----:B012---:R3:W5:Y:S04]  /*0a60*/  LDG.E.128 R8, desc[UR4][R104.64] ;  /* 0x0000000468087981 */ /* 0x007768000c1e1d00 */
[----:B------:R3:W5:Y:S02]  /*0a70*/  LDG.E.128 R4, desc[UR4][R104.64+0x10] ;  /* 0x0000100468047981 */ /* 0x000764000c1e1d00 */
.L_x_13987:
[----:B------:R-:W-:Y:S05]  /*0a80*/  BSYNC B0 ;  /* 0x0000000000007941 */ /* 0x000fea0003800000 */
.L_x_13986:
        /* <DEDUP_REMOVED lines=29> */
[C---:B------:R-:W-:Y:S01]  /*0c60*/  IMAD.HI.U32 R0, R169.reuse, -0x326172a9, RZ ;  /* 0xcd9e8d57a9007827 */ /* 0x040fe200078e00ff */
[----:B------:R-:W-:Y:S01]  /*0c70*/  ISETP.NE.U32.AND P0, PT, RZ, UR6, PT ;  /* 0x00000006ff007c0c */ /* 0x000fe2000bf05070 */
[----:B------:R-:W-:Y:S01]  /*0c80*/  ULDC.U8 UR6, c[0x0][0x2a0] ;  /* 0x0000a80000067ab9 */ /* 0x000fe20000000000 */
[----:B------:R-:W-:Y:S01]  /*0c90*/  LOP3.LUT R103, R112, 0x1fffffe0, RZ, 0xc0, !PT ;  /* 0x1fffffe070677812 */ /* 0x000fe200078ec0ff */
[----:B------:R-:W-:Y:S01]  /*0ca0*/  IMAD.HI.U32 R101, R168, -0x2daee0ad, RZ ;  /* 0xd2511f53a8657827 */ /* 0x000fe200078e00ff */
[----:B------:R-:W-:Y:S01]  /*0cb0*/  VIMNMX R100, R100, 0x20, PT ;  /* 0x0000002064647848 */ /* 0x000fe20003fe0100 */
[----:B------:R-:W-:Y:S01]  /*0cc0*/  ULDC UR10, c[0x0][0x290] ;  /* 0x0000a400000a7ab9 */ /* 0x000fe20000000800 */
[----:B------:R-:W-:Y:S01]  /*0cd0*/  ISETP.NE.AND.EX P0, PT, RZ, UR7, PT, P0 ;  /* 0x00000007ff007c0c */ /* 0x000fe2000bf05300 */
[----:B------:R-:W-:Y:S01]  /*0ce0*/  IMAD R168, R168, -0x2daee0ad, RZ ;  /* 0xd2511f53a8a87824 */ /* 0x000fe200078e02ff */
[----:B------:R-:W-:Y:S01]  /*0cf0*/  LOP3.LUT R180, R180, 0xffffffef, RZ, 0xc0, !PT ;  /* 0xffffffefb4b47812 */ /* 0x000fe200078ec0ff */
[----:B------:R-:W-:Y:S01]  /*0d00*/  IMAD.IADD R100, R100, 0x1, R103 ;  /* 0x0000000164647824 */ /* 0x000fe200078e0267 */
[----:B------:R-:W-:Y:S01]  /*0d10*/  IADD3 R165, R2, -0xe443238, RZ ;  /* 0xf1bbcdc802a57810 */ /* 0x000fe20007ffe0ff */
[----:B------:R-:W-:Y:S01]  /*0d20*/  IMAD R169, R169, -0x326172a9, RZ ;  /* 0xcd9e8d57a9a97824 */ /* 0x000fe200078e02ff */
[----:B------:R-:W-:Y:S01]  /*0d30*/  LOP3.LUT R104, R101, R104, R164, 0x96, !PT ;  /* 0x0000006865687212 */ /* 0x000fe200078e96a4 */
[----:B------:R-:W-:Y:S01]  /*0d40*/  IMAD.SHL.U32 R100, R100, 0x8, RZ ;  /* 0x0000000864647824 */ /* 0x000fe200078e00ff */
[----:B------:R-:W-:Y:S01]  /*0d50*/  LOP3.LUT R106, R0, R106, R165, 0x96, !PT ;  /* 0x0000006a006a7212 */ /* 0x000fe200078e96a5 */
[----:B------:R-:W-:Y:S01]  /*0d60*/  ULDC.64 UR8, c[0x0][0x240] ;  /* 0x0000900000087ab9 */ /* 0x000fe20000000a00 */
[----:B------:R-:W-:Y:S01]  /*0d70*/  VIMNMX R102, R102, 0x20, PT ;  /* 0x0000002066667848 */ /* 0x000fe20003fe0100 */
[----:B------:R-:W-:Y:S01]  /*0d80*/  IMAD.HI.U32 R101, R104, -0x326172a9, RZ ;  /* 0xcd9e8d5768657827 */ /* 0x000fe200078e00ff */
[----:B------:R-:W-:Y:S01]  /*0d90*/  I2FP.F32.U32 R100, R100 ;  /* 0x0000006400647245 */ /* 0x000fe20000201000 */
[----:B------:R-:W-:Y:S01]  /*0da0*/  ULDC.64 UR12, c[0x0][0x210] ;  /* 0x00008400000c7ab9 */ /* 0x000fe20000000a00 */
[----:B------:R-:W-:Y:S01]  /*0db0*/  @P0 LOP3.LUT R180, R180, 0x10, RZ, 0xfc, !PT ;  /* 0x00000010b4b40812 */ /* 0x000fe200078efcff */
[----:B------:R-:W-:Y:S01]  /*0dc0*/  IMAD.HI.U32 R0, R106, -0x2daee0ad, RZ ;  /* 0xd2511f536a007827 */ /* 0x000fe200078e00ff */
[----:B------:R-:W-:Y:S01]  /*0dd0*/  ISETP.NE.AND P0, PT, RZ, UR6, PT ;  /* 0x00000006ff007c0c */ /* 0x000fe2000bf05270 */
[----:B------:R3:W4:Y:S01]  /*0de0*/  MUFU.RCP R171, R100 ;  /* 0x0000006400ab7308 */ /* 0x0007220000001000 */
[----:B------:R-:W-:Y:S01]  /*0df0*/  IADD3 R166, R2, -0x700cb87f, RZ ;  /* 0x8ff3478102a67810 */ /* 0x000fe20007ffe0ff */
[----:B------:R-:W-:Y:S01]  /*0e00*/  IMAD.IADD R102, R103, 0x1, R102 ;  /* 0x0000000167667824 */ /* 0x000fe200078e0266 */
[----:B------:R-:W-:Y:S01]  /*0e10*/  LOP3.LUT R180, R180, 0xfffffeff, RZ, 0xc0, !PT ;  /* 0xfffffeffb4b47812 */ /* 0x000fe200078ec0ff */
[----:B------:R-:W-:Y:S01]  /*0e20*/  IMAD R174, R106, -0x2daee0ad, RZ ;  /* 0xd2511f536aae7824 */ /* 0x000fe200078e02ff */
[----:B------:R-:W-:Y:S01]  /*0e30*/  LOP3.LUT R168, R0, R168, R167, 0x96, !PT ;  /* 0x000000a800a87212 */ /* 0x000fe200078e96a7 */
[----:B------:R-:W-:Y:S01]  /*0e40*/  HFMA2.MMA R0, -RZ, RZ, 0, 5.9604644775390625e-08 ;  /* 0x00000001ff007435 */ /* 0x000fe200000001ff */
[----:B------:R-:W-:Y:S01]  /*0e50*/  LOP3.LUT R169, R101, R169, R166, 0x96, !PT ;  /* 0x000000a965a97212 */ /* 0x000fe200078e96a6 */
[----:B------:R-:W-:Y:S01]  /*0e60*/  IMAD.SHL.U32 R172, R102, 0x8, RZ ;  /* 0x0000000866ac7824 */ /* 0x000fe200078e00ff */
[----:B------:R-:W-:Y:S01]  /*0e70*/  LOP3.LUT R170, R170, 0x3, RZ, 0xc0, !PT ;  /* 0x00000003aaaa7812 */ /* 0x000fe200078ec0ff */
[----:B------:R-:W-:Y:S01]  /*0e80*/  IMAD R176, R104, -0x326172a9, RZ ;  /* 0xcd9e8d5768b07824 */ /* 0x000fe200078e02ff */
[----:B------:R-:W-:Y:S01]  /*0e90*/  ULDC.64 UR6, c[0x0][0x238] ;  /* 0x00008e0000067ab9 */ /* 0x000fe20000000a00 */
[----:B---3--:R-:W-:-:S07]  /*0ea0*/  @P0 LOP3.LUT R180, R180, 0x100, RZ, 0xfc, !PT ;  /* 0x00000100b4b40812 */ /* 0x008fce00078efcff */
.L_x_14229:
[C---:B------:R-:W-:Y:S02]  /*0eb0*/  LOP3.LUT P1, RZ, R180.reuse, 0x10, RZ, 0xc0, !PT ;  /* 0x00000010b4ff7812 */ /* 0x040fe4000782c0ff */
[----:B------:R-:W-:-:S11]  /*0ec0*/  LOP3.LUT P0, RZ, R180, 0x8, RZ, 0xc0, !PT ;  /* 0x00000008b4ff7812 */ /* 0x000fd6000780c0ff */
        /* <DEDUP_REMOVED lines=35> */
.L_x_13991:
[----:B------:R-:W-:-:S07]  /*1100*/  IMAD.MOV.U32 R178, RZ, RZ, R176 ;  /* 0x000000ffffb27224 */ /* 0x000fce00078e00b0 */
.L_x_13992:
[----:B------:R-:W-:Y:S05]  /*1110*/  BSYNC B1 ;  /* 0x0000000000017941 */ /* 0x000fea0003800000 */
.L_x_13990:
        /* <DEDUP_REMOVED lines=16> */
.L_x_13996:
[----:B------:R-:W-:Y:S05]  /*1220*/  BSYNC B2 ;  /* 0x0000000000027941 */ /* 0x000fea0003800000 */
.L_x_13995:
        /* <DEDUP_REMOVED lines=44> */
.L_x_13994:
[----:B------:R-:W-:Y:S05]  /*14f0*/  BSYNC B1 ;  /* 0x0000000000017941 */ /* 0x000fea0003800000 */
.L_x_13993:
[----:B------:R-:W0:Y:S01]  /*1500*/  LDC R142, c[0x0][0x294] ;  /* 0x0000a500ff8e7b82 */ /* 0x000e220000000800 */
[----:B------:R-:W-:Y:S01]  /*1510*/  HFMA2.MMA R143, -RZ, RZ, 0.1171875, 0 ;  /* 0x2f800000ff8f7435 */ /* 0x000fe200000001ff */
[----:B------:R-:W-:Y:S01]  /*1520*/  I2FP.F32.U32 R110, R178 ;  /* 0x000000b2006e7245 */ /* 0x000fe20000201000 */
[----:B-----5:R-:W-:Y:S01]  /*1530*/  IMAD.U32 R179, R124, 0x10000, RZ ;  /* 0x000100007cb37824 */ /* 0x020fe200078e00ff */
[----:B------:R-:W-:Y:S01]  /*1540*/  ISETP.NE.U32.AND P0, PT, R108, RZ, PT ;  /* 0x000000ff6c00720c */ /* 0x000fe20003f05070 */
[----:B------:R-:W-:Y:S01]  /*1550*/  BSSY B1, `(.L_x_13997) ;  /* 0x0000019000017945 */ /* 0x000fe20003800000 */
[----:B------:R-:W-:Y:S01]  /*1560*/  LOP3.LUT R180, R180, 0xfffffffb, RZ, 0xc0, !PT ;  /* 0xfffffffbb4b47812 */ /* 0x000fe200078ec0ff */
[----:B------:R-:W-:Y:S01]  /*1570*/  FMUL.FTZ R108, R179, R140 ;  /* 0x0000008cb36c7220 */ /* 0x000fe20000410000 */
[----:B------:R-:W3:Y:S01]  /*1580*/  LDC R141, c[0x0][0x298] ;  /* 0x0000a600ff8d7b82 */ /* 0x000ee20000000800 */
[----:B------:R-:W-:Y:S01]  /*1590*/  ISETP.NE.AND.EX P0, PT, R109, RZ, PT, P0 ;  /* 0x000000ff6d00720c */ /* 0x000fe20003f05300 */
[----:B------:R-:W-:-:S02]  /*15a0*/  VIADD R170, R177, 0x1 ;  /* 0x00000001b1aa7836 */ /* 0x000fc40000000000 */
[----:B------:R-:W-:Y:S01]  /*15b0*/  FFMA.FTZ R111, R110, R143, 1.1641532182693481445e-10 ;  /* 0x2f0000006e6f7423 */ /* 0x000fe2000001008f */
[----:B------:R-:W-:-:S04]  /*15c0*/  PRMT R124, R124, 0x7632, R124 ;  /* 0x000076327c7c7816 */ /* 0x000fc8000000007c */
[----:B0-----:R-:W-:Y:S01]  /*15d0*/  FSETP.GTU.FTZ.AND P1, PT, R111, R142, PT ;  /* 0x0000008e6f00720b */ /* 0x001fe20003f3c000 */
[----:B---3--:R-:W-:-:S12]  /*15e0*/  FMUL.FTZ R108, R108, R141 ;  /* 0x0000008d6c6c7220 */ /* 0x008fd80000410000 */
        /* <DEDUP_REMOVED lines=14> */
.L_x_13998:
[----:B------:R-:W-:-:S07]  /*16d0*/  MOV R109, R176 ;  /* 0x000000b0006d7202 */ /* 0x000fce0000000f00 */
.L_x_13999:
[----:B------:R-:W-:Y:S05]  /*16e0*/  BSYNC B1 ;  /* 0x0000000000017941 */ /* 0x000fea0003800000 */
.L_x_13997:
        /* <DEDUP_REMOVED lines=16> */
.L_x_14003:
[----:B------:R-:W-:Y:S05]  /*17f0*/  BSYNC B2 ;  /* 0x0000000000027941 */ /* 0x000fea0003800000 */
.L_x_14002:
        /* <DEDUP_REMOVED lines=44> */
.L_x_14001:
[----:B------:R-:W-:Y:S05]  /*1ac0*/  BSYNC B1 ;  /* 0x0000000000017941 */ /* 0x000fea0003800000 */
.L_x_14000:
        /* <DEDUP_REMOVED lines=23> */
.L_x_14005:
[----:B------:R-:W-:-:S07]  /*1c40*/  IMAD.MOV.U32 R124, RZ, RZ, R176 ;  /* 0x000000ffff7c7224 */ /* 0x000fce00078e00b0 */
.L_x_14006:
[----:B------:R-:W-:Y:S05]  /*1c50*/  BSYNC B1 ;  /* 0x0000000000017941 */ /* 0x000fea0003800000 */
.L_x_14004:
        /* <DEDUP_REMOVED lines=16> */
.L_x_14010:
[----:B------:R-:W-:Y:S05]  /*1d60*/  BSYNC B2 ;  /* 0x0000000000027941 */ /* 0x000fea0003800000 */
.L_x_14009:
        /* <DEDUP_REMOVED lines=44> */
.L_x_14008:
[----:B------:R-:W-:Y:S05]  /*2030*/  BSYNC B1 ;  /* 0x0000000000017941 */ /* 0x000fea0003800000 */
.L_x_14007:
        /* <DEDUP_REMOVED lines=22> */
.L_x_14012:
[----:B------:R-:W-:-:S07]  /*21a0*/  IMAD.MOV.U32 R170, RZ, RZ, R176 ;  /* 0x000000ffffaa7224 */ /* 0x000fce00078e00b0 */
.L_x_14013:
[----:B------:R-:W-:Y:S05]  /*21b0*/  BSYNC B1 ;  /* 0x0000000000017941 */ /* 0x000fea0003800000 */
.L_x_14011:
        /* <DEDUP_REMOVED lines=16> */
.L_x_14017:
[----:B------:R-:W-:Y:S05]  /*22c0*/  BSYNC B2 ;  /* 0x0000000000027941 */ /* 0x000fea0003800000 */
.L_x_14016:
        /* <DEDUP_REMOVED lines=44> */
.L_x_14015:
[----:B------:R-:W-:Y:S05]  /*2590*/  BSYNC B1 ;  /* 0x0000000000017941 */ /* 0x000fea0003800000 */
.L_x_14014:
        /* <DEDUP_REMOVED lines=21> */
.L_x_14019:
[----:B------:R-:W-:-:S07]  /*26f0*/  MOV R170, R176 ;  /* 0x000000b000aa7202 */ /* 0x000fce0000000f00 */
.L_x_14020:
[----:B------:R-:W-:Y:S05]  /*2700*/  BSYNC B1 ;  /* 0x0000000000017941 */ /* 0x000fea0003800000 */
.L_x_14018:
        /* <DEDUP_REMOVED lines=16> */
.L_x_14024:
[----:B------:R-:W-:Y:S05]  /*2810*/  BSYNC B2 ;  /* 0x0000000000027941 */ /* 0x000fea0003800000 */
.L_x_14023:
        /* <DEDUP_REMOVED lines=44> */
.L_x_14022:
[----:B------:R-:W-:Y:S05]  /*2ae0*/  BSYNC B1 ;  /* 0x0000000000017941 */ /* 0x000fea0003800000 */
.L_x_14021:
        /* <DEDUP_REMOVED lines=22> */
.L_x_14026:
[----:B------:R-:W-:-:S07]  /*2c50*/  MOV R125, R176 ;  /* 0x000000b0007d7202 */ /* 0x000fce0000000f00 */
.L_x_14027:
[----:B------:R-:W-:Y:S05]  /*2c60*/  BSYNC B1 ;  /* 0x0000000000017941 */ /* 0x000fea0003800000 */
.L_x_14025:
        /* <DEDUP_REMOVED lines=16> */
.L_x_14031:
[----:B------:R-:W-:Y:S05]  /*2d70*/  BSYNC B2 ;  /* 0x0000000000027941 */ /* 0x000fea0003800000 */
.L_x_14030:
        /* <DEDUP_REMOVED lines=43> */
.L_x_14029:
[----:B------:R-:W-:Y:S05]  /*3030*/  BSYNC B1 ;  /* 0x0000000000017941 */ /* 0x000fea0003800000 */
.L_x_14028:
        /* <DEDUP_REMOVED lines=21> */
.L_x_14033:
[----:B------:R-:W-:-:S07]  /*3190*/  IMAD.MOV.U32 R126, RZ, RZ, R176 ;  /* 0x000000ffff7e7224 */ /* 0x000fce00078e00b0 */
.L_x_14034:
[----:B------:R-:W-:Y:S05]  /*31a0*/  BSYNC B1 ;  /* 0x0000000000017941 */ /* 0x000fea0003800000 */
.L_x_14032:
        /* <DEDUP_REMOVED lines=16> */
.L_x_14038:
[----:B------:R-:W-:Y:S05]  /*32b0*/  BSYNC B2 ;  /* 0x0000000000027941 */ /* 0x000fea0003800000 */
.L_x_14037:
        /* <DEDUP_REMOVED lines=43> */
.L_x_14036:
[----:B------:R-:W-:Y:S05]  /*3570*/  BSYNC B1 ;  /* 0x0000000000017941 */ /* 0x000fea0003800000 */
.L_x_14035:
        /* <DEDUP_REMOVED lines=22> */
.L_x_14040:
[----:B------:R-:W-:-:S07]  /*36e0*/  MOV R181, R176 ;  /* 0x000000b000b57202 */ /* 0x000fce0000000f00 */
.L_x_14041:
[----:B------:R-:W-:Y:S05]  /*36f0*/  BSYNC B1 ;  /* 0x0000000000017941 */ /* 0x000fea0003800000 */
.L_x_14039:
        /* <DEDUP_REMOVED lines=18> */
.L_x_14045:
[----:B------:R-:W-:Y:S05]  /*3820*/  BSYNC B2 ;  /* 0x0000000000027941 */ /* 0x000fea0003800000 */
.L_x_14044:
        /* <DEDUP_REMOVED lines=43> */
.L_x_14043:
[----:B------:R-:W-:Y:S05]  /*3ae0*/  BSYNC B1 ;  /* 0x0000000000017941 */ /* 0x000fea0003800000 */
.L_x_14042:
[----:B------:R-:W-:Y:S02]  /*3af0*/  I2FP.F32.U32 R182, R181 ;  /* 0x000000b500b67245 */ /* 0x000fe40000201000 */
[----:B------:R-:W-:Y:S02]  /*3b00*/  SHF.L.U32 R127, R127, 0x10, RZ ;  /* 0x000000107f7f7819 */ /* 0x000fe400000006ff */
[----:B------:R-:W-:Y:S01]  /*3b10*/  SEL R183, RZ, 0x1, P1 ;  /* 0x00000001ffb77807 */ /* 0x000fe20000800000 */
[----:B------:R-:W-:Y:S01]  /*3b20*/  FFMA.FTZ R143, R182, R143, 1.1641532182693481445e-10 ;  /* 0x2f000000b68f7423 */ /* 0x000fe2000001008f */
[----:B------:R-:W-:Y:S01]  /*3b30*/  LEA R178, P1, R175, UR6, 0x5 ;  /* 0x00000006afb27c11 */ /* 0x000fe2000f8228ff */
[----:B------:R-:W-:Y:S01]  /*3b40*/  FMUL.FTZ R182, R127, R140 ;  /* 0x0000008c7fb67220 */ /* 0x000fe20000410000 */
[----:B------:R-:W-:Y:S02]  /*3b50*/  SEL R189, RZ, 0x10000, P5 ;  /* 0x00010000ffbd7807 */ /* 0x000fe40002800000 */
[----:B------:R-:W-:Y:S01]  /*3b60*/  LEA.HI.X R179, R175, UR7, RZ, 0x5, P1 ;  /* 0x00000007afb37c11 */ /* 0x000fe200088f2cff */
[----:B------:R-:W-:Y:S01]  /*3b70*/  FMUL.FTZ R182, R182, R141 ;  /* 0x0000008db6b67220 */ /* 0x000fe20000410000 */
[----:B------:R-:W-:-:S02]  /*3b80*/  FSETP.GTU.FTZ.AND P1, PT, R143, R142, PT ;  /* 0x0000008e8f00720b */ /* 0x000fc40003f3c000 */
[----:B------:R-:W-:Y:S01]  /*3b90*/  LOP3.LUT P5, RZ, R180, 0x2, RZ, 0xc0, !PT ;  /* 0x00000002b4ff7812 */ /* 0x000fe200078ac0ff */
[----:B------:R3:W-:Y:S01]  /*3ba0*/  STG.E.128 desc[UR4][R178.64], R108 ;  /* 0x0000006cb2007986 */ /* 0x0007e2000c101d04 */
[----:B------:R-:W-:Y:S02]  /*3bb0*/  FSEL R182, R182, RZ, !P1 ;  /* 0x000000ffb6b67208 */ /* 0x000fe40004800000 */
[----:B------:R-:W-:Y:S02]  /*3bc0*/  SEL R177, RZ, 0x1, P2 ;  /* 0x00000001ffb17807 */ /* 0x000fe40001000000 */
[----:B------:R-:W-:Y:S01]  /*3bd0*/  SEL R184, RZ, 0x1, P5 ;  /* 0x00000001ffb87807 */ /* 0x000fe20002800000 */
[----:B------:R-:W-:Y:S01]  /*3be0*/  FMUL.FTZ R127, R79, R182 ;  /* 0x000000b64f7f7220 */ /* 0x000fe20000410000 */
[----:B------:R-:W-:Y:S01]  /*3bf0*/  SEL R186, RZ, 0x100, P4 ;  /* 0x00000100ffba7807 */ /* 0x000fe20002000000 */
[----:B------:R-:W-:Y:S01]  /*3c00*/  IMAD.WIDE.U32 R142, R177, 0x1000000, RZ ;  /* 0x01000000b18e7825 */ /* 0x000fe200078e00ff */
[----:B------:R-:W-:-:S03]  /*3c10*/  SEL R141, RZ, 0x1000000, P1 ;  /* 0x01000000ff8d7807 */ /* 0x000fc60000800000 */
[----:B------:R-:W-:Y:S01]  /*3c20*/  @P0 FADD.FTZ R127, R107, R127 ;  /* 0x0000007f6b7f0221 */ /* 0x000fe20000010000 */
[----:B------:R-:W-:Y:S01]  /*3c30*/  LOP3.LUT P6, RZ, R180, 0x4, RZ, 0xc0, !PT ;  /* 0x00000004b4ff7812 */ /* 0x000fe200078cc0ff */
[----:B------:R-:W-:Y:S01]  /*3c40*/  IMAD.WIDE.U32 R182, R183, 0x10000, RZ ;  /* 0x00010000b7b67825 */ /* 0x000fe200078e00ff */
[----:B------:R-:W-:Y:S02]  /*3c50*/  SEL R187, RZ, 0x1, P3 ;  /* 0x00000001ffbb7807 */ /* 0x000fe40001800000 */
[----:B------:R-:W-:Y:S01]  /*3c60*/  LOP3.LUT R177, R186, R141, R189, 0xfe, !PT ;  /* 0x0000008dbab17212 */ /* 0x000fe200078efebd */
[----:B------:R-:W-:Y:S01]  /*3c70*/  IMAD.WIDE.U32 R184, R184, 0x100, RZ ;  /* 0x00000100b8b87825 */ /* 0x000fe200078e00ff */
[----:B------:R-:W-:Y:S01]  /*3c80*/  SEL R141, RZ, 0x1, P6 ;  /* 0x00000001ff8d7807 */ /* 0x000fe20003000000 */
[----:B------:R3:W-:Y:S01]  /*3c90*/  STG.E.128 desc[UR4][R178.64+0x10], R124 ;  /* 0x0000107cb2007986 */ /* 0x0007e2000c101d04 */
[----:B------:R-:W-:Y:S02]  /*3ca0*/  LEA R186, P0, R175, UR8, 0x3 ;  /* 0x00000008afba7c11 */ /* 0x000fe4000f8018ff */
[----:B------:R-:W-:-:S02]  /*3cb0*/  LOP3.LUT R142, R184, R142, R182, 0xfe, !PT ;  /* 0x0000008eb88e7212 */ /* 0x000fc400078efeb6 */
[----:B------:R-:W-:Y:S02]  /*3cc0*/  LOP3.LUT R143, R143, R177, R187, 0xfe, !PT ;  /* 0x000000b18f8f7212 */ /* 0x000fe400078efebb */
[----:B------:R-:W-:Y:S01]  /*3cd0*/  LOP3.LUT R142, R142, R141, RZ, 0xfc, !PT ;  /* 0x0000008d8e8e7212 */ /* 0x000fe200078efcff */
[C---:B------:R-:W-:Y:S01]  /*3ce0*/  VIADD R141, R175.reuse, 0x100 ;  /* 0x00000100af8d7836 */ /* 0x040fe20000000000 */
[----:B------:R-:W-:Y:S02]  /*3cf0*/  LEA.HI.X R187, R175, UR9, RZ, 0x3, P0 ;  /* 0x00000009afbb7c11 */ /* 0x000fe400080f1cff */
[----:B------:R-:W-:-:S05]  /*3d00*/  LOP3.LUT R143, R185, R143, R183, 0xfe, !PT ;  /* 0x0000008fb98f7212 */ /* 0x000fca00078efeb7 */
[----:B------:R3:W-:Y:S02]  /*3d10*/  STG.E.64 desc[UR4][R186.64], R142 ;  /* 0x0000008eba007986 */ /* 0x0007e4000c101b04 */
.L_x_13989:
[----:B------:R-:W-:Y:S05]  /*3d20*/  BSYNC B0 ;  /* 0x0000000000007941 */ /* 0x000fea0003800000 */
.L_x_13988:
[----:B------:R-:W-:Y:S01]  /*3d30*/  LOP3.LUT P0, RZ, R180, 0x80, RZ, 0xc0, !PT ;  /* 0x00000080b4ff7812 */ /* 0x000fe2000780c0ff */
        /* <DEDUP_REMOVED lines=14> */
[----:B---3--:R-:W-:-:S11]  /*3e20*/  IADD3 R178, R170, 0x1, RZ ;  /* 0x00000001aab27810 */ /* 0x008fd60007ffe0ff */
        /* <DEDUP_REMOVED lines=9> */
.L_x_14049:
[----:B------:R-:W-:-:S07]  /*3ec0*/  MOV R179, R176 ;  /* 0x000000b000b37202 */ /* 0x000fce0000000f00 */
.L_x_14050:
[----:B------:R-:W-:Y:S05]  /*3ed0*/  BSYNC B1 ;  /* 0x0000000000017941 */ /* 0x000fea0003800000 */
.L_x_14048:
        /* <DEDUP_REMOVED lines=16> */
.L_x_14054:
[----:B------:R-:W-:Y:S05]  /*3fe0*/  BSYNC B2 ;  /* 0x0000000000027941 */ /* 0x000fea0003800000 */
.L_x_14053:
        /* <DEDUP_REMOVED lines=44> */
.L_x_14052:
[----:B------:R-:W-:Y:S05]  /*42b0*/  BSYNC B1 ;  /* 0x0000000000017941 */ /* 0x000fea0003800000 */
.L_x_14051:
        /* <DEDUP_REMOVED lines=15> */
[----:B------:R-:W-:Y:S02]  /*43b0*/  FSEL R115, R115, RZ, !P1 ;  /* 0x000000ff73737208 */ /* 0x000fe40004800000 */
[----:B------:R-:W-:-:S03]  /*43c0*/  ISETP.NE.AND P1, PT, R178, 0x1, PT ;  /* 0x00000001b200780c */ /* 0x000fc60003f25270 */
[----:B------:R-:W-:Y:S01]  /*43d0*/  FMUL.FTZ R112, R56, R115 ;  /* 0x0000007338707220 */ /* 0x000fe20000410000 */
[----:B------:R-:W-:-:S03]  /*43e0*/  VIADD R115, R178, 0x1 ;  /* 0x00000001b2737836 */ /* 0x000fc60000000000 */
        /* <DEDUP_REMOVED lines=10> */
.L_x_14056:
[----:B------:R-:W-:-:S07]  /*4490*/  IMAD.MOV.U32 R113, RZ, RZ, R176 ;  /* 0x000000ffff717224 */ /* 0x000fce00078e00b0 */
.L_x_14057:
[----:B------:R-:W-:Y:S05]  /*44a0*/  BSYNC B1 ;  /* 0x0000000000017941 */ /* 0x000fea0003800000 */
.L_x_14055:
        /* <DEDUP_REMOVED lines=16> */
.L_x_14061:
[----:B------:R-:W-:Y:S05]  /*45b0*/  BSYNC B2 ;  /* 0x0000000000027941 */ /* 0x000fea0003800000 */
.L_x_14060:
        /* <DEDUP_REMOVED lines=44> */
.L_x_14059:
[----:B------:R-:W-:Y:S05]  /*4880*/  BSYNC B1 ;  /* 0x0000000000017941 */ /* 0x000fea0003800000 */
.L_x_14058:
        /* <DEDUP_REMOVED lines=23> */
.L_x_14063:
[----:B------:R-:W-:-:S07]  /*4a00*/  IMAD.MOV.U32 R128, RZ, RZ, R176 ;  /* 0x000000ffff807224 */ /* 0x000fce00078e00b0 */
.L_x_14064:
[----:B------:R-:W-:Y:S05]  /*4a10*/  BSYNC B1 ;  /* 0x0000000000017941 */ /* 0x000fea0003800000 */
.L_x_14062:
        /* <DEDUP_REMOVED lines=16> */
.L_x_14068:
[----:B------:R-:W-:Y:S05]  /*4b20*/  BSYNC B2 ;  /* 0x0000000000027941 */ /* 0x000fea0003800000 */
.L_x_14067:
        /* <DEDUP_REMOVED lines=44> */
.L_x_14066:
[----:B------:R-:W-:Y:S05]  /*4df0*/  BSYNC B1 ;  /* 0x0000000000017941 */ /* 0x000fea0003800000 */
.L_x_14065:
        /* <DEDUP_REMOVED lines=22> */
.L_x_14070:
[----:B------:R-:W-:-:S07]  /*4f60*/  IMAD.MOV.U32 R170, RZ, RZ, R176 ;  /* 0x000000ffffaa7224 */ /* 0x000fce00078e00b0 */
.L_x_14071:
[----:B------:R-:W-:Y:S05]  /*4f70*/  BSYNC B1 ;  /* 0x0000000000017941 */ /* 0x000fea0003800000 */
.L_x_14069:
        /* <DEDUP_REMOVED lines=16> */
.L_x_14075:
[----:B------:R-:W-:Y:S05]  /*5080*/  BSYNC B2 ;  /* 0x0000000000027941 */ /* 0x000fea0003800000 */
.L_x_14074:
        /* <DEDUP_REMOVED lines=44> */
.L_x_14073:
[----:B------:R-:W-:Y:S05]  /*5350*/  BSYNC B1 ;  /* 0x0000000000017941 */ /* 0x000fea0003800000 */
.L_x_14072:
        /* <DEDUP_REMOVED lines=21> */
.L_x_14077:
[----:B------:R-:W-:-:S07]  /*54b0*/  IMAD.MOV.U32 R170, RZ, RZ, R176 ;  /* 0x000000ffffaa7224 */ /* 0x000fce00078e00b0 */
.L_x_14078:
[----:B------:R-:W-:Y:S05]  /*54c0*/  BSYNC B1 ;  /* 0x0000000000017941 */ /* 0x000fea0003800000 */
.L_x_14076:
        /* <DEDUP_REMOVED lines=16> */
.L_x_14082:
[----:B------:R-:W-:Y:S05]  /*55d0*/  BSYNC B2 ;  /* 0x0000000000027941 */ /* 0x000fea0003800000 */
.L_x_14081:
        /* <DEDUP_REMOVED lines=44> */
.L_x_14080:
[----:B------:R-:W-:Y:S05]  /*58a0*/  BSYNC B1 ;  /* 0x0000000000017941 */ /* 0x000fea0003800000 */
.L_x_14079:
        /* <DEDUP_REMOVED lines=22> */
.L_x_14084:
[----:B------:R-:W-:-:S07]  /*5a10*/  IMAD.MOV.U32 R129, RZ, RZ, R176 ;  /* 0x000000ffff817224 */ /* 0x000fce00078e00b0 */
.L_x_14085:
[----:B------:R-:W-:Y:S05]  /*5a20*/  BSYNC B1 ;  /* 0x0000000000017941 */ /* 0x000fea0003800000 */
.L_x_14083:
        /* <DEDUP_REMOVED lines=16> */
.L_x_14089:
[----:B------:R-:W-:Y:S05]  /*5b30*/  BSYNC B2 ;  /* 0x0000000000027941 */ /* 0x000fea0003800000 */
.L_x_14088:
        /* <DEDUP_REMOVED lines=44> */
.L_x_14087:
[----:B------:R-:W-:Y:S05]  /*5e00*/  BSYNC B1 ;  /* 0x0000000000017941 */ /* 0x000fea0003800000 */
.L_x_14086:
        /* <DEDUP_REMOVED lines=21> */
.L_x_14091:
[----:B------:R-:W-:-:S07]  /*5f60*/  IMAD.MOV.U32 R130, RZ, RZ, R176 ;  /* 0x000000ffff827224 */ /* 0x000fce00078e00b0 */
.L_x_14092:
[----:B------:R-:W-:Y:S05]  /*5f70*/  BSYNC B1 ;  /* 0x0000000000017941 */ /* 0x000fea0003800000 */
.L_x_14090:
        /* <DEDUP_REMOVED lines=16> */
.L_x_14096:
[----:B------:R-:W-:Y:S05]  /*6080*/  BSYNC B2 ;  /* 0x0000000000027941 */ /* 0x000fea0003800000 */
.L_x_14095:
        /* <DEDUP_REMOVED lines=44> */
.L_x_14094:
[----:B------:R-:W-:Y:S05]  /*6350*/  BSYNC B1 ;  /* 0x0000000000017941 */ /* 0x000fea0003800000 */
.L_x_14093:
        /* <DEDUP_REMOVED lines=22> */
.L_x_14098:
[----:B------:R-:W-:-:S07]  /*64c0*/  IMAD.MOV.U32 R181, RZ, RZ, R176 ;  /* 0x000000ffffb57224 */ /* 0x000fce00078e00b0 */
.L_x_14099:
[----:B------:R-:W-:Y:S05]  /*64d0*/  BSYNC B1 ;  /* 0x0000000000017941 */ /* 0x000fea0003800000 */
.L_x_14097:
        /* <DEDUP_REMOVED lines=18> */
.L_x_14103:
[----:B------:R-:W-:Y:S05]  /*6600*/  BSYNC B2 ;  /* 0x0000000000027941 */ /* 0x000fea0003800000 */
.L_x_14102:
        /* <DEDUP_REMOVED lines=44> */
.L_x_14101:
[----:B------:R-:W-:Y:S05]  /*68d0*/  BSYNC B1 ;  /* 0x0000000000017941 */ /* 0x000fea0003800000 */
.L_x_14100:
        /* <DEDUP_REMOVED lines=30> */
[----:B------:R-:W-:Y:S02]  /*6ac0*/  LOP3.LUT R142, R142, R177, RZ, 0xfc, !PT ;  /* 0x000000b18e8e7212 */ /* 0x000fe400078efcff */
[C---:B------:R-:W-:Y:S01]  /*6ad0*/  LEA.HI.X R187, R141.reuse, UR9, RZ, 0x3, P0 ;  /* 0x000000098dbb7c11 */ /* 0x040fe200080f1cff */
[----:B------:R-:W-:Y:S01]  /*6ae0*/  VIADD R141, R141, 0x100 ;  /* 0x000001008d8d7836 */ /* 0x000fe20000000000 */
[----:B------:R-:W-:-:S05]  /*6af0*/  LOP3.LUT R143, R185, R143, R183, 0xfe, !PT ;  /* 0x0000008fb98f7212 */ /* 0x000fca00078efeb7 */
[----:B------:R0:W-:Y:S02]  /*6b00*/  STG.E.64 desc[UR4][R186.64], R142 ;  /* 0x0000008eba007986 */ /* 0x0001e4000c101b04 */
.L_x_14047:
[----:B------:R-:W-:Y:S05]  /*6b10*/  BSYNC B0 ;  /* 0x0000000000007941 */ /* 0x000fea0003800000 */
.L_x_14046:
        /* <DEDUP_REMOVED lines=25> */
.L_x_14107:
[----:B------:R-:W-:-:S07]  /*6cb0*/  MOV R179, R176 ;  /* 0x000000b000b37202 */ /* 0x000fce0000000f00 */
.L_x_14108:
[----:B------:R-:W-:Y:S05]  /*6cc0*/  BSYNC B1 ;  /* 0x0000000000017941 */ /* 0x000fea0003800000 */
.L_x_14106:
        /* <DEDUP_REMOVED lines=16> */
.L_x_14112:
[----:B------:R-:W-:Y:S05]  /*6dd0*/  BSYNC B2 ;  /* 0x0000000000027941 */ /* 0x000fea0003800000 */
.L_x_14111:
        /* <DEDUP_REMOVED lines=44> */
.L_x_14110:
[----:B------:R-:W-:Y:S05]  /*70a0*/  BSYNC B1 ;  /* 0x0000000000017941 */ /* 0x000fea0003800000 */
.L_x_14109:
        /* <DEDUP_REMOVED lines=29> */
.L_x_14114:
[----:B------:R-:W-:-:S07]  /*7280*/  IMAD.MOV.U32 R117, RZ, RZ, R176 ;  /* 0x000000ffff757224 */ /* 0x000fce00078e00b0 */
.L_x_14115:
[----:B------:R-:W-:Y:S05]  /*7290*/  BSYNC B1 ;  /* 0x0000000000017941 */ /* 0x000fea0003800000 */
.L_x_14113:
        /* <DEDUP_REMOVED lines=16> */
.L_x_14119:
[----:B------:R-:W-:Y:S05]  /*73a0*/  BSYNC B2 ;  /* 0x0000000000027941 */ /* 0x000fea0003800000 */
.L_x_14118:
        /* <DEDUP_REMOVED lines=44> */
.L_x_14117:
[----:B------:R-:W-:Y:S05]  /*7670*/  BSYNC B1 ;  /* 0x0000000000017941 */ /* 0x000fea0003800000 */
.L_x_14116:
        /* <DEDUP_REMOVED lines=23> */
.L_x_14121:
[----:B------:R-:W-:-:S07]  /*77f0*/  IMAD.MOV.U32 R132, RZ, RZ, R176 ;  /* 0x000000ffff847224 */ /* 0x000fce00078e00b0 */
.L_x_14122:
[----:B------:R-:W-:Y:S05]  /*7800*/  BSYNC B1 ;  /* 0x0000000000017941 */ /* 0x000fea0003800000 */
.L_x_14120:
        /* <DEDUP_REMOVED lines=16> */
.L_x_14126:
[----:B------:R-:W-:Y:S05]  /*7910*/  BSYNC B2 ;  /* 0x0000000000027941 */ /* 0x000fea0003800000 */
.L_x_14125:
        /* <DEDUP_REMOVED lines=44> */
.L_x_14124:
[----:B------:R-:W-:Y:S05]  /*7be0*/  BSYNC B1 ;  /* 0x0000000000017941 */ /* 0x000fea0003800000 */
.L_x_14123:
        /* <DEDUP_REMOVED lines=22> */
.L_x_14128:
[----:B------:R-:W-:-:S07]  /*7d50*/  IMAD.MOV.U32 R170, RZ, RZ, R176 ;  /* 0x000000ffffaa7224 */ /* 0x000fce00078e00b0 */
.L_x_14129:
[----:B------:R-:W-:Y:S05]  /*7d60*/  BSYNC B1 ;  /* 0x0000000000017941 */ /* 0x000fea0003800000 */
.L_x_14127:
        /* <DEDUP_REMOVED lines=16> */
.L_x_14133:
[----:B------:R-:W-:Y:S05]  /*7e70*/  BSYNC B2 ;  /* 0x0000000000027941 */ /* 0x000fea0003800000 */
.L_x_14132:
        /* <DEDUP_REMOVED lines=44> */
.L_x_14131:
[----:B------:R-:W-:Y:S05]  /*8140*/  BSYNC B1 ;  /* 0x0000000000017941 */ /* 0x000fea0003800000 */
.L_x_14130:
        /* <DEDUP_REMOVED lines=21> */
.L_x_14135:
[----:B------:R-:W-:-:S07]  /*82a0*/  IMAD.MOV.U32 R170, RZ, RZ, R176 ;  /* 0x000000ffffaa7224 */ /* 0x000fce00078e00b0 */
.L_x_14136:
[----:B------:R-:W-:Y:S05]  /*82b0*/  BSYNC B1 ;  /* 0x0000000000017941 */ /* 0x000fea0003800000 */
.L_x_14134:
        /* <DEDUP_REMOVED lines=16> */
.L_x_14140:
[----:B------:R-:W-:Y:S05]  /*83c0*/  BSYNC B2 ;  /* 0x0000000000027941 */ /* 0x000fea0003800000 */
.L_x_14139:
        /* <DEDUP_REMOVED lines=44> */
.L_x_14138:
[----:B------:R-:W-:Y:S05]  /*8690*/  BSYNC B1 ;  /* 0x0000000000017941 */ /* 0x000fea0003800000 */
.L_x_14137:
        /* <DEDUP_REMOVED lines=22> */
.L_x_14142:
[----:B------:R-:W-:-:S07]  /*8800*/  IMAD.MOV.U32 R133, RZ, RZ, R176 ;  /* 0x000000ffff857224 */ /* 0x000fce00078e00b0 */
.L_x_14143:
[----:B------:R-:W-:Y:S05]  /*8810*/  BSYNC B1 ;  /* 0x0000000000017941 */ /* 0x000fea0003800000 */
.L_x_14141:
        /* <DEDUP_REMOVED lines=16> */
.L_x_14147:
[----:B------:R-:W-:Y:S05]  /*8920*/  BSYNC B2 ;  /* 0x0000000000027941 */ /* 0x000fea0003800000 */
.L_x_14146:
        /* <DEDUP_REMOVED lines=44> */
.L_x_14145:
[----:B------:R-:W-:Y:S05]  /*8bf0*/  BSYNC B1 ;  /* 0x0000000000017941 */ /* 0x000fea0003800000 */
.L_x_14144:
        /* <DEDUP_REMOVED lines=21> */
.L_x_14149:
[----:B------:R-:W-:-:S07]  /*8d50*/  IMAD.MOV.U32 R134, RZ, RZ, R176 ;  /* 0x000000ffff867224 */ /* 0x000fce00078e00b0 */
.L_x_14150:
[----:B------:R-:W-:Y:S05]  /*8d60*/  BSYNC B1 ;  /* 0x0000000000017941 */ /* 0x000fea0003800000 */
.L_x_14148:
        /* <DEDUP_REMOVED lines=16> */
.L_x_14154:
[----:B------:R-:W-:Y:S05]  /*8e70*/  BSYNC B2 ;  /* 0x0000000000027941 */ /* 0x000fea0003800000 */
.L_x_14153:
        /* <DEDUP_REMOVED lines=44> */
.L_x_14152:
[----:B------:R-:W-:Y:S05]  /*9140*/  BSYNC B1 ;  /* 0x0000000000017941 */ /* 0x000fea0003800000 */
.L_x_14151:
        /* <DEDUP_REMOVED lines=22> */
.L_x_14156:
[----:B------:R-:W-:-:S07]  /*92b0*/  IMAD.MOV.U32 R181, RZ, RZ, R176 ;  /* 0x000000ffffb57224 */ /* 0x000fce00078e00b0 */
.L_x_14157:
[----:B------:R-:W-:Y:S05]  /*92c0*/  BSYNC B1 ;  /* 0x0000000000017941 */ /* 0x000fea0003800000 */
.L_x_14155:
        /* <DEDUP_REMOVED lines=18> */
.L_x_14161:
[----:B------:R-:W-:Y:S05]  /*93f0*/  BSYNC B2 ;  /* 0x0000000000027941 */ /* 0x000fea0003800000 */
.L_x_14160:
        /* <DEDUP_REMOVED lines=44> */
.L_x_14159:
[----:B------:R-:W-:Y:S05]  /*96c0*/  BSYNC B1 ;  /* 0x0000000000017941 */ /* 0x000fea0003800000 */
.L_x_14158:
        /* <DEDUP_REMOVED lines=35> */
.L_x_14105:
[----:B------:R-:W-:Y:S05]  /*9900*/  BSYNC B0 ;  /* 0x0000000000007941 */ /* 0x000fea0003800000 */
.L_x_14104:
        /* <DEDUP_REMOVED lines=25> */
.L_x_14165:
[----:B------:R-:W-:-:S07]  /*9aa0*/  MOV R179, R176 ;  /* 0x000000b000b37202 */ /* 0x000fce0000000f00 */
.L_x_14166:
[----:B------:R-:W-:Y:S05]  /*9ab0*/  BSYNC B1 ;  /* 0x0000000000017941 */ /* 0x000fea0003800000 */
.L_x_14164:
        /* <DEDUP_REMOVED lines=16> */
.L_x_14170:
[----:B------:R-:W-:Y:S05]  /*9bc0*/  BSYNC B2 ;  /* 0x0000000000027941 */ /* 0x000fea0003800000 */
.L_x_14169:
        /* <DEDUP_REMOVED lines=44> */
.L_x_14168:
[----:B------:R-:W-:Y:S05]  /*9e90*/  BSYNC B1 ;  /* 0x0000000000017941 */ /* 0x000fea0003800000 */
.L_x_14167:
        /* <DEDUP_REMOVED lines=29> */
.L_x_14172:
[----:B------:R-:W-:-:S07]  /*a070*/  IMAD.MOV.U32 R121, RZ, RZ, R176 ;  /* 0x000000ffff797224 */ /* 0x000fce00078e00b0 */
.L_x_14173:
[----:B------:R-:W-:Y:S05]  /*a080*/  BSYNC B1 ;  /* 0x0000000000017941 */ /* 0x000fea0003800000 */
.L_x_14171:
        /* <DEDUP_REMOVED lines=16> */
.L_x_14177:
[----:B------:R-:W-:Y:S05]  /*a190*/  BSYNC B2 ;  /* 0x0000000000027941 */ /* 0x000fea0003800000 */
.L_x_14176:
        /* <DEDUP_REMOVED lines=44> */
.L_x_14175:
[----:B------:R-:W-:Y:S05]  /*a460*/  BSYNC B1 ;  /* 0x0000000000017941 */ /* 0x000fea0003800000 */
.L_x_14174:
        /* <DEDUP_REMOVED lines=23> */
.L_x_14179:
[----:B------:R-:W-:-:S07]  /*a5e0*/  IMAD.MOV.U32 R136, RZ, RZ, R176 ;  /* 0x000000ffff887224 */ /* 0x000fce00078e00b0 */
.L_x_14180:
[----:B------:R-:W-:Y:S05]  /*a5f0*/  BSYNC B1 ;  /* 0x0000000000017941 */ /* 0x000fea0003800000 */
.L_x_14178:
        /* <DEDUP_REMOVED lines=16> */
.L_x_14184:
[----:B------:R-:W-:Y:S05]  /*a700*/  BSYNC B2 ;  /* 0x0000000000027941 */ /* 0x000fea0003800000 */
.L_x_14183:
        /* <DEDUP_REMOVED lines=44> */
.L_x_14182:
[----:B------:R-:W-:Y:S05]  /*a9d0*/  BSYNC B1 ;  /* 0x0000000000017941 */ /* 0x000fea0003800000 */
.L_x_14181:
        /* <DEDUP_REMOVED lines=22> */
.L_x_14186:
[----:B------:R-:W-:-:S07]  /*ab40*/  IMAD.MOV.U32 R170, RZ, RZ, R176 ;  /* 0x000000ffffaa7224 */ /* 0x000fce00078e00b0 */
.L_x_14187:
[----:B------:R-:W-:Y:S05]  /*ab50*/  BSYNC B1 ;  /* 0x0000000000017941 */ /* 0x000fea0003800000 */
.L_x_14185:
        /* <DEDUP_REMOVED lines=16> */
.L_x_14191:
[----:B------:R-:W-:Y:S05]  /*ac60*/  BSYNC B2 ;  /* 0x0000000000027941 */ /* 0x000fea0003800000 */
.L_x_14190:
        /* <DEDUP_REMOVED lines=44> */
.L_x_14189:
[----:B------:R-:W-:Y:S05]  /*af30*/  BSYNC B1 ;  /* 0x0000000000017941 */ /* 0x000fea0003800000 */
.L_x_14188:
        /* <DEDUP_REMOVED lines=21> */
.L_x_14193:
[----:B------:R-:W-:-:S07]  /*b090*/  IMAD.MOV.U32 R170, RZ, RZ, R176 ;  /* 0x000000ffffaa7224 */ /* 0x000fce00078e00b0 */
.L_x_14194:
[----:B------:R-:W-:Y:S05]  /*b0a0*/  BSYNC B1 ;  /* 0x0000000000017941 */ /* 0x000fea0003800000 */
.L_x_14192:
        /* <DEDUP_REMOVED lines=16> */
.L_x_14198:
[----:B------:R-:W-:Y:S05]  /*b1b0*/  BSYNC B2 ;  /* 0x0000000000027941 */ /* 0x000fea0003800000 */
.L_x_14197:
        /* <DEDUP_REMOVED lines=44> */
.L_x_14196:
[----:B------:R-:W-:Y:S05]  /*b480*/  BSYNC B1 ;  /* 0x0000000000017941 */ /* 0x000fea0003800000 */
.L_x_14195:
        /* <DEDUP_REMOVED lines=22> */
.L_x_14200:
[----:B------:R-:W-:-:S07]  /*b5f0*/  IMAD.MOV.U32 R137, RZ, RZ, R176 ;  /* 0x000000ffff897224 */ /* 0x000fce00078e00b0 */
.L_x_14201:
[----:B------:R-:W-:Y:S05]  /*b600*/  BSYNC B1 ;  /* 0x0000000000017941 */ /* 0x000fea0003800000 */
.L_x_14199:
        /* <DEDUP_REMOVED lines=16> */
.L_x_14205:
[----:B------:R-:W-:Y:S05]  /*b710*/  BSYNC B2 ;  /* 0x0000000000027941 */ /* 0x000fea0003800000 */
.L_x_14204:
        /* <DEDUP_REMOVED lines=44> */
.L_x_14203:
[----:B------:R-:W-:Y:S05]  /*b9e0*/  BSYNC B1 ;  /* 0x0000000000017941 */ /* 0x000fea0003800000 */
.L_x_14202:
        /* <DEDUP_REMOVED lines=21> */
.L_x_14207:
[----:B------:R-:W-:-:S07]  /*bb40*/  IMAD.MOV.U32 R138, RZ, RZ, R176 ;  /* 0x000000ffff8a7224 */ /* 0x000fce00078e00b0 */
.L_x_14208:
[----:B------:R-:W-:Y:S05]  /*bb50*/  BSYNC B1 ;  /* 0x0000000000017941 */ /* 0x000fea0003800000 */
.L_x_14206:
        /* <DEDUP_REMOVED lines=16> */
.L_x_14212:
[----:B------:R-:W-:Y:S05]  /*bc60*/  BSYNC B2 ;  /* 0x0000000000027941 */ /* 0x000fea0003800000 */
.L_x_14211:
        /* <DEDUP_REMOVED lines=44> */
.L_x_14210:
[----:B------:R-:W-:Y:S05]  /*bf30*/  BSYNC B1 ;  /* 0x0000000000017941 */ /* 0x000fea0003800000 */
.L_x_14209:
        /* <DEDUP_REMOVED lines=22> */
.L_x_14214:
[----:B------:R-:W-:-:S07]  /*c0a0*/  IMAD.MOV.U32 R181, RZ, RZ, R176 ;  /* 0x000000ffffb57224 */ /* 0x000fce00078e00b0 */
.L_x_14215:
[----:B------:R-:W-:Y:S05]  /*c0b0*/  BSYNC B1 ;  /* 0x0000000000017941 */ /* 0x000fea0003800000 */
.L_x_14213:
        /* <DEDUP_REMOVED lines=18> */
.L_x_14219:
[----:B------:R-:W-:Y:S05]  /*c1e0*/  BSYNC B2 ;  /* 0x0000000000027941 */ /* 0x000fea0003800000 */
.L_x_14218:
        /* <DEDUP_REMOVED lines=44> */
.L_x_14217:
[----:B------:R-:W-:Y:S05]  /*c4b0*/  BSYNC B1 ;  /* 0x0000000000017941 */ /* 0x000fea0003800000 */
.L_x_14216:
[----:B------:R-:W-:Y:S02]  /*c4c0*/  I2FP.F32.U32 R182, R181 ;  /* 0x000000b500b67245 */ /* 0x000fe40000201000 */
[----:B------:R-:W-:Y:S02]  /*c4d0*/  SHF.L.U32 R139, R139, 0x10, RZ ;  /* 0x000000108b8b7819 */ /* 0x000fe400000006ff */
[----:B------:R-:W-:Y:S01]  /*c4e0*/  SEL R184, RZ, 0x1, P1 ;  /* 0x00000001ffb87807 */ /* 0x000fe20000800000 */
[----:B------:R-:W-:Y:S01]  /*c4f0*/  FFMA.FTZ R182, R182, R177, 1.1641532182693481445e-10 ;  /* 0x2f000000b6b67423 */ /* 0x000fe200000100b1 */
[----:B------:R-:W-:Y:S01]  /*c500*/  LEA R178, P1, R141, UR6, 0x5 ;  /* 0x000000068db27c11 */ /* 0x000fe2000f8228ff */
[----:B------:R-:W-:Y:S01]  /*c510*/  FMUL.FTZ R139, R139, R140 ;  /* 0x0000008c8b8b7220 */ /* 0x000fe20000410000 */
[----:B------:R-:W-:Y:S02]  /*c520*/  SEL R189, RZ, 0x10000, P5 ;  /* 0x00010000ffbd7807 */ /* 0x000fe40002800000 */
[----:B------:R-:W-:Y:S01]  /*c530*/  LOP3.LUT P5, RZ, R180, 0x2, RZ, 0xc0, !PT ;  /* 0x00000002b4ff7812 */ /* 0x000fe200078ac0ff */
[----:B------:R-:W-:Y:S01]  /*c540*/  FMUL.FTZ R139, R139, R142 ;  /* 0x0000008e8b8b7220 */ /* 0x000fe20000410000 */
[----:B------:R-:W-:-:S02]  /*c550*/  LEA.HI.X R179, R141, UR7, RZ, 0x5, P1 ;  /* 0x000000078db37c11 */ /* 0x000fc400088f2cff */
[----:B------:R-:W-:Y:S02]  /*c560*/  FSETP.GTU.FTZ.AND P1, PT, R182, R143, PT ;  /* 0x0000008fb600720b */ /* 0x000fe40003f3c000 */
[----:B------:R-:W-:Y:S01]  /*c570*/  SEL R183, RZ, 0x1, P2 ;  /* 0x00000001ffb77807 */ /* 0x000fe20001000000 */
[----:B------:R0:W-:Y:S01]  /*c580*/  STG.E.128 desc[UR4][R178.64], R120 ;  /* 0x00000078b2007986 */ /* 0x0001e2000c101d04 */
[----:B------:R-:W-:Y:S02]  /*c590*/  SEL R185, RZ, 0x1, P5 ;  /* 0x00000001ffb97807 */ /* 0x000fe40002800000 */
[----:B------:R-:W-:Y:S01]  /*c5a0*/  FSEL R140, R139, RZ, !P1 ;  /* 0x000000ff8b8c7208 */ /* 0x000fe20004800000 */
[----:B------:R-:W-:Y:S01]  /*c5b0*/  IMAD.WIDE.U32 R142, R183, 0x1000000, RZ ;  /* 0x01000000b78e7825 */ /* 0x000fe200078e00ff */
[----:B------:R-:W-:Y:S02]  /*c5c0*/  SEL R186, RZ, 0x100, P4 ;  /* 0x00000100ffba7807 */ /* 0x000fe40002000000 */
[----:B------:R-:W-:Y:S01]  /*c5d0*/  SEL R181, RZ, 0x1000000, P1 ;  /* 0x01000000ffb57807 */ /* 0x000fe20000800000 */
[----:B------:R-:W-:-:S04]  /*c5e0*/  IMAD.WIDE.U32 R182, R184, 0x10000, RZ ;  /* 0x00010000b8b67825 */ /* 0x000fc800078e00ff */
[----:B------:R-:W-:Y:S01]  /*c5f0*/  FMUL.FTZ R139, R7, R140 ;  /* 0x0000008c078b7220 */ /* 0x000fe20000410000 */
[----:B------:R-:W-:Y:S01]  /*c600*/  LOP3.LUT P6, RZ, R180, 0x4, RZ, 0xc0, !PT ;  /* 0x00000004b4ff7812 */ /* 0x000fe200078cc0ff */
[----:B------:R-:W-:Y:S01]  /*c610*/  IMAD.WIDE.U32 R184, R185, 0x100, RZ ;  /* 0x00000100b9b87825 */ /* 0x000fe200078e00ff */
[----:B------:R-:W-:-:S03]  /*c620*/  SEL R187, RZ, 0x1, P3 ;  /* 0x00000001ffbb7807 */ /* 0x000fc60001800000 */
[----:B------:R-:W-:Y:S01]  /*c630*/  @P0 FADD.FTZ R139, R107, R139 ;  /* 0x0000008b6b8b0221 */ /* 0x000fe20000010000 */
[----:B------:R-:W-:Y:S02]  /*c640*/  LOP3.LUT R181, R186, R181, R189, 0xfe, !PT ;  /* 0x000000b5bab57212 */ /* 0x000fe400078efebd */
[----:B------:R-:W-:Y:S02]  /*c650*/  LOP3.LUT R140, R184, R142, R182, 0xfe, !PT ;  /* 0x0000008eb88c7212 */ /* 0x000fe400078efeb6 */
[----:B------:R-:W-:Y:S01]  /*c660*/  LEA R142, P0, R141, UR8, 0x3 ;  /* 0x000000088d8e7c11 */ /* 0x000fe2000f8018ff */
[----:B------:R0:W-:Y:S01]  /*c670*/  STG.E.128 desc[UR4][R178.64+0x10], R136 ;  /* 0x00001088b2007986 */ /* 0x0001e2000c101d04 */
[----:B------:R-:W-:Y:S02]  /*c680*/  SEL R177, RZ, 0x1, P6 ;  /* 0x00000001ffb17807 */ /* 0x000fe40003000000 */
[----:B------:R-:W-:Y:S02]  /*c690*/  LOP3.LUT R181, R143, R181, R187, 0xfe, !PT ;  /* 0x000000b58fb57212 */ /* 0x000fe400078efebb */
[----:B------:R-:W-:-:S02]  /*c6a0*/  LEA.HI.X R143, R141, UR9, RZ, 0x3, P0 ;  /* 0x000000098d8f7c11 */ /* 0x000fc400080f1cff */
[----:B------:R-:W-:Y:S02]  /*c6b0*/  LOP3.LUT R140, R140, R177, RZ, 0xfc, !PT ;  /* 0x000000b18c8c7212 */ /* 0x000fe400078efcff */
[----:B------:R-:W-:-:S05]  /*c6c0*/  LOP3.LUT R141, R185, R181, R183, 0xfe, !PT ;  /* 0x000000b5b98d7212 */ /* 0x000fca00078efeb7 */
[----:B------:R0:W-:Y:S02]  /*c6d0*/  STG.E.64 desc[UR4][R142.64], R140 ;  /* 0x0000008c8e007986 */ /* 0x0001e4000c101b04 */
.L_x_14163:
[----:B------:R-:W-:Y:S05]  /*c6e0*/  BSYNC B0 ;  /* 0x0000000000007941 */ /* 0x000fea0003800000 */
.L_x_14162:
[----:B0-----:R-:W-:Y:S01]  /*c6f0*/  FADD.FTZ R140, RZ, R108 ;  /* 0x0000006cff8c7221 */ /* 0x001fe20000010000 */
        /* <DEDUP_REMOVED lines=128> */
.L_x_14240:
        /* <DEDUP_REMOVED lines=27> */
[----:B------:R-:W-:Y:S01]  /*d0b0*/  I2FP.F32.S32 R181, R178 ;  /* 0x000000b200b57245 */ /* 0x000fe20000201400 */
[----:B------:R-:W-:Y:S01]  /*d0c0*/  SHFL.DOWN PT, R187, R178, 0x2, 0x1f ;  /* 0x08401f00b2bb7f89 */ /* 0x000fe200000e0000 */
[----:B------:R-:W-:Y:S02]  /*d0d0*/  I2FP.F32.S32 R177, R0 ;  /* 0x0000000000b17245 */ /* 0x000fe40000201400 */
[----:B0-----:R-:W0:Y:S01]  /*d0e0*/  MUFU.RCP R182, R181 ;  /* 0x000000b500b67308 */ /* 0x001e220000001000 */
        /* <DEDUP_REMOVED lines=9> */
[----:B------:R-:W-:Y:S01]  /*d180*/  I2FP.F32.S32 R178, R179 ;  /* 0x000000b300b27245 */ /* 0x000fe20000201400 */
[----:B------:R-:W0:Y:S01]  /*d190*/  SHFL.DOWN PT, R184, R179, 0x1, 0x1f ;  /* 0x08201f00b3b87f89 */ /* 0x000e2200000e0000 */
[----:B------:R-:W-:Y:S01]  /*d1a0*/  FMUL.FTZ R140, R140, R177 ;  /* 0x000000b18c8c7220 */ /* 0x000fe20000410000 */
[----:B----4-:R-:W-:-:S02]  /*d1b0*/  FADD.FTZ R177, R142, R141 ;  /* 0x0000008d8eb17221 */ /* 0x010fc40000010000 */
[----:B------:R-:W3:Y:S01]  /*d1c0*/  SHFL.DOWN PT, R185, R0, 0x2, 0x1f ;  /* 0x08401f0000b97f89 */ /* 0x000ee200000e0000 */
[----:B------:R-:W-:Y:S01]  /*d1d0*/  FMUL.FTZ R140, R140, R183 ;  /* 0x000000b78c8c7220 */ /* 0x000fe20000410000 */
[----:B------:R-:W4:Y:S03]  /*d1e0*/  MUFU.RCP R142, R178 ;  /* 0x000000b2008e7308 */ /* 0x000f260000001000 */
[----:B------:R-:W-:-:S05]  /*d1f0*/  FFMA.FTZ R140, R182, R140, R177 ;  /* 0x0000008cb68c7223 */ /* 0x000fca00000100b1 */
[----:B------:R-:W1:Y:S01]  /*d200*/  SHFL.DOWN PT, R141, R140, 0x2, 0x1f ;  /* 0x08401f008c8d7f89 */ /* 0x000e6200000e0000 */
[-C--:B0-----:R-:W-:Y:S02]  /*d210*/  IADD3 R183, R179, R184.reuse, RZ ;  /* 0x000000b8b3b77210 */ /* 0x081fe40007ffe0ff */
[----:B------:R-:W-:Y:S01]  /*d220*/  I2FP.F32.S32 R184, R184 ;  /* 0x000000b800b87245 */ /* 0x000fe20000201400 */
[----:B---3--:R-:W-:Y:S01]  /*d230*/  FMUL.FTZ R182, R185, R187 ;  /* 0x000000bbb9b67220 */ /* 0x008fe20000410000 */
[----:B------:R-:W-:-:S03]  /*d240*/  I2FP.F32.S32 R183, R183 ;  /* 0x000000b700b77245 */ /* 0x000fc60000201400 */
[----:B------:R-:W-:Y:S01]  /*d250*/  FFMA.FTZ R177, R181, R0, R182 ;  /* 0x00000000b5b17223 */ /* 0x000fe200000100b6 */
[----:B------:R-:W-:Y:S02]  /*d260*/  FADD.FTZ R0, R0, -R185 ;  /* 0x800000b900007221 */ /* 0x000fe40000010000 */
[----:B------:R-:W0:Y:S01]  /*d270*/  MUFU.RCP R183, R183 ;  /* 0x000000b700b77308 */ /* 0x000e220000001000 */
[----:B----4-:R-:W-:Y:S01]  /*d280*/  FMUL.FTZ R177, R142, R177 ;  /* 0x000000b18eb17220 */ /* 0x010fe20000410000 */
[----:B------:R-:W-:Y:S01]  /*d290*/  FMUL.FTZ R0, R0, R0 ;  /* 0x0000000000007220 */ /* 0x000fe20000410000 */
[----:B-1----:R-:W-:-:S03]  /*d2a0*/  FADD.FTZ R141, R140, R141 ;  /* 0x0000008d8c8d7221 */ /* 0x002fc60000010000 */
[----:B------:R-:W1:Y:S01]  /*d2b0*/  SHFL.DOWN PT, R182, R177, 0x1, 0x1f ;  /* 0x08201f00b1b67f89 */ /* 0x000e6200000e0000 */
[----:B------:R-:W-:-:S04]  /*d2c0*/  FMUL.FTZ R0, R181, R0 ;  /* 0x00000000b5007220 */ /* 0x000fc80000410000 */
[----:B------:R-:W-:-:S04]  /*d2d0*/  FMUL.FTZ R0, R0, R187 ;  /* 0x000000bb00007220 */ /* 0x000fc80000410000 */
[----:B------:R-:W-:-:S05]  /*d2e0*/  FFMA.FTZ R0, R142, R0, R141 ;  /* 0x000000008e007223 */ /* 0x000fca000001008d */
[----:B------:R-:W3:Y:S01]  /*d2f0*/  SHFL.DOWN PT, R141, R0, 0x1, 0x1f ;  /* 0x08201f00008d7f89 */ /* 0x000ee200000e0000 */
[----:B-1----:R-:W-:-:S04]  /*d300*/  FMUL.FTZ R179, R182, R184 ;  /* 0x000000b8b6b37220 */ /* 0x002fc80000410000 */
[----:B------:R-:W-:Y:S01]  /*d310*/  FFMA.FTZ R140, R178, R177, R179 ;  /* 0x000000b1b28c7223 */ /* 0x000fe200000100b3 */
[----:B------:R-:W-:-:S03]  /*d320*/  FADD.FTZ R177, R177, -R182 ;  /* 0x800000b6b1b17221 */ /* 0x000fc60000010000 */
[----:B0-----:R-:W-:Y:S01]  /*d330*/  FMUL.FTZ R142, R183, R140 ;  /* 0x0000008cb78e7220 */ /* 0x001fe20000410000 */
[----:B------:R-:W-:-:S04]  /*d340*/  FMUL.FTZ R177, R177, R177 ;  /* 0x000000b1b1b17220 */ /* 0x000fc80000410000 */
[----:B------:R-:W-:Y:S01]  /*d350*/  FMUL.FTZ R177, R178, R177 ;  /* 0x000000b1b2b17220 */ /* 0x000fe20000410000 */
[----:B---3--:R-:W-:Y:S01]  /*d360*/  FADD.FTZ R140, R0, R141 ;  /* 0x0000008d008c7221 */ /* 0x008fe20000010000 */
[----:B------:R0:W1:Y:S01]  /*d370*/  SHFL.IDX PT, R181, R142, RZ, 0x1f ;  /* 0x00001fff8eb57589 */ /* 0x00006200000e0000 */
[----:B------:R-:W3:Y:S01]  /*d380*/  LDC R178, c[0x0][0x2d8] ;  /* 0x0000b600ffb27b82 */ /* 0x000ee20000000800 */
[----:B------:R-:W-:-:S04]  /*d390*/  FMUL.FTZ R177, R177, R184 ;  /* 0x000000b8b1b17220 */ /* 0x000fc80000410000 */
[----:B------:R-:W-:-:S03]  /*d3a0*/  FFMA.FTZ R177, R183, R177, R140 ;  /* 0x000000b1b7b17223 */ /* 0x000fc6000001008c */
[----:B------:R-:W4:Y:S03]  /*d3b0*/  @!P0 LDC.64 R140, c[0x0][0x250] ;  /* 0x00009400ff8c8b82 */ /* 0x000f260000000a00 */
[----:B------:R-:W3:Y:S05]  /*d3c0*/  SHFL.IDX PT, R177, R177, RZ, 0x1f ;  /* 0x00001fffb1b17589 */ /* 0x000eea00000e0000 */
[----:B0-----:R-:W0:Y:S01]  /*d3d0*/  @!P0 LDC.64 R142, c[0x0][0x258] ;  /* 0x00009600ff8e8b82 */ /* 0x001e220000000a00 */
[----:B-1----:R-:W-:-:S05]  /*d3e0*/  FMUL.FTZ R0, R181, R181 ;  /* 0x000000b5b5007220 */ /* 0x002fca0000410000 */
[----:B------:R-:W-:Y:S01]  /*d3f0*/  FSEL R179, R0, RZ, P1 ;  /* 0x000000ff00b37208 */ /* 0x000fe20000800000 */
[----:B----4-:R-:W-:-:S04]  /*d400*/  @!P0 IMAD.WIDE R140, R159, 0x4, R140 ;  /* 0x000000049f8c8825 */ /* 0x010fc800078e028c */
[----:B---3--:R-:W-:Y:S01]  /*d410*/  FFMA.FTZ R0, R177, UR10, R178 ;  /* 0x0000000ab1007c23 */ /* 0x008fe200080100b2 */
[----:B------:R-:W-:Y:S01]  /*d420*/  FSEL R177, R181, RZ, !P1 ;  /* 0x000000ffb5b17208 */ /* 0x000fe20004800000 */
[----:B------:R1:W-:Y:S02]  /*d430*/  @!P0 STG.E desc[UR4][R140.64], R181 ;  /* 0x000000b58c008986 */ /* 0x0003e4000c101904 */
        /* <DEDUP_REMOVED lines=37> */
.L_x_14222:
[----:B------:R-:W-:Y:S05]  /*d690*/  BSYNC B0 ;  /* 0x0000000000007941 */ /* 0x000fea0003800000 */
.L_x_14221:
        /* <DEDUP_REMOVED lines=35> */
.L_x_14224:
[----:B------:R-:W-:Y:S05]  /*d8d0*/  BSYNC B0 ;  /* 0x0000000000007941 */ /* 0x000fea0003800000 */
.L_x_14223:
        /* <DEDUP_REMOVED lines=35> */
.L_x_14226:
[----:B------:R-:W-:Y:S05]  /*db10*/  BSYNC B0 ;  /* 0x0000000000007941 */ /* 0x000fea0003800000 */
.L_x_14225:
        /* <DEDUP_REMOVED lines=34> */
.L_x_14228:
[----:B------:R-:W-:Y:S05]  /*dd40*/  BSYNC B0 ;  /* 0x0000000000007941 */ /* 0x000fea0003800000 */
.L_x_14227:
[----:B------:R-:W-:Y:S02]  /*dd50*/  IADD3 R159, R159, UR12, RZ ;  /* 0x0000000c9f9f7c10 */ /* 0x000fe4000fffe0ff */
[----:B-1----:R-:W-:Y:S02]  /*dd60*/  SEL R0, RZ, 0x1, P2 ;  /* 0x00000001ff007807 */ /* 0x002fe40001000000 */
[----:B------:R-:W-:-:S13]  /*dd70*/  ISETP.GE.AND P0, PT, R159, UR13, PT ;  /* 0x0000000d9f007c0c */ /* 0x000fda000bf06270 */
[----:B------:R-:W-:Y:S05]  /*dd80*/  @!P0 BRA `(.L_x_14229) ;  /* 0xffffff3000488947 */ /* 0x000fea000383ffff */
[----:B------:R-:W-:Y:S05]  /*dd90*/  EXIT ;  /* 0x000000000000794d */ /* 0x000fea0003800000 */
.L_x_14220:
[----:B------:R-:W-:Y:S01]  /*dda0*/  IMAD.MOV.U32 R186, RZ, RZ, R143 ;  /* 0x000000ffffba7224 */ /* 0x000fe200078e008f */
[----:B------:R-:W-:Y:S01]  /*ddb0*/  MOV R185, 0x1 ;  /* 0x0000000100b97802 */ /* 0x000fe20000000f00 */
[----:B------:R-:W-:Y:S01]  /*ddc0*/  IMAD.MOV.U32 R188, RZ, RZ, 0x1f ;  /* 0x0000001fffbc7424 */ /* 0x000fe200078e00ff */
[----:B------:R-:W-:-:S07]  /*ddd0*/  MOV R183, 0xffffffff ;  /* 0xffffffff00b77802 */ /* 0x000fce0000000f00 */
[----:B-12-45:R-:W-:Y:S05]  /*dde0*/  WARPSYNC.COLLECTIVE R183, `(.L_x_14230) ;  /* 0x00000000b7087348 */ /* 0x036fea0003c00000 */
[----:B------:R0:W3:Y:S02]  /*ddf0*/  SHFL.BFLY P5, R184, R186, R185, R188 ;  /* 0x0c0000b9bab87389 */ /* 0x0000e400000a00bc */
[----:B012345:R-:W-:Y:S01]  /*de00*/  ENDCOLLECTIVE ;  /* 0x000000000000791b */ /* 0x03ffe20003800000 */
.L_x_14230:
[----:B------:R-:W-:Y:S02]  /*de10*/  IMAD.MOV.U32 R185, RZ, RZ, 0x2 ;  /* 0x00000002ffb97424 */ /* 0x000fe400078e00ff */
[----:B------:R-:W-:-:S04]  /*de20*/  IMAD.MOV.U32 R0, RZ, RZ, R184 ;  /* 0x000000ffff007224 */ /* 0x000fc800078e00b8 */
[----:B------:R-:W-:-:S05]  /*de30*/  FADD.FTZ R177, R143, R0 ;  /* 0x000000008fb17221 */ /* 0x000fca0000010000 */
[----:B------:R-:W-:-:S07]  /*de40*/  MOV R186, R177 ;  /* 0x000000b100ba7202 */ /* 0x000fce0000000f00 */
[----:B------:R-:W-:Y:S05]  /*de50*/  WARPSYNC.COLLECTIVE R183, `(.L_x_14231) ;  /* 0x00000000b7087348 */ /* 0x000fea0003c00000 */
[----:B------:R0:W1:Y:S02]  /*de60*/  SHFL.BFLY P5, R184, R186, R185, R188 ;  /* 0x0c0000b9bab87389 */ /* 0x00006400000a00bc */
[----:B01----:R-:W-:Y:S01]  /*de70*/  ENDCOLLECTIVE ;  /* 0x000000000000791b */ /* 0x003fe20003800000 */
.L_x_14231:
[----:B------:R-:W-:Y:S01]  /*de80*/  HFMA2.MMA R185, -RZ, RZ, 0, 2.384185791015625e-07 ;  /* 0x00000004ffb97435 */ /* 0x000fe200000001ff */
[----:B------:R-:W-:-:S05]  /*de90*/  MOV R0, R184 ;  /* 0x000000b800007202 */ /* 0x000fca0000000f00 */
[----:B------:R-:W-:-:S04]  /*dea0*/  FADD.FTZ R178, R177, R0 ;  /* 0x00000000b1b27221 */ /* 0x000fc80000010000 */
[----:B------:R-:W-:-:S07]  /*deb0*/  IMAD.MOV.U32 R186, RZ, RZ, R178 ;  /* 0x000000ffffba7224 */ /* 0x000fce00078e00b2 */
[----:B------:R-:W-:Y:S05]  /*dec0*/  WARPSYNC.COLLECTIVE R183, `(.L_x_14232) ;  /* 0x00000000b7087348 */ /* 0x000fea0003c00000 */
[----:B------:R0:W1:Y:S02]  /*ded0*/  SHFL.BFLY P5, R184, R186, R185, R188 ;  /* 0x0c0000b9bab87389 */ /* 0x00006400000a00bc */
[----:B01----:R-:W-:Y:S01]  /*dee0*/  ENDCOLLECTIVE ;  /* 0x000000000000791b */ /* 0x003fe20003800000 */
.L_x_14232:
[----:B------:R-:W-:Y:S02]  /*def0*/  IMAD.MOV.U32 R185, RZ, RZ, 0x8 ;  /* 0x00000008ffb97424 */ /* 0x000fe400078e00ff */
[----:B------:R-:W-:-:S04]  /*df00*/  IMAD.MOV.U32 R179, RZ, RZ, R184 ;  /* 0x000000ffffb37224 */ /* 0x000fc800078e00b8 */
[----:B------:R-:W-:-:S05]  /*df10*/  FADD.FTZ R179, R178, R179 ;  /* 0x000000b3b2b37221 */ /* 0x000fca0000010000 */
[----:B------:R-:W-:-:S07]  /*df20*/  MOV R186, R179 ;  /* 0x000000b300ba7202 */ /* 0x000fce0000000f00 */
[----:B------:R-:W-:Y:S05]  /*df30*/  WARPSYNC.COLLECTIVE R183, `(.L_x_14233) ;  /* 0x00000000b7087348 */ /* 0x000fea0003c00000 */
[----:B------:R0:W1:Y:S02]  /*df40*/  SHFL.BFLY P5, R184, R186, R185, R188 ;  /* 0x0c0000b9bab87389 */ /* 0x00006400000a00bc */
[----:B01----:R-:W-:Y:S01]  /*df50*/  ENDCOLLECTIVE ;  /* 0x000000000000791b */ /* 0x003fe20003800000 */
.L_x_14233:
[----:B------:R-:W-:Y:S01]  /*df60*/  HFMA2.MMA R185, -RZ, RZ, 0, 9.5367431640625e-07 ;  /* 0x00000010ffb97435 */ /* 0x000fe200000001ff */
[----:B------:R-:W-:-:S05]  /*df70*/  MOV R0, R184 ;  /* 0x000000b800007202 */ /* 0x000fca0000000f00 */
[----:B------:R-:W-:-:S04]  /*df80*/  FADD.FTZ R181, R179, R0 ;  /* 0x00000000b3b57221 */ /* 0x000fc80000010000 */
[----:B------:R-:W-:-:S07]  /*df90*/  IMAD.MOV.U32 R186, RZ, RZ, R181 ;  /* 0x000000ffffba7224 */ /* 0x000fce00078e00b5 */
[----:B------:R-:W-:Y:S05]  /*dfa0*/  WARPSYNC.COLLECTIVE R183, `(.L_x_14234) ;  /* 0x00000000b7087348 */ /* 0x000fea0003c00000 */
[----:B------:R0:W1:Y:S02]  /*dfb0*/  SHFL.BFLY P5, R184, R186, R185, R188 ;  /* 0x0c0000b9bab87389 */ /* 0x00006400000a00bc */
[----:B01----:R-:W-:Y:S01]  /*dfc0*/  ENDCOLLECTIVE ;  /* 0x000000000000791b */ /* 0x003fe20003800000 */
.L_x_14234:
        /* <DEDUP_REMOVED lines=73> */
.L_x_14235:
[----:B------:R-:W-:Y:S01]  /*e460*/  HFMA2.MMA R185, -RZ, RZ, 0, 1.1920928955078125e-07 ;  /* 0x00000002ffb97435 */ /* 0x000fe200000001ff */
[----:B------:R-:W-:-:S05]  /*e470*/  MOV R143, R184 ;  /* 0x000000b8008f7202 */ /* 0x000fca0000000f00 */
[----:B------:R-:W-:-:S04]  /*e480*/  FADD.FTZ R143, R0, R143 ;  /* 0x0000008f008f7221 */ /* 0x000fc80000010000 */
[----:B------:R-:W-:-:S07]  /*e490*/  IMAD.MOV.U32 R186, RZ, RZ, R143 ;  /* 0x000000ffffba7224 */ /* 0x000fce00078e008f */
[----:B------:R-:W-:Y:S05]  /*e4a0*/  WARPSYNC.COLLECTIVE R183, `(.L_x_14236) ;  /* 0x00000000b7087348 */ /* 0x000fea0003c00000 */
[----:B------:R0:W1:Y:S02]  /*e4b0*/  SHFL.BFLY P5, R184, R186, R185, R188 ;  /* 0x0c0000b9bab87389 */ /* 0x00006400000a00bc */
[----:B01----:R-:W-:Y:S01]  /*e4c0*/  ENDCOLLECTIVE ;  /* 0x000000000000791b */ /* 0x003fe20003800000 */
.L_x_14236:
[----:B------:R-:W-:Y:S02]  /*e4d0*/  IMAD.MOV.U32 R185, RZ, RZ, 0x4 ;  /* 0x00000004ffb97424 */ /* 0x000fe400078e00ff */
[----:B------:R-:W-:-:S04]  /*e4e0*/  IMAD.MOV.U32 R178, RZ, RZ, R184 ;  /* 0x000000ffffb27224 */ /* 0x000fc800078e00b8 */
[----:B------:R-:W-:-:S05]  /*e4f0*/  FADD.FTZ R178, R143, R178 ;  /* 0x000000b28fb27221 */ /* 0x000fca0000010000 */
[----:B------:R-:W-:-:S07]  /*e500*/  MOV R186, R178 ;  /* 0x000000b200ba7202 */ /* 0x000fce0000000f00 */
[----:B------:R-:W-:Y:S05]  /*e510*/  WARPSYNC.COLLECTIVE R183, `(.L_x_14237) ;  /* 0x00000000b7087348 */ /* 0x000fea0003c00000 */
[----:B------:R0:W1:Y:S02]  /*e520*/  SHFL.BFLY P5, R184, R186, R185, R188 ;  /* 0x0c0000b9bab87389 */ /* 0x00006400000a00bc */
[----:B01----:R-:W-:Y:S01]  /*e530*/  ENDCOLLECTIVE ;  /* 0x000000000000791b */ /* 0x003fe20003800000 */
.L_x_14237:
[----:B------:R-:W-:Y:S01]  /*e540*/  HFMA2.MMA R185, -RZ, RZ, 0, 4.76837158203125e-07 ;  /* 0x00000008ffb97435 */ /* 0x000fe200000001ff */
[----:B------:R-:W-:-:S05]  /*e550*/  MOV R177, R184 ;  /* 0x000000b800b17202 */ /* 0x000fca0000000f00 */
[----:B------:R-:W-:-:S04]  /*e560*/  FADD.FTZ R177, R178, R177 ;  /* 0x000000b1b2b17221 */ /* 0x000fc80000010000 */
[----:B------:R-:W-:-:S07]  /*e570*/  IMAD.MOV.U32 R186, RZ, RZ, R177 ;  /* 0x000000ffffba7224 */ /* 0x000fce00078e00b1 */
[----:B------:R-:W-:Y:S05]  /*e580*/  WARPSYNC.COLLECTIVE R183, `(.L_x_14238) ;  /* 0x00000000b7087348 */ /* 0x000fea0003c00000 */
[----:B------:R0:W1:Y:S02]  /*e590*/  SHFL.BFLY P5, R184, R186, R185, R188 ;  /* 0x0c0000b9bab87389 */ /* 0x00006400000a00bc */
[----:B01----:R-:W-:Y:S01]  /*e5a0*/  ENDCOLLECTIVE ;  /* 0x000000000000791b */ /* 0x003fe20003800000 */
.L_x_14238:
[----:B------:R-:W-:Y:S02]  /*e5b0*/  IMAD.MOV.U32 R185, RZ, RZ, 0x10 ;  /* 0x00000010ffb97424 */ /* 0x000fe400078e00ff */
[----:B------:R-:W-:-:S04]  /*e5c0*/  IMAD.MOV.U32 R182, RZ, RZ, R184 ;  /* 0x000000ffffb67224 */ /* 0x000fc800078e00b8 */
[----:B------:R-:W-:-:S05]  /*e5d0*/  FADD.FTZ R182, R177, R182 ;  /* 0x000000b6b1b67221 */ /* 0x000fca0000010000 */
[----:B------:R-:W-:-:S07]  /*e5e0*/  MOV R186, R182 ;  /* 0x000000b600ba7202 */ /* 0x000fce0000000f00 */
[----:B------:R-:W-:Y:S05]  /*e5f0*/  WARPSYNC.COLLECTIVE R183, `(.L_x_14239) ;  /* 0x00000000b7087348 */ /* 0x000fea0003c00000 */
[----:B------:R0:W1:Y:S02]  /*e600*/  SHFL.BFLY P5, R184, R186, R185, R188 ;  /* 0x0c0000b9bab87389 */ /* 0x00006400000a00bc */
[----:B01----:R-:W-:Y:S01]  /*e610*/  ENDCOLLECTIVE ;  /* 0x000000000000791b */ /* 0x003fe20003800000 */
.L_x_14239:
[----:B------:R-:W-:Y:S01]  /*e620*/  MOV R179, R184 ;  /* 0x000000b800b37202 */ /* 0x000fe20000000f00 */
[----:B------:R-:W-:Y:S06]  /*e630*/  BRA `(.L_x_14240) ;  /* 0xffffffe800307947 */ /* 0x000fec000383ffff */
.L_x_14241:
        /* <DEDUP_REMOVED lines=12> */
.L_x_30260:


//--------------------- .text._ZN10layer_norm13ln_fwd_kernelINS_13Kernel_traitsIf13__nv_bfloat16fS2_fjLj8192ELj1ELj1ELj8ELj16ENS_18Kernel_traits_baseILj8192EfS2_fS2_fjLj256EEEEELb1ELb1ELb0ELb1EEEvNS_9FwdParamsE --------------------------
	.section	.text._ZN10layer_norm13ln_fwd_kernelINS_13Kernel_traitsIf13__nv_bfloat16fS2_fjLj8192ELj1ELj1ELj8ELj16ENS_18Kernel_traits_baseILj8192EfS2_fS2_fjLj256EEEEELb1ELb1ELb0ELb1EEEvNS_9FwdParamsE,"ax",@progbits
	.align	128
        .global         _ZN10layer_norm13ln_fwd_kernelINS_13Kernel_traitsIf13__nv_bfloat16fS2_fjLj8192ELj1ELj1ELj8ELj16ENS_18Kernel_traits_baseILj8192EfS2_fS2_fjLj256EEEEELb1ELb1ELb0ELb1EEEvNS_9FwdParamsE
        .type           _ZN10layer_norm13ln_fwd_kernelINS_13Kernel_traitsIf13__nv_bfloat16fS2_fjLj8192ELj1ELj1ELj8ELj16ENS_18Kernel_traits_baseILj8192EfS2_fS2_fjLj256EEEEELb1ELb1ELb0ELb1EEEvNS_9FwdParamsE,@function
        .size           _ZN10layer_norm13ln_fwd_kernelINS_13Kernel_traitsIf13__nv_bfloat16fS2_fjLj8192ELj1ELj1ELj8ELj16ENS_18Kernel_traits_baseILj8192EfS2_fS2_fjLj256EEEEELb1ELb1ELb0ELb1EEEvNS_9FwdParamsE,(.L_x_30261 - _ZN10layer_norm13ln_fwd_kernelINS_13Kernel_traitsIf13__nv_bfloat16fS2_fjLj8192ELj1ELj1ELj8ELj16ENS_18Kernel_traits_baseILj8192EfS2_fS2_fjLj256EEEEELb1ELb1ELb0ELb1EEEvNS_9FwdParamsE)
        .other          _ZN10layer_norm13ln_fwd_kernelINS_13Kernel_traitsIf13__nv_bfloat16fS2_fjLj8192ELj1ELj1ELj8ELj16ENS_18Kernel_traits_baseILj8192EfS2_fS2_fjLj256EEEEELb1ELb1ELb0ELb1EEEvNS_9FwdParamsE,@"STO_CUDA_ENTRY STV_DEFAULT"
_ZN10layer_norm13ln_fwd_kernelINS_13Kernel_traitsIf13__nv_bfloat16fS2_fjLj8192ELj1ELj1ELj8ELj16ENS_18Kernel_traits_baseILj8192EfS2_fS2_fjLj256EEEEELb1ELb1ELb0ELb1EEEvNS_9FwdParamsE:
.text._ZN10layer_norm13ln_fwd_kernelINS_13Kernel_traitsIf13__nv_bfloat16fS2_fjLj8192ELj1ELj1ELj8ELj16ENS_18Kernel_traits_baseILj8192EfS2_fS2_fjLj256EEEEELb1ELb1ELb0ELb1EEEvNS_9FwdParamsE:
        /* <DEDUP_REMOVED lines=123> */
[----:B------:R-:W-:-:S02]  /*07b0*/  LOP3.LUT R103, R105, R100, R146, 0x96, !PT ;  /* 0x0000006469677212 */ /* 0x000fc400078e9692 */
        /* <DEDUP_REMOVED lines=34> */
.L_x_14467:
        /* <DEDUP_REMOVED lines=32> */
.L_x_14243:
[----:B------:R-:W-:-:S07]  /*0be0*/  IMAD.MOV.U32 R120, RZ, RZ, R166 ;  /* 0x000000ffff787224 */ /* 0x000fce00078e00a6 */
.L_x_14244:
[----:B------:R-:W-:Y:S05]  /*0bf0*/  BSYNC B0 ;  /* 0x0000000000007941 */ /* 0x000fea0003800000 */
.L_x_14242:
        /* <DEDUP_REMOVED lines=16> */
.L_x_14248:
[----:B------:R-:W-:Y:S05]  /*0d00*/  BSYNC B1 ;  /* 0x0000000000017941 */ /* 0x000fea0003800000 */
.L_x_14247:
        /* <DEDUP_REMOVED lines=44> */
.L_x_14246:
[----:B------:R-:W-:Y:S05]  /*0fd0*/  BSYNC B0 ;  /* 0x0000000000007941 */ /* 0x000fea0003800000 */
.L_x_14245:
        /* <DEDUP_REMOVED lines=9> */
[----:B------:R-:W-:Y:S02]  /*1070*/  PRMT R112, R112, 0x7632, R112 ;  /* 0x0000763270707816 */ /* 0x000fe40000000070 */
[----:B------:R-:W-:Y:S01]  /*1080*/  FFMA.FTZ R108, R109, R180, 1.1641532182693481445e-10 ;  /* 0x2f0000006d6c7423 */ /* 0x000fe200000100b4 */
[----:B------:R-:W-:-:S02]  /*1090*/  ISETP.NE.AND.EX P0, PT, R123, RZ, PT, P0 ;  /* 0x000000ff7b00720c */ /* 0x000fc40003f05300 */
        /* <DEDUP_REMOVED lines=17> */
.L_x_14250:
[----:B------:R-:W-:-:S07]  /*11b0*/  MOV R109, R166 ;  /* 0x000000a6006d7202 */ /* 0x000fce0000000f00 */
.L_x_14251:
[----:B------:R-:W-:Y:S05]  /*11c0*/  BSYNC B0 ;  /* 0x0000000000007941 */ /* 0x000fea0003800000 */
.L_x_14249:
        /* <DEDUP_REMOVED lines=16> */
.L_x_14255:
[----:B------:R-:W-:Y:S05]  /*12d0*/  BSYNC B1 ;  /* 0x0000000000017941 */ /* 0x000fea0003800000 */
.L_x_14254:
        /* <DEDUP_REMOVED lines=44> */
.L_x_14253:
[----:B------:R-:W-:Y:S05]  /*15a0*/  BSYNC B0 ;  /* 0x0000000000007941 */ /* 0x000fea0003800000 */
.L_x_14252:
        /* <DEDUP_REMOVED lines=23> */
.L_x_14257:
[----:B------:R-:W-:-:S07]  /*1720*/  MOV R112, R166 ;  /* 0x000000a600707202 */ /* 0x000fce0000000f00 */
.L_x_14258:
[----:B------:R-:W-:Y:S05]  /*1730*/  BSYNC B0 ;  /* 0x0000000000007941 */ /* 0x000fea0003800000 */
.L_x_14256:
        /* <DEDUP_REMOVED lines=16> */
.L_x_14262:
[----:B------:R-:W-:Y:S05]  /*1840*/  BSYNC B1 ;  /* 0x0000000000017941 */ /* 0x000fea0003800000 */
.L_x_14261:
        /* <DEDUP_REMOVED lines=44> */
.L_x_14260:
[----:B------:R-:W-:Y:S05]  /*1b10*/  BSYNC B0 ;  /* 0x0000000000007941 */ /* 0x000fea0003800000 */
.L_x_14259:
[----:B------:R-:W-:Y:S01]  /*1b20*/  I2FP.F32.U32 R111, R112 ;  /* 0x00000070006f7245 */ /* 0x000fe20000201000 */
[----:B------:R-:W-:Y:S01]  /*1b30*/  IMAD.U32 R117, R113, 0x10000, RZ ;  /* 0x0001000071757824 */ /* 0x000fe200078e00ff */
[----:B------:R-:W-:Y:S01]  /*1b40*/  LOP3.LUT R184, R184, 0xfffffffd, RZ, 0xc0, !PT ;  /* 0xfffffffdb8b87812 */ /* 0x000fe200078ec0ff */
[----:B------:R-:W-:Y:S02]  /*1b50*/  BSSY B0, `(.L_x_14263) ;  /* 0x0000016000007945 */ /* 0x000fe40003800000 */
[----:B------:R-:W-:Y:S01]  /*1b60*/  FFMA.FTZ R110, R111, R180, 1.1641532182693481445e-10 ;  /* 0x2f0000006f6e7423 */ /* 0x000fe200000100b4 */
[----:B------:R-:W-:Y:S01]  /*1b70*/  FMUL.FTZ R117, R117, R174 ;  /* 0x000000ae75757220 */ /* 0x000fe20000410000 */
[----:B------:R-:W-:-:S03]  /*1b80*/  PRMT R111, R113, 0x7632, R111 ;  /* 0x00007632716f7816 */ /* 0x000fc6000000006f */
[----:B------:R-:W-:Y:S01]  /*1b90*/  FSETP.GTU.FTZ.AND P2, PT, R110, R179, PT ;  /* 0x000000b36e00720b */ /* 0x000fe20003f5c000 */
[----:B------:R-:W-:-:S05]  /*1ba0*/  FMUL.FTZ R117, R117, R178 ;  /* 0x000000b275757220 */ /* 0x000fca0000410000 */
[----:B------:R-:W-:-:S05]  /*1bb0*/  FSEL R117, R117, RZ, !P2 ;  /* 0x000000ff75757208 */ /* 0x000fca0005000000 */
[----:B------:R-:W-:Y:S01]  /*1bc0*/  FMUL.FTZ R110, R34, R117 ;  /* 0x00000075226e7220 */ /* 0x000fe20000410000 */
[----:B------:R-:W-:Y:S02]  /*1bd0*/  IADD3 R117, R116, 0x1, RZ ;  /* 0x0000000174757810 */ /* 0x000fe40007ffe0ff */
[----:B------:R-:W-:Y:S01]  /*1be0*/  @P2 LOP3.LUT R184, R184, 0x2, RZ, 0xfc, !PT ;  /* 0x00000002b8b82812 */ /* 0x000fe200078efcff */
[----:B------:R-:W-:Y:S01]  /*1bf0*/  @P0 FADD.FTZ R110, R102, R110 ;  /* 0x0000006e666e0221 */ /* 0x000fe20000010000 */
[----:B------:R-:W-:-:S13]  /*1c00*/  ISETP.NE.AND P2, PT, R116, 0x1, PT ;  /* 0x000000017400780c */ /* 0x000fda0003f45270 */
        /* <DEDUP_REMOVED lines=9> */
.L_x_14264:
[----:B------:R-:W-:-:S07]  /*1ca0*/  MOV R122, R166 ;  /* 0x000000a6007a7202 */ /* 0x000fce0000000f00 */
.L_x_14265:
[----:B------:R-:W-:Y:S05]  /*1cb0*/  BSYNC B0 ;  /* 0x0000000000007941 */ /* 0x000fea0003800000 */
.L_x_14263:
        /* <DEDUP_REMOVED lines=16> */
.L_x_14269:
[----:B------:R-:W-:Y:S05]  /*1dc0*/  BSYNC B1 ;  /* 0x0000000000017941 */ /* 0x000fea0003800000 */
.L_x_14268:
        /* <DEDUP_REMOVED lines=44> */
.L_x_14267:
[----:B------:R-:W-:Y:S05]  /*2090*/  BSYNC B0 ;  /* 0x0000000000007941 */ /* 0x000fea0003800000 */
.L_x_14266:
        /* <DEDUP_REMOVED lines=21> */
.L_x_14271:
[----:B------:R-:W-:-:S07]  /*21f0*/  MOV R122, R166 ;  /* 0x000000a6007a7202 */ /* 0x000fce0000000f00 */
.L_x_14272:
[----:B------:R-:W-:Y:S05]  /*2200*/  BSYNC B0 ;  /* 0x0000000000007941 */ /* 0x000fea0003800000 */
.L_x_14270:
        /* <DEDUP_REMOVED lines=16> */
.L_x_14276:
[----:B------:R-:W-:Y:S05]  /*2310*/  BSYNC B1 ;  /* 0x0000000000017941 */ /* 0x000fea0003800000 */
.L_x_14275:
        /* <DEDUP_REMOVED lines=44> */
.L_x_14274:
[----:B------:R-:W-:Y:S05]  /*25e0*/  BSYNC B0 ;  /* 0x0000000000007941 */ /* 0x000fea0003800000 */
.L_x_14273:
        /* <DEDUP_REMOVED lines=22> */
.L_x_14278:
[----:B------:R-:W-:-:S07]  /*2750*/  MOV R113, R166 ;  /* 0x000000a600717202 */ /* 0x000fce0000000f00 */
.L_x_14279:
[----:B------:R-:W-:Y:S05]  /*2760*/  BSYNC B0 ;  /* 0x0000000000007941 */ /* 0x000fea0003800000 */
.L_x_14277:
        /* <DEDUP_REMOVED lines=16> */
.L_x_14283:
[----:B------:R-:W-:Y:S05]  /*2870*/  BSYNC B1 ;  /* 0x0000000000017941 */ /* 0x000fea0003800000 */
.L_x_14282:
        /* <DEDUP_REMOVED lines=44> */
.L_x_14281:
[----:B------:R-:W-:Y:S05]  /*2b40*/  BSYNC B0 ;  /* 0x0000000000007941 */ /* 0x000fea0003800000 */
.L_x_14280:
        /* <DEDUP_REMOVED lines=21> */
.L_x_14285:
[----:B------:R-:W-:-:S07]  /*2ca0*/  MOV R114, R166 ;  /* 0x000000a600727202 */ /* 0x000fce0000000f00 */
.L_x_14286:
[----:B------:R-:W-:Y:S05]  /*2cb0*/  BSYNC B0 ;  /* 0x0000000000007941 */ /* 0x000fea0003800000 */
.L_x_14284:
        /* <DEDUP_REMOVED lines=16> */
.L_x_14290:
[----:B------:R-:W-:Y:S05]  /*2dc0*/  BSYNC B1 ;  /* 0x0000000000017941 */ /* 0x000fea0003800000 */
.L_x_14289:
        /* <DEDUP_REMOVED lines=44> */
.L_x_14288:
[----:B------:R-:W-:Y:S05]  /*3090*/  BSYNC B0 ;  /* 0x0000000000007941 */ /* 0x000fea0003800000 */
.L_x_14287:
        /* <DEDUP_REMOVED lines=22> */
.L_x_14292:
[----:B------:R-:W-:-:S07]  /*3200*/  MOV R124, R166 ;  /* 0x000000a6007c7202 */ /* 0x000fce0000000f00 */
.L_x_14293:
[----:B------:R-:W-:Y:S05]  /*3210*/  BSYNC B0 ;  /* 0x0000000000007941 */ /* 0x000fea0003800000 */
.L_x_14291:
        /* <DEDUP_REMOVED lines=18> */
.L_x_14297:
[----:B------:R-:W-:Y:S05]  /*3340*/  BSYNC B1 ;  /* 0x0000000000017941 */ /* 0x000fea0003800000 */
.L_x_14296:
        /* <DEDUP_REMOVED lines=44> */
.L_x_14295:
[----:B------:R-:W-:Y:S05]  /*3610*/  BSYNC B0 ;  /* 0x0000000000007941 */ /* 0x000fea0003800000 */
.L_x_14294:
[----:B------:R-:W-:Y:S01]  /*3620*/  I2FP.F32.U32 R117, R124 ;  /* 0x0000007c00757245 */ /* 0x000fe20000201000 */
[----:B------:R-:W0:Y:S01]  /*3630*/  LDC.64 R170, c[0x0][0x238] ;  /* 0x00008e00ffaa7b82 */ /* 0x000e220000000a00 */
[----:B------:R-:W-:Y:S01]  /*3640*/  SEL R123, RZ, 0x10000, P5 ;  /* 0x00010000ff7b7807 */ /* 0x000fe20002800000 */
[----:B------:R-:W-:Y:S01]  /*3650*/  IMAD.U32 R115, R115, 0x10000, RZ ;  /* 0x0001000073737824 */ /* 0x000fe200078e00ff */
[----:B------:R-:W-:Y:S01]  /*3660*/  SEL R122, RZ, 0x100, P4 ;  /* 0x00000100ff7a7807 */ /* 0x000fe20002000000 */
[----:B------:R-:W-:Y:S01]  /*3670*/  FFMA.FTZ R116, R117, R180, 1.1641532182693481445e-10 ;  /* 0x2f00000075747423 */ /* 0x000fe200000100b4 */
[C---:B------:R-:W-:Y:S01]  /*3680*/  LOP3.LUT P5, RZ, R184.reuse, 0x4, RZ, 0xc0, !PT ;  /* 0x00000004b8ff7812 */ /* 0x040fe200078ac0ff */
[----:B------:R-:W-:Y:S01]  /*3690*/  FMUL.FTZ R115, R115, R174 ;  /* 0x000000ae73737220 */ /* 0x000fe20000410000 */
[----:B------:R-:W-:Y:S01]  /*36a0*/  LOP3.LUT P4, RZ, R184, 0x2, RZ, 0xc0, !PT ;  /* 0x00000002b8ff7812 */ /* 0x000fe2000788c0ff */
[----:B------:R-:W1:Y:S01]  /*36b0*/  LDC.64 R172, c[0x0][0x240] ;  /* 0x00009000ffac7b82 */ /* 0x000e620000000a00 */
[----:B------:R-:W-:Y:S01]  /*36c0*/  SEL R118, RZ, 0x1, P2 ;  /* 0x00000001ff767807 */ /* 0x000fe20001000000 */
[----:B------:R-:W-:Y:S01]  /*36d0*/  FMUL.FTZ R115, R115, R178 ;  /* 0x000000b273737220 */ /* 0x000fe20000410000 */
[----:B------:R-:W-:-:S02]  /*36e0*/  SEL R119, RZ, 0x1, P4 ;  /* 0x00000001ff777807 */ /* 0x000fc40002000000 */
[----:B------:R-:W-:Y:S02]  /*36f0*/  SEL R120, RZ, 0x1, P5 ;  /* 0x00000001ff787807 */ /* 0x000fe40002800000 */
[----:B------:R-:W-:Y:S01]  /*3700*/  FSETP.GTU.FTZ.AND P2, PT, R116, R179, PT ;  /* 0x000000b37400720b */ /* 0x000fe20003f5c000 */
[----:B------:R-:W2:Y:S01]  /*3710*/  @P1 LDC.64 R124, c[0x0][0x230] ;  /* 0x00008c00ff7c1b82 */ /* 0x000ea20000000a00 */
[----:B------:R-:W-:Y:S01]  /*3720*/  IMAD.WIDE.U32 R116, R118, 0x1000000, RZ ;  /* 0x0100000076747825 */ /* 0x000fe200078e00ff */
[----:B------:R-:W-:Y:S02]  /*3730*/  LOP3.LUT P6, RZ, R184, 0x8, RZ, 0xc0, !PT ;  /* 0x00000008b8ff7812 */ /* 0x000fe400078cc0ff */
[----:B------:R-:W-:Y:S01]  /*3740*/  SEL R128, RZ, 0x1000000, P2 ;  /* 0x01000000ff807807 */ /* 0x000fe20001000000 */
[----:B------:R-:W-:Y:S01]  /*3750*/  IMAD.WIDE.U32 R118, R119, 0x10000, RZ ;  /* 0x0001000077767825 */ /* 0x000fe200078e00ff */
[----:B------:R-:W-:Y:S02]  /*3760*/  SEL R127, RZ, 0x1, P6 ;  /* 0x00000001ff7f7807 */ /* 0x000fe40003000000 */
[----:B------:R-:W-:Y:S01]  /*3770*/  IADD3 R169, R168, 0x100, RZ ;  /* 0x00000100a8a97810 */ /* 0x000fe20007ffe0ff */
[----:B------:R-:W-:-:S03]  /*3780*/  IMAD.WIDE.U32 R120, R120, 0x100, RZ ;  /* 0x0000010078787825 */ /* 0x000fc600078e00ff */
[----:B------:R-:W-:Y:S02]  /*3790*/  LOP3.LUT R126, R120, R116, R118, 0xfe, !PT ;  /* 0x00000074787e7212 */ /* 0x000fe400078efe76 */
[----:B------:R-:W-:Y:S02]  /*37a0*/  FSEL R116, R115, RZ, !P2 ;  /* 0x000000ff73747208 */ /* 0x000fe40005000000 */
[----:B------:R-:W-:Y:S02]  /*37b0*/  LOP3.LUT R118, R122, R128, R123, 0xfe, !PT ;  /* 0x000000807a767212 */ /* 0x000fe400078efe7b */
[----:B------:R-:W-:Y:S01]  /*37c0*/  SEL R123, RZ, 0x1, P3 ;  /* 0x00000001ff7b7807 */ /* 0x000fe20001800000 */
[----:B------:R-:W-:Y:S01]  /*37d0*/  FMUL.FTZ R115, R31, R116 ;  /* 0x000000741f737220 */ /* 0x000fe20000410000 */
[----:B------:R-:W-:Y:S02]  /*37e0*/  LOP3.LUT R126, R126, R127, RZ, 0xfc, !PT ;  /* 0x0000007f7e7e7212 */ /* 0x000fe400078efcff */
[----:B------:R-:W-:Y:S01]  /*37f0*/  LOP3.LUT R123, R117, R118, R123, 0xfe, !PT ;  /* 0x00000076757b7212 */ /* 0x000fe200078efe7b */
[----:B0-----:R-:W-:-:S04]  /*3800*/  IMAD.WIDE.U32 R116, R168, 0x20, R170 ;  /* 0x00000020a8747825 */ /* 0x001fc800078e00aa */
[----:B------:R-:W-:Y:S01]  /*3810*/  @P0 FADD.FTZ R115, R107, R115 ;  /* 0x000000736b730221 */ /* 0x000fe20000010000 */
        /* <DEDUP_REMOVED lines=22> */
.L_x_14299:
[----:B------:R-:W-:-:S07]  /*3980*/  IMAD.MOV.U32 R129, RZ, RZ, R166 ;  /* 0x000000ffff817224 */ /* 0x000fce00078e00a6 */
.L_x_14300:
[----:B------:R-:W-:Y:S05]  /*3990*/  BSYNC B0 ;  /* 0x0000000000007941 */ /* 0x000fea0003800000 */
.L_x_14298:
        /* <DEDUP_REMOVED lines=16> */
.L_x_14304:
[----:B------:R-:W-:Y:S05]  /*3aa0*/  BSYNC B1 ;  /* 0x0000000000017941 */ /* 0x000fea0003800000 */
.L_x_14303:
        /* <DEDUP_REMOVED lines=44> */
.L_x_14302:
[----:B------:R-:W-:Y:S05]  /*3d70*/  BSYNC B0 ;  /* 0x0000000000007941 */ /* 0x000fea0003800000 */
.L_x_14301:
[----:B------:R-:W-:Y:S01]  /*3d80*/  I2FP.F32.U32 R117, R129 ;  /* 0x0000008100757245 */ /* 0x000fe20000201000 */
[----:B------:R-:W-:Y:S01]  /*3d90*/  BSSY B0, `(.L_x_14305) ;  /* 0x0000018000007945 */ /* 0x000fe20003800000 */
[----:B-----5:R-:W-:Y:S01]  /*3da0*/  SHF.L.U32 R119, R120, 0x10, RZ ;  /* 0x0000001078777819 */ /* 0x020fe200000006ff */
[----:B------:R-:W-:Y:S01]  /*3db0*/  VIADD R124, R128, 0x1 ;  /* 0x00000001807c7836 */ /* 0x000fe20000000000 */
[----:B------:R-:W-:Y:S01]  /*3dc0*/  LOP3.LUT R184, R184, 0xfffffff7, RZ, 0xc0, !PT ;  /* 0xfffffff7b8b87812 */ /* 0x000fe200078ec0ff */
[----:B------:R-:W-:Y:S01]  /*3dd0*/  FFMA.FTZ R116, R117, R180, 1.1641532182693481445e-10 ;  /* 0x2f00000075747423 */ /* 0x000fe200000100b4 */
[----:B------:R-:W-:Y:S01]  /*3de0*/  PRMT R120, R120, 0x7632, R120 ;  /* 0x0000763278787816 */ /* 0x000fe20000000078 */
        /* <DEDUP_REMOVED lines=17> */
.L_x_14306:
[----:B------:R-:W-:-:S07]  /*3f00*/  IMAD.MOV.U32 R117, RZ, RZ, R166 ;  /* 0x000000ffff757224 */ /* 0x000fce00078e00a6 */
.L_x_14307:
[----:B------:R-:W-:Y:S05]  /*3f10*/  BSYNC B0 ;  /* 0x0000000000007941 */ /* 0x000fea0003800000 */
.L_x_14305:
        /* <DEDUP_REMOVED lines=16> */
.L_x_14311:
[----:B------:R-:W-:Y:S05]  /*4020*/  BSYNC B1 ;  /* 0x0000000000017941 */ /* 0x000fea0003800000 */
.L_x_14310:
        /* <DEDUP_REMOVED lines=44> */
.L_x_14309:
[----:B------:R-:W-:Y:S05]  /*42f0*/  BSYNC B0 ;  /* 0x0000000000007941 */ /* 0x000fea0003800000 */
.L_x_14308:
        /* <DEDUP_REMOVED lines=23> */
.L_x_14313:
[----:B------:R-:W-:-:S07]  /*4470*/  IMAD.MOV.U32 R120, RZ, RZ, R166 ;  /* 0x000000ffff787224 */ /* 0x000fce00078e00a6 */
.L_x_14314:
[----:B------:R-:W-:Y:S05]  /*4480*/  BSYNC B0 ;  /* 0x0000000000007941 */ /* 0x000fea0003800000 */
.L_x_14312:
        /* <DEDUP_REMOVED lines=16> */
.L_x_14318:
[----:B------:R-:W-:Y:S05]  /*4590*/  BSYNC B1 ;  /* 0x0000000000017941 */ /* 0x000fea0003800000 */
.L_x_14317:
        /* <DEDUP_REMOVED lines=44> */
.L_x_14316:
[----:B------:R-:W-:Y:S05]  /*4860*/  BSYNC B0 ;  /* 0x0000000000007941 */ /* 0x000fea0003800000 */
.L_x_14315:
[----:B------:R-:W-:Y:S01]  /*4870*/  I2FP.F32.U32 R119, R120 ;  /* 0x0000007800777245 */ /* 0x000fe20000201000 */
[----:B------:R-:W-:Y:S01]  /*4880*/  BSSY B0, `(.L_x_14319) ;  /* 0x0000018000007945 */ /* 0x000fe20003800000 */
[----:B------:R-:W-:Y:S01]  /*4890*/  SHF.L.U32 R125, R121, 0x10, RZ ;  /* 0x00000010797d7819 */ /* 0x000fe200000006ff */
        /* <DEDUP_REMOVED lines=21> */
.L_x_14320:
[----:B------:R-:W-:-:S07]  /*49f0*/  IMAD.MOV.U32 R130, RZ, RZ, R166 ;  /* 0x000000ffff827224 */ /* 0x000fce00078e00a6 */
.L_x_14321:
[----:B------:R-:W-:Y:S05]  /*4a00*/  BSYNC B0 ;  /* 0x0000000000007941 */ /* 0x000fea0003800000 */
.L_x_14319:
        /* <DEDUP_REMOVED lines=16> */
.L_x_14325:
[----:B------:R-:W-:Y:S05]  /*4b10*/  BSYNC B1 ;  /* 0x0000000000017941 */ /* 0x000fea0003800000 */
.L_x_14324:
        /* <DEDUP_REMOVED lines=44> */
.L_x_14323:
[----:B------:R-:W-:Y:S05]  /*4de0*/  BSYNC B0 ;  /* 0x0000000000007941 */ /* 0x000fea0003800000 */
.L_x_14322:
        /* <DEDUP_REMOVED lines=21> */
.L_x_14327:
[----:B------:R-:W-:-:S07]  /*4f40*/  IMAD.MOV.U32 R130, RZ, RZ, R166 ;  /* 0x000000ffff827224 */ /* 0x000fce00078e00a6 */
.L_x_14328:
[----:B------:R-:W-:Y:S05]  /*4f50*/  BSYNC B0 ;  /* 0x0000000000007941 */ /* 0x000fea0003800000 */
.L_x_14326:
        /* <DEDUP_REMOVED lines=16> */
.L_x_14332:
[----:B------:R-:W-:Y:S05]  /*5060*/  BSYNC B1 ;  /* 0x0000000000017941 */ /* 0x000fea0003800000 */
.L_x_14331:
        /* <DEDUP_REMOVED lines=44> */
.L_x_14330:
[----:B------:R-:W-:Y:S05]  /*5330*/  BSYNC B0 ;  /* 0x0000000000007941 */ /* 0x000fea0003800000 */
.L_x_14329:
        /* <DEDUP_REMOVED lines=22> */
.L_x_14334:
[----:B------:R-:W-:-:S07]  /*54a0*/  IMAD.MOV.U32 R121, RZ, RZ, R166 ;  /* 0x000000ffff797224 */ /* 0x000fce00078e00a6 */
.L_x_14335:
[----:B------:R-:W-:Y:S05]  /*54b0*/  BSYNC B0 ;  /* 0x0000000000007941 */ /* 0x000fea0003800000 */
.L_x_14333:
        /* <DEDUP_REMOVED lines=16> */
.L_x_14339:
[----:B------:R-:W-:Y:S05]  /*55c0*/  BSYNC B1 ;  /* 0x0000000000017941 */ /* 0x000fea0003800000 */
.L_x_14338:
        /* <DEDUP_REMOVED lines=44> */
.L_x_14337:
[----:B------:R-:W-:Y:S05]  /*5890*/  BSYNC B0 ;  /* 0x0000000000007941 */ /* 0x000fea0003800000 */
.L_x_14336:
        /* <DEDUP_REMOVED lines=21> */
.L_x_14341:
[----:B------:R-:W-:-:S07]  /*59f0*/  IMAD.MOV.U32 R122, RZ, RZ, R166 ;  /* 0x000000ffff7a7224 */ /* 0x000fce00078e00a6 */
.L_x_14342:
[----:B------:R-:W-:Y:S05]  /*5a00*/  BSYNC B0 ;  /* 0x0000000000007941 */ /* 0x000fea0003800000 */
.L_x_14340:
        /* <DEDUP_REMOVED lines=16> */
.L_x_14346:
[----:B------:R-:W-:Y:S05]  /*5b10*/  BSYNC B1 ;  /* 0x0000000000017941 */ /* 0x000fea0003800000 */
.L_x_14345:
        /* <DEDUP_REMOVED lines=44> */
.L_x_14344:
[----:B------:R-:W-:Y:S05]  /*5de0*/  BSYNC B0 ;  /* 0x0000000000007941 */ /* 0x000fea0003800000 */
.L_x_14343:
        /* <DEDUP_REMOVED lines=22> */
.L_x_14348:
[----:B------:R-:W-:-:S07]  /*5f50*/  IMAD.MOV.U32 R134, RZ, RZ, R166 ;  /* 0x000000ffff867224 */ /* 0x000fce00078e00a6 */
.L_x_14349:
[----:B------:R-:W-:Y:S05]  /*5f60*/  BSYNC B0 ;  /* 0x0000000000007941 */ /* 0x000fea0003800000 */
.L_x_14347:
        /* <DEDUP_REMOVED lines=18> */
.L_x_14353:
[----:B------:R-:W-:Y:S05]  /*6090*/  BSYNC B1 ;  /* 0x0000000000017941 */ /* 0x000fea0003800000 */
.L_x_14352:
        /* <DEDUP_REMOVED lines=44> */
.L_x_14351:
[----:B------:R-:W-:Y:S05]  /*6360*/  BSYNC B0 ;  /* 0x0000000000007941 */ /* 0x000fea0003800000 */
.L_x_14350:
[----:B------:R-:W-:Y:S01]  /*6370*/  I2FP.F32.U32 R125, R134 ;  /* 0x00000086007d7245 */ /* 0x000fe20000201000 */
[----:B------:R-:W-:Y:S01]  /*6380*/  VIADD R175, R168, 0x200 ;  /* 0x00000200a8af7836 */ /* 0x000fe20000000000 */
[----:B------:R-:W-:Y:S01]  /*6390*/  SEL R131, RZ, 0x10000, P5 ;  /* 0x00010000ff837807 */ /* 0x000fe20002800000 */
[----:B------:R-:W0:Y:S01]  /*63a0*/  @P1 LDC.64 R134, c[0x0][0x230] ;  /* 0x00008c00ff861b82 */ /* 0x000e220000000a00 */
[----:B------:R-:W-:Y:S01]  /*63b0*/  SEL R130, RZ, 0x100, P4 ;  /* 0x00000100ff827807 */ /* 0x000fe20002000000 */
[----:B------:R-:W-:Y:S01]  /*63c0*/  FFMA.FTZ R124, R125, R180, 1.1641532182693481445e-10 ;  /* 0x2f0000007d7c7423 */ /* 0x000fe200000100b4 */
[C---:B------:R-:W-:Y:S02]  /*63d0*/  LOP3.LUT P5, RZ, R184.reuse, 0x4, RZ, 0xc0, !PT ;  /* 0x00000004b8ff7812 */ /* 0x040fe400078ac0ff */
[----:B------:R-:W-:Y:S02]  /*63e0*/  LOP3.LUT P4, RZ, R184, 0x2, RZ, 0xc0, !PT ;  /* 0x00000002b8ff7812 */ /* 0x000fe4000788c0ff */
[----:B------:R-:W-:-:S02]  /*63f0*/  SHF.L.U32 R123, R123, 0x10, RZ ;  /* 0x000000107b7b7819 */ /* 0x000fc400000006ff */
[----:B------:R-:W-:Y:S02]  /*6400*/  SEL R126, RZ, 0x1, P2 ;  /* 0x00000001ff7e7807 */ /* 0x000fe40001000000 */
[----:B------:R-:W-:Y:S01]  /*6410*/  SEL R127, RZ, 0x1, P4 ;  /* 0x00000001ff7f7807 */ /* 0x000fe20002000000 */
[----:B------:R-:W-:Y:S01]  /*6420*/  FMUL.FTZ R123, R123, R174 ;  /* 0x000000ae7b7b7220 */ /* 0x000fe20000410000 */
[----:B------:R-:W-:Y:S02]  /*6430*/  SEL R128, RZ, 0x1, P5 ;  /* 0x00000001ff807807 */ /* 0x000fe40002800000 */
[----:B------:R-:W-:Y:S01]  /*6440*/  FSETP.GTU.FTZ.AND P2, PT, R124, R179, PT ;  /* 0x000000b37c00720b */ /* 0x000fe20003f5c000 */
[----:B------:R-:W-:-:S04]  /*6450*/  IMAD.WIDE.U32 R124, R126, 0x1000000, RZ ;  /* 0x010000007e7c7825 */ /* 0x000fc800078e00ff */
[----:B------:R-:W-:Y:S01]  /*6460*/  FMUL.FTZ R123, R123, R178 ;  /* 0x000000b27b7b7220 */ /* 0x000fe20000410000 */
[----:B------:R-:W-:Y:S01]  /*6470*/  LOP3.LUT P6, RZ, R184, 0x8, RZ, 0xc0, !PT ;  /* 0x00000008b8ff7812 */ /* 0x000fe200078cc0ff */
[----:B------:R-:W-:Y:S01]  /*6480*/  IMAD.WIDE.U32 R126, R127, 0x10000, RZ ;  /* 0x000100007f7e7825 */ /* 0x000fe200078e00ff */
[----:B------:R-:W-:Y:S02]  /*6490*/  SEL R138, RZ, 0x1000000, P2 ;  /* 0x01000000ff8a7807 */ /* 0x000fe40001000000 */
[----:B------:R-:W-:Y:S01]  /*64a0*/  SEL R137, RZ, 0x1, P6 ;  /* 0x00000001ff897807 */ /* 0x000fe20003000000 */
[----:B------:R-:W-:-:S04]  /*64b0*/  IMAD.WIDE.U32 R128, R128, 0x100, RZ ;  /* 0x0000010080807825 */ /* 0x000fc800078e00ff */
[----:B0-----:R-:W-:Y:S01]  /*64c0*/  @P1 IMAD.WIDE.U32 R134, R175, 0x20, R134 ;  /* 0x00000020af861825 */ /* 0x001fe200078e0086 */
[----:B------:R-:W-:Y:S02]  /*64d0*/  LOP3.LUT R136, R128, R124, R126, 0xfe, !PT ;  /* 0x0000007c80887212 */ /* 0x000fe400078efe7e */
[----:B------:R-:W-:Y:S02]  /*64e0*/  FSEL R124, R123, RZ, !P2 ;  /* 0x000000ff7b7c7208 */ /* 0x000fe40005000000 */
[----:B------:R-:W-:Y:S02]  /*64f0*/  LOP3.LUT R126, R130, R138, R131, 0xfe, !PT ;  /* 0x0000008a827e7212 */ /* 0x000fe400078efe83 */
[----:B------:R-:W-:Y:S01]  /*6500*/  SEL R131, RZ, 0x1, P3 ;  /* 0x00000001ff837807 */ /* 0x000fe20001800000 */
[----:B------:R-:W-:Y:S01]  /*6510*/  FMUL.FTZ R123, R23, R124 ;  /* 0x0000007c177b7220 */ /* 0x000fe20000410000 */
[----:B------:R-:W-:Y:S02]  /*6520*/  LOP3.LUT R136, R136, R137, RZ, 0xfc, !PT ;  /* 0x0000008988887212 */ /* 0x000fe400078efcff */
[----:B------:R-:W-:Y:S01]  /*6530*/  LOP3.LUT R131, R125, R126, R131, 0xfe, !PT ;  /* 0x0000007e7d837212 */ /* 0x000fe200078efe83 */
[----:B------:R-:W-:-:S04]  /*6540*/  IMAD.WIDE.U32 R124, R169, 0x20, R170 ;  /* 0x00000020a97c7825 */ /* 0x000fc800078e00aa */
[----:B------:R-:W-:Y:S01]  /*6550*/  @P0 FADD.FTZ R123, R107, R123 ;  /* 0x0000007b6b7b0221 */ /* 0x000fe20000010000 */
[----:B------:R-:W-:Y:S01]  /*6560*/  LOP3.LUT R137, R129, R131, R127, 0xfe, !PT ;  /* 0x0000008381897212 */ /* 0x000fe200078efe7f */
[----:B------:R-:W-:Y:S01]  /*6570*/  IMAD.WIDE.U32 R126, R169, 0x8, R172 ;  /* 0x00000008a97e7825 */ /* 0x000fe200078e00ac */
[----:B------:R0:W-:Y:S03]  /*6580*/  STG.E.128 desc[UR4][R124.64], R116 ;  /* 0x000000747c007986 */ /* 0x0001e6000c101d04 */
[----:B------:R-:W-:Y:S01]  /*6590*/  IMAD.WIDE.U32 R128, R175, 0x10, R132 ;  /* 0x00000010af807825 */ /* 0x000fe200078e0084 */
[----:B------:R0:W-:Y:S04]  /*65a0*/  STG.E.128 desc[UR4][R124.64+0x10], R120 ;  /* 0x000010787c007986 */ /* 0x0001e8000c101d04 */
        /* <DEDUP_REMOVED lines=16> */
.L_x_14355:
[----:B------:R-:W-:-:S07]  /*66b0*/  MOV R139, R166 ;  /* 0x000000a6008b7202 */ /* 0x000fce0000000f00 */
.L_x_14356:
[----:B------:R-:W-:Y:S05]  /*66c0*/  BSYNC B0 ;  /* 0x0000000000007941 */ /* 0x000fea0003800000 */
.L_x_14354:
        /* <DEDUP_REMOVED lines=16> */
.L_x_14360:
[----:B------:R-:W-:Y:S05]  /*67d0*/  BSYNC B1 ;  /* 0x0000000000017941 */ /* 0x000fea0003800000 */
.L_x_14359:
        /* <DEDUP_REMOVED lines=44> */
.L_x_14358:
[----:B------:R-:W-:Y:S05]  /*6aa0*/  BSYNC B0 ;  /* 0x0000000000007941 */ /* 0x000fea0003800000 */
.L_x_14357:
        /* <DEDUP_REMOVED lines=24> */
.L_x_14362:
[----:B------:R-:W-:-:S07]  /*6c30*/  MOV R125, R166 ;  /* 0x000000a6007d7202 */ /* 0x000fce0000000f00 */
.L_x_14363:
[----:B------:R-:W-:Y:S05]  /*6c40*/  BSYNC B0 ;  /* 0x0000000000007941 */ /* 0x000fea0003800000 */
.L_x_14361:
        /* <DEDUP_REMOVED lines=16> */
.L_x_14367:
[----:B------:R-:W-:Y:S05]  /*6d50*/  BSYNC B1 ;  /* 0x0000000000017941 */ /* 0x000fea0003800000 */
.L_x_14366:
        /* <DEDUP_REMOVED lines=44> */
.L_x_14365:
[----:B------:R-:W-:Y:S05]  /*7020*/  BSYNC B0 ;  /* 0x0000000000007941 */ /* 0x000fea0003800000 */
.L_x_14364:
        /* <DEDUP_REMOVED lines=23> */
.L_x_14369:
[----:B------:R-:W-:-:S07]  /*71a0*/  MOV R128, R166 ;  /* 0x000000a600807202 */ /* 0x000fce0000000f00 */
.L_x_14370:
[----:B------:R-:W-:Y:S05]  /*71b0*/  BSYNC B0 ;  /* 0x0000000000007941 */ /* 0x000fea0003800000 */
.L_x_14368:
        /* <DEDUP_REMOVED lines=16> */
.L_x_14374:
[----:B------:R-:W-:Y:S05]  /*72c0*/  BSYNC B1 ;  /* 0x0000000000017941 */ /* 0x000fea0003800000 */
.L_x_14373:
        /* <DEDUP_REMOVED lines=44> */
.L_x_14372:
[----:B------:R-:W-:Y:S05]  /*7590*/  BSYNC B0 ;  /* 0x0000000000007941 */ /* 0x000fea0003800000 */
.L_x_14371:
[----:B------:R-:W-:Y:S01]  /*75a0*/  I2FP.F32.U32 R127, R128 ;  /* 0x00000080007f7245 */ /* 0x000fe20000201000 */
[----:B------:R-:W-:Y:S01]  /*75b0*/  IMAD.U32 R135, R129, 0x10000, RZ ;  /* 0x0001000081877824 */ /* 0x000fe200078e00ff */
[----:B------:R-:W-:Y:S01]  /*75c0*/  LOP3.LUT R184, R184, 0xfffffffd, RZ, 0xc0, !PT ;  /* 0xfffffffdb8b87812 */ /* 0x000fe200078ec0ff */
[----:B------:R-:W-:Y:S01]  /*75d0*/  BSSY B0, `(.L_x_14375) ;  /* 0x0000016000007945 */ /* 0x000fe20003800000 */
[----:B------:R-:W-:Y:S01]  /*75e0*/  IADD3 R134, R136, 0x1, RZ ;  /* 0x0000000188867810 */ /* 0x000fe20007ffe0ff */
[----:B------:R-:W-:Y:S01]  /*75f0*/  FFMA.FTZ R126, R127, R180, 1.1641532182693481445e-10 ;  /* 0x2f0000007f7e7423 */ /* 0x000fe200000100b4 */
[----:B------:R-:W-:Y:S01]  /*7600*/  FMUL.FTZ R135, R135, R174 ;  /* 0x000000ae87877220 */ /* 0x000fe20000410000 */
[----:B------:R-:W-:-:S03]  /*7610*/  PRMT R127, R129, 0x7632, R127 ;  /* 0x00007632817f7816 */ /* 0x000fc6000000007f */
        /* <DEDUP_REMOVED lines=16> */
.L_x_14376:
[----:B------:R-:W-:-:S07]  /*7720*/  MOV R176, R166 ;  /* 0x000000a600b07202 */ /* 0x000fce0000000f00 */
.L_x_14377:
[----:B------:R-:W-:Y:S05]  /*7730*/  BSYNC B0 ;  /* 0x0000000000007941 */ /* 0x000fea0003800000 */
.L_x_14375:
        /* <DEDUP_REMOVED lines=16> */
.L_x_14381:
[----:B------:R-:W-:Y:S05]  /*7840*/  BSYNC B1 ;  /* 0x0000000000017941 */ /* 0x000fea0003800000 */
.L_x_14380:
        /* <DEDUP_REMOVED lines=44> */
.L_x_14379:
[----:B------:R-:W-:Y:S05]  /*7b10*/  BSYNC B0 ;  /* 0x0000000000007941 */ /* 0x000fea0003800000 */
.L_x_14378:
        /* <DEDUP_REMOVED lines=21> */
.L_x_14383:
[----:B------:R-:W-:-:S07]  /*7c70*/  MOV R176, R166 ;  /* 0x000000a600b07202 */ /* 0x000fce0000000f00 */
.L_x_14384:
[----:B------:R-:W-:Y:S05]  /*7c80*/  BSYNC B0 ;  /* 0x0000000000007941 */ /* 0x000fea0003800000 */
.L_x_14382:
        /* <DEDUP_REMOVED lines=16> */
.L_x_14388:
[----:B------:R-:W-:Y:S05]  /*7d90*/  BSYNC B1 ;  /* 0x0000000000017941 */ /* 0x000fea0003800000 */
.L_x_14387:
        /* <DEDUP_REMOVED lines=44> */
.L_x_14386:
[----:B------:R-:W-:Y:S05]  /*8060*/  BSYNC B0 ;  /* 0x0000000000007941 */ /* 0x000fea0003800000 */
.L_x_14385:
        /* <DEDUP_REMOVED lines=22> */
.L_x_14390:
[----:B------:R-:W-:-:S07]  /*81d0*/  MOV R129, R166 ;  /* 0x000000a600817202 */ /* 0x000fce0000000f00 */
.L_x_14391:
[----:B------:R-:W-:Y:S05]  /*81e0*/  BSYNC B0 ;  /* 0x0000000000007941 */ /* 0x000fea0003800000 */
.L_x_14389:
        /* <DEDUP_REMOVED lines=16> */
.L_x_14395:
[----:B------:R-:W-:Y:S05]  /*82f0*/  BSYNC B1 ;  /* 0x0000000000017941 */ /* 0x000fea0003800000 */
.L_x_14394:
        /* <DEDUP_REMOVED lines=44> */
.L_x_14393:
[----:B------:R-:W-:Y:S05]  /*85c0*/  BSYNC B0 ;  /* 0x0000000000007941 */ /* 0x000fea0003800000 */
.L_x_14392:
        /* <DEDUP_REMOVED lines=21> */
.L_x_14397:
[----:B------:R-:W-:-:S07]  /*8720*/  MOV R130, R166 ;  /* 0x000000a600827202 */ /* 0x000fce0000000f00 */
.L_x_14398:
[----:B------:R-:W-:Y:S05]  /*8730*/  BSYNC B0 ;  /* 0x0000000000007941 */ /* 0x000fea0003800000 */
.L_x_14396:
        /* <DEDUP_REMOVED lines=16> */
.L_x_14402:
[----:B------:R-:W-:Y:S05]  /*8840*/  BSYNC B1 ;  /* 0x0000000000017941 */ /* 0x000fea0003800000 */
.L_x_14401:
        /* <DEDUP_REMOVED lines=44> */
.L_x_14400:
[----:B------:R-:W-:Y:S05]  /*8b10*/  BSYNC B0 ;  /* 0x0000000000007941 */ /* 0x000fea0003800000 */
.L_x_14399:
        /* <DEDUP_REMOVED lines=22> */
.L_x_14404:
[----:B------:R-:W-:-:S07]  /*8c80*/  MOV R176, R166 ;  /* 0x000000a600b07202 */ /* 0x000fce0000000f00 */
.L_x_14405:
[----:B------:R-:W-:Y:S05]  /*8c90*/  BSYNC B0 ;  /* 0x0000000000007941 */ /* 0x000fea0003800000 */
.L_x_14403:
        /* <DEDUP_REMOVED lines=18> */
.L_x_14409:
[----:B------:R-:W-:Y:S05]  /*8dc0*/  BSYNC B1 ;  /* 0x0000000000017941 */ /* 0x000fea0003800000 */
.L_x_14408:
        /* <DEDUP_REMOVED lines=44> */
.L_x_14407:
[----:B------:R-:W-:Y:S05]  /*9090*/  BSYNC B0 ;  /* 0x0000000000007941 */ /* 0x000fea0003800000 */
.L_x_14406:
[----:B------:R-:W-:Y:S01]  /*90a0*/  I2FP.F32.U32 R135, R176 ;  /* 0x000000b000877245 */ /* 0x000fe20000201000 */
[----:B------:R-:W-:Y:S01]  /*90b0*/  IMAD.U32 R131, R131, 0x10000, RZ ;  /* 0x0001000083837824 */ /* 0x000fe200078e00ff */
[----:B------:R-:W-:Y:S02]  /*90c0*/  SEL R182, RZ, 0x10000, P5 ;  /* 0x00010000ffb67807 */ /* 0x000fe40002800000 */
[----:B------:R-:W-:Y:S01]  /*90d0*/  SEL R177, RZ, 0x100, P4 ;  /* 0x00000100ffb17807 */ /* 0x000fe20002000000 */
[----:B------:R-:W-:Y:S01]  /*90e0*/  FFMA.FTZ R136, R135, R180, 1.1641532182693481445e-10 ;  /* 0x2f00000087887423 */ /* 0x000fe200000100b4 */
[C---:B------:R-:W-:Y:S01]  /*90f0*/  LOP3.LUT P5, RZ, R184.reuse, 0x4, RZ, 0xc0, !PT ;  /* 0x00000004b8ff7812 */ /* 0x040fe200078ac0ff */
[----:B------:R-:W-:Y:S01]  /*9100*/  FMUL.FTZ R131, R131, R174 ;  /* 0x000000ae83837220 */ /* 0x000fe20000410000 */
[----:B------:R-:W-:Y:S01]  /*9110*/  LOP3.LUT P4, RZ, R184, 0x2, RZ, 0xc0, !PT ;  /* 0x00000002b8ff7812 */ /* 0x000fe2000788c0ff */
[----:B------:R-:W0:Y:S01]  /*9120*/  @P1 LDC.64 R134, c[0x0][0x230] ;  /* 0x00008c00ff861b82 */ /* 0x000e220000000a00 */
[----:B------:R-:W-:Y:S01]  /*9130*/  SEL R137, RZ, 0x1, P2 ;  /* 0x00000001ff897807 */ /* 0x000fe20001000000 */
[----:B------:R-:W-:Y:S01]  /*9140*/  FMUL.FTZ R131, R131, R178 ;  /* 0x000000b283837220 */ /* 0x000fe20000410000 */
[----:B------:R-:W-:-:S02]  /*9150*/  SEL R138, RZ, 0x1, P4 ;  /* 0x00000001ff8a7807 */ /* 0x000fc40002000000 */
[----:B------:R-:W-:Y:S02]  /*9160*/  SEL R186, RZ, 0x1, P5 ;  /* 0x00000001ffba7807 */ /* 0x000fe40002800000 */
[----:B------:R-:W-:Y:S01]  /*9170*/  FSETP.GTU.FTZ.AND P2, PT, R136, R179, PT ;  /* 0x000000b38800720b */ /* 0x000fe20003f5c000 */
[----:B------:R-:W-:Y:S01]  /*9180*/  IMAD.WIDE.U32 R136, R137, 0x1000000, RZ ;  /* 0x0100000089887825 */ /* 0x000fe200078e00ff */
[----:B------:R-:W-:Y:S02]  /*9190*/  LOP3.LUT P6, RZ, R184, 0x8, RZ, 0xc0, !PT ;  /* 0x00000008b8ff7812 */ /* 0x000fe400078cc0ff */
[----:B------:R-:W-:Y:S01]  /*91a0*/  SEL R176, RZ, 0x1000000, P2 ;  /* 0x01000000ffb07807 */ /* 0x000fe20001000000 */
[----:B------:R-:W-:Y:S01]  /*91b0*/  IMAD.WIDE.U32 R138, R138, 0x10000, RZ ;  /* 0x000100008a8a7825 */ /* 0x000fe200078e00ff */
[----:B------:R-:W-:-:S03]  /*91c0*/  SEL R189, RZ, 0x1, P6 ;  /* 0x00000001ffbd7807 */ /* 0x000fc60003000000 */
[----:B------:R-:W-:-:S03]  /*91d0*/  IMAD.WIDE.U32 R186, R186, 0x100, RZ ;  /* 0x00000100baba7825 */ /* 0x000fc600078e00ff */
[----:B------:R-:W-:Y:S02]  /*91e0*/  LOP3.LUT R188, R186, R136, R138, 0xfe, !PT ;  /* 0x00000088babc7212 */ /* 0x000fe400078efe8a */
[----:B------:R-:W-:Y:S01]  /*91f0*/  LOP3.LUT R138, R177, R176, R182, 0xfe, !PT ;  /* 0x000000b0b18a7212 */ /* 0x000fe200078efeb6 */
[----:B------:R-:W-:Y:S01]  /*9200*/  IMAD.WIDE.U32 R182, R175, 0x20, R170 ;  /* 0x00000020afb67825 */ /* 0x000fe200078e00aa */
[----:B------:R-:W-:Y:S02]  /*9210*/  FSEL R136, R131, RZ, !P2 ;  /* 0x000000ff83887208 */ /* 0x000fe40005000000 */
[----:B------:R-:W-:Y:S02]  /*9220*/  SEL R177, RZ, 0x1, P3 ;  /* 0x00000001ffb17807 */ /* 0x000fe40001800000 */
[----:B------:R-:W-:Y:S01]  /*9230*/  LOP3.LUT R188, R188, R189, RZ, 0xfc, !PT ;  /* 0x000000bdbcbc7212 */ /* 0x000fe200078efcff */
[----:B------:R-:W-:Y:S01]  /*9240*/  FMUL.FTZ R131, R15, R136 ;  /* 0x000000880f837220 */ /* 0x000fe20000410000 */
[----:B------:R-:W-:Y:S01]  /*9250*/  LOP3.LUT R137, R137, R138, R177, 0xfe, !PT ;  /* 0x0000008a89897212 */ /* 0x000fe200078efeb1 */
[----:B------:R1:W-:Y:S01]  /*9260*/  STG.E.128 desc[UR4][R182.64], R124 ;  /* 0x0000007cb6007986 */ /* 0x0003e2000c101d04 */
[----:B------:R-:W-:Y:S01]  /*9270*/  IADD3 R177, R168, 0x300, RZ ;  /* 0x00000300a8b17810 */ /* 0x000fe20007ffe0ff */
[----:B------:R-:W-:Y:S01]  /*9280*/  @P0 FADD.FTZ R131, R107, R131 ;  /* 0x000000836b830221 */ /* 0x000fe20000010000 */
[----:B------:R-:W-:Y:S01]  /*9290*/  LOP3.LUT R189, R187, R137, R139, 0xfe, !PT ;  /* 0x00000089bbbd7212 */ /* 0x000fe200078efe8b */
[----:B------:R-:W-:-:S03]  /*92a0*/  IMAD.WIDE.U32 R186, R175, 0x8, R172 ;  /* 0x00000008afba7825 */ /* 0x000fc600078e00ac */
[----:B------:R1:W-:Y:S01]  /*92b0*/  STG.E.128 desc[UR4][R182.64+0x10], R128 ;  /* 0x00001080b6007986 */ /* 0x0003e2000c101d04 */
[----:B------:R-:W-:-:S03]  /*92c0*/  IMAD.WIDE.U32 R136, R177, 0x10, R132 ;  /* 0x00000010b1887825 */ /* 0x000fc600078e0084 */
[----:B------:R1:W-:Y:S01]  /*92d0*/  STG.E.64 desc[UR4][R186.64], R188 ;  /* 0x000000bcba007986 */ /* 0x0003e2000c101b04 */
[----:B0-----:R-:W-:-:S03]  /*92e0*/  @P1 IMAD.WIDE.U32 R134, R177, 0x20, R134 ;  /* 0x00000020b1861825 */ /* 0x001fc600078e0086 */
[----:B------:R-:W5:Y:S04]  /*92f0*/  LDG.E.128 R136, desc[UR4][R136.64] ;  /* 0x0000000488887981 */ /* 0x000f68000c1e1d00 */
[----:B------:R1:W5:Y:S04]  /*9300*/  @P1 LDG.E.128 R100, desc[UR4][R134.64] ;  /* 0x0000000486641981 */ /* 0x000368000c1e1d00 */
[----:B------:R1:W5:Y:S01]  /*9310*/  @P1 LDG.E.128 R104, desc[UR4][R134.64+0x10] ;  /* 0x0000100486681981 */ /* 0x000362000c1e1d00 */
        /* <DEDUP_REMOVED lines=12> */
.L_x_14411:
[----:B------:R-:W-:-:S07]  /*93e0*/  IMAD.MOV.U32 R176, RZ, RZ, R166 ;  /* 0x000000ffffb07224 */ /* 0x000fce00078e00a6 */
.L_x_14412:
[----:B------:R-:W-:Y:S05]  /*93f0*/  BSYNC B0 ;  /* 0x0000000000007941 */ /* 0x000fea0003800000 */
.L_x_14410:
        /* <DEDUP_REMOVED lines=16> */
.L_x_14416:
[----:B------:R-:W-:Y:S05]  /*9500*/  BSYNC B1 ;  /* 0x0000000000017941 */ /* 0x000fea0003800000 */
.L_x_14415:
        /* <DEDUP_REMOVED lines=44> */
.L_x_14414:
[----:B------:R-:W-:Y:S05]  /*97d0*/  BSYNC B0 ;  /* 0x0000000000007941 */ /* 0x000fea0003800000 */
.L_x_14413:
[----:B------:R-:W-:Y:S01]  /*97e0*/  I2FP.F32.U32 R135, R176 ;  /* 0x000000b000877245 */ /* 0x000fe20000201000 */
[----:B------:R-:W-:Y:S01]  /*97f0*/  BSSY B0, `(.L_x_14417) ;  /* 0x0000018000007945 */ /* 0x000fe20003800000 */
[----:B-----5:R-:W-:Y:S02]  /*9800*/  SHF.L.U32 R181, R136, 0x10, RZ ;  /* 0x0000001088b57819 */ /* 0x020fe400000006ff */
[----:B------:R-:W-:Y:S01]  /*9810*/  LOP3.LUT R184, R184, 0xfffffffb, RZ, 0xc0, !PT ;  /* 0xfffffffbb8b87812 */ /* 0x000fe200078ec0ff */
[----:B------:R-:W-:Y:S01]  /*9820*/  FFMA.FTZ R132, R135, R180, 1.1641532182693481445e-10 ;  /* 0x2f00000087847423 */ /* 0x000fe200000100b4 */
[----:B------:R-:W-:Y:S01]  /*9830*/  PRMT R136, R136, 0x7632, R136 ;  /* 0x0000763288887816 */ /* 0x000fe20000000088 */
[----:B------:R-:W-:-:S03]  /*9840*/  FMUL.FTZ R181, R181, R174 ;  /* 0x000000aeb5b57220 */ /* 0x000fc60000410000 */
[----:B------:R-:W-:Y:S01]  /*9850*/  FSETP.GTU.FTZ.AND P1, PT, R132, R179, PT ;  /* 0x000000b38400720b */ /* 0x000fe20003f3c000 */
[----:B------:R-:W-:-:S05]  /*9860*/  FMUL.FTZ R181, R181, R178 ;  /* 0x000000b2b5b57220 */ /* 0x000fca0000410000 */
[----:B------:R-:W-:-:S05]  /*9870*/  FSEL R181, R181, RZ, !P1 ;  /* 0x000000ffb5b57208 */ /* 0x000fca0004800000 */
[----:B------:R-:W-:Y:S01]  /*9880*/  FMUL.FTZ R132, R8, R181 ;  /* 0x000000b508847220 */ /* 0x000fe20000410000 */
[C---:B------:R-:W-:Y:S01]  /*9890*/  VIADD R181, R133.reuse, 0x1 ;  /* 0x0000000185b57836 */ /* 0x040fe20000000000 */
        /* <DEDUP_REMOVED lines=12> */
.L_x_14418:
[----:B------:R-:W-:-:S07]  /*9960*/  MOV R176, R166 ;  /* 0x000000a600b07202 */ /* 0x000fce0000000f00 */
.L_x_14419:
[----:B------:R-:W-:Y:S05]  /*9970*/  BSYNC B0 ;  /* 0x0000000000007941 */ /* 0x000fea0003800000 */
.L_x_14417:
        /* <DEDUP_REMOVED lines=16> */
.L_x_14423:
[----:B------:R-:W-:Y:S05]  /*9a80*/  BSYNC B1 ;  /* 0x0000000000017941 */ /* 0x000fea0003800000 */
.L_x_14422:
        /* <DEDUP_REMOVED lines=44> */
.L_x_14421:
[----:B------:R-:W-:Y:S05]  /*9d50*/  BSYNC B0 ;  /* 0x0000000000007941 */ /* 0x000fea0003800000 */
.L_x_14420:
        /* <DEDUP_REMOVED lines=23> */
.L_x_14425:
[----:B------:R-:W-:-:S07]  /*9ed0*/  MOV R136, R166 ;  /* 0x000000a600887202 */ /* 0x000fce0000000f00 */
.L_x_14426:
[----:B------:R-:W-:Y:S05]  /*9ee0*/  BSYNC B0 ;  /* 0x0000000000007941 */ /* 0x000fea0003800000 */
.L_x_14424:
        /* <DEDUP_REMOVED lines=16> */
.L_x_14430:
[----:B------:R-:W-:Y:S05]  /*9ff0*/  BSYNC B1 ;  /* 0x0000000000017941 */ /* 0x000fea0003800000 */
.L_x_14429:
        /* <DEDUP_REMOVED lines=41> */
[----:B------:R-:W-:Y:S01]  /*a290*/  LOP3.LUT R160, R135, R182, R158, 0x96, !PT ;  /* 0x000000b687a07212 */ /* 0x000fe200078e969e */
[----:B------:R-:W-:Y:S01]  /*a2a0*/  IMAD.MOV.U32 R182, RZ, RZ, RZ ;  /* 0x000000ffffb67224 */ /* 0x000fe200078e00ff */
[----:B------:R-:W-:-:S07]  /*a2b0*/  MOV R164, R134 ;  /* 0x0000008600a47202 */ /* 0x000fce0000000f00 */
.L_x_14428:
[----:B------:R-:W-:Y:S05]  /*a2c0*/  BSYNC B0 ;  /* 0x0000000000007941 */ /* 0x000fea0003800000 */
.L_x_14427:
        /* <DEDUP_REMOVED lines=22> */
.L_x_14432:
[----:B------:R-:W-:-:S07]  /*a430*/  IMAD.MOV.U32 R176, RZ, RZ, R166 ;  /* 0x000000ffffb07224 */ /* 0x000fce00078e00a6 */
.L_x_14433:
[----:B------:R-:W-:Y:S05]  /*a440*/  BSYNC B0 ;  /* 0x0000000000007941 */ /* 0x000fea0003800000 */
.L_x_14431:
        /* <DEDUP_REMOVED lines=16> */
.L_x_14437:
[----:B------:R-:W-:Y:S05]  /*a550*/  BSYNC B1 ;  /* 0x0000000000017941 */ /* 0x000fea0003800000 */
.L_x_14436:
        /* <DEDUP_REMOVED lines=44> */
.L_x_14435:
[----:B------:R-:W-:Y:S05]  /*a820*/  BSYNC B0 ;  /* 0x0000000000007941 */ /* 0x000fea0003800000 */
.L_x_14434:
        /* <DEDUP_REMOVED lines=21> */
.L_x_14439:
[----:B------:R-:W-:-:S07]  /*a980*/  MOV R176, R166 ;  /* 0x000000a600b07202 */ /* 0x000fce0000000f00 */
.L_x_14440:
[----:B------:R-:W-:Y:S05]  /*a990*/  BSYNC B0 ;  /* 0x0000000000007941 */ /* 0x000fea0003800000 */
.L_x_14438:
        /* <DEDUP_REMOVED lines=16> */
.L_x_14444:
[----:B------:R-:W-:Y:S05]  /*aaa0*/  BSYNC B1 ;  /* 0x0000000000017941 */ /* 0x000fea0003800000 */
.L_x_14443:
        /* <DEDUP_REMOVED lines=44> */
.L_x_14442:
[----:B------:R-:W-:Y:S05]  /*ad70*/  BSYNC B0 ;  /* 0x0000000000007941 */ /* 0x000fea0003800000 */
.L_x_14441:
        /* <DEDUP_REMOVED lines=22> */
.L_x_14446:
[----:B------:R-:W-:-:S07]  /*aee0*/  MOV R137, R166 ;  /* 0x000000a600897202 */ /* 0x000fce0000000f00 */
.L_x_14447:
[----:B------:R-:W-:Y:S05]  /*aef0*/  BSYNC B0 ;  /* 0x0000000000007941 */ /* 0x000fea0003800000 */
.L_x_14445:
        /* <DEDUP_REMOVED lines=16> */
.L_x_14451:
[----:B------:R-:W-:Y:S05]  /*b000*/  BSYNC B1 ;  /* 0x0000000000017941 */ /* 0x000fea0003800000 */
.L_x_14450:
        /* <DEDUP_REMOVED lines=44> */
.L_x_14449:
[----:B------:R-:W-:Y:S05]  /*b2d0*/  BSYNC B0 ;  /* 0x0000000000007941 */ /* 0x000fea0003800000 */
.L_x_14448:
        /* <DEDUP_REMOVED lines=21> */
.L_x_14453:
[----:B------:R-:W-:-:S07]  /*b430*/  IMAD.MOV.U32 R138, RZ, RZ, R166 ;  /* 0x000000ffff8a7224 */ /* 0x000fce00078e00a6 */
.L_x_14454:
[----:B------:R-:W-:Y:S05]  /*b440*/  BSYNC B0 ;  /* 0x0000000000007941 */ /* 0x000fea0003800000 */
.L_x_14452:
        /* <DEDUP_REMOVED lines=16> */
.L_x_14458:
[----:B------:R-:W-:Y:S05]  /*b550*/  BSYNC B1 ;  /* 0x0000000000017941 */ /* 0x000fea0003800000 */
.L_x_14457:
        /* <DEDUP_REMOVED lines=44> */
.L_x_14456:
[----:B------:R-:W-:Y:S05]  /*b820*/  BSYNC B0 ;  /* 0x0000000000007941 */ /* 0x000fea0003800000 */
.L_x_14455:
        /* <DEDUP_REMOVED lines=22> */
.L_x_14460:
[----:B------:R-:W-:-:S07]  /*b990*/  MOV R181, R166 ;  /* 0x000000a600b57202 */ /* 0x000fce0000000f00 */
.L_x_14461:
[----:B------:R-:W-:Y:S05]  /*b9a0*/  BSYNC B0 ;  /* 0x0000000000007941 */ /* 0x000fea0003800000 */
.L_x_14459:
        /* <DEDUP_REMOVED lines=18> */
.L_x_14465:
[----:B------:R-:W-:Y:S05]  /*bad0*/  BSYNC B1 ;  /* 0x0000000000017941 */ /* 0x000fea0003800000 */
.L_x_14464:
        /* <DEDUP_REMOVED lines=44> */
.L_x_14463:
[----:B------:R-:W-:Y:S05]  /*bda0*/  BSYNC B0 ;  /* 0x0000000000007941 */ /* 0x000fea0003800000 */
.L_x_14462:
[----:B------:R-:W-:Y:S01]  /*bdb0*/  FADD.FTZ R186, RZ, R108 ;  /* 0x0000006cffba7221 */ /* 0x000fe20000010000 */
[----:B------:R-:W-:Y:S01]  /*bdc0*/  I2FP.F32.U32 R181, R181 ;  /* 0x000000b500b57245 */ /* 0x000fe20000201000 */
[----:B------:R-:W-:Y:S01]  /*bdd0*/  IMAD.U32 R139, R139, 0x10000, RZ ;  /* 0x000100008b8b7824 */ /* 0x000fe200078e00ff */
[----:B------:R-:W-:Y:S01]  /*bde0*/  SEL R188, RZ, 0x10000, P5 ;  /* 0x00010000ffbc7807 */ /* 0x000fe20002800000 */
[----:B------:R-:W-:Y:S01]  /*bdf0*/  FADD.FTZ R183, R109, R186 ;  /* 0x000000ba6db77221 */ /* 0x000fe20000010000 */
[----:B------:R-:W-:Y:S01]  /*be00*/  LOP3.LUT P5, RZ, R184, 0x2, RZ, 0xc0, !PT ;  /* 0x00000002b8ff7812 */ /* 0x000fe200078ac0ff */
[----:B------:R-:W-:Y:S01]  /*be10*/  FFMA.FTZ R180, R181, R180, 1.1641532182693481445e-10 ;  /* 0x2f000000b5b47423 */ /* 0x000fe200000100b4 */
[----:B------:R-:W-:Y:S01]  /*be20*/  SEL R185, RZ, 0x1, P1 ;  /* 0x00000001ffb97807 */ /* 0x000fe20000800000 */
[----:B------:R-:W-:Y:S01]  /*be30*/  FADD.FTZ R186, R110, R183 ;  /* 0x000000b76eba7221 */ /* 0x000fe20000010000 */
[----:B------:R-:W-:Y:S01]  /*be40*/  FMUL.FTZ R139, R139, R174 ;  /* 0x000000ae8b8b7220 */ /* 0x000fe20000410000 */
[----:B------:R-:W-:Y:S01]  /*be50*/  SEL R182, RZ, 0x1, P2 ;  /* 0x00000001ffb67807 */ /* 0x000fe20001000000 */
[----:B------:R-:W0:Y:S01]  /*be60*/  S2R R174, SR_TID.X ;  /* 0x0000000000ae7919 */ /* 0x000e220000002100 */
[----:B------:R-:W-:Y:S01]  /*be70*/  FADD.FTZ R183, R111, R186 ;  /* 0x000000ba6fb77221 */ /* 0x000fe20000010000 */
[----:B------:R-:W-:Y:S01]  /*be80*/  SEL R181, RZ, 0x1, P5 ;  /* 0x00000001ffb57807 */ /* 0x000fe20002800000 */
[----:B------:R-:W-:Y:S01]  /*be90*/  FMUL.FTZ R139, R139, R178 ;  /* 0x000000b28b8b7220 */ /* 0x000fe20000410000 */
[----:B------:R-:W-:Y:S01]  /*bea0*/  FSETP.GTU.FTZ.AND P1, PT, R180, R179, PT ;  /* 0x000000b3b400720b */ /* 0x000fe20003f3c000 */
[----:B------:R-:W-:Y:S01]  /*beb0*/  FADD.FTZ R186, R112, R183 ;  /* 0x000000b770ba7221 */ /* 0x000fe20000010000 */
[----:B------:R-:W-:Y:S01]  /*bec0*/  IMAD.WIDE.U32 R178, R185, 0x10000, RZ ;  /* 0x00010000b9b27825 */ /* 0x000fe200078e00ff */
[----:B------:R-:W-:Y:S01]  /*bed0*/  SEL R189, RZ, 0x100, P4 ;  /* 0x00000100ffbd7807 */ /* 0x000fe20002000000 */
[----:B------:R-:W-:-:S02]  /*bee0*/  UMOV UR12, 0xffffffff ;  /* 0xffffffff000c7882 */ /* 0x000fc40000000000 */
[----:B------:R-:W-:Y:S01]  /*bef0*/  FADD.FTZ R183, R113, R186 ;  /* 0x000000ba71b77221 */ /* 0x000fe20000010000 */
[----:B------:R-:W-:Y:S01]  /*bf00*/  IMAD.WIDE.U32 R180, R181, 0x100, RZ ;  /* 0x00000100b5b47825 */ /* 0x000fe200078e00ff */
[----:B------:R-:W-:-:S03]  /*bf10*/  SEL R190, RZ, 0x1000000, P1 ;  /* 0x01000000ffbe7807 */ /* 0x000fc60000800000 */
[----:B------:R-:W-:Y:S01]  /*bf20*/  FADD.FTZ R186, R114, R183 ;  /* 0x000000b772ba7221 */ /* 0x000fe20000010000 */
[----:B------:R-:W-:Y:S02]  /*bf30*/  LOP3.LUT P6, RZ, R184, 0x4, RZ, 0xc0, !PT ;  /* 0x00000004b8ff7812 */ /* 0x000fe400078cc0ff */
[----:B------:R-:W-:Y:S01]  /*bf40*/  LOP3.LUT R189, R189, R190, R188, 0xfe, !PT ;  /* 0x000000bebdbd7212 */ /* 0x000fe200078efebc */
[----:B------:R-:W-:Y:S01]  /*bf50*/  FADD.FTZ R183, R115, R186 ;  /* 0x000000ba73b77221 */ /* 0x000fe20000010000 */
[----:B------:R-:W-:-:S03]  /*bf60*/  SEL R187, RZ, 0x1, P6 ;  /* 0x00000001ffbb7807 */ /* 0x000fc60003000000 */
        /* <DEDUP_REMOVED lines=25> */
[----:B------:R-:W-:-:S04]  /*c100*/  IMAD.WIDE.U32 R182, R177, 0x20, R170 ;  /* 0x00000020b1b67825 */ /* 0x000fc800078e00aa */
[----:B------:R-:W-:Y:S01]  /*c110*/  @P0 FADD.FTZ R139, R107, R139 ;  /* 0x0000008b6b8b0221 */ /* 0x000fe20000010000 */
[----:B------:R-:W-:Y:S01]  /*c120*/  FADD.FTZ R171, R133, R178 ;  /* 0x000000b285ab7221 */ /* 0x000fe20000010000 */
[----:B------:R-:W-:Y:S01]  /*c130*/  LOP3.LUT R181, R181, R185, R179, 0xfe, !PT ;  /* 0x000000b9b5b57212 */ /* 0x000fe200078efeb3 */
[----:B------:R-:W-:Y:S01]  /*c140*/  IMAD.WIDE.U32 R178, R177, 0x8, R172 ;  /* 0x00000008b1b27825 */ /* 0x000fe200078e00ac */
[----:B------:R0:W-:Y:S03]  /*c150*/  STG.E.128 desc[UR4][R182.64], R132 ;  /* 0x00000084b6007986 */ /* 0x0001e6000c101d04 */
[----:B------:R-:W-:Y:S01]  /*c160*/  FADD.FTZ R170, R134, R171 ;  /* 0x000000ab86aa7221 */ /* 0x000fe20000010000 */
[----:B------:R-:W-:Y:S01]  /*c170*/  LOP3.LUT P0, RZ, R0, 0xff, RZ, 0xc0, !PT ;  /* 0x000000ff00ff7812 */ /* 0x000fe2000780c0ff */
[----:B------:R0:W-:Y:S02]  /*c180*/  STG.E.128 desc[UR4][R182.64+0x10], R136 ;  /* 0x00001088b6007986 */ /* 0x0001e4000c101d04 */
[----:B------:R-:W-:-:S02]  /*c190*/  FADD.FTZ R171, R135, R170 ;  /* 0x000000aa87ab7221 */ /* 0x000fc40000010000 */
[----:B------:R0:W-:Y:S02]  /*c1a0*/  STG.E.64 desc[UR4][R178.64], R180 ;  /* 0x000000b4b2007986 */ /* 0x0001e4000c101b04 */
        /* <DEDUP_REMOVED lines=92> */
.L_x_14478:
        /* <DEDUP_REMOVED lines=13> */
[----:B-1----:R-:W-:-:S05]  /*c840*/  FADD.FTZ R171, R180, R181 ;  /* 0x000000b5b4ab7221 */ /* 0x002fca0000010000 */
[----:B------:R-:W-:Y:S01]  /*c850*/  @!P1 STS.64 [R0], R170 ;  /* 0x000000aa00009388 */ /* 0x000fe20000000a00 */
[----:B------:R-:W-:Y:S01]  /*c860*/  BAR.SYNC.DEFER_BLOCKING 0x0 ;  /* 0x0000000000007b1d */ /* 0x000fe20000010000 */
[----:B------:R-:W-:Y:S02]  /*c870*/  LOP3.LUT P1, RZ, R179, 0x1f, R174, 0xf8, !PT ;  /* 0x0000001fb3ff7812 */ /* 0x000fe4000782f8ae */
[----:B---3--:R-:W-:Y:S01]  /*c880*/  @!P2 LEA R185, R185, R178, 0x18 ;  /* 0x000000b2b9b9a211 */ /* 0x008fe200078ec0ff */
[----:B------:R-:W-:Y:S01]  /*c890*/  IMAD.MOV.U32 R178, RZ, RZ, RZ ;  /* 0x000000ffffb27224 */ /* 0x000fe200078e00ff */
[----:B------:R-:W-:Y:S02]  /*c8a0*/  @!P2 MOV R178, 0x400 ;  /* 0x0000040000b2a802 */ /* 0x000fe40000000f00 */
[----:B0-----:R-:W-:Y:S02]  /*c8b0*/  @!P2 LEA R180, R172, R185, 0x3 ;  /* 0x000000b9acb4a211 */ /* 0x001fe400078e18ff */
[----:B------:R-:W-:Y:S01]  /*c8c0*/  CS2R R172, SRZ ;  /* 0x0000000000ac7805 */ /* 0x000fe2000001ff00 */
[----:B------:R-:W0:Y:S05]  /*c8d0*/  SHFL.DOWN PT, R181, R178, 0x4, 0x1f ;  /* 0x08801f00b2b57f89 */ /* 0x000e2a00000e0000 */
[----:B------:R-:W1:Y:S01]  /*c8e0*/  @!P2 LDS.64 R172, [R180] ;  /* 0x00000000b4aca984 */ /* 0x000e620000000a00 */
[----:B0-----:R-:W-:-:S02]  /*c8f0*/  IADD3 R170, R181, R178, RZ ;  /* 0x000000b2b5aa7210 */ /* 0x001fc40007ffe0ff */
[----:B------:R-:W-:Y:S02]  /*c900*/  I2FP.F32.S32 R185, R181 ;  /* 0x000000b500b97245 */ /* 0x000fe40000201400 */
[----:B------:R-:W-:Y:S01]  /*c910*/  I2FP.F32.S32 R171, R170 ;  /* 0x000000aa00ab7245 */ /* 0x000fe20000201400 */
[----:B------:R-:W-:Y:S01]  /*c920*/  SHFL.DOWN PT, R189, R170, 0x2, 0x1f ;  /* 0x08401f00aabd7f89 */ /* 0x000fe200000e0000 */
[----:B------:R-:W-:Y:S02]  /*c930*/  I2FP.F32.S32 R181, R178 ;  /* 0x000000b200b57245 */ /* 0x000fe40000201400 */
[----:B------:R-:W0:Y:S01]  /*c940*/  MUFU.RCP R182, R171 ;  /* 0x000000ab00b67308 */ /* 0x000e220000001000 */
[----:B-1----:R-:W1:Y:S04]  /*c950*/  SHFL.DOWN PT, R183, R172, 0x4, 0x1f ;  /* 0x08801f00acb77f89 */ /* 0x002e6800000e0000 */
[----:B------:R-:W2:Y:S01]  /*c960*/  SHFL.DOWN PT, R0, R173, 0x4, 0x1f ;  /* 0x08801f00ad007f89 */ /* 0x000ea200000e0000 */
[----:B-1----:R-:W-:-:S04]  /*c970*/  FMUL.FTZ R180, R183, R185 ;  /* 0x000000b9b7b47220 */ /* 0x002fc80000410000 */
        /* <DEDUP_REMOVED lines=9> */
[----:B--2---:R-:W-:-:S02]  /*ca10*/  FADD.FTZ R181, R0, R173 ;  /* 0x000000ad00b57221 */ /* 0x004fc40000010000 */
[----:B------:R-:W1:Y:S01]  /*ca20*/  SHFL.DOWN PT, R187, R178, 0x2, 0x1f ;  /* 0x08401f00b2bb7f89 */ /* 0x000e6200000e0000 */
[----:B------:R-:W2:Y:S01]  /*ca30*/  MUFU.RCP R0, R170 ;  /* 0x000000aa00007308 */ /* 0x000ea20000001000 */
[----:B------:R-:W-:-:S04]  /*ca40*/  FMUL.FTZ R172, R172, R185 ;  /* 0x000000b9acac7220 */ /* 0x000fc80000410000 */
[----:B------:R-:W-:-:S05]  /*ca50*/  FFMA.FTZ R172, R182, R172, R181 ;  /* 0x000000acb6ac7223 */ /* 0x000fca00000100b5 */
[----:B------:R-:W3:Y:S01]  /*ca60*/  SHFL.DOWN PT, R173, R172, 0x2, 0x1f ;  /* 0x08401f00acad7f89 */ /* 0x000ee200000e0000 */
[-C--:B0-----:R-:W-:Y:S02]  /*ca70*/  IADD3 R185, R180, R183.reuse, RZ ;  /* 0x000000b7b4b97210 */ /* 0x081fe40007ffe0ff */
[----:B------:R-:W-:Y:S01]  /*ca80*/  I2FP.F32.S32 R183, R183 ;  /* 0x000000b700b77245 */ /* 0x000fe20000201400 */
[----:B-1----:R-:W-:Y:S01]  /*ca90*/  FMUL.FTZ R182, R187, R189 ;  /* 0x000000bdbbb67220 */ /* 0x002fe20000410000 */
[----:B------:R-:W-:-:S03]  /*caa0*/  I2FP.F32.S32 R185, R185 ;  /* 0x000000b900b97245 */ /* 0x000fc60000201400 */
[----:B------:R-:W-:Y:S01]  /*cab0*/  FFMA.FTZ R181, R171, R178, R182 ;  /* 0x000000b2abb57223 */ /* 0x000fe200000100b6 */
[----:B------:R-:W-:Y:S02]  /*cac0*/  FADD.FTZ R178, R178, -R187 ;  /* 0x800000bbb2b27221 */ /* 0x000fe40000010000 */
[----:B------:R-:W0:Y:S01]  /*cad0*/  MUFU.RCP R185, R185 ;  /* 0x000000b900b97308 */ /* 0x000e220000001000 */
[----:B--2---:R-:W-:Y:S01]  /*cae0*/  FMUL.FTZ R181, R0, R181 ;  /* 0x000000b500b57220 */ /* 0x004fe20000410000 */
[----:B------:R-:W-:Y:S01]  /*caf0*/  FMUL.FTZ R178, R178, R178 ;  /* 0x000000b2b2b27220 */ /* 0x000fe20000410000 */
[----:B---3--:R-:W-:-:S03]  /*cb00*/  FADD.FTZ R173, R172, R173 ;  /* 0x000000adacad7221 */ /* 0x008fc60000010000 */
[----:B------:R-:W1:Y:S01]  /*cb10*/  SHFL.DOWN PT, R182, R181, 0x1, 0x1f ;  /* 0x08201f00b5b67f89 */ /* 0x000e6200000e0000 */
[----:B------:R-:W-:-:S04]  /*cb20*/  FMUL.FTZ R178, R171, R178 ;  /* 0x000000b2abb27220 */ /* 0x000fc80000410000 */
[----:B------:R-:W-:-:S04]  /*cb30*/  FMUL.FTZ R178, R178, R189 ;  /* 0x000000bdb2b27220 */ /* 0x000fc80000410000 */
[----:B------:R-:W-:-:S05]  /*cb40*/  FFMA.FTZ R173, R0, R178, R173 ;  /* 0x000000b200ad7223 */ /* 0x000fca00000100ad */
[----:B------:R-:W2:Y:S01]  /*cb50*/  SHFL.DOWN PT, R0, R173, 0x1, 0x1f ;  /* 0x08201f00ad007f89 */ /* 0x000ea200000e0000 */
[----:B-1----:R-:W-:-:S04]  /*cb60*/  FMUL.FTZ R171, R182, R183 ;  /* 0x000000b7b6ab7220 */ /* 0x002fc80000410000 */
[----:B------:R-:W-:Y:S01]  /*cb70*/  FFMA.FTZ R172, R170, R181, R171 ;  /* 0x000000b5aaac7223 */ /* 0x000fe200000100ab */
[----:B------:R-:W-:-:S03]  /*cb80*/  FADD.FTZ R181, R181, -R182 ;  /* 0x800000b6b5b57221 */ /* 0x000fc60000010000 */
[----:B0-----:R-:W-:Y:S01]  /*cb90*/  FMUL.FTZ R172, R185, R172 ;  /* 0x000000acb9ac7220 */ /* 0x001fe20000410000 */
[----:B------:R-:W-:-:S04]  /*cba0*/  FMUL.FTZ R181, R181, R181 ;  /* 0x000000b5b5b57220 */ /* 0x000fc80000410000 */
[----:B------:R-:W0:Y:S01]  /*cbb0*/  SHFL.IDX PT, R191, R172, RZ, 0x1f ;  /* 0x00001fffacbf7589 */ /* 0x000e2200000e0000 */
[----:B------:R-:W-:Y:S01]  /*cbc0*/  FMUL.FTZ R181, R170, R181 ;  /* 0x000000b5aab57220 */ /* 0x000fe20000410000 */
[----:B--2---:R-:W-:-:S03]  /*cbd0*/  FADD.FTZ R0, R173, R0 ;  /* 0x00000000ad007221 */ /* 0x004fc60000010000 */
[----:B------:R-:W-:Y:S02]  /*cbe0*/  FMUL.FTZ R181, R181, R183 ;  /* 0x000000b7b5b57220 */ /* 0x000fe40000410000 */
[----:B------:R-:W1:Y:S02]  /*cbf0*/  LDC R183, c[0x0][0x2d8] ;  /* 0x0000b600ffb77b82 */ /* 0x000e640000000800 */
[----:B------:R-:W-:-:S06]  /*cc00*/  FFMA.FTZ R0, R185, R181, R0 ;  /* 0x000000b5b9007223 */ /* 0x000fcc0000010000 */
[----:B------:R-:W1:Y:S01]  /*cc10*/  SHFL.IDX PT, R0, R0, RZ, 0x1f ;  /* 0x00001fff00007589 */ /* 0x000e6200000e0000 */
[----:B0-----:R-:W-:-:S05]  /*cc20*/  FSEL R170, R191, RZ, !P3 ;  /* 0x000000ffbfaa7208 */ /* 0x001fca0005800000 */
[--C-:B------:R-:W-:Y:S01]  /*cc30*/  FADD.FTZ R171, R108, -R170.reuse ;  /* 0x800000aa6cab7221 */ /* 0x100fe20000010000 */
[--C-:B------:R-:W-:Y:S01]  /*cc40*/  FADD.FTZ R172, R109, -R170.reuse ;  /* 0x800000aa6dac7221 */ /* 0x100fe20000010000 */
[--C-:B------:R-:W-:Y:S01]  /*cc50*/  FADD.FTZ R173, R110, -R170.reuse ;  /* 0x800000aa6ead7221 */ /* 0x100fe20000010000 */
[----:B------:R-:W0:Y:S01]  /*cc60*/  @!P1 LDC.64 R108, c[0x0][0x250] ;  /* 0x00009400ff6c9b82 */ /* 0x000e220000000a00 */
[----:B------:R-:W-:Y:S01]  /*cc70*/  FMUL.FTZ R110, R191, R191 ;  /* 0x000000bfbf6e7220 */ /* 0x000fe20000410000 */
[--C-:B------:R-:W-:Y:S01]  /*cc80*/  FADD.FTZ R174, R111, -R170.reuse ;  /* 0x800000aa6fae7221 */ /* 0x100fe20000010000 */
[--C-:B------:R-:W-:Y:S01]  /*cc90*/  FADD.FTZ R178, R112, -R170.reuse ;  /* 0x800000aa70b27221 */ /* 0x100fe20000010000 */
[--C-:B------:R-:W-:Y:S01]  /*cca0*/  FADD.FTZ R179, R113, -R170.reuse ;  /* 0x800000aa71b37221 */ /* 0x100fe20000010000 */
[--C-:B------:R-:W-:Y:S01]  /*ccb0*/  FADD.FTZ R114, R114, -R170.reuse ;  /* 0x800000aa72727221 */ /* 0x100fe20000010000 */
[----:B------:R-:W-:Y:S01]  /*ccc0*/  FSEL R111, R110, RZ, P3 ;  /* 0x000000ff6e6f7208 */ /* 0x000fe20001800000 */
[----:B-1----:R-:W-:Y:S01]  /*ccd0*/  FFMA.FTZ R0, R0, UR7, R183 ;  /* 0x0000000700007c23 */ /* 0x002fe200080100b7 */
[----:B------:R-:W1:Y:S01]  /*cce0*/  @!P1 LDC.64 R112, c[0x0][0x258] ;  /* 0x00009600ff709b82 */ /* 0x000e620000000a00 */
[--C-:B------:R-:W-:Y:S01]  /*ccf0*/  FADD.FTZ R116, R116, -R170.reuse ;  /* 0x800000aa74747221 */ /* 0x100fe20000010000 */
[--C-:B------:R-:W-:Y:S01]  /*cd00*/  FADD.FTZ R181, R117, -R170.reuse ;  /* 0x800000aa75b57221 */ /* 0x100fe20000010000 */
[----:B------:R-:W-:Y:S01]  /*cd10*/  FADD.FTZ R0, R0, R111 ;  /* 0x0000006f00007221 */ /* 0x000fe20000010000 */
[--C-:B------:R-:W-:Y:S01]  /*cd20*/  FADD.FTZ R118, R118, -R170.reuse ;  /* 0x800000aa76767221 */ /* 0x100fe20000010000 */
[--C-:B------:R-:W-:Y:S01]  /*cd30*/  FADD.FTZ R182, R119, -R170.reuse ;  /* 0x800000aa77b67221 */ /* 0x100fe20000010000 */
[--C-:B------:R-:W-:Y:S01]  /*cd40*/  FADD.FTZ R120, R120, -R170.reuse ;  /* 0x800000aa78787221 */ /* 0x100fe20000010000 */
[----:B------:R-:W2:Y:S01]  /*cd50*/  MUFU.RSQ R193, R0 ;  /* 0x0000000000c17308 */ /* 0x000ea20000001400 */
        /* <DEDUP_REMOVED lines=10> */
[----:B------:R-:W0:Y:S01]  /*ce00*/  LDC.64 R108, c[0x0][0x2b8] ;  /* 0x0000ae00ff6c7b82 */ /* 0x000e220000000a00 */
[--C-:B------:R-:W-:Y:S01]  /*ce10*/  FADD.FTZ R186, R129, -R170.reuse ;  /* 0x800000aa81ba7221 */ /* 0x100fe20000010000 */
[--C-:B------:R-:W-:Y:S01]  /*ce20*/  FADD.FTZ R130, R130, -R170.reuse ;  /* 0x800000aa82827221 */ /* 0x100fe20000010000 */
[--C-:B------:R-:W-:Y:S01]  /*ce30*/  FADD.FTZ R187, R131, -R170.reuse ;  /* 0x800000aa83bb7221 */ /* 0x100fe20000010000 */
[----:B------:R-:W-:Y:S01]  /*ce40*/  FADD.FTZ R188, R133, -R170 ;  /* 0x800000aa85bc7221 */ /* 0x000fe20000010000 */
[----:B------:R3:W-:Y:S01]  /*ce50*/  @!P1 STG.E desc[UR4][R110.64], R191 ;  /* 0x000000bf6e009986 */ /* 0x0007e2000c101904 */
[----:B-1----:R-:W-:-:S04]  /*ce60*/  @!P1 IMAD.WIDE R112, R140, 0x4, R112 ;  /* 0x000000048c709825 */ /* 0x002fc800078e0270 */
[C---:B--2---:R-:W-:Y:S01]  /*ce70*/  FMUL.FTZ R115, R193.reuse, R178 ;  /* 0x000000b2c1737220 */ /* 0x044fe20000410000 */
        /* <DEDUP_REMOVED lines=15> */
[----:B------:R-:W-:Y:S01]  /*cf70*/  FADD.FTZ R189, R135, -R170 ;  /* 0x800000aa87bd7221 */ /* 0x000fe20000010000 */
[----:B------:R1:W-:Y:S01]  /*cf80*/  @!P1 STG.E desc[UR4][R112.64], R193 ;  /* 0x000000c170009986 */ /* 0x0003e2000c101904 */
[----:B---3--:R-:W-:Y:S01]  /*cf90*/  FFMA.FTZ R110, R60, R115, R92 ;  /* 0x000000733c6e7223 */ /* 0x008fe2000001005c */
[----:B0-----:R-:W-:-:S04]  /*cfa0*/  IMAD.WIDE.U32 R124, R169, 0x10, R108 ;  /* 0x00000010a97c7825 */ /* 0x001fc800078e006c */
[----:B------:R-:W-:Y:S01]  /*cfb0*/  FADD.FTZ R190, R137, -R170 ;  /* 0x800000aa89be7221 */ /* 0x000fe20000010000 */
[----:B------:R-:W-:Y:S01]  /*cfc0*/  FMUL.FTZ R135, R193, R128 ;  /* 0x00000080c1877220 */ /* 0x000fe20000410000 */
[----:B------:R-:W-:Y:S01]  /*cfd0*/  FFMA.FTZ R111, R62, R117, R94 ;  /* 0x000000753e6f7223 */ /* 0x000fe2000001005e */
[----:B------:R-:W-:-:S04]  /*cfe0*/  IMAD.WIDE.U32 R126, R175, 0x10, R108 ;  /* 0x00000010af7e7825 */ /* 0x000fc800078e006c */
[----:B------:R-:W-:Y:S01]  /*cff0*/  FFMA.FTZ R115, R61, R0, R93 ;  /* 0x000000003d737223 */ /* 0x000fe2000001005d */
[----:B------:R-:W-:Y:S01]  /*d000*/  FFMA.FTZ R108, R64, R171, R96 ;  /* 0x000000ab406c7223 */ /* 0x000fe20000010060 */
[C---:B------:R-:W-:Y:S01]  /*d010*/  FMUL.FTZ R137, R193.reuse, R130 ;  /* 0x00000082c1897220 */ /* 0x040fe20000410000 */
[----:B------:R-:W-:Y:S01]  /*d020*/  FMUL.FTZ R128, R193, R187 ;  /* 0x000000bbc1807220 */ /* 0x000fe20000410000 */
[----:B------:R-:W-:Y:S01]  /*d030*/  FFMA.FTZ R121, R58, R121, R90 ;  /* 0x000000793a797223 */ /* 0x000fe2000001005a */
[----:B-1----:R-:W-:Y:S01]  /*d040*/  FFMA.FTZ R113, R65, R172, R97 ;  /* 0x000000ac41717223 */ /* 0x002fe20000010061 */
[----:B------:R-:W-:Y:S01]  /*d050*/  FFMA.FTZ R112, R56, R119, R88 ;  /* 0x0000007738707223 */ /* 0x000fe20000010058 */
[----:B------:R-:W-:Y:S01]  /*d060*/  FFMA.FTZ R123, R52, R123, R84 ;  /* 0x0000007b347b7223 */ /* 0x000fe20000010054 */
[----:B------:R-:W-:Y:S01]  /*d070*/  FFMA.FTZ R116, R53, R116, R85 ;  /* 0x0000007435747223 */ /* 0x000fe20000010055 */
[----:B------:R-:W-:Y:S01]  /*d080*/  FFMA.FTZ R182, R59, R182, R91 ;  /* 0x000000b63bb67223 */ /* 0x000fe2000001005b */
[----:B------:R-:W-:Y:S01]  /*d090*/  FFMA.FTZ R117, R57, R114, R89 ;  /* 0x0000007239757223 */ /* 0x000fe20000010059 */
[----:B------:R-:W-:Y:S01]  /*d0a0*/  FMUL.FTZ R118, R193, R185 ;  /* 0x000000b9c1767220 */ /* 0x000fe20000410000 */
[--C-:B------:R-:W-:Y:S01]  /*d0b0*/  FADD.FTZ R132, R132, -R170.reuse ;  /* 0x800000aa84847221 */ /* 0x100fe20000010000 */
[--C-:B------:R-:W-:Y:S01]  /*d0c0*/  FADD.FTZ R134, R134, -R170.reuse ;  /* 0x800000aa86867221 */ /* 0x100fe20000010000 */
[--C-:B------:R-:W-:Y:S01]  /*d0d0*/  FADD.FTZ R136, R136, -R170.reuse ;  /* 0x800000aa88887221 */ /* 0x100fe20000010000 */
[--C-:B------:R-:W-:Y:S01]  /*d0e0*/  FADD.FTZ R138, R138, -R170.reuse ;  /* 0x800000aa8a8a7221 */ /* 0x100fe20000010000 */
[----:B------:R-:W-:Y:S01]  /*d0f0*/  FADD.FTZ R170, R139, -R170 ;  /* 0x800000aa8baa7221 */ /* 0x000fe20000010000 */
[----:B------:R-:W-:Y:S01]  /*d100*/  F2FP.BF16.F32.PACK_AB R110, R115, R110 ;  /* 0x0000006e736e723e */ /* 0x000fe200000010ff */
[----:B------:R-:W-:Y:S01]  /*d110*/  FFMA.FTZ R119, R46, R137, R78 ;  /* 0x000000892e777223 */ /* 0x000fe2000001004e */
[----:B------:R-:W-:Y:S01]  /*d120*/  F2FP.BF16.F32.PACK_AB R108, R113, R108 ;  /* 0x0000006c716c723e */ /* 0x000fe200000010ff */
[----:B------:R-:W-:Y:S01]  /*d130*/  FFMA.FTZ R128, R47, R128, R79 ;  /* 0x000000802f807223 */ /* 0x000fe2000001004f */
        /* <DEDUP_REMOVED lines=41> */
[----:B------:R-:W-:Y:S02]  /*d3d0*/  F2FP.BF16.F32.PACK_AB R109, R174, R173 ;  /* 0x000000adae6d723e */ /* 0x000fe400000010ff */
[----:B------:R-:W-:Y:S02]  /*d3e0*/  LEA.HI.X R129, R168, UR9, RZ, 0x4, P1 ;  /* 0x00000009a8817c11 */ /* 0x000fe400088f24ff */
[----:B------:R-:W-:Y:S02]  /*d3f0*/  F2FP.BF16.F32.PACK_AB R118, R123, R118 ;  /* 0x000000767b76723e */ /* 0x000fe400000010ff */
[----:B------:R-:W-:Y:S01]  /*d400*/  F2FP.BF16.F32.PACK_AB R120, R131, R120 ;  /* 0x000000788378723e */ /* 0x000fe200000010ff */
[----:B------:R0:W-:Y:S01]  /*d410*/  STG.E.128 desc[UR4][R128.64], R108 ;  /* 0x0000006c80007986 */ /* 0x0001e2000c101d04 */
[----:B------:R-:W-:-:S02]  /*d420*/  F2FP.BF16.F32.PACK_AB R123, R170, R183 ;  /* 0x000000b7aa7b723e */ /* 0x000fc400000010ff */
[----:B------:R-:W-:Y:S01]  /*d430*/  F2FP.BF16.F32.PACK_AB R122, R133, R122 ;  /* 0x0000007a857a723e */ /* 0x000fe200000010ff */
[----:B------:R0:W-:Y:S01]  /*d440*/  STG.E.128 desc[UR4][R124.64], R112 ;  /* 0x000000707c007986 */ /* 0x0001e2000c101d04 */
[----:B------:R-:W-:Y:S02]  /*d450*/  F2FP.BF16.F32.PACK_AB R121, R0, R121 ;  /* 0x000000790079723e */ /* 0x000fe400000010ff */
        /* <DEDUP_REMOVED lines=8> */
.L_x_14466:
[----:B------:R-:W-:Y:S01]  /*d4e0*/  HFMA2.MMA R185, -RZ, RZ, 0, 5.9604644775390625e-08 ;  /* 0x00000001ffb97435 */ /* 0x000fe200000001ff */
[----:B------:R-:W-:Y:S01]  /*d4f0*/  IMAD.MOV.U32 R183, RZ, RZ, R0 ;  /* 0x000000ffffb77224 */ /* 0x000fe200078e0000 */
[----:B------:R-:W-:Y:S01]  /*d500*/  MOV R186, 0x1f ;  /* 0x0000001f00ba7802 */ /* 0x000fe20000000f00 */
[----:B------:R-:W-:-:S08]  /*d510*/  IMAD.MOV.U32 R182, RZ, RZ, -0x1 ;  /* 0xffffffffffb67424 */ /* 0x000fd000078e00ff */
[----:B------:R-:W-:Y:S05]  /*d520*/  WARPSYNC.COLLECTIVE R182, `(.L_x_14468) ;  /* 0x00000000b6087348 */ /* 0x000fea0003c00000 */
[----:B------:R0:W1:Y:S02]  /*d530*/  SHFL.BFLY P2, R181, R183, R185, R186 ;  /* 0x0c0000b9b7b57389 */ /* 0x00006400000400ba */
[----:B01----:R-:W-:Y:S01]  /*d540*/  ENDCOLLECTIVE ;  /* 0x000000000000791b */ /* 0x003fe20003800000 */
.L_x_14468:
[----:B------:R-:W-:Y:S01]  /*d550*/  IMAD.MOV.U32 R185, RZ, RZ, 0x2 ;  /* 0x00000002ffb97424 */ /* 0x000fe200078e00ff */
[----:B------:R-:W-:-:S05]  /*d560*/  MOV R173, R181 ;  /* 0x000000b500ad7202 */ /* 0x000fca0000000f00 */
[----:B------:R-:W-:-:S05]  /*d570*/  FADD.FTZ R173, R0, R173 ;  /* 0x000000ad00ad7221 */ /* 0x000fca0000010000 */
[----:B------:R-:W-:-:S07]  /*d580*/  MOV R183, R173 ;  /* 0x000000ad00b77202 */ /* 0x000fce0000000f00 */
[----:B------:R-:W-:Y:S05]  /*d590*/  WARPSYNC.COLLECTIVE R182, `(.L_x_14469) ;  /* 0x00000000b6087348 */ /* 0x000fea0003c00000 */
[----:B------:R0:W1:Y:S02]  /*d5a0*/  SHFL.BFLY P2, R181, R183, R185, R186 ;  /* 0x0c0000b9b7b57389 */ /* 0x00006400000400ba */
[----:B01----:R-:W-:Y:S01]  /*d5b0*/  ENDCOLLECTIVE ;  /* 0x000000000000791b */ /* 0x003fe20003800000 */
.L_x_14469:
[----:B------:R-:W-:Y:S01]  /*d5c0*/  IMAD.MOV.U32 R185, RZ, RZ, 0x4 ;  /* 0x00000004ffb97424 */ /* 0x000fe200078e00ff */
[----:B------:R-:W-:-:S05]  /*d5d0*/  MOV R170, R181 ;  /* 0x000000b500aa7202 */ /* 0x000fca0000000f00 */
[----:B------:R-:W-:-:S05]  /*d5e0*/  FADD.FTZ R178, R173, R170 ;  /* 0x000000aaadb27221 */ /* 0x000fca0000010000 */
[----:B------:R-:W-:-:S07]  /*d5f0*/  MOV R183, R178 ;  /* 0x000000b200b77202 */ /* 0x000fce0000000f00 */
[----:B------:R-:W-:Y:S05]  /*d600*/  WARPSYNC.COLLECTIVE R182, `(.L_x_14470) ;  /* 0x00000000b6087348 */ /* 0x000fea0003c00000 */
[----:B------:R0:W1:Y:S02]  /*d610*/  SHFL.BFLY P2, R181, R183, R185, R186 ;  /* 0x0c0000b9b7b57389 */ /* 0x00006400000400ba */
[----:B01----:R-:W-:Y:S01]  /*d620*/  ENDCOLLECTIVE ;  /* 0x000000000000791b */ /* 0x003fe20003800000 */
.L_x_14470:
[----:B------:R-:W-:Y:S01]  /*d630*/  IMAD.MOV.U32 R185, RZ, RZ, 0x8 ;  /* 0x00000008ffb97424 */ /* 0x000fe200078e00ff */
[----:B------:R-:W-:-:S05]  /*d640*/  MOV R179, R181 ;  /* 0x000000b500b37202 */ /* 0x000fca0000000f00 */
[----:B------:R-:W-:-:S05]  /*d650*/  FADD.FTZ R179, R178, R179 ;  /* 0x000000b3b2b37221 */ /* 0x000fca0000010000 */
[----:B------:R-:W-:-:S07]  /*d660*/  MOV R183, R179 ;  /* 0x000000b300b77202 */ /* 0x000fce0000000f00 */
[----:B------:R-:W-:Y:S05]  /*d670*/  WARPSYNC.COLLECTIVE R182, `(.L_x_14471) ;  /* 0x00000000b6087348 */ /* 0x000fea0003c00000 */
[----:B------:R0:W1:Y:S02]  /*d680*/  SHFL.BFLY P2, R181, R183, R185, R186 ;  /* 0x0c0000b9b7b57389 */ /* 0x00006400000400ba */
[----:B01----:R-:W-:Y:S01]  /*d690*/  ENDCOLLECTIVE ;  /* 0x000000000000791b */ /* 0x003fe20003800000 */
.L_x_14471:
[----:B------:R-:W-:Y:S01]  /*d6a0*/  IMAD.MOV.U32 R185, RZ, RZ, 0x10 ;  /* 0x00000010ffb97424 */ /* 0x000fe200078e00ff */
[----:B------:R-:W-:-:S05]  /*d6b0*/  MOV R170, R181 ;  /* 0x000000b500aa7202 */ /* 0x000fca0000000f00 */
[----:B------:R-:W-:-:S05]  /*d6c0*/  FADD.FTZ R180, R179, R170 ;  /* 0x000000aab3b47221 */ /* 0x000fca0000010000 */
[----:B------:R-:W-:-:S07]  /*d6d0*/  MOV R183, R180 ;  /* 0x000000b400b77202 */ /* 0x000fce0000000f00 */
[----:B------:R-:W-:Y:S05]  /*d6e0*/  WARPSYNC.COLLECTIVE R182, `(.L_x_14472) ;  /* 0x00000000b6087348 */ /* 0x000fea0003c00000 */
[----:B------:R0:W1:Y:S02]  /*d6f0*/  SHFL.BFLY P2, R181, R183, R185, R186 ;  /* 0x0c0000b9b7b57389 */ /* 0x00006400000400ba */
[----:B01----:R-:W-:Y:S01]  /*d700*/  ENDCOLLECTIVE ;  /* 0x000000000000791b */ /* 0x003fe20003800000 */
.L_x_14472:
        /* <DEDUP_REMOVED lines=67> */
[----:B------:R-:W-:-:S07]  /*db40*/  MOV R183, R0 ;  /* 0x0000000000b77202 */ /* 0x000fce0000000f00 */
[----:B------:R-:W-:Y:S05]  /*db50*/  WARPSYNC.COLLECTIVE R182, `(.L_x_14473) ;  /* 0x00000000b6087348 */ /* 0x000fea0003c00000 */
[----:B------:R0:W1:Y:S02]  /*db60*/  SHFL.BFLY P2, R181, R183, R185, R186 ;  /* 0x0c0000b9b7b57389 */ /* 0x00006400000400ba */
[----:B01----:R-:W-:Y:S01]  /*db70*/  ENDCOLLECTIVE ;  /* 0x000000000000791b */ /* 0x003fe20003800000 */
.L_x_14473:
[----:B------:R-:W-:Y:S01]  /*db80*/  HFMA2.MMA R185, -RZ, RZ, 0, 1.1920928955078125e-07 ;  /* 0x00000002ffb97435 */ /* 0x000fe200000001ff */
[----:B------:R-:W-:-:S04]  /*db90*/  IMAD.MOV.U32 R173, RZ, RZ, R181 ;  /* 0x000000ffffad7224 */ /* 0x000fc800078e00b5 */
[----:B------:R-:W-:-:S05]  /*dba0*/  FADD.FTZ R173, R0, R173 ;  /* 0x000000ad00ad7221 */ /* 0x000fca0000010000 */
[----:B------:R-:W-:-:S07]  /*dbb0*/  MOV R183, R173 ;  /* 0x000000ad00b77202 */ /* 0x000fce0000000f00 */
[----:B------:R-:W-:Y:S05]  /*dbc0*/  WARPSYNC.COLLECTIVE R182, `(.L_x_14474) ;  /* 0x00000000b6087348 */ /* 0x000fea0003c00000 */
[----:B------:R0:W1:Y:S02]  /*dbd0*/  SHFL.BFLY P2, R181, R183, R185, R186 ;  /* 0x0c0000b9b7b57389 */ /* 0x00006400000400ba */
[----:B01----:R-:W-:Y:S01]  /*dbe0*/  ENDCOLLECTIVE ;  /* 0x000000000000791b */ /* 0x003fe20003800000 */
.L_x_14474:
[----:B------:R-:W-:Y:S01]  /*dbf0*/  HFMA2.MMA R185, -RZ, RZ, 0, 2.384185791015625e-07 ;  /* 0x00000004ffb97435 */ /* 0x000fe200000001ff */
[----:B------:R-:W-:-:S04]  /*dc00*/  IMAD.MOV.U32 R178, RZ, RZ, R181 ;  /* 0x000000ffffb27224 */ /* 0x000fc800078e00b5 */
[----:B------:R-:W-:-:S05]  /*dc10*/  FADD.FTZ R178, R173, R178 ;  /* 0x000000b2adb27221 */ /* 0x000fca0000010000 */
[----:B------:R-:W-:-:S07]  /*dc20*/  MOV R183, R178 ;  /* 0x000000b200b77202 */ /* 0x000fce0000000f00 */
[----:B------:R-:W-:Y:S05]  /*dc30*/  WARPSYNC.COLLECTIVE R182, `(.L_x_14475) ;  /* 0x00000000b6087348 */ /* 0x000fea0003c00000 */
[----:B------:R0:W1:Y:S02]  /*dc40*/  SHFL.BFLY P2, R181, R183, R185, R186 ;  /* 0x0c0000b9b7b57389 */ /* 0x00006400000400ba */
[----:B01----:R-:W-:Y:S01]  /*dc50*/  ENDCOLLECTIVE ;  /* 0x000000000000791b */ /* 0x003fe20003800000 */
.L_x_14475:
[----:B------:R-:W-:Y:S01]  /*dc60*/  HFMA2.MMA R185, -RZ, RZ, 0, 4.76837158203125e-07 ;  /* 0x00000008ffb97435 */ /* 0x000fe200000001ff */
[----:B------:R-:W-:-:S04]  /*dc70*/  IMAD.MOV.U32 R179, RZ, RZ, R181 ;  /* 0x000000ffffb37224 */ /* 0x000fc800078e00b5 */
[----:B------:R-:W-:-:S05]  /*dc80*/  FADD.FTZ R179, R178, R179 ;  /* 0x000000b3b2b37221 */ /* 0x000fca0000010000 */
[----:B------:R-:W-:-:S07]  /*dc90*/  MOV R183, R179 ;  /* 0x000000b300b77202 */ /* 0x000fce0000000f00 */
[----:B------:R-:W-:Y:S05]  /*dca0*/  WARPSYNC.COLLECTIVE R182, `(.L_x_14476) ;  /* 0x00000000b6087348 */ /* 0x000fea0003c00000 */
[----:B------:R0:W1:Y:S02]  /*dcb0*/  SHFL.BFLY P2, R181, R183, R185, R186 ;  /* 0x0c0000b9b7b57389 */ /* 0x00006400000400ba */
[----:B01----:R-:W-:Y:S01]  /*dcc0*/  ENDCOLLECTIVE ;  /* 0x000000000000791b */ /* 0x003fe20003800000 */
.L_x_14476:
[----:B------:R-:W-:Y:S01]  /*dcd0*/  HFMA2.MMA R185, -RZ, RZ, 0, 9.5367431640625e-07 ;  /* 0x00000010ffb97435 */ /* 0x000fe200000001ff */
[----:B------:R-:W-:-:S04]  /*dce0*/  IMAD.MOV.U32 R180, RZ, RZ, R181 ;  /* 0x000000ffffb47224 */ /* 0x000fc800078e00b5 */
[----:B------:R-:W-:-:S05]  /*dcf0*/  FADD.FTZ R180, R179, R180 ;  /* 0x000000b4b3b47221 */ /* 0x000fca0000010000 */
[----:B------:R-:W-:-:S07]  /*dd00*/  MOV R183, R180 ;  /* 0x000000b400b77202 */ /* 0x000fce0000000f00 */
[----:B------:R-:W-:Y:S05]  /*dd10*/  WARPSYNC.COLLECTIVE R182, `(.L_x_14477) ;  /* 0x00000000b6087348 */ /* 0x000fea0003c00000 */
[----:B------:R0:W1:Y:S02]  /*dd20*/  SHFL.BFLY P2, R181, R183, R185, R186 ;  /* 0x0c0000b9b7b57389 */ /* 0x00006400000400ba */
[----:B01----:R-:W-:Y:S01]  /*dd30*/  ENDCOLLECTIVE ;  /* 0x000000000000791b */ /* 0x003fe20003800000 */
.L_x_14477:
[----:B------:R-:W-:Y:S05]  /*dd40*/  BRA `(.L_x_14478) ;  /* 0xffffffe800887947 */ /* 0x000fea000383ffff */
.L_x_14479:
        /* <DEDUP_REMOVED lines=11> */
.L_x_30261:


//--------------------- .text._ZN10layer_norm13ln_fwd_kernelINS_13Kernel_traitsIf13__nv_bfloat16fS2_fjLj8192ELj1ELj1ELj8ELj16ENS_18Kernel_traits_baseILj8192EfS2_fS2_fjLj256EEEEELb1ELb1ELb1ELb0EEEvNS_9FwdParamsE --------------------------
	.section	.text._ZN10layer_norm13ln_fwd_kernelINS_13Kernel_traitsIf13__nv_bfloat16fS2_fjLj8192ELj1ELj1ELj8ELj16ENS_18Kernel_traits_baseILj8192EfS2_fS2_fjLj256EEEEELb1ELb1ELb1ELb0EEEvNS_9FwdParamsE,"ax",@progbits
	.align	128
        .global         _ZN10layer_norm13ln_fwd_kernelINS_13Kernel_traitsIf13__nv_bfloat16fS2_fjLj8192ELj1ELj1ELj8ELj16ENS_18Kernel_traits_baseILj8192EfS2_fS2_fjLj256EEEEELb1ELb1ELb1ELb0EEEvNS_9FwdParamsE
        .type           _ZN10layer_norm13ln_fwd_kernelINS_13Kernel_traitsIf13__nv_bfloat16fS2_fjLj8192ELj1ELj1ELj8ELj16ENS_18Kernel_traits_baseILj8192EfS2_fS2_fjLj256EEEEELb1ELb1ELb1ELb0EEEvNS_9FwdParamsE,@function
        .size           _ZN10layer_norm13ln_fwd_kernelINS_13Kernel_traitsIf13__nv_bfloat16fS2_fjLj8192ELj1ELj1ELj8ELj16ENS_18Kernel_traits_baseILj8192EfS2_fS2_fjLj256EEEEELb1ELb1ELb1ELb0EEEvNS_9FwdParamsE,(.L_x_30262 - _ZN10layer_norm13ln_fwd_kernelINS_13Kernel_traitsIf13__nv_bfloat16fS2_fjLj8192ELj1ELj1ELj8ELj16ENS_18Kernel_traits_baseILj8192EfS2_fS2_fjLj256EEEEELb1ELb1ELb1ELb0EEEvNS_9FwdParamsE)
        .other          _ZN10layer_norm13ln_fwd_kernelINS_13Kernel_traitsIf13__nv_bfloat16fS2_fjLj8192ELj1ELj1ELj8ELj16ENS_18Kernel_traits_baseILj8192EfS2_fS2_fjLj256EEEEELb1ELb1ELb1ELb0EEEvNS_9FwdParamsE,@"STO_CUDA_ENTRY STV_DEFAULT"
_ZN10layer_norm13ln_fwd_kernelINS_13Kernel_traitsIf13__nv_bfloat16fS2_fjLj8192ELj1ELj1ELj8ELj16ENS_18Kernel_traits_baseILj8192EfS2_fS2_fjLj256EEEEELb1ELb1ELb1ELb0EEEvNS_9FwdParamsE:
.text._ZN10layer_norm13ln_fwd_kernelINS_13Kernel_traitsIf13__nv_bfloat16fS2_fjLj8192ELj1ELj1ELj8ELj16ENS_18Kernel_traits_baseILj8192EfS2_fS2_fjLj256EEEEELb1ELb1ELb1ELb0EEEvNS_9FwdParamsE:
        /* <DEDUP_REMOVED lines=98> */
.L_x_14481:
[----:B------:R-:W-:Y:S05]  /*0620*/  BSYNC B0 ;  /* 0x0000000000007941 */ /* 0x000fea0003800000 */
.L_x_14480:
        /* <DEDUP_REMOVED lines=23> */
.L_x_14483:
[----:B------:R-:W-:Y:S05]  /*07a0*/  BSYNC B0 ;  /* 0x0000000000007941 */ /* 0x000fea0003800000 */
.L_x_14482:
        /* <DEDUP_REMOVED lines=23> */
.L_x_14485:
[----:B------:R-:W-:Y:S05]  /*0920*/  BSYNC B0 ;  /* 0x0000000000007941 */ /* 0x000fea0003800000 */
.L_x_14484:
        /* <DEDUP_REMOVED lines=22> */
.L_x_14487:
[----:B------:R-:W-:Y:S05]  /*0a90*/  BSYNC B0 ;  /* 0x0000000000007941 */ /* 0x000fea0003800000 */
.L_x_14486:
        /* <DEDUP_REMOVED lines=53> */
.L_x_14799:
[----:B---3--:R-:W3:Y:S08]  /*0df0*/  LDC.64 R196, c[0x0][0x280] ;  /* 0x0000a000ffc47b82 */ /* 0x008ef00000000a00 */
[----:B012---:R-:W0:Y:S08]  /*0e00*/  LDC.64 R144, c[0x0][0x288] ;  /* 0x0000a200ff907b82 */ /* 0x007e300000000a00 */
[----:B------:R-:W1:Y:S01]  /*0e10*/  LDC R195, c[0x0][0x218] ;  /* 0x00008600ffc37b82 */ /* 0x000e620000000800 */
[----:B---3--:R-:W-:-:S06]  /*0e20*/  IMAD.WIDE R196, R170, 0x4, R196 ;  /* 0x00000004aac47825 */ /* 0x008fcc00078e02c4 */
[----:B------:R3:W2:Y:S01]  /*0e30*/  LDG.E R196, desc[UR4][R196.64] ;  /* 0x00000004c4c47981 */ /* 0x0006a2000c1e1900 */
[----:B0-----:R-:W-:-:S05]  /*0e40*/  IMAD.WIDE R144, R170, 0x4, R144 ;  /* 0x00000004aa907825 */ /* 0x001fca00078e0290 */
[----:B-----5:R0:W5:Y:S01]  /*0e50*/  LDG.E R193, desc[UR4][R144.64] ;  /* 0x0000000490c17981 */ /* 0x020162000c1e1900 */
[----:B------:R-:W-:Y:S01]  /*0e60*/  BSSY B0, `(.L_x_14488) ;  /* 0x000032a000007945 */ /* 0x000fe20003800000 */
[----:B------:R-:W-:Y:S01]  /*0e70*/  SHF.R.S32.HI R194, RZ, 0x1f, R170 ;  /* 0x0000001fffc27819 */ /* 0x000fe200000114aa */
[----:B-1----:R-:W-:Y:S02]  /*0e80*/  IMAD R146, R170, R195, RZ ;  /* 0x000000c3aa927224 */ /* 0x002fe400078e02ff */
[----:B---3--:R-:W-:-:S03]  /*0e90*/  IMAD.MOV.U32 R197, RZ, RZ, RZ ;  /* 0x000000ffffc57224 */ /* 0x008fc600078e00ff */
        /* <DEDUP_REMOVED lines=40> */
.L_x_14493:
[----:B------:R-:W-:-:S07]  /*1120*/  IMAD.MOV.U32 R146, RZ, RZ, R184 ;  /* 0x000000ffff927224 */ /* 0x000fce00078e00b8 */
.L_x_14494:
[----:B------:R-:W-:Y:S05]  /*1130*/  BSYNC B2 ;  /* 0x0000000000027941 */ /* 0x000fea0003800000 */
.L_x_14492:
        /* <DEDUP_REMOVED lines=16> */
.L_x_14498:
[----:B------:R-:W-:Y:S05]  /*1240*/  BSYNC B3 ;  /* 0x0000000000037941 */ /* 0x000fea0003800000 */
.L_x_14497:
        /* <DEDUP_REMOVED lines=43> */
.L_x_14496:
[----:B------:R-:W-:Y:S05]  /*1500*/  BSYNC B2 ;  /* 0x0000000000027941 */ /* 0x000fea0003800000 */
.L_x_14495:
        /* <DEDUP_REMOVED lines=11> */
.L_x_14491:
[----:B------:R-:W-:Y:S05]  /*15c0*/  BSYNC B1 ;  /* 0x0000000000017941 */ /* 0x000fea0003800000 */
.L_x_14490:
        /* <DEDUP_REMOVED lines=18> */
.L_x_14502:
[----:B------:R-:W-:-:S07]  /*16f0*/  IMAD.MOV.U32 R113, RZ, RZ, R184 ;  /* 0x000000ffff717224 */ /* 0x000fce00078e00b8 */
.L_x_14503:
[----:B------:R-:W-:Y:S05]  /*1700*/  BSYNC B2 ;  /* 0x0000000000027941 */ /* 0x000fea0003800000 */
.L_x_14501:
        /* <DEDUP_REMOVED lines=16> */
.L_x_14507:
[----:B------:R-:W-:Y:S05]  /*1810*/  BSYNC B3 ;  /* 0x0000000000037941 */ /* 0x000fea0003800000 */
.L_x_14506:
        /* <DEDUP_REMOVED lines=41> */
[----:B------:R-:W-:Y:S01]  /*1ab0*/  MOV R184, R118 ;  /* 0x0000007600b87202 */ /* 0x000fe20000000f00 */
[----:B------:R-:W-:Y:S01]  /*1ac0*/  IMAD.MOV.U32 R182, RZ, RZ, R116 ;  /* 0x000000ffffb67224 */ /* 0x000fe200078e0074 */
[----:B------:R-:W-:-:S07]  /*1ad0*/  LOP3.LUT R177, R117, R114, R175, 0x96, !PT ;  /* 0x0000007275b17212 */ /* 0x000fce00078e96af */
.L_x_14505:
[----:B------:R-:W-:Y:S05]  /*1ae0*/  BSYNC B2 ;  /* 0x0000000000027941 */ /* 0x000fea0003800000 */
.L_x_14504:
        /* <DEDUP_REMOVED lines=12> */
.L_x_14500:
[----:B------:R-:W-:Y:S05]  /*1bb0*/  BSYNC B1 ;  /* 0x0000000000017941 */ /* 0x000fea0003800000 */
.L_x_14499:
        /* <DEDUP_REMOVED lines=18> */
.L_x_14511:
[----:B------:R-:W-:-:S07]  /*1ce0*/  IMAD.MOV.U32 R150, RZ, RZ, R184 ;  /* 0x000000ffff967224 */ /* 0x000fce00078e00b8 */
.L_x_14512:
[----:B------:R-:W-:Y:S05]  /*1cf0*/  BSYNC B2 ;  /* 0x0000000000027941 */ /* 0x000fea0003800000 */
.L_x_14510:
        /* <DEDUP_REMOVED lines=16> */
.L_x_14516:
[----:B------:R-:W-:Y:S05]  /*1e00*/  BSYNC B3 ;  /* 0x0000000000037941 */ /* 0x000fea0003800000 */
.L_x_14515:
        /* <DEDUP_REMOVED lines=44> */
.L_x_14514:
[----:B------:R-:W-:Y:S05]  /*20d0*/  BSYNC B2 ;  /* 0x0000000000027941 */ /* 0x000fea0003800000 */
.L_x_14513:
        /* <DEDUP_REMOVED lines=11> */
.L_x_14509:
[----:B------:R-:W-:Y:S05]  /*2190*/  BSYNC B1 ;  /* 0x0000000000017941 */ /* 0x000fea0003800000 */
.L_x_14508:
        /* <DEDUP_REMOVED lines=18> */
.L_x_14520:
[----:B------:R-:W-:-:S07]  /*22c0*/  IMAD.MOV.U32 R115, RZ, RZ, R184 ;  /* 0x000000ffff737224 */ /* 0x000fce00078e00b8 */
.L_x_14521:
[----:B------:R-:W-:Y:S05]  /*22d0*/  BSYNC B2 ;  /* 0x0000000000027941 */ /* 0x000fea0003800000 */
.L_x_14519:
        /* <DEDUP_REMOVED lines=16> */
.L_x_14525:
[----:B------:R-:W-:Y:S05]  /*23e0*/  BSYNC B3 ;  /* 0x0000000000037941 */ /* 0x000fea0003800000 */
.L_x_14524:
        /* <DEDUP_REMOVED lines=44> */
.L_x_14523:
[----:B------:R-:W-:Y:S05]  /*26b0*/  BSYNC B2 ;  /* 0x0000000000027941 */ /* 0x000fea0003800000 */
.L_x_14522:
        /* <DEDUP_REMOVED lines=12> */
.L_x_14518:
[----:B------:R-:W-:Y:S05]  /*2780*/  BSYNC B1 ;  /* 0x0000000000017941 */ /* 0x000fea0003800000 */
.L_x_14517:
        /* <DEDUP_REMOVED lines=18> */
.L_x_14529:
[----:B------:R-:W-:-:S07]  /*28b0*/  IMAD.MOV.U32 R189, RZ, RZ, R184 ;  /* 0x000000ffffbd7224 */ /* 0x000fce00078e00b8 */
.L_x_14530:
[----:B------:R-:W-:Y:S05]  /*28c0*/  BSYNC B2 ;  /* 0x0000000000027941 */ /* 0x000fea0003800000 */
.L_x_14528:
        /* <DEDUP_REMOVED lines=16> */
.L_x_14534:
[----:B------:R-:W-:Y:S05]  /*29d0*/  BSYNC B3 ;  /* 0x0000000000037941 */ /* 0x000fea0003800000 */
.L_x_14533:
        /* <DEDUP_REMOVED lines=44> */
.L_x_14532:
[----:B------:R-:W-:Y:S05]  /*2ca0*/  BSYNC B2 ;  /* 0x0000000000027941 */ /* 0x000fea0003800000 */
.L_x_14531:
        /* <DEDUP_REMOVED lines=11> */
.L_x_14527:
[----:B------:R-:W-:Y:S05]  /*2d60*/  BSYNC B1 ;  /* 0x0000000000017941 */ /* 0x000fea0003800000 */
.L_x_14526:
        /* <DEDUP_REMOVED lines=18> */
.L_x_14538:
[----:B------:R-:W-:-:S07]  /*2e90*/  IMAD.MOV.U32 R117, RZ, RZ, R184 ;  /* 0x000000ffff757224 */ /* 0x000fce00078e00b8 */
.L_x_14539:
[----:B------:R-:W-:Y:S05]  /*2ea0*/  BSYNC B2 ;  /* 0x0000000000027941 */ /* 0x000fea0003800000 */
.L_x_14537:
        /* <DEDUP_REMOVED lines=16> */
.L_x_14543:
[----:B------:R-:W-:Y:S05]  /*2fb0*/  BSYNC B3 ;  /* 0x0000000000037941 */ /* 0x000fea0003800000 */
.L_x_14542:
        /* <DEDUP_REMOVED lines=44> */
.L_x_14541:
[----:B------:R-:W-:Y:S05]  /*3280*/  BSYNC B2 ;  /* 0x0000000000027941 */ /* 0x000fea0003800000 */
.L_x_14540:
        /* <DEDUP_REMOVED lines=12> */
.L_x_14536:
[----:B------:R-:W-:Y:S05]  /*3350*/  BSYNC B1 ;  /* 0x0000000000017941 */ /* 0x000fea0003800000 */
.L_x_14535:
        /* <DEDUP_REMOVED lines=18> */
.L_x_14547:
[----:B------:R-:W-:-:S07]  /*3480*/  IMAD.MOV.U32 R148, RZ, RZ, R184 ;  /* 0x000000ffff947224 */ /* 0x000fce00078e00b8 */
.L_x_14548:
[----:B------:R-:W-:Y:S05]  /*3490*/  BSYNC B2 ;  /* 0x0000000000027941 */ /* 0x000fea0003800000 */
.L_x_14546:
        /* <DEDUP_REMOVED lines=16> */
.L_x_14552:
[----:B------:R-:W-:Y:S05]  /*35a0*/  BSYNC B3 ;  /* 0x0000000000037941 */ /* 0x000fea0003800000 */
.L_x_14551:
        /* <DEDUP_REMOVED lines=44> */
.L_x_14550:
[----:B------:R-:W-:Y:S05]  /*3870*/  BSYNC B2 ;  /* 0x0000000000027941 */ /* 0x000fea0003800000 */
.L_x_14549:
        /* <DEDUP_REMOVED lines=11> */
.L_x_14545:
[----:B------:R-:W-:Y:S05]  /*3930*/  BSYNC B1 ;  /* 0x0000000000017941 */ /* 0x000fea0003800000 */
.L_x_14544:
        /* <DEDUP_REMOVED lines=18> */
.L_x_14556:
[----:B------:R-:W-:-:S07]  /*3a60*/  IMAD.MOV.U32 R119, RZ, RZ, R184 ;  /* 0x000000ffff777224 */ /* 0x000fce00078e00b8 */
.L_x_14557:
[----:B------:R-:W-:Y:S05]  /*3a70*/  BSYNC B2 ;  /* 0x0000000000027941 */ /* 0x000fea0003800000 */
.L_x_14555:
        /* <DEDUP_REMOVED lines=16> */
.L_x_14561:
[----:B------:R-:W-:Y:S05]  /*3b80*/  BSYNC B3 ;  /* 0x0000000000037941 */ /* 0x000fea0003800000 */
.L_x_14560:
        /* <DEDUP_REMOVED lines=44> */
.L_x_14559:
[----:B------:R-:W-:Y:S05]  /*3e50*/  BSYNC B2 ;  /* 0x0000000000027941 */ /* 0x000fea0003800000 */
.L_x_14558:
        /* <DEDUP_REMOVED lines=12> */
.L_x_14554:
[----:B------:R-:W-:Y:S05]  /*3f20*/  BSYNC B1 ;  /* 0x0000000000017941 */ /* 0x000fea0003800000 */
.L_x_14553:
        /* <DEDUP_REMOVED lines=26> */
.L_x_14563:
[----:B------:R-:W-:Y:S05]  /*40d0*/  BSYNC B1 ;  /* 0x0000000000017941 */ /* 0x000fea0003800000 */
.L_x_14562:
[----:B------:R-:W-:Y:S01]  /*40e0*/  IADD3 R198, R198, 0x100, RZ ;  /* 0x00000100c6c67810 */ /* 0x000fe20007ffe0ff */
[----:B------:R-:W-:-:S07]  /*40f0*/  VIADD R197, R197, 0x100 ;  /* 0x00000100c5c57836 */ /* 0x000fce0000000000 */
.L_x_14489:
[----:B------:R-:W-:Y:S05]  /*4100*/  BSYNC B0 ;  /* 0x0000000000007941 */ /* 0x000fea0003800000 */
.L_x_14488:
        /* <DEDUP_REMOVED lines=32> */
.L_x_14569:
[----:B------:R-:W-:-:S07]  /*4310*/  IMAD.MOV.U32 R146, RZ, RZ, R184 ;  /* 0x000000ffff927224 */ /* 0x000fce00078e00b8 */
.L_x_14570:
[----:B------:R-:W-:Y:S05]  /*4320*/  BSYNC B2 ;  /* 0x0000000000027941 */ /* 0x000fea0003800000 */
.L_x_14568:
        /* <DEDUP_REMOVED lines=16> */
.L_x_14574:
[----:B------:R-:W-:Y:S05]  /*4430*/  BSYNC B3 ;  /* 0x0000000000037941 */ /* 0x000fea0003800000 */
.L_x_14573:
        /* <DEDUP_REMOVED lines=43> */
.L_x_14572:
[----:B------:R-:W-:Y:S05]  /*46f0*/  BSYNC B2 ;  /* 0x0000000000027941 */ /* 0x000fea0003800000 */
.L_x_14571:
        /* <DEDUP_REMOVED lines=11> */
.L_x_14567:
[----:B------:R-:W-:Y:S05]  /*47b0*/  BSYNC B1 ;  /* 0x0000000000017941 */ /* 0x000fea0003800000 */
.L_x_14566:
        /* <DEDUP_REMOVED lines=18> */
.L_x_14578:
[----:B------:R-:W-:-:S07]  /*48e0*/  MOV R121, R184 ;  /* 0x000000b800797202 */ /* 0x000fce0000000f00 */
.L_x_14579:
[----:B------:R-:W-:Y:S05]  /*48f0*/  BSYNC B2 ;  /* 0x0000000000027941 */ /* 0x000fea0003800000 */
.L_x_14577:
        /* <DEDUP_REMOVED lines=16> */
.L_x_14583:
[----:B------:R-:W-:Y:S05]  /*4a00*/  BSYNC B3 ;  /* 0x0000000000037941 */ /* 0x000fea0003800000 */
.L_x_14582:
        /* <DEDUP_REMOVED lines=44> */
.L_x_14581:
[----:B------:R-:W-:Y:S05]  /*4cd0*/  BSYNC B2 ;  /* 0x0000000000027941 */ /* 0x000fea0003800000 */
.L_x_14580:
        /* <DEDUP_REMOVED lines=12> */
.L_x_14576:
[----:B------:R-:W-:Y:S05]  /*4da0*/  BSYNC B1 ;  /* 0x0000000000017941 */ /* 0x000fea0003800000 */
.L_x_14575:
        /* <DEDUP_REMOVED lines=18> */
.L_x_14587:
[----:B------:R-:W-:-:S07]  /*4ed0*/  MOV R150, R184 ;  /* 0x000000b800967202 */ /* 0x000fce0000000f00 */
.L_x_14588:
[----:B------:R-:W-:Y:S05]  /*4ee0*/  BSYNC B2 ;  /* 0x0000000000027941 */ /* 0x000fea0003800000 */
.L_x_14586:
        /* <DEDUP_REMOVED lines=16> */
.L_x_14592:
[----:B------:R-:W-:Y:S05]  /*4ff0*/  BSYNC B3 ;  /* 0x0000000000037941 */ /* 0x000fea0003800000 */
.L_x_14591:
        /* <DEDUP_REMOVED lines=44> */
.L_x_14590:
[----:B------:R-:W-:Y:S05]  /*52c0*/  BSYNC B2 ;  /* 0x0000000000027941 */ /* 0x000fea0003800000 */
.L_x_14589:
        /* <DEDUP_REMOVED lines=11> */
.L_x_14585:
[----:B------:R-:W-:Y:S05]  /*5380*/  BSYNC B1 ;  /* 0x0000000000017941 */ /* 0x000fea0003800000 */
.L_x_14584:
        /* <DEDUP_REMOVED lines=18> */
.L_x_14596:
[----:B------:R-:W-:-:S07]  /*54b0*/  MOV R123, R184 ;  /* 0x000000b8007b7202 */ /* 0x000fce0000000f00 */
.L_x_14597:
[----:B------:R-:W-:Y:S05]  /*54c0*/  BSYNC B2 ;  /* 0x0000000000027941 */ /* 0x000fea0003800000 */
.L_x_14595:
        /* <DEDUP_REMOVED lines=16> */
.L_x_14601:
[----:B------:R-:W-:Y:S05]  /*55d0*/  BSYNC B3 ;  /* 0x0000000000037941 */ /* 0x000fea0003800000 */
.L_x_14600:
        /* <DEDUP_REMOVED lines=44> */
.L_x_14599:
[----:B------:R-:W-:Y:S05]  /*58a0*/  BSYNC B2 ;  /* 0x0000000000027941 */ /* 0x000fea0003800000 */
.L_x_14598:
        /* <DEDUP_REMOVED lines=12> */
.L_x_14594:
[----:B------:R-:W-:Y:S05]  /*5970*/  BSYNC B1 ;  /* 0x0000000000017941 */ /* 0x000fea0003800000 */
.L_x_14593:
        /* <DEDUP_REMOVED lines=18> */
.L_x_14605:
[----:B------:R-:W-:-:S07]  /*5aa0*/  MOV R189, R184 ;  /* 0x000000b800bd7202 */ /* 0x000fce0000000f00 */
.L_x_14606:
[----:B------:R-:W-:Y:S05]  /*5ab0*/  BSYNC B2 ;  /* 0x0000000000027941 */ /* 0x000fea0003800000 */
.L_x_14604:
        /* <DEDUP_REMOVED lines=16> */
.L_x_14610:
[----:B------:R-:W-:Y:S05]  /*5bc0*/  BSYNC B3 ;  /* 0x0000000000037941 */ /* 0x000fea0003800000 */
.L_x_14609:
        /* <DEDUP_REMOVED lines=44> */
.L_x_14608:
[----:B------:R-:W-:Y:S05]  /*5e90*/  BSYNC B2 ;  /* 0x0000000000027941 */ /* 0x000fea0003800000 */
.L_x_14607:
        /* <DEDUP_REMOVED lines=11> */
.L_x_14603:
[----:B------:R-:W-:Y:S05]  /*5f50*/  BSYNC B1 ;  /* 0x0000000000017941 */ /* 0x000fea0003800000 */
.L_x_14602:
        /* <DEDUP_REMOVED lines=18> */
.L_x_14614:
[----:B------:R-:W-:-:S07]  /*6080*/  MOV R125, R184 ;  /* 0x000000b8007d7202 */ /* 0x000fce0000000f00 */
.L_x_14615:
[----:B------:R-:W-:Y:S05]  /*6090*/  BSYNC B2 ;  /* 0x0000000000027941 */ /* 0x000fea0003800000 */
.L_x_14613:
        /* <DEDUP_REMOVED lines=16> */
.L_x_14619:
[----:B------:R-:W-:Y:S05]  /*61a0*/  BSYNC B3 ;  /* 0x0000000000037941 */ /* 0x000fea0003800000 */
.L_x_14618:
        /* <DEDUP_REMOVED lines=44> */
.L_x_14617:
[----:B------:R-:W-:Y:S05]  /*6470*/  BSYNC B2 ;  /* 0x0000000000027941 */ /* 0x000fea0003800000 */
.L_x_14616:
        /* <DEDUP_REMOVED lines=12> */
.L_x_14612:
[----:B------:R-:W-:Y:S05]  /*6540*/  BSYNC B1 ;  /* 0x0000000000017941 */ /* 0x000fea0003800000 */
.L_x_14611:
        /* <DEDUP_REMOVED lines=18> */
.L_x_14623:
[----:B------:R-:W-:-:S07]  /*6670*/  MOV R148, R184 ;  /* 0x000000b800947202 */ /* 0x000fce0000000f00 */
.L_x_14624:
[----:B------:R-:W-:Y:S05]  /*6680*/  BSYNC B2 ;  /* 0x0000000000027941 */ /* 0x000fea0003800000 */
.L_x_14622:
        /* <DEDUP_REMOVED lines=16> */
.L_x_14628:
[----:B------:R-:W-:Y:S05]  /*6790*/  BSYNC B3 ;  /* 0x0000000000037941 */ /* 0x000fea0003800000 */
.L_x_14627:
        /* <DEDUP_REMOVED lines=44> */
.L_x_14626:
[----:B------:R-:W-:Y:S05]  /*6a60*/  BSYNC B2 ;  /* 0x0000000000027941 */ /* 0x000fea0003800000 */
.L_x_14625:
        /* <DEDUP_REMOVED lines=11> */
.L_x_14621:
[----:B------:R-:W-:Y:S05]  /*6b20*/  BSYNC B1 ;  /* 0x0000000000017941 */ /* 0x000fea0003800000 */
.L_x_14620:
        /* <DEDUP_REMOVED lines=18> */
.L_x_14632:
[----:B------:R-:W-:-:S07]  /*6c50*/  MOV R127, R184 ;  /* 0x000000b8007f7202 */ /* 0x000fce0000000f00 */
.L_x_14633:
[----:B------:R-:W-:Y:S05]  /*6c60*/  BSYNC B2 ;  /* 0x0000000000027941 */ /* 0x000fea0003800000 */
.L_x_14631:
        /* <DEDUP_REMOVED lines=16> */
.L_x_14637:
[----:B------:R-:W-:Y:S05]  /*6d70*/  BSYNC B3 ;  /* 0x0000000000037941 */ /* 0x000fea0003800000 */
.L_x_14636:
        /* <DEDUP_REMOVED lines=44> */
.L_x_14635:
[----:B------:R-:W-:Y:S05]  /*7040*/  BSYNC B2 ;  /* 0x0000000000027941 */ /* 0x000fea0003800000 */
.L_x_14634:
        /* <DEDUP_REMOVED lines=12> */
.L_x_14630:
[----:B------:R-:W-:Y:S05]  /*7110*/  BSYNC B1 ;  /* 0x0000000000017941 */ /* 0x000fea0003800000 */
.L_x_14629:
        /* <DEDUP_REMOVED lines=26> */
.L_x_14639:
[----:B------:R-:W-:Y:S05]  /*72c0*/  BSYNC B1 ;  /* 0x0000000000017941 */ /* 0x000fea0003800000 */
.L_x_14638:
[----:B------:R-:W-:Y:S01]  /*72d0*/  IADD3 R198, R198, 0x100, RZ ;  /* 0x00000100c6c67810 */ /* 0x000fe20007ffe0ff */
[----:B------:R-:W-:-:S07]  /*72e0*/  VIADD R197, R197, 0x100 ;  /* 0x00000100c5c57836 */ /* 0x000fce0000000000 */
.L_x_14565:
[----:B------:R-:W-:Y:S05]  /*72f0*/  BSYNC B0 ;  /* 0x0000000000007941 */ /* 0x000fea0003800000 */
.L_x_14564:
        /* <DEDUP_REMOVED lines=32> */
.L_x_14645:
[----:B------:R-:W-:-:S07]  /*7500*/  IMAD.MOV.U32 R146, RZ, RZ, R184 ;  /* 0x000000ffff927224 */ /* 0x000fce00078e00b8 */
.L_x_14646:
[----:B------:R-:W-:Y:S05]  /*7510*/  BSYNC B2 ;  /* 0x0000000000027941 */ /* 0x000fea0003800000 */
.L_x_14644:
        /* <DEDUP_REMOVED lines=16> */
.L_x_14650:
[----:B------:R-:W-:Y:S05]  /*7620*/  BSYNC B3 ;  /* 0x0000000000037941 */ /* 0x000fea0003800000 */
.L_x_14649:
        /* <DEDUP_REMOVED lines=43> */
.L_x_14648:
[----:B------:R-:W-:Y:S05]  /*78e0*/  BSYNC B2 ;  /* 0x0000000000027941 */ /* 0x000fea0003800000 */
.L_x_14647:
        /* <DEDUP_REMOVED lines=11> */
.L_x_14643:
[----:B------:R-:W-:Y:S05]  /*79a0*/  BSYNC B1 ;  /* 0x0000000000017941 */ /* 0x000fea0003800000 */
.L_x_14642:
        /* <DEDUP_REMOVED lines=18> */
.L_x_14654:
[----:B------:R-:W-:-:S07]  /*7ad0*/  MOV R129, R184 ;  /* 0x000000b800817202 */ /* 0x000fce0000000f00 */
.L_x_14655:
[----:B------:R-:W-:Y:S05]  /*7ae0*/  BSYNC B2 ;  /* 0x0000000000027941 */ /* 0x000fea0003800000 */
.L_x_14653:
        /* <DEDUP_REMOVED lines=16> */
.L_x_14659:
[----:B------:R-:W-:Y:S05]  /*7bf0*/  BSYNC B3 ;  /* 0x0000000000037941 */ /* 0x000fea0003800000 */
.L_x_14658:
        /* <DEDUP_REMOVED lines=44> */
.L_x_14657:
[----:B------:R-:W-:Y:S05]  /*7ec0*/  BSYNC B2 ;  /* 0x0000000000027941 */ /* 0x000fea0003800000 */
.L_x_14656:
        /* <DEDUP_REMOVED lines=12> */
.L_x_14652:
[----:B------:R-:W-:Y:S05]  /*7f90*/  BSYNC B1 ;  /* 0x0000000000017941 */ /* 0x000fea0003800000 */
.L_x_14651:
        /* <DEDUP_REMOVED lines=18> */
.L_x_14663:
[----:B------:R-:W-:-:S07]  /*80c0*/  MOV R150, R184 ;  /* 0x000000b800967202 */ /* 0x000fce0000000f00 */
.L_x_14664:
[----:B------:R-:W-:Y:S05]  /*80d0*/  BSYNC B2 ;  /* 0x0000000000027941 */ /* 0x000fea0003800000 */
.L_x_14662:
        /* <DEDUP_REMOVED lines=16> */
.L_x_14668:
[----:B------:R-:W-:Y:S05]  /*81e0*/  BSYNC B3 ;  /* 0x0000000000037941 */ /* 0x000fea0003800000 */
.L_x_14667:
        /* <DEDUP_REMOVED lines=44> */
.L_x_14666:
[----:B------:R-:W-:Y:S05]  /*84b0*/  BSYNC B2 ;  /* 0x0000000000027941 */ /* 0x000fea0003800000 */
.L_x_14665:
        /* <DEDUP_REMOVED lines=11> */
.L_x_14661:
[----:B------:R-:W-:Y:S05]  /*8570*/  BSYNC B1 ;  /* 0x0000000000017941 */ /* 0x000fea0003800000 */
.L_x_14660:
        /* <DEDUP_REMOVED lines=18> */
.L_x_14672:
[----:B------:R-:W-:-:S07]  /*86a0*/  MOV R131, R184 ;  /* 0x000000b800837202 */ /* 0x000fce0000000f00 */
.L_x_14673:
[----:B------:R-:W-:Y:S05]  /*86b0*/  BSYNC B2 ;  /* 0x0000000000027941 */ /* 0x000fea0003800000 */
.L_x_14671:
        /* <DEDUP_REMOVED lines=16> */
.L_x_14677:
[----:B------:R-:W-:Y:S05]  /*87c0*/  BSYNC B3 ;  /* 0x0000000000037941 */ /* 0x000fea0003800000 */
.L_x_14676:
        /* <DEDUP_REMOVED lines=44> */
.L_x_14675:
[----:B------:R-:W-:Y:S05]  /*8a90*/  BSYNC B2 ;  /* 0x0000000000027941 */ /* 0x000fea0003800000 */
.L_x_14674:
        /* <DEDUP_REMOVED lines=12> */
.L_x_14670:
[----:B------:R-:W-:Y:S05]  /*8b60*/  BSYNC B1 ;  /* 0x0000000000017941 */ /* 0x000fea0003800000 */
.L_x_14669:
        /* <DEDUP_REMOVED lines=18> */
.L_x_14681:
[----:B------:R-:W-:-:S07]  /*8c90*/  MOV R189, R184 ;  /* 0x000000b800bd7202 */ /* 0x000fce0000000f00 */
.L_x_14682:
[----:B------:R-:W-:Y:S05]  /*8ca0*/  BSYNC B2 ;  /* 0x0000000000027941 */ /* 0x000fea0003800000 */
.L_x_14680:
        /* <DEDUP_REMOVED lines=16> */
.L_x_14686:
[----:B------:R-:W-:Y:S05]  /*8db0*/  BSYNC B3 ;  /* 0x0000000000037941 */ /* 0x000fea0003800000 */
.L_x_14685:
        /* <DEDUP_REMOVED lines=44> */
.L_x_14684:
[----:B------:R-:W-:Y:S05]  /*9080*/  BSYNC B2 ;  /* 0x0000000000027941 */ /* 0x000fea0003800000 */
.L_x_14683:
        /* <DEDUP_REMOVED lines=11> */
.L_x_14679:
[----:B------:R-:W-:Y:S05]  /*9140*/  BSYNC B1 ;  /* 0x0000000000017941 */ /* 0x000fea0003800000 */
.L_x_14678:
        /* <DEDUP_REMOVED lines=18> */
.L_x_14690:
[----:B------:R-:W-:-:S07]  /*9270*/  MOV R133, R184 ;  /* 0x000000b800857202 */ /* 0x000fce0000000f00 */
.L_x_14691:
[----:B------:R-:W-:Y:S05]  /*9280*/  BSYNC B2 ;  /* 0x0000000000027941 */ /* 0x000fea0003800000 */
.L_x_14689:
        /* <DEDUP_REMOVED lines=16> */
.L_x_14695:
[----:B------:R-:W-:Y:S05]  /*9390*/  BSYNC B3 ;  /* 0x0000000000037941 */ /* 0x000fea0003800000 */
.L_x_14694:
        /* <DEDUP_REMOVED lines=44> */
.L_x_14693:
[----:B------:R-:W-:Y:S05]  /*9660*/  BSYNC B2 ;  /* 0x0000000000027941 */ /* 0x000fea0003800000 */
.L_x_14692:
        /* <DEDUP_REMOVED lines=12> */
.L_x_14688:
[----:B------:R-:W-:Y:S05]  /*9730*/  BSYNC B1 ;  /* 0x0000000000017941 */ /* 0x000fea0003800000 */
.L_x_14687:
        /* <DEDUP_REMOVED lines=18> */
.L_x_14699:
[----:B------:R-:W-:-:S07]  /*9860*/  MOV R148, R184 ;  /* 0x000000b800947202 */ /* 0x000fce0000000f00 */
.L_x_14700:
[----:B------:R-:W-:Y:S05]  /*9870*/  BSYNC B2 ;  /* 0x0000000000027941 */ /* 0x000fea0003800000 */
.L_x_14698:
        /* <DEDUP_REMOVED lines=16> */
.L_x_14704:
[----:B------:R-:W-:Y:S05]  /*9980*/  BSYNC B3 ;  /* 0x0000000000037941 */ /* 0x000fea0003800000 */
.L_x_14703:
        /* <DEDUP_REMOVED lines=44> */
.L_x_14702:
[----:B------:R-:W-:Y:S05]  /*9c50*/  BSYNC B2 ;  /* 0x0000000000027941 */ /* 0x000fea0003800000 */
.L_x_14701:
        /* <DEDUP_REMOVED lines=11> */
.L_x_14697:
[----:B------:R-:W-:Y:S05]  /*9d10*/  BSYNC B1 ;  /* 0x0000000000017941 */ /* 0x000fea0003800000 */
.L_x_14696:
        /* <DEDUP_REMOVED lines=18> */
.L_x_14708:
[----:B------:R-:W-:-:S07]  /*9e40*/  MOV R135, R184 ;  /* 0x000000b800877202 */ /* 0x000fce0000000f00 */
.L_x_14709:
[----:B------:R-:W-:Y:S05]  /*9e50*/  BSYNC B2 ;  /* 0x0000000000027941 */ /* 0x000fea0003800000 */
.L_x_14707:
        /* <DEDUP_REMOVED lines=16> */
.L_x_14713:
[----:B------:R-:W-:Y:S05]  /*9f60*/  BSYNC B3 ;  /* 0x0000000000037941 */ /* 0x000fea0003800000 */
.L_x_14712:
        /* <DEDUP_REMOVED lines=44> */
.L_x_14711:
[----:B------:R-:W-:Y:S05]  /*a230*/  BSYNC B2 ;  /* 0x0000000000027941 */ /* 0x000fea0003800000 */
.L_x_14710:
        /* <DEDUP_REMOVED lines=12> */
.L_x_14706:
[----:B------:R-:W-:Y:S05]  /*a300*/  BSYNC B1 ;  /* 0x0000000000017941 */ /* 0x000fea0003800000 */
.L_x_14705:
        /* <DEDUP_REMOVED lines=26> */
.L_x_14715:
[----:B------:R-:W-:Y:S05]  /*a4b0*/  BSYNC B1 ;  /* 0x0000000000017941 */ /* 0x000fea0003800000 */
.L_x_14714:
[----:B------:R-:W-:Y:S01]  /*a4c0*/  IADD3 R198, R198, 0x100, RZ ;  /* 0x00000100c6c67810 */ /* 0x000fe20007ffe0ff */
[----:B------:R-:W-:-:S07]  /*a4d0*/  VIADD R197, R197, 0x100 ;  /* 0x00000100c5c57836 */ /* 0x000fce0000000000 */
.L_x_14641:
[----:B------:R-:W-:Y:S05]  /*a4e0*/  BSYNC B0 ;  /* 0x0000000000007941 */ /* 0x000fea0003800000 */
.L_x_14640:
        /* <DEDUP_REMOVED lines=31> */
.L_x_14721:
[----:B------:R-:W-:-:S07]  /*a6e0*/  IMAD.MOV.U32 R146, RZ, RZ, R184 ;  /* 0x000000ffff927224 */ /* 0x000fce00078e00b8 */
.L_x_14722:
[----:B------:R-:W-:Y:S05]  /*a6f0*/  BSYNC B2 ;  /* 0x0000000000027941 */ /* 0x000fea0003800000 */
.L_x_14720:
        /* <DEDUP_REMOVED lines=16> */
.L_x_14726:
[----:B------:R-:W-:Y:S05]  /*a800*/  BSYNC B3 ;  /* 0x0000000000037941 */ /* 0x000fea0003800000 */
.L_x_14725:
        /* <DEDUP_REMOVED lines=43> */
.L_x_14724:
[----:B------:R-:W-:Y:S05]  /*aac0*/  BSYNC B2 ;  /* 0x0000000000027941 */ /* 0x000fea0003800000 */
.L_x_14723:
        /* <DEDUP_REMOVED lines=11> */
.L_x_14719:
[----:B------:R-:W-:Y:S05]  /*ab80*/  BSYNC B1 ;  /* 0x0000000000017941 */ /* 0x000fea0003800000 */
.L_x_14718:
        /* <DEDUP_REMOVED lines=18> */
.L_x_14730:
[----:B------:R-:W-:-:S07]  /*acb0*/  MOV R137, R184 ;  /* 0x000000b800897202 */ /* 0x000fce0000000f00 */
.L_x_14731:
[----:B------:R-:W-:Y:S05]  /*acc0*/  BSYNC B2 ;  /* 0x0000000000027941 */ /* 0x000fea0003800000 */
.L_x_14729:
        /* <DEDUP_REMOVED lines=16> */
.L_x_14735:
[----:B------:R-:W-:Y:S05]  /*add0*/  BSYNC B3 ;  /* 0x0000000000037941 */ /* 0x000fea0003800000 */
.L_x_14734:
        /* <DEDUP_REMOVED lines=44> */
.L_x_14733:
[----:B------:R-:W-:Y:S05]  /*b0a0*/  BSYNC B2 ;  /* 0x0000000000027941 */ /* 0x000fea0003800000 */
.L_x_14732:
        /* <DEDUP_REMOVED lines=12> */
.L_x_14728:
[----:B------:R-:W-:Y:S05]  /*b170*/  BSYNC B1 ;  /* 0x0000000000017941 */ /* 0x000fea0003800000 */
.L_x_14727:
        /* <DEDUP_REMOVED lines=18> */
.L_x_14739:
[----:B------:R-:W-:-:S07]  /*b2a0*/  MOV R148, R184 ;  /* 0x000000b800947202 */ /* 0x000fce0000000f00 */
.L_x_14740:
[----:B------:R-:W-:Y:S05]  /*b2b0*/  BSYNC B2 ;  /* 0x0000000000027941 */ /* 0x000fea0003800000 */
.L_x_14738:
        /* <DEDUP_REMOVED lines=16> */
.L_x_14744:
[----:B------:R-:W-:Y:S05]  /*b3c0*/  BSYNC B3 ;  /* 0x0000000000037941 */ /* 0x000fea0003800000 */
.L_x_14743:
        /* <DEDUP_REMOVED lines=44> */
.L_x_14742:
[----:B------:R-:W-:Y:S05]  /*b690*/  BSYNC B2 ;  /* 0x0000000000027941 */ /* 0x000fea0003800000 */
.L_x_14741:
        /* <DEDUP_REMOVED lines=11> */
.L_x_14737:
[----:B------:R-:W-:Y:S05]  /*b750*/  BSYNC B1 ;  /* 0x0000000000017941 */ /* 0x000fea0003800000 */
.L_x_14736:
        /* <DEDUP_REMOVED lines=18> */
.L_x_14748:
[----:B------:R-:W-:-:S07]  /*b880*/  MOV R139, R184 ;  /* 0x000000b8008b7202 */ /* 0x000fce0000000f00 */
.L_x_14749:
[----:B------:R-:W-:Y:S05]  /*b890*/  BSYNC B2 ;  /* 0x0000000000027941 */ /* 0x000fea0003800000 */
.L_x_14747:
        /* <DEDUP_REMOVED lines=16> */
.L_x_14753:
[----:B------:R-:W-:Y:S05]  /*b9a0*/  BSYNC B3 ;  /* 0x0000000000037941 */ /* 0x000fea0003800000 */
.L_x_14752:
        /* <DEDUP_REMOVED lines=44> */
.L_x_14751:
[----:B------:R-:W-:Y:S05]  /*bc70*/  BSYNC B2 ;  /* 0x0000000000027941 */ /* 0x000fea0003800000 */
.L_x_14750:
        /* <DEDUP_REMOVED lines=12> */
.L_x_14746:
[----:B------:R-:W-:Y:S05]  /*bd40*/  BSYNC B1 ;  /* 0x0000000000017941 */ /* 0x000fea0003800000 */
.L_x_14745:
        /* <DEDUP_REMOVED lines=18> */
.L_x_14757:
[----:B------:R-:W-:-:S07]  /*be70*/  MOV R189, R184 ;  /* 0x000000b800bd7202 */ /* 0x000fce0000000f00 */
.L_x_14758:
[----:B------:R-:W-:Y:S05]  /*be80*/  BSYNC B2 ;  /* 0x0000000000027941 */ /* 0x000fea0003800000 */
.L_x_14756:
        /* <DEDUP_REMOVED lines=16> */
.L_x_14762:
[----:B------:R-:W-:Y:S05]  /*bf90*/  BSYNC B3 ;  /* 0x0000000000037941 */ /* 0x000fea0003800000 */
.L_x_14761:
        /* <DEDUP_REMOVED lines=44> */
.L_x_14760:
[----:B------:R-:W-:Y:S05]  /*c260*/  BSYNC B2 ;  /* 0x0000000000027941 */ /* 0x000fea0003800000 */
.L_x_14759:
        /* <DEDUP_REMOVED lines=11> */
.L_x_14755:
[----:B------:R-:W-:Y:S05]  /*c320*/  BSYNC B1 ;  /* 0x0000000000017941 */ /* 0x000fea0003800000 */
.L_x_14754:
        /* <DEDUP_REMOVED lines=18> */
.L_x_14766:
[----:B------:R-:W-:-:S07]  /*c450*/  MOV R141, R184 ;  /* 0x000000b8008d7202 */ /* 0x000fce0000000f00 */
.L_x_14767:
[----:B------:R-:W-:Y:S05]  /*c460*/  BSYNC B2 ;  /* 0x0000000000027941 */ /* 0x000fea0003800000 */
.L_x_14765:
        /* <DEDUP_REMOVED lines=16> */
.L_x_14771:
[----:B------:R-:W-:Y:S05]  /*c570*/  BSYNC B3 ;  /* 0x0000000000037941 */ /* 0x000fea0003800000 */
.L_x_14770:
        /* <DEDUP_REMOVED lines=44> */
.L_x_14769:
[----:B------:R-:W-:Y:S05]  /*c840*/  BSYNC B2 ;  /* 0x0000000000027941 */ /* 0x000fea0003800000 */
.L_x_14768:
        /* <DEDUP_REMOVED lines=12> */
.L_x_14764:
[----:B------:R-:W-:Y:S05]  /*c910*/  BSYNC B1 ;  /* 0x0000000000017941 */ /* 0x000fea0003800000 */
.L_x_14763:
        /* <DEDUP_REMOVED lines=18> */
.L_x_14775:
[----:B------:R-:W-:-:S07]  /*ca40*/  MOV R191, R184 ;  /* 0x000000b800bf7202 */ /* 0x000fce0000000f00 */
.L_x_14776:
[----:B------:R-:W-:Y:S05]  /*ca50*/  BSYNC B2 ;  /* 0x0000000000027941 */ /* 0x000fea0003800000 */
.L_x_14774:
        /* <DEDUP_REMOVED lines=16> */
.L_x_14780:
[----:B------:R-:W-:Y:S05]  /*cb60*/  BSYNC B3 ;  /* 0x0000000000037941 */ /* 0x000fea0003800000 */
.L_x_14779:
        /* <DEDUP_REMOVED lines=44> */
.L_x_14778:
[----:B------:R-:W-:Y:S05]  /*ce30*/  BSYNC B2 ;  /* 0x0000000000027941 */ /* 0x000fea0003800000 */
.L_x_14777:
        /* <DEDUP_REMOVED lines=11> */
.L_x_14773:
[----:B------:R-:W-:Y:S05]  /*cef0*/  BSYNC B1 ;  /* 0x0000000000017941 */ /* 0x000fea0003800000 */
.L_x_14772:
        /* <DEDUP_REMOVED lines=18> */
.L_x_14784:
[----:B------:R-:W-:-:S07]  /*d020*/  MOV R143, R184 ;  /* 0x000000b8008f7202 */ /* 0x000fce0000000f00 */
.L_x_14785:
[----:B------:R-:W-:Y:S05]  /*d030*/  BSYNC B2 ;  /* 0x0000000000027941 */ /* 0x000fea0003800000 */
.L_x_14783:
        /* <DEDUP_REMOVED lines=16> */
.L_x_14789:
[----:B------:R-:W-:Y:S05]  /*d140*/  BSYNC B3 ;  /* 0x0000000000037941 */ /* 0x000fea0003800000 */
.L_x_14788:
        /* <DEDUP_REMOVED lines=44> */
.L_x_14787:
[----:B------:R-:W-:Y:S05]  /*d410*/  BSYNC B2 ;  /* 0x0000000000027941 */ /* 0x000fea0003800000 */
.L_x_14786:
        /* <DEDUP_REMOVED lines=12> */
.L_x_14782:
[----:B------:R-:W-:Y:S05]  /*d4e0*/  BSYNC B1 ;  /* 0x0000000000017941 */ /* 0x000fea0003800000 */
.L_x_14781:
[----:B------:R-:W0:Y:S02]  /*d4f0*/  LDC.64 R144, c[0x0][0x238] ;  /* 0x00008e00ff907b82 */ /* 0x000e240000000a00 */
[----:B0-----:R-:W-:-:S05]  /*d500*/  IMAD.WIDE.U32 R144, R198, 0x20, R144 ;  /* 0x00000020c6907825 */ /* 0x001fca00078e0090 */
[----:B------:R2:W-:Y:S04]  /*d510*/  STG.E.128 desc[UR4][R144.64], R136 ;  /* 0x0000008890007986 */ /* 0x0005e8000c101d04 */
[----:B------:R2:W-:Y:S01]  /*d520*/  STG.E.128 desc[UR4][R144.64+0x10], R140 ;  /* 0x0000108c90007986 */ /* 0x0005e2000c101d04 */
[----:B------:R-:W-:Y:S05]  /*d530*/  @!P0 BRA `(.L_x_14717) ;  /* 0x0000000000508947 */ /* 0x000fea0003800000 */
[----:B------:R-:W-:Y:S01]  /*d540*/  IMAD.U32 R147, R191, 0x10000, RZ ;  /* 0x00010000bf937824 */ /* 0x000fe200078e00ff */
[----:B--2---:R-:W0:Y:S01]  /*d550*/  LDC.64 R144, c[0x0][0x240] ;  /* 0x00009000ff907b82 */ /* 0x004e220000000a00 */
        /* <DEDUP_REMOVED lines=18> */
.L_x_14717:
[----:B------:R-:W-:Y:S05]  /*d680*/  BSYNC B0 ;  /* 0x0000000000007941 */ /* 0x000fea0003800000 */
.L_x_14716:
        /* <DEDUP_REMOVED lines=129> */
.L_x_14810:
[----:B------:R-:W-:Y:S01]  /*dea0*/  LOP3.LUT P0, RZ, R152, 0x1f, RZ, 0xc0, !PT ;  /* 0x0000001f98ff7812 */ /* 0x000fe2000780c0ff */
[----:B------:R-:W-:Y:S05]  /*deb0*/  WARPSYNC.ALL ;  /* 0x0000000000007948 */ /* 0x000fea0003800000 */
[----:B------:R-:W-:Y:S01]  /*dec0*/  LOP3.LUT R147, R145, 0x7, RZ, 0xc0, !PT ;  /* 0x0000000791937812 */ /* 0x000fe200078ec0ff */
[----:B-1----:R-:W-:-:S06]  /*ded0*/  FADD.FTZ R145, R150, R151 ;  /* 0x0000009796917221 */ /* 0x002fcc0000010000 */
[----:B------:R-:W1:Y:S01]  /*dee0*/  @!P0 S2R R149, SR_CgaCtaId ;  /* 0x0000000000958919 */ /* 0x000e620000008800 */
[----:B------:R-:W-:-:S04]  /*def0*/  @!P0 MOV R0, 0x400 ;  /* 0x0000040000008802 */ /* 0x000fc80000000f00 */
[----:B-1----:R-:W-:Y:S01]  /*df00*/  @!P0 LEA R149, R149, R0, 0x18 ;  /* 0x0000000095958211 */ /* 0x002fe200078ec0ff */
[----:B------:R-:W-:-:S05]  /*df10*/  @!P0 IMAD.IADD R0, R146, 0x1, R147 ;  /* 0x0000000192008824 */ /* 0x000fca00078e0293 */
[----:B------:R-:W-:Y:S02]  /*df20*/  @!P0 LEA R0, R0, R149, 0x3 ;  /* 0x0000009500008211 */ /* 0x000fe400078e18ff */
[----:B------:R-:W-:-:S03]  /*df30*/  LOP3.LUT R149, R152, 0x1f, RZ, 0xc0, !PT ;  /* 0x0000001f98957812 */ /* 0x000fc600078ec0ff */
[----:B------:R1:W-:Y:S01]  /*df40*/  @!P0 STS.64 [R0], R144 ;  /* 0x0000009000008388 */ /* 0x0003e20000000a00 */
[----:B------:R-:W-:Y:S01]  /*df50*/  ISETP.GT.U32.AND P0, PT, R149, 0x7, PT ;  /* 0x000000079500780c */ /* 0x000fe20003f04070 */
[----:B------:R-:W-:Y:S01]  /*df60*/  BAR.SYNC.DEFER_BLOCKING 0x0 ;  /* 0x0000000000007b1d */ /* 0x000fe20000010000 */
[----:B------:R-:W-:-:S11]  /*df70*/  LOP3.LUT P2, RZ, R147, 0x1f, R152, 0xf8, !PT ;  /* 0x0000001f93ff7812 */ /* 0x000fd6000784f898 */
[----:B------:R-:W-:Y:S01]  /*df80*/  @!P0 IMAD.IADD R146, R146, 0x1, R149 ;  /* 0x0000000192928824 */ /* 0x000fe200078e0295 */
[----:B-1----:R-:W-:Y:S02]  /*df90*/  @!P0 MOV R0, 0x400 ;  /* 0x0000040000008802 */ /* 0x002fe40000000f00 */
[----:B------:R-:W-:Y:S02]  /*dfa0*/  CS2R R148, SRZ ;  /* 0x0000000000947805 */ /* 0x000fe4000001ff00 */
[----:B------:R-:W-:Y:S01]  /*dfb0*/  ISETP.NE.AND P6, PT, R201, RZ, PT ;  /* 0x000000ffc900720c */ /* 0x000fe20003fc5270 */
[----:B------:R-:W-:Y:S01]  /*dfc0*/  BSSY B0, `(.L_x_14791) ;  /* 0x00000dc000007945 */ /* 0x000fe20003800000 */
[----:B------:R-:W1:Y:S01]  /*dfd0*/  @!P0 S2R R147, SR_CgaCtaId ;  /* 0x0000000000938919 */ /* 0x000e620000008800 */
[----:B------:R-:W2:Y:S02]  /*dfe0*/  @!P2 LDC.64 R144, c[0x0][0x250] ;  /* 0x00009400ff90ab82 */ /* 0x000ea40000000a00 */
[----:B--2---:R-:W-:-:S02]  /*dff0*/  @!P2 LEA R144, P3, R170, R144, 0x2 ;  /* 0x00000090aa90a211 */ /* 0x004fc400078610ff */
[----:B-1----:R-:W-:Y:S01]  /*e000*/  @!P0 LEA R147, R147, R0, 0x18 ;  /* 0x0000000093938211 */ /* 0x002fe200078ec0ff */
[----:B------:R-:W-:Y:S01]  /*e010*/  HFMA2.MMA R0, -RZ, RZ, 0, 0 ;  /* 0x00000000ff007435 */ /* 0x000fe200000001ff */
[----:B------:R-:W-:-:S03]  /*e020*/  @!P2 LEA.HI.X R145, R170, R145, R194, 0x2, P3 ;  /* 0x00000091aa91a211 */ /* 0x000fc600018f14c2 */
[----:B0-----:R-:W-:Y:S02]  /*e030*/  @!P0 IMAD R150, R146, 0x8, R147 ;  /* 0x0000000892968824 */ /* 0x001fe400078e0293 */
[----:B------:R-:W-:Y:S01]  /*e040*/  @!P0 MOV R0, R183 ;  /* 0x000000b700008202 */ /* 0x000fe20000000f00 */
[----:B------:R-:W0:Y:S02]  /*e050*/  @!P2 LDC.64 R146, c[0x0][0x258] ;  /* 0x00009600ff92ab82 */ /* 0x000e240000000a00 */
[----:B------:R1:W-:Y:S04]  /*e060*/  @!P0 LDS.64 R148, [R150] ;  /* 0x0000000096948984 */ /* 0x0003e80000000a00 */
[----:B------:R-:W2:Y:S01]  /*e070*/  SHFL.DOWN PT, R151, R0, 0x4, 0x1f ;  /* 0x08801f0000977f89 */ /* 0x000ea200000e0000 */
[----:B-1----:R-:W-:-:S02]  /*e080*/  I2FP.F32.S32 R150, R0 ;  /* 0x0000000000967245 */ /* 0x002fc40000201400 */
[----:B0-----:R-:W-:-:S04]  /*e090*/  @!P2 LEA R146, P0, R170, R146, 0x2 ;  /* 0x00000092aa92a211 */ /* 0x001fc800078010ff */
[----:B------:R-:W-:Y:S01]  /*e0a0*/  @!P2 LEA.HI.X R147, R170, R147, R194, 0x2, P0 ;  /* 0x00000093aa93a211 */ /* 0x000fe200000f14c2 */
[----:B--2---:R-:W-:Y:S01]  /*e0b0*/  IMAD.IADD R196, R151, 0x1, R0 ;  /* 0x0000000197c47824 */ /* 0x004fe200078e0200 */
[----:B------:R-:W-:Y:S02]  /*e0c0*/  I2FP.F32.S32 R204, R151 ;  /* 0x0000009700cc7245 */ /* 0x000fe40000201400 */
[----:B-----5:R-:W-:Y:S02]  /*e0d0*/  ISETP.GE.AND P0, PT, R193, 0x1, PT ;  /* 0x00000001c100780c */ /* 0x020fe40003f06270 */
[----:B------:R-:W-:Y:S01]  /*e0e0*/  I2FP.F32.S32 R198, R196 ;  /* 0x000000c400c67245 */ /* 0x000fe20000201400 */
[----:B------:R-:W0:Y:S03]  /*e0f0*/  SHFL.DOWN PT, R203, R196, 0x2, 0x1f ;  /* 0x08401f00c4cb7f89 */ /* 0x000e2600000e0000 */
[----:B------:R-:W1:Y:S01]  /*e100*/  MUFU.RCP R202, R198 ;  /* 0x000000c600ca7308 */ /* 0x000e620000001000 */
[----:B------:R-:W2:Y:S04]  /*e110*/  SHFL.DOWN PT, R197, R148, 0x4, 0x1f ;  /* 0x08801f0094c57f89 */ /* 0x000ea800000e0000 */
[----:B------:R-:W3:Y:S01]  /*e120*/  SHFL.DOWN PT, R194, R149, 0x4, 0x1f ;  /* 0x08801f0095c27f89 */ /* 0x000ee200000e0000 */
[----:B0-----:R-:W-:-:S02]  /*e130*/  IADD3 R196, R196, R203, RZ ;  /* 0x000000cbc4c47210 */ /* 0x001fc40007ffe0ff */
[----:B------:R-:W-:-:S03]  /*e140*/  I2FP.F32.S32 R203, R203 ;  /* 0x000000cb00cb7245 */ /* 0x000fc60000201400 */
[----:B------:R-:W0:Y:S01]  /*e150*/  SHFL.DOWN PT, R205, R196, 0x1, 0x1f ;  /* 0x08201f00c4cd7f89 */ /* 0x000e2200000e0000 */
[C---:B--2---:R-:W-:Y:S01]  /*e160*/  FMUL.FTZ R151, R197.reuse, R204 ;  /* 0x000000ccc5977220 */ /* 0x044fe20000410000 */
[----:B------:R-:W-:-:S03]  /*e170*/  FADD.FTZ R197, -R197, R148 ;  /* 0x00000094c5c57221 */ /* 0x000fc60000010100 */
[----:B------:R-:W-:Y:S01]  /*e180*/  FFMA.FTZ R151, R150, R148, R151 ;  /* 0x0000009496977223 */ /* 0x000fe20000010097 */
[----:B------:R-:W-:Y:S01]  /*e190*/  FMUL.FTZ R197, R197, R197 ;  /* 0x000000c5c5c57220 */ /* 0x000fe20000410000 */
[----:B---3--:R-:W-:Y:S02]  /*e1a0*/  FADD.FTZ R149, R194, R149 ;  /* 0x00000095c2957221 */ /* 0x008fe40000010000 */
[----:B-1----:R-:W-:Y:S01]  /*e1b0*/  FMUL.FTZ R151, R202, R151 ;  /* 0x00000097ca977220 */ /* 0x002fe20000410000 */
[----:B------:R-:W-:Y:S01]  /*e1c0*/  FMUL.FTZ R197, R197, R150 ;  /* 0x00000096c5c57220 */ /* 0x000fe20000410000 */
[----:B------:R-:W-:-:S03]  /*e1d0*/  I2FP.F32.S32 R150, R196 ;  /* 0x000000c400967245 */ /* 0x000fc60000201400 */
[----:B------:R-:W1:Y:S01]  /*e1e0*/  SHFL.DOWN PT, R0, R151, 0x2, 0x1f ;  /* 0x08401f0097007f89 */ /* 0x000e6200000e0000 */
[----:B------:R-:W-:Y:S01]  /*e1f0*/  FMUL.FTZ R197, R197, R204 ;  /* 0x000000ccc5c57220 */ /* 0x000fe20000410000 */
[----:B------:R-:W2:Y:S03]  /*e200*/  MUFU.RCP R194, R150 ;  /* 0x0000009600c27308 */ /* 0x000ea60000001000 */
[----:B------:R-:W-:-:S05]  /*e210*/  FFMA.FTZ R149, R202, R197, R149 ;  /* 0x000000c5ca957223 */ /* 0x000fca0000010095 */
[----:B------:R-:W3:Y:S01]  /*e220*/  SHFL.DOWN PT, R148, R149, 0x2, 0x1f ;  /* 0x08401f0095947f89 */ /* 0x000ee200000e0000 */
[----:B0-----:R-:W-:Y:S01]  /*e230*/  IMAD.IADD R196, R196, 0x1, R205 ;  /* 0x00000001c4c47824 */ /* 0x001fe200078e02cd */
[----:B------:R-:W-:-:S04]  /*e240*/  I2FP.F32.S32 R205, R205 ;  /* 0x000000cd00cd7245 */ /* 0x000fc80000201400 */
[----:B------:R-:W-:-:S06]  /*e250*/  I2FP.F32.S32 R196, R196 ;  /* 0x000000c400c47245 */ /* 0x000fcc0000201400 */
[----:B------:R-:W0:Y:S01]  /*e260*/  MUFU.RCP R196, R196 ;  /* 0x000000c400c47308 */ /* 0x000e220000001000 */
[----:B-1----:R-:W-:Y:S01]  /*e270*/  FMUL.FTZ R197, R0, R203 ;  /* 0x000000cb00c57220 */ /* 0x002fe20000410000 */
[----:B------:R-:W-:-:S03]  /*e280*/  FADD.FTZ R0, R151, -R0 ;  /* 0x8000000097007221 */ /* 0x000fc60000010000 */
[----:B------:R-:W-:Y:S01]  /*e290*/  FFMA.FTZ R197, R198, R151, R197 ;  /* 0x00000097c6c57223 */ /* 0x000fe200000100c5 */
[----:B------:R-:W-:-:S03]  /*e2a0*/  FMUL.FTZ R151, R0, R0 ;  /* 0x0000000000977220 */ /* 0x000fc60000410000 */
[----:B--2---:R-:W-:Y:S01]  /*e2b0*/  FMUL.FTZ R197, R194, R197 ;  /* 0x000000c5c2c57220 */ /* 0x004fe20000410000 */
[----:B------:R-:W-:Y:S01]  /*e2c0*/  FMUL.FTZ R151, R198, R151 ;  /* 0x00000097c6977220 */ /* 0x000fe20000410000 */
[----:B---3--:R-:W-:-:S03]  /*e2d0*/  FADD.FTZ R149, R149, R148 ;  /* 0x0000009495957221 */ /* 0x008fc60000010000 */
[----:B------:R-:W1:Y:S01]  /*e2e0*/  SHFL.DOWN PT, R0, R197, 0x1, 0x1f ;  /* 0x08201f00c5007f89 */ /* 0x000e6200000e0000 */
[----:B------:R-:W-:-:S04]  /*e2f0*/  FMUL.FTZ R151, R151, R203 ;  /* 0x000000cb97977220 */ /* 0x000fc80000410000 */
[----:B------:R-:W-:-:S05]  /*e300*/  FFMA.FTZ R149, R194, R151, R149 ;  /* 0x00000097c2957223 */ /* 0x000fca0000010095 */
[----:B------:R-:W2:Y:S01]  /*e310*/  SHFL.DOWN PT, R148, R149, 0x1, 0x1f ;  /* 0x08201f0095947f89 */ /* 0x000ea200000e0000 */
[----:B-1----:R-:W-:Y:S01]  /*e320*/  FADD.FTZ R151, R197, -R0 ;  /* 0x80000000c5977221 */ /* 0x002fe20000010000 */
[----:B------:R-:W-:-:S03]  /*e330*/  FMUL.FTZ R203, R0, R205 ;  /* 0x000000cd00cb7220 */ /* 0x000fc60000410000 */
[----:B------:R-:W-:Y:S01]  /*e340*/  FMUL.FTZ R151, R151, R151 ;  /* 0x0000009797977220 */ /* 0x000fe20000410000 */
[----:B------:R-:W-:-:S03]  /*e350*/  FFMA.FTZ R203, R150, R197, R203 ;  /* 0x000000c596cb7223 */ /* 0x000fc600000100cb */
[----:B------:R-:W-:Y:S01]  /*e360*/  FMUL.FTZ R150, R150, R151 ;  /* 0x0000009796967220 */ /* 0x000fe20000410000 */
[----:B0-----:R-:W-:Y:S01]  /*e370*/  FMUL.FTZ R203, R196, R203 ;  /* 0x000000cbc4cb7220 */ /* 0x001fe20000410000 */
[----:B--2---:R-:W-:Y:S02]  /*e380*/  FADD.FTZ R151, R149, R148 ;  /* 0x0000009495977221 */ /* 0x004fe40000010000 */
        /* <DEDUP_REMOVED lines=15> */
[----:B------:R-:W-:-:S03]  /*e480*/  LOP3.LUT R162, R152, 0xff, RZ, 0xc0, !PT ;  /* 0x000000ff98a27812 */ /* 0x000fc600078ec0ff */
[----:B------:R-:W-:-:S05]  /*e490*/  IMAD R0, R0, R195, RZ ;  /* 0x000000c300007224 */ /* 0x000fca00078e02ff */
[----:B-1----:R-:W-:-:S04]  /*e4a0*/  SHF.R.S32.HI R145, RZ, 0x1f, R0 ;  /* 0x0000001fff917819 */ /* 0x002fc80000011400 */
[----:B------:R-:W-:Y:S02]  /*e4b0*/  LEA.HI R145, R145, R0, RZ, 0x3 ;  /* 0x0000000091917211 */ /* 0x000fe400078f18ff */
[----:B------:R-:W-:Y:S02]  /*e4c0*/  FSEL R0, R203, RZ, !P6 ;  /* 0x000000ffcb007208 */ /* 0x000fe40007000000 */
[----:B------:R-:W-:Y:S01]  /*e4d0*/  LEA.HI.SX32 R193, R145, R162, 0x1d ;  /* 0x000000a291c17211 */ /* 0x000fe200078feaff */
[----:B------:R-:W-:Y:S06]  /*e4e0*/  @!P5 BRA `(.L_x_14794) ;  /* 0x000000000080d947 */ /* 0x000fec0003800000 */
[----:B------:R-:W0:Y:S01]  /*e4f0*/  LDC.64 R148, c[0x0][0x2b8] ;  /* 0x0000ae00ff947b82 */ /* 0x000e220000000a00 */
        /* <DEDUP_REMOVED lines=31> */
.L_x_14794:
[----:B------:R-:W-:Y:S05]  /*e6f0*/  BSYNC B1 ;  /* 0x0000000000017941 */ /* 0x000fea0003800000 */
.L_x_14793:
[----:B------:R-:W-:Y:S01]  /*e700*/  ISETP.NE.AND P0, PT, R199, RZ, PT ;  /* 0x000000ffc700720c */ /* 0x000fe20003f05270 */
[----:B------:R-:W-:-:S12]  /*e710*/  BSSY B1, `(.L_x_14795) ;  /* 0x0000022000017945 */ /* 0x000fd80003800000 */
[----:B------:R-:W-:Y:S05]  /*e720*/  @!P0 BRA `(.L_x_14796) ;  /* 0x0000000000808947 */ /* 0x000fea0003800000 */
[----:B0-----:R-:W0:Y:S01]  /*e730*/  LDC.64 R148, c[0x0][0x2b8] ;  /* 0x0000ae00ff947b82 */ /* 0x001e220000000a00 */
        /* <DEDUP_REMOVED lines=31> */
.L_x_14796:
[----:B------:R-:W-:Y:S05]  /*e930*/  BSYNC B1 ;  /* 0x0000000000017941 */ /* 0x000fea0003800000 */
.L_x_14795:
        /* <DEDUP_REMOVED lines=35> */
.L_x_14798:
[----:B------:R-:W-:Y:S05]  /*eb70*/  BSYNC B1 ;  /* 0x0000000000017941 */ /* 0x000fea0003800000 */
.L_x_14797:
        /* <DEDUP_REMOVED lines=32> */
.L_x_14792:
[----:B------:R-:W-:Y:S05]  /*ed80*/  BSYNC B0 ;  /* 0x0000000000007941 */ /* 0x000fea0003800000 */
.L_x_14791:
[----:B------:R-:W-:Y:S02]  /*ed90*/  IADD3 R170, R170, UR10, RZ ;  /* 0x0000000aaaaa7c10 */ /* 0x000fe4000fffe0ff */
[----:B------:R-:W-:Y:S02]  /*eda0*/  SEL R0, RZ, 0x1, P1 ;  /* 0x00000001ff007807 */ /* 0x000fe40000800000 */
[----:B------:R-:W-:-:S13]  /*edb0*/  ISETP.GE.AND P0, PT, R170, UR11, PT ;  /* 0x0000000baa007c0c */ /* 0x000fda000bf06270 */
[----:B------:R-:W-:Y:S05]  /*edc0*/  @!P0 BRA `(.L_x_14799) ;  /* 0xffffff2000088947 */ /* 0x000fea000383ffff */
[----:B------:R-:W-:Y:S05]  /*edd0*/  EXIT ;  /* 0x000000000000794d */ /* 0x000fea0003800000 */
.L_x_14790:
[----:B------:R-:W-:Y:S01]  /*ede0*/  HFMA2.MMA R198, -RZ, RZ, 0, 5.9604644775390625e-08 ;  /* 0x00000001ffc67435 */ /* 0x000fe200000001ff */
[----:B------:R-:W-:Y:S01]  /*edf0*/  IMAD.MOV.U32 R203, RZ, RZ, R147 ;  /* 0x000000ffffcb7224 */ /* 0x000fe200078e0093 */
[----:B------:R-:W-:Y:S01]  /*ee00*/  MOV R196, 0xffffffff ;  /* 0xffffffff00c47802 */ /* 0x000fe20000000f00 */
[----:B------:R-:W-:-:S08]  /*ee10*/  IMAD.MOV.U32 R205, RZ, RZ, 0x1f ;  /* 0x0000001fffcd7424 */ /* 0x000fd000078e00ff */
[----:B----45:R-:W-:Y:S05]  /*ee20*/  WARPSYNC.COLLECTIVE R196, `(.L_x_14800) ;  /* 0x00000000c4087348 */ /* 0x030fea0003c00000 */
[----:B------:R0:W1:Y:S02]  /*ee30*/  SHFL.BFLY P6, R197, R203, R198, R205 ;  /* 0x0c0000c6cbc57389 */ /* 0x00006400000c00cd */
[----:B01--45:R-:W-:Y:S01]  /*ee40*/  ENDCOLLECTIVE ;  /* 0x000000000000791b */ /* 0x033fe20003800000 */
.L_x_14800:
[----:B------:R-:W-:Y:S02]  /*ee50*/  IMAD.MOV.U32 R198, RZ, RZ, 0x2 ;  /* 0x00000002ffc67424 */ /* 0x000fe400078e00ff */
[----:B------:R-:W-:-:S04]  /*ee60*/  IMAD.MOV.U32 R0, RZ, RZ, R197 ;  /* 0x000000ffff007224 */ /* 0x000fc800078e00c5 */
[----:B------:R-:W-:-:S05]  /*ee70*/  FADD.FTZ R148, R147, R0 ;  /* 0x0000000093947221 */ /* 0x000fca0000010000 */
[----:B------:R-:W-:-:S07]  /*ee80*/  MOV R203, R148 ;  /* 0x0000009400cb7202 */ /* 0x000fce0000000f00 */
[----:B------:R-:W-:Y:S05]  /*ee90*/  WARPSYNC.COLLECTIVE R196, `(.L_x_14801) ;  /* 0x00000000c4087348 */ /* 0x000fea0003c00000 */
[----:B------:R0:W1:Y:S02]  /*eea0*/  SHFL.BFLY P6, R197, R203, R198, R205 ;  /* 0x0c0000c6cbc57389 */ /* 0x00006400000c00cd */
[----:B01----:R-:W-:Y:S01]  /*eeb0*/  ENDCOLLECTIVE ;  /* 0x000000000000791b */ /* 0x003fe20003800000 */
.L_x_14801:
[----:B------:R-:W-:Y:S01]  /*eec0*/  HFMA2.MMA R198, -RZ, RZ, 0, 2.384185791015625e-07 ;  /* 0x00000004ffc67435 */ /* 0x000fe200000001ff */
[----:B------:R-:W-:-:S05]  /*eed0*/  MOV R149, R197 ;  /* 0x000000c500957202 */ /* 0x000fca0000000f00 */
[----:B------:R-:W-:-:S04]  /*eee0*/  FADD.FTZ R149, R148, R149 ;  /* 0x0000009594957221 */ /* 0x000fc80000010000 */
[----:B------:R-:W-:-:S07]  /*eef0*/  IMAD.MOV.U32 R203, RZ, RZ, R149 ;  /* 0x000000ffffcb7224 */ /* 0x000fce00078e0095 */
[----:B------:R-:W-:Y:S05]  /*ef00*/  WARPSYNC.COLLECTIVE R196, `(.L_x_14802) ;  /* 0x00000000c4087348 */ /* 0x000fea0003c00000 */
[----:B------:R0:W1:Y:S02]  /*ef10*/  SHFL.BFLY P6, R197, R203, R198, R205 ;  /* 0x0c0000c6cbc57389 */ /* 0x00006400000c00cd */
[----:B01----:R-:W-:Y:S01]  /*ef20*/  ENDCOLLECTIVE ;  /* 0x000000000000791b */ /* 0x003fe20003800000 */
.L_x_14802:
[----:B------:R-:W-:Y:S02]  /*ef30*/  IMAD.MOV.U32 R198, RZ, RZ, 0x8 ;  /* 0x00000008ffc67424 */ /* 0x000fe400078e00ff */
[----:B------:R-:W-:-:S04]  /*ef40*/  IMAD.MOV.U32 R0, RZ, RZ, R197 ;  /* 0x000000ffff007224 */ /* 0x000fc800078e00c5 */
[----:B------:R-:W-:-:S05]  /*ef50*/  FADD.FTZ R150, R149, R0 ;  /* 0x0000000095967221 */ /* 0x000fca0000010000 */
[----:B------:R-:W-:-:S07]  /*ef60*/  MOV R203, R150 ;  /* 0x0000009600cb7202 */ /* 0x000fce0000000f00 */
[----:B------:R-:W-:Y:S05]  /*ef70*/  WARPSYNC.COLLECTIVE R196, `(.L_x_14803) ;  /* 0x00000000c4087348 */ /* 0x000fea0003c00000 */
[----:B------:R0:W1:Y:S02]  /*ef80*/  SHFL.BFLY P6, R197, R203, R198, R205 ;  /* 0x0c0000c6cbc57389 */ /* 0x00006400000c00cd */
[----:B01----:R-:W-:Y:S01]  /*ef90*/  ENDCOLLECTIVE ;  /* 0x000000000000791b */ /* 0x003fe20003800000 */
.L_x_14803:
[----:B------:R-:W-:Y:S01]  /*efa0*/  HFMA2.MMA R198, -RZ, RZ, 0, 9.5367431640625e-07 ;  /* 0x00000010ffc67435 */ /* 0x000fe200000001ff */
[----:B------:R-:W-:-:S05]  /*efb0*/  MOV R151, R197 ;  /* 0x000000c500977202 */ /* 0x000fca0000000f00 */
[----:B------:R-:W-:-:S04]  /*efc0*/  FADD.FTZ R151, R150, R151 ;  /* 0x0000009796977221 */ /* 0x000fc80000010000 */
[----:B------:R-:W-:-:S07]  /*efd0*/  IMAD.MOV.U32 R203, RZ, RZ, R151 ;  /* 0x000000ffffcb7224 */ /* 0x000fce00078e0097 */
[----:B------:R-:W-:Y:S05]  /*efe0*/  WARPSYNC.COLLECTIVE R196, `(.L_x_14804) ;  /* 0x00000000c4087348 */ /* 0x000fea0003c00000 */
[----:B------:R0:W1:Y:S02]  /*eff0*/  SHFL.BFLY P6, R197, R203, R198, R205 ;  /* 0x0c0000c6cbc57389 */ /* 0x00006400000c00cd */
[----:B01----:R-:W-:Y:S01]  /*f000*/  ENDCOLLECTIVE ;  /* 0x000000000000791b */ /* 0x003fe20003800000 */
.L_x_14804:
        /* <DEDUP_REMOVED lines=73> */
.L_x_14805:
[----:B------:R-:W-:Y:S01]  /*f4a0*/  HFMA2.MMA R198, -RZ, RZ, 0, 1.1920928955078125e-07 ;  /* 0x00000002ffc67435 */ /* 0x000fe200000001ff */
[----:B------:R-:W-:-:S05]  /*f4b0*/  MOV R147, R197 ;  /* 0x000000c500937202 */ /* 0x000fca0000000f00 */
[----:B------:R-:W-:-:S04]  /*f4c0*/  FADD.FTZ R147, R0, R147 ;  /* 0x0000009300937221 */ /* 0x000fc80000010000 */
[----:B------:R-:W-:-:S07]  /*f4d0*/  IMAD.MOV.U32 R203, RZ, RZ, R147 ;  /* 0x000000ffffcb7224 */ /* 0x000fce00078e0093 */
[----:B------:R-:W-:Y:S05]  /*f4e0*/  WARPSYNC.COLLECTIVE R196, `(.L_x_14806) ;  /* 0x00000000c4087348 */ /* 0x000fea0003c00000 */
[----:B------:R0:W1:Y:S02]  /*f4f0*/  SHFL.BFLY P6, R197, R203, R198, R205 ;  /* 0x0c0000c6cbc57389 */ /* 0x00006400000c00cd */
[----:B01----:R-:W-:Y:S01]  /*f500*/  ENDCOLLECTIVE ;  /* 0x000000000000791b */ /* 0x003fe20003800000 */
.L_x_14806:
[----:B------:R-:W-:Y:S02]  /*f510*/  IMAD.MOV.U32 R198, RZ, RZ, 0x4 ;  /* 0x00000004ffc67424 */ /* 0x000fe400078e00ff */
[----:B------:R-:W-:-:S04]  /*f520*/  IMAD.MOV.U32 R148, RZ, RZ, R197 ;  /* 0x000000ffff947224 */ /* 0x000fc800078e00c5 */
[----:B------:R-:W-:-:S05]  /*f530*/  FADD.FTZ R148, R147, R148 ;  /* 0x0000009493947221 */ /* 0x000fca0000010000 */
[----:B------:R-:W-:-:S07]  /*f540*/  MOV R203, R148 ;  /* 0x0000009400cb7202 */ /* 0x000fce0000000f00 */
[----:B------:R-:W-:Y:S05]  /*f550*/  WARPSYNC.COLLECTIVE R196, `(.L_x_14807) ;  /* 0x00000000c4087348 */ /* 0x000fea0003c00000 */
[----:B------:R0:W1:Y:S02]  /*f560*/  SHFL.BFLY P6, R197, R203, R198, R205 ;  /* 0x0c0000c6cbc57389 */ /* 0x00006400000c00cd */
[----:B01----:R-:W-:Y:S01]  /*f570*/  ENDCOLLECTIVE ;  /* 0x000000000000791b */ /* 0x003fe20003800000 */
.L_x_14807:
[----:B------:R-:W-:Y:S01]  /*f580*/  HFMA2.MMA R198, -RZ, RZ, 0, 4.76837158203125e-07 ;  /* 0x00000008ffc67435 */ /* 0x000fe200000001ff */
[----:B------:R-:W-:-:S05]  /*f590*/  MOV R149, R197 ;  /* 0x000000c500957202 */ /* 0x000fca0000000f00 */
[----:B------:R-:W-:-:S04]  /*f5a0*/  FADD.FTZ R149, R148, R149 ;  /* 0x0000009594957221 */ /* 0x000fc80000010000 */
[----:B------:R-:W-:-:S07]  /*f5b0*/  IMAD.MOV.U32 R203, RZ, RZ, R149 ;  /* 0x000000ffffcb7224 */ /* 0x000fce00078e0095 */
[----:B------:R-:W-:Y:S05]  /*f5c0*/  WARPSYNC.COLLECTIVE R196, `(.L_x_14808) ;  /* 0x00000000c4087348 */ /* 0x000fea0003c00000 */
[----:B------:R0:W1:Y:S02]  /*f5d0*/  SHFL.BFLY P6, R197, R203, R198, R205 ;  /* 0x0c0000c6cbc57389 */ /* 0x00006400000c00cd */
[----:B01----:R-:W-:Y:S01]  /*f5e0*/  ENDCOLLECTIVE ;  /* 0x000000000000791b */ /* 0x003fe20003800000 */
.L_x_14808:
[----:B------:R-:W-:Y:S02]  /*f5f0*/  IMAD.MOV.U32 R198, RZ, RZ, 0x10 ;  /* 0x00000010ffc67424 */ /* 0x000fe400078e00ff */
[----:B------:R-:W-:-:S04]  /*f600*/  IMAD.MOV.U32 R150, RZ, RZ, R197 ;  /* 0x000000ffff967224 */ /* 0x000fc800078e00c5 */
[----:B------:R-:W-:-:S05]  /*f610*/  FADD.FTZ R150, R149, R150 ;  /* 0x0000009695967221 */ /* 0x000fca0000010000 */
[----:B------:R-:W-:-:S07]  /*f620*/  MOV R203, R150 ;  /* 0x0000009600cb7202 */ /* 0x000fce0000000f00 */
[----:B------:R-:W-:Y:S05]  /*f630*/  WARPSYNC.COLLECTIVE R196, `(.L_x_14809) ;  /* 0x00000000c4087348 */ /* 0x000fea0003c00000 */
[----:B------:R0:W1:Y:S02]  /*f640*/  SHFL.BFLY P6, R197, R203, R198, R205 ;  /* 0x0c0000c6cbc57389 */ /* 0x00006400000c00cd */
[----:B01----:R-:W-:Y:S01]  /*f650*/  ENDCOLLECTIVE ;  /* 0x000000000000791b */ /* 0x003fe20003800000 */
.L_x_14809:
[----:B------:R-:W-:Y:S01]  /*f660*/  MOV R151, R197 ;  /* 0x000000c500977202 */ /* 0x000fe20000000f00 */
[----:B------:R-:W-:Y:S06]  /*f670*/  BRA `(.L_x_14810) ;  /* 0xffffffe800087947 */ /* 0x000fec000383ffff */
.L_x_14811:
        /* <DEDUP_REMOVED lines=16> */
.L_x_30262:


//--------------------- .text._ZN10layer_norm13ln_fwd_kernelINS_13Kernel_traitsIf13__nv_bfloat16fS2_fjLj8192ELj1ELj1ELj8ELj16ENS_18Kernel_traits_baseILj8192EfS2_fS2_fjLj256EEEEELb1ELb1ELb1ELb1EEEvNS_9FwdParamsE --------------------------
	.section	.text._ZN10layer_norm13ln_fwd_kernelINS_13Kernel_traitsIf13__nv_bfloat16fS2_fjLj8192ELj1ELj1ELj8ELj16ENS_18Kernel_traits_baseILj8192EfS2_fS2_fjLj256EEEEELb1ELb1ELb1ELb1EEEvNS_9FwdParamsE,"ax",@progbits
	.align	128
        .global         _ZN10layer_norm13ln_fwd_kernelINS_13Kernel_traitsIf13__nv_bfloat16fS2_fjLj8192ELj1ELj1ELj8ELj16ENS_18Kernel_traits_baseILj8192EfS2_fS2_fjLj256EEEEELb1ELb1ELb1ELb1EEEvNS_9FwdParamsE
        .type           _ZN10layer_norm13ln_fwd_kernelINS_13Kernel_traitsIf13__nv_bfloat16fS2_fjLj8192ELj1ELj1ELj8ELj16ENS_18Kernel_traits_baseILj8192EfS2_fS2_fjLj256EEEEELb1ELb1ELb1ELb1EEEvNS_9FwdParamsE,@function
        .size           _ZN10layer_norm13ln_fwd_kernelINS_13Kernel_traitsIf13__nv_bfloat16fS2_fjLj8192ELj1ELj1ELj8ELj16ENS_18Kernel_traits_baseILj8192EfS2_fS2_fjLj256EEEEELb1ELb1ELb1ELb1EEEvNS_9FwdParamsE,(.L_x_30263 - _ZN10layer_norm13ln_fwd_kernelINS_13Kernel_traitsIf13__nv_bfloat16fS2_fjLj8192ELj1ELj1ELj8ELj16ENS_18Kernel_traits_baseILj8192EfS2_fS2_fjLj256EEEEELb1ELb1ELb1ELb1EEEvNS_9FwdParamsE)
        .other          _ZN10layer_norm13ln_fwd_kernelINS_13Kernel_traitsIf13__nv_bfloat16fS2_fjLj8192ELj1ELj1ELj8ELj16ENS_18Kernel_traits_baseILj8192EfS2_fS2_fjLj256EEEEELb1ELb1ELb1ELb1EEEvNS_9FwdParamsE,@"STO_CUDA_ENTRY STV_DEFAULT"
_ZN10layer_norm13ln_fwd_kernelINS_13Kernel_traitsIf13__nv_bfloat16fS2_fjLj8192ELj1ELj1ELj8ELj16ENS_18Kernel_traits_baseILj8192EfS2_fS2_fjLj256EEEEELb1ELb1ELb1ELb1EEEvNS_9FwdParamsE:
.text._ZN10layer_norm13ln_fwd_kernelINS_13Kernel_traitsIf13__nv_bfloat16fS2_fjLj8192ELj1ELj1ELj8ELj16ENS_18Kernel_traits_baseILj8192EfS2_fS2_fjLj256EEEEELb1ELb1ELb1ELb1EEEvNS_9FwdParamsE:
        /* <DEDUP_REMOVED lines=35> */
[----:B------:R-:W-:Y:S01]  /*0230*/  CS2R R70, SRZ ;  /* 0x0000000000467805 */ /* 0x000fe2000001ff00 */
[----:B------:R-:W5:Y:S01]  /*0240*/  @P1 LDG.E.64 R2, desc[UR4][R2.64] ;  /* 0x0000000402021981 */ /* 0x000f62000c1e1b00 */
[----:B------:R-:W1:Y:S01]  /*0250*/  LDC R170, c[0x0][RZ] ;  /* 0x00000000ffaa7b82 */ /* 0x000e620000000800 */
[----:B------:R-:W-:-:S02]  /*0260*/  IADD3 R102, P2, R0, UR8, RZ ;  /* 0x0000000800667c10 */ /* 0x000fc4000ff5e0ff */
[----:B------:R-:W-:Y:S02]  /*0270*/  LOP3.LUT R148, R149, 0xff, RZ, 0xc0, !PT ;  /* 0x000000ff95947812 */ /* 0x000fe400078ec0ff */
[----:B0-----:R-:W-:Y:S01]  /*0280*/  IADD3 R4, P3, R0, UR6, RZ ;  /* 0x0000000600047c10 */ /* 0x001fe2000ff7e0ff */
[----:B------:R-:W-:Y:S01]  /*0290*/  IMAD.X R103, RZ, RZ, UR9, P2 ;  /* 0x00000009ff677e24 */ /* 0x000fe200090e06ff */
[----:B------:R-:W-:Y:S01]  /*02a0*/  LEA R104, P4, R148, UR10, 0x5 ;  /* 0x0000000a94687c11 */ /* 0x000fe2000f8828ff */
[----:B------:R-:W1:Y:S02]  /*02b0*/  S2UR UR6, SR_CTAID.X ;  /* 0x00000000000679c3 */ /* 0x000e640000002500 */
[----:B------:R-:W-:Y:S01]  /*02c0*/  IMAD.X R5, RZ, RZ, UR7, P3 ;  /* 0x00000007ff057e24 */ /* 0x000fe200098e06ff */
[----:B------:R-:W-:Y:S01]  /*02d0*/  ULDC UR7, c[0x0][0x214] ;  /* 0x0000850000077ab9 */ /* 0x000fe20000000800 */
[----:B------:R-:W-:-:S03]  /*02e0*/  IADD3.X R105, RZ, UR11, RZ, P4, !PT ;  /* 0x0000000bff697c10 */ /* 0x000fc6000a7fe4ff */
        /* <DEDUP_REMOVED lines=25> */
[--C-:B------:R-:W-:Y:S01]  /*0480*/  SHF.R.U64 R171, R187, 0x2, R106.reuse ;  /* 0x00000002bbab7819 */ /* 0x100fe2000000126a */
[----:B------:R-:W-:Y:S01]  /*0490*/  VIADD R151, R2, 0x9e3779b9 ;  /* 0x9e3779b902977836 */ /* 0x000fe20000000000 */
[----:B------:R-:W-:Y:S01]  /*04a0*/  SHF.R.U32.HI R173, RZ, 0x2, R106 ;  /* 0x00000002ffad7819 */ /* 0x000fe2000001166a */
[----:B------:R-:W5:Y:S04]  /*04b0*/  LDG.E.128 R28, desc[UR4][R104.64+0x10] ;  /* 0x00001004681c7981 */ /* 0x000f68000c1e1d00 */
[----:B------:R-:W5:Y:S01]  /*04c0*/  LDG.E.128 R24, desc[UR4][R104.64+0x2000] ;  /* 0x0020000468187981 */ /* 0x000f62000c1e1d00 */
[----:B-1----:R-:W-:-:S03]  /*04d0*/  IMAD.WIDE.U32 R102, R170, -0x326172a9, RZ ;  /* 0xcd9e8d57aa667825 */ /* 0x002fc600078e00ff */
[----:B------:R-:W5:Y:S01]  /*04e0*/  LDG.E.128 R20, desc[UR4][R104.64+0x2010] ;  /* 0x0020100468147981 */ /* 0x000f62000c1e1d00 */
[----:B------:R-:W-:Y:S01]  /*04f0*/  IMAD.WIDE.U32 R100, R171, -0x2daee0ad, RZ ;  /* 0xd2511f53ab647825 */ /* 0x000fe200078e00ff */
[----:B------:R-:W-:Y:S01]  /*0500*/  LOP3.LUT R0, R103, R173, R2, 0x96, !PT ;  /* 0x000000ad67007212 */ /* 0x000fe200078e9602 */
[----:B------:R-:W-:Y:S01]  /*0510*/  ULDC.U8 UR6, c[0x0][0x2a0] ;  /* 0x0000a80000067ab9 */ /* 0x000fe20000000000 */
[----:B------:R-:W5:Y:S04]  /*0520*/  LDG.E.128 R16, desc[UR4][R104.64+0x4000] ;  /* 0x0040000468107981 */ /* 0x000f68000c1e1d00 */
[----:B------:R-:W5:Y:S01]  /*0530*/  LDG.E.128 R12, desc[UR4][R104.64+0x4010] ;  /* 0x00401004680c7981 */ /* 0x000f62000c1e1d00 */
[----:B------:R-:W-:-:S03]  /*0540*/  LOP3.LUT R106, R101, R3, RZ, 0x3c, !PT ;  /* 0x00000003656a7212 */ /* 0x000fc600078e3cff */
[----:B------:R-:W5:Y:S04]  /*0550*/  LDG.E.128 R8, desc[UR4][R104.64+0x6000] ;  /* 0x0060000468087981 */ /* 0x000f68000c1e1d00 */
[----:B0-----:R0:W5:Y:S01]  /*0560*/  LDG.E.128 R4, desc[UR4][R104.64+0x6010] ;  /* 0x0060100468047981 */ /* 0x001162000c1e1d00 */
[----:B------:R-:W-:Y:S01]  /*0570*/  IMAD.WIDE.U32 R106, R106, -0x326172a9, RZ ;  /* 0xcd9e8d576a6a7825 */ /* 0x000fe200078e00ff */
[C---:B------:R-:W-:Y:S01]  /*0580*/  IADD3 R152, R2.reuse, 0x3c6ef372, RZ ;  /* 0x3c6ef37202987810 */ /* 0x040fe20007ffe0ff */
[----:B------:R-:W-:Y:S01]  /*0590*/  ULDC UR7, c[0x0][0x290] ;  /* 0x0000a40000077ab9 */ /* 0x000fe20000000800 */
[C---:B------:R-:W-:Y:S01]  /*05a0*/  IADD3 R155, R2.reuse, -0x255992d5, RZ ;  /* 0xdaa66d2b029b7810 */ /* 0x040fe20007ffe0ff */
[C---:B------:R-:W-:Y:S01]  /*05b0*/  VIADD R153, R3.reuse, 0x76cf5d0a ;  /* 0x76cf5d0a03997836 */ /* 0x040fe20000000000 */
[C---:B------:R-:W-:Y:S01]  /*05c0*/  IADD3 R158, R3.reuse, -0x56f99767, RZ ;  /* 0xa9066899039e7810 */ /* 0x040fe20007ffe0ff */
[C---:B------:R-:W-:Y:S01]  /*05d0*/  VIADD R154, R3.reuse, 0x32370b8f ;  /* 0x32370b8f039a7836 */ /* 0x040fe20000000000 */
[----:B------:R-:W-:Y:S01]  /*05e0*/  IADD3 R161, R3, 0x646e171e, RZ ;  /* 0x646e171e03a17810 */ /* 0x000fe20007ffe0ff */
[C---:B------:R-:W-:Y:S01]  /*05f0*/  VIADD R156, R2.reuse, 0x78dde6e4 ;  /* 0x78dde6e4029c7836 */ /* 0x040fe20000000000 */
[----:B------:R-:W-:Y:S01]  /*0600*/  IADD3 R164, R2, -0xe443238, RZ ;  /* 0xf1bbcdc802a47810 */ /* 0x000fe20007ffe0ff */
[----:B0-----:R-:W-:Y:S01]  /*0610*/  IMAD.WIDE.U32 R104, R0, -0x2daee0ad, RZ ;  /* 0xd2511f5300687825 */ /* 0x001fe200078e00ff */
[C---:B------:R-:W-:Y:S01]  /*0620*/  IADD3 R167, R2.reuse, -0x700cb87f, RZ ;  /* 0x8ff3478102a77810 */ /* 0x040fe20007ffe0ff */
[----:B------:R-:W-:Y:S01]  /*0630*/  ULDC.64 UR8, c[0x0][0x298] ;  /* 0x0000a60000087ab9 */ /* 0x000fe20000000a00 */
[----:B------:R-:W-:Y:S01]  /*0640*/  LOP3.LUT R187, R187, 0x3, RZ, 0xc0, !PT ;  /* 0x00000003bbbb7812 */ /* 0x000fe200078ec0ff */
[----:B------:R-:W-:Y:S01]  /*0650*/  VIADD R157, R3, 0xed9eba14 ;  /* 0xed9eba14039d7836 */ /* 0x000fe20000000000 */
[----:B------:R-:W-:Y:S01]  /*0660*/  LOP3.LUT R103, R105, R100, R150, 0x96, !PT ;  /* 0x0000006469677212 */ /* 0x000fe200078e9696 */
[C---:B------:R-:W-:Y:S01]  /*0670*/  VIADD R159, R2.reuse, 0x1715609d ;  /* 0x1715609d029f7836 */ /* 0x040fe20000000000 */
[----:B------:R-:W-:Y:S01]  /*0680*/  LOP3.LUT R100, R107, R151, R102, 0x96, !PT ;  /* 0x000000976b647212 */ /* 0x000fe200078e9666 */
[----:B------:R-:W-:Y:S01]  /*0690*/  VIADD R160, R2, 0xb54cda56 ;  /* 0xb54cda5602a07836 */ /* 0x000fe20000000000 */
[----:B------:R-:W-:Y:S01]  /*06a0*/  ISETP.NE.AND P2, PT, RZ, UR6, PT ;  /* 0x00000006ff007c0c */ /* 0x000fe2000bf45270 */
[----:B------:R-:W-:Y:S01]  /*06b0*/  IMAD.WIDE.U32 R102, R103, -0x326172a9, RZ ;  /* 0xcd9e8d5767667825 */ /* 0x000fe200078e00ff */
[----:B------:R-:W-:Y:S01]  /*06c0*/  ULDC UR6, c[0x0][0x294] ;  /* 0x0000a50000067ab9 */ /* 0x000fe20000000800 */
[----:B------:R-:W-:-:S02]  /*06d0*/  ULDC.64 UR10, c[0x0][0x210] ;  /* 0x00008400000a7ab9 */ /* 0x000fc40000000a00 */
        /* <DEDUP_REMOVED lines=41> */
.L_x_15111:
[----:B0-----:R-:W0:Y:S08]  /*0970*/  LDC.64 R112, c[0x0][0x280] ;  /* 0x0000a000ff707b82 */ /* 0x001e300000000a00 */
        /* <DEDUP_REMOVED lines=20> */
[----:B------:R-:W-:-:S05]  /*0ac0*/  @P3 IADD3 R121, R122, -0x1, RZ ;  /* 0xffffffff7a793810 */ /* 0x000fca0007ffe0ff */
        /* <DEDUP_REMOVED lines=26> */
.L_x_14815:
[----:B------:R-:W-:-:S07]  /*0c70*/  IMAD.MOV.U32 R121, RZ, RZ, R174 ;  /* 0x000000ffff797224 */ /* 0x000fce00078e00ae */
.L_x_14816:
[----:B------:R-:W-:Y:S05]  /*0c80*/  BSYNC B1 ;  /* 0x0000000000017941 */ /* 0x000fea0003800000 */
.L_x_14814:
        /* <DEDUP_REMOVED lines=16> */
.L_x_14820:
[----:B------:R-:W-:Y:S05]  /*0d90*/  BSYNC B2 ;  /* 0x0000000000027941 */ /* 0x000fea0003800000 */
.L_x_14819:
        /* <DEDUP_REMOVED lines=44> */
.L_x_14818:
[----:B------:R-:W-:Y:S05]  /*1060*/  BSYNC B1 ;  /* 0x0000000000017941 */ /* 0x000fea0003800000 */
.L_x_14817:
        /* <DEDUP_REMOVED lines=11> */
.L_x_14813:
[----:B------:R-:W-:Y:S05]  /*1120*/  BSYNC B0 ;  /* 0x0000000000007941 */ /* 0x000fea0003800000 */
.L_x_14812:
        /* <DEDUP_REMOVED lines=18> */
.L_x_14824:
[----:B------:R-:W-:-:S07]  /*1250*/  IMAD.MOV.U32 R113, RZ, RZ, R174 ;  /* 0x000000ffff717224 */ /* 0x000fce00078e00ae */
.L_x_14825:
[----:B------:R-:W-:Y:S05]  /*1260*/  BSYNC B1 ;  /* 0x0000000000017941 */ /* 0x000fea0003800000 */
.L_x_14823:
        /* <DEDUP_REMOVED lines=16> */
.L_x_14829:
[----:B------:R-:W-:Y:S05]  /*1370*/  BSYNC B2 ;  /* 0x0000000000027941 */ /* 0x000fea0003800000 */
.L_x_14828:
        /* <DEDUP_REMOVED lines=44> */
.L_x_14827:
[----:B------:R-:W-:Y:S05]  /*1640*/  BSYNC B1 ;  /* 0x0000000000017941 */ /* 0x000fea0003800000 */
.L_x_14826:
        /* <DEDUP_REMOVED lines=12> */
.L_x_14822:
[----:B------:R-:W-:Y:S05]  /*1710*/  BSYNC B0 ;  /* 0x0000000000007941 */ /* 0x000fea0003800000 */
.L_x_14821:
        /* <DEDUP_REMOVED lines=18> */
.L_x_14833:
[----:B------:R-:W-:-:S07]  /*1840*/  IMAD.MOV.U32 R122, RZ, RZ, R174 ;  /* 0x000000ffff7a7224 */ /* 0x000fce00078e00ae */
.L_x_14834:
[----:B------:R-:W-:Y:S05]  /*1850*/  BSYNC B1 ;  /* 0x0000000000017941 */ /* 0x000fea0003800000 */
.L_x_14832:
        /* <DEDUP_REMOVED lines=16> */
.L_x_14838:
[----:B------:R-:W-:Y:S05]  /*1960*/  BSYNC B2 ;  /* 0x0000000000027941 */ /* 0x000fea0003800000 */
.L_x_14837:
        /* <DEDUP_REMOVED lines=44> */
.L_x_14836:
[----:B------:R-:W-:Y:S05]  /*1c30*/  BSYNC B1 ;  /* 0x0000000000017941 */ /* 0x000fea0003800000 */
.L_x_14835:
        /* <DEDUP_REMOVED lines=11> */
.L_x_14831:
[----:B------:R-:W-:Y:S05]  /*1cf0*/  BSYNC B0 ;  /* 0x0000000000007941 */ /* 0x000fea0003800000 */
.L_x_14830:
        /* <DEDUP_REMOVED lines=18> */
.L_x_14842:
[----:B------:R-:W-:-:S07]  /*1e20*/  IMAD.MOV.U32 R115, RZ, RZ, R174 ;  /* 0x000000ffff737224 */ /* 0x000fce00078e00ae */
.L_x_14843:
[----:B------:R-:W-:Y:S05]  /*1e30*/  BSYNC B1 ;  /* 0x0000000000017941 */ /* 0x000fea0003800000 */
.L_x_14841:
        /* <DEDUP_REMOVED lines=16> */
.L_x_14847:
[----:B------:R-:W-:Y:S05]  /*1f40*/  BSYNC B2 ;  /* 0x0000000000027941 */ /* 0x000fea0003800000 */
.L_x_14846:
        /* <DEDUP_REMOVED lines=44> */
.L_x_14845:
[----:B------:R-:W-:Y:S05]  /*2210*/  BSYNC B1 ;  /* 0x0000000000017941 */ /* 0x000fea0003800000 */
.L_x_14844:
        /* <DEDUP_REMOVED lines=12> */
.L_x_14840:
[----:B------:R-:W-:Y:S05]  /*22e0*/  BSYNC B0 ;  /* 0x0000000000007941 */ /* 0x000fea0003800000 */
.L_x_14839:
        /* <DEDUP_REMOVED lines=18> */
.L_x_14851:
[----:B------:R-:W-:-:S07]  /*2410*/  IMAD.MOV.U32 R124, RZ, RZ, R174 ;  /* 0x000000ffff7c7224 */ /* 0x000fce00078e00ae */
.L_x_14852:
[----:B------:R-:W-:Y:S05]  /*2420*/  BSYNC B1 ;  /* 0x0000000000017941 */ /* 0x000fea0003800000 */
.L_x_14850:
        /* <DEDUP_REMOVED lines=16> */
.L_x_14856:
[----:B------:R-:W-:Y:S05]  /*2530*/  BSYNC B2 ;  /* 0x0000000000027941 */ /* 0x000fea0003800000 */
.L_x_14855:
        /* <DEDUP_REMOVED lines=44> */
.L_x_14854:
[----:B------:R-:W-:Y:S05]  /*2800*/  BSYNC B1 ;  /* 0x0000000000017941 */ /* 0x000fea0003800000 */
.L_x_14853:
        /* <DEDUP_REMOVED lines=11> */
.L_x_14849:
[----:B------:R-:W-:Y:S05]  /*28c0*/  BSYNC B0 ;  /* 0x0000000000007941 */ /* 0x000fea0003800000 */
.L_x_14848:
        /* <DEDUP_REMOVED lines=18> */
.L_x_14860:
[----:B------:R-:W-:-:S07]  /*29f0*/  IMAD.MOV.U32 R117, RZ, RZ, R174 ;  /* 0x000000ffff757224 */ /* 0x000fce00078e00ae */
.L_x_14861:
[----:B------:R-:W-:Y:S05]  /*2a00*/  BSYNC B1 ;  /* 0x0000000000017941 */ /* 0x000fea0003800000 */
.L_x_14859:
        /* <DEDUP_REMOVED lines=16> */
.L_x_14865:
[----:B------:R-:W-:Y:S05]  /*2b10*/  BSYNC B2 ;  /* 0x0000000000027941 */ /* 0x000fea0003800000 */
.L_x_14864:
        /* <DEDUP_REMOVED lines=44> */
.L_x_14863:
[----:B------:R-:W-:Y:S05]  /*2de0*/  BSYNC B1 ;  /* 0x0000000000017941 */ /* 0x000fea0003800000 */
.L_x_14862:
        /* <DEDUP_REMOVED lines=12> */
.L_x_14858:
[----:B------:R-:W-:Y:S05]  /*2eb0*/  BSYNC B0 ;  /* 0x0000000000007941 */ /* 0x000fea0003800000 */
.L_x_14857:
        /* <DEDUP_REMOVED lines=18> */
.L_x_14869:
[----:B------:R-:W-:-:S07]  /*2fe0*/  IMAD.MOV.U32 R126, RZ, RZ, R174 ;  /* 0x000000ffff7e7224 */ /* 0x000fce00078e00ae */
.L_x_14870:
[----:B------:R-:W-:Y:S05]  /*2ff0*/  BSYNC B1 ;  /* 0x0000000000017941 */ /* 0x000fea0003800000 */
.L_x_14868:
        /* <DEDUP_REMOVED lines=16> */
.L_x_14874:
[----:B------:R-:W-:Y:S05]  /*3100*/  BSYNC B2 ;  /* 0x0000000000027941 */ /* 0x000fea0003800000 */
.L_x_14873:
        /* <DEDUP_REMOVED lines=44> */
.L_x_14872:
[----:B------:R-:W-:Y:S05]  /*33d0*/  BSYNC B1 ;  /* 0x0000000000017941 */ /* 0x000fea0003800000 */
.L_x_14871:
        /* <DEDUP_REMOVED lines=11> */
.L_x_14867:
[----:B------:R-:W-:Y:S05]  /*3490*/  BSYNC B0 ;  /* 0x0000000000007941 */ /* 0x000fea0003800000 */
.L_x_14866:
        /* <DEDUP_REMOVED lines=18> */
.L_x_14878:
[----:B------:R-:W-:-:S07]  /*35c0*/  IMAD.MOV.U32 R119, RZ, RZ, R174 ;  /* 0x000000ffff777224 */ /* 0x000fce00078e00ae */
.L_x_14879:
[----:B------:R-:W-:Y:S05]  /*35d0*/  BSYNC B1 ;  /* 0x0000000000017941 */ /* 0x000fea0003800000 */
.L_x_14877:
        /* <DEDUP_REMOVED lines=16> */
.L_x_14883:
[----:B------:R-:W-:Y:S05]  /*36e0*/  BSYNC B2 ;  /* 0x0000000000027941 */ /* 0x000fea0003800000 */
.L_x_14882:
        /* <DEDUP_REMOVED lines=44> */
.L_x_14881:
[----:B------:R-:W-:Y:S05]  /*39b0*/  BSYNC B1 ;  /* 0x0000000000017941 */ /* 0x000fea0003800000 */
.L_x_14880:
        /* <DEDUP_REMOVED lines=12> */
.L_x_14876:
[----:B------:R-:W-:Y:S05]  /*3a80*/  BSYNC B0 ;  /* 0x0000000000007941 */ /* 0x000fea0003800000 */
.L_x_14875:
        /* <DEDUP_REMOVED lines=31> */
.L_x_14885:
[----:B------:R-:W-:Y:S05]  /*3c80*/  BSYNC B0 ;  /* 0x0000000000007941 */ /* 0x000fea0003800000 */
.L_x_14884:
[----:B012---:R-:W-:Y:S01]  /*3c90*/  @P3 IMAD.WIDE.U32 R124, R128, 0x10, R120 ;  /* 0x00000010807c3825 */ /* 0x007fe200078e0078 */
[----:B------:R-:W2:Y:S04]  /*3ca0*/  @P0 LDG.E.128 R100, desc[UR4][R122.64] ;  /* 0x000000047a640981 */ /* 0x000ea8000c1e1d00 */
[----:B------:R0:W5:Y:S04]  /*3cb0*/  @P3 LDG.E.128 R104, desc[UR4][R124.64] ;  /* 0x000000047c683981 */ /* 0x000168000c1e1d00 */
[----:B------:R0:W5:Y:S01]  /*3cc0*/  @P0 LDG.E.128 R108, desc[UR4][R122.64+0x10] ;  /* 0x000010047a6c0981 */ /* 0x000162000c1e1d00 */
[----:B------:R-:W-:Y:S01]  /*3cd0*/  @!P4 ISETP.NE.U32.AND P1, PT, R146, RZ, PT ;  /* 0x000000ff9200c20c */ /* 0x000fe20003f25070 */
[----:B------:R-:W-:Y:S01]  /*3ce0*/  BSSY B0, `(.L_x_14886) ;  /* 0x000005c000007945 */ /* 0x000fe20003800000 */
[----:B------:R-:W-:-:S02]  /*3cf0*/  @!P4 IMAD.MOV.U32 R126, RZ, RZ, R134 ;  /* 0x000000ffff7ec224 */ /* 0x000fc400078e0086 */
[----:B------:R-:W-:-:S04]  /*3d00*/  @!P4 ISETP.NE.AND.EX P1, PT, R147, RZ, PT, P1 ;  /* 0x000000ff9300c20c */ /* 0x000fc80003f25310 */
        /* <DEDUP_REMOVED lines=14> */
.L_x_14889:
[----:B------:R-:W-:-:S07]  /*3df0*/  MOV R130, R174 ;  /* 0x000000ae00827202 */ /* 0x000fce0000000f00 */
.L_x_14890:
[----:B------:R-:W-:Y:S05]  /*3e00*/  BSYNC B1 ;  /* 0x0000000000017941 */ /* 0x000fea0003800000 */
.L_x_14888:
        /* <DEDUP_REMOVED lines=16> */
.L_x_14894:
[----:B------:R-:W-:Y:S05]  /*3f10*/  BSYNC B2 ;  /* 0x0000000000027941 */ /* 0x000fea0003800000 */
.L_x_14893:
        /* <DEDUP_REMOVED lines=44> */
.L_x_14892:
[----:B------:R-:W-:Y:S05]  /*41e0*/  BSYNC B1 ;  /* 0x0000000000017941 */ /* 0x000fea0003800000 */
.L_x_14891:
        /* <DEDUP_REMOVED lines=11> */
.L_x_14887:
[----:B------:R-:W-:Y:S05]  /*42a0*/  BSYNC B0 ;  /* 0x0000000000007941 */ /* 0x000fea0003800000 */
.L_x_14886:
        /* <DEDUP_REMOVED lines=18> */
.L_x_14898:
[----:B------:R-:W-:-:S07]  /*43d0*/  MOV R121, R174 ;  /* 0x000000ae00797202 */ /* 0x000fce0000000f00 */
.L_x_14899:
[----:B------:R-:W-:Y:S05]  /*43e0*/  BSYNC B1 ;  /* 0x0000000000017941 */ /* 0x000fea0003800000 */
.L_x_14897:
        /* <DEDUP_REMOVED lines=16> */
.L_x_14903:
[----:B------:R-:W-:Y:S05]  /*44f0*/  BSYNC B2 ;  /* 0x0000000000027941 */ /* 0x000fea0003800000 */
.L_x_14902:
        /* <DEDUP_REMOVED lines=44> */
.L_x_14901:
[----:B------:R-:W-:Y:S05]  /*47c0*/  BSYNC B1 ;  /* 0x0000000000017941 */ /* 0x000fea0003800000 */
.L_x_14900:
        /* <DEDUP_REMOVED lines=12> */
.L_x_14896:
[----:B------:R-:W-:Y:S05]  /*4890*/  BSYNC B0 ;  /* 0x0000000000007941 */ /* 0x000fea0003800000 */
.L_x_14895:
        /* <DEDUP_REMOVED lines=18> */
.L_x_14907:
[----:B------:R-:W-:-:S07]  /*49c0*/  MOV R132, R174 ;  /* 0x000000ae00847202 */ /* 0x000fce0000000f00 */
.L_x_14908:
[----:B------:R-:W-:Y:S05]  /*49d0*/  BSYNC B1 ;  /* 0x0000000000017941 */ /* 0x000fea0003800000 */
.L_x_14906:
        /* <DEDUP_REMOVED lines=16> */
.L_x_14912:
[----:B------:R-:W-:Y:S05]  /*4ae0*/  BSYNC B2 ;  /* 0x0000000000027941 */ /* 0x000fea0003800000 */
.L_x_14911:
        /* <DEDUP_REMOVED lines=44> */
.L_x_14910:
[----:B------:R-:W-:Y:S05]  /*4db0*/  BSYNC B1 ;  /* 0x0000000000017941 */ /* 0x000fea0003800000 */
.L_x_14909:
        /* <DEDUP_REMOVED lines=11> */
.L_x_14905:
[----:B------:R-:W-:Y:S05]  /*4e70*/  BSYNC B0 ;  /* 0x0000000000007941 */ /* 0x000fea0003800000 */
.L_x_14904:
        /* <DEDUP_REMOVED lines=18> */
.L_x_14916:
[----:B------:R-:W-:-:S07]  /*4fa0*/  MOV R123, R174 ;  /* 0x000000ae007b7202 */ /* 0x000fce0000000f00 */
.L_x_14917:
[----:B------:R-:W-:Y:S05]  /*4fb0*/  BSYNC B1 ;  /* 0x0000000000017941 */ /* 0x000fea0003800000 */
.L_x_14915:
        /* <DEDUP_REMOVED lines=16> */
.L_x_14921:
[----:B------:R-:W-:Y:S05]  /*50c0*/  BSYNC B2 ;  /* 0x0000000000027941 */ /* 0x000fea0003800000 */
.L_x_14920:
        /* <DEDUP_REMOVED lines=44> */
.L_x_14919:
[----:B------:R-:W-:Y:S05]  /*5390*/  BSYNC B1 ;  /* 0x0000000000017941 */ /* 0x000fea0003800000 */
.L_x_14918:
        /* <DEDUP_REMOVED lines=12> */
.L_x_14914:
[----:B------:R-:W-:Y:S05]  /*5460*/  BSYNC B0 ;  /* 0x0000000000007941 */ /* 0x000fea0003800000 */
.L_x_14913:
        /* <DEDUP_REMOVED lines=18> */
.L_x_14925:
[----:B------:R-:W-:-:S07]  /*5590*/  MOV R134, R174 ;  /* 0x000000ae00867202 */ /* 0x000fce0000000f00 */
.L_x_14926:
[----:B------:R-:W-:Y:S05]  /*55a0*/  BSYNC B1 ;  /* 0x0000000000017941 */ /* 0x000fea0003800000 */
.L_x_14924:
        /* <DEDUP_REMOVED lines=16> */
.L_x_14930:
[----:B------:R-:W-:Y:S05]  /*56b0*/  BSYNC B2 ;  /* 0x0000000000027941 */ /* 0x000fea0003800000 */
.L_x_14929:
        /* <DEDUP_REMOVED lines=44> */
.L_x_14928:
[----:B------:R-:W-:Y:S05]  /*5980*/  BSYNC B1 ;  /* 0x0000000000017941 */ /* 0x000fea0003800000 */
.L_x_14927:
        /* <DEDUP_REMOVED lines=11> */
.L_x_14923:
[----:B------:R-:W-:Y:S05]  /*5a40*/  BSYNC B0 ;  /* 0x0000000000007941 */ /* 0x000fea0003800000 */
.L_x_14922:
        /* <DEDUP_REMOVED lines=18> */
.L_x_14934:
[----:B------:R-:W-:-:S07]  /*5b70*/  MOV R125, R174 ;  /* 0x000000ae007d7202 */ /* 0x000fce0000000f00 */
.L_x_14935:
[----:B------:R-:W-:Y:S05]  /*5b80*/  BSYNC B1 ;  /* 0x0000000000017941 */ /* 0x000fea0003800000 */
.L_x_14933:
        /* <DEDUP_REMOVED lines=16> */
.L_x_14939:
[----:B------:R-:W-:Y:S05]  /*5c90*/  BSYNC B2 ;  /* 0x0000000000027941 */ /* 0x000fea0003800000 */
.L_x_14938:
        /* <DEDUP_REMOVED lines=44> */
.L_x_14937:
[----:B------:R-:W-:Y:S05]  /*5f60*/  BSYNC B1 ;  /* 0x0000000000017941 */ /* 0x000fea0003800000 */
.L_x_14936:
        /* <DEDUP_REMOVED lines=12> */
.L_x_14932:
[----:B------:R-:W-:Y:S05]  /*6030*/  BSYNC B0 ;  /* 0x0000000000007941 */ /* 0x000fea0003800000 */
.L_x_14931:
        /* <DEDUP_REMOVED lines=18> */
.L_x_14943:
[----:B------:R-:W-:-:S07]  /*6160*/  MOV R138, R174 ;  /* 0x000000ae008a7202 */ /* 0x000fce0000000f00 */
.L_x_14944:
[----:B------:R-:W-:Y:S05]  /*6170*/  BSYNC B1 ;  /* 0x0000000000017941 */ /* 0x000fea0003800000 */
.L_x_14942:
        /* <DEDUP_REMOVED lines=16> */
.L_x_14948:
[----:B------:R-:W-:Y:S05]  /*6280*/  BSYNC B2 ;  /* 0x0000000000027941 */ /* 0x000fea0003800000 */
.L_x_14947:
        /* <DEDUP_REMOVED lines=44> */
.L_x_14946:
[----:B------:R-:W-:Y:S05]  /*6550*/  BSYNC B1 ;  /* 0x0000000000017941 */ /* 0x000fea0003800000 */
.L_x_14945:
        /* <DEDUP_REMOVED lines=11> */
.L_x_14941:
[----:B------:R-:W-:Y:S05]  /*6610*/  BSYNC B0 ;  /* 0x0000000000007941 */ /* 0x000fea0003800000 */
.L_x_14940:
        /* <DEDUP_REMOVED lines=18> */
.L_x_14952:
[----:B------:R-:W-:-:S07]  /*6740*/  MOV R127, R174 ;  /* 0x000000ae007f7202 */ /* 0x000fce0000000f00 */
.L_x_14953:
[----:B------:R-:W-:Y:S05]  /*6750*/  BSYNC B1 ;  /* 0x0000000000017941 */ /* 0x000fea0003800000 */
.L_x_14951:
        /* <DEDUP_REMOVED lines=16> */
.L_x_14957:
[----:B------:R-:W-:Y:S05]  /*6860*/  BSYNC B2 ;  /* 0x0000000000027941 */ /* 0x000fea0003800000 */
.L_x_14956:
        /* <DEDUP_REMOVED lines=44> */
.L_x_14955:
[----:B------:R-:W-:Y:S05]  /*6b30*/  BSYNC B1 ;  /* 0x0000000000017941 */ /* 0x000fea0003800000 */
.L_x_14954:
        /* <DEDUP_REMOVED lines=12> */
.L_x_14950:
[----:B------:R-:W-:Y:S05]  /*6c00*/  BSYNC B0 ;  /* 0x0000000000007941 */ /* 0x000fea0003800000 */
.L_x_14949:
        /* <DEDUP_REMOVED lines=30> */
.L_x_14959:
[----:B------:R-:W-:Y:S05]  /*6df0*/  BSYNC B0 ;  /* 0x0000000000007941 */ /* 0x000fea0003800000 */
.L_x_14958:
[----:B--2---:R-:W-:Y:S01]  /*6e00*/  @P3 IMAD.WIDE.U32 R130, R138, 0x10, R130 ;  /* 0x000000108a823825 */ /* 0x004fe200078e0082 */
[----:B------:R-:W2:Y:S04]  /*6e10*/  @P0 LDG.E.128 R100, desc[UR4][R132.64] ;  /* 0x0000000484640981 */ /* 0x000ea8000c1e1d00 */
[----:B------:R1:W5:Y:S04]  /*6e20*/  @P3 LDG.E.128 R104, desc[UR4][R130.64] ;  /* 0x0000000482683981 */ /* 0x000368000c1e1d00 */
[----:B------:R1:W5:Y:S01]  /*6e30*/  @P0 LDG.E.128 R108, desc[UR4][R132.64+0x10] ;  /* 0x00001004846c0981 */ /* 0x000362000c1e1d00 */
[----:B------:R-:W-:Y:S01]  /*6e40*/  @!P4 ISETP.NE.U32.AND P1, PT, R146, RZ, PT ;  /* 0x000000ff9200c20c */ /* 0x000fe20003f25070 */
[----:B------:R-:W-:Y:S01]  /*6e50*/  BSSY B0, `(.L_x_14960) ;  /* 0x000005c000007945 */ /* 0x000fe20003800000 */
[----:B0-----:R-:W-:-:S02]  /*6e60*/  @!P4 MOV R134, R187 ;  /* 0x000000bb0086c202 */ /* 0x001fc40000000f00 */
[----:B------:R-:W-:-:S04]  /*6e70*/  @!P4 ISETP.NE.AND.EX P1, PT, R147, RZ, PT, P1 ;  /* 0x000000ff9300c20c */ /* 0x000fc80003f25310 */
        /* <DEDUP_REMOVED lines=14> */
.L_x_14963:
[----:B------:R-:W-:-:S07]  /*6f60*/  IMAD.MOV.U32 R140, RZ, RZ, R174 ;  /* 0x000000ffff8c7224 */ /* 0x000fce00078e00ae */
.L_x_14964:
[----:B------:R-:W-:Y:S05]  /*6f70*/  BSYNC B1 ;  /* 0x0000000000017941 */ /* 0x000fea0003800000 */
.L_x_14962:
        /* <DEDUP_REMOVED lines=16> */
.L_x_14968:
[----:B------:R-:W-:Y:S05]  /*7080*/  BSYNC B2 ;  /* 0x0000000000027941 */ /* 0x000fea0003800000 */
.L_x_14967:
        /* <DEDUP_REMOVED lines=44> */
.L_x_14966:
[----:B------:R-:W-:Y:S05]  /*7350*/  BSYNC B1 ;  /* 0x0000000000017941 */ /* 0x000fea0003800000 */
.L_x_14965:
        /* <DEDUP_REMOVED lines=11> */
.L_x_14961:
[----:B------:R-:W-:Y:S05]  /*7410*/  BSYNC B0 ;  /* 0x0000000000007941 */ /* 0x000fea0003800000 */
.L_x_14960:
        /* <DEDUP_REMOVED lines=18> */
.L_x_14972:
[----:B------:R-:W-:-:S07]  /*7540*/  IMAD.MOV.U32 R129, RZ, RZ, R174 ;  /* 0x000000ffff817224 */ /* 0x000fce00078e00ae */
.L_x_14973:
[----:B------:R-:W-:Y:S05]  /*7550*/  BSYNC B1 ;  /* 0x0000000000017941 */ /* 0x000fea0003800000 */
.L_x_14971:
        /* <DEDUP_REMOVED lines=16> */
.L_x_14977:
[----:B------:R-:W-:Y:S05]  /*7660*/  BSYNC B2 ;  /* 0x0000000000027941 */ /* 0x000fea0003800000 */
.L_x_14976:
        /* <DEDUP_REMOVED lines=44> */
.L_x_14975:
[----:B------:R-:W-:Y:S05]  /*7930*/  BSYNC B1 ;  /* 0x0000000000017941 */ /* 0x000fea0003800000 */
.L_x_14974:
        /* <DEDUP_REMOVED lines=12> */
.L_x_14970:
[----:B------:R-:W-:Y:S05]  /*7a00*/  BSYNC B0 ;  /* 0x0000000000007941 */ /* 0x000fea0003800000 */
.L_x_14969:
        /* <DEDUP_REMOVED lines=18> */
.L_x_14981:
[----:B------:R-:W-:-:S07]  /*7b30*/  IMAD.MOV.U32 R142, RZ, RZ, R174 ;  /* 0x000000ffff8e7224 */ /* 0x000fce00078e00ae */
.L_x_14982:
[----:B------:R-:W-:Y:S05]  /*7b40*/  BSYNC B1 ;  /* 0x0000000000017941 */ /* 0x000fea0003800000 */
.L_x_14980:
        /* <DEDUP_REMOVED lines=16> */
.L_x_14986:
[----:B------:R-:W-:Y:S05]  /*7c50*/  BSYNC B2 ;  /* 0x0000000000027941 */ /* 0x000fea0003800000 */
.L_x_14985:
        /* <DEDUP_REMOVED lines=44> */
.L_x_14984:
[----:B------:R-:W-:Y:S05]  /*7f20*/  BSYNC B1 ;  /* 0x0000000000017941 */ /* 0x000fea0003800000 */
.L_x_14983:
        /* <DEDUP_REMOVED lines=11> */
.L_x_14979:
[----:B------:R-:W-:Y:S05]  /*7fe0*/  BSYNC B0 ;  /* 0x0000000000007941 */ /* 0x000fea0003800000 */
.L_x_14978:
        /* <DEDUP_REMOVED lines=18> */
.L_x_14990:
[----:B------:R-:W-:-:S07]  /*8110*/  IMAD.MOV.U32 R131, RZ, RZ, R174 ;  /* 0x000000ffff837224 */ /* 0x000fce00078e00ae */
.L_x_14991:
[----:B------:R-:W-:Y:S05]  /*8120*/  BSYNC B1 ;  /* 0x0000000000017941 */ /* 0x000fea0003800000 */
.L_x_14989:
        /* <DEDUP_REMOVED lines=16> */
.L_x_14995:
[----:B------:R-:W-:Y:S05]  /*8230*/  BSYNC B2 ;  /* 0x0000000000027941 */ /* 0x000fea0003800000 */
.L_x_14994:
        /* <DEDUP_REMOVED lines=44> */
.L_x_14993:
[----:B------:R-:W-:Y:S05]  /*8500*/  BSYNC B1 ;  /* 0x0000000000017941 */ /* 0x000fea0003800000 */
.L_x_14992:
        /* <DEDUP_REMOVED lines=12> */
.L_x_14988:
[----:B------:R-:W-:Y:S05]  /*85d0*/  BSYNC B0 ;  /* 0x0000000000007941 */ /* 0x000fea0003800000 */
.L_x_14987:
        /* <DEDUP_REMOVED lines=18> */
.L_x_14999:
[----:B------:R-:W-:-:S07]  /*8700*/  IMAD.MOV.U32 R183, RZ, RZ, R174 ;  /* 0x000000ffffb77224 */ /* 0x000fce00078e00ae */
.L_x_15000:
[----:B------:R-:W-:Y:S05]  /*8710*/  BSYNC B1 ;  /* 0x0000000000017941 */ /* 0x000fea0003800000 */
.L_x_14998:
        /* <DEDUP_REMOVED lines=16> */
.L_x_15004:
[----:B------:R-:W-:Y:S05]  /*8820*/  BSYNC B2 ;  /* 0x0000000000027941 */ /* 0x000fea0003800000 */
.L_x_15003:
        /* <DEDUP_REMOVED lines=44> */
.L_x_15002:
[----:B------:R-:W-:Y:S05]  /*8af0*/  BSYNC B1 ;  /* 0x0000000000017941 */ /* 0x000fea0003800000 */
.L_x_15001:
        /* <DEDUP_REMOVED lines=11> */
.L_x_14997:
[----:B------:R-:W-:Y:S05]  /*8bb0*/  BSYNC B0 ;  /* 0x0000000000007941 */ /* 0x000fea0003800000 */
.L_x_14996:
        /* <DEDUP_REMOVED lines=18> */
.L_x_15008:
[----:B------:R-:W-:-:S07]  /*8ce0*/  IMAD.MOV.U32 R133, RZ, RZ, R174 ;  /* 0x000000ffff857224 */ /* 0x000fce00078e00ae */
.L_x_15009:
[----:B------:R-:W-:Y:S05]  /*8cf0*/  BSYNC B1 ;  /* 0x0000000000017941 */ /* 0x000fea0003800000 */
.L_x_15007:
        /* <DEDUP_REMOVED lines=16> */
.L_x_15013:
[----:B------:R-:W-:Y:S05]  /*8e00*/  BSYNC B2 ;  /* 0x0000000000027941 */ /* 0x000fea0003800000 */
.L_x_15012:
        /* <DEDUP_REMOVED lines=44> */
.L_x_15011:
[----:B------:R-:W-:Y:S05]  /*90d0*/  BSYNC B1 ;  /* 0x0000000000017941 */ /* 0x000fea0003800000 */
.L_x_15010:
        /* <DEDUP_REMOVED lines=12> */
.L_x_15006:
[----:B------:R-:W-:Y:S05]  /*91a0*/  BSYNC B0 ;  /* 0x0000000000007941 */ /* 0x000fea0003800000 */
.L_x_15005:
        /* <DEDUP_REMOVED lines=18> */
.L_x_15017:
[----:B------:R-:W-:-:S07]  /*92d0*/  IMAD.MOV.U32 R177, RZ, RZ, R174 ;  /* 0x000000ffffb17224 */ /* 0x000fce00078e00ae */
.L_x_15018:
[----:B------:R-:W-:Y:S05]  /*92e0*/  BSYNC B1 ;  /* 0x0000000000017941 */ /* 0x000fea0003800000 */
.L_x_15016:
        /* <DEDUP_REMOVED lines=16> */
.L_x_15022:
[----:B------:R-:W-:Y:S05]  /*93f0*/  BSYNC B2 ;  /* 0x0000000000027941 */ /* 0x000fea0003800000 */
.L_x_15021:
        /* <DEDUP_REMOVED lines=44> */
.L_x_15020:
[----:B------:R-:W-:Y:S05]  /*96c0*/  BSYNC B1 ;  /* 0x0000000000017941 */ /* 0x000fea0003800000 */
.L_x_15019:
        /* <DEDUP_REMOVED lines=11> */
.L_x_15015:
[----:B------:R-:W-:Y:S05]  /*9780*/  BSYNC B0 ;  /* 0x0000000000007941 */ /* 0x000fea0003800000 */
.L_x_15014:
        /* <DEDUP_REMOVED lines=18> */
.L_x_15026:
[----:B------:R-:W-:-:S07]  /*98b0*/  IMAD.MOV.U32 R135, RZ, RZ, R174 ;  /* 0x000000ffff877224 */ /* 0x000fce00078e00ae */
.L_x_15027:
[----:B------:R-:W-:Y:S05]  /*98c0*/  BSYNC B1 ;  /* 0x0000000000017941 */ /* 0x000fea0003800000 */
.L_x_15025:
        /* <DEDUP_REMOVED lines=16> */
.L_x_15031:
[----:B------:R-:W-:Y:S05]  /*99d0*/  BSYNC B2 ;  /* 0x0000000000027941 */ /* 0x000fea0003800000 */
.L_x_15030:
        /* <DEDUP_REMOVED lines=44> */
.L_x_15029:
[----:B------:R-:W-:Y:S05]  /*9ca0*/  BSYNC B1 ;  /* 0x0000000000017941 */ /* 0x000fea0003800000 */
.L_x_15028:
        /* <DEDUP_REMOVED lines=12> */
.L_x_15024:
[----:B------:R-:W-:Y:S05]  /*9d70*/  BSYNC B0 ;  /* 0x0000000000007941 */ /* 0x000fea0003800000 */
.L_x_15023:
        /* <DEDUP_REMOVED lines=30> */
.L_x_15033:
[----:B------:R-:W-:Y:S05]  /*9f60*/  BSYNC B0 ;  /* 0x0000000000007941 */ /* 0x000fea0003800000 */
.L_x_15032:
        /* <DEDUP_REMOVED lines=22> */
.L_x_15037:
[----:B------:R-:W-:-:S07]  /*a0d0*/  MOV R179, R174 ;  /* 0x000000ae00b37202 */ /* 0x000fce0000000f00 */
.L_x_15038:
[----:B------:R-:W-:Y:S05]  /*a0e0*/  BSYNC B1 ;  /* 0x0000000000017941 */ /* 0x000fea0003800000 */
.L_x_15036:
        /* <DEDUP_REMOVED lines=16> */
.L_x_15042:
[----:B------:R-:W-:Y:S05]  /*a1f0*/  BSYNC B2 ;  /* 0x0000000000027941 */ /* 0x000fea0003800000 */
.L_x_15041:
        /* <DEDUP_REMOVED lines=44> */
.L_x_15040:
[----:B------:R-:W-:Y:S05]  /*a4c0*/  BSYNC B1 ;  /* 0x0000000000017941 */ /* 0x000fea0003800000 */
.L_x_15039:
        /* <DEDUP_REMOVED lines=11> */
.L_x_15035:
[----:B------:R-:W-:Y:S05]  /*a580*/  BSYNC B0 ;  /* 0x0000000000007941 */ /* 0x000fea0003800000 */
.L_x_15034:
        /* <DEDUP_REMOVED lines=18> */
.L_x_15046:
[----:B------:R-:W-:-:S07]  /*a6b0*/  MOV R137, R174 ;  /* 0x000000ae00897202 */ /* 0x000fce0000000f00 */
.L_x_15047:
[----:B------:R-:W-:Y:S05]  /*a6c0*/  BSYNC B1 ;  /* 0x0000000000017941 */ /* 0x000fea0003800000 */
.L_x_15045:
        /* <DEDUP_REMOVED lines=16> */
.L_x_15051:
[----:B------:R-:W-:Y:S05]  /*a7d0*/  BSYNC B2 ;  /* 0x0000000000027941 */ /* 0x000fea0003800000 */
.L_x_15050:
        /* <DEDUP_REMOVED lines=44> */
.L_x_15049:
[----:B------:R-:W-:Y:S05]  /*aaa0*/  BSYNC B1 ;  /* 0x0000000000017941 */ /* 0x000fea0003800000 */
.L_x_15048:
        /* <DEDUP_REMOVED lines=12> */
.L_x_15044:
[----:B------:R-:W-:Y:S05]  /*ab70*/  BSYNC B0 ;  /* 0x0000000000007941 */ /* 0x000fea0003800000 */
.L_x_15043:
        /* <DEDUP_REMOVED lines=18> */
.L_x_15055:
[----:B------:R-:W-:-:S07]  /*aca0*/  MOV R181, R174 ;  /* 0x000000ae00b57202 */ /* 0x000fce0000000f00 */
.L_x_15056:
[----:B------:R-:W-:Y:S05]  /*acb0*/  BSYNC B1 ;  /* 0x0000000000017941 */ /* 0x000fea0003800000 */
.L_x_15054:
        /* <DEDUP_REMOVED lines=16> */
.L_x_15060:
[----:B------:R-:W-:Y:S05]  /*adc0*/  BSYNC B2 ;  /* 0x0000000000027941 */ /* 0x000fea0003800000 */
.L_x_15059:
        /* <DEDUP_REMOVED lines=44> */
.L_x_15058:
[----:B------:R-:W-:Y:S05]  /*b090*/  BSYNC B1 ;  /* 0x0000000000017941 */ /* 0x000fea0003800000 */
.L_x_15057:
        /* <DEDUP_REMOVED lines=11> */
.L_x_15053:
[----:B------:R-:W-:Y:S05]  /*b150*/  BSYNC B0 ;  /* 0x0000000000007941 */ /* 0x000fea0003800000 */
.L_x_15052:
        /* <DEDUP_REMOVED lines=18> */
.L_x_15064:
[----:B------:R-:W-:-:S07]  /*b280*/  MOV R139, R174 ;  /* 0x000000ae008b7202 */ /* 0x000fce0000000f00 */
.L_x_15065:
[----:B------:R-:W-:Y:S05]  /*b290*/  BSYNC B1 ;  /* 0x0000000000017941 */ /* 0x000fea0003800000 */
.L_x_15063:
        /* <DEDUP_REMOVED lines=16> */
.L_x_15069:
[----:B------:R-:W-:Y:S05]  /*b3a0*/  BSYNC B2 ;  /* 0x0000000000027941 */ /* 0x000fea0003800000 */
.L_x_15068:
        /* <DEDUP_REMOVED lines=44> */
.L_x_15067:
[----:B------:R-:W-:Y:S05]  /*b670*/  BSYNC B1 ;  /* 0x0000000000017941 */ /* 0x000fea0003800000 */
.L_x_15066:
        /* <DEDUP_REMOVED lines=12> */
.L_x_15062:
[----:B------:R-:W-:Y:S05]  /*b740*/  BSYNC B0 ;  /* 0x0000000000007941 */ /* 0x000fea0003800000 */
.L_x_15061:
        /* <DEDUP_REMOVED lines=18> */
.L_x_15073:
[----:B------:R-:W-:-:S07]  /*b870*/  MOV R183, R174 ;  /* 0x000000ae00b77202 */ /* 0x000fce0000000f00 */
.L_x_15074:
[----:B------:R-:W-:Y:S05]  /*b880*/  BSYNC B1 ;  /* 0x0000000000017941 */ /* 0x000fea0003800000 */
.L_x_15072:
        /* <DEDUP_REMOVED lines=16> */
.L_x_15078:
[----:B------:R-:W-:Y:S05]  /*b990*/  BSYNC B2 ;  /* 0x0000000000027941 */ /* 0x000fea0003800000 */
.L_x_15077:
        /* <DEDUP_REMOVED lines=44> */
.L_x_15076:
[----:B------:R-:W-:Y:S05]  /*bc60*/  BSYNC B1 ;  /* 0x0000000000017941 */ /* 0x000fea0003800000 */
.L_x_15075:
        /* <DEDUP_REMOVED lines=11> */
.L_x_15071:
[----:B------:R-:W-:Y:S05]  /*bd20*/  BSYNC B0 ;  /* 0x0000000000007941 */ /* 0x000fea0003800000 */
.L_x_15070:
        /* <DEDUP_REMOVED lines=18> */
.L_x_15082:
[----:B------:R-:W-:-:S07]  /*be50*/  MOV R141, R174 ;  /* 0x000000ae008d7202 */ /* 0x000fce0000000f00 */
.L_x_15083:
[----:B------:R-:W-:Y:S05]  /*be60*/  BSYNC B1 ;  /* 0x0000000000017941 */ /* 0x000fea0003800000 */
.L_x_15081:
        /* <DEDUP_REMOVED lines=16> */
.L_x_15087:
[----:B------:R-:W-:Y:S05]  /*bf70*/  BSYNC B2 ;  /* 0x0000000000027941 */ /* 0x000fea0003800000 */
.L_x_15086:
        /* <DEDUP_REMOVED lines=44> */
.L_x_15085:
[----:B------:R-:W-:Y:S05]  /*c240*/  BSYNC B1 ;  /* 0x0000000000017941 */ /* 0x000fea0003800000 */
.L_x_15084:
        /* <DEDUP_REMOVED lines=12> */
.L_x_15080:
[----:B------:R-:W-:Y:S05]  /*c310*/  BSYNC B0 ;  /* 0x0000000000007941 */ /* 0x000fea0003800000 */
.L_x_15079:
        /* <DEDUP_REMOVED lines=18> */
.L_x_15091:
[----:B------:R-:W-:-:S07]  /*c440*/  MOV R177, R174 ;  /* 0x000000ae00b17202 */ /* 0x000fce0000000f00 */
.L_x_15092:
[----:B------:R-:W-:Y:S05]  /*c450*/  BSYNC B1 ;  /* 0x0000000000017941 */ /* 0x000fea0003800000 */
.L_x_15090:
        /* <DEDUP_REMOVED lines=16> */
.L_x_15096:
[----:B------:R-:W-:Y:S05]  /*c560*/  BSYNC B2 ;  /* 0x0000000000027941 */ /* 0x000fea0003800000 */
.L_x_15095:
        /* <DEDUP_REMOVED lines=44> */
.L_x_15094:
[----:B------:R-:W-:Y:S05]  /*c830*/  BSYNC B1 ;  /* 0x0000000000017941 */ /* 0x000fea0003800000 */
.L_x_15093:
        /* <DEDUP_REMOVED lines=11> */
.L_x_15089:
[----:B------:R-:W-:Y:S05]  /*c8f0*/  BSYNC B0 ;  /* 0x0000000000007941 */ /* 0x000fea0003800000 */
.L_x_15088:
        /* <DEDUP_REMOVED lines=18> */
.L_x_15100:
[----:B------:R-:W-:-:S07]  /*ca20*/  MOV R143, R174 ;  /* 0x000000ae008f7202 */ /* 0x000fce0000000f00 */
.L_x_15101:
[----:B------:R-:W-:Y:S05]  /*ca30*/  BSYNC B1 ;  /* 0x0000000000017941 */ /* 0x000fea0003800000 */
.L_x_15099:
        /* <DEDUP_REMOVED lines=16> */
.L_x_15105:
[----:B------:R-:W-:Y:S05]  /*cb40*/  BSYNC B2 ;  /* 0x0000000000027941 */ /* 0x000fea0003800000 */
.L_x_15104:
        /* <DEDUP_REMOVED lines=44> */
.L_x_15103:
[----:B------:R-:W-:Y:S05]  /*ce10*/  BSYNC B1 ;  /* 0x0000000000017941 */ /* 0x000fea0003800000 */
.L_x_15102:
        /* <DEDUP_REMOVED lines=12> */
.L_x_15098:
[----:B------:R-:W-:Y:S05]  /*cee0*/  BSYNC B0 ;  /* 0x0000000000007941 */ /* 0x000fea0003800000 */
.L_x_15097:
[----:B------:R-:W-:Y:S01]  /*cef0*/  FADD.FTZ R146, RZ, R112 ;  /* 0x00000070ff927221 */ /* 0x000fe20000010000 */
[----:B------:R-:W-:Y:S01]  /*cf00*/  BSSY B0, `(.L_x_15106) ;  /* 0x000003c000007945 */ /* 0x000fe20003800000 */
        /* <DEDUP_REMOVED lines=19> */
[----:B------:R-:W-:Y:S02]  /*d040*/  FADD.FTZ R147, R146, R131 ;  /* 0x0000008392937221 */ /* 0x000fe40000010000 */
[----:B------:R-:W0:Y:S02]  /*d050*/  S2R R146, SR_TID.X ;  /* 0x0000000000927919 */ /* 0x000e240000002100 */
        /* <DEDUP_REMOVED lines=10> */
[----:B------:R1:W-:Y:S01]  /*d100*/  STG.E.128 desc[UR4][R190.64+0x10], R140 ;  /* 0x0000108cbe007986 */ /* 0x0003e2000c101d04 */
[----:B0-----:R-:W-:Y:S02]  /*d110*/  LOP3.LUT P1, RZ, R146, 0x1f, RZ, 0xc0, !PT ;  /* 0x0000001f92ff7812 */ /* 0x001fe4000782c0ff */
[----:B------:R-:W-:Y:S01]  /*d120*/  FADD.FTZ R144, R145, R140 ;  /* 0x0000008c91907221 */ /* 0x000fe20000010000 */
[----:B------:R-:W-:-:S03]  /*d130*/  SHF.R.U32.HI R145, RZ, 0x5, R146 ;  /* 0x00000005ff917819 */ /* 0x000fc60000011692 */
[----:B------:R-:W-:Y:S01]  /*d140*/  FADD.FTZ R189, R144, R141 ;  /* 0x0000008d90bd7221 */ /* 0x000fe20000010000 */
[----:B------:R-:W-:-:S03]  /*d150*/  LOP3.LUT R147, R145, 0x7fffff8, RZ, 0xc0, !PT ;  /* 0x07fffff891937812 */ /* 0x000fc600078ec0ff */
[----:B------:R-:W-:Y:S01]  /*d160*/  FADD.FTZ R0, R189, R142 ;  /* 0x0000008ebd007221 */ /* 0x000fe20000010000 */
[----:B------:R-:W-:Y:S06]  /*d170*/  @!P3 BRA `(.L_x_15107) ;  /* 0x000000000050b947 */ /* 0x000fec0003800000 */
[----:B------:R-:W-:Y:S01]  /*d180*/  IMAD.U32 R189, R177, 0x10000, RZ ;  /* 0x00010000b1bd7824 */ /* 0x000fe200078e00ff */
[----:B-1----:R-:W0:Y:S01]  /*d190*/  LDC.64 R190, c[0x0][0x240] ;  /* 0x00009000ffbe7b82 */ /* 0x002e220000000a00 */
        /* <DEDUP_REMOVED lines=18> */
.L_x_15107:
[----:B------:R-:W-:Y:S05]  /*d2c0*/  BSYNC B0 ;  /* 0x0000000000007941 */ /* 0x000fea0003800000 */
.L_x_15106:
[----:B------:R-:W-:Y:S01]  /*d2d0*/  UMOV UR12, 0xffffffff ;  /* 0xffffffff000c7882 */ /* 0x000fe20000000000 */
[----:B------:R-:W-:Y:S01]  /*d2e0*/  @!P0 IADD3 R147, R147, 0x8, RZ ;  /* 0x0000000893938810 */ /* 0x000fe20007ffe0ff */
[----:B------:R-:W-:Y:S01]  /*d2f0*/  FADD.FTZ R0, R0, R143 ;  /* 0x0000008f00007221 */ /* 0x000fe20000010000 */
[----:B------:R-:W-:Y:S06]  /*d300*/  BRA.DIV UR12, `(.L_x_15108) ;  /* 0x000000120cd87947 */ /* 0x000fec000b800000 */
[----:B------:R-:W2:Y:S02]  /*d310*/  SHFL.BFLY PT, R189, R0, 0x1, 0x1f ;  /* 0x0c201f0000bd7f89 */ /* 0x000ea400000e0000 */
[----:B--2---:R-:W-:-:S05]  /*d320*/  FADD.FTZ R189, R0, R189 ;  /* 0x000000bd00bd7221 */ /* 0x004fca0000010000 */
[----:B------:R-:W2:Y:S02]  /*d330*/  SHFL.BFLY PT, R144, R189, 0x2, 0x1f ;  /* 0x0c401f00bd907f89 */ /* 0x000ea400000e0000 */
[----:B--2---:R-:W-:-:S05]  /*d340*/  FADD.FTZ R188, R189, R144 ;  /* 0x00000090bdbc7221 */ /* 0x004fca0000010000 */
[----:B01----:R-:W0:Y:S02]  /*d350*/  SHFL.BFLY PT, R191, R188, 0x4, 0x1f ;  /* 0x0c801f00bcbf7f89 */ /* 0x003e2400000e0000 */
        /* <DEDUP_REMOVED lines=79> */
.L_x_15122:
[----:B------:R-:W2:Y:S01]  /*d850*/  @!P1 S2R R189, SR_CgaCtaId ;  /* 0x0000000000bd9919 */ /* 0x000ea20000008800 */
[----:B------:R-:W-:Y:S01]  /*d860*/  @!P1 MOV R188, 0x400 ;  /* 0x0000040000bc9802 */ /* 0x000fe20000000f00 */
[----:B------:R-:W-:Y:S05]  /*d870*/  WARPSYNC.ALL ;  /* 0x0000000000007948 */ /* 0x000fea0003800000 */
[----:B------:R-:W-:Y:S01]  /*d880*/  LOP3.LUT R0, R145, 0x7, RZ, 0xc0, !PT ;  /* 0x0000000791007812 */ /* 0x000fe200078ec0ff */
[----:B-1----:R-:W-:Y:S01]  /*d890*/  FADD.FTZ R145, R190, R193 ;  /* 0x000000c1be917221 */ /* 0x002fe20000010000 */
[----:B0-----:R-:W-:Y:S02]  /*d8a0*/  LOP3.LUT R190, R146, 0x1f, RZ, 0xc0, !PT ;  /* 0x0000001f92be7812 */ /* 0x001fe400078ec0ff */
[----:B--2---:R-:W-:Y:S01]  /*d8b0*/  @!P1 LEA R189, R189, R188, 0x18 ;  /* 0x000000bcbdbd9211 */ /* 0x004fe200078ec0ff */
[----:B------:R-:W-:-:S05]  /*d8c0*/  @!P1 IMAD.IADD R188, R147, 0x1, R0 ;  /* 0x0000000193bc9824 */ /* 0x000fca00078e0200 */
[----:B------:R-:W-:-:S05]  /*d8d0*/  @!P1 LEA R188, R188, R189, 0x3 ;  /* 0x000000bdbcbc9211 */ /* 0x000fca00078e18ff */
[----:B------:R0:W-:Y:S01]  /*d8e0*/  @!P1 STS.64 [R188], R144 ;  /* 0x00000090bc009388 */ /* 0x0001e20000000a00 */
[----:B------:R-:W-:-:S13]  /*d8f0*/  ISETP.GT.U32.AND P1, PT, R190, 0x7, PT ;  /* 0x00000007be00780c */ /* 0x000fda0003f24070 */
[----:B0-----:R-:W0:Y:S01]  /*d900*/  @!P1 S2R R145, SR_CgaCtaId ;  /* 0x0000000000919919 */ /* 0x001e220000008800 */
[----:B------:R-:W-:Y:S01]  /*d910*/  @!P1 MOV R144, 0x400 ;  /* 0x0000040000909802 */ /* 0x000fe20000000f00 */
[----:B------:R-:W-:Y:S01]  /*d920*/  @!P1 IMAD.IADD R147, R147, 0x1, R190 ;  /* 0x0000000193939824 */ /* 0x000fe200078e02be */
[----:B------:R-:W-:Y:S01]  /*d930*/  BSSY B0, `(.L_x_15109) ;  /* 0x00000ce000007945 */ /* 0x000fe20003800000 */
[----:B------:R-:W-:Y:S01]  /*d940*/  BAR.SYNC.DEFER_BLOCKING 0x0 ;  /* 0x0000000000007b1d */ /* 0x000fe20000010000 */
[----:B0-----:R-:W-:Y:S02]  /*d950*/  @!P1 LEA R188, R145, R144, 0x18 ;  /* 0x0000009091bc9211 */ /* 0x001fe400078ec0ff */
[----:B------:R-:W-:Y:S02]  /*d960*/  CS2R R144, SRZ ;  /* 0x0000000000907805 */ /* 0x000fe4000001ff00 */
[----:B------:R-:W-:Y:S01]  /*d970*/  @!P1 LEA R188, R147, R188, 0x3 ;  /* 0x000000bc93bc9211 */ /* 0x000fe200078e18ff */
[----:B------:R-:W-:Y:S01]  /*d980*/  IMAD.MOV.U32 R147, RZ, RZ, RZ ;  /* 0x000000ffff937224 */ /* 0x000fe200078e00ff */
[----:B------:R-:W-:-:S03]  /*d990*/  @!P1 MOV R147, 0x400 ;  /* 0x0000040000939802 */ /* 0x000fc60000000f00 */
[----:B------:R0:W-:Y:S01]  /*d9a0*/  @!P1 LDS.64 R144, [R188] ;  /* 0x00000000bc909984 */ /* 0x0001e20000000a00 */
[----:B------:R-:W-:-:S03]  /*d9b0*/  LOP3.LUT P1, RZ, R0, 0x1f, R146, 0xf8, !PT ;  /* 0x0000001f00ff7812 */ /* 0x000fc6000782f892 */
[----:B------:R-:W1:Y:S01]  /*d9c0*/  SHFL.DOWN PT, R190, R147, 0x4, 0x1f ;  /* 0x08801f0093be7f89 */ /* 0x000e6200000e0000 */
[----:B0-----:R-:W-:Y:S01]  /*d9d0*/  I2FP.F32.S32 R188, R147 ;  /* 0x0000009300bc7245 */ /* 0x001fe20000201400 */
[----:B-1----:R-:W-:Y:S01]  /*d9e0*/  IMAD.IADD R191, R190, 0x1, R147 ;  /* 0x00000001bebf7824 */ /* 0x002fe200078e0293 */
[----:B------:R-:W-:-:S04]  /*d9f0*/  I2FP.F32.S32 R190, R190 ;  /* 0x000000be00be7245 */ /* 0x000fc80000201400 */
        /* <DEDUP_REMOVED lines=25> */
[----:B-1----:R-:W-:Y:S02]  /*db90*/  IMAD.IADD R191, R191, 0x1, R194 ;  /* 0x00000001bfbf7824 */ /* 0x002fe400078e02c2 */
        /* <DEDUP_REMOVED lines=11> */
[----:B------:R-:W-:Y:S02]  /*dc50*/  FMUL.FTZ R190, R147, R194 ;  /* 0x000000c293be7220 */ /* 0x000fe40000410000 */
[----:B------:R-:W0:Y:S01]  /*dc60*/  @!P1 LDC.64 R146, c[0x0][0x250] ;  /* 0x00009400ff929b82 */ /* 0x000e220000000a00 */
[----:B------:R-:W-:Y:S01]  /*dc70*/  FMUL.FTZ R188, R188, R188 ;  /* 0x000000bcbcbc7220 */ /* 0x000fe20000410000 */
[----:B------:R-:W-:-:S03]  /*dc80*/  FFMA.FTZ R190, R189, R192, R190 ;  /* 0x000000c0bdbe7223 */ /* 0x000fc600000100be */
[----:B------:R-:W-:Y:S01]  /*dc90*/  FMUL.FTZ R189, R189, R188 ;  /* 0x000000bcbdbd7220 */ /* 0x000fe20000410000 */
[----:B-1----:R-:W-:Y:S01]  /*dca0*/  FMUL.FTZ R190, R191, R190 ;  /* 0x000000bebfbe7220 */ /* 0x002fe20000410000 */
[----:B--2---:R-:W-:Y:S01]  /*dcb0*/  FADD.FTZ R188, R144, R145 ;  /* 0x0000009190bc7221 */ /* 0x004fe20000010000 */
[----:B------:R-:W1:Y:S01]  /*dcc0*/  @!P1 LDC.64 R192, c[0x0][0x258] ;  /* 0x00009600ffc09b82 */ /* 0x000e620000000a00 */
[----:B------:R-:W-:Y:S02]  /*dcd0*/  FMUL.FTZ R189, R189, R194 ;  /* 0x000000c2bdbd7220 */ /* 0x000fe40000410000 */
[----:B------:R-:W2:Y:S02]  /*dce0*/  SHFL.IDX PT, R195, R190, RZ, 0x1f ;  /* 0x00001fffbec37589 */ /* 0x000ea400000e0000 */
[----:B------:R-:W-:-:S03]  /*dcf0*/  FFMA.FTZ R188, R191, R189, R188 ;  /* 0x000000bdbfbc7223 */ /* 0x000fc600000100bc */
[----:B------:R-:W3:Y:S02]  /*dd00*/  LDC R144, c[0x0][0x2d8] ;  /* 0x0000b600ff907b82 */ /* 0x000ee40000000800 */
[----:B------:R-:W3:Y:S01]  /*dd10*/  SHFL.IDX PT, R189, R188, RZ, 0x1f ;  /* 0x00001fffbcbd7589 */ /* 0x000ee200000e0000 */
[----:B--2---:R-:W-:-:S05]  /*dd20*/  FMUL.FTZ R0, R195, R195 ;  /* 0x000000c3c3007220 */ /* 0x004fca0000410000 */
[----:B------:R-:W-:Y:S01]  /*dd30*/  FSEL R145, R0, RZ, P2 ;  /* 0x000000ff00917208 */ /* 0x000fe20001000000 */
[----:B---3--:R-:W-:Y:S01]  /*dd40*/  FFMA.FTZ R0, R189, UR7, R144 ;  /* 0x00000007bd007c23 */ /* 0x008fe20008010090 */
[C---:B0-----:R-:W-:Y:S02]  /*dd50*/  @!P1 LEA R144, P3, R149.reuse, R146, 0x2 ;  /* 0x0000009295909211 */ /* 0x041fe400078610ff */
[C---:B-1----:R-:W-:Y:S01]  /*dd60*/  @!P1 LEA R146, P4, R149.reuse, R192, 0x2 ;  /* 0x000000c095929211 */ /* 0x042fe200078810ff */
[----:B------:R-:W-:Y:S01]  /*dd70*/  FADD.FTZ R0, R0, R145 ;  /* 0x0000009100007221 */ /* 0x000fe20000010000 */
[C-C-:B------:R-:W-:Y:S02]  /*dd80*/  @!P1 LEA.HI.X R145, R149.reuse, R147, R186.reuse, 0x2, P3 ;  /* 0x0000009395919211 */ /* 0x140fe400018f14ba */
[----:B------:R-:W-:-:S03]  /*dd90*/  @!P1 LEA.HI.X R147, R149, R193, R186, 0x2, P4 ;  /* 0x000000c195939211 */ /* 0x000fc600020f14ba */
[----:B------:R-:W0:Y:S01]  /*dda0*/  MUFU.RSQ R0, R0 ;  /* 0x0000000000007308 */ /* 0x000e220000001400 */
        /* <DEDUP_REMOVED lines=16> */
[----:B------:R-:W0:Y:S01]  /*deb0*/  LDC.64 R112, c[0x0][0x2b8] ;  /* 0x0000ae00ff707b82 */ /* 0x000e220000000a00 */
        /* <DEDUP_REMOVED lines=32> */
[C---:B------:R-:W-:Y:S01]  /*e0c0*/  IADD3 R133, R185.reuse, 0x200, RZ ;  /* 0x00000200b9857810 */ /* 0x040fe20007ffe0ff */
[----:B------:R-:W-:-:S02]  /*e0d0*/  VIADD R131, R185, 0x100 ;  /* 0x00000100b9837836 */ /* 0x000fc40000000000 */
[C---:B------:R-:W-:Y:S01]  /*e0e0*/  FMUL.FTZ R145, R0.reuse, R145 ;  /* 0x0000009100917220 */ /* 0x040fe20000410000 */
[----:B------:R-:W-:Y:S02]  /*e0f0*/  VIADD R135, R185, 0x300 ;  /* 0x00000300b9877836 */ /* 0x000fe40000000000 */
[C---:B------:R-:W-:Y:S01]  /*e100*/  FMUL.FTZ R114, R0.reuse, R147 ;  /* 0x0000009300727220 */ /* 0x040fe20000410000 */
[C---:B------:R-:W-:Y:S01]  /*e110*/  FMUL.FTZ R120, R0.reuse, R119 ;  /* 0x0000007700787220 */ /* 0x040fe20000410000 */
[C---:B------:R-:W-:Y:S01]  /*e120*/  FMUL.FTZ R122, R0.reuse, R121 ;  /* 0x00000079007a7220 */ /* 0x040fe20000410000 */
[----:B------:R-:W-:Y:S01]  /*e130*/  FFMA.FTZ R119, R61, R118, R93 ;  /* 0x000000763d777223 */ /* 0x000fe2000001005d */
[----:B------:R-:W-:Y:S01]  /*e140*/  FMUL.FTZ R138, R0, R129 ;  /* 0x00000081008a7220 */ /* 0x000fe20000410000 */
[----:B------:R-:W-:Y:S01]  /*e150*/  FFMA.FTZ R118, R52, R199, R84 ;  /* 0x000000c734767223 */ /* 0x000fe20000010054 */
[----:B------:R-:W-:Y:S01]  /*e160*/  FFMA.FTZ R121, R53, R126, R85 ;  /* 0x0000007e35797223 */ /* 0x000fe20000010055 */
[----:B0-----:R-:W-:-:S04]  /*e170*/  IMAD.WIDE.U32 R128, R185, 0x10, R112 ;  /* 0x00000010b9807825 */ /* 0x001fc800078e0070 */
[C---:B------:R-:W-:Y:S01]  /*e180*/  FMUL.FTZ R189, R0.reuse, R189 ;  /* 0x000000bd00bd7220 */ /* 0x040fe20000410000 */
[----:B------:R-:W-:Y:S01]  /*e190*/  FMUL.FTZ R116, R0, R115 ;  /* 0x0000007300747220 */ /* 0x000fe20000410000 */
[----:B------:R-:W-:Y:S01]  /*e1a0*/  FFMA.FTZ R117, R65, R114, R97 ;  /* 0x0000007241757223 */ /* 0x000fe20000010061 */
[----:B------:R-:W-:-:S04]  /*e1b0*/  IMAD.WIDE.U32 R130, R131, 0x10, R112 ;  /* 0x0000001083827825 */ /* 0x000fc800078e0070 */
[C---:B------:R-:W-:Y:S01]  /*e1c0*/  FMUL.FTZ R193, R0.reuse, R193 ;  /* 0x000000c100c17220 */ /* 0x040fe20000410000 */
        /* <DEDUP_REMOVED lines=8> */
[----:B------:R-:W-:Y:S01]  /*e250*/  FFMA.FTZ R113, R66, R189, R98 ;  /* 0x000000bd42717223 */ /* 0x000fe20000010062 */
[----:B------:R-:W-:Y:S01]  /*e260*/  FFMA.FTZ R121, R57, R122, R89 ;  /* 0x0000007a39797223 */ /* 0x000fe20000010059 */
[----:B------:R-:W-:Y:S01]  /*e270*/  FMUL.FTZ R191, R0, R191 ;  /* 0x000000bf00bf7220 */ /* 0x000fe20000410000 */
[----:B------:R-:W-:Y:S01]  /*e280*/  FFMA.FTZ R115, R62, R193, R94 ;  /* 0x000000c13e737223 */ /* 0x000fe2000001005e */
[----:B------:R-:W-:Y:S01]  /*e290*/  FFMA.FTZ R120, R63, R120, R95 ;  /* 0x000000783f787223 */ /* 0x000fe2000001005f */
[----:B------:R-:W-:Y:S01]  /*e2a0*/  F2FP.BF16.F32.PACK_AB R112, R117, R112 ;  /* 0x000000707570723e */ /* 0x000fe200000010ff */
[----:B------:R-:W-:Y:S01]  /*e2b0*/  FFMA.FTZ R122, R44, R207, R76 ;  /* 0x000000cf2c7a7223 */ /* 0x000fe2000001004c */
[----:B------:R-:W-:Y:S01]  /*e2c0*/  FFMA.FTZ R125, R45, R142, R77 ;  /* 0x0000008e2d7d7223 */ /* 0x000fe2000001004d */
        /* <DEDUP_REMOVED lines=52> */
.L_x_15110:
[----:B------:R-:W-:Y:S05]  /*e610*/  BSYNC B0 ;  /* 0x0000000000007941 */ /* 0x000fea0003800000 */
.L_x_15109:
[----:B------:R-:W-:Y:S02]  /*e620*/  IADD3 R149, R149, UR10, RZ ;  /* 0x0000000a95957c10 */ /* 0x000fe4000fffe0ff */
[----:B------:R-:W-:Y:S02]  /*e630*/  SEL R0, RZ, 0x1, P0 ;  /* 0x00000001ff007807 */ /* 0x000fe40000000000 */
[----:B------:R-:W-:-:S13]  /*e640*/  ISETP.GE.AND P1, PT, R149, UR11, PT ;  /* 0x0000000b95007c0c */ /* 0x000fda000bf26270 */
[----:B------:R-:W-:Y:S05]  /*e650*/  @!P1 BRA `(.L_x_15111) ;  /* 0xffffff2000c49947 */ /* 0x000fea000383ffff */
[----:B------:R-:W-:Y:S05]  /*e660*/  EXIT ;  /* 0x000000000000794d */ /* 0x000fea0003800000 */
.L_x_15108:
[----:B------:R-:W-:Y:S01]  /*e670*/  HFMA2.MMA R194, -RZ, RZ, 0, 5.9604644775390625e-08 ;  /* 0x00000001ffc27435 */ /* 0x000fe200000001ff */
[----:B------:R-:W-:Y:S01]  /*e680*/  IMAD.MOV.U32 R195, RZ, RZ, R0 ;  /* 0x000000ffffc37224 */ /* 0x000fe200078e0000 */
[----:B0-----:R-:W-:Y:S01]  /*e690*/  MOV R192, 0xffffffff ;  /* 0xffffffff00c07802 */ /* 0x001fe20000000f00 */
[----:B------:R-:W-:-:S08]  /*e6a0*/  IMAD.MOV.U32 R197, RZ, RZ, 0x1f ;  /* 0x0000001fffc57424 */ /* 0x000fd000078e00ff */
[----:B-1----:R-:W-:Y:S05]  /*e6b0*/  WARPSYNC.COLLECTIVE R192, `(.L_x_15112) ;  /* 0x00000000c0087348 */ /* 0x002fea0003c00000 */
[----:B------:R0:W2:Y:S02]  /*e6c0*/  SHFL.BFLY P3, R193, R195, R194, R197 ;  /* 0x0c0000c2c3c17389 */ /* 0x0000a400000600c5 */
[----:B012---:R-:W-:Y:S01]  /*e6d0*/  ENDCOLLECTIVE ;  /* 0x000000000000791b */ /* 0x007fe20003800000 */
.L_x_15112:
[----:B------:R-:W-:Y:S02]  /*e6e0*/  IMAD.MOV.U32 R194, RZ, RZ, 0x2 ;  /* 0x00000002ffc27424 */ /* 0x000fe400078e00ff */
[----:B------:R-:W-:-:S04]  /*e6f0*/  IMAD.MOV.U32 R189, RZ, RZ, R193 ;  /* 0x000000ffffbd7224 */ /* 0x000fc800078e00c1 */
[----:B------:R-:W-:-:S05]  /*e700*/  FADD.FTZ R189, R0, R189 ;  /* 0x000000bd00bd7221 */ /* 0x000fca0000010000 */
[----:B------:R-:W-:-:S07]  /*e710*/  MOV R195, R189 ;  /* 0x000000bd00c37202 */ /* 0x000fce0000000f00 */
[----:B------:R-:W-:Y:S05]  /*e720*/  WARPSYNC.COLLECTIVE R192, `(.L_x_15113) ;  /* 0x00000000c0087348 */ /* 0x000fea0003c00000 */
[----:B------:R0:W1:Y:S02]  /*e730*/  SHFL.BFLY P3, R193, R195, R194, R197 ;  /* 0x0c0000c2c3c17389 */ /* 0x00006400000600c5 */
[----:B01----:R-:W-:Y:S01]  /*e740*/  ENDCOLLECTIVE ;  /* 0x000000000000791b */ /* 0x003fe20003800000 */
.L_x_15113:
[----:B------:R-:W-:Y:S01]  /*e750*/  HFMA2.MMA R194, -RZ, RZ, 0, 2.384185791015625e-07 ;  /* 0x00000004ffc27435 */ /* 0x000fe200000001ff */
[----:B------:R-:W-:-:S05]  /*e760*/  MOV R144, R193 ;  /* 0x000000c100907202 */ /* 0x000fca0000000f00 */
[----:B------:R-:W-:-:S04]  /*e770*/  FADD.FTZ R188, R189, R144 ;  /* 0x00000090bdbc7221 */ /* 0x000fc80000010000 */
[----:B------:R-:W-:-:S07]  /*e780*/  IMAD.MOV.U32 R195, RZ, RZ, R188 ;  /* 0x000000ffffc37224 */ /* 0x000fce00078e00bc */
[----:B------:R-:W-:Y:S05]  /*e790*/  WARPSYNC.COLLECTIVE R192, `(.L_x_15114) ;  /* 0x00000000c0087348 */ /* 0x000fea0003c00000 */
[----:B------:R0:W1:Y:S02]  /*e7a0*/  SHFL.BFLY P3, R193, R195, R194, R197 ;  /* 0x0c0000c2c3c17389 */ /* 0x00006400000600c5 */
[----:B01----:R-:W-:Y:S01]  /*e7b0*/  ENDCOLLECTIVE ;  /* 0x000000000000791b */ /* 0x003fe20003800000 */
.L_x_15114:
[----:B------:R-:W-:Y:S02]  /*e7c0*/  IMAD.MOV.U32 R194, RZ, RZ, 0x8 ;  /* 0x00000008ffc27424 */ /* 0x000fe400078e00ff */
[----:B------:R-:W-:-:S04]  /*e7d0*/  IMAD.MOV.U32 R191, RZ, RZ, R193 ;  /* 0x000000ffffbf7224 */ /* 0x000fc800078e00c1 */
[----:B------:R-:W-:-:S05]  /*e7e0*/  FADD.FTZ R191, R188, R191 ;  /* 0x000000bfbcbf7221 */ /* 0x000fca0000010000 */
[----:B------:R-:W-:-:S07]  /*e7f0*/  MOV R195, R191 ;  /* 0x000000bf00c37202 */ /* 0x000fce0000000f00 */
[----:B------:R-:W-:Y:S05]  /*e800*/  WARPSYNC.COLLECTIVE R192, `(.L_x_15115) ;  /* 0x00000000c0087348 */ /* 0x000fea0003c00000 */
[----:B------:R0:W1:Y:S02]  /*e810*/  SHFL.BFLY P3, R193, R195, R194, R197 ;  /* 0x0c0000c2c3c17389 */ /* 0x00006400000600c5 */
[----:B01----:R-:W-:Y:S01]  /*e820*/  ENDCOLLECTIVE ;  /* 0x000000000000791b */ /* 0x003fe20003800000 */
.L_x_15115:
[----:B------:R-:W-:Y:S01]  /*e830*/  HFMA2.MMA R194, -RZ, RZ, 0, 9.5367431640625e-07 ;  /* 0x00000010ffc27435 */ /* 0x000fe200000001ff */
[----:B------:R-:W-:-:S05]  /*e840*/  MOV R144, R193 ;  /* 0x000000c100907202 */ /* 0x000fca0000000f00 */
[----:B------:R-:W-:-:S04]  /*e850*/  FADD.FTZ R190, R191, R144 ;  /* 0x00000090bfbe7221 */ /* 0x000fc80000010000 */
[----:B------:R-:W-:-:S07]  /*e860*/  IMAD.MOV.U32 R195, RZ, RZ, R190 ;  /* 0x000000ffffc37224 */ /* 0x000fce00078e00be */
[----:B------:R-:W-:Y:S05]  /*e870*/  WARPSYNC.COLLECTIVE R192, `(.L_x_15116) ;  /* 0x00000000c0087348 */ /* 0x000fea0003c00000 */
[----:B------:R0:W1:Y:S02]  /*e880*/  SHFL.BFLY P3, R193, R195, R194, R197 ;  /* 0x0c0000c2c3c17389 */ /* 0x00006400000600c5 */
[----:B01----:R-:W-:Y:S01]  /*e890*/  ENDCOLLECTIVE ;  /* 0x000000000000791b */ /* 0x003fe20003800000 */
.L_x_15116:
        /* <DEDUP_REMOVED lines=66> */
[----:B------:R-:W-:-:S04]  /*ecc0*/  FFMA.FTZ R0, R189, R189, R0 ;  /* 0x000000bdbd007223 */ /* 0x000fc80000010000 */
[----:B------:R-:W-:-:S07]  /*ecd0*/  IMAD.MOV.U32 R195, RZ, RZ, R0 ;  /* 0x000000ffffc37224 */ /* 0x000fce00078e0000 */
[----:B------:R-:W-:Y:S05]  /*ece0*/  WARPSYNC.COLLECTIVE R192, `(.L_x_15117) ;  /* 0x00000000c0087348 */ /* 0x000fea0003c00000 */
[----:B------:R0:W1:Y:S02]  /*ecf0*/  SHFL.BFLY P3, R193, R195, R194, R197 ;  /* 0x0c0000c2c3c17389 */ /* 0x00006400000600c5 */
[----:B01----:R-:W-:Y:S01]  /*ed00*/  ENDCOLLECTIVE ;  /* 0x000000000000791b */ /* 0x003fe20003800000 */
.L_x_15117:
[----:B------:R-:W-:Y:S02]  /*ed10*/  IMAD.MOV.U32 R194, RZ, RZ, 0x2 ;  /* 0x00000002ffc27424 */ /* 0x000fe400078e00ff */
[----:B------:R-:W-:-:S04]  /*ed20*/  IMAD.MOV.U32 R189, RZ, RZ, R193 ;  /* 0x000000ffffbd7224 */ /* 0x000fc800078e00c1 */
[----:B------:R-:W-:-:S05]  /*ed30*/  FADD.FTZ R189, R0, R189 ;  /* 0x000000bd00bd7221 */ /* 0x000fca0000010000 */
[----:B------:R-:W-:-:S07]  /*ed40*/  MOV R195, R189 ;  /* 0x000000bd00c37202 */ /* 0x000fce0000000f00 */
[----:B------:R-:W-:Y:S05]  /*ed50*/  WARPSYNC.COLLECTIVE R192, `(.L_x_15118) ;  /* 0x00000000c0087348 */ /* 0x000fea0003c00000 */
[----:B------:R0:W1:Y:S02]  /*ed60*/  SHFL.BFLY P3, R193, R195, R194, R197 ;  /* 0x0c0000c2c3c17389 */ /* 0x00006400000600c5 */
[----:B01----:R-:W-:Y:S01]  /*ed70*/  ENDCOLLECTIVE ;  /* 0x000000000000791b */ /* 0x003fe20003800000 */
.L_x_15118:
[----:B------:R-:W-:Y:S01]  /*ed80*/  HFMA2.MMA R194, -RZ, RZ, 0, 2.384185791015625e-07 ;  /* 0x00000004ffc27435 */ /* 0x000fe200000001ff */
[----:B------:R-:W-:-:S05]  /*ed90*/  MOV R188, R193 ;  /* 0x000000c100bc7202 */ /* 0x000fca0000000f00 */
[----:B------:R-:W-:-:S04]  /*eda0*/  FADD.FTZ R188, R189, R188 ;  /* 0x000000bcbdbc7221 */ /* 0x000fc80000010000 */
[----:B------:R-:W-:-:S07]  /*edb0*/  IMAD.MOV.U32 R195, RZ, RZ, R188 ;  /* 0x000000ffffc37224 */ /* 0x000fce00078e00bc */
[----:B------:R-:W-:Y:S05]  /*edc0*/  WARPSYNC.COLLECTIVE R192, `(.L_x_15119) ;  /* 0x00000000c0087348 */ /* 0x000fea0003c00000 */
[----:B------:R0:W1:Y:S02]  /*edd0*/  SHFL.BFLY P3, R193, R195, R194, R197 ;  /* 0x0c0000c2c3c17389 */ /* 0x00006400000600c5 */
[----:B01----:R-:W-:Y:S01]  /*ede0*/  ENDCOLLECTIVE ;  /* 0x000000000000791b */ /* 0x003fe20003800000 */
.L_x_15119:
[----:B------:R-:W-:Y:S02]  /*edf0*/  IMAD.MOV.U32 R194, RZ, RZ, 0x8 ;  /* 0x00000008ffc27424 */ /* 0x000fe400078e00ff */
[----:B------:R-:W-:-:S04]  /*ee00*/  IMAD.MOV.U32 R191, RZ, RZ, R193 ;  /* 0x000000ffffbf7224 */ /* 0x000fc800078e00c1 */
[----:B------:R-:W-:-:S05]  /*ee10*/  FADD.FTZ R191, R188, R191 ;  /* 0x000000bfbcbf7221 */ /* 0x000fca0000010000 */
[----:B------:R-:W-:-:S07]  /*ee20*/  MOV R195, R191 ;  /* 0x000000bf00c37202 */ /* 0x000fce0000000f00 */
[----:B------:R-:W-:Y:S05]  /*ee30*/  WARPSYNC.COLLECTIVE R192, `(.L_x_15120) ;  /* 0x00000000c0087348 */ /* 0x000fea0003c00000 */
[----:B------:R0:W1:Y:S02]  /*ee40*/  SHFL.BFLY P3, R193, R195, R194, R197 ;  /* 0x0c0000c2c3c17389 */ /* 0x00006400000600c5 */
[----:B01----:R-:W-:Y:S01]  /*ee50*/  ENDCOLLECTIVE ;  /* 0x000000000000791b */ /* 0x003fe20003800000 */
.L_x_15120:
[----:B------:R-:W-:Y:S01]  /*ee60*/  HFMA2.MMA R194, -RZ, RZ, 0, 9.5367431640625e-07 ;  /* 0x00000010ffc27435 */ /* 0x000fe200000001ff */
[----:B------:R-:W-:-:S05]  /*ee70*/  MOV R190, R193 ;  /* 0x000000c100be7202 */ /* 0x000fca0000000f00 */
[----:B------:R-:W-:-:S04]  /*ee80*/  FADD.FTZ R190, R191, R190 ;  /* 0x000000bebfbe7221 */ /* 0x000fc80000010000 */
[----:B------:R-:W-:-:S07]  /*ee90*/  IMAD.MOV.U32 R195, RZ, RZ, R190 ;  /* 0x000000ffffc37224 */ /* 0x000fce00078e00be */
[----:B------:R-:W-:Y:S05]  /*eea0*/  WARPSYNC.COLLECTIVE R192, `(.L_x_15121) ;  /* 0x00000000c0087348 */ /* 0x000fea0003c00000 */
[----:B------:R0:W1:Y:S02]  /*eeb0*/  SHFL.BFLY P3, R193, R195, R194, R197 ;  /* 0x0c0000c2c3c17389 */ /* 0x00006400000600c5 */
[----:B01----:R-:W-:Y:S01]  /*eec0*/  ENDCOLLECTIVE ;  /* 0x000000000000791b */ /* 0x003fe20003800000 */
.L_x_15121:
[----:B------:R-:W-:Y:S05]  /*eed0*/  BRA `(.L_x_15122) ;  /* 0xffffffe8005c7947 */ /* 0x000fea000383ffff */
.L_x_15123:
        /* <DEDUP_REMOVED lines=10> */
.L_x_30263:


//--------------------- .text._ZN10layer_norm13ln_fwd_kernelINS_13Kernel_traitsIf6__halfS2_S2_fjLj8192ELj1ELj1ELj8ELj16ENS_18Kernel_traits_baseILj8192EfS2_S2_S2_fjLj256EEEEELb0ELb0ELb0ELb0EEEvNS_9FwdParamsE --------------------------
	.section	.text._ZN10layer_norm13ln_fwd_kernelINS_13Kernel_traitsIf6__halfS2_S2_fjLj8192ELj1ELj1ELj8ELj16ENS_18Kernel_traits_baseILj8192EfS2_S2_S2_fjLj256EEEEELb0ELb0ELb0ELb0EEEvNS_9FwdParamsE,"ax",@progbits
	.align	128
        .global         _ZN10layer_norm13ln_fwd_kernelINS_13Kernel_traitsIf6__halfS2_S2_fjLj8192ELj1ELj1ELj8ELj16ENS_18Kernel_traits_baseILj8192EfS2_S2_S2_fjLj256EEEEELb0ELb0ELb0ELb0EEEvNS_9FwdParamsE
        .type           _ZN10layer_norm13ln_fwd_kernelINS_13Kernel_traitsIf6__halfS2_S2_fjLj8192ELj1ELj1ELj8ELj16ENS_18Kernel_traits_baseILj8192EfS2_S2_S2_fjLj256EEEEELb0ELb0ELb0ELb0EEEvNS_9FwdParamsE,@function
        .size           _ZN10layer_norm13ln_fwd_kernelINS_13Kernel_traitsIf6__halfS2_S2_fjLj8192ELj1ELj1ELj8ELj16ENS_18Kernel_traits_baseILj8192EfS2_S2_S2_fjLj256EEEEELb0ELb0ELb0ELb0EEEvNS_9FwdParamsE,(.L_x_30264 - _ZN10layer_norm13ln_fwd_kernelINS_13Kernel_traitsIf6__halfS2_S2_fjLj8192ELj1ELj1ELj8ELj16ENS_18Kernel_traits_baseILj8192EfS2_S2_S2_fjLj256EEEEELb0ELb0ELb0ELb0EEEvNS_9FwdParamsE)
        .other          _ZN10layer_norm13ln_fwd_kernelINS_13Kernel_traitsIf6__halfS2_S2_fjLj8192ELj1ELj1ELj8ELj16ENS_18Kernel_traits_baseILj8192EfS2_S2_S2_fjLj256EEEEELb0ELb0ELb0ELb0EEEvNS_9FwdParamsE,@"STO_CUDA_ENTRY STV_DEFAULT"
_ZN10layer_norm13ln_fwd_kernelINS_13Kernel_traitsIf6__halfS2_S2_fjLj8192ELj1ELj1ELj8ELj16ENS_18Kernel_traits_baseILj8192EfS2_S2_S2_fjLj256EEEEELb0ELb0ELb0ELb0EEEvNS_9FwdParamsE:
.text._ZN10layer_norm13ln_fwd_kernelINS_13Kernel_traitsIf6__halfS2_S2_fjLj8192ELj1ELj1ELj8ELj16ENS_18Kernel_traits_baseILj8192EfS2_S2_S2_fjLj256EEEEELb0ELb0ELb0ELb0EEEvNS_9FwdParamsE:
        /* <DEDUP_REMOVED lines=34> */
.L_x_15125:
[----:B------:R-:W-:Y:S05]  /*0220*/  BSYNC B0 ;  /* 0x0000000000007941 */ /* 0x000fea0003800000 */
.L_x_15124:
        /* <DEDUP_REMOVED lines=18> */
.L_x_15127:
[----:B------:R-:W-:Y:S05]  /*0350*/  BSYNC B0 ;  /* 0x0000000000007941 */ /* 0x000fea0003800000 */
.L_x_15126:
        /* <DEDUP_REMOVED lines=18> */
.L_x_15129:
[----:B------:R-:W-:Y:S05]  /*0480*/  BSYNC B0 ;  /* 0x0000000000007941 */ /* 0x000fea0003800000 */
.L_x_15128:
        /* <DEDUP_REMOVED lines=17> */
.L_x_15131:
[----:B------:R-:W-:Y:S05]  /*05a0*/  BSYNC B0 ;  /* 0x0000000000007941 */ /* 0x000fea0003800000 */
.L_x_15130:
        /* <DEDUP_REMOVED lines=35> */
.L_x_15245:
        /* <DEDUP_REMOVED lines=22> */
[----:B------:R-:W-:Y:S01]  /*0940*/  ISETP.NE.AND.EX P0, PT, RZ, UR11, PT, P0 ;  /* 0x0000000bff007c0c */ /* 0x000fe2000bf05300 */
[----:B--2---:R-:W-:-:S05]  /*0950*/  HADD2.F32 R11, -RZ, R84.H0_H0 ;  /* 0x20000054ff0b7230 */ /* 0x004fca0000004100 */
[----:B------:R-:W-:-:S07]  /*0960*/  FMUL.FTZ R0, R11, R116 ;  /* 0x000000740b007220 */ /* 0x000fce0000410000 */
[----:B-1----:R-:W-:Y:S05]  /*0970*/  @P0 BRA `(.L_x_15134) ;  /* 0x0000000000080947 */ /* 0x002fea0003800000 */
[----:B------:R-:W-:Y:S05]  /*0980*/  @P4 BRA `(.L_x_15135) ;  /* 0x00000000000c4947 */ /* 0x000fea0003800000 */
[----:B------:R-:W-:Y:S05]  /*0990*/  BRA `(.L_x_15136) ;  /* 0x0000000000107947 */ /* 0x000fea0003800000 */
.L_x_15134:
[----:B-----5:R-:W-:-:S05]  /*09a0*/  HADD2.F32 R11, -RZ, R16.H0_H0 ;  /* 0x20000010ff0b7230 */ /* 0x020fca0000004100 */
[----:B------:R-:W-:-:S07]  /*09b0*/  FADD.FTZ R0, R11, R0 ;  /* 0x000000000b007221 */ /* 0x000fce0000010000 */
.L_x_15135:
[----:B------:R-:W-:-:S04]  /*09c0*/  F2FP.F16.F32.PACK_AB R11, RZ, R0 ;  /* 0x00000000ff0b723e */ /* 0x000fc800000000ff */
[----:B------:R-:W-:-:S07]  /*09d0*/  PRMT R12, R11, 0x7610, R12 ;  /* 0x000076100b0c7816 */ /* 0x000fce000000000c */
.L_x_15136:
[----:B------:R-:W-:-:S05]  /*09e0*/  HADD2.F32 R11, -RZ, R84.H1_H1 ;  /* 0x30000054ff0b7230 */ /* 0x000fca0000004100 */
[----:B------:R-:W-:Y:S01]  /*09f0*/  FMUL.FTZ R88, R11, R116 ;  /* 0x000000740b587220 */ /* 0x000fe20000410000 */
[----:B------:R-:W-:Y:S06]  /*0a00*/  @P0 BRA `(.L_x_15137) ;  /* 0x0000000000080947 */ /* 0x000fec0003800000 */
[----:B------:R-:W-:Y:S05]  /*0a10*/  @P4 BRA `(.L_x_15138) ;  /* 0x00000000000c4947 */ /* 0x000fea0003800000 */
[----:B------:R-:W-:Y:S05]  /*0a20*/  BRA `(.L_x_15139) ;  /* 0x0000000000107947 */ /* 0x000fea0003800000 */
.L_x_15137:
[----:B-----5:R-:W-:-:S05]  /*0a30*/  HADD2.F32 R11, -RZ, R16.H1_H1 ;  /* 0x30000010ff0b7230 */ /* 0x020fca0000004100 */
[----:B------:R-:W-:-:S07]  /*0a40*/  FADD.FTZ R88, R11, R88 ;  /* 0x000000580b587221 */ /* 0x000fce0000010000 */
.L_x_15138:
[----:B------:R-:W-:-:S04]  /*0a50*/  F2FP.F16.F32.PACK_AB R11, RZ, R88 ;  /* 0x00000058ff0b723e */ /* 0x000fc800000000ff */
[----:B------:R-:W-:-:S07]  /*0a60*/  PRMT R12, R12, 0x5410, R11 ;  /* 0x000054100c0c7816 */ /* 0x000fce000000000b */
.L_x_15139:
[----:B------:R-:W-:-:S05]  /*0a70*/  HADD2.F32 R11, -RZ, R85.H0_H0 ;  /* 0x20000055ff0b7230 */ /* 0x000fca0000004100 */
[----:B------:R-:W-:Y:S01]  /*0a80*/  FMUL.FTZ R11, R11, R116 ;  /* 0x000000740b0b7220 */ /* 0x000fe20000410000 */
[----:B------:R-:W-:Y:S06]  /*0a90*/  @P0 BRA `(.L_x_15140) ;  /* 0x0000000000080947 */ /* 0x000fec0003800000 */
[----:B------:R-:W-:Y:S05]  /*0aa0*/  @P4 BRA `(.L_x_15141) ;  /* 0x00000000000c4947 */ /* 0x000fea0003800000 */
[----:B------:R-:W-:Y:S05]  /*0ab0*/  BRA `(.L_x_15142) ;  /* 0x0000000000107947 */ /* 0x000fea0003800000 */
.L_x_15140:
[----:B-----5:R-:W-:-:S05]  /*0ac0*/  HADD2.F32 R84, -RZ, R17.H0_H0 ;  /* 0x20000011ff547230 */ /* 0x020fca0000004100 */
[----:B------:R-:W-:-:S07]  /*0ad0*/  FADD.FTZ R11, R84, R11 ;  /* 0x0000000b540b7221 */ /* 0x000fce0000010000 */
.L_x_15141:
[----:B------:R-:W-:-:S04]  /*0ae0*/  F2FP.F16.F32.PACK_AB R84, RZ, R11 ;  /* 0x0000000bff54723e */ /* 0x000fc800000000ff */
[----:B------:R-:W-:-:S07]  /*0af0*/  PRMT R13, R84, 0x7610, R13 ;  /* 0x00007610540d7816 */ /* 0x000fce000000000d */
.L_x_15142:
[----:B------:R-:W-:-:S05]  /*0b00*/  HADD2.F32 R85, -RZ, R85.H1_H1 ;  /* 0x30000055ff557230 */ /* 0x000fca0000004100 */
[----:B------:R-:W-:Y:S01]  /*0b10*/  FMUL.FTZ R99, R85, R116 ;  /* 0x0000007455637220 */ /* 0x000fe20000410000 */
[----:B------:R-:W-:Y:S06]  /*0b20*/  @P0 BRA `(.L_x_15143) ;  /* 0x0000000000080947 */ /* 0x000fec0003800000 */
[----:B------:R-:W-:Y:S05]  /*0b30*/  @P4 BRA `(.L_x_15144) ;  /* 0x00000000000c4947 */ /* 0x000fea0003800000 */
[----:B------:R-:W-:Y:S05]  /*0b40*/  BRA `(.L_x_15145) ;  /* 0x0000000000107947 */ /* 0x000fea0003800000 */
.L_x_15143:
[----:B-----5:R-:W-:-:S05]  /*0b50*/  HADD2.F32 R84, -RZ, R17.H1_H1 ;  /* 0x30000011ff547230 */ /* 0x020fca0000004100 */
[----:B------:R-:W-:-:S07]  /*0b60*/  FADD.FTZ R99, R84, R99 ;  /* 0x0000006354637221 */ /* 0x000fce0000010000 */
.L_x_15144:
[----:B------:R-:W-:-:S04]  /*0b70*/  F2FP.F16.F32.PACK_AB R84, RZ, R99 ;  /* 0x00000063ff54723e */ /* 0x000fc800000000ff */
[----:B------:R-:W-:-:S07]  /*0b80*/  PRMT R13, R13, 0x5410, R84 ;  /* 0x000054100d0d7816 */ /* 0x000fce0000000054 */
.L_x_15145:
[----:B------:R-:W-:-:S05]  /*0b90*/  HADD2.F32 R85, -RZ, R86.H0_H0 ;  /* 0x20000056ff557230 */ /* 0x000fca0000004100 */
[----:B------:R-:W-:Y:S01]  /*0ba0*/  FMUL.FTZ R98, R85, R116 ;  /* 0x0000007455627220 */ /* 0x000fe20000410000 */
[----:B------:R-:W-:Y:S06]  /*0bb0*/  @P0 BRA `(.L_x_15146) ;  /* 0x0000000000080947 */ /* 0x000fec0003800000 */
[----:B------:R-:W-:Y:S05]  /*0bc0*/  @P4 BRA `(.L_x_15147) ;  /* 0x00000000000c4947 */ /* 0x000fea0003800000 */
[----:B------:R-:W-:Y:S05]  /*0bd0*/  BRA `(.L_x_15148) ;  /* 0x0000000000107947 */ /* 0x000fea0003800000 */
.L_x_15146:
[----:B-----5:R-:W-:-:S05]  /*0be0*/  HADD2.F32 R85, -RZ, R18.H0_H0 ;  /* 0x20000012ff557230 */ /* 0x020fca0000004100 */
[----:B------:R-:W-:-:S07]  /*0bf0*/  FADD.FTZ R98, R85, R98 ;  /* 0x0000006255627221 */ /* 0x000fce0000010000 */
.L_x_15147:
[----:B------:R-:W-:-:S04]  /*0c00*/  F2FP.F16.F32.PACK_AB R84, RZ, R98 ;  /* 0x00000062ff54723e */ /* 0x000fc800000000ff */
[----:B------:R-:W-:-:S07]  /*0c10*/  PRMT R14, R84, 0x7610, R14 ;  /* 0x00007610540e7816 */ /* 0x000fce000000000e */
.L_x_15148:
[----:B------:R-:W-:-:S05]  /*0c20*/  HADD2.F32 R103, -RZ, R86.H1_H1 ;  /* 0x30000056ff677230 */ /* 0x000fca0000004100 */
[----:B------:R-:W-:Y:S01]  /*0c30*/  FMUL.FTZ R103, R103, R116 ;  /* 0x0000007467677220 */ /* 0x000fe20000410000 */
[----:B------:R-:W-:Y:S06]  /*0c40*/  @P0 BRA `(.L_x_15149) ;  /* 0x0000000000080947 */ /* 0x000fec0003800000 */
[----:B------:R-:W-:Y:S05]  /*0c50*/  @P4 BRA `(.L_x_15150) ;  /* 0x00000000000c4947 */ /* 0x000fea0003800000 */
[----:B------:R-:W-:Y:S05]  /*0c60*/  BRA `(.L_x_15151) ;  /* 0x0000000000107947 */ /* 0x000fea0003800000 */
.L_x_15149:
[----:B-----5:R-:W-:-:S05]  /*0c70*/  HADD2.F32 R84, -RZ, R18.H1_H1 ;  /* 0x30000012ff547230 */ /* 0x020fca0000004100 */
[----:B------:R-:W-:-:S07]  /*0c80*/  FADD.FTZ R103, R84, R103 ;  /* 0x0000006754677221 */ /* 0x000fce0000010000 */
.L_x_15150:
[----:B------:R-:W-:-:S04]  /*0c90*/  F2FP.F16.F32.PACK_AB R84, RZ, R103 ;  /* 0x00000067ff54723e */ /* 0x000fc800000000ff */
[----:B------:R-:W-:-:S07]  /*0ca0*/  PRMT R14, R14, 0x5410, R84 ;  /* 0x000054100e0e7816 */ /* 0x000fce0000000054 */
.L_x_15151:
[----:B------:R-:W-:-:S05]  /*0cb0*/  HADD2.F32 R85, -RZ, R87.H0_H0 ;  /* 0x20000057ff557230 */ /* 0x000fca0000004100 */
[----:B------:R-:W-:Y:S01]  /*0cc0*/  FMUL.FTZ R104, R85, R116 ;  /* 0x0000007455687220 */ /* 0x000fe20000410000 */
[----:B------:R-:W-:Y:S06]  /*0cd0*/  @P0 BRA `(.L_x_15152) ;  /* 0x0000000000080947 */ /* 0x000fec0003800000 */
[----:B------:R-:W-:Y:S05]  /*0ce0*/  @P4 BRA `(.L_x_15153) ;  /* 0x00000000000c4947 */ /* 0x000fea0003800000 */
[----:B------:R-:W-:Y:S05]  /*0cf0*/  BRA `(.L_x_15154) ;  /* 0x0000000000107947 */ /* 0x000fea0003800000 */
.L_x_15152:
[----:B-----5:R-:W-:-:S05]  /*0d00*/  HADD2.F32 R85, -RZ, R19.H0_H0 ;  /* 0x20000013ff557230 */ /* 0x020fca0000004100 */
[----:B------:R-:W-:-:S07]  /*0d10*/  FADD.FTZ R104, R85, R104 ;  /* 0x0000006855687221 */ /* 0x000fce0000010000 */
.L_x_15153:
[----:B------:R-:W-:-:S04]  /*0d20*/  F2FP.F16.F32.PACK_AB R84, RZ, R104 ;  /* 0x00000068ff54723e */ /* 0x000fc800000000ff */
[----:B------:R-:W-:-:S07]  /*0d30*/  PRMT R15, R84, 0x7610, R15 ;  /* 0x00007610540f7816 */ /* 0x000fce000000000f */
.L_x_15154:
[----:B------:R-:W-:-:S05]  /*0d40*/  HADD2.F32 R87, -RZ, R87.H1_H1 ;  /* 0x30000057ff577230 */ /* 0x000fca0000004100 */
[----:B------:R-:W-:Y:S01]  /*0d50*/  FMUL.FTZ R111, R87, R116 ;  /* 0x00000074576f7220 */ /* 0x000fe20000410000 */
[----:B------:R-:W-:Y:S06]  /*0d60*/  @P0 BRA `(.L_x_15155) ;  /* 0x0000000000080947 */ /* 0x000fec0003800000 */
[----:B------:R-:W-:Y:S05]  /*0d70*/  @P4 BRA `(.L_x_15156) ;  /* 0x00000000000c4947 */ /* 0x000fea0003800000 */
[----:B------:R-:W-:Y:S05]  /*0d80*/  BRA `(.L_x_15157) ;  /* 0x0000000000107947 */ /* 0x000fea0003800000 */
.L_x_15155:
[----:B-----5:R-:W-:-:S05]  /*0d90*/  HADD2.F32 R84, -RZ, R19.H1_H1 ;  /* 0x30000013ff547230 */ /* 0x020fca0000004100 */
[----:B------:R-:W-:-:S07]  /*0da0*/  FADD.FTZ R111, R84, R111 ;  /* 0x0000006f546f7221 */ /* 0x000fce0000010000 */
.L_x_15156:
[----:B------:R-:W-:-:S04]  /*0db0*/  F2FP.F16.F32.PACK_AB R84, RZ, R111 ;  /* 0x0000006fff54723e */ /* 0x000fc800000000ff */
[----:B------:R-:W-:-:S07]  /*0dc0*/  PRMT R15, R15, 0x5410, R84 ;  /* 0x000054100f0f7816 */ /* 0x000fce0000000054 */
.L_x_15157:
[----:B------:R-:W1:Y:S01]  /*0dd0*/  @P4 LDC.64 R84, c[0x0][0x238] ;  /* 0x00008e00ff544b82 */ /* 0x000e620000000a00 */
[C---:B------:R-:W-:Y:S02]  /*0de0*/  IADD3 R117, R2.reuse, 0x100, RZ ;  /* 0x0000010002757810 */ /* 0x040fe40007ffe0ff */
[----:B-1----:R-:W-:-:S04]  /*0df0*/  @P4 LEA R84, P0, R2, R84, 0x4 ;  /* 0x0000005402544211 */ /* 0x002fc800078020ff */
[----:B------:R-:W-:-:S05]  /*0e00*/  @P4 LEA.HI.X R85, R2, R85, RZ, 0x4, P0 ;  /* 0x0000005502554211 */ /* 0x000fca00000f24ff */
[----:B------:R1:W-:Y:S04]  /*0e10*/  @P4 STG.E.128 desc[UR4][R84.64], R12 ;  /* 0x0000000c54004986 */ /* 0x0003e8000c101d04 */
.L_x_15133:
[----:B------:R-:W-:Y:S05]  /*0e20*/  BSYNC B0 ;  /* 0x0000000000007941 */ /* 0x000fea0003800000 */
.L_x_15132:
        /* <DEDUP_REMOVED lines=18> */
.L_x_15160:
[----:B-----5:R-:W-:-:S05]  /*0f50*/  HADD2.F32 R89, -RZ, R16.H0_H0 ;  /* 0x20000010ff597230 */ /* 0x020fca0000004100 */
[----:B------:R-:W-:-:S07]  /*0f60*/  FADD.FTZ R8, R89, R8 ;  /* 0x0000000859087221 */ /* 0x000fce0000010000 */
.L_x_15161:
[----:B------:R-:W-:-:S04]  /*0f70*/  F2FP.F16.F32.PACK_AB R89, RZ, R8 ;  /* 0x00000008ff59723e */ /* 0x000fc800000000ff */
[----:B------:R-:W-:-:S07]  /*0f80*/  PRMT R12, R89, 0x7610, R12 ;  /* 0x00007610590c7816 */ /* 0x000fce000000000c */
.L_x_15162:
[----:B------:R-:W-:-:S05]  /*0f90*/  HADD2.F32 R89, -RZ, R84.H1_H1 ;  /* 0x30000054ff597230 */ /* 0x000fca0000004100 */
[----:B------:R-:W-:Y:S01]  /*0fa0*/  FMUL.FTZ R89, R89, R116 ;  /* 0x0000007459597220 */ /* 0x000fe20000410000 */
[----:B------:R-:W-:Y:S06]  /*0fb0*/  @P0 BRA `(.L_x_15163) ;  /* 0x0000000000080947 */ /* 0x000fec0003800000 */
[----:B------:R-:W-:Y:S05]  /*0fc0*/  @P4 BRA `(.L_x_15164) ;  /* 0x00000000000c4947 */ /* 0x000fea0003800000 */
[----:B------:R-:W-:Y:S05]  /*0fd0*/  BRA `(.L_x_15165) ;  /* 0x0000000000107947 */ /* 0x000fea0003800000 */
.L_x_15163:
[----:B-----5:R-:W-:-:S05]  /*0fe0*/  HADD2.F32 R84, -RZ, R16.H1_H1 ;  /* 0x30000010ff547230 */ /* 0x020fca0000004100 */
[----:B------:R-:W-:-:S07]  /*0ff0*/  FADD.FTZ R89, R84, R89 ;  /* 0x0000005954597221 */ /* 0x000fce0000010000 */
.L_x_15164:
[----:B------:R-:W-:-:S04]  /*1000*/  F2FP.F16.F32.PACK_AB R84, RZ, R89 ;  /* 0x00000059ff54723e */ /* 0x000fc800000000ff */
[----:B------:R-:W-:-:S07]  /*1010*/  PRMT R12, R12, 0x5410, R84 ;  /* 0x000054100c0c7816 */ /* 0x000fce0000000054 */
.L_x_15165:
[----:B------:R-:W-:-:S05]  /*1020*/  HADD2.F32 R97, -RZ, R85.H0_H0 ;  /* 0x20000055ff617230 */ /* 0x000fca0000004100 */
[----:B------:R-:W-:Y:S01]  /*1030*/  FMUL.FTZ R90, R97, R116 ;  /* 0x00000074615a7220 */ /* 0x000fe20000410000 */
[----:B------:R-:W-:Y:S06]  /*1040*/  @P0 BRA `(.L_x_15166) ;  /* 0x0000000000080947 */ /* 0x000fec0003800000 */
[----:B------:R-:W-:Y:S05]  /*1050*/  @P4 BRA `(.L_x_15167) ;  /* 0x00000000000c4947 */ /* 0x000fea0003800000 */
[----:B------:R-:W-:Y:S05]  /*1060*/  BRA `(.L_x_15168) ;  /* 0x0000000000107947 */ /* 0x000fea0003800000 */
.L_x_15166:
[----:B-----5:R-:W-:-:S05]  /*1070*/  HADD2.F32 R97, -RZ, R17.H0_H0 ;  /* 0x20000011ff617230 */ /* 0x020fca0000004100 */
[----:B------:R-:W-:-:S07]  /*1080*/  FADD.FTZ R90, R97, R90 ;  /* 0x0000005a615a7221 */ /* 0x000fce0000010000 */
.L_x_15167:
[----:B------:R-:W-:-:S04]  /*1090*/  F2FP.F16.F32.PACK_AB R84, RZ, R90 ;  /* 0x0000005aff54723e */ /* 0x000fc800000000ff */
[----:B------:R-:W-:-:S07]  /*10a0*/  PRMT R13, R84, 0x7610, R13 ;  /* 0x00007610540d7816 */ /* 0x000fce000000000d */
.L_x_15168:
[----:B------:R-:W-:-:S05]  /*10b0*/  HADD2.F32 R85, -RZ, R85.H1_H1 ;  /* 0x30000055ff557230 */ /* 0x000fca0000004100 */
[----:B------:R-:W-:Y:S01]  /*10c0*/  FMUL.FTZ R97, R85, R116 ;  /* 0x0000007455617220 */ /* 0x000fe20000410000 */
[----:B------:R-:W-:Y:S06]  /*10d0*/  @P0 BRA `(.L_x_15169) ;  /* 0x0000000000080947 */ /* 0x000fec0003800000 */
[----:B------:R-:W-:Y:S05]  /*10e0*/  @P4 BRA `(.L_x_15170) ;  /* 0x00000000000c4947 */ /* 0x000fea0003800000 */
[----:B------:R-:W-:Y:S05]  /*10f0*/  BRA `(.L_x_15171) ;  /* 0x0000000000107947 */ /* 0x000fea0003800000 */
.L_x_15169:
[----:B-----5:R-:W-:-:S05]  /*1100*/  HADD2.F32 R84, -RZ, R17.H1_H1 ;  /* 0x30000011ff547230 */ /* 0x020fca0000004100 */
[----:B------:R-:W-:-:S07]  /*1110*/  FADD.FTZ R97, R84, R97 ;  /* 0x0000006154617221 */ /* 0x000fce0000010000 */
.L_x_15170:
[----:B------:R-:W-:-:S04]  /*1120*/  F2FP.F16.F32.PACK_AB R84, RZ, R97 ;  /* 0x00000061ff54723e */ /* 0x000fc800000000ff */
[----:B------:R-:W-:-:S07]  /*1130*/  PRMT R13, R13, 0x5410, R84 ;  /* 0x000054100d0d7816 */ /* 0x000fce0000000054 */
.L_x_15171:
[----:B------:R-:W-:-:S05]  /*1140*/  HADD2.F32 R85, -RZ, R86.H0_H0 ;  /* 0x20000056ff557230 */ /* 0x000fca0000004100 */
[----:B------:R-:W-:Y:S01]  /*1150*/  FMUL.FTZ R96, R85, R116 ;  /* 0x0000007455607220 */ /* 0x000fe20000410000 */
[----:B------:R-:W-:Y:S06]  /*1160*/  @P0 BRA `(.L_x_15172) ;  /* 0x0000000000080947 */ /* 0x000fec0003800000 */
[----:B------:R-:W-:Y:S05]  /*1170*/  @P4 BRA `(.L_x_15173) ;  /* 0x00000000000c4947 */ /* 0x000fea0003800000 */
[----:B------:R-:W-:Y:S05]  /*1180*/  BRA `(.L_x_15174) ;  /* 0x0000000000107947 */ /* 0x000fea0003800000 */
.L_x_15172:
[----:B-----5:R-:W-:-:S05]  /*1190*/  HADD2.F32 R85, -RZ, R18.H0_H0 ;  /* 0x20000012ff557230 */ /* 0x020fca0000004100 */
[----:B------:R-:W-:-:S07]  /*11a0*/  FADD.FTZ R96, R85, R96 ;  /* 0x0000006055607221 */ /* 0x000fce0000010000 */
.L_x_15173:
[----:B------:R-:W-:-:S04]  /*11b0*/  F2FP.F16.F32.PACK_AB R84, RZ, R96 ;  /* 0x00000060ff54723e */ /* 0x000fc800000000ff */
[----:B------:R-:W-:-:S07]  /*11c0*/  PRMT R14, R84, 0x7610, R14 ;  /* 0x00007610540e7816 */ /* 0x000fce000000000e */
.L_x_15174:
[----:B------:R-:W-:-:S05]  /*11d0*/  HADD2.F32 R105, -RZ, R86.H1_H1 ;  /* 0x30000056ff697230 */ /* 0x000fca0000004100 */
[----:B------:R-:W-:Y:S01]  /*11e0*/  FMUL.FTZ R105, R105, R116 ;  /* 0x0000007469697220 */ /* 0x000fe20000410000 */
[----:B------:R-:W-:Y:S06]  /*11f0*/  @P0 BRA `(.L_x_15175) ;  /* 0x0000000000080947 */ /* 0x000fec0003800000 */
[----:B------:R-:W-:Y:S05]  /*1200*/  @P4 BRA `(.L_x_15176) ;  /* 0x00000000000c4947 */ /* 0x000fea0003800000 */
[----:B------:R-:W-:Y:S05]  /*1210*/  BRA `(.L_x_15177) ;  /* 0x0000000000107947 */ /* 0x000fea0003800000 */
.L_x_15175:
[----:B-----5:R-:W-:-:S05]  /*1220*/  HADD2.F32 R84, -RZ, R18.H1_H1 ;  /* 0x30000012ff547230 */ /* 0x020fca0000004100 */
[----:B------:R-:W-:-:S07]  /*1230*/  FADD.FTZ R105, R84, R105 ;  /* 0x0000006954697221 */ /* 0x000fce0000010000 */
.L_x_15176:
[----:B------:R-:W-:-:S04]  /*1240*/  F2FP.F16.F32.PACK_AB R84, RZ, R105 ;  /* 0x00000069ff54723e */ /* 0x000fc800000000ff */
[----:B------:R-:W-:-:S07]  /*1250*/  PRMT R14, R14, 0x5410, R84 ;  /* 0x000054100e0e7816 */ /* 0x000fce0000000054 */
.L_x_15177:
[----:B------:R-:W-:-:S05]  /*1260*/  HADD2.F32 R85, -RZ, R87.H0_H0 ;  /* 0x20000057ff557230 */ /* 0x000fca0000004100 */
[----:B------:R-:W-:Y:S01]  /*1270*/  FMUL.FTZ R106, R85, R116 ;  /* 0x00000074556a7220 */ /* 0x000fe20000410000 */
[----:B------:R-:W-:Y:S06]  /*1280*/  @P0 BRA `(.L_x_15178) ;  /* 0x0000000000080947 */ /* 0x000fec0003800000 */
[----:B------:R-:W-:Y:S05]  /*1290*/  @P4 BRA `(.L_x_15179) ;  /* 0x00000000000c4947 */ /* 0x000fea0003800000 */
[----:B------:R-:W-:Y:S05]  /*12a0*/  BRA `(.L_x_15180) ;  /* 0x0000000000107947 */ /* 0x000fea0003800000 */
.L_x_15178:
[----:B-----5:R-:W-:-:S05]  /*12b0*/  HADD2.F32 R85, -RZ, R19.H0_H0 ;  /* 0x20000013ff557230 */ /* 0x020fca0000004100 */
[----:B------:R-:W-:-:S07]  /*12c0*/  FADD.FTZ R106, R85, R106 ;  /* 0x0000006a556a7221 */ /* 0x000fce0000010000 */
.L_x_15179:
[----:B------:R-:W-:-:S04]  /*12d0*/  F2FP.F16.F32.PACK_AB R84, RZ, R106 ;  /* 0x0000006aff54723e */ /* 0x000fc800000000ff */
[----:B------:R-:W-:-:S07]  /*12e0*/  PRMT R15, R84, 0x7610, R15 ;  /* 0x00007610540f7816 */ /* 0x000fce000000000f */
.L_x_15180:
[----:B------:R-:W-:-:S05]  /*12f0*/  HADD2.F32 R87, -RZ, R87.H1_H1 ;  /* 0x30000057ff577230 */ /* 0x000fca0000004100 */
[----:B------:R-:W-:Y:S01]  /*1300*/  FMUL.FTZ R112, R87, R116 ;  /* 0x0000007457707220 */ /* 0x000fe20000410000 */
[----:B------:R-:W-:Y:S06]  /*1310*/  @P0 BRA `(.L_x_15181) ;  /* 0x0000000000080947 */ /* 0x000fec0003800000 */
[----:B------:R-:W-:Y:S05]  /*1320*/  @P4 BRA `(.L_x_15182) ;  /* 0x00000000000c4947 */ /* 0x000fea0003800000 */
[----:B------:R-:W-:Y:S05]  /*1330*/  BRA `(.L_x_15183) ;  /* 0x0000000000107947 */ /* 0x000fea0003800000 */
.L_x_15181:
[----:B-----5:R-:W-:-:S05]  /*1340*/  HADD2.F32 R85, -RZ, R19.H1_H1 ;  /* 0x30000013ff557230 */ /* 0x020fca0000004100 */
[----:B------:R-:W-:-:S07]  /*1350*/  FADD.FTZ R112, R85, R112 ;  /* 0x0000007055707221 */ /* 0x000fce0000010000 */
.L_x_15182:
[----:B------:R-:W-:-:S04]  /*1360*/  F2FP.F16.F32.PACK_AB R84, RZ, R112 ;  /* 0x00000070ff54723e */ /* 0x000fc800000000ff */
[----:B------:R-:W-:-:S07]  /*1370*/  PRMT R15, R15, 0x5410, R84 ;  /* 0x000054100f0f7816 */ /* 0x000fce0000000054 */
.L_x_15183:
[----:B------:R-:W1:Y:S02]  /*1380*/  @P4 LDC.64 R84, c[0x0][0x238] ;  /* 0x00008e00ff544b82 */ /* 0x000e640000000a00 */
[----:B-1----:R-:W-:-:S04]  /*1390*/  @P4 LEA R84, P0, R117, R84, 0x4 ;  /* 0x0000005475544211 */ /* 0x002fc800078020ff */
[C---:B------:R-:W-:Y:S02]  /*13a0*/  @P4 LEA.HI.X R85, R117.reuse, R85, RZ, 0x4, P0 ;  /* 0x0000005575554211 */ /* 0x040fe400000f24ff */
[----:B------:R-:W-:-:S03]  /*13b0*/  IADD3 R117, R117, 0x100, RZ ;  /* 0x0000010075757810 */ /* 0x000fc60007ffe0ff */
[----:B------:R2:W-:Y:S04]  /*13c0*/  @P4 STG.E.128 desc[UR4][R84.64], R12 ;  /* 0x0000000c54004986 */ /* 0x0005e8000c101d04 */
.L_x_15159:
[----:B------:R-:W-:Y:S05]  /*13d0*/  BSYNC B0 ;  /* 0x0000000000007941 */ /* 0x000fea0003800000 */
.L_x_15158:
        /* <DEDUP_REMOVED lines=18> */
.L_x_15186:
[----:B-----5:R-:W-:-:S05]  /*1500*/  HADD2.F32 R92, -RZ, R16.H0_H0 ;  /* 0x20000010ff5c7230 */ /* 0x020fca0000004100 */
[----:B------:R-:W-:-:S07]  /*1510*/  FADD.FTZ R9, R92, R9 ;  /* 0x000000095c097221 */ /* 0x000fce0000010000 */
.L_x_15187:
[----:B------:R-:W-:-:S04]  /*1520*/  F2FP.F16.F32.PACK_AB R91, RZ, R9 ;  /* 0x00000009ff5b723e */ /* 0x000fc800000000ff */
[----:B------:R-:W-:-:S07]  /*1530*/  PRMT R12, R91, 0x7610, R12 ;  /* 0x000076105b0c7816 */ /* 0x000fce000000000c */
.L_x_15188:
[----:B------:R-:W-:-:S05]  /*1540*/  HADD2.F32 R91, -RZ, R84.H1_H1 ;  /* 0x30000054ff5b7230 */ /* 0x000fca0000004100 */
[----:B------:R-:W-:Y:S01]  /*1550*/  FMUL.FTZ R91, R91, R116 ;  /* 0x000000745b5b7220 */ /* 0x000fe20000410000 */
[----:B------:R-:W-:Y:S06]  /*1560*/  @P0 BRA `(.L_x_15189) ;  /* 0x0000000000080947 */ /* 0x000fec0003800000 */
[----:B------:R-:W-:Y:S05]  /*1570*/  @P4 BRA `(.L_x_15190) ;  /* 0x00000000000c4947 */ /* 0x000fea0003800000 */
[----:B------:R-:W-:Y:S05]  /*1580*/  BRA `(.L_x_15191) ;  /* 0x0000000000107947 */ /* 0x000fea0003800000 */
.L_x_15189:
[----:B-----5:R-:W-:-:S05]  /*1590*/  HADD2.F32 R84, -RZ, R16.H1_H1 ;  /* 0x30000010ff547230 */ /* 0x020fca0000004100 */
[----:B------:R-:W-:-:S07]  /*15a0*/  FADD.FTZ R91, R84, R91 ;  /* 0x0000005b545b7221 */ /* 0x000fce0000010000 */
.L_x_15190:
[----:B------:R-:W-:-:S04]  /*15b0*/  F2FP.F16.F32.PACK_AB R84, RZ, R91 ;  /* 0x0000005bff54723e */ /* 0x000fc800000000ff */
[----:B------:R-:W-:-:S07]  /*15c0*/  PRMT R12, R12, 0x5410, R84 ;  /* 0x000054100c0c7816 */ /* 0x000fce0000000054 */
.L_x_15191:
[----:B------:R-:W-:-:S05]  /*15d0*/  HADD2.F32 R95, -RZ, R85.H0_H0 ;  /* 0x20000055ff5f7230 */ /* 0x000fca0000004100 */
[----:B------:R-:W-:Y:S01]  /*15e0*/  FMUL.FTZ R92, R95, R116 ;  /* 0x000000745f5c7220 */ /* 0x000fe20000410000 */
[----:B------:R-:W-:Y:S06]  /*15f0*/  @P0 BRA `(.L_x_15192) ;  /* 0x0000000000080947 */ /* 0x000fec0003800000 */
[----:B------:R-:W-:Y:S05]  /*1600*/  @P4 BRA `(.L_x_15193) ;  /* 0x00000000000c4947 */ /* 0x000fea0003800000 */
[----:B------:R-:W-:Y:S05]  /*1610*/  BRA `(.L_x_15194) ;  /* 0x0000000000107947 */ /* 0x000fea0003800000 */
.L_x_15192:
[----:B-----5:R-:W-:-:S05]  /*1620*/  HADD2.F32 R95, -RZ, R17.H0_H0 ;  /* 0x20000011ff5f7230 */ /* 0x020fca0000004100 */
[----:B------:R-:W-:-:S07]  /*1630*/  FADD.FTZ R92, R95, R92 ;  /* 0x0000005c5f5c7221 */ /* 0x000fce0000010000 */
.L_x_15193:
[----:B------:R-:W-:-:S04]  /*1640*/  F2FP.F16.F32.PACK_AB R84, RZ, R92 ;  /* 0x0000005cff54723e */ /* 0x000fc800000000ff */
[----:B------:R-:W-:-:S07]  /*1650*/  PRMT R13, R84, 0x7610, R13 ;  /* 0x00007610540d7816 */ /* 0x000fce000000000d */
.L_x_15194:
[----:B------:R-:W-:-:S05]  /*1660*/  HADD2.F32 R85, -RZ, R85.H1_H1 ;  /* 0x30000055ff557230 */ /* 0x000fca0000004100 */
[----:B------:R-:W-:Y:S01]  /*1670*/  FMUL.FTZ R95, R85, R116 ;  /* 0x00000074555f7220 */ /* 0x000fe20000410000 */
[----:B------:R-:W-:Y:S06]  /*1680*/  @P0 BRA `(.L_x_15195) ;  /* 0x0000000000080947 */ /* 0x000fec0003800000 */
[----:B------:R-:W-:Y:S05]  /*1690*/  @P4 BRA `(.L_x_15196) ;  /* 0x00000000000c4947 */ /* 0x000fea0003800000 */
[----:B------:R-:W-:Y:S05]  /*16a0*/  BRA `(.L_x_15197) ;  /* 0x0000000000107947 */ /* 0x000fea0003800000 */
.L_x_15195:
[----:B-----5:R-:W-:-:S05]  /*16b0*/  HADD2.F32 R84, -RZ, R17.H1_H1 ;  /* 0x30000011ff547230 */ /* 0x020fca0000004100 */
[----:B------:R-:W-:-:S07]  /*16c0*/  FADD.FTZ R95, R84, R95 ;  /* 0x0000005f545f7221 */ /* 0x000fce0000010000 */
.L_x_15196:
[----:B------:R-:W-:-:S04]  /*16d0*/  F2FP.F16.F32.PACK_AB R84, RZ, R95 ;  /* 0x0000005fff54723e */ /* 0x000fc800000000ff */
[----:B------:R-:W-:-:S07]  /*16e0*/  PRMT R13, R13, 0x5410, R84 ;  /* 0x000054100d0d7816 */ /* 0x000fce0000000054 */
.L_x_15197:
[----:B------:R-:W-:-:S05]  /*16f0*/  HADD2.F32 R85, -RZ, R86.H0_H0 ;  /* 0x20000056ff557230 */ /* 0x000fca0000004100 */
[----:B------:R-:W-:Y:S01]  /*1700*/  FMUL.FTZ R100, R85, R116 ;  /* 0x0000007455647220 */ /* 0x000fe20000410000 */
[----:B------:R-:W-:Y:S06]  /*1710*/  @P0 BRA `(.L_x_15198) ;  /* 0x0000000000080947 */ /* 0x000fec0003800000 */
[----:B------:R-:W-:Y:S05]  /*1720*/  @P4 BRA `(.L_x_15199) ;  /* 0x00000000000c4947 */ /* 0x000fea0003800000 */
[----:B------:R-:W-:Y:S05]  /*1730*/  BRA `(.L_x_15200) ;  /* 0x0000000000107947 */ /* 0x000fea0003800000 */
.L_x_15198:
[----:B-----5:R-:W-:-:S05]  /*1740*/  HADD2.F32 R85, -RZ, R18.H0_H0 ;  /* 0x20000012ff557230 */ /* 0x020fca0000004100 */
[----:B------:R-:W-:-:S07]  /*1750*/  FADD.FTZ R100, R85, R100 ;  /* 0x0000006455647221 */ /* 0x000fce0000010000 */
.L_x_15199:
[----:B------:R-:W-:-:S04]  /*1760*/  F2FP.F16.F32.PACK_AB R84, RZ, R100 ;  /* 0x00000064ff54723e */ /* 0x000fc800000000ff */
[----:B------:R-:W-:-:S07]  /*1770*/  PRMT R14, R84, 0x7610, R14 ;  /* 0x00007610540e7816 */ /* 0x000fce000000000e */
.L_x_15200:
[----:B------:R-:W-:-:S05]  /*1780*/  HADD2.F32 R107, -RZ, R86.H1_H1 ;  /* 0x30000056ff6b7230 */ /* 0x000fca0000004100 */
[----:B------:R-:W-:Y:S01]  /*1790*/  FMUL.FTZ R107, R107, R116 ;  /* 0x000000746b6b7220 */ /* 0x000fe20000410000 */
[----:B------:R-:W-:Y:S06]  /*17a0*/  @P0 BRA `(.L_x_15201) ;  /* 0x0000000000080947 */ /* 0x000fec0003800000 */
[----:B------:R-:W-:Y:S05]  /*17b0*/  @P4 BRA `(.L_x_15202) ;  /* 0x00000000000c4947 */ /* 0x000fea0003800000 */
[----:B------:R-:W-:Y:S05]  /*17c0*/  BRA `(.L_x_15203) ;  /* 0x0000000000107947 */ /* 0x000fea0003800000 */
.L_x_15201:
[----:B-----5:R-:W-:-:S05]  /*17d0*/  HADD2.F32 R84, -RZ, R18.H1_H1 ;  /* 0x30000012ff547230 */ /* 0x020fca0000004100 */
[----:B------:R-:W-:-:S07]  /*17e0*/  FADD.FTZ R107, R84, R107 ;  /* 0x0000006b546b7221 */ /* 0x000fce0000010000 */
.L_x_15202:
[----:B------:R-:W-:-:S04]  /*17f0*/  F2FP.F16.F32.PACK_AB R84, RZ, R107 ;  /* 0x0000006bff54723e */ /* 0x000fc800000000ff */
[----:B------:R-:W-:-:S07]  /*1800*/  PRMT R14, R14, 0x5410, R84 ;  /* 0x000054100e0e7816 */ /* 0x000fce0000000054 */
.L_x_15203:
[----:B------:R-:W-:-:S05]  /*1810*/  HADD2.F32 R85, -RZ, R87.H0_H0 ;  /* 0x20000057ff557230 */ /* 0x000fca0000004100 */
[----:B------:R-:W-:Y:S01]  /*1820*/  FMUL.FTZ R108, R85, R116 ;  /* 0x00000074556c7220 */ /* 0x000fe20000410000 */
[----:B------:R-:W-:Y:S06]  /*1830*/  @P0 BRA `(.L_x_15204) ;  /* 0x0000000000080947 */ /* 0x000fec0003800000 */
[----:B------:R-:W-:Y:S05]  /*1840*/  @P4 BRA `(.L_x_15205) ;  /* 0x00000000000c4947 */ /* 0x000fea0003800000 */
[----:B------:R-:W-:Y:S05]  /*1850*/  BRA `(.L_x_15206) ;  /* 0x0000000000107947 */ /* 0x000fea0003800000 */
.L_x_15204:
[----:B-----5:R-:W-:-:S05]  /*1860*/  HADD2.F32 R85, -RZ, R19.H0_H0 ;  /* 0x20000013ff557230 */ /* 0x020fca0000004100 */
[----:B------:R-:W-:-:S07]  /*1870*/  FADD.FTZ R108, R85, R108 ;  /* 0x0000006c556c7221 */ /* 0x000fce0000010000 */
.L_x_15205:
[----:B------:R-:W-:-:S04]  /*1880*/  F2FP.F16.F32.PACK_AB R84, RZ, R108 ;  /* 0x0000006cff54723e */ /* 0x000fc800000000ff */
[----:B------:R-:W-:-:S07]  /*1890*/  PRMT R15, R84, 0x7610, R15 ;  /* 0x00007610540f7816 */ /* 0x000fce000000000f */
.L_x_15206:
[----:B------:R-:W-:-:S05]  /*18a0*/  HADD2.F32 R87, -RZ, R87.H1_H1 ;  /* 0x30000057ff577230 */ /* 0x000fca0000004100 */
[----:B------:R-:W-:Y:S01]  /*18b0*/  FMUL.FTZ R113, R87, R116 ;  /* 0x0000007457717220 */ /* 0x000fe20000410000 */
[----:B------:R-:W-:Y:S06]  /*18c0*/  @P0 BRA `(.L_x_15207) ;  /* 0x0000000000080947 */ /* 0x000fec0003800000 */
[----:B------:R-:W-:Y:S05]  /*18d0*/  @P4 BRA `(.L_x_15208) ;  /* 0x00000000000c4947 */ /* 0x000fea0003800000 */
[----:B------:R-:W-:Y:S05]  /*18e0*/  BRA `(.L_x_15209) ;  /* 0x0000000000107947 */ /* 0x000fea0003800000 */
.L_x_15207:
[----:B-----5:R-:W-:-:S05]  /*18f0*/  HADD2.F32 R84, -RZ, R19.H1_H1 ;  /* 0x30000013ff547230 */ /* 0x020fca0000004100 */
[----:B------:R-:W-:-:S07]  /*1900*/  FADD.FTZ R113, R84, R113 ;  /* 0x0000007154717221 */ /* 0x000fce0000010000 */
.L_x_15208:
[----:B------:R-:W-:-:S04]  /*1910*/  F2FP.F16.F32.PACK_AB R84, RZ, R113 ;  /* 0x00000071ff54723e */ /* 0x000fc800000000ff */
[----:B------:R-:W-:-:S07]  /*1920*/  PRMT R15, R15, 0x5410, R84 ;  /* 0x000054100f0f7816 */ /* 0x000fce0000000054 */
.L_x_15209:
[----:B------:R-:W1:Y:S02]  /*1930*/  @P4 LDC.64 R84, c[0x0][0x238] ;  /* 0x00008e00ff544b82 */ /* 0x000e640000000a00 */
[----:B-1----:R-:W-:-:S04]  /*1940*/  @P4 LEA R84, P0, R117, R84, 0x4 ;  /* 0x0000005475544211 */ /* 0x002fc800078020ff */
[C---:B------:R-:W-:Y:S02]  /*1950*/  @P4 LEA.HI.X R85, R117.reuse, R85, RZ, 0x4, P0 ;  /* 0x0000005575554211 */ /* 0x040fe400000f24ff */
[----:B------:R-:W-:-:S03]  /*1960*/  IADD3 R117, R117, 0x100, RZ ;  /* 0x0000010075757810 */ /* 0x000fc60007ffe0ff */
[----:B------:R3:W-:Y:S04]  /*1970*/  @P4 STG.E.128 desc[UR4][R84.64], R12 ;  /* 0x0000000c54004986 */ /* 0x0007e8000c101d04 */
.L_x_15185:
[----:B------:R-:W-:Y:S05]  /*1980*/  BSYNC B0 ;  /* 0x0000000000007941 */ /* 0x000fea0003800000 */
.L_x_15184:
        /* <DEDUP_REMOVED lines=18> */
.L_x_15212:
[----:B-----5:R-:W-:-:S05]  /*1ab0*/  HADD2.F32 R93, -RZ, R16.H0_H0 ;  /* 0x20000010ff5d7230 */ /* 0x020fca0000004100 */
[----:B------:R-:W-:-:S07]  /*1ac0*/  FADD.FTZ R10, R93, R10 ;  /* 0x0000000a5d0a7221 */ /* 0x000fce0000010000 */
.L_x_15213:
[----:B------:R-:W-:-:S04]  /*1ad0*/  F2FP.F16.F32.PACK_AB R93, RZ, R10 ;  /* 0x0000000aff5d723e */ /* 0x000fc800000000ff */
[----:B------:R-:W-:-:S07]  /*1ae0*/  PRMT R12, R93, 0x7610, R12 ;  /* 0x000076105d0c7816 */ /* 0x000fce000000000c */
.L_x_15214:
[----:B------:R-:W-:-:S05]  /*1af0*/  HADD2.F32 R93, -RZ, R84.H1_H1 ;  /* 0x30000054ff5d7230 */ /* 0x000fca0000004100 */
[----:B------:R-:W-:Y:S01]  /*1b00*/  FMUL.FTZ R93, R93, R116 ;  /* 0x000000745d5d7220 */ /* 0x000fe20000410000 */
[----:B------:R-:W-:Y:S06]  /*1b10*/  @P0 BRA `(.L_x_15215) ;  /* 0x0000000000080947 */ /* 0x000fec0003800000 */
[----:B------:R-:W-:Y:S05]  /*1b20*/  @P4 BRA `(.L_x_15216) ;  /* 0x00000000000c4947 */ /* 0x000fea0003800000 */
[----:B------:R-:W-:Y:S05]  /*1b30*/  BRA `(.L_x_15217) ;  /* 0x0000000000107947 */ /* 0x000fea0003800000 */
.L_x_15215:
[----:B-----5:R-:W-:-:S05]  /*1b40*/  HADD2.F32 R84, -RZ, R16.H1_H1 ;  /* 0x30000010ff547230 */ /* 0x020fca0000004100 */
[----:B------:R-:W-:-:S07]  /*1b50*/  FADD.FTZ R93, R84, R93 ;  /* 0x0000005d545d7221 */ /* 0x000fce0000010000 */
.L_x_15216:
[----:B------:R-:W-:-:S04]  /*1b60*/  F2FP.F16.F32.PACK_AB R84, RZ, R93 ;  /* 0x0000005dff54723e */ /* 0x000fc800000000ff */
[----:B------:R-:W-:-:S07]  /*1b70*/  PRMT R12, R12, 0x5410, R84 ;  /* 0x000054100c0c7816 */ /* 0x000fce0000000054 */
.L_x_15217:
[----:B------:R-:W-:-:S05]  /*1b80*/  HADD2.F32 R101, -RZ, R85.H0_H0 ;  /* 0x20000055ff657230 */ /* 0x000fca0000004100 */
[----:B------:R-:W-:Y:S01]  /*1b90*/  FMUL.FTZ R94, R101, R116 ;  /* 0x00000074655e7220 */ /* 0x000fe20000410000 */
[----:B------:R-:W-:Y:S06]  /*1ba0*/  @P0 BRA `(.L_x_15218) ;  /* 0x0000000000080947 */ /* 0x000fec0003800000 */
[----:B------:R-:W-:Y:S05]  /*1bb0*/  @P4 BRA `(.L_x_15219) ;  /* 0x00000000000c4947 */ /* 0x000fea0003800000 */
[----:B------:R-:W-:Y:S05]  /*1bc0*/  BRA `(.L_x_15220) ;  /* 0x0000000000107947 */ /* 0x000fea0003800000 */
.L_x_15218:
[----:B-----5:R-:W-:-:S05]  /*1bd0*/  HADD2.F32 R101, -RZ, R17.H0_H0 ;  /* 0x20000011ff657230 */ /* 0x020fca0000004100 */
[----:B------:R-:W-:-:S07]  /*1be0*/  FADD.FTZ R94, R101, R94 ;  /* 0x0000005e655e7221 */ /* 0x000fce0000010000 */
.L_x_15219:
[----:B------:R-:W-:-:S04]  /*1bf0*/  F2FP.F16.F32.PACK_AB R84, RZ, R94 ;  /* 0x0000005eff54723e */ /* 0x000fc800000000ff */
[----:B------:R-:W-:-:S07]  /*1c00*/  PRMT R13, R84, 0x7610, R13 ;  /* 0x00007610540d7816 */ /* 0x000fce000000000d */
.L_x_15220:
[----:B------:R-:W-:-:S05]  /*1c10*/  HADD2.F32 R85, -RZ, R85.H1_H1 ;  /* 0x30000055ff557230 */ /* 0x000fca0000004100 */
[----:B------:R-:W-:Y:S01]  /*1c20*/  FMUL.FTZ R101, R85, R116 ;  /* 0x0000007455657220 */ /* 0x000fe20000410000 */
[----:B------:R-:W-:Y:S06]  /*1c30*/  @P0 BRA `(.L_x_15221) ;  /* 0x0000000000080947 */ /* 0x000fec0003800000 */
[----:B------:R-:W-:Y:S05]  /*1c40*/  @P4 BRA `(.L_x_15222) ;  /* 0x00000000000c4947 */ /* 0x000fea0003800000 */
[----:B------:R-:W-:Y:S05]  /*1c50*/  BRA `(.L_x_15223) ;  /* 0x0000000000107947 */ /* 0x000fea0003800000 */
.L_x_15221:
[----:B-----5:R-:W-:-:S05]  /*1c60*/  HADD2.F32 R84, -RZ, R17.H1_H1 ;  /* 0x30000011ff547230 */ /* 0x020fca0000004100 */
[----:B------:R-:W-:-:S07]  /*1c70*/  FADD.FTZ R101, R84, R101 ;  /* 0x0000006554657221 */ /* 0x000fce0000010000 */
.L_x_15222:
[----:B------:R-:W-:-:S04]  /*1c80*/  F2FP.F16.F32.PACK_AB R84, RZ, R101 ;  /* 0x00000065ff54723e */ /* 0x000fc800000000ff */
[----:B------:R-:W-:-:S07]  /*1c90*/  PRMT R13, R13, 0x5410, R84 ;  /* 0x000054100d0d7816 */ /* 0x000fce0000000054 */
.L_x_15223:
[----:B------:R-:W-:-:S05]  /*1ca0*/  HADD2.F32 R85, -RZ, R86.H0_H0 ;  /* 0x20000056ff557230 */ /* 0x000fca0000004100 */
[----:B------:R-:W-:Y:S01]  /*1cb0*/  FMUL.FTZ R102, R85, R116 ;  /* 0x0000007455667220 */ /* 0x000fe20000410000 */
[----:B------:R-:W-:Y:S06]  /*1cc0*/  @P0 BRA `(.L_x_15224) ;  /* 0x0000000000080947 */ /* 0x000fec0003800000 */
[----:B------:R-:W-:Y:S05]  /*1cd0*/  @P4 BRA `(.L_x_15225) ;  /* 0x00000000000c4947 */ /* 0x000fea0003800000 */
[----:B------:R-:W-:Y:S05]  /*1ce0*/  BRA `(.L_x_15226) ;  /* 0x0000000000107947 */ /* 0x000fea0003800000 */
.L_x_15224:
[----:B-----5:R-:W-:-:S05]  /*1cf0*/  HADD2.F32 R85, -RZ, R18.H0_H0 ;  /* 0x20000012ff557230 */ /* 0x020fca0000004100 */
[----:B------:R-:W-:-:S07]  /*1d00*/  FADD.FTZ R102, R85, R102 ;  /* 0x0000006655667221 */ /* 0x000fce0000010000 */
.L_x_15225:
[----:B------:R-:W-:-:S04]  /*1d10*/  F2FP.F16.F32.PACK_AB R84, RZ, R102 ;  /* 0x00000066ff54723e */ /* 0x000fc800000000ff */
[----:B------:R-:W-:-:S07]  /*1d20*/  PRMT R14, R84, 0x7610, R14 ;  /* 0x00007610540e7816 */ /* 0x000fce000000000e */
.L_x_15226:
[----:B------:R-:W-:-:S05]  /*1d30*/  HADD2.F32 R109, -RZ, R86.H1_H1 ;  /* 0x30000056ff6d7230 */ /* 0x000fca0000004100 */
[----:B------:R-:W-:Y:S01]  /*1d40*/  FMUL.FTZ R109, R109, R116 ;  /* 0x000000746d6d7220 */ /* 0x000fe20000410000 */
[----:B------:R-:W-:Y:S06]  /*1d50*/  @P0 BRA `(.L_x_15227) ;  /* 0x0000000000080947 */ /* 0x000fec0003800000 */
[----:B------:R-:W-:Y:S05]  /*1d60*/  @P4 BRA `(.L_x_15228) ;  /* 0x00000000000c4947 */ /* 0x000fea0003800000 */
[----:B------:R-:W-:Y:S05]  /*1d70*/  BRA `(.L_x_15229) ;  /* 0x0000000000107947 */ /* 0x000fea0003800000 */
.L_x_15227:
[----:B-----5:R-:W-:-:S05]  /*1d80*/  HADD2.F32 R84, -RZ, R18.H1_H1 ;  /* 0x30000012ff547230 */ /* 0x020fca0000004100 */
[----:B------:R-:W-:-:S07]  /*1d90*/  FADD.FTZ R109, R84, R109 ;  /* 0x0000006d546d7221 */ /* 0x000fce0000010000 */
.L_x_15228:
[----:B------:R-:W-:-:S04]  /*1da0*/  F2FP.F16.F32.PACK_AB R84, RZ, R109 ;  /* 0x0000006dff54723e */ /* 0x000fc800000000ff */
[----:B------:R-:W-:-:S07]  /*1db0*/  PRMT R14, R14, 0x5410, R84 ;  /* 0x000054100e0e7816 */ /* 0x000fce0000000054 */
.L_x_15229:
[----:B------:R-:W-:-:S05]  /*1dc0*/  HADD2.F32 R85, -RZ, R87.H0_H0 ;  /* 0x20000057ff557230 */ /* 0x000fca0000004100 */
[----:B------:R-:W-:Y:S01]  /*1dd0*/  FMUL.FTZ R110, R85, R116 ;  /* 0x00000074556e7220 */ /* 0x000fe20000410000 */
[----:B------:R-:W-:Y:S06]  /*1de0*/  @P0 BRA `(.L_x_15230) ;  /* 0x0000000000080947 */ /* 0x000fec0003800000 */
[----:B------:R-:W-:Y:S05]  /*1df0*/  @P4 BRA `(.L_x_15231) ;  /* 0x00000000000c4947 */ /* 0x000fea0003800000 */
[----:B------:R-:W-:Y:S05]  /*1e00*/  BRA `(.L_x_15232) ;  /* 0x0000000000107947 */ /* 0x000fea0003800000 */
.L_x_15230:
[----:B-----5:R-:W-:-:S05]  /*1e10*/  HADD2.F32 R85, -RZ, R19.H0_H0 ;  /* 0x20000013ff557230 */ /* 0x020fca0000004100 */
[----:B------:R-:W-:-:S07]  /*1e20*/  FADD.FTZ R110, R85, R110 ;  /* 0x0000006e556e7221 */ /* 0x000fce0000010000 */
.L_x_15231:
[----:B------:R-:W-:-:S04]  /*1e30*/  F2FP.F16.F32.PACK_AB R84, RZ, R110 ;  /* 0x0000006eff54723e */ /* 0x000fc800000000ff */
[----:B------:R-:W-:-:S07]  /*1e40*/  PRMT R15, R84, 0x7610, R15 ;  /* 0x00007610540f7816 */ /* 0x000fce000000000f */
.L_x_15232:
[----:B------:R-:W-:-:S05]  /*1e50*/  HADD2.F32 R87, -RZ, R87.H1_H1 ;  /* 0x30000057ff577230 */ /* 0x000fca0000004100 */
[----:B------:R-:W-:Y:S01]  /*1e60*/  FMUL.FTZ R114, R87, R116 ;  /* 0x0000007457727220 */ /* 0x000fe20000410000 */
[----:B------:R-:W-:Y:S06]  /*1e70*/  @P0 BRA `(.L_x_15233) ;  /* 0x0000000000080947 */ /* 0x000fec0003800000 */
[----:B------:R-:W-:Y:S05]  /*1e80*/  @P4 BRA `(.L_x_15234) ;  /* 0x00000000000c4947 */ /* 0x000fea0003800000 */
[----:B------:R-:W-:Y:S05]  /*1e90*/  BRA `(.L_x_15235) ;  /* 0x0000000000107947 */ /* 0x000fea0003800000 */
.L_x_15233:
[----:B-----5:R-:W-:-:S05]  /*1ea0*/  HADD2.F32 R85, -RZ, R19.H1_H1 ;  /* 0x30000013ff557230 */ /* 0x020fca0000004100 */
[----:B------:R-:W-:-:S07]  /*1eb0*/  FADD.FTZ R114, R85, R114 ;  /* 0x0000007255727221 */ /* 0x000fce0000010000 */
.L_x_15234:
[----:B------:R-:W-:-:S04]  /*1ec0*/  F2FP.F16.F32.PACK_AB R84, RZ, R114 ;  /* 0x00000072ff54723e */ /* 0x000fc800000000ff */
[----:B------:R-:W-:-:S07]  /*1ed0*/  PRMT R15, R15, 0x5410, R84 ;  /* 0x000054100f0f7816 */ /* 0x000fce0000000054 */
.L_x_15235:
[----:B------:R-:W1:Y:S02]  /*1ee0*/  @P4 LDC.64 R84, c[0x0][0x238] ;  /* 0x00008e00ff544b82 */ /* 0x000e640000000a00 */
[----:B-1----:R-:W-:-:S04]  /*1ef0*/  @P4 LEA R84, P0, R117, R84, 0x4 ;  /* 0x0000005475544211 */ /* 0x002fc800078020ff */
[----:B------:R-:W-:-:S05]  /*1f00*/  @P4 LEA.HI.X R85, R117, R85, RZ, 0x4, P0 ;  /* 0x0000005575554211 */ /* 0x000fca00000f24ff */
[----:B------:R4:W-:Y:S04]  /*1f10*/  @P4 STG.E.128 desc[UR4][R84.64], R12 ;  /* 0x0000000c54004986 */ /* 0x0009e8000c101d04 */
.L_x_15211:
[----:B------:R-:W-:Y:S05]  /*1f20*/  BSYNC B0 ;  /* 0x0000000000007941 */ /* 0x000fea0003800000 */
.L_x_15210:
        /* <DEDUP_REMOVED lines=9> */
[----:B------:R-:W-:Y:S01]  /*1fc0*/  P2R R115, PR, RZ, 0x40 ;  /* 0x00000040ff737803 */ /* 0x000fe20000000000 */
        /* <DEDUP_REMOVED lines=30> */
[----:B------:R-:W-:-:S04]  /*21b0*/  LOP3.LUT R87, R86, 0x7fffff8, RZ, 0xc0, !PT ;  /* 0x07fffff856577812 */ /* 0x000fc800078ec0ff */
[----:B------:R-:W-:Y:S02]  /*21c0*/  @!P6 IADD3 R87, R87, 0x8, RZ ;  /* 0x000000085757e810 */ /* 0x000fe40007ffe0ff */
[----:B------:R-:W-:-:S04]  /*21d0*/  LOP3.LUT P6, RZ, R7, 0x1f, RZ, 0xc0, !PT ;  /* 0x0000001f07ff7812 */ /* 0x000fc800078cc0ff */
[----:B------:R-:W-:Y:S01]  /*21e0*/  P2R R84, PR, RZ, 0x40 ;  /* 0x00000040ff547803 */ /* 0x000fe20000000000 */
[----:B------:R-:W-:Y:S08]  /*21f0*/  BRA.DIV UR12, `(.L_x_15236) ;  /* 0x000000160c087947 */ /* 0x000ff0000b800000 */
        /* <DEDUP_REMOVED lines=85> */
.L_x_15256:
        /* <DEDUP_REMOVED lines=16> */
[----:B------:R-:W-:Y:S04]  /*2850*/  BAR.SYNC.DEFER_BLOCKING 0x0 ;  /* 0x0000000000007b1d */ /* 0x000fe80000010000 */
[----:B------:R-:W-:Y:S02]  /*2860*/  @!P0 MOV R117, R3 ;  /* 0x0000000300758202 */ /* 0x000fe40000000f00 */
[----:B------:R-:W-:Y:S02]  /*2870*/  BSSY B0, `(.L_x_15237) ;  /* 0x0000069000007945 */ /* 0x000fe40003800000 */
[----:B0-----:R-:W-:Y:S01]  /*2880*/  I2FP.F32.S32 R121, R117 ;  /* 0x0000007500797245 */ /* 0x001fe20000201400 */
[----:B------:R-:W0:Y:S01]  /*2890*/  SHFL.DOWN PT, R118, R117, 0x4, 0x1f ;  /* 0x08801f0075767f89 */ /* 0x000e2200000e0000 */
[----:B-1----:R-:W-:-:S04]  /*28a0*/  @!P0 LEA R84, R85, R84, 0x18 ;  /* 0x0000005455548211 */ /* 0x002fc800078ec0ff */
[----:B------:R-:W-:Y:S02]  /*28b0*/  @!P0 LEA R87, R87, R84, 0x3 ;  /* 0x0000005457578211 */ /* 0x000fe400078e18ff */
[----:B------:R-:W-:Y:S02]  /*28c0*/  CS2R R84, SRZ ;  /* 0x0000000000547805 */ /* 0x000fe4000001ff00 */
[----:B0-----:R-:W-:Y:S02]  /*28d0*/  I2FP.F32.S32 R116, R118 ;  /* 0x0000007600747245 */ /* 0x001fe40000201400 */
[----:B------:R-:W-:Y:S02]  /*28e0*/  IADD3 R118, R118, R117, RZ ;  /* 0x0000007576767210 */ /* 0x000fe40007ffe0ff */
[----:B------:R0:W1:Y:S01]  /*28f0*/  @!P0 LDS.64 R84, [R87] ;  /* 0x0000000057548984 */ /* 0x0000620000000a00 */
[----:B------:R-:W-:-:S03]  /*2900*/  PLOP3.LUT P0, PT, PT, PT, UP0, 0x40, 0x0 ;  /* 0x000000000000781c */ /* 0x000fc60003f0e808 */
[----:B------:R-:W-:Y:S01]  /*2910*/  SHFL.DOWN PT, R117, R118, 0x2, 0x1f ;  /* 0x08401f0076757f89 */ /* 0x000fe200000e0000 */
[----:B0-----:R-:W-:-:S03]  /*2920*/  I2FP.F32.S32 R87, R118 ;  /* 0x0000007600577245 */ /* 0x001fc60000201400 */
[----:B-1----:R-:W0:Y:S04]  /*2930*/  SHFL.DOWN PT, R119, R84, 0x4, 0x1f ;  /* 0x08801f0054777f89 */ /* 0x002e2800000e0000 */
[----:B------:R-:W1:Y:S01]  /*2940*/  SHFL.DOWN PT, R122, R85, 0x4, 0x1f ;  /* 0x08801f00557a7f89 */ /* 0x000e6200000e0000 */
[C---:B0-----:R-:W-:Y:S01]  /*2950*/  FMUL.FTZ R120, R119.reuse, R116 ;  /* 0x0000007477787220 */ /* 0x041fe20000410000 */
[----:B------:R-:W-:Y:S02]  /*2960*/  FADD.FTZ R123, -R119, R84 ;  /* 0x00000054777b7221 */ /* 0x000fe40000010100 */
[----:B------:R-:W0:Y:S01]  /*2970*/  MUFU.RCP R119, R87 ;  /* 0x0000005700777308 */ /* 0x000e220000001000 */
[----:B------:R-:W-:Y:S01]  /*2980*/  FFMA.FTZ R120, R121, R84, R120 ;  /* 0x0000005479787223 */ /* 0x000fe20000010078 */
[----:B------:R-:W-:-:S04]  /*2990*/  FMUL.FTZ R84, R123, R123 ;  /* 0x0000007b7b547220 */ /* 0x000fc80000410000 */
[----:B------:R-:W-:Y:S01]  /*29a0*/  FMUL.FTZ R121, R84, R121 ;  /* 0x0000007954797220 */ /* 0x000fe20000410000 */
[----:B-1----:R-:W-:-:S03]  /*29b0*/  FADD.FTZ R84, R122, R85 ;  /* 0x000000557a547221 */ /* 0x002fc60000010000 */
[----:B------:R-:W-:Y:S01]  /*29c0*/  FMUL.FTZ R121, R121, R116 ;  /* 0x0000007479797220 */ /* 0x000fe20000410000 */
[----:B0-----:R-:W-:-:S03]  /*29d0*/  FMUL.FTZ R120, R119, R120 ;  /* 0x0000007877787220 */ /* 0x001fc60000410000 */
[----:B------:R-:W-:Y:S01]  /*29e0*/  FFMA.FTZ R84, R119, R121, R84 ;  /* 0x0000007977547223 */ /* 0x000fe20000010054 */
[-C--:B------:R-:W-:Y:S02]  /*29f0*/  IADD3 R119, R118, R117.reuse, RZ ;  /* 0x0000007576777210 */ /* 0x080fe40007ffe0ff */
[----:B------:R-:W-:Y:S01]  /*2a00*/  I2FP.F32.S32 R117, R117 ;  /* 0x0000007500757245 */ /* 0x000fe20000201400 */
[----:B------:R-:W0:Y:S01]  /*2a10*/  SHFL.DOWN PT, R121, R120, 0x2, 0x1f ;  /* 0x08401f0078797f89 */ /* 0x000e2200000e0000 */
[----:B------:R-:W-:-:S03]  /*2a20*/  I2FP.F32.S32 R85, R119 ;  /* 0x0000007700557245 */ /* 0x000fc60000201400 */
[----:B------:R-:W1:Y:S01]  /*2a30*/  SHFL.DOWN PT, R122, R119, 0x1, 0x1f ;  /* 0x08201f00777a7f89 */ /* 0x000e6200000e0000 */
[----:B------:R-:W2:Y:S01]  /*2a40*/  MUFU.RCP R116, R85 ;  /* 0x0000005500747308 */ /* 0x000ea20000001000 */
[----:B0-----:R-:W-:-:S04]  /*2a50*/  FMUL.FTZ R118, R121, R117 ;  /* 0x0000007579767220 */ /* 0x001fc80000410000 */
[----:B------:R-:W-:-:S04]  /*2a60*/  FFMA.FTZ R123, R87, R120, R118 ;  /* 0x00000078577b7223 */ /* 0x000fc80000010076 */
[----:B--2---:R-:W-:Y:S01]  /*2a70*/  FMUL.FTZ R118, R116, R123 ;  /* 0x0000007b74767220 */ /* 0x004fe20000410000 */
[----:B------:R-:W-:Y:S01]  /*2a80*/  FADD.FTZ R123, R120, -R121 ;  /* 0x80000079787b7221 */ /* 0x000fe20000010000 */
[-C--:B-1----:R-:W-:Y:S02]  /*2a90*/  IADD3 R120, R119, R122.reuse, RZ ;  /* 0x0000007a77787210 */ /* 0x082fe40007ffe0ff */
[----:B------:R-:W-:Y:S01]  /*2aa0*/  I2FP.F32.S32 R122, R122 ;  /* 0x0000007a007a7245 */ /* 0x000fe20000201400 */
[----:B------:R-:W0:Y:S01]  /*2ab0*/  SHFL.DOWN PT, R121, R118, 0x1, 0x1f ;  /* 0x08201f0076797f89 */ /* 0x000e2200000e0000 */
[----:B------:R-:W-:Y:S01]  /*2ac0*/  I2FP.F32.S32 R120, R120 ;  /* 0x0000007800787245 */ /* 0x000fe20000201400 */
[----:B------:R-:W-:-:S04]  /*2ad0*/  FMUL.FTZ R124, R123, R123 ;  /* 0x0000007b7b7c7220 */ /* 0x000fc80000410000 */
[----:B------:R-:W-:Y:S01]  /*2ae0*/  FMUL.FTZ R124, R87, R124 ;  /* 0x0000007c577c7220 */ /* 0x000fe20000410000 */
[----:B------:R-:W1:Y:S01]  /*2af0*/  MUFU.RCP R120, R120 ;  /* 0x0000007800787308 */ /* 0x000e620000001000 */
[----:B0-----:R-:W-:-:S04]  /*2b00*/  FMUL.FTZ R87, R121, R122 ;  /* 0x0000007a79577220 */ /* 0x001fc80000410000 */
[----:B------:R-:W-:Y:S01]  /*2b10*/  FFMA.FTZ R87, R85, R118, R87 ;  /* 0x0000007655577223 */ /* 0x000fe20000010057 */
[----:B------:R-:W-:-:S03]  /*2b20*/  FADD.FTZ R118, R118, -R121 ;  /* 0x8000007976767221 */ /* 0x000fc60000010000 */
[----:B-1----:R-:W-:Y:S01]  /*2b30*/  FMUL.FTZ R119, R120, R87 ;  /* 0x0000005778777220 */ /* 0x002fe20000410000 */
[----:B------:R-:W-:Y:S01]  /*2b40*/  FMUL.FTZ R87, R124, R117 ;  /* 0x000000757c577220 */ /* 0x000fe20000410000 */
[----:B------:R-:W-:Y:S01]  /*2b50*/  FMUL.FTZ R118, R118, R118 ;  /* 0x0000007676767220 */ /* 0x000fe20000410000 */
[----:B------:R-:W0:Y:S03]  /*2b60*/  SHFL.DOWN PT, R117, R84, 0x2, 0x1f ;  /* 0x08401f0054757f89 */ /* 0x000e2600000e0000 */
[----:B------:R-:W-:Y:S01]  /*2b70*/  FMUL.FTZ R85, R85, R118 ;  /* 0x0000007655557220 */ /* 0x000fe20000410000 */
[----:B------:R-:W1:Y:S03]  /*2b80*/  SHFL.IDX PT, R119, R119, RZ, 0x1f ;  /* 0x00001fff77777589 */ /* 0x000e6600000e0000 */
[----:B------:R-:W-:Y:S01]  /*2b90*/  FMUL.FTZ R122, R85, R122 ;  /* 0x0000007a557a7220 */ /* 0x000fe20000410000 */
[----:B0-----:R-:W-:-:S04]  /*2ba0*/  FADD.FTZ R123, R84, R117 ;  /* 0x00000075547b7221 */ /* 0x001fc80000010000 */
[----:B------:R-:W-:Y:S01]  /*2bb0*/  FFMA.FTZ R123, R116, R87, R123 ;  /* 0x00000057747b7223 */ /* 0x000fe2000001007b */
[----:B-1----:R-:W-:-:S04]  /*2bc0*/  FMUL.FTZ R117, R119, R119 ;  /* 0x0000007777757220 */ /* 0x002fc80000410000 */
[----:B------:R-:W0:Y:S01]  /*2bd0*/  SHFL.DOWN PT, R116, R123, 0x1, 0x1f ;  /* 0x08201f007b747f89 */ /* 0x000e2200000e0000 */
[----:B------:R-:W-:Y:S02]  /*2be0*/  FSEL R117, R117, RZ, !P0 ;  /* 0x000000ff75757208 */ /* 0x000fe40004000000 */
[----:B------:R-:W-:-:S13]  /*2bf0*/  LOP3.LUT P0, RZ, R86, 0x1f, R7, 0xf8, !PT ;  /* 0x0000001f56ff7812 */ /* 0x000fda000780f807 */
[----:B------:R-:W1:Y:S01]  /*2c00*/  @!P0 LDC.64 R86, c[0x0][0x250] ;  /* 0x00009400ff568b82 */ /* 0x000e620000000a00 */
[----:B0-----:R-:W-:-:S07]  /*2c10*/  FADD.FTZ R85, R123, R116 ;  /* 0x000000747b557221 */ /* 0x001fce0000010000 */
[----:B------:R-:W0:Y:S01]  /*2c20*/  LDC R116, c[0x0][0x2d8] ;  /* 0x0000b600ff747b82 */ /* 0x000e220000000800 */
[----:B------:R-:W-:-:S05]  /*2c30*/  FFMA.FTZ R122, R120, R122, R85 ;  /* 0x0000007a787a7223 */ /* 0x000fca0000010055 */
[----:B------:R-:W0:Y:S01]  /*2c40*/  SHFL.IDX PT, R85, R122, RZ, 0x1f ;  /* 0x00001fff7a557589 */ /* 0x000e2200000e0000 */
[----:B-1----:R-:W-:-:S05]  /*2c50*/  @!P0 IMAD.WIDE R86, R4, 0x4, R86 ;  /* 0x0000000404568825 */ /* 0x002fca00078e0256 */
[----:B------:R1:W-:Y:S01]  /*2c60*/  @!P0 STG.E desc[UR4][R86.64], R119 ;  /* 0x0000007756008986 */ /* 0x0003e2000c101904 */
[----:B0-----:R-:W-:Y:S02]  /*2c70*/  FFMA.FTZ R116, R85, UR6, R116 ;  /* 0x0000000655747c23 */ /* 0x001fe40008010074 */
[----:B------:R-:W0:Y:S02]  /*2c80*/  @!P0 LDC.64 R84, c[0x0][0x258] ;  /* 0x00009600ff548b82 */ /* 0x000e240000000a00 */
[----:B------:R-:W-:-:S06]  /*2c90*/  FADD.FTZ R116, R116, R117 ;  /* 0x0000007574747221 */ /* 0x000fcc0000010000 */
[----:B------:R-:W2:Y:S01]  /*2ca0*/  MUFU.RSQ R116, R116 ;  /* 0x0000007400747308 */ /* 0x000ea20000001400 */
[----:B0-----:R-:W-:-:S05]  /*2cb0*/  @!P0 IMAD.WIDE R84, R4, 0x4, R84 ;  /* 0x0000000404548825 */ /* 0x001fca00078e0254 */
[----:B--2---:R1:W-:Y:S01]  /*2cc0*/  @!P0 STG.E desc[UR4][R84.64], R116 ;  /* 0x0000007454008986 */ /* 0x0043e2000c101904 */
[----:B------:R-:W-:-:S04]  /*2cd0*/  PLOP3.LUT P0, PT, PT, PT, UP0, 0x40, 0x0 ;  /* 0x000000000000781c */ /* 0x000fc80003f0e808 */
[----:B------:R-:W-:Y:S01]  /*2ce0*/  FSEL R117, R119, RZ, P0 ;  /* 0x000000ff77757208 */ /* 0x000fe20000000000 */
[----:B------:R-:W-:Y:S08]  /*2cf0*/  @!P5 BRA `(.L_x_15238) ;  /* 0x000000000080d947 */ /* 0x000ff00003800000 */
        /* <DEDUP_REMOVED lines=13> */
[----:B------:R-:W-:Y:S01]  /*2dd0*/  F2FP.F16.F32.PACK_AB R84, R85, R84 ;  /* 0x000000545554723e */ /* 0x000fe200000000ff */
        /* <DEDUP_REMOVED lines=14> */
[----:B------:R-:W-:-:S03]  /*2ec0*/  F2FP.F16.F32.PACK_AB R85, R120, R121 ;  /* 0x000000797855723e */ /* 0x000fc600000000ff */
[----:B------:R-:W-:Y:S02]  /*2ed0*/  F2FP.F16.F32.PACK_AB R86, R122, R87 ;  /* 0x000000577a56723e */ /* 0x000fe400000000ff */
[----:B------:R-:W-:-:S05]  /*2ee0*/  F2FP.F16.F32.PACK_AB R87, R124, R123 ;  /* 0x0000007b7c57723e */ /* 0x000fca00000000ff */
[----:B------:R0:W-:Y:S02]  /*2ef0*/  STG.E.128 desc[UR4][R118.64], R84 ;  /* 0x0000005476007986 */ /* 0x0001e4000c101d04 */
.L_x_15238:
[----:B------:R-:W-:Y:S05]  /*2f00*/  BSYNC B0 ;  /* 0x0000000000007941 */ /* 0x000fea0003800000 */
.L_x_15237:
        /* <DEDUP_REMOVED lines=35> */
.L_x_15240:
[----:B------:R-:W-:Y:S05]  /*3140*/  BSYNC B0 ;  /* 0x0000000000007941 */ /* 0x000fea0003800000 */
.L_x_15239:
        /* <DEDUP_REMOVED lines=35> */
.L_x_15242:
[----:B------:R-:W-:Y:S05]  /*3380*/  BSYNC B0 ;  /* 0x0000000000007941 */ /* 0x000fea0003800000 */
.L_x_15241:
        /* <DEDUP_REMOVED lines=34> */
.L_x_15244:
[----:B------:R-:W-:Y:S05]  /*35b0*/  BSYNC B0 ;  /* 0x0000000000007941 */ /* 0x000fea0003800000 */
.L_x_15243:
[----:B------:R-:W-:Y:S02]  /*35c0*/  ISETP.NE.AND P0, PT, R115, RZ, PT ;  /* 0x000000ff7300720c */ /* 0x000fe40003f05270 */
[----:B------:R-:W-:Y:S02]  /*35d0*/  IADD3 R4, R4, UR8, RZ ;  /* 0x0000000804047c10 */ /* 0x000fe4000fffe0ff */
[----:B------:R-:W-:Y:S02]  /*35e0*/  SEL R115, RZ, 0x1, P0 ;  /* 0x00000001ff737807 */ /* 0x000fe40000000000 */
[----:B------:R-:W-:-:S13]  /*35f0*/  ISETP.GE.AND P0, PT, R4, UR9, PT ;  /* 0x0000000904007c0c */ /* 0x000fda000bf06270 */
[----:B------:R-:W-:Y:S05]  /*3600*/  @!P0 BRA `(.L_x_15245) ;  /* 0xffffffd000748947 */ /* 0x000fea000383ffff */
[----:B------:R-:W-:Y:S05]  /*3610*/  EXIT ;  /* 0x000000000000794d */ /* 0x000fea0003800000 */
.L_x_15236:
[----:B------:R-:W-:Y:S01]  /*3620*/  HFMA2.MMA R116, -RZ, RZ, 0, 5.9604644775390625e-08 ;  /* 0x00000001ff747435 */ /* 0x000fe200000001ff */
[----:B------:R-:W-:Y:S02]  /*3630*/  MOV R125, R85 ;  /* 0x00000055007d7202 */ /* 0x000fe40000000f00 */
[----:B------:R-:W-:Y:S02]  /*3640*/  MOV R117, 0x1f ;  /* 0x0000001f00757802 */ /* 0x000fe40000000f00 */
[----:B------:R-:W-:-:S07]  /*3650*/  MOV R118, 0xffffffff ;  /* 0xffffffff00767802 */ /* 0x000fce0000000f00 */
[----:B0----5:R-:W-:Y:S05]  /*3660*/  WARPSYNC.COLLECTIVE R118, `(.L_x_15246) ;  /* 0x0000000076087348 */ /* 0x021fea0003c00000 */
[----:B------:R1:W2:Y:S02]  /*3670*/  SHFL.BFLY P6, R123, R125, R116, R117 ;  /* 0x0c0000747d7b7389 */ /* 0x0002a400000c0075 */
[----:B012--5:R-:W-:Y:S01]  /*3680*/  ENDCOLLECTIVE ;  /* 0x000000000000791b */ /* 0x027fe20003800000 */
.L_x_15246:
[----:B------:R-:W-:Y:S01]  /*3690*/  HFMA2.MMA R116, -RZ, RZ, 0, 1.1920928955078125e-07 ;  /* 0x00000002ff747435 */ /* 0x000fe200000001ff */
[----:B------:R-:W-:-:S05]  /*36a0*/  MOV R84, R123 ;  /* 0x0000007b00547202 */ /* 0x000fca0000000f00 */
[----:B------:R-:W-:-:S05]  /*36b0*/  FADD.FTZ R119, R85, R84 ;  /* 0x0000005455777221 */ /* 0x000fca0000010000 */
[----:B------:R-:W-:-:S07]  /*36c0*/  MOV R125, R119 ;  /* 0x00000077007d7202 */ /* 0x000fce0000000f00 */
[----:B------:R-:W-:Y:S05]  /*36d0*/  WARPSYNC.COLLECTIVE R118, `(.L_x_15247) ;  /* 0x0000000076087348 */ /* 0x000fea0003c00000 */
[----:B------:R0:W1:Y:S02]  /*36e0*/  SHFL.BFLY P6, R123, R125, R116, R117 ;  /* 0x0c0000747d7b7389 */ /* 0x00006400000c0075 */
[----:B01----:R-:W-:Y:S01]  /*36f0*/  ENDCOLLECTIVE ;  /* 0x000000000000791b */ /* 0x003fe20003800000 */
.L_x_15247:
[----:B------:R-:W-:Y:S01]  /*3700*/  HFMA2.MMA R116, -RZ, RZ, 0, 2.384185791015625e-07 ;  /* 0x00000004ff747435 */ /* 0x000fe200000001ff */
[----:B------:R-:W-:-:S05]  /*3710*/  MOV R84, R123 ;  /* 0x0000007b00547202 */ /* 0x000fca0000000f00 */
[----:B------:R-:W-:-:S05]  /*3720*/  FADD.FTZ R120, R119, R84 ;  /* 0x0000005477787221 */ /* 0x000fca0000010000 */
[----:B------:R-:W-:-:S07]  /*3730*/  MOV R125, R120 ;  /* 0x00000078007d7202 */ /* 0x000fce0000000f00 */
[----:B------:R-:W-:Y:S05]  /*3740*/  WARPSYNC.COLLECTIVE R118, `(.L_x_15248) ;  /* 0x0000000076087348 */ /* 0x000fea0003c00000 */
[----:B------:R0:W1:Y:S02]  /*3750*/  SHFL.BFLY P6, R123, R125, R116, R117 ;  /* 0x0c0000747d7b7389 */ /* 0x00006400000c0075 */
[----:B01----:R-:W-:Y:S01]  /*3760*/  ENDCOLLECTIVE ;  /* 0x000000000000791b */ /* 0x003fe20003800000 */
.L_x_15248:
[----:B------:R-:W-:Y:S01]  /*3770*/  HFMA2.MMA R116, -RZ, RZ, 0, 4.76837158203125e-07 ;  /* 0x00000008ff747435 */ /* 0x000fe200000001ff */
[----:B------:R-:W-:-:S05]  /*3780*/  MOV R121, R123 ;  /* 0x0000007b00797202 */ /* 0x000fca0000000f00 */
[----:B------:R-:W-:-:S05]  /*3790*/  FADD.FTZ R121, R120, R121 ;  /* 0x0000007978797221 */ /* 0x000fca0000010000 */
[----:B------:R-:W-:-:S07]  /*37a0*/  MOV R125, R121 ;  /* 0x00000079007d7202 */ /* 0x000fce0000000f00 */
[----:B------:R-:W-:Y:S05]  /*37b0*/  WARPSYNC.COLLECTIVE R118, `(.L_x_15249) ;  /* 0x0000000076087348 */ /* 0x000fea0003c00000 */
[----:B------:R0:W1:Y:S02]  /*37c0*/  SHFL.BFLY P6, R123, R125, R116, R117 ;  /* 0x0c0000747d7b7389 */ /* 0x00006400000c0075 */
[----:B01----:R-:W-:Y:S01]  /*37d0*/  ENDCOLLECTIVE ;  /* 0x000000000000791b */ /* 0x003fe20003800000 */
.L_x_15249:
[----:B------:R-:W-:Y:S01]  /*37e0*/  HFMA2.MMA R116, -RZ, RZ, 0, 9.5367431640625e-07 ;  /* 0x00000010ff747435 */ /* 0x000fe200000001ff */
[----:B------:R-:W-:-:S05]  /*37f0*/  MOV R84, R123 ;  /* 0x0000007b00547202 */ /* 0x000fca0000000f00 */
[----:B------:R-:W-:-:S05]  /*3800*/  FADD.FTZ R122, R121, R84 ;  /* 0x00000054797a7221 */ /* 0x000fca0000010000 */
[----:B------:R-:W-:-:S07]  /*3810*/  MOV R125, R122 ;  /* 0x0000007a007d7202 */ /* 0x000fce0000000f00 */
[----:B------:R-:W-:Y:S05]  /*3820*/  WARPSYNC.COLLECTIVE R118, `(.L_x_15250) ;  /* 0x0000000076087348 */ /* 0x000fea0003c00000 */
[----:B------:R0:W1:Y:S02]  /*3830*/  SHFL.BFLY P6, R123, R125, R116, R117 ;  /* 0x0c0000747d7b7389 */ /* 0x00006400000c0075 */
[----:B01----:R-:W-:Y:S01]  /*3840*/  ENDCOLLECTIVE ;  /* 0x000000000000791b */ /* 0x003fe20003800000 */
.L_x_15250:
        /* <DEDUP_REMOVED lines=73> */
.L_x_15251:
[----:B------:R-:W-:Y:S01]  /*3ce0*/  HFMA2.MMA R116, -RZ, RZ, 0, 1.1920928955078125e-07 ;  /* 0x00000002ff747435 */ /* 0x000fe200000001ff */
[----:B------:R-:W-:-:S05]  /*3cf0*/  MOV R120, R123 ;  /* 0x0000007b00787202 */ /* 0x000fca0000000f00 */
[----:B------:R-:W-:-:S05]  /*3d00*/  FADD.FTZ R120, R85, R120 ;  /* 0x0000007855787221 */ /* 0x000fca0000010000 */
[----:B------:R-:W-:-:S07]  /*3d10*/  MOV R125, R120 ;  /* 0x00000078007d7202 */ /* 0x000fce0000000f00 */
[----:B------:R-:W-:Y:S05]  /*3d20*/  WARPSYNC.COLLECTIVE R118, `(.L_x_15252) ;  /* 0x0000000076087348 */ /* 0x000fea0003c00000 */
[----:B------:R0:W1:Y:S02]  /*3d30*/  SHFL.BFLY P6, R123, R125, R116, R117 ;  /* 0x0c0000747d7b7389 */ /* 0x00006400000c0075 */
[----:B01----:R-:W-:Y:S01]  /*3d40*/  ENDCOLLECTIVE ;  /* 0x000000000000791b */ /* 0x003fe20003800000 */
.L_x_15252:
[----:B------:R-:W-:Y:S01]  /*3d50*/  HFMA2.MMA R116, -RZ, RZ, 0, 2.384185791015625e-07 ;  /* 0x00000004ff747435 */ /* 0x000fe200000001ff */
[----:B------:R-:W-:-:S05]  /*3d60*/  MOV R119, R123 ;  /* 0x0000007b00777202 */ /* 0x000fca0000000f00 */
[----:B------:R-:W-:-:S05]  /*3d70*/  FADD.FTZ R119, R120, R119 ;  /* 0x0000007778777221 */ /* 0x000fca0000010000 */
[----:B------:R-:W-:-:S07]  /*3d80*/  MOV R125, R119 ;  /* 0x00000077007d7202 */ /* 0x000fce0000000f00 */
[----:B------:R-:W-:Y:S05]  /*3d90*/  WARPSYNC.COLLECTIVE R118, `(.L_x_15253) ;  /* 0x0000000076087348 */ /* 0x000fea0003c00000 */
[----:B------:R0:W1:Y:S02]  /*3da0*/  SHFL.BFLY P6, R123, R125, R116, R117 ;  /* 0x0c0000747d7b7389 */ /* 0x00006400000c0075 */
[----:B01----:R-:W-:Y:S01]  /*3db0*/  ENDCOLLECTIVE ;  /* 0x000000000000791b */ /* 0x003fe20003800000 */
.L_x_15253:
[----:B------:R-:W-:Y:S01]  /*3dc0*/  HFMA2.MMA R116, -RZ, RZ, 0, 4.76837158203125e-07 ;  /* 0x00000008ff747435 */ /* 0x000fe200000001ff */
[----:B------:R-:W-:-:S05]  /*3dd0*/  MOV R122, R123 ;  /* 0x0000007b007a7202 */ /* 0x000fca0000000f00 */
[----:B------:R-:W-:-:S05]  /*3de0*/  FADD.FTZ R122, R119, R122 ;  /* 0x0000007a777a7221 */ /* 0x000fca0000010000 */
[----:B------:R-:W-:-:S07]  /*3df0*/  MOV R125, R122 ;  /* 0x0000007a007d7202 */ /* 0x000fce0000000f00 */
[----:B------:R-:W-:Y:S05]  /*3e00*/  WARPSYNC.COLLECTIVE R118, `(.L_x_15254) ;  /* 0x0000000076087348 */ /* 0x000fea0003c00000 */
[----:B------:R0:W1:Y:S02]  /*3e10*/  SHFL.BFLY P6, R123, R125, R116, R117 ;  /* 0x0c0000747d7b7389 */ /* 0x00006400000c0075 */
[----:B01----:R-:W-:Y:S01]  /*3e20*/  ENDCOLLECTIVE ;  /* 0x000000000000791b */ /* 0x003fe20003800000 */
.L_x_15254:
[----:B------:R-:W-:Y:S01]  /*3e30*/  HFMA2.MMA R116, -RZ, RZ, 0, 9.5367431640625e-07 ;  /* 0x00000010ff747435 */ /* 0x000fe200000001ff */
[----:B------:R-:W-:-:S05]  /*3e40*/  MOV R121, R123 ;  /* 0x0000007b00797202 */ /* 0x000fca0000000f00 */
[----:B------:R-:W-:-:S05]  /*3e50*/  FADD.FTZ R121, R122, R121 ;  /* 0x000000797a797221 */ /* 0x000fca0000010000 */
[----:B------:R-:W-:-:S07]  /*3e60*/  MOV R125, R121 ;  /* 0x00000079007d7202 */ /* 0x000fce0000000f00 */
[----:B------:R-:W-:Y:S05]  /*3e70*/  WARPSYNC.COLLECTIVE R118, `(.L_x_15255) ;  /* 0x0000000076087348 */ /* 0x000fea0003c00000 */
[----:B------:R0:W1:Y:S02]  /*3e80*/  SHFL.BFLY P6, R123, R125, R116, R117 ;  /* 0x0c0000747d7b7389 */ /* 0x00006400000c0075 */
[----:B01----:R-:W-:Y:S01]  /*3e90*/  ENDCOLLECTIVE ;  /* 0x000000000000791b */ /* 0x003fe20003800000 */
.L_x_15255:
[----:B------:R-:W-:Y:S01]  /*3ea0*/  MOV R124, R123 ;  /* 0x0000007b007c7202 */ /* 0x000fe20000000f00 */
[----:B------:R-:W-:Y:S06]  /*3eb0*/  BRA `(.L_x_15256) ;  /* 0xffffffe800247947 */ /* 0x000fec000383ffff */
.L_x_15257:
        /* <DEDUP_REMOVED lines=12> */
.L_x_30264:


//--------------------- .text._ZN10layer_norm13ln_fwd_kernelINS_13Kernel_traitsIf6__halfS2_S2_fjLj8192ELj1ELj1ELj8ELj16ENS_18Kernel_traits_baseILj8192EfS2_S2_S2_fjLj256EEEEELb0ELb0ELb0ELb1EEEvNS_9FwdParamsE --------------------------
	.section	.text._ZN10layer_norm13ln_fwd_kernelINS_13Kernel_traitsIf6__halfS2_S2_fjLj8192ELj1ELj1ELj8ELj16ENS_18Kernel_traits_baseILj8192EfS2_S2_S2_fjLj256EEEEELb0ELb0ELb0ELb1EEEvNS_9FwdParamsE,"ax",@progbits
	.align	128
        .global         _ZN10layer_norm13ln_fwd_kernelINS_13Kernel_traitsIf6__halfS2_S2_fjLj8192ELj1ELj1ELj8ELj16ENS_18Kernel_traits_baseILj8192EfS2_S2_S2_fjLj256EEEEELb0ELb0ELb0ELb1EEEvNS_9FwdParamsE
        .type           _ZN10layer_norm13ln_fwd_kernelINS_13Kernel_traitsIf6__halfS2_S2_fjLj8192ELj1ELj1ELj8ELj16ENS_18Kernel_traits_baseILj8192EfS2_S2_S2_fjLj256EEEEELb0ELb0ELb0ELb1EEEvNS_9FwdParamsE,@function
        .size           _ZN10layer_norm13ln_fwd_kernelINS_13Kernel_traitsIf6__halfS2_S2_fjLj8192ELj1ELj1ELj8ELj16ENS_18Kernel_traits_baseILj8192EfS2_S2_S2_fjLj256EEEEELb0ELb0ELb0ELb1EEEvNS_9FwdParamsE,(.L_x_30265 - _ZN10layer_norm13ln_fwd_kernelINS_13Kernel_traitsIf6__halfS2_S2_fjLj8192ELj1ELj1ELj8ELj16ENS_18Kernel_traits_baseILj8192EfS2_S2_S2_fjLj256EEEEELb0ELb0ELb0ELb1EEEvNS_9FwdParamsE)
        .other          _ZN10layer_norm13ln_fwd_kernelINS_13Kernel_traitsIf6__halfS2_S2_fjLj8192ELj1ELj1ELj8ELj16ENS_18Kernel_traits_baseILj8192EfS2_S2_S2_fjLj256EEEEELb0ELb0ELb0ELb1EEEvNS_9FwdParamsE,@"STO_CUDA_ENTRY STV_DEFAULT"
_ZN10layer_norm13ln_fwd_kernelINS_13Kernel_traitsIf6__halfS2_S2_fjLj8192ELj1ELj1ELj8ELj16ENS_18Kernel_traits_baseILj8192EfS2_S2_S2_fjLj256EEEEELb0ELb0ELb0ELb1EEEvNS_9FwdParamsE:
.text._ZN10layer_norm13ln_fwd_kernelINS_13Kernel_traitsIf6__halfS2_S2_fjLj8192ELj1ELj1ELj8ELj16ENS_18Kernel_traits_baseILj8192EfS2_S2_S2_fjLj256EEEEELb0ELb0ELb0ELb1EEEvNS_9FwdParamsE:
        /* <DEDUP_REMOVED lines=72> */
.L_x_15355:
        /* <DEDUP_REMOVED lines=24> */
.L_x_15258:
[----:B-----5:R-:W-:-:S05]  /*0600*/  HADD2.F32 R6, -RZ, R16.H0_H0 ;  /* 0x20000010ff067230 */ /* 0x020fca0000004100 */
[----:B------:R-:W-:-:S07]  /*0610*/  FADD.FTZ R11, R11, R6 ;  /* 0x000000060b0b7221 */ /* 0x000fce0000010000 */
.L_x_15259:
[----:B------:R-:W-:-:S04]  /*0620*/  F2FP.F16.F32.PACK_AB R6, RZ, R11 ;  /* 0x0000000bff06723e */ /* 0x000fc800000000ff */
[----:B------:R-:W-:-:S07]  /*0630*/  PRMT R12, R6, 0x7610, R12 ;  /* 0x00007610060c7816 */ /* 0x000fce000000000c */
.L_x_15260:
[----:B------:R-:W-:-:S05]  /*0640*/  HADD2.F32 R89, -RZ, R84.H1_H1 ;  /* 0x30000054ff597230 */ /* 0x000fca0000004100 */
[----:B------:R-:W-:Y:S01]  /*0650*/  FMUL.FTZ R89, R89, R90 ;  /* 0x0000005a59597220 */ /* 0x000fe20000410000 */
[----:B------:R-:W-:Y:S06]  /*0660*/  @P3 BRA `(.L_x_15261) ;  /* 0x0000000000083947 */ /* 0x000fec0003800000 */
[----:B------:R-:W-:Y:S05]  /*0670*/  @P0 BRA `(.L_x_15262) ;  /* 0x00000000000c0947 */ /* 0x000fea0003800000 */
[----:B------:R-:W-:Y:S05]  /*0680*/  BRA `(.L_x_15263) ;  /* 0x0000000000107947 */ /* 0x000fea0003800000 */
.L_x_15261:
[----:B-----5:R-:W-:-:S05]  /*0690*/  HADD2.F32 R6, -RZ, R16.H1_H1 ;  /* 0x30000010ff067230 */ /* 0x020fca0000004100 */
[----:B------:R-:W-:-:S07]  /*06a0*/  FADD.FTZ R89, R89, R6 ;  /* 0x0000000659597221 */ /* 0x000fce0000010000 */
.L_x_15262:
[----:B------:R-:W-:-:S04]  /*06b0*/  F2FP.F16.F32.PACK_AB R6, RZ, R89 ;  /* 0x00000059ff06723e */ /* 0x000fc800000000ff */
[----:B------:R-:W-:-:S07]  /*06c0*/  PRMT R12, R12, 0x5410, R6 ;  /* 0x000054100c0c7816 */ /* 0x000fce0000000006 */
.L_x_15263:
[----:B------:R-:W-:-:S05]  /*06d0*/  HADD2.F32 R91, -RZ, R85.H0_H0 ;  /* 0x20000055ff5b7230 */ /* 0x000fca0000004100 */
[----:B------:R-:W-:Y:S01]  /*06e0*/  FMUL.FTZ R91, R91, R90 ;  /* 0x0000005a5b5b7220 */ /* 0x000fe20000410000 */
[----:B------:R-:W-:Y:S06]  /*06f0*/  @P3 BRA `(.L_x_15264) ;  /* 0x0000000000083947 */ /* 0x000fec0003800000 */
[----:B------:R-:W-:Y:S05]  /*0700*/  @P0 BRA `(.L_x_15265) ;  /* 0x00000000000c0947 */ /* 0x000fea0003800000 */
[----:B------:R-:W-:Y:S05]  /*0710*/  BRA `(.L_x_15266) ;  /* 0x0000000000107947 */ /* 0x000fea0003800000 */
.L_x_15264:
[----:B-----5:R-:W-:-:S05]  /*0720*/  HADD2.F32 R6, -RZ, R17.H0_H0 ;  /* 0x20000011ff067230 */ /* 0x020fca0000004100 */
[----:B------:R-:W-:-:S07]  /*0730*/  FADD.FTZ R91, R91, R6 ;  /* 0x000000065b5b7221 */ /* 0x000fce0000010000 */
.L_x_15265:
[----:B------:R-:W-:-:S04]  /*0740*/  F2FP.F16.F32.PACK_AB R6, RZ, R91 ;  /* 0x0000005bff06723e */ /* 0x000fc800000000ff */
[----:B------:R-:W-:-:S07]  /*0750*/  PRMT R13, R6, 0x7610, R13 ;  /* 0x00007610060d7816 */ /* 0x000fce000000000d */
.L_x_15266:
[----:B------:R-:W-:-:S05]  /*0760*/  HADD2.F32 R85, -RZ, R85.H1_H1 ;  /* 0x30000055ff557230 */ /* 0x000fca0000004100 */
[----:B------:R-:W-:Y:S01]  /*0770*/  FMUL.FTZ R93, R85, R90 ;  /* 0x0000005a555d7220 */ /* 0x000fe20000410000 */
[----:B------:R-:W-:Y:S06]  /*0780*/  @P3 BRA `(.L_x_15267) ;  /* 0x0000000000083947 */ /* 0x000fec0003800000 */
[----:B------:R-:W-:Y:S05]  /*0790*/  @P0 BRA `(.L_x_15268) ;  /* 0x00000000000c0947 */ /* 0x000fea0003800000 */
[----:B------:R-:W-:Y:S05]  /*07a0*/  BRA `(.L_x_15269) ;  /* 0x0000000000107947 */ /* 0x000fea0003800000 */
.L_x_15267:
[----:B-----5:R-:W-:-:S05]  /*07b0*/  HADD2.F32 R6, -RZ, R17.H1_H1 ;  /* 0x30000011ff067230 */ /* 0x020fca0000004100 */
[----:B------:R-:W-:-:S07]  /*07c0*/  FADD.FTZ R93, R93, R6 ;  /* 0x000000065d5d7221 */ /* 0x000fce0000010000 */
.L_x_15268:
[----:B------:R-:W-:-:S04]  /*07d0*/  F2FP.F16.F32.PACK_AB R6, RZ, R93 ;  /* 0x0000005dff06723e */ /* 0x000fc800000000ff */
[----:B------:R-:W-:-:S07]  /*07e0*/  PRMT R13, R13, 0x5410, R6 ;  /* 0x000054100d0d7816 */ /* 0x000fce0000000006 */
.L_x_15269:
[----:B------:R-:W-:-:S05]  /*07f0*/  HADD2.F32 R95, -RZ, R86.H0_H0 ;  /* 0x20000056ff5f7230 */ /* 0x000fca0000004100 */
[----:B------:R-:W-:Y:S01]  /*0800*/  FMUL.FTZ R95, R95, R90 ;  /* 0x0000005a5f5f7220 */ /* 0x000fe20000410000 */
[----:B------:R-:W-:Y:S06]  /*0810*/  @P3 BRA `(.L_x_15270) ;  /* 0x0000000000083947 */ /* 0x000fec0003800000 */
[----:B------:R-:W-:Y:S05]  /*0820*/  @P0 BRA `(.L_x_15271) ;  /* 0x00000000000c0947 */ /* 0x000fea0003800000 */
[----:B------:R-:W-:Y:S05]  /*0830*/  BRA `(.L_x_15272) ;  /* 0x0000000000107947 */ /* 0x000fea0003800000 */
.L_x_15270:
[----:B-----5:R-:W-:-:S05]  /*0840*/  HADD2.F32 R6, -RZ, R18.H0_H0 ;  /* 0x20000012ff067230 */ /* 0x020fca0000004100 */
[----:B------:R-:W-:-:S07]  /*0850*/  FADD.FTZ R95, R95, R6 ;  /* 0x000000065f5f7221 */ /* 0x000fce0000010000 */
.L_x_15271:
[----:B------:R-:W-:-:S04]  /*0860*/  F2FP.F16.F32.PACK_AB R6, RZ, R95 ;  /* 0x0000005fff06723e */ /* 0x000fc800000000ff */
[----:B------:R-:W-:-:S07]  /*0870*/  PRMT R14, R6, 0x7610, R14 ;  /* 0x00007610060e7816 */ /* 0x000fce000000000e */
.L_x_15272:
[----:B------:R-:W-:-:S05]  /*0880*/  HADD2.F32 R99, -RZ, R86.H1_H1 ;  /* 0x30000056ff637230 */ /* 0x000fca0000004100 */
[----:B------:R-:W-:Y:S01]  /*0890*/  FMUL.FTZ R99, R99, R90 ;  /* 0x0000005a63637220 */ /* 0x000fe20000410000 */
[----:B------:R-:W-:Y:S06]  /*08a0*/  @P3 BRA `(.L_x_15273) ;  /* 0x0000000000083947 */ /* 0x000fec0003800000 */
[----:B------:R-:W-:Y:S05]  /*08b0*/  @P0 BRA `(.L_x_15274) ;  /* 0x00000000000c0947 */ /* 0x000fea0003800000 */
[----:B------:R-:W-:Y:S05]  /*08c0*/  BRA `(.L_x_15275) ;  /* 0x0000000000107947 */ /* 0x000fea0003800000 */
.L_x_15273:
[----:B-----5:R-:W-:-:S05]  /*08d0*/  HADD2.F32 R6, -RZ, R18.H1_H1 ;  /* 0x30000012ff067230 */ /* 0x020fca0000004100 */
[----:B------:R-:W-:-:S07]  /*08e0*/  FADD.FTZ R99, R99, R6 ;  /* 0x0000000663637221 */ /* 0x000fce0000010000 */
.L_x_15274:
[----:B------:R-:W-:-:S04]  /*08f0*/  F2FP.F16.F32.PACK_AB R6, RZ, R99 ;  /* 0x00000063ff06723e */ /* 0x000fc800000000ff */
[----:B------:R-:W-:-:S07]  /*0900*/  PRMT R14, R14, 0x5410, R6 ;  /* 0x000054100e0e7816 */ /* 0x000fce0000000006 */
.L_x_15275:
[----:B------:R-:W-:-:S05]  /*0910*/  HADD2.F32 R97, -RZ, R87.H0_H0 ;  /* 0x20000057ff617230 */ /* 0x000fca0000004100 */
[----:B------:R-:W-:Y:S01]  /*0920*/  FMUL.FTZ R97, R97, R90 ;  /* 0x0000005a61617220 */ /* 0x000fe20000410000 */
[----:B------:R-:W-:Y:S06]  /*0930*/  @P3 BRA `(.L_x_15276) ;  /* 0x0000000000083947 */ /* 0x000fec0003800000 */
[----:B------:R-:W-:Y:S05]  /*0940*/  @P0 BRA `(.L_x_15277) ;  /* 0x00000000000c0947 */ /* 0x000fea0003800000 */
[----:B------:R-:W-:Y:S05]  /*0950*/  BRA `(.L_x_15278) ;  /* 0x0000000000107947 */ /* 0x000fea0003800000 */
.L_x_15276:
[----:B-----5:R-:W-:-:S05]  /*0960*/  HADD2.F32 R6, -RZ, R19.H0_H0 ;  /* 0x20000013ff067230 */ /* 0x020fca0000004100 */
[----:B------:R-:W-:-:S07]  /*0970*/  FADD.FTZ R97, R97, R6 ;  /* 0x0000000661617221 */ /* 0x000fce0000010000 */
.L_x_15277:
[----:B------:R-:W-:-:S04]  /*0980*/  F2FP.F16.F32.PACK_AB R6, RZ, R97 ;  /* 0x00000061ff06723e */ /* 0x000fc800000000ff */
[----:B------:R-:W-:-:S07]  /*0990*/  PRMT R15, R6, 0x7610, R15 ;  /* 0x00007610060f7816 */ /* 0x000fce000000000f */
.L_x_15278:
[----:B------:R-:W-:-:S05]  /*09a0*/  HADD2.F32 R87, -RZ, R87.H1_H1 ;  /* 0x30000057ff577230 */ /* 0x000fca0000004100 */
[----:B------:R-:W-:Y:S01]  /*09b0*/  FMUL.FTZ R105, R87, R90 ;  /* 0x0000005a57697220 */ /* 0x000fe20000410000 */
[----:B------:R-:W-:Y:S06]  /*09c0*/  @P3 BRA `(.L_x_15279) ;  /* 0x0000000000083947 */ /* 0x000fec0003800000 */
[----:B------:R-:W-:Y:S05]  /*09d0*/  @P0 BRA `(.L_x_15280) ;  /* 0x00000000000c0947 */ /* 0x000fea0003800000 */
[----:B------:R-:W-:Y:S05]  /*09e0*/  BRA `(.L_x_15281) ;  /* 0x0000000000107947 */ /* 0x000fea0003800000 */
.L_x_15279:
[----:B-----5:R-:W-:-:S05]  /*09f0*/  HADD2.F32 R6, -RZ, R19.H1_H1 ;  /* 0x30000013ff067230 */ /* 0x020fca0000004100 */
[----:B------:R-:W-:-:S07]  /*0a00*/  FADD.FTZ R105, R105, R6 ;  /* 0x0000000669697221 */ /* 0x000fce0000010000 */
.L_x_15280:
[----:B------:R-:W-:-:S04]  /*0a10*/  F2FP.F16.F32.PACK_AB R6, RZ, R105 ;  /* 0x00000069ff06723e */ /* 0x000fc800000000ff */
[----:B------:R-:W-:-:S07]  /*0a20*/  PRMT R15, R15, 0x5410, R6 ;  /* 0x000054100f0f7816 */ /* 0x000fce0000000006 */
.L_x_15281:
        /* <DEDUP_REMOVED lines=15> */
.L_x_15282:
[----:B-----5:R-:W-:-:S05]  /*0b20*/  HADD2.F32 R6, -RZ, R16.H0_H0 ;  /* 0x20000010ff067230 */ /* 0x020fca0000004100 */
[----:B------:R-:W-:-:S07]  /*0b30*/  FADD.FTZ R103, R6, R103 ;  /* 0x0000006706677221 */ /* 0x000fce0000010000 */
.L_x_15283:
[----:B------:R-:W-:-:S04]  /*0b40*/  F2FP.F16.F32.PACK_AB R6, RZ, R103 ;  /* 0x00000067ff06723e */ /* 0x000fc800000000ff */
[----:B------:R-:W-:-:S07]  /*0b50*/  PRMT R12, R6, 0x7610, R12 ;  /* 0x00007610060c7816 */ /* 0x000fce000000000c */
.L_x_15284:
[----:B------:R-:W-:-:S05]  /*0b60*/  HADD2.F32 R107, -RZ, R84.H1_H1 ;  /* 0x30000054ff6b7230 */ /* 0x000fca0000004100 */
[----:B------:R-:W-:Y:S01]  /*0b70*/  FMUL.FTZ R107, R107, R90 ;  /* 0x0000005a6b6b7220 */ /* 0x000fe20000410000 */
[----:B------:R-:W-:Y:S06]  /*0b80*/  @P3 BRA `(.L_x_15285) ;  /* 0x0000000000083947 */ /* 0x000fec0003800000 */
[----:B------:R-:W-:Y:S05]  /*0b90*/  @P0 BRA `(.L_x_15286) ;  /* 0x00000000000c0947 */ /* 0x000fea0003800000 */
[----:B------:R-:W-:Y:S05]  /*0ba0*/  BRA `(.L_x_15287) ;  /* 0x0000000000107947 */ /* 0x000fea0003800000 */
.L_x_15285:
[----:B-----5:R-:W-:-:S05]  /*0bb0*/  HADD2.F32 R6, -RZ, R16.H1_H1 ;  /* 0x30000010ff067230 */ /* 0x020fca0000004100 */
[----:B------:R-:W-:-:S07]  /*0bc0*/  FADD.FTZ R107, R6, R107 ;  /* 0x0000006b066b7221 */ /* 0x000fce0000010000 */
.L_x_15286:
[----:B------:R-:W-:-:S04]  /*0bd0*/  F2FP.F16.F32.PACK_AB R6, RZ, R107 ;  /* 0x0000006bff06723e */ /* 0x000fc800000000ff */
[----:B------:R-:W-:-:S07]  /*0be0*/  PRMT R12, R12, 0x5410, R6 ;  /* 0x000054100c0c7816 */ /* 0x000fce0000000006 */
.L_x_15287:
[----:B------:R-:W-:-:S05]  /*0bf0*/  HADD2.F32 R109, -RZ, R85.H0_H0 ;  /* 0x20000055ff6d7230 */ /* 0x000fca0000004100 */
[----:B------:R-:W-:Y:S01]  /*0c00*/  FMUL.FTZ R109, R109, R90 ;  /* 0x0000005a6d6d7220 */ /* 0x000fe20000410000 */
[----:B------:R-:W-:Y:S06]  /*0c10*/  @P3 BRA `(.L_x_15288) ;  /* 0x0000000000083947 */ /* 0x000fec0003800000 */
[----:B------:R-:W-:Y:S05]  /*0c20*/  @P0 BRA `(.L_x_15289) ;  /* 0x00000000000c0947 */ /* 0x000fea0003800000 */
[----:B------:R-:W-:Y:S05]  /*0c30*/  BRA `(.L_x_15290) ;  /* 0x0000000000107947 */ /* 0x000fea0003800000 */
.L_x_15288:
[----:B-----5:R-:W-:-:S05]  /*0c40*/  HADD2.F32 R6, -RZ, R17.H0_H0 ;  /* 0x20000011ff067230 */ /* 0x020fca0000004100 */
[----:B------:R-:W-:-:S07]  /*0c50*/  FADD.FTZ R109, R6, R109 ;  /* 0x0000006d066d7221 */ /* 0x000fce0000010000 */
.L_x_15289:
[----:B------:R-:W-:-:S04]  /*0c60*/  F2FP.F16.F32.PACK_AB R6, RZ, R109 ;  /* 0x0000006dff06723e */ /* 0x000fc800000000ff */
[----:B------:R-:W-:-:S07]  /*0c70*/  PRMT R13, R6, 0x7610, R13 ;  /* 0x00007610060d7816 */ /* 0x000fce000000000d */
.L_x_15290:
[----:B------:R-:W-:-:S05]  /*0c80*/  HADD2.F32 R85, -RZ, R85.H1_H1 ;  /* 0x30000055ff557230 */ /* 0x000fca0000004100 */
[----:B------:R-:W-:Y:S01]  /*0c90*/  FMUL.FTZ R113, R85, R90 ;  /* 0x0000005a55717220 */ /* 0x000fe20000410000 */
[----:B------:R-:W-:Y:S06]  /*0ca0*/  @P3 BRA `(.L_x_15291) ;  /* 0x0000000000083947 */ /* 0x000fec0003800000 */
[----:B------:R-:W-:Y:S05]  /*0cb0*/  @P0 BRA `(.L_x_15292) ;  /* 0x00000000000c0947 */ /* 0x000fea0003800000 */
[----:B------:R-:W-:Y:S05]  /*0cc0*/  BRA `(.L_x_15293) ;  /* 0x0000000000107947 */ /* 0x000fea0003800000 */
.L_x_15291:
[----:B-----5:R-:W-:-:S05]  /*0cd0*/  HADD2.F32 R6, -RZ, R17.H1_H1 ;  /* 0x30000011ff067230 */ /* 0x020fca0000004100 */
[----:B------:R-:W-:-:S07]  /*0ce0*/  FADD.FTZ R113, R6, R113 ;  /* 0x0000007106717221 */ /* 0x000fce0000010000 */
.L_x_15292:
[----:B------:R-:W-:-:S04]  /*0cf0*/  F2FP.F16.F32.PACK_AB R6, RZ, R113 ;  /* 0x00000071ff06723e */ /* 0x000fc800000000ff */
[----:B------:R-:W-:-:S07]  /*0d00*/  PRMT R13, R13, 0x5410, R6 ;  /* 0x000054100d0d7816 */ /* 0x000fce0000000006 */
.L_x_15293:
[----:B------:R-:W-:-:S05]  /*0d10*/  HADD2.F32 R111, -RZ, R86.H0_H0 ;  /* 0x20000056ff6f7230 */ /* 0x000fca0000004100 */
[----:B------:R-:W-:Y:S01]  /*0d20*/  FMUL.FTZ R111, R111, R90 ;  /* 0x0000005a6f6f7220 */ /* 0x000fe20000410000 */
[----:B------:R-:W-:Y:S06]  /*0d30*/  @P3 BRA `(.L_x_15294) ;  /* 0x0000000000083947 */ /* 0x000fec0003800000 */
[----:B------:R-:W-:Y:S05]  /*0d40*/  @P0 BRA `(.L_x_15295) ;  /* 0x00000000000c0947 */ /* 0x000fea0003800000 */
[----:B------:R-:W-:Y:S05]  /*0d50*/  BRA `(.L_x_15296) ;  /* 0x0000000000107947 */ /* 0x000fea0003800000 */
.L_x_15294:
[----:B-----5:R-:W-:-:S05]  /*0d60*/  HADD2.F32 R6, -RZ, R18.H0_H0 ;  /* 0x20000012ff067230 */ /* 0x020fca0000004100 */
[----:B------:R-:W-:-:S07]  /*0d70*/  FADD.FTZ R111, R6, R111 ;  /* 0x0000006f066f7221 */ /* 0x000fce0000010000 */
.L_x_15295:
[----:B------:R-:W-:-:S04]  /*0d80*/  F2FP.F16.F32.PACK_AB R6, RZ, R111 ;  /* 0x0000006fff06723e */ /* 0x000fc800000000ff */
[----:B------:R-:W-:-:S07]  /*0d90*/  PRMT R14, R6, 0x7610, R14 ;  /* 0x00007610060e7816 */ /* 0x000fce000000000e */
.L_x_15296:
[----:B------:R-:W-:-:S05]  /*0da0*/  HADD2.F32 R117, -RZ, R86.H1_H1 ;  /* 0x30000056ff757230 */ /* 0x000fca0000004100 */
[----:B------:R-:W-:Y:S01]  /*0db0*/  FMUL.FTZ R117, R117, R90 ;  /* 0x0000005a75757220 */ /* 0x000fe20000410000 */
[----:B------:R-:W-:Y:S06]  /*0dc0*/  @P3 BRA `(.L_x_15297) ;  /* 0x0000000000083947 */ /* 0x000fec0003800000 */
[----:B------:R-:W-:Y:S05]  /*0dd0*/  @P0 BRA `(.L_x_15298) ;  /* 0x00000000000c0947 */ /* 0x000fea0003800000 */
[----:B------:R-:W-:Y:S05]  /*0de0*/  BRA `(.L_x_15299) ;  /* 0x0000000000107947 */ /* 0x000fea0003800000 */
.L_x_15297:
[----:B-----5:R-:W-:-:S05]  /*0df0*/  HADD2.F32 R6, -RZ, R18.H1_H1 ;  /* 0x30000012ff067230 */ /* 0x020fca0000004100 */
[----:B------:R-:W-:-:S07]  /*0e00*/  FADD.FTZ R117, R6, R117 ;  /* 0x0000007506757221 */ /* 0x000fce0000010000 */
.L_x_15298:
[----:B------:R-:W-:-:S04]  /*0e10*/  F2FP.F16.F32.PACK_AB R6, RZ, R117 ;  /* 0x00000075ff06723e */ /* 0x000fc800000000ff */
[----:B------:R-:W-:-:S07]  /*0e20*/  PRMT R14, R14, 0x5410, R6 ;  /* 0x000054100e0e7816 */ /* 0x000fce0000000006 */
.L_x_15299:
[----:B------:R-:W-:-:S05]  /*0e30*/  HADD2.F32 R115, -RZ, R87.H0_H0 ;  /* 0x20000057ff737230 */ /* 0x000fca0000004100 */
[----:B------:R-:W-:Y:S01]  /*0e40*/  FMUL.FTZ R115, R115, R90 ;  /* 0x0000005a73737220 */ /* 0x000fe20000410000 */
[----:B------:R-:W-:Y:S06]  /*0e50*/  @P3 BRA `(.L_x_15300) ;  /* 0x0000000000083947 */ /* 0x000fec0003800000 */
[----:B------:R-:W-:Y:S05]  /*0e60*/  @P0 BRA `(.L_x_15301) ;  /* 0x00000000000c0947 */ /* 0x000fea0003800000 */
[----:B------:R-:W-:Y:S05]  /*0e70*/  BRA `(.L_x_15302) ;  /* 0x0000000000107947 */ /* 0x000fea0003800000 */
.L_x_15300:
[----:B-----5:R-:W-:-:S05]  /*0e80*/  HADD2.F32 R6, -RZ, R19.H0_H0 ;  /* 0x20000013ff067230 */ /* 0x020fca0000004100 */
[----:B------:R-:W-:-:S07]  /*0e90*/  FADD.FTZ R115, R6, R115 ;  /* 0x0000007306737221 */ /* 0x000fce0000010000 */
.L_x_15301:
[----:B------:R-:W-:-:S04]  /*0ea0*/  F2FP.F16.F32.PACK_AB R6, RZ, R115 ;  /* 0x00000073ff06723e */ /* 0x000fc800000000ff */
[----:B------:R-:W-:-:S07]  /*0eb0*/  PRMT R15, R6, 0x7610, R15 ;  /* 0x00007610060f7816 */ /* 0x000fce000000000f */
.L_x_15302:
[----:B------:R-:W-:-:S05]  /*0ec0*/  HADD2.F32 R87, -RZ, R87.H1_H1 ;  /* 0x30000057ff577230 */ /* 0x000fca0000004100 */
[----:B------:R-:W-:Y:S01]  /*0ed0*/  FMUL.FTZ R119, R87, R90 ;  /* 0x0000005a57777220 */ /* 0x000fe20000410000 */
[----:B------:R-:W-:Y:S06]  /*0ee0*/  @P3 BRA `(.L_x_15303) ;  /* 0x0000000000083947 */ /* 0x000fec0003800000 */
[----:B------:R-:W-:Y:S05]  /*0ef0*/  @P0 BRA `(.L_x_15304) ;  /* 0x00000000000c0947 */ /* 0x000fea0003800000 */
[----:B------:R-:W-:Y:S05]  /*0f00*/  BRA `(.L_x_15305) ;  /* 0x0000000000107947 */ /* 0x000fea0003800000 */
.L_x_15303:
[----:B-----5:R-:W-:-:S05]  /*0f10*/  HADD2.F32 R6, -RZ, R19.H1_H1 ;  /* 0x30000013ff067230 */ /* 0x020fca0000004100 */
[----:B------:R-:W-:-:S07]  /*0f20*/  FADD.FTZ R119, R6, R119 ;  /* 0x0000007706777221 */ /* 0x000fce0000010000 */
.L_x_15304:
[----:B------:R-:W-:-:S04]  /*0f30*/  F2FP.F16.F32.PACK_AB R6, RZ, R119 ;  /* 0x00000077ff06723e */ /* 0x000fc800000000ff */
[----:B------:R-:W-:-:S07]  /*0f40*/  PRMT R15, R15, 0x5410, R6 ;  /* 0x000054100f0f7816 */ /* 0x000fce0000000006 */
.L_x_15305:
        /* <DEDUP_REMOVED lines=15> */
.L_x_15306:
[----:B-----5:R-:W-:-:S05]  /*1040*/  HADD2.F32 R8, -RZ, R16.H0_H0 ;  /* 0x20000010ff087230 */ /* 0x020fca0000004100 */
[----:B------:R-:W-:-:S07]  /*1050*/  FADD.FTZ R121, R8, R121 ;  /* 0x0000007908797221 */ /* 0x000fce0000010000 */
.L_x_15307:
[----:B------:R-:W-:-:S04]  /*1060*/  F2FP.F16.F32.PACK_AB R8, RZ, R121 ;  /* 0x00000079ff08723e */ /* 0x000fc800000000ff */
[----:B------:R-:W-:-:S07]  /*1070*/  PRMT R12, R8, 0x7610, R12 ;  /* 0x00007610080c7816 */ /* 0x000fce000000000c */
.L_x_15308:
[----:B------:R-:W-:-:S05]  /*1080*/  HADD2.F32 R125, -RZ, R84.H1_H1 ;  /* 0x30000054ff7d7230 */ /* 0x000fca0000004100 */
[----:B------:R-:W-:Y:S01]  /*1090*/  FMUL.FTZ R125, R125, R90 ;  /* 0x0000005a7d7d7220 */ /* 0x000fe20000410000 */
[----:B------:R-:W-:Y:S06]  /*10a0*/  @P3 BRA `(.L_x_15309) ;  /* 0x0000000000083947 */ /* 0x000fec0003800000 */
[----:B------:R-:W-:Y:S05]  /*10b0*/  @P0 BRA `(.L_x_15310) ;  /* 0x00000000000c0947 */ /* 0x000fea0003800000 */
[----:B------:R-:W-:Y:S05]  /*10c0*/  BRA `(.L_x_15311) ;  /* 0x0000000000107947 */ /* 0x000fea0003800000 */
.L_x_15309:
[----:B-----5:R-:W-:-:S05]  /*10d0*/  HADD2.F32 R8, -RZ, R16.H1_H1 ;  /* 0x30000010ff087230 */ /* 0x020fca0000004100 */
[----:B------:R-:W-:-:S07]  /*10e0*/  FADD.FTZ R125, R8, R125 ;  /* 0x0000007d087d7221 */ /* 0x000fce0000010000 */
.L_x_15310:
[----:B------:R-:W-:-:S04]  /*10f0*/  F2FP.F16.F32.PACK_AB R8, RZ, R125 ;  /* 0x0000007dff08723e */ /* 0x000fc800000000ff */
[----:B------:R-:W-:-:S07]  /*1100*/  PRMT R12, R12, 0x5410, R8 ;  /* 0x000054100c0c7816 */ /* 0x000fce0000000008 */
.L_x_15311:
[----:B------:R-:W-:-:S05]  /*1110*/  HADD2.F32 R123, -RZ, R85.H0_H0 ;  /* 0x20000055ff7b7230 */ /* 0x000fca0000004100 */
[----:B------:R-:W-:Y:S01]  /*1120*/  FMUL.FTZ R123, R123, R90 ;  /* 0x0000005a7b7b7220 */ /* 0x000fe20000410000 */
[----:B------:R-:W-:Y:S06]  /*1130*/  @P3 BRA `(.L_x_15312) ;  /* 0x0000000000083947 */ /* 0x000fec0003800000 */
[----:B------:R-:W-:Y:S05]  /*1140*/  @P0 BRA `(.L_x_15313) ;  /* 0x00000000000c0947 */ /* 0x000fea0003800000 */
[----:B------:R-:W-:Y:S05]  /*1150*/  BRA `(.L_x_15314) ;  /* 0x0000000000107947 */ /* 0x000fea0003800000 */
.L_x_15312:
[----:B-----5:R-:W-:-:S05]  /*1160*/  HADD2.F32 R8, -RZ, R17.H0_H0 ;  /* 0x20000011ff087230 */ /* 0x020fca0000004100 */
[----:B------:R-:W-:-:S07]  /*1170*/  FADD.FTZ R123, R8, R123 ;  /* 0x0000007b087b7221 */ /* 0x000fce0000010000 */
.L_x_15313:
[----:B------:R-:W-:-:S04]  /*1180*/  F2FP.F16.F32.PACK_AB R8, RZ, R123 ;  /* 0x0000007bff08723e */ /* 0x000fc800000000ff */
[----:B------:R-:W-:-:S07]  /*1190*/  PRMT R13, R8, 0x7610, R13 ;  /* 0x00007610080d7816 */ /* 0x000fce000000000d */
.L_x_15314:
[----:B------:R-:W-:-:S05]  /*11a0*/  HADD2.F32 R85, -RZ, R85.H1_H1 ;  /* 0x30000055ff557230 */ /* 0x000fca0000004100 */
[----:B------:R-:W-:Y:S01]  /*11b0*/  FMUL.FTZ R94, R85, R90 ;  /* 0x0000005a555e7220 */ /* 0x000fe20000410000 */
[----:B------:R-:W-:Y:S06]  /*11c0*/  @P3 BRA `(.L_x_15315) ;  /* 0x0000000000083947 */ /* 0x000fec0003800000 */
[----:B------:R-:W-:Y:S05]  /*11d0*/  @P0 BRA `(.L_x_15316) ;  /* 0x00000000000c0947 */ /* 0x000fea0003800000 */
[----:B------:R-:W-:Y:S05]  /*11e0*/  BRA `(.L_x_15317) ;  /* 0x0000000000107947 */ /* 0x000fea0003800000 */
.L_x_15315:
[----:B-----5:R-:W-:-:S05]  /*11f0*/  HADD2.F32 R85, -RZ, R17.H1_H1 ;  /* 0x30000011ff557230 */ /* 0x020fca0000004100 */
[----:B------:R-:W-:-:S07]  /*1200*/  FADD.FTZ R94, R85, R94 ;  /* 0x0000005e555e7221 */ /* 0x000fce0000010000 */
.L_x_15316:
[----:B------:R-:W-:-:S04]  /*1210*/  F2FP.F16.F32.PACK_AB R8, RZ, R94 ;  /* 0x0000005eff08723e */ /* 0x000fc800000000ff */
[----:B------:R-:W-:-:S07]  /*1220*/  PRMT R13, R13, 0x5410, R8 ;  /* 0x000054100d0d7816 */ /* 0x000fce0000000008 */
.L_x_15317:
[----:B------:R-:W-:-:S05]  /*1230*/  HADD2.F32 R85, -RZ, R86.H0_H0 ;  /* 0x20000056ff557230 */ /* 0x000fca0000004100 */
[----:B------:R-:W-:Y:S01]  /*1240*/  FMUL.FTZ R92, R85, R90 ;  /* 0x0000005a555c7220 */ /* 0x000fe20000410000 */
[----:B------:R-:W-:Y:S06]  /*1250*/  @P3 BRA `(.L_x_15318) ;  /* 0x0000000000083947 */ /* 0x000fec0003800000 */
[----:B------:R-:W-:Y:S05]  /*1260*/  @P0 BRA `(.L_x_15319) ;  /* 0x00000000000c0947 */ /* 0x000fea0003800000 */
[----:B------:R-:W-:Y:S05]  /*1270*/  BRA `(.L_x_15320) ;  /* 0x0000000000107947 */ /* 0x000fea0003800000 */
.L_x_15318:
[----:B-----5:R-:W-:-:S05]  /*1280*/  HADD2.F32 R85, -RZ, R18.H0_H0 ;  /* 0x20000012ff557230 */ /* 0x020fca0000004100 */
[----:B------:R-:W-:-:S07]  /*1290*/  FADD.FTZ R92, R85, R92 ;  /* 0x0000005c555c7221 */ /* 0x000fce0000010000 */
.L_x_15319:
[----:B------:R-:W-:-:S04]  /*12a0*/  F2FP.F16.F32.PACK_AB R8, RZ, R92 ;  /* 0x0000005cff08723e */ /* 0x000fc800000000ff */
[----:B------:R-:W-:-:S07]  /*12b0*/  PRMT R14, R8, 0x7610, R14 ;  /* 0x00007610080e7816 */ /* 0x000fce000000000e */
.L_x_15320:
[----:B------:R-:W-:-:S05]  /*12c0*/  HADD2.F32 R85, -RZ, R86.H1_H1 ;  /* 0x30000056ff557230 */ /* 0x000fca0000004100 */
[----:B------:R-:W-:Y:S01]  /*12d0*/  FMUL.FTZ R102, R85, R90 ;  /* 0x0000005a55667220 */ /* 0x000fe20000410000 */
[----:B------:R-:W-:Y:S06]  /*12e0*/  @P3 BRA `(.L_x_15321) ;  /* 0x0000000000083947 */ /* 0x000fec0003800000 */
[----:B------:R-:W-:Y:S05]  /*12f0*/  @P0 BRA `(.L_x_15322) ;  /* 0x00000000000c0947 */ /* 0x000fea0003800000 */
[----:B------:R-:W-:Y:S05]  /*1300*/  BRA `(.L_x_15323) ;  /* 0x0000000000107947 */ /* 0x000fea0003800000 */
.L_x_15321:
[----:B-----5:R-:W-:-:S05]  /*1310*/  HADD2.F32 R85, -RZ, R18.H1_H1 ;  /* 0x30000012ff557230 */ /* 0x020fca0000004100 */
[----:B------:R-:W-:-:S07]  /*1320*/  FADD.FTZ R102, R85, R102 ;  /* 0x0000006655667221 */ /* 0x000fce0000010000 */
.L_x_15322:
[----:B------:R-:W-:-:S04]  /*1330*/  F2FP.F16.F32.PACK_AB R8, RZ, R102 ;  /* 0x00000066ff08723e */ /* 0x000fc800000000ff */
[----:B------:R-:W-:-:S07]  /*1340*/  PRMT R14, R14, 0x5410, R8 ;  /* 0x000054100e0e7816 */ /* 0x000fce0000000008 */
.L_x_15323:
[----:B------:R-:W-:-:S05]  /*1350*/  HADD2.F32 R85, -RZ, R87.H0_H0 ;  /* 0x20000057ff557230 */ /* 0x000fca0000004100 */
[----:B------:R-:W-:Y:S01]  /*1360*/  FMUL.FTZ R98, R85, R90 ;  /* 0x0000005a55627220 */ /* 0x000fe20000410000 */
[----:B------:R-:W-:Y:S06]  /*1370*/  @P3 BRA `(.L_x_15324) ;  /* 0x0000000000083947 */ /* 0x000fec0003800000 */
[----:B------:R-:W-:Y:S05]  /*1380*/  @P0 BRA `(.L_x_15325) ;  /* 0x00000000000c0947 */ /* 0x000fea0003800000 */
[----:B------:R-:W-:Y:S05]  /*1390*/  BRA `(.L_x_15326) ;  /* 0x0000000000107947 */ /* 0x000fea0003800000 */
.L_x_15324:
[----:B-----5:R-:W-:-:S05]  /*13a0*/  HADD2.F32 R85, -RZ, R19.H0_H0 ;  /* 0x20000013ff557230 */ /* 0x020fca0000004100 */
[----:B------:R-:W-:-:S07]  /*13b0*/  FADD.FTZ R98, R85, R98 ;  /* 0x0000006255627221 */ /* 0x000fce0000010000 */
.L_x_15325:
[----:B------:R-:W-:-:S04]  /*13c0*/  F2FP.F16.F32.PACK_AB R8, RZ, R98 ;  /* 0x00000062ff08723e */ /* 0x000fc800000000ff */
[----:B------:R-:W-:-:S07]  /*13d0*/  PRMT R15, R8, 0x7610, R15 ;  /* 0x00007610080f7816 */ /* 0x000fce000000000f */
.L_x_15326:
[----:B------:R-:W-:-:S05]  /*13e0*/  HADD2.F32 R87, -RZ, R87.H1_H1 ;  /* 0x30000057ff577230 */ /* 0x000fca0000004100 */
[----:B------:R-:W-:Y:S01]  /*13f0*/  FMUL.FTZ R104, R87, R90 ;  /* 0x0000005a57687220 */ /* 0x000fe20000410000 */
[----:B------:R-:W-:Y:S06]  /*1400*/  @P3 BRA `(.L_x_15327) ;  /* 0x0000000000083947 */ /* 0x000fec0003800000 */
[----:B------:R-:W-:Y:S05]  /*1410*/  @P0 BRA `(.L_x_15328) ;  /* 0x00000000000c0947 */ /* 0x000fea0003800000 */
[----:B------:R-:W-:Y:S05]  /*1420*/  BRA `(.L_x_15329) ;  /* 0x0000000000107947 */ /* 0x000fea0003800000 */
.L_x_15327:
[----:B-----5:R-:W-:-:S05]  /*1430*/  HADD2.F32 R85, -RZ, R19.H1_H1 ;  /* 0x30000013ff557230 */ /* 0x020fca0000004100 */
[----:B------:R-:W-:-:S07]  /*1440*/  FADD.FTZ R104, R85, R104 ;  /* 0x0000006855687221 */ /* 0x000fce0000010000 */
.L_x_15328:
[----:B------:R-:W-:-:S04]  /*1450*/  F2FP.F16.F32.PACK_AB R8, RZ, R104 ;  /* 0x00000068ff08723e */ /* 0x000fc800000000ff */
[----:B------:R-:W-:-:S07]  /*1460*/  PRMT R15, R15, 0x5410, R8 ;  /* 0x000054100f0f7816 */ /* 0x000fce0000000008 */
.L_x_15329:
        /* <DEDUP_REMOVED lines=15> */
.L_x_15330:
[----:B-----5:R-:W-:-:S05]  /*1560*/  HADD2.F32 R100, -RZ, R16.H0_H0 ;  /* 0x20000010ff647230 */ /* 0x020fca0000004100 */
[----:B------:R-:W-:-:S07]  /*1570*/  FADD.FTZ R101, R100, R101 ;  /* 0x0000006564657221 */ /* 0x000fce0000010000 */
.L_x_15331:
[----:B------:R-:W-:-:S04]  /*1580*/  F2FP.F16.F32.PACK_AB R100, RZ, R101 ;  /* 0x00000065ff64723e */ /* 0x000fc800000000ff */
[----:B------:R-:W-:-:S07]  /*1590*/  PRMT R12, R100, 0x7610, R12 ;  /* 0x00007610640c7816 */ /* 0x000fce000000000c */
.L_x_15332:
[----:B------:R-:W-:-:S05]  /*15a0*/  HADD2.F32 R84, -RZ, R84.H1_H1 ;  /* 0x30000054ff547230 */ /* 0x000fca0000004100 */
[----:B------:R-:W-:Y:S01]  /*15b0*/  FMUL.FTZ R106, R84, R90 ;  /* 0x0000005a546a7220 */ /* 0x000fe20000410000 */
[----:B------:R-:W-:Y:S06]  /*15c0*/  @P3 BRA `(.L_x_15333) ;  /* 0x0000000000083947 */ /* 0x000fec0003800000 */
[----:B------:R-:W-:Y:S05]  /*15d0*/  @P0 BRA `(.L_x_15334) ;  /* 0x00000000000c0947 */ /* 0x000fea0003800000 */
[----:B------:R-:W-:Y:S05]  /*15e0*/  BRA `(.L_x_15335) ;  /* 0x0000000000107947 */ /* 0x000fea0003800000 */
.L_x_15333:
[----:B-----5:R-:W-:-:S05]  /*15f0*/  HADD2.F32 R84, -RZ, R16.H1_H1 ;  /* 0x30000010ff547230 */ /* 0x020fca0000004100 */
[----:B------:R-:W-:-:S07]  /*1600*/  FADD.FTZ R106, R84, R106 ;  /* 0x0000006a546a7221 */ /* 0x000fce0000010000 */
.L_x_15334:
[----:B------:R-:W-:-:S04]  /*1610*/  F2FP.F16.F32.PACK_AB R84, RZ, R106 ;  /* 0x0000006aff54723e */ /* 0x000fc800000000ff */
[----:B------:R-:W-:-:S07]  /*1620*/  PRMT R12, R12, 0x5410, R84 ;  /* 0x000054100c0c7816 */ /* 0x000fce0000000054 */
.L_x_15335:
[----:B------:R-:W-:-:S05]  /*1630*/  HADD2.F32 R100, -RZ, R85.H0_H0 ;  /* 0x20000055ff647230 */ /* 0x000fca0000004100 */
[----:B------:R-:W-:Y:S01]  /*1640*/  FMUL.FTZ R100, R100, R90 ;  /* 0x0000005a64647220 */ /* 0x000fe20000410000 */
[----:B------:R-:W-:Y:S06]  /*1650*/  @P3 BRA `(.L_x_15336) ;  /* 0x0000000000083947 */ /* 0x000fec0003800000 */
[----:B------:R-:W-:Y:S05]  /*1660*/  @P0 BRA `(.L_x_15337) ;  /* 0x00000000000c0947 */ /* 0x000fea0003800000 */
[----:B------:R-:W-:Y:S05]  /*1670*/  BRA `(.L_x_15338) ;  /* 0x0000000000107947 */ /* 0x000fea0003800000 */
.L_x_15336:
[----:B-----5:R-:W-:-:S05]  /*1680*/  HADD2.F32 R84, -RZ, R17.H0_H0 ;  /* 0x20000011ff547230 */ /* 0x020fca0000004100 */
[----:B------:R-:W-:-:S07]  /*1690*/  FADD.FTZ R100, R84, R100 ;  /* 0x0000006454647221 */ /* 0x000fce0000010000 */
.L_x_15337:
[----:B------:R-:W-:-:S04]  /*16a0*/  F2FP.F16.F32.PACK_AB R84, RZ, R100 ;  /* 0x00000064ff54723e */ /* 0x000fc800000000ff */
[----:B------:R-:W-:-:S07]  /*16b0*/  PRMT R13, R84, 0x7610, R13 ;  /* 0x00007610540d7816 */ /* 0x000fce000000000d */
.L_x_15338:
[----:B------:R-:W-:-:S05]  /*16c0*/  HADD2.F32 R85, -RZ, R85.H1_H1 ;  /* 0x30000055ff557230 */ /* 0x000fca0000004100 */
[----:B------:R-:W-:Y:S01]  /*16d0*/  FMUL.FTZ R110, R85, R90 ;  /* 0x0000005a556e7220 */ /* 0x000fe20000410000 */
[----:B------:R-:W-:Y:S06]  /*16e0*/  @P3 BRA `(.L_x_15339) ;  /* 0x0000000000083947 */ /* 0x000fec0003800000 */
[----:B------:R-:W-:Y:S05]  /*16f0*/  @P0 BRA `(.L_x_15340) ;  /* 0x00000000000c0947 */ /* 0x000fea0003800000 */
[----:B------:R-:W-:Y:S05]  /*1700*/  BRA `(.L_x_15341) ;  /* 0x0000000000107947 */ /* 0x000fea0003800000 */
.L_x_15339:
[----:B-----5:R-:W-:-:S05]  /*1710*/  HADD2.F32 R85, -RZ, R17.H1_H1 ;  /* 0x30000011ff557230 */ /* 0x020fca0000004100 */
[----:B------:R-:W-:-:S07]  /*1720*/  FADD.FTZ R110, R85, R110 ;  /* 0x0000006e556e7221 */ /* 0x000fce0000010000 */
.L_x_15340:
[----:B------:R-:W-:-:S04]  /*1730*/  F2FP.F16.F32.PACK_AB R84, RZ, R110 ;  /* 0x0000006eff54723e */ /* 0x000fc800000000ff */
[----:B------:R-:W-:-:S07]  /*1740*/  PRMT R13, R13, 0x5410, R84 ;  /* 0x000054100d0d7816 */ /* 0x000fce0000000054 */
.L_x_15341:
[----:B------:R-:W-:-:S05]  /*1750*/  HADD2.F32 R85, -RZ, R86.H0_H0 ;  /* 0x20000056ff557230 */ /* 0x000fca0000004100 */
[----:B------:R-:W-:Y:S01]  /*1760*/  FMUL.FTZ R108, R85, R90 ;  /* 0x0000005a556c7220 */ /* 0x000fe20000410000 */
[----:B------:R-:W-:Y:S06]  /*1770*/  @P3 BRA `(.L_x_15342) ;  /* 0x0000000000083947 */ /* 0x000fec0003800000 */
[----:B------:R-:W-:Y:S05]  /*1780*/  @P0 BRA `(.L_x_15343) ;  /* 0x00000000000c0947 */ /* 0x000fea0003800000 */
[----:B------:R-:W-:Y:S05]  /*1790*/  BRA `(.L_x_15344) ;  /* 0x0000000000107947 */ /* 0x000fea0003800000 */
.L_x_15342:
[----:B-----5:R-:W-:-:S05]  /*17a0*/  HADD2.F32 R85, -RZ, R18.H0_H0 ;  /* 0x20000012ff557230 */ /* 0x020fca0000004100 */
[----:B------:R-:W-:-:S07]  /*17b0*/  FADD.FTZ R108, R85, R108 ;  /* 0x0000006c556c7221 */ /* 0x000fce0000010000 */
.L_x_15343:
[----:B------:R-:W-:-:S04]  /*17c0*/  F2FP.F16.F32.PACK_AB R84, RZ, R108 ;  /* 0x0000006cff54723e */ /* 0x000fc800000000ff */
[----:B------:R-:W-:-:S07]  /*17d0*/  PRMT R14, R84, 0x7610, R14 ;  /* 0x00007610540e7816 */ /* 0x000fce000000000e */
.L_x_15344:
[----:B------:R-:W-:-:S05]  /*17e0*/  HADD2.F32 R85, -RZ, R86.H1_H1 ;  /* 0x30000056ff557230 */ /* 0x000fca0000004100 */
[----:B------:R-:W-:Y:S01]  /*17f0*/  FMUL.FTZ R114, R85, R90 ;  /* 0x0000005a55727220 */ /* 0x000fe20000410000 */
[----:B------:R-:W-:Y:S06]  /*1800*/  @P3 BRA `(.L_x_15345) ;  /* 0x0000000000083947 */ /* 0x000fec0003800000 */
[----:B------:R-:W-:Y:S05]  /*1810*/  @P0 BRA `(.L_x_15346) ;  /* 0x00000000000c0947 */ /* 0x000fea0003800000 */
[----:B------:R-:W-:Y:S05]  /*1820*/  BRA `(.L_x_15347) ;  /* 0x0000000000107947 */ /* 0x000fea0003800000 */
.L_x_15345:
[----:B-----5:R-:W-:-:S05]  /*1830*/  HADD2.F32 R85, -RZ, R18.H1_H1 ;  /* 0x30000012ff557230 */ /* 0x020fca0000004100 */
[----:B------:R-:W-:-:S07]  /*1840*/  FADD.FTZ R114, R85, R114 ;  /* 0x0000007255727221 */ /* 0x000fce0000010000 */
.L_x_15346:
[----:B------:R-:W-:-:S04]  /*1850*/  F2FP.F16.F32.PACK_AB R84, RZ, R114 ;  /* 0x00000072ff54723e */ /* 0x000fc800000000ff */
[----:B------:R-:W-:-:S07]  /*1860*/  PRMT R14, R14, 0x5410, R84 ;  /* 0x000054100e0e7816 */ /* 0x000fce0000000054 */
.L_x_15347:
[----:B------:R-:W-:-:S05]  /*1870*/  HADD2.F32 R85, -RZ, R87.H0_H0 ;  /* 0x20000057ff557230 */ /* 0x000fca0000004100 */
[----:B------:R-:W-:Y:S01]  /*1880*/  FMUL.FTZ R112, R85, R90 ;  /* 0x0000005a55707220 */ /* 0x000fe20000410000 */
[----:B------:R-:W-:Y:S06]  /*1890*/  @P3 BRA `(.L_x_15348) ;  /* 0x0000000000083947 */ /* 0x000fec0003800000 */
[----:B------:R-:W-:Y:S05]  /*18a0*/  @P0 BRA `(.L_x_15349) ;  /* 0x00000000000c0947 */ /* 0x000fea0003800000 */
[----:B------:R-:W-:Y:S05]  /*18b0*/  BRA `(.L_x_15350) ;  /* 0x0000000000107947 */ /* 0x000fea0003800000 */
.L_x_15348:
[----:B-----5:R-:W-:-:S05]  /*18c0*/  HADD2.F32 R85, -RZ, R19.H0_H0 ;  /* 0x20000013ff557230 */ /* 0x020fca0000004100 */
[----:B------:R-:W-:-:S07]  /*18d0*/  FADD.FTZ R112, R85, R112 ;  /* 0x0000007055707221 */ /* 0x000fce0000010000 */
.L_x_15349:
[----:B------:R-:W-:-:S04]  /*18e0*/  F2FP.F16.F32.PACK_AB R84, RZ, R112 ;  /* 0x00000070ff54723e */ /* 0x000fc800000000ff */
[----:B------:R-:W-:-:S07]  /*18f0*/  PRMT R15, R84, 0x7610, R15 ;  /* 0x00007610540f7816 */ /* 0x000fce000000000f */
.L_x_15350:
[----:B------:R-:W-:-:S05]  /*1900*/  HADD2.F32 R87, -RZ, R87.H1_H1 ;  /* 0x30000057ff577230 */ /* 0x000fca0000004100 */
[----:B------:R-:W-:Y:S01]  /*1910*/  FMUL.FTZ R90, R87, R90 ;  /* 0x0000005a575a7220 */ /* 0x000fe20000410000 */
[----:B------:R-:W-:Y:S06]  /*1920*/  @P3 BRA `(.L_x_15351) ;  /* 0x0000000000083947 */ /* 0x000fec0003800000 */
[----:B------:R-:W-:Y:S05]  /*1930*/  @P0 BRA `(.L_x_15352) ;  /* 0x00000000000c0947 */ /* 0x000fea0003800000 */
[----:B------:R-:W-:Y:S05]  /*1940*/  BRA `(.L_x_15353) ;  /* 0x0000000000107947 */ /* 0x000fea0003800000 */
.L_x_15351:
[----:B-----5:R-:W-:-:S05]  /*1950*/  HADD2.F32 R85, -RZ, R19.H1_H1 ;  /* 0x30000013ff557230 */ /* 0x020fca0000004100 */
[----:B------:R-:W-:-:S07]  /*1960*/  FADD.FTZ R90, R85, R90 ;  /* 0x0000005a555a7221 */ /* 0x000fce0000010000 */
.L_x_15352:
[----:B------:R-:W-:-:S04]  /*1970*/  F2FP.F16.F32.PACK_AB R84, RZ, R90 ;  /* 0x0000005aff54723e */ /* 0x000fc800000000ff */
[----:B------:R-:W-:-:S07]  /*1980*/  PRMT R15, R15, 0x5410, R84 ;  /* 0x000054100f0f7816 */ /* 0x000fce0000000054 */
.L_x_15353:
        /* <DEDUP_REMOVED lines=125> */
.L_x_15366:
        /* <DEDUP_REMOVED lines=103> */
[----:B------:R-:W-:Y:S01]  /*27d0*/  FMUL.FTZ R97, R96, R97 ;  /* 0x0000006160617220 */ /* 0x000fe20000410000 */
[----:B-1----:R-:W-:-:S04]  /*27e0*/  @!P3 IMAD.WIDE R84, R5, 0x4, R84 ;  /* 0x000000040554b825 */ /* 0x002fc800078e0254 */
[----:B0-----:R-:W-:Y:S01]  /*27f0*/  FFMA.FTZ R86, R44, R95, R76 ;  /* 0x0000005f2c567223 */ /* 0x001fe2000001004c */
[C---:B------:R-:W-:Y:S01]  /*2800*/  FMUL.FTZ R118, R96.reuse, R105 ;  /* 0x0000006960767220 */ /* 0x040fe20000410000 */
[----:B------:R-:W-:Y:S01]  /*2810*/  FMUL.FTZ R11, R96, R11 ;  /* 0x0000000b600b7220 */ /* 0x000fe20000410000 */
[----:B------:R-:W-:Y:S01]  /*2820*/  FFMA.FTZ R87, R46, R97, R78 ;  /* 0x000000612e577223 */ /* 0x000fe2000001004e */
[----:B------:R0:W-:Y:S01]  /*2830*/  @!P3 STG.E desc[UR4][R84.64], R96 ;  /* 0x000000605400b986 */ /* 0x0001e2000c101904 */
[----:B------:R-:W-:Y:S01]  /*2840*/  FFMA.FTZ R118, R47, R118, R79 ;  /* 0x000000762f767223 */ /* 0x000fe2000001004f */
[----:B------:R-:W-:Y:S01]  /*2850*/  FFMA.FTZ R11, R48, R11, R80 ;  /* 0x0000000b300b7223 */ /* 0x000fe20000010050 */
[----:B------:R-:W-:Y:S01]  /*2860*/  FMUL.FTZ R104, R96, R104 ;  /* 0x0000006860687220 */ /* 0x000fe20000410000 */
[----:B------:R-:W-:Y:S01]  /*2870*/  FADD.FTZ R95, -R116, R114 ;  /* 0x00000072745f7221 */ /* 0x000fe20000010100 */
[----:B------:R-:W-:Y:S01]  /*2880*/  FMUL.FTZ R103, R96, R103 ;  /* 0x0000006760677220 */ /* 0x000fe20000410000 */
[----:B------:R-:W-:Y:S01]  /*2890*/  F2FP.F16.F32.PACK_AB R87, R118, R87 ;  /* 0x000000577657723e */ /* 0x000fe200000000ff */
[----:B------:R-:W-:Y:S01]  /*28a0*/  FFMA.FTZ R104, R31, R104, R63 ;  /* 0x000000681f687223 */ /* 0x000fe2000001003f */
[C---:B------:R-:W-:Y:S01]  /*28b0*/  FMUL.FTZ R123, R96.reuse, R123 ;  /* 0x0000007b607b7220 */ /* 0x040fe20000410000 */
[----:B------:R-:W-:Y:S01]  /*28c0*/  FMUL.FTZ R94, R96, R94 ;  /* 0x0000005e605e7220 */ /* 0x000fe20000410000 */
[C---:B------:R-:W-:Y:S01]  /*28d0*/  FADD.FTZ R111, -R116.reuse, R111 ;  /* 0x0000006f746f7221 */ /* 0x040fe20000010100 */
[----:B------:R-:W-:Y:S01]  /*28e0*/  FADD.FTZ R117, -R116, R117 ;  /* 0x0000007574757221 */ /* 0x000fe20000010100 */
[----:B0-----:R-:W-:Y:S01]  /*28f0*/  FMUL.FTZ R84, R96, R99 ;  /* 0x0000006360547220 */ /* 0x001fe20000410000 */
[C---:B------:R-:W-:Y:S01]  /*2900*/  FADD.FTZ R99, -R116.reuse, R90 ;  /* 0x0000005a74637221 */ /* 0x040fe20000010100 */
[C---:B------:R-:W-:Y:S01]  /*2910*/  FADD.FTZ R115, -R116.reuse, R115 ;  /* 0x0000007374737221 */ /* 0x040fe20000010100 */
[----:B------:R-:W-:Y:S01]  /*2920*/  FADD.FTZ R119, -R116, R119 ;  /* 0x0000007774777221 */ /* 0x000fe20000010100 */
[----:B------:R-:W-:Y:S01]  /*2930*/  FFMA.FTZ R85, R45, R84, R77 ;  /* 0x000000542d557223 */ /* 0x000fe2000001004d */
[C---:B------:R-:W-:Y:S01]  /*2940*/  FMUL.FTZ R84, R96.reuse, R93 ;  /* 0x0000005d60547220 */ /* 0x040fe20000410000 */
[C---:B------:R-:W-:Y:S01]  /*2950*/  FMUL.FTZ R102, R96.reuse, R102 ;  /* 0x0000006660667220 */ /* 0x040fe20000410000 */
[----:B------:R-:W-:Y:S01]  /*2960*/  FMUL.FTZ R105, R96, R108 ;  /* 0x0000006c60697220 */ /* 0x000fe20000410000 */
[----:B------:R-:W-:Y:S01]  /*2970*/  FADD.FTZ R121, -R116, R121 ;  /* 0x0000007974797221 */ /* 0x000fe20000010100 */
[----:B------:R-:W-:Y:S01]  /*2980*/  F2FP.F16.F32.PACK_AB R86, R85, R86 ;  /* 0x000000565556723e */ /* 0x000fe200000000ff */
[----:B------:R-:W-:Y:S01]  /*2990*/  FFMA.FTZ R85, R50, R91, R82 ;  /* 0x0000005b32557223 */ /* 0x000fe20000010052 */
[----:B------:R-:W-:Y:S01]  /*29a0*/  FFMA.FTZ R90, R51, R84, R83 ;  /* 0x00000054335a7223 */ /* 0x000fe20000010053 */
[C---:B------:R-:W-:Y:S01]  /*29b0*/  FMUL.FTZ R84, R96.reuse, R89 ;  /* 0x0000005960547220 */ /* 0x040fe20000410000 */
[----:B------:R-:W-:Y:S01]  /*29c0*/  FMUL.FTZ R89, R96, R98 ;  /* 0x0000006260597220 */ /* 0x000fe20000410000 */
[C---:B------:R-:W-:Y:S01]  /*29d0*/  FADD.FTZ R125, -R116.reuse, R125 ;  /* 0x0000007d747d7221 */ /* 0x040fe20000010100 */
[----:B------:R-:W-:Y:S01]  /*29e0*/  FADD.FTZ R101, -R116, R101 ;  /* 0x0000006574657221 */ /* 0x000fe20000010100 */
[----:B------:R-:W-:Y:S01]  /*29f0*/  F2FP.F16.F32.PACK_AB R85, R90, R85 ;  /* 0x000000555a55723e */ /* 0x000fe200000000ff */
[----:B------:R-:W-:Y:S01]  /*2a00*/  FFMA.FTZ R84, R49, R84, R81 ;  /* 0x0000005431547223 */ /* 0x000fe20000010051 */
[----:B------:R-:W-:Y:S01]  /*2a10*/  LEA R90, P3, R88, UR10, 0x4 ;  /* 0x0000000a585a7c11 */ /* 0x000fe2000f8620ff */
[----:B------:R-:W-:Y:S01]  /*2a20*/  FFMA.FTZ R89, R30, R89, R62 ;  /* 0x000000591e597223 */ /* 0x000fe2000001003e */
[C---:B------:R-:W-:Y:S01]  /*2a30*/  FADD.FTZ R106, -R116.reuse, R106 ;  /* 0x0000006a746a7221 */ /* 0x040fe20000010100 */
[----:B------:R-:W-:Y:S01]  /*2a40*/  FADD.FTZ R100, -R116, R100 ;  /* 0x0000006474647221 */ /* 0x000fe20000010100 */
[----:B------:R-:W-:Y:S01]  /*2a50*/  F2FP.F16.F32.PACK_AB R84, R84, R11 ;  /* 0x0000000b5454723e */ /* 0x000fe200000000ff */
[----:B------:R-:W-:Y:S01]  /*2a60*/  FMUL.FTZ R11, R96, R92 ;  /* 0x0000005c600b7220 */ /* 0x000fe20000410000 */
[----:B------:R-:W-:Y:S01]  /*2a70*/  LEA.HI.X R91, R88, UR11, RZ, 0x4, P3 ;  /* 0x0000000b585b7c11 */ /* 0x000fe200098f24ff */
[C---:B------:R-:W-:Y:S01]  /*2a80*/  FMUL.FTZ R88, R96.reuse, R107 ;  /* 0x0000006b60587220 */ /* 0x040fe20000410000 */
[----:B------:R-:W-:Y:S01]  /*2a90*/  FMUL.FTZ R92, R96, R95 ;  /* 0x0000005f605c7220 */ /* 0x000fe20000410000 */
[C---:B------:R-:W-:Y:S01]  /*2aa0*/  FADD.FTZ R110, -R116.reuse, R110 ;  /* 0x0000006e746e7221 */ /* 0x040fe20000010100 */
[----:B------:R-:W-:Y:S01]  /*2ab0*/  FADD.FTZ R97, -R116, R112 ;  /* 0x0000007074617221 */ /* 0x000fe20000010100 */
[----:B------:R0:W-:Y:S01]  /*2ac0*/  STG.E.128 desc[UR4][R90.64], R84 ;  /* 0x000000545a007986 */ /* 0x0001e2000c101d04 */
        /* <DEDUP_REMOVED lines=17> */
[----:B0-----:R-:W-:Y:S01]  /*2be0*/  F2FP.F16.F32.PACK_AB R91, R104, R89 ;  /* 0x00000059685b723e */ /* 0x001fe200000000ff */
        /* <DEDUP_REMOVED lines=19> */
[----:B------:R-:W-:Y:S01]  /*2d20*/  LEA R98, P3, R10, UR10, 0x4 ;  /* 0x0000000a0a627c11 */ /* 0x000fe2000f8620ff */
[----:B------:R-:W-:Y:S01]  /*2d30*/  FFMA.FTZ R93, R26, R93, R58 ;  /* 0x0000005d1a5d7223 */ /* 0x000fe2000001003a */
[----:B------:R-:W-:Y:S01]  /*2d40*/  LEA R100, P5, R6, UR10, 0x4 ;  /* 0x0000000a06647c11 */ /* 0x000fe2000f8a20ff */
[----:B------:R-:W-:Y:S01]  /*2d50*/  FFMA.FTZ R110, R27, R110, R59 ;  /* 0x0000006e1b6e7223 */ /* 0x000fe2000001003b */
[----:B------:R-:W-:Y:S01]  /*2d60*/  FFMA.FTZ R92, R24, R101, R56 ;  /* 0x00000065185c7223 */ /* 0x000fe20000010038 */
[----:B------:R-:W-:Y:S01]  /*2d70*/  FFMA.FTZ R11, R25, R106, R57 ;  /* 0x0000006a190b7223 */ /* 0x000fe20000010039 */
[----:B------:R-:W-:-:S02]  /*2d80*/  LEA R102, P6, R8, UR10, 0x4 ;  /* 0x0000000a08667c11 */ /* 0x000fc4000f8c20ff */
[----:B------:R-:W-:Y:S02]  /*2d90*/  F2FP.F16.F32.PACK_AB R87, R118, R115 ;  /* 0x000000737657723e */ /* 0x000fe400000000ff */
[----:B------:R-:W-:Y:S02]  /*2da0*/  F2FP.F16.F32.PACK_AB R86, R116, R111 ;  /* 0x0000006f7456723e */ /* 0x000fe400000000ff */
[----:B------:R-:W-:Y:S02]  /*2db0*/  F2FP.F16.F32.PACK_AB R85, R112, R109 ;  /* 0x0000006d7055723e */ /* 0x000fe400000000ff */
[----:B------:R-:W-:Y:S02]  /*2dc0*/  LEA.HI.X R99, R10, UR11, RZ, 0x4, P3 ;  /* 0x0000000b0a637c11 */ /* 0x000fe400098f24ff */
[----:B------:R-:W-:Y:S02]  /*2dd0*/  F2FP.F16.F32.PACK_AB R88, R95, R88 ;  /* 0x000000585f58723e */ /* 0x000fe400000000ff */
[----:B------:R-:W-:Y:S01]  /*2de0*/  LEA.HI.X R101, R6, UR11, RZ, 0x4, P5 ;  /* 0x0000000b06657c11 */ /* 0x000fe2000a8f24ff */
[----:B------:R0:W-:Y:S01]  /*2df0*/  STG.E.128 desc[UR4][R98.64], R84 ;  /* 0x0000005462007986 */ /* 0x0001e2000c101d04 */
[----:B------:R-:W-:-:S02]  /*2e00*/  F2FP.F16.F32.PACK_AB R95, R96, R97 ;  /* 0x00000061605f723e */ /* 0x000fc400000000ff */
[----:B------:R-:W-:Y:S01]  /*2e10*/  F2FP.F16.F32.PACK_AB R93, R110, R93 ;  /* 0x0000005d6e5d723e */ /* 0x000fe200000000ff */
[----:B------:R0:W-:Y:S01]  /*2e20*/  STG.E.128 desc[UR4][R100.64], R88 ;  /* 0x0000005864007986 */ /* 0x0001e2000c101d04 */
[----:B------:R-:W-:Y:S02]  /*2e30*/  F2FP.F16.F32.PACK_AB R92, R11, R92 ;  /* 0x0000005c0b5c723e */ /* 0x000fe400000000ff */
[----:B------:R-:W-:Y:S02]  /*2e40*/  LEA.HI.X R103, R8, UR11, RZ, 0x4, P6 ;  /* 0x0000000b08677c11 */ /* 0x000fe4000b0f24ff */
[----:B------:R-:W-:Y:S02]  /*2e50*/  IADD3 R5, R5, UR12, RZ ;  /* 0x0000000c05057c10 */ /* 0x000fe4000fffe0ff */
[----:B------:R-:W-:Y:S01]  /*2e60*/  SEL R96, RZ, 0x1, P2 ;  /* 0x00000001ff607807 */ /* 0x000fe20001000000 */
[----:B------:R0:W-:Y:S01]  /*2e70*/  STG.E.128 desc[UR4][R102.64], R92 ;  /* 0x0000005c66007986 */ /* 0x0001e2000c101d04 */
[----:B------:R-:W-:-:S13]  /*2e80*/  ISETP.GE.AND P3, PT, R5, UR13, PT ;  /* 0x0000000d05007c0c */ /* 0x000fda000bf66270 */
[----:B------:R-:W-:Y:S05]  /*2e90*/  @!P3 BRA `(.L_x_15355) ;  /* 0xffffffd40078b947 */ /* 0x000fea000383ffff */
[----:B------:R-:W-:Y:S05]  /*2ea0*/  EXIT ;  /* 0x000000000000794d */ /* 0x000fea0003800000 */
.L_x_15354:
[----:B------:R-:W-:Y:S01]  /*2eb0*/  HFMA2.MMA R96, -RZ, RZ, 0, 5.9604644775390625e-08 ;  /* 0x00000001ff607435 */ /* 0x000fe200000001ff */
[----:B------:R-:W-:Y:S02]  /*2ec0*/  MOV R120, R118 ;  /* 0x0000007600787202 */ /* 0x000fe40000000f00 */
[----:B------:R-:W-:Y:S02]  /*2ed0*/  MOV R85, 0x1f ;  /* 0x0000001f00557802 */ /* 0x000fe40000000f00 */
[----:B------:R-:W-:-:S07]  /*2ee0*/  MOV R86, 0xffffffff ;  /* 0xffffffff00567802 */ /* 0x000fce0000000f00 */
[----:B-----5:R-:W-:Y:S05]  /*2ef0*/  WARPSYNC.COLLECTIVE R86, `(.L_x_15356) ;  /* 0x0000000056087348 */ /* 0x020fea0003c00000 */
[----:B------:R0:W1:Y:S02]  /*2f00*/  SHFL.BFLY P5, R116, R120, R96, R85 ;  /* 0x0c00006078747389 */ /* 0x00006400000a0055 */
[----:B01---5:R-:W-:Y:S01]  /*2f10*/  ENDCOLLECTIVE ;  /* 0x000000000000791b */ /* 0x023fe20003800000 */
.L_x_15356:
[----:B------:R-:W-:Y:S01]  /*2f20*/  HFMA2.MMA R96, -RZ, RZ, 0, 1.1920928955078125e-07 ;  /* 0x00000002ff607435 */ /* 0x000fe200000001ff */
[----:B------:R-:W-:-:S10]  /*2f30*/  FADD.FTZ R120, R118, R116 ;  /* 0x0000007476787221 */ /* 0x000fd40000010000 */
[----:B------:R-:W-:Y:S05]  /*2f40*/  WARPSYNC.COLLECTIVE R86, `(.L_x_15357) ;  /* 0x0000000056087348 */ /* 0x000fea0003c00000 */
[----:B------:R0:W1:Y:S02]  /*2f50*/  SHFL.BFLY P5, R116, R120, R96, R85 ;  /* 0x0c00006078747389 */ /* 0x00006400000a0055 */
[----:B01----:R-:W-:Y:S01]  /*2f60*/  ENDCOLLECTIVE ;  /* 0x000000000000791b */ /* 0x003fe20003800000 */
.L_x_15357:
[----:B------:R-:W-:Y:S01]  /*2f70*/  HFMA2.MMA R96, -RZ, RZ, 0, 2.384185791015625e-07 ;  /* 0x00000004ff607435 */ /* 0x000fe200000001ff */
[----:B------:R-:W-:-:S05]  /*2f80*/  FADD.FTZ R122, R120, R116 ;  /* 0x00000074787a7221 */ /* 0x000fca0000010000 */
[----:B------:R-:W-:-:S07]  /*2f90*/  MOV R120, R122 ;  /* 0x0000007a00787202 */ /* 0x000fce0000000f00 */
[----:B------:R-:W-:Y:S05]  /*2fa0*/  WARPSYNC.COLLECTIVE R86, `(.L_x_15358) ;  /* 0x0000000056087348 */ /* 0x000fea0003c00000 */
[----:B------:R0:W1:Y:S02]  /*2fb0*/  SHFL.BFLY P5, R116, R120, R96, R85 ;  /* 0x0c00006078747389 */ /* 0x00006400000a0055 */
[----:B01----:R-:W-:Y:S01]  /*2fc0*/  ENDCOLLECTIVE ;  /* 0x000000000000791b */ /* 0x003fe20003800000 */
.L_x_15358:
[----:B------:R-:W-:Y:S01]  /*2fd0*/  HFMA2.MMA R96, -RZ, RZ, 0, 4.76837158203125e-07 ;  /* 0x00000008ff607435 */ /* 0x000fe200000001ff */
[----:B------:R-:W-:-:S05]  /*2fe0*/  FADD.FTZ R124, R122, R116 ;  /* 0x000000747a7c7221 */ /* 0x000fca0000010000 */
[----:B------:R-:W-:-:S07]  /*2ff0*/  MOV R120, R124 ;  /* 0x0000007c00787202 */ /* 0x000fce0000000f00 */
[----:B------:R-:W-:Y:S05]  /*3000*/  WARPSYNC.COLLECTIVE R86, `(.L_x_15359) ;  /* 0x0000000056087348 */ /* 0x000fea0003c00000 */
[----:B------:R0:W1:Y:S02]  /*3010*/  SHFL.BFLY P5, R116, R120, R96, R85 ;  /* 0x0c00006078747389 */ /* 0x00006400000a0055 */
[----:B01----:R-:W-:Y:S01]  /*3020*/  ENDCOLLECTIVE ;  /* 0x000000000000791b */ /* 0x003fe20003800000 */
.L_x_15359:
[----:B------:R-:W-:Y:S01]  /*3030*/  HFMA2.MMA R96, -RZ, RZ, 0, 9.5367431640625e-07 ;  /* 0x00000010ff607435 */ /* 0x000fe200000001ff */
[----:B------:R-:W-:-:S05]  /*3040*/  FADD.FTZ R124, R124, R116 ;  /* 0x000000747c7c7221 */ /* 0x000fca0000010000 */
[----:B------:R-:W-:-:S07]  /*3050*/  MOV R120, R124 ;  /* 0x0000007c00787202 */ /* 0x000fce0000000f00 */
[----:B------:R-:W-:Y:S05]  /*3060*/  WARPSYNC.COLLECTIVE R86, `(.L_x_15360) ;  /* 0x0000000056087348 */ /* 0x000fea0003c00000 */
[----:B------:R0:W1:Y:S02]  /*3070*/  SHFL.BFLY P5, R116, R120, R96, R85 ;  /* 0x0c00006078747389 */ /* 0x00006400000a0055 */
[----:B01----:R-:W-:Y:S01]  /*3080*/  ENDCOLLECTIVE ;  /* 0x000000000000791b */ /* 0x003fe20003800000 */
.L_x_15360:
        /* <DEDUP_REMOVED lines=72> */
.L_x_15361:
[----:B------:R-:W-:Y:S01]  /*3510*/  HFMA2.MMA R96, -RZ, RZ, 0, 1.1920928955078125e-07 ;  /* 0x00000002ff607435 */ /* 0x000fe200000001ff */
[----:B------:R-:W-:-:S10]  /*3520*/  FADD.FTZ R120, R118, R116 ;  /* 0x0000007476787221 */ /* 0x000fd40000010000 */
[----:B------:R-:W-:Y:S05]  /*3530*/  WARPSYNC.COLLECTIVE R86, `(.L_x_15362) ;  /* 0x0000000056087348 */ /* 0x000fea0003c00000 */
[----:B------:R0:W1:Y:S02]  /*3540*/  SHFL.BFLY P5, R116, R120, R96, R85 ;  /* 0x0c00006078747389 */ /* 0x00006400000a0055 */
[----:B01----:R-:W-:Y:S01]  /*3550*/  ENDCOLLECTIVE ;  /* 0x000000000000791b */ /* 0x003fe20003800000 */
.L_x_15362:
[----:B------:R-:W-:Y:S01]  /*3560*/  HFMA2.MMA R96, -RZ, RZ, 0, 2.384185791015625e-07 ;  /* 0x00000004ff607435 */ /* 0x000fe200000001ff */
[----:B------:R-:W-:-:S05]  /*3570*/  FADD.FTZ R122, R120, R116 ;  /* 0x00000074787a7221 */ /* 0x000fca0000010000 */
[----:B------:R-:W-:-:S07]  /*3580*/  MOV R120, R122 ;  /* 0x0000007a00787202 */ /* 0x000fce0000000f00 */
[----:B------:R-:W-:Y:S05]  /*3590*/  WARPSYNC.COLLECTIVE R86, `(.L_x_15363) ;  /* 0x0000000056087348 */ /* 0x000fea0003c00000 */
[----:B------:R0:W1:Y:S02]  /*35a0*/  SHFL.BFLY P5, R116, R120, R96, R85 ;  /* 0x0c00006078747389 */ /* 0x00006400000a0055 */
[----:B01----:R-:W-:Y:S01]  /*35b0*/  ENDCOLLECTIVE ;  /* 0x000000000000791b */ /* 0x003fe20003800000 */
.L_x_15363:
[----:B------:R-:W-:Y:S01]  /*35c0*/  HFMA2.MMA R96, -RZ, RZ, 0, 4.76837158203125e-07 ;  /* 0x00000008ff607435 */ /* 0x000fe200000001ff */
[----:B------:R-:W-:-:S05]  /*35d0*/  FADD.FTZ R124, R122, R116 ;  /* 0x000000747a7c7221 */ /* 0x000fca0000010000 */
[----:B------:R-:W-:-:S07]  /*35e0*/  MOV R120, R124 ;  /* 0x0000007c00787202 */ /* 0x000fce0000000f00 */
[----:B------:R-:W-:Y:S05]  /*35f0*/  WARPSYNC.COLLECTIVE R86, `(.L_x_15364) ;  /* 0x0000000056087348 */ /* 0x000fea0003c00000 */
[----:B------:R0:W1:Y:S02]  /*3600*/  SHFL.BFLY P5, R116, R120, R96, R85 ;  /* 0x0c00006078747389 */ /* 0x00006400000a0055 */
[----:B01----:R-:W-:Y:S01]  /*3610*/  ENDCOLLECTIVE ;  /* 0x000000000000791b */ /* 0x003fe20003800000 */
.L_x_15364:
[----:B------:R-:W-:Y:S01]  /*3620*/  HFMA2.MMA R96, -RZ, RZ, 0, 9.5367431640625e-07 ;  /* 0x00000010ff607435 */ /* 0x000fe200000001ff */
[----:B------:R-:W-:-:S05]  /*3630*/  FADD.FTZ R124, R124, R116 ;  /* 0x000000747c7c7221 */ /* 0x000fca0000010000 */
[----:B------:R-:W-:-:S07]  /*3640*/  MOV R120, R124 ;  /* 0x0000007c00787202 */ /* 0x000fce0000000f00 */
[----:B------:R-:W-:Y:S05]  /*3650*/  WARPSYNC.COLLECTIVE R86, `(.L_x_15365) ;  /* 0x0000000056087348 */ /* 0x000fea0003c00000 */
[----:B------:R0:W1:Y:S02]  /*3660*/  SHFL.BFLY P5, R116, R120, R96, R85 ;  /* 0x0c00006078747389 */ /* 0x00006400000a0055 */
[----:B01----:R-:W-:Y:S01]  /*3670*/  ENDCOLLECTIVE ;  /* 0x000000000000791b */ /* 0x003fe20003800000 */
.L_x_15365:
[----:B------:R-:W-:Y:S05]  /*3680*/  BRA `(.L_x_15366) ;  /* 0xffffffe800b47947 */ /* 0x000fea000383ffff */
.L_x_15367:
        /* <DEDUP_REMOVED lines=15> */
.L_x_30265:


//--------------------- .text._ZN10layer_norm13ln_fwd_kernelINS_13Kernel_traitsIf6__halfS2_S2_fjLj8192ELj1ELj1ELj8ELj16ENS_18Kernel_traits_baseILj8192EfS2_S2_S2_fjLj256EEEEELb0ELb0ELb1ELb0EEEvNS_9FwdParamsE --------------------------
	.section	.text._ZN10layer_norm13ln_fwd_kernelINS_13Kernel_traitsIf6__halfS2_S2_fjLj8192ELj1ELj1ELj8ELj16ENS_18Kernel_traits_baseILj8192EfS2_S2_S2_fjLj256EEEEELb0ELb0ELb1ELb0EEEvNS_9FwdParamsE,"ax",@progbits
	.align	128
        .global         _ZN10layer_norm13ln_fwd_kernelINS_13Kernel_traitsIf6__halfS2_S2_fjLj8192ELj1ELj1ELj8ELj16ENS_18Kernel_traits_baseILj8192EfS2_S2_S2_fjLj256EEEEELb0ELb0ELb1ELb0EEEvNS_9FwdParamsE
        .type           _ZN10layer_norm13ln_fwd_kernelINS_13Kernel_traitsIf6__halfS2_S2_fjLj8192ELj1ELj1ELj8ELj16ENS_18Kernel_traits_baseILj8192EfS2_S2_S2_fjLj256EEEEELb0ELb0ELb1ELb0EEEvNS_9FwdParamsE,@function
        .size           _ZN10layer_norm13ln_fwd_kernelINS_13Kernel_traitsIf6__halfS2_S2_fjLj8192ELj1ELj1ELj8ELj16ENS_18Kernel_traits_baseILj8192EfS2_S2_S2_fjLj256EEEEELb0ELb0ELb1ELb0EEEvNS_9FwdParamsE,(.L_x_30266 - _ZN10layer_norm13ln_fwd_kernelINS_13Kernel_traitsIf6__halfS2_S2_fjLj8192ELj1ELj1ELj8ELj16ENS_18Kernel_traits_baseILj8192EfS2_S2_S2_fjLj256EEEEELb0ELb0ELb1ELb0EEEvNS_9FwdParamsE)
        .other          _ZN10layer_norm13ln_fwd_kernelINS_13Kernel_traitsIf6__halfS2_S2_fjLj8192ELj1ELj1ELj8ELj16ENS_18Kernel_traits_baseILj8192EfS2_S2_S2_fjLj256EEEEELb0ELb0ELb1ELb0EEEvNS_9FwdParamsE,@"STO_CUDA_ENTRY STV_DEFAULT"
_ZN10layer_norm13ln_fwd_kernelINS_13Kernel_traitsIf6__halfS2_S2_fjLj8192ELj1ELj1ELj8ELj16ENS_18Kernel_traits_baseILj8192EfS2_S2_S2_fjLj256EEEEELb0ELb0ELb1ELb0EEEvNS_9FwdParamsE:
.text._ZN10layer_norm13ln_fwd_kernelINS_13Kernel_traitsIf6__halfS2_S2_fjLj8192ELj1ELj1ELj8ELj16ENS_18Kernel_traits_baseILj8192EfS2_S2_S2_fjLj256EEEEELb0ELb0ELb1ELb0EEEvNS_9FwdParamsE:
        /* <DEDUP_REMOVED lines=34> */
.L_x_15369:
[----:B------:R-:W-:Y:S05]  /*0220*/  BSYNC B0 ;  /* 0x0000000000007941 */ /* 0x000fea0003800000 */
.L_x_15368:
        /* <DEDUP_REMOVED lines=18> */
.L_x_15371:
[----:B------:R-:W-:Y:S05]  /*0350*/  BSYNC B0 ;  /* 0x0000000000007941 */ /* 0x000fea0003800000 */
.L_x_15370:
        /* <DEDUP_REMOVED lines=18> */
.L_x_15373:
[----:B------:R-:W-:Y:S05]  /*0480*/  BSYNC B0 ;  /* 0x0000000000007941 */ /* 0x000fea0003800000 */
.L_x_15372:
        /* <DEDUP_REMOVED lines=17> */
.L_x_15375:
[----:B------:R-:W-:Y:S05]  /*05a0*/  BSYNC B0 ;  /* 0x0000000000007941 */ /* 0x000fea0003800000 */
.L_x_15374:
        /* <DEDUP_REMOVED lines=29> */
.L_x_15489:
        /* <DEDUP_REMOVED lines=34> */
[----:B-----5:R-:W-:Y:S01]  /*09a0*/  HADD2.F32 R97, -RZ, R80.H0_H0 ;  /* 0x20000050ff617230 */ /* 0x020fe20000004100 */
[----:B------:R-:W-:Y:S06]  /*09b0*/  BRA `(.L_x_15380) ;  /* 0x0000000000107947 */ /* 0x000fec0003800000 */
.L_x_15379:
[----:B-----5:R-:W-:Y:S02]  /*09c0*/  HADD2.F32 R97, -RZ, R76.H0_H0 ;  /* 0x2000004cff617230 */ /* 0x020fe40000004100 */
[----:B------:R-:W-:-:S03]  /*09d0*/  @P2 HADD2.F32 R84, -RZ, R80.H0_H0 ;  /* 0x20000050ff542230 */ /* 0x000fc60000004100 */
[----:B------:R-:W-:-:S04]  /*09e0*/  FMUL.FTZ R97, R97, UR8 ;  /* 0x0000000861617c20 */ /* 0x000fc80008410000 */
[----:B------:R-:W-:-:S07]  /*09f0*/  @P2 FADD.FTZ R97, R84, R97 ;  /* 0x0000006154612221 */ /* 0x000fce0000010000 */
.L_x_15380:
[----:B------:R-:W-:Y:S05]  /*0a00*/  BSYNC B1 ;  /* 0x0000000000017941 */ /* 0x000fea0003800000 */
.L_x_15378:
[----:B------:R-:W-:Y:S04]  /*0a10*/  BSSY B1, `(.L_x_15381) ;  /* 0x000000a000017945 */ /* 0x000fe80003800000 */
[----:B------:R-:W-:Y:S05]  /*0a20*/  @P4 BRA `(.L_x_15382) ;  /* 0x0000000000104947 */ /* 0x000fea0003800000 */
[----:B------:R-:W-:Y:S01]  /*0a30*/  HFMA2.MMA R96, -RZ, RZ, 0, 0 ;  /* 0x00000000ff607435 */ /* 0x000fe200000001ff */
[----:B------:R-:W-:Y:S10]  /*0a40*/  @!P2 BRA `(.L_x_15383) ;  /* 0x000000000018a947 */ /* 0x000ff40003800000 */
[----:B-----5:R-:W-:Y:S01]  /*0a50*/  HADD2.F32 R96, -RZ, R80.H1_H1 ;  /* 0x30000050ff607230 */ /* 0x020fe20000004100 */
[----:B------:R-:W-:Y:S06]  /*0a60*/  BRA `(.L_x_15383) ;  /* 0x0000000000107947 */ /* 0x000fec0003800000 */
.L_x_15382:
[----:B-----5:R-:W-:Y:S02]  /*0a70*/  HADD2.F32 R96, -RZ, R76.H1_H1 ;  /* 0x3000004cff607230 */ /* 0x020fe40000004100 */
[----:B------:R-:W-:-:S03]  /*0a80*/  @P2 HADD2.F32 R85, -RZ, R80.H1_H1 ;  /* 0x30000050ff552230 */ /* 0x000fc60000004100 */
[----:B------:R-:W-:-:S04]  /*0a90*/  FMUL.FTZ R96, R96, UR8 ;  /* 0x0000000860607c20 */ /* 0x000fc80008410000 */
[----:B------:R-:W-:-:S07]  /*0aa0*/  @P2 FADD.FTZ R96, R85, R96 ;  /* 0x0000006055602221 */ /* 0x000fce0000010000 */
.L_x_15383:
[----:B------:R-:W-:Y:S05]  /*0ab0*/  BSYNC B1 ;  /* 0x0000000000017941 */ /* 0x000fea0003800000 */
.L_x_15381:
[----:B------:R-:W-:Y:S04]  /*0ac0*/  BSSY B1, `(.L_x_15384) ;  /* 0x000000a000017945 */ /* 0x000fe80003800000 */
[----:B------:R-:W-:Y:S05]  /*0ad0*/  @P4 BRA `(.L_x_15385) ;  /* 0x0000000000104947 */ /* 0x000fea0003800000 */
[----:B------:R-:W-:Y:S01]  /*0ae0*/  MOV R95, RZ ;  /* 0x000000ff005f7202 */ /* 0x000fe20000000f00 */
[----:B------:R-:W-:Y:S06]  /*0af0*/  @!P2 BRA `(.L_x_15386) ;  /* 0x000000000018a947 */ /* 0x000fec0003800000 */
[----:B-----5:R-:W-:Y:S01]  /*0b00*/  HADD2.F32 R95, -RZ, R81.H0_H0 ;  /* 0x20000051ff5f7230 */ /* 0x020fe20000004100 */
[----:B------:R-:W-:Y:S06]  /*0b10*/  BRA `(.L_x_15386) ;  /* 0x0000000000107947 */ /* 0x000fec0003800000 */
.L_x_15385:
[----:B-----5:R-:W-:Y:S02]  /*0b20*/  HADD2.F32 R95, -RZ, R77.H0_H0 ;  /* 0x2000004dff5f7230 */ /* 0x020fe40000004100 */
[----:B------:R-:W-:-:S03]  /*0b30*/  @P2 HADD2.F32 R84, -RZ, R81.H0_H0 ;  /* 0x20000051ff542230 */ /* 0x000fc60000004100 */
[----:B------:R-:W-:-:S04]  /*0b40*/  FMUL.FTZ R95, R95, UR8 ;  /* 0x000000085f5f7c20 */ /* 0x000fc80008410000 */
[----:B------:R-:W-:-:S07]  /*0b50*/  @P2 FADD.FTZ R95, R84, R95 ;  /* 0x0000005f545f2221 */ /* 0x000fce0000010000 */
.L_x_15386:
[----:B------:R-:W-:Y:S05]  /*0b60*/  BSYNC B1 ;  /* 0x0000000000017941 */ /* 0x000fea0003800000 */
.L_x_15384:
[----:B------:R-:W-:Y:S04]  /*0b70*/  BSSY B1, `(.L_x_15387) ;  /* 0x000000a000017945 */ /* 0x000fe80003800000 */
[----:B------:R-:W-:Y:S05]  /*0b80*/  @P4 BRA `(.L_x_15388) ;  /* 0x0000000000104947 */ /* 0x000fea0003800000 */
[----:B------:R-:W-:Y:S01]  /*0b90*/  HFMA2.MMA R94, -RZ, RZ, 0, 0 ;  /* 0x00000000ff5e7435 */ /* 0x000fe200000001ff */
[----:B------:R-:W-:Y:S10]  /*0ba0*/  @!P2 BRA `(.L_x_15389) ;  /* 0x000000000018a947 */ /* 0x000ff40003800000 */
[----:B-----5:R-:W-:Y:S01]  /*0bb0*/  HADD2.F32 R94, -RZ, R81.H1_H1 ;  /* 0x30000051ff5e7230 */ /* 0x020fe20000004100 */
[----:B------:R-:W-:Y:S06]  /*0bc0*/  BRA `(.L_x_15389) ;  /* 0x0000000000107947 */ /* 0x000fec0003800000 */
.L_x_15388:
[----:B-----5:R-:W-:Y:S02]  /*0bd0*/  HADD2.F32 R94, -RZ, R77.H1_H1 ;  /* 0x3000004dff5e7230 */ /* 0x020fe40000004100 */
[----:B------:R-:W-:-:S03]  /*0be0*/  @P2 HADD2.F32 R85, -RZ, R81.H1_H1 ;  /* 0x30000051ff552230 */ /* 0x000fc60000004100 */
[----:B------:R-:W-:-:S04]  /*0bf0*/  FMUL.FTZ R94, R94, UR8 ;  /* 0x000000085e5e7c20 */ /* 0x000fc80008410000 */
[----:B------:R-:W-:-:S07]  /*0c00*/  @P2 FADD.FTZ R94, R85, R94 ;  /* 0x0000005e555e2221 */ /* 0x000fce0000010000 */
.L_x_15389:
[----:B------:R-:W-:Y:S05]  /*0c10*/  BSYNC B1 ;  /* 0x0000000000017941 */ /* 0x000fea0003800000 */
.L_x_15387:
[----:B------:R-:W-:Y:S04]  /*0c20*/  BSSY B1, `(.L_x_15390) ;  /* 0x000000a000017945 */ /* 0x000fe80003800000 */
[----:B------:R-:W-:Y:S05]  /*0c30*/  @P4 BRA `(.L_x_15391) ;  /* 0x0000000000104947 */ /* 0x000fea0003800000 */
[----:B------:R-:W-:Y:S01]  /*0c40*/  MOV R93, RZ ;  /* 0x000000ff005d7202 */ /* 0x000fe20000000f00 */
[----:B------:R-:W-:Y:S06]  /*0c50*/  @!P2 BRA `(.L_x_15392) ;  /* 0x000000000018a947 */ /* 0x000fec0003800000 */
[----:B-----5:R-:W-:Y:S01]  /*0c60*/  HADD2.F32 R93, -RZ, R82.H0_H0 ;  /* 0x20000052ff5d7230 */ /* 0x020fe20000004100 */
[----:B------:R-:W-:Y:S06]  /*0c70*/  BRA `(.L_x_15392) ;  /* 0x0000000000107947 */ /* 0x000fec0003800000 */
.L_x_15391:
[----:B-----5:R-:W-:Y:S02]  /*0c80*/  HADD2.F32 R93, -RZ, R78.H0_H0 ;  /* 0x2000004eff5d7230 */ /* 0x020fe40000004100 */
[----:B------:R-:W-:-:S03]  /*0c90*/  @P2 HADD2.F32 R84, -RZ, R82.H0_H0 ;  /* 0x20000052ff542230 */ /* 0x000fc60000004100 */
[----:B------:R-:W-:-:S04]  /*0ca0*/  FMUL.FTZ R93, R93, UR8 ;  /* 0x000000085d5d7c20 */ /* 0x000fc80008410000 */
[----:B------:R-:W-:-:S07]  /*0cb0*/  @P2 FADD.FTZ R93, R84, R93 ;  /* 0x0000005d545d2221 */ /* 0x000fce0000010000 */
.L_x_15392:
[----:B------:R-:W-:Y:S05]  /*0cc0*/  BSYNC B1 ;  /* 0x0000000000017941 */ /* 0x000fea0003800000 */
.L_x_15390:
[----:B------:R-:W-:Y:S04]  /*0cd0*/  BSSY B1, `(.L_x_15393) ;  /* 0x000000a000017945 */ /* 0x000fe80003800000 */
[----:B------:R-:W-:Y:S05]  /*0ce0*/  @P4 BRA `(.L_x_15394) ;  /* 0x0000000000104947 */ /* 0x000fea0003800000 */
[----:B------:R-:W-:Y:S01]  /*0cf0*/  HFMA2.MMA R92, -RZ, RZ, 0, 0 ;  /* 0x00000000ff5c7435 */ /* 0x000fe200000001ff */
[----:B------:R-:W-:Y:S10]  /*0d00*/  @!P2 BRA `(.L_x_15395) ;  /* 0x000000000018a947 */ /* 0x000ff40003800000 */
[----:B-----5:R-:W-:Y:S01]  /*0d10*/  HADD2.F32 R92, -RZ, R82.H1_H1 ;  /* 0x30000052ff5c7230 */ /* 0x020fe20000004100 */
[----:B------:R-:W-:Y:S06]  /*0d20*/  BRA `(.L_x_15395) ;  /* 0x0000000000107947 */ /* 0x000fec0003800000 */
.L_x_15394:
[----:B-----5:R-:W-:Y:S02]  /*0d30*/  HADD2.F32 R92, -RZ, R78.H1_H1 ;  /* 0x3000004eff5c7230 */ /* 0x020fe40000004100 */
[----:B------:R-:W-:-:S03]  /*0d40*/  @P2 HADD2.F32 R85, -RZ, R82.H1_H1 ;  /* 0x30000052ff552230 */ /* 0x000fc60000004100 */
[----:B------:R-:W-:-:S04]  /*0d50*/  FMUL.FTZ R92, R92, UR8 ;  /* 0x000000085c5c7c20 */ /* 0x000fc80008410000 */
[----:B------:R-:W-:-:S07]  /*0d60*/  @P2 FADD.FTZ R92, R85, R92 ;  /* 0x0000005c555c2221 */ /* 0x000fce0000010000 */
.L_x_15395:
[----:B------:R-:W-:Y:S05]  /*0d70*/  BSYNC B1 ;  /* 0x0000000000017941 */ /* 0x000fea0003800000 */
.L_x_15393:
[----:B------:R-:W-:Y:S04]  /*0d80*/  BSSY B1, `(.L_x_15396) ;  /* 0x000000a000017945 */ /* 0x000fe80003800000 */
[----:B------:R-:W-:Y:S05]  /*0d90*/  @P4 BRA `(.L_x_15397) ;  /* 0x0000000000104947 */ /* 0x000fea0003800000 */
[----:B------:R-:W-:Y:S01]  /*0da0*/  MOV R91, RZ ;  /* 0x000000ff005b7202 */ /* 0x000fe20000000f00 */
[----:B------:R-:W-:Y:S06]  /*0db0*/  @!P2 BRA `(.L_x_15398) ;  /* 0x000000000018a947 */ /* 0x000fec0003800000 */
[----:B-----5:R-:W-:Y:S01]  /*0dc0*/  HADD2.F32 R91, -RZ, R83.H0_H0 ;  /* 0x20000053ff5b7230 */ /* 0x020fe20000004100 */
[----:B------:R-:W-:Y:S06]  /*0dd0*/  BRA `(.L_x_15398) ;  /* 0x0000000000107947 */ /* 0x000fec0003800000 */
.L_x_15397:
[----:B-----5:R-:W-:Y:S02]  /*0de0*/  HADD2.F32 R91, -RZ, R79.H0_H0 ;  /* 0x2000004fff5b7230 */ /* 0x020fe40000004100 */
[----:B------:R-:W-:-:S03]  /*0df0*/  @P2 HADD2.F32 R84, -RZ, R83.H0_H0 ;  /* 0x20000053ff542230 */ /* 0x000fc60000004100 */
[----:B------:R-:W-:-:S04]  /*0e00*/  FMUL.FTZ R91, R91, UR8 ;  /* 0x000000085b5b7c20 */ /* 0x000fc80008410000 */
[----:B------:R-:W-:-:S07]  /*0e10*/  @P2 FADD.FTZ R91, R84, R91 ;  /* 0x0000005b545b2221 */ /* 0x000fce0000010000 */
.L_x_15398:
[----:B------:R-:W-:Y:S05]  /*0e20*/  BSYNC B1 ;  /* 0x0000000000017941 */ /* 0x000fea0003800000 */
.L_x_15396:
[----:B------:R-:W-:Y:S04]  /*0e30*/  BSSY B1, `(.L_x_15399) ;  /* 0x000000a000017945 */ /* 0x000fe80003800000 */
[----:B------:R-:W-:Y:S05]  /*0e40*/  @P4 BRA `(.L_x_15400) ;  /* 0x0000000000104947 */ /* 0x000fea0003800000 */
[----:B------:R-:W-:Y:S01]  /*0e50*/  HFMA2.MMA R90, -RZ, RZ, 0, 0 ;  /* 0x00000000ff5a7435 */ /* 0x000fe200000001ff */
[----:B------:R-:W-:Y:S10]  /*0e60*/  @!P2 BRA `(.L_x_15401) ;  /* 0x000000000018a947 */ /* 0x000ff40003800000 */
[----:B-----5:R-:W-:Y:S01]  /*0e70*/  HADD2.F32 R90, -RZ, R83.H1_H1 ;  /* 0x30000053ff5a7230 */ /* 0x020fe20000004100 */
[----:B------:R-:W-:Y:S06]  /*0e80*/  BRA `(.L_x_15401) ;  /* 0x0000000000107947 */ /* 0x000fec0003800000 */
.L_x_15400:
[----:B-----5:R-:W-:Y:S02]  /*0e90*/  HADD2.F32 R90, -RZ, R79.H1_H1 ;  /* 0x3000004fff5a7230 */ /* 0x020fe40000004100 */
[----:B------:R-:W-:-:S03]  /*0ea0*/  @P2 HADD2.F32 R85, -RZ, R83.H1_H1 ;  /* 0x30000053ff552230 */ /* 0x000fc60000004100 */
[----:B------:R-:W-:-:S04]  /*0eb0*/  FMUL.FTZ R90, R90, UR8 ;  /* 0x000000085a5a7c20 */ /* 0x000fc80008410000 */
[----:B------:R-:W-:-:S07]  /*0ec0*/  @P2 FADD.FTZ R90, R85, R90 ;  /* 0x0000005a555a2221 */ /* 0x000fce0000010000 */
.L_x_15401:
[----:B------:R-:W-:Y:S05]  /*0ed0*/  BSYNC B1 ;  /* 0x0000000000017941 */ /* 0x000fea0003800000 */
.L_x_15399:
[----:B------:R-:W2:Y:S01]  /*0ee0*/  LDC.64 R124, c[0x0][0x238] ;  /* 0x00008e00ff7c7b82 */ /* 0x000ea20000000a00 */
[----:B------:R-:W-:Y:S02]  /*0ef0*/  F2FP.F16.F32.PACK_AB R87, R90, R91 ;  /* 0x0000005b5a57723e */ /* 0x000fe400000000ff */
[----:B------:R-:W-:Y:S02]  /*0f00*/  F2FP.F16.F32.PACK_AB R86, R92, R93 ;  /* 0x0000005d5c56723e */ /* 0x000fe400000000ff */
[----:B------:R-:W-:Y:S02]  /*0f10*/  F2FP.F16.F32.PACK_AB R85, R94, R95 ;  /* 0x0000005f5e55723e */ /* 0x000fe400000000ff */
[----:B------:R-:W-:Y:S02]  /*0f20*/  F2FP.F16.F32.PACK_AB R84, R96, R97 ;  /* 0x000000616054723e */ /* 0x000fe400000000ff */
[----:B------:R-:W-:Y:S01]  /*0f30*/  IADD3 R123, R123, 0x100, RZ ;  /* 0x000001007b7b7810 */ /* 0x000fe20007ffe0ff */
[C---:B--2---:R-:W-:Y:S01]  /*0f40*/  IMAD.WIDE.U32 R124, R122.reuse, 0x10, R124 ;  /* 0x000000107a7c7825 */ /* 0x044fe200078e007c */
[----:B------:R-:W-:-:S04]  /*0f50*/  IADD3 R122, R122, 0x100, RZ ;  /* 0x000001007a7a7810 */ /* 0x000fc80007ffe0ff */
[----:B------:R2:W-:Y:S03]  /*0f60*/  STG.E.128 desc[UR4][R124.64], R84 ;  /* 0x000000547c007986 */ /* 0x0005e6000c101d04 */
.L_x_15377:
[----:B------:R-:W-:Y:S05]  /*0f70*/  BSYNC B0 ;  /* 0x0000000000007941 */ /* 0x000fea0003800000 */
.L_x_15376:
        /* <DEDUP_REMOVED lines=16> */
[----:B-----5:R-:W-:Y:S01]  /*1080*/  HADD2.F32 R89, -RZ, R80.H0_H0 ;  /* 0x20000050ff597230 */ /* 0x020fe20000004100 */
[----:B------:R-:W-:Y:S06]  /*1090*/  BRA `(.L_x_15406) ;  /* 0x0000000000107947 */ /* 0x000fec0003800000 */
.L_x_15405:
[----:B-----5:R-:W-:Y:S02]  /*10a0*/  HADD2.F32 R89, -RZ, R76.H0_H0 ;  /* 0x2000004cff597230 */ /* 0x020fe40000004100 */
[----:B------:R-:W-:-:S03]  /*10b0*/  @P2 HADD2.F32 R6, -RZ, R80.H0_H0 ;  /* 0x20000050ff062230 */ /* 0x000fc60000004100 */
[----:B------:R-:W-:-:S04]  /*10c0*/  FMUL.FTZ R89, R89, UR8 ;  /* 0x0000000859597c20 */ /* 0x000fc80008410000 */
[----:B------:R-:W-:-:S07]  /*10d0*/  @P2 FADD.FTZ R89, R6, R89 ;  /* 0x0000005906592221 */ /* 0x000fce0000010000 */
.L_x_15406:
[----:B------:R-:W-:Y:S05]  /*10e0*/  BSYNC B1 ;  /* 0x0000000000017941 */ /* 0x000fea0003800000 */
.L_x_15404:
[----:B------:R-:W-:Y:S04]  /*10f0*/  BSSY B1, `(.L_x_15407) ;  /* 0x000000a000017945 */ /* 0x000fe80003800000 */
[----:B------:R-:W-:Y:S05]  /*1100*/  @P4 BRA `(.L_x_15408) ;  /* 0x0000000000104947 */ /* 0x000fea0003800000 */
[----:B------:R-:W-:Y:S01]  /*1110*/  HFMA2.MMA R88, -RZ, RZ, 0, 0 ;  /* 0x00000000ff587435 */ /* 0x000fe200000001ff */
[----:B------:R-:W-:Y:S10]  /*1120*/  @!P2 BRA `(.L_x_15409) ;  /* 0x000000000018a947 */ /* 0x000ff40003800000 */
[----:B-----5:R-:W-:Y:S01]  /*1130*/  HADD2.F32 R88, -RZ, R80.H1_H1 ;  /* 0x30000050ff587230 */ /* 0x020fe20000004100 */
[----:B------:R-:W-:Y:S06]  /*1140*/  BRA `(.L_x_15409) ;  /* 0x0000000000107947 */ /* 0x000fec0003800000 */
.L_x_15408:
[----:B-----5:R-:W-:Y:S02]  /*1150*/  HADD2.F32 R88, -RZ, R76.H1_H1 ;  /* 0x3000004cff587230 */ /* 0x020fe40000004100 */
[----:B------:R-:W-:-:S03]  /*1160*/  @P2 HADD2.F32 R7, -RZ, R80.H1_H1 ;  /* 0x30000050ff072230 */ /* 0x000fc60000004100 */
[----:B------:R-:W-:-:S04]  /*1170*/  FMUL.FTZ R88, R88, UR8 ;  /* 0x0000000858587c20 */ /* 0x000fc80008410000 */
[----:B------:R-:W-:-:S07]  /*1180*/  @P2 FADD.FTZ R88, R7, R88 ;  /* 0x0000005807582221 */ /* 0x000fce0000010000 */
.L_x_15409:
[----:B------:R-:W-:Y:S05]  /*1190*/  BSYNC B1 ;  /* 0x0000000000017941 */ /* 0x000fea0003800000 */
.L_x_15407:
[----:B------:R-:W-:Y:S04]  /*11a0*/  BSSY B1, `(.L_x_15410) ;  /* 0x000000a000017945 */ /* 0x000fe80003800000 */
[----:B------:R-:W-:Y:S05]  /*11b0*/  @P4 BRA `(.L_x_15411) ;  /* 0x0000000000104947 */ /* 0x000fea0003800000 */
[----:B------:R-:W-:Y:S01]  /*11c0*/  MOV R11, RZ ;  /* 0x000000ff000b7202 */ /* 0x000fe20000000f00 */
[----:B------:R-:W-:Y:S06]  /*11d0*/  @!P2 BRA `(.L_x_15412) ;  /* 0x000000000018a947 */ /* 0x000fec0003800000 */
[----:B-----5:R-:W-:Y:S01]  /*11e0*/  HADD2.F32 R11, -RZ, R81.H0_H0 ;  /* 0x20000051ff0b7230 */ /* 0x020fe20000004100 */
[----:B------:R-:W-:Y:S06]  /*11f0*/  BRA `(.L_x_15412) ;  /* 0x0000000000107947 */ /* 0x000fec0003800000 */
.L_x_15411:
[----:B-----5:R-:W-:Y:S02]  /*1200*/  HADD2.F32 R11, -RZ, R77.H0_H0 ;  /* 0x2000004dff0b7230 */ /* 0x020fe40000004100 */
[----:B------:R-:W-:-:S03]  /*1210*/  @P2 HADD2.F32 R6, -RZ, R81.H0_H0 ;  /* 0x20000051ff062230 */ /* 0x000fc60000004100 */
[----:B------:R-:W-:-:S04]  /*1220*/  FMUL.FTZ R11, R11, UR8 ;  /* 0x000000080b0b7c20 */ /* 0x000fc80008410000 */
[----:B------:R-:W-:-:S07]  /*1230*/  @P2 FADD.FTZ R11, R6, R11 ;  /* 0x0000000b060b2221 */ /* 0x000fce0000010000 */
.L_x_15412:
[----:B------:R-:W-:Y:S05]  /*1240*/  BSYNC B1 ;  /* 0x0000000000017941 */ /* 0x000fea0003800000 */
.L_x_15410:
[----:B------:R-:W-:Y:S04]  /*1250*/  BSSY B1, `(.L_x_15413) ;  /* 0x000000a000017945 */ /* 0x000fe80003800000 */
[----:B------:R-:W-:Y:S05]  /*1260*/  @P4 BRA `(.L_x_15414) ;  /* 0x0000000000104947 */ /* 0x000fea0003800000 */
[----:B------:R-:W-:Y:S01]  /*1270*/  HFMA2.MMA R10, -RZ, RZ, 0, 0 ;  /* 0x00000000ff0a7435 */ /* 0x000fe200000001ff */
[----:B------:R-:W-:Y:S10]  /*1280*/  @!P2 BRA `(.L_x_15415) ;  /* 0x000000000018a947 */ /* 0x000ff40003800000 */
[----:B-----5:R-:W-:Y:S01]  /*1290*/  HADD2.F32 R10, -RZ, R81.H1_H1 ;  /* 0x30000051ff0a7230 */ /* 0x020fe20000004100 */
[----:B------:R-:W-:Y:S06]  /*12a0*/  BRA `(.L_x_15415) ;  /* 0x0000000000107947 */ /* 0x000fec0003800000 */
.L_x_15414:
[----:B-----5:R-:W-:Y:S02]  /*12b0*/  HADD2.F32 R10, -RZ, R77.H1_H1 ;  /* 0x3000004dff0a7230 */ /* 0x020fe40000004100 */
[----:B------:R-:W-:-:S03]  /*12c0*/  @P2 HADD2.F32 R7, -RZ, R81.H1_H1 ;  /* 0x30000051ff072230 */ /* 0x000fc60000004100 */
[----:B------:R-:W-:-:S04]  /*12d0*/  FMUL.FTZ R10, R10, UR8 ;  /* 0x000000080a0a7c20 */ /* 0x000fc80008410000 */
[----:B------:R-:W-:-:S07]  /*12e0*/  @P2 FADD.FTZ R10, R7, R10 ;  /* 0x0000000a070a2221 */ /* 0x000fce0000010000 */
.L_x_15415:
[----:B------:R-:W-:Y:S05]  /*12f0*/  BSYNC B1 ;  /* 0x0000000000017941 */ /* 0x000fea0003800000 */
.L_x_15413:
[----:B------:R-:W-:Y:S04]  /*1300*/  BSSY B1, `(.L_x_15416) ;  /* 0x000000a000017945 */ /* 0x000fe80003800000 */
[----:B------:R-:W-:Y:S05]  /*1310*/  @P4 BRA `(.L_x_15417) ;  /* 0x0000000000104947 */ /* 0x000fea0003800000 */
[----:B------:R-:W-:Y:S01]  /*1320*/  MOV R9, RZ ;  /* 0x000000ff00097202 */ /* 0x000fe20000000f00 */
[----:B------:R-:W-:Y:S06]  /*1330*/  @!P2 BRA `(.L_x_15418) ;  /* 0x000000000018a947 */ /* 0x000fec0003800000 */
[----:B-----5:R-:W-:Y:S01]  /*1340*/  HADD2.F32 R9, -RZ, R82.H0_H0 ;  /* 0x20000052ff097230 */ /* 0x020fe20000004100 */
[----:B------:R-:W-:Y:S06]  /*1350*/  BRA `(.L_x_15418) ;  /* 0x0000000000107947 */ /* 0x000fec0003800000 */
.L_x_15417:
[----:B-----5:R-:W-:Y:S02]  /*1360*/  HADD2.F32 R9, -RZ, R78.H0_H0 ;  /* 0x2000004eff097230 */ /* 0x020fe40000004100 */
[----:B------:R-:W-:-:S03]  /*1370*/  @P2 HADD2.F32 R6, -RZ, R82.H0_H0 ;  /* 0x20000052ff062230 */ /* 0x000fc60000004100 */
[----:B------:R-:W-:-:S04]  /*1380*/  FMUL.FTZ R9, R9, UR8 ;  /* 0x0000000809097c20 */ /* 0x000fc80008410000 */
[----:B------:R-:W-:-:S07]  /*1390*/  @P2 FADD.FTZ R9, R6, R9 ;  /* 0x0000000906092221 */ /* 0x000fce0000010000 */
.L_x_15418:
[----:B------:R-:W-:Y:S05]  /*13a0*/  BSYNC B1 ;  /* 0x0000000000017941 */ /* 0x000fea0003800000 */
.L_x_15416:
[----:B------:R-:W-:Y:S04]  /*13b0*/  BSSY B1, `(.L_x_15419) ;  /* 0x000000a000017945 */ /* 0x000fe80003800000 */
[----:B------:R-:W-:Y:S05]  /*13c0*/  @P4 BRA `(.L_x_15420) ;  /* 0x0000000000104947 */ /* 0x000fea0003800000 */
[----:B------:R-:W-:Y:S01]  /*13d0*/  HFMA2.MMA R8, -RZ, RZ, 0, 0 ;  /* 0x00000000ff087435 */ /* 0x000fe200000001ff */
[----:B------:R-:W-:Y:S10]  /*13e0*/  @!P2 BRA `(.L_x_15421) ;  /* 0x000000000018a947 */ /* 0x000ff40003800000 */
[----:B-----5:R-:W-:Y:S01]  /*13f0*/  HADD2.F32 R8, -RZ, R82.H1_H1 ;  /* 0x30000052ff087230 */ /* 0x020fe20000004100 */
[----:B------:R-:W-:Y:S06]  /*1400*/  BRA `(.L_x_15421) ;  /* 0x0000000000107947 */ /* 0x000fec0003800000 */
.L_x_15420:
[----:B-----5:R-:W-:Y:S02]  /*1410*/  HADD2.F32 R8, -RZ, R78.H1_H1 ;  /* 0x3000004eff087230 */ /* 0x020fe40000004100 */
[----:B------:R-:W-:-:S03]  /*1420*/  @P2 HADD2.F32 R7, -RZ, R82.H1_H1 ;  /* 0x30000052ff072230 */ /* 0x000fc60000004100 */
[----:B------:R-:W-:-:S04]  /*1430*/  FMUL.FTZ R8, R8, UR8 ;  /* 0x0000000808087c20 */ /* 0x000fc80008410000 */
[----:B------:R-:W-:-:S07]  /*1440*/  @P2 FADD.FTZ R8, R7, R8 ;  /* 0x0000000807082221 */ /* 0x000fce0000010000 */
.L_x_15421:
[----:B------:R-:W-:Y:S05]  /*1450*/  BSYNC B1 ;  /* 0x0000000000017941 */ /* 0x000fea0003800000 */
.L_x_15419:
[----:B------:R-:W-:Y:S04]  /*1460*/  BSSY B1, `(.L_x_15422) ;  /* 0x000000a000017945 */ /* 0x000fe80003800000 */
[----:B------:R-:W-:Y:S05]  /*1470*/  @P4 BRA `(.L_x_15423) ;  /* 0x0000000000104947 */ /* 0x000fea0003800000 */
[----:B------:R-:W-:Y:S01]  /*1480*/  MOV R7, RZ ;  /* 0x000000ff00077202 */ /* 0x000fe20000000f00 */
[----:B------:R-:W-:Y:S06]  /*1490*/  @!P2 BRA `(.L_x_15424) ;  /* 0x000000000018a947 */ /* 0x000fec0003800000 */
[----:B-----5:R-:W-:Y:S01]  /*14a0*/  HADD2.F32 R7, -RZ, R83.H0_H0 ;  /* 0x20000053ff077230 */ /* 0x020fe20000004100 */
[----:B------:R-:W-:Y:S06]  /*14b0*/  BRA `(.L_x_15424) ;  /* 0x0000000000107947 */ /* 0x000fec0003800000 */
.L_x_15423:
[----:B-----5:R-:W-:Y:S02]  /*14c0*/  HADD2.F32 R7, -RZ, R79.H0_H0 ;  /* 0x2000004fff077230 */ /* 0x020fe40000004100 */
[----:B------:R-:W-:-:S03]  /*14d0*/  @P2 HADD2.F32 R6, -RZ, R83.H0_H0 ;  /* 0x20000053ff062230 */ /* 0x000fc60000004100 */
[----:B------:R-:W-:-:S04]  /*14e0*/  FMUL.FTZ R7, R7, UR8 ;  /* 0x0000000807077c20 */ /* 0x000fc80008410000 */
[----:B------:R-:W-:-:S07]  /*14f0*/  @P2 FADD.FTZ R7, R6, R7 ;  /* 0x0000000706072221 */ /* 0x000fce0000010000 */
.L_x_15424:
[----:B------:R-:W-:Y:S05]  /*1500*/  BSYNC B1 ;  /* 0x0000000000017941 */ /* 0x000fea0003800000 */
.L_x_15422:
[----:B------:R-:W-:Y:S04]  /*1510*/  BSSY B1, `(.L_x_15425) ;  /* 0x000000a000017945 */ /* 0x000fe80003800000 */
[----:B------:R-:W-:Y:S05]  /*1520*/  @P4 BRA `(.L_x_15426) ;  /* 0x0000000000104947 */ /* 0x000fea0003800000 */
[----:B------:R-:W-:Y:S01]  /*1530*/  HFMA2.MMA R6, -RZ, RZ, 0, 0 ;  /* 0x00000000ff067435 */ /* 0x000fe200000001ff */
[----:B------:R-:W-:Y:S10]  /*1540*/  @!P2 BRA `(.L_x_15427) ;  /* 0x000000000018a947 */ /* 0x000ff40003800000 */
[----:B-----5:R-:W-:Y:S01]  /*1550*/  HADD2.F32 R6, -RZ, R83.H1_H1 ;  /* 0x30000053ff067230 */ /* 0x020fe20000004100 */
[----:B------:R-:W-:Y:S06]  /*1560*/  BRA `(.L_x_15427) ;  /* 0x0000000000107947 */ /* 0x000fec0003800000 */
.L_x_15426:
[----:B-----5:R-:W-:Y:S02]  /*1570*/  HADD2.F32 R6, -RZ, R79.H1_H1 ;  /* 0x3000004fff067230 */ /* 0x020fe40000004100 */
[----:B--2---:R-:W-:-:S03]  /*1580*/  @P2 HADD2.F32 R85, -RZ, R83.H1_H1 ;  /* 0x30000053ff552230 */ /* 0x004fc60000004100 */
[----:B------:R-:W-:-:S04]  /*1590*/  FMUL.FTZ R6, R6, UR8 ;  /* 0x0000000806067c20 */ /* 0x000fc80008410000 */
[----:B------:R-:W-:-:S07]  /*15a0*/  @P2 FADD.FTZ R6, R85, R6 ;  /* 0x0000000655062221 */ /* 0x000fce0000010000 */
.L_x_15427:
[----:B------:R-:W-:Y:S05]  /*15b0*/  BSYNC B1 ;  /* 0x0000000000017941 */ /* 0x000fea0003800000 */
.L_x_15425:
[----:B--2---:R-:W2:Y:S01]  /*15c0*/  LDC.64 R124, c[0x0][0x238] ;  /* 0x00008e00ff7c7b82 */ /* 0x004ea20000000a00 */
        /* <DEDUP_REMOVED lines=8> */
.L_x_15403:
[----:B------:R-:W-:Y:S05]  /*1650*/  BSYNC B0 ;  /* 0x0000000000007941 */ /* 0x000fea0003800000 */
.L_x_15402:
        /* <DEDUP_REMOVED lines=16> */
[----:B-----5:R-:W-:Y:S01]  /*1760*/  HADD2.F32 R5, -RZ, R80.H0_H0 ;  /* 0x20000050ff057230 */ /* 0x020fe20000004100 */
[----:B------:R-:W-:Y:S06]  /*1770*/  BRA `(.L_x_15432) ;  /* 0x0000000000107947 */ /* 0x000fec0003800000 */
.L_x_15431:
[----:B-----5:R-:W-:Y:S02]  /*1780*/  HADD2.F32 R5, -RZ, R76.H0_H0 ;  /* 0x2000004cff057230 */ /* 0x020fe40000004100 */
[----:B------:R-:W-:-:S03]  /*1790*/  @P2 HADD2.F32 R0, -RZ, R80.H0_H0 ;  /* 0x20000050ff002230 */ /* 0x000fc60000004100 */
[----:B------:R-:W-:-:S04]  /*17a0*/  FMUL.FTZ R5, R5, UR8 ;  /* 0x0000000805057c20 */ /* 0x000fc80008410000 */
[----:B------:R-:W-:-:S07]  /*17b0*/  @P2 FADD.FTZ R5, R0, R5 ;  /* 0x0000000500052221 */ /* 0x000fce0000010000 */
.L_x_15432:
[----:B------:R-:W-:Y:S05]  /*17c0*/  BSYNC B1 ;  /* 0x0000000000017941 */ /* 0x000fea0003800000 */
.L_x_15430:
[----:B------:R-:W-:Y:S04]  /*17d0*/  BSSY B1, `(.L_x_15433) ;  /* 0x000000a000017945 */ /* 0x000fe80003800000 */
[----:B------:R-:W-:Y:S05]  /*17e0*/  @P4 BRA `(.L_x_15434) ;  /* 0x0000000000104947 */ /* 0x000fea0003800000 */
[----:B------:R-:W-:Y:S01]  /*17f0*/  HFMA2.MMA R4, -RZ, RZ, 0, 0 ;  /* 0x00000000ff047435 */ /* 0x000fe200000001ff */
[----:B------:R-:W-:Y:S10]  /*1800*/  @!P2 BRA `(.L_x_15435) ;  /* 0x000000000018a947 */ /* 0x000ff40003800000 */
[----:B-----5:R-:W-:Y:S01]  /*1810*/  HADD2.F32 R4, -RZ, R80.H1_H1 ;  /* 0x30000050ff047230 */ /* 0x020fe20000004100 */
[----:B------:R-:W-:Y:S06]  /*1820*/  BRA `(.L_x_15435) ;  /* 0x0000000000107947 */ /* 0x000fec0003800000 */
.L_x_15434:
[----:B-----5:R-:W-:Y:S02]  /*1830*/  HADD2.F32 R4, -RZ, R76.H1_H1 ;  /* 0x3000004cff047230 */ /* 0x020fe40000004100 */
[----:B------:R-:W-:-:S03]  /*1840*/  @P2 HADD2.F32 R3, -RZ, R80.H1_H1 ;  /* 0x30000050ff032230 */ /* 0x000fc60000004100 */
[----:B------:R-:W-:-:S04]  /*1850*/  FMUL.FTZ R4, R4, UR8 ;  /* 0x0000000804047c20 */ /* 0x000fc80008410000 */
[----:B------:R-:W-:-:S07]  /*1860*/  @P2 FADD.FTZ R4, R3, R4 ;  /* 0x0000000403042221 */ /* 0x000fce0000010000 */
.L_x_15435:
[----:B------:R-:W-:Y:S05]  /*1870*/  BSYNC B1 ;  /* 0x0000000000017941 */ /* 0x000fea0003800000 */
.L_x_15433:
[----:B------:R-:W-:Y:S04]  /*1880*/  BSSY B1, `(.L_x_15436) ;  /* 0x000000a000017945 */ /* 0x000fe80003800000 */
[----:B------:R-:W-:Y:S05]  /*1890*/  @P4 BRA `(.L_x_15437) ;  /* 0x0000000000104947 */ /* 0x000fea0003800000 */
[----:B------:R-:W-:Y:S01]  /*18a0*/  MOV R3, RZ ;  /* 0x000000ff00037202 */ /* 0x000fe20000000f00 */
[----:B------:R-:W-:Y:S06]  /*18b0*/  @!P2 BRA `(.L_x_15438) ;  /* 0x000000000018a947 */ /* 0x000fec0003800000 */
[----:B-----5:R-:W-:Y:S01]  /*18c0*/  HADD2.F32 R3, -RZ, R81.H0_H0 ;  /* 0x20000051ff037230 */ /* 0x020fe20000004100 */
[----:B------:R-:W-:Y:S06]  /*18d0*/  BRA `(.L_x_15438) ;  /* 0x0000000000107947 */ /* 0x000fec0003800000 */
.L_x_15437:
[----:B-----5:R-:W-:Y:S02]  /*18e0*/  HADD2.F32 R3, -RZ, R77.H0_H0 ;  /* 0x2000004dff037230 */ /* 0x020fe40000004100 */
[----:B------:R-:W-:-:S03]  /*18f0*/  @P2 HADD2.F32 R0, -RZ, R81.H0_H0 ;  /* 0x20000051ff002230 */ /* 0x000fc60000004100 */
[----:B------:R-:W-:-:S04]  /*1900*/  FMUL.FTZ R3, R3, UR8 ;  /* 0x0000000803037c20 */ /* 0x000fc80008410000 */
[----:B------:R-:W-:-:S07]  /*1910*/  @P2 FADD.FTZ R3, R0, R3 ;  /* 0x0000000300032221 */ /* 0x000fce0000010000 */
.L_x_15438:
[----:B------:R-:W-:Y:S05]  /*1920*/  BSYNC B1 ;  /* 0x0000000000017941 */ /* 0x000fea0003800000 */
.L_x_15436:
[----:B------:R-:W-:Y:S04]  /*1930*/  BSSY B1, `(.L_x_15439) ;  /* 0x000000a000017945 */ /* 0x000fe80003800000 */
[----:B------:R-:W-:Y:S05]  /*1940*/  @P4 BRA `(.L_x_15440) ;  /* 0x0000000000104947 */ /* 0x000fea0003800000 */
[----:B------:R-:W-:Y:S01]  /*1950*/  HFMA2.MMA R2, -RZ, RZ, 0, 0 ;  /* 0x00000000ff027435 */ /* 0x000fe200000001ff */
[----:B------:R-:W-:Y:S10]  /*1960*/  @!P2 BRA `(.L_x_15441) ;  /* 0x000000000018a947 */ /* 0x000ff40003800000 */
[----:B-----5:R-:W-:Y:S01]  /*1970*/  HADD2.F32 R2, -RZ, R81.H1_H1 ;  /* 0x30000051ff027230 */ /* 0x020fe20000004100 */
[----:B------:R-:W-:Y:S06]  /*1980*/  BRA `(.L_x_15441) ;  /* 0x0000000000107947 */ /* 0x000fec0003800000 */
.L_x_15440:
[----:B-----5:R-:W-:Y:S02]  /*1990*/  HADD2.F32 R2, -RZ, R77.H1_H1 ;  /* 0x3000004dff027230 */ /* 0x020fe40000004100 */
[----:B--23--:R-:W-:-:S03]  /*19a0*/  @P2 HADD2.F32 R85, -RZ, R81.H1_H1 ;  /* 0x30000051ff552230 */ /* 0x00cfc60000004100 */
[----:B------:R-:W-:-:S04]  /*19b0*/  FMUL.FTZ R2, R2, UR8 ;  /* 0x0000000802027c20 */ /* 0x000fc80008410000 */
[----:B------:R-:W-:-:S07]  /*19c0*/  @P2 FADD.FTZ R2, R85, R2 ;  /* 0x0000000255022221 */ /* 0x000fce0000010000 */
.L_x_15441:
[----:B------:R-:W-:Y:S05]  /*19d0*/  BSYNC B1 ;  /* 0x0000000000017941 */ /* 0x000fea0003800000 */
.L_x_15439:
[----:B------:R-:W-:Y:S04]  /*19e0*/  BSSY B1, `(.L_x_15442) ;  /* 0x000000a000017945 */ /* 0x000fe80003800000 */
[----:B------:R-:W-:Y:S05]  /*19f0*/  @P4 BRA `(.L_x_15443) ;  /* 0x0000000000104947 */ /* 0x000fea0003800000 */
[----:B------:R-:W-:Y:S01]  /*1a00*/  MOV R0, RZ ;  /* 0x000000ff00007202 */ /* 0x000fe20000000f00 */
[----:B------:R-:W-:Y:S06]  /*1a10*/  @!P2 BRA `(.L_x_15444) ;  /* 0x000000000018a947 */ /* 0x000fec0003800000 */
[----:B-----5:R-:W-:Y:S01]  /*1a20*/  HADD2.F32 R0, -RZ, R82.H0_H0 ;  /* 0x20000052ff007230 */ /* 0x020fe20000004100 */
[----:B------:R-:W-:Y:S06]  /*1a30*/  BRA `(.L_x_15444) ;  /* 0x0000000000107947 */ /* 0x000fec0003800000 */
.L_x_15443:
[----:B-----5:R-:W-:Y:S02]  /*1a40*/  HADD2.F32 R0, -RZ, R78.H0_H0 ;  /* 0x2000004eff007230 */ /* 0x020fe40000004100 */
[----:B--23--:R-:W-:-:S03]  /*1a50*/  @P2 HADD2.F32 R85, -RZ, R82.H0_H0 ;  /* 0x20000052ff552230 */ /* 0x00cfc60000004100 */
[----:B------:R-:W-:-:S04]  /*1a60*/  FMUL.FTZ R0, R0, UR8 ;  /* 0x0000000800007c20 */ /* 0x000fc80008410000 */
[----:B------:R-:W-:-:S07]  /*1a70*/  @P2 FADD.FTZ R0, R85, R0 ;  /* 0x0000000055002221 */ /* 0x000fce0000010000 */
.L_x_15444:
[----:B------:R-:W-:Y:S05]  /*1a80*/  BSYNC B1 ;  /* 0x0000000000017941 */ /* 0x000fea0003800000 */
.L_x_15442:
[----:B------:R-:W-:Y:S04]  /*1a90*/  BSSY B1, `(.L_x_15445) ;  /* 0x000000a000017945 */ /* 0x000fe80003800000 */
[----:B------:R-:W-:Y:S05]  /*1aa0*/  @P4 BRA `(.L_x_15446) ;  /* 0x0000000000104947 */ /* 0x000fea0003800000 */
[----:B------:R-:W-:Y:S01]  /*1ab0*/  HFMA2.MMA R98, -RZ, RZ, 0, 0 ;  /* 0x00000000ff627435 */ /* 0x000fe200000001ff */
[----:B------:R-:W-:Y:S10]  /*1ac0*/  @!P2 BRA `(.L_x_15447) ;  /* 0x000000000018a947 */ /* 0x000ff40003800000 */
[----:B-----5:R-:W-:Y:S01]  /*1ad0*/  HADD2.F32 R98, -RZ, R82.H1_H1 ;  /* 0x30000052ff627230 */ /* 0x020fe20000004100 */
[----:B------:R-:W-:Y:S06]  /*1ae0*/  BRA `(.L_x_15447) ;  /* 0x0000000000107947 */ /* 0x000fec0003800000 */
.L_x_15446:
[----:B-----5:R-:W-:Y:S02]  /*1af0*/  HADD2.F32 R98, -RZ, R78.H1_H1 ;  /* 0x3000004eff627230 */ /* 0x020fe40000004100 */
[----:B--23--:R-:W-:-:S03]  /*1b00*/  @P2 HADD2.F32 R85, -RZ, R82.H1_H1 ;  /* 0x30000052ff552230 */ /* 0x00cfc60000004100 */
[----:B------:R-:W-:-:S04]  /*1b10*/  FMUL.FTZ R98, R98, UR8 ;  /* 0x0000000862627c20 */ /* 0x000fc80008410000 */
[----:B------:R-:W-:-:S07]  /*1b20*/  @P2 FADD.FTZ R98, R85, R98 ;  /* 0x0000006255622221 */ /* 0x000fce0000010000 */
.L_x_15447:
[----:B------:R-:W-:Y:S05]  /*1b30*/  BSYNC B1 ;  /* 0x0000000000017941 */ /* 0x000fea0003800000 */
.L_x_15445:
[----:B------:R-:W-:Y:S04]  /*1b40*/  BSSY B1, `(.L_x_15448) ;  /* 0x000000a000017945 */ /* 0x000fe80003800000 */
[----:B------:R-:W-:Y:S05]  /*1b50*/  @P4 BRA `(.L_x_15449) ;  /* 0x0000000000104947 */ /* 0x000fea0003800000 */
[----:B------:R-:W-:Y:S01]  /*1b60*/  MOV R99, RZ ;  /* 0x000000ff00637202 */ /* 0x000fe20000000f00 */
[----:B------:R-:W-:Y:S06]  /*1b70*/  @!P2 BRA `(.L_x_15450) ;  /* 0x000000000018a947 */ /* 0x000fec0003800000 */
[----:B-----5:R-:W-:Y:S01]  /*1b80*/  HADD2.F32 R99, -RZ, R83.H0_H0 ;  /* 0x20000053ff637230 */ /* 0x020fe20000004100 */
[----:B------:R-:W-:Y:S06]  /*1b90*/  BRA `(.L_x_15450) ;  /* 0x0000000000107947 */ /* 0x000fec0003800000 */
.L_x_15449:
[----:B-----5:R-:W-:Y:S02]  /*1ba0*/  HADD2.F32 R99, -RZ, R79.H0_H0 ;  /* 0x2000004fff637230 */ /* 0x020fe40000004100 */
[----:B--23--:R-:W-:-:S03]  /*1bb0*/  @P2 HADD2.F32 R84, -RZ, R83.H0_H0 ;  /* 0x20000053ff542230 */ /* 0x00cfc60000004100 */
[----:B------:R-:W-:-:S04]  /*1bc0*/  FMUL.FTZ R99, R99, UR8 ;  /* 0x0000000863637c20 */ /* 0x000fc80008410000 */
[----:B------:R-:W-:-:S07]  /*1bd0*/  @P2 FADD.FTZ R99, R84, R99 ;  /* 0x0000006354632221 */ /* 0x000fce0000010000 */
.L_x_15450:
[----:B------:R-:W-:Y:S05]  /*1be0*/  BSYNC B1 ;  /* 0x0000000000017941 */ /* 0x000fea0003800000 */
.L_x_15448:
[----:B------:R-:W-:Y:S04]  /*1bf0*/  BSSY B1, `(.L_x_15451) ;  /* 0x000000a000017945 */ /* 0x000fe80003800000 */
[----:B------:R-:W-:Y:S05]  /*1c00*/  @P4 BRA `(.L_x_15452) ;  /* 0x0000000000104947 */ /* 0x000fea0003800000 */
[----:B------:R-:W-:Y:S01]  /*1c10*/  HFMA2.MMA R100, -RZ, RZ, 0, 0 ;  /* 0x00000000ff647435 */ /* 0x000fe200000001ff */
[----:B------:R-:W-:Y:S10]  /*1c20*/  @!P2 BRA `(.L_x_15453) ;  /* 0x000000000018a947 */ /* 0x000ff40003800000 */
[----:B-----5:R-:W-:Y:S01]  /*1c30*/  HADD2.F32 R100, -RZ, R83.H1_H1 ;  /* 0x30000053ff647230 */ /* 0x020fe20000004100 */
[----:B------:R-:W-:Y:S06]  /*1c40*/  BRA `(.L_x_15453) ;  /* 0x0000000000107947 */ /* 0x000fec0003800000 */
.L_x_15452:
[----:B-----5:R-:W-:Y:S02]  /*1c50*/  HADD2.F32 R100, -RZ, R79.H1_H1 ;  /* 0x3000004fff647230 */ /* 0x020fe40000004100 */
[----:B--23--:R-:W-:-:S03]  /*1c60*/  @P2 HADD2.F32 R85, -RZ, R83.H1_H1 ;  /* 0x30000053ff552230 */ /* 0x00cfc60000004100 */
[----:B------:R-:W-:-:S04]  /*1c70*/  FMUL.FTZ R100, R100, UR8 ;  /* 0x0000000864647c20 */ /* 0x000fc80008410000 */
[----:B------:R-:W-:-:S07]  /*1c80*/  @P2 FADD.FTZ R100, R85, R100 ;  /* 0x0000006455642221 */ /* 0x000fce0000010000 */
.L_x_15453:
[----:B------:R-:W-:Y:S05]  /*1c90*/  BSYNC B1 ;  /* 0x0000000000017941 */ /* 0x000fea0003800000 */
.L_x_15451:
[----:B--23--:R-:W0:Y:S01]  /*1ca0*/  LDC.64 R124, c[0x0][0x238] ;  /* 0x00008e00ff7c7b82 */ /* 0x00ce220000000a00 */
        /* <DEDUP_REMOVED lines=8> */
.L_x_15429:
[----:B------:R-:W-:Y:S05]  /*1d30*/  BSYNC B0 ;  /* 0x0000000000007941 */ /* 0x000fea0003800000 */
.L_x_15428:
        /* <DEDUP_REMOVED lines=17> */
.L_x_15457:
[----:B-----5:R-:W-:Y:S02]  /*1e50*/  HADD2.F32 R101, -RZ, R76.H0_H0 ;  /* 0x2000004cff657230 */ /* 0x020fe40000004100 */
[----:B------:R-:W-:-:S03]  /*1e60*/  @P2 HADD2.F32 R84, -RZ, R80.H0_H0 ;  /* 0x20000050ff542230 */ /* 0x000fc60000004100 */
[----:B------:R-:W-:-:S04]  /*1e70*/  FMUL.FTZ R101, R101, UR8 ;  /* 0x0000000865657c20 */ /* 0x000fc80008410000 */
[----:B------:R-:W-:-:S07]  /*1e80*/  @P2 FADD.FTZ R101, R84, R101 ;  /* 0x0000006554652221 */ /* 0x000fce0000010000 */
.L_x_15458:
[----:B------:R-:W-:Y:S05]  /*1e90*/  BSYNC B1 ;  /* 0x0000000000017941 */ /* 0x000fea0003800000 */
.L_x_15456:
[----:B------:R-:W-:Y:S04]  /*1ea0*/  BSSY B1, `(.L_x_15459) ;  /* 0x000000a000017945 */ /* 0x000fe80003800000 */
[----:B------:R-:W-:Y:S05]  /*1eb0*/  @P3 BRA `(.L_x_15460) ;  /* 0x0000000000103947 */ /* 0x000fea0003800000 */
[----:B------:R-:W-:Y:S01]  /*1ec0*/  HFMA2.MMA R102, -RZ, RZ, 0, 0 ;  /* 0x00000000ff667435 */ /* 0x000fe200000001ff */
[----:B------:R-:W-:Y:S10]  /*1ed0*/  @!P2 BRA `(.L_x_15461) ;  /* 0x000000000018a947 */ /* 0x000ff40003800000 */
[----:B-----5:R-:W-:Y:S01]  /*1ee0*/  HADD2.F32 R102, -RZ, R80.H1_H1 ;  /* 0x30000050ff667230 */ /* 0x020fe20000004100 */
[----:B------:R-:W-:Y:S06]  /*1ef0*/  BRA `(.L_x_15461) ;  /* 0x0000000000107947 */ /* 0x000fec0003800000 */
.L_x_15460:
[----:B-----5:R-:W-:Y:S02]  /*1f00*/  HADD2.F32 R102, -RZ, R76.H1_H1 ;  /* 0x3000004cff667230 */ /* 0x020fe40000004100 */
[----:B------:R-:W-:-:S03]  /*1f10*/  @P2 HADD2.F32 R85, -RZ, R80.H1_H1 ;  /* 0x30000050ff552230 */ /* 0x000fc60000004100 */
[----:B------:R-:W-:-:S04]  /*1f20*/  FMUL.FTZ R102, R102, UR8 ;  /* 0x0000000866667c20 */ /* 0x000fc80008410000 */
[----:B------:R-:W-:-:S07]  /*1f30*/  @P2 FADD.FTZ R102, R85, R102 ;  /* 0x0000006655662221 */ /* 0x000fce0000010000 */
.L_x_15461:
[----:B------:R-:W-:Y:S05]  /*1f40*/  BSYNC B1 ;  /* 0x0000000000017941 */ /* 0x000fea0003800000 */
.L_x_15459:
[----:B------:R-:W-:Y:S04]  /*1f50*/  BSSY B1, `(.L_x_15462) ;  /* 0x000000a000017945 */ /* 0x000fe80003800000 */
[----:B------:R-:W-:Y:S05]  /*1f60*/  @P3 BRA `(.L_x_15463) ;  /* 0x0000000000103947 */ /* 0x000fea0003800000 */
[----:B------:R-:W-:Y:S01]  /*1f70*/  MOV R103, RZ ;  /* 0x000000ff00677202 */ /* 0x000fe20000000f00 */
[----:B------:R-:W-:Y:S06]  /*1f80*/  @!P2 BRA `(.L_x_15464) ;  /* 0x000000000018a947 */ /* 0x000fec0003800000 */
[----:B-----5:R-:W-:Y:S01]  /*1f90*/  HADD2.F32 R103, -RZ, R81.H0_H0 ;  /* 0x20000051ff677230 */ /* 0x020fe20000004100 */
[----:B------:R-:W-:Y:S06]  /*1fa0*/  BRA `(.L_x_15464) ;  /* 0x0000000000107947 */ /* 0x000fec0003800000 */
.L_x_15463:
[----:B-----5:R-:W-:Y:S02]  /*1fb0*/  HADD2.F32 R103, -RZ, R77.H0_H0 ;  /* 0x2000004dff677230 */ /* 0x020fe40000004100 */
[----:B------:R-:W-:-:S03]  /*1fc0*/  @P2 HADD2.F32 R84, -RZ, R81.H0_H0 ;  /* 0x20000051ff542230 */ /* 0x000fc60000004100 */
[----:B------:R-:W-:-:S04]  /*1fd0*/  FMUL.FTZ R103, R103, UR8 ;  /* 0x0000000867677c20 */ /* 0x000fc80008410000 */
[----:B------:R-:W-:-:S07]  /*1fe0*/  @P2 FADD.FTZ R103, R84, R103 ;  /* 0x0000006754672221 */ /* 0x000fce0000010000 */
.L_x_15464:
[----:B------:R-:W-:Y:S05]  /*1ff0*/  BSYNC B1 ;  /* 0x0000000000017941 */ /* 0x000fea0003800000 */
.L_x_15462:
[----:B------:R-:W-:Y:S04]  /*2000*/  BSSY B1, `(.L_x_15465) ;  /* 0x000000a000017945 */ /* 0x000fe80003800000 */
[----:B------:R-:W-:Y:S05]  /*2010*/  @P3 BRA `(.L_x_15466) ;  /* 0x0000000000103947 */ /* 0x000fea0003800000 */
[----:B------:R-:W-:Y:S01]  /*2020*/  HFMA2.MMA R104, -RZ, RZ, 0, 0 ;  /* 0x00000000ff687435 */ /* 0x000fe200000001ff */
[----:B------:R-:W-:Y:S10]  /*2030*/  @!P2 BRA `(.L_x_15467) ;  /* 0x000000000018a947 */ /* 0x000ff40003800000 */
[----:B-----5:R-:W-:Y:S01]  /*2040*/  HADD2.F32 R104, -RZ, R81.H1_H1 ;  /* 0x30000051ff687230 */ /* 0x020fe20000004100 */
[----:B------:R-:W-:Y:S06]  /*2050*/  BRA `(.L_x_15467) ;  /* 0x0000000000107947 */ /* 0x000fec0003800000 */
.L_x_15466:
[----:B-----5:R-:W-:Y:S02]  /*2060*/  HADD2.F32 R104, -RZ, R77.H1_H1 ;  /* 0x3000004dff687230 */ /* 0x020fe40000004100 */
[----:B------:R-:W-:-:S03]  /*2070*/  @P2 HADD2.F32 R85, -RZ, R81.H1_H1 ;  /* 0x30000051ff552230 */ /* 0x000fc60000004100 */
[----:B------:R-:W-:-:S04]  /*2080*/  FMUL.FTZ R104, R104, UR8 ;  /* 0x0000000868687c20 */ /* 0x000fc80008410000 */
[----:B------:R-:W-:-:S07]  /*2090*/  @P2 FADD.FTZ R104, R85, R104 ;  /* 0x0000006855682221 */ /* 0x000fce0000010000 */
.L_x_15467:
[----:B------:R-:W-:Y:S05]  /*20a0*/  BSYNC B1 ;  /* 0x0000000000017941 */ /* 0x000fea0003800000 */
.L_x_15465:
[----:B------:R-:W-:Y:S04]  /*20b0*/  BSSY B1, `(.L_x_15468) ;  /* 0x000000a000017945 */ /* 0x000fe80003800000 */
[----:B------:R-:W-:Y:S05]  /*20c0*/  @P3 BRA `(.L_x_15469) ;  /* 0x0000000000103947 */ /* 0x000fea0003800000 */
[----:B------:R-:W-:Y:S01]  /*20d0*/  MOV R105, RZ ;  /* 0x000000ff00697202 */ /* 0x000fe20000000f00 */
[----:B------:R-:W-:Y:S06]  /*20e0*/  @!P2 BRA `(.L_x_15470) ;  /* 0x000000000018a947 */ /* 0x000fec0003800000 */
[----:B-----5:R-:W-:Y:S01]  /*20f0*/  HADD2.F32 R105, -RZ, R82.H0_H0 ;  /* 0x20000052ff697230 */ /* 0x020fe20000004100 */
[----:B------:R-:W-:Y:S06]  /*2100*/  BRA `(.L_x_15470) ;  /* 0x0000000000107947 */ /* 0x000fec0003800000 */
.L_x_15469:
[----:B-----5:R-:W-:Y:S02]  /*2110*/  HADD2.F32 R105, -RZ, R78.H0_H0 ;  /* 0x2000004eff697230 */ /* 0x020fe40000004100 */
[----:B------:R-:W-:-:S03]  /*2120*/  @P2 HADD2.F32 R84, -RZ, R82.H0_H0 ;  /* 0x20000052ff542230 */ /* 0x000fc60000004100 */
[----:B------:R-:W-:-:S04]  /*2130*/  FMUL.FTZ R105, R105, UR8 ;  /* 0x0000000869697c20 */ /* 0x000fc80008410000 */
[----:B------:R-:W-:-:S07]  /*2140*/  @P2 FADD.FTZ R105, R84, R105 ;  /* 0x0000006954692221 */ /* 0x000fce0000010000 */
.L_x_15470:
[----:B------:R-:W-:Y:S05]  /*2150*/  BSYNC B1 ;  /* 0x0000000000017941 */ /* 0x000fea0003800000 */
.L_x_15468:
[----:B------:R-:W-:Y:S04]  /*2160*/  BSSY B1, `(.L_x_15471) ;  /* 0x000000a000017945 */ /* 0x000fe80003800000 */
[----:B------:R-:W-:Y:S05]  /*2170*/  @P3 BRA `(.L_x_15472) ;  /* 0x0000000000103947 */ /* 0x000fea0003800000 */
[----:B------:R-:W-:Y:S01]  /*2180*/  HFMA2.MMA R106, -RZ, RZ, 0, 0 ;  /* 0x00000000ff6a7435 */ /* 0x000fe200000001ff */
[----:B------:R-:W-:Y:S10]  /*2190*/  @!P2 BRA `(.L_x_15473) ;  /* 0x000000000018a947 */ /* 0x000ff40003800000 */
[----:B-----5:R-:W-:Y:S01]  /*21a0*/  HADD2.F32 R106, -RZ, R82.H1_H1 ;  /* 0x30000052ff6a7230 */ /* 0x020fe20000004100 */
[----:B------:R-:W-:Y:S06]  /*21b0*/  BRA `(.L_x_15473) ;  /* 0x0000000000107947 */ /* 0x000fec0003800000 */
.L_x_15472:
[----:B-----5:R-:W-:Y:S02]  /*21c0*/  HADD2.F32 R106, -RZ, R78.H1_H1 ;  /* 0x3000004eff6a7230 */ /* 0x020fe40000004100 */
[----:B------:R-:W-:-:S03]  /*21d0*/  @P2 HADD2.F32 R85, -RZ, R82.H1_H1 ;  /* 0x30000052ff552230 */ /* 0x000fc60000004100 */
[----:B------:R-:W-:-:S04]  /*21e0*/  FMUL.FTZ R106, R106, UR8 ;  /* 0x000000086a6a7c20 */ /* 0x000fc80008410000 */
[----:B------:R-:W-:-:S07]  /*21f0*/  @P2 FADD.FTZ R106, R85, R106 ;  /* 0x0000006a556a2221 */ /* 0x000fce0000010000 */
.L_x_15473:
[----:B------:R-:W-:Y:S05]  /*2200*/  BSYNC B1 ;  /* 0x0000000000017941 */ /* 0x000fea0003800000 */
.L_x_15471:
[----:B------:R-:W-:Y:S04]  /*2210*/  BSSY B1, `(.L_x_15474) ;  /* 0x000000a000017945 */ /* 0x000fe80003800000 */
[----:B------:R-:W-:Y:S05]  /*2220*/  @P3 BRA `(.L_x_15475) ;  /* 0x0000000000103947 */ /* 0x000fea0003800000 */
[----:B------:R-:W-:Y:S01]  /*2230*/  MOV R107, RZ ;  /* 0x000000ff006b7202 */ /* 0x000fe20000000f00 */
[----:B------:R-:W-:Y:S06]  /*2240*/  @!P2 BRA `(.L_x_15476) ;  /* 0x000000000018a947 */ /* 0x000fec0003800000 */
[----:B-----5:R-:W-:Y:S01]  /*2250*/  HADD2.F32 R107, -RZ, R83.H0_H0 ;  /* 0x20000053ff6b7230 */ /* 0x020fe20000004100 */
[----:B------:R-:W-:Y:S06]  /*2260*/  BRA `(.L_x_15476) ;  /* 0x0000000000107947 */ /* 0x000fec0003800000 */
.L_x_15475:
[----:B-----5:R-:W-:Y:S02]  /*2270*/  HADD2.F32 R107, -RZ, R79.H0_H0 ;  /* 0x2000004fff6b7230 */ /* 0x020fe40000004100 */
[----:B------:R-:W-:-:S03]  /*2280*/  @P2 HADD2.F32 R84, -RZ, R83.H0_H0 ;  /* 0x20000053ff542230 */ /* 0x000fc60000004100 */
[----:B------:R-:W-:-:S04]  /*2290*/  FMUL.FTZ R107, R107, UR8 ;  /* 0x000000086b6b7c20 */ /* 0x000fc80008410000 */
[----:B------:R-:W-:-:S07]  /*22a0*/  @P2 FADD.FTZ R107, R84, R107 ;  /* 0x0000006b546b2221 */ /* 0x000fce0000010000 */
.L_x_15476:
[----:B------:R-:W-:Y:S05]  /*22b0*/  BSYNC B1 ;  /* 0x0000000000017941 */ /* 0x000fea0003800000 */
.L_x_15474:
[----:B------:R-:W-:Y:S04]  /*22c0*/  BSSY B1, `(.L_x_15477) ;  /* 0x000000a000017945 */ /* 0x000fe80003800000 */
[----:B------:R-:W-:Y:S05]  /*22d0*/  @P3 BRA `(.L_x_15478) ;  /* 0x0000000000103947 */ /* 0x000fea0003800000 */
[----:B------:R-:W-:Y:S01]  /*22e0*/  HFMA2.MMA R108, -RZ, RZ, 0, 0 ;  /* 0x00000000ff6c7435 */ /* 0x000fe200000001ff */
[----:B------:R-:W-:Y:S10]  /*22f0*/  @!P2 BRA `(.L_x_15479) ;  /* 0x000000000018a947 */ /* 0x000ff40003800000 */
[----:B-----5:R-:W-:Y:S01]  /*2300*/  HADD2.F32 R108, -RZ, R83.H1_H1 ;  /* 0x30000053ff6c7230 */ /* 0x020fe20000004100 */
[----:B------:R-:W-:Y:S06]  /*2310*/  BRA `(.L_x_15479) ;  /* 0x0000000000107947 */ /* 0x000fec0003800000 */
.L_x_15478:
[----:B-----5:R-:W-:Y:S02]  /*2320*/  HADD2.F32 R108, -RZ, R79.H1_H1 ;  /* 0x3000004fff6c7230 */ /* 0x020fe40000004100 */
[----:B------:R-:W-:-:S03]  /*2330*/  @P2 HADD2.F32 R85, -RZ, R83.H1_H1 ;  /* 0x30000053ff552230 */ /* 0x000fc60000004100 */
[----:B------:R-:W-:-:S04]  /*2340*/  FMUL.FTZ R108, R108, UR8 ;  /* 0x000000086c6c7c20 */ /* 0x000fc80008410000 */
[----:B------:R-:W-:-:S07]  /*2350*/  @P2 FADD.FTZ R108, R85, R108 ;  /* 0x0000006c556c2221 */ /* 0x000fce0000010000 */
.L_x_15479:
[----:B------:R-:W-:Y:S05]  /*2360*/  BSYNC B1 ;  /* 0x0000000000017941 */ /* 0x000fea0003800000 */
.L_x_15477:
[----:B------:R-:W2:Y:S01]  /*2370*/  LDC.64 R84, c[0x0][0x238] ;  /* 0x00008e00ff547b82 */ /* 0x000ea20000000a00 */
[----:B------:R-:W-:Y:S02]  /*2380*/  F2FP.F16.F32.PACK_AB R87, R108, R107 ;  /* 0x0000006b6c57723e */ /* 0x000fe400000000ff */
[----:B------:R-:W-:Y:S01]  /*2390*/  F2FP.F16.F32.PACK_AB R86, R106, R105 ;  /* 0x000000696a56723e */ /* 0x000fe200000000ff */
[----:B--2---:R-:W-:Y:S01]  /*23a0*/  IMAD.WIDE.U32 R122, R122, 0x10, R84 ;  /* 0x000000107a7a7825 */ /* 0x004fe200078e0054 */
[----:B------:R-:W-:Y:S02]  /*23b0*/  F2FP.F16.F32.PACK_AB R85, R104, R103 ;  /* 0x000000676855723e */ /* 0x000fe400000000ff */
[----:B------:R-:W-:-:S05]  /*23c0*/  F2FP.F16.F32.PACK_AB R84, R102, R101 ;  /* 0x000000656654723e */ /* 0x000fca00000000ff */
[----:B------:R2:W-:Y:S02]  /*23d0*/  STG.E.128 desc[UR4][R122.64], R84 ;  /* 0x000000547a007986 */ /* 0x0005e4000c101d04 */
.L_x_15455:
[----:B------:R-:W-:Y:S05]  /*23e0*/  BSYNC B0 ;  /* 0x0000000000007941 */ /* 0x000fea0003800000 */
.L_x_15454:
        /* <DEDUP_REMOVED lines=129> */
.L_x_15500:
        /* <DEDUP_REMOVED lines=131> */
[C---:B-1----:R-:W-:Y:S01]  /*3430*/  IMAD.WIDE.U32 R122, R117.reuse, 0x10, R122 ;  /* 0x00000010757a7825 */ /* 0x042fe200078e007a */
[----:B------:R-:W-:-:S04]  /*3440*/  IADD3 R117, R117, 0x100, RZ ;  /* 0x0000010075757810 */ /* 0x000fc80007ffe0ff */
[----:B------:R1:W-:Y:S03]  /*3450*/  STG.E.128 desc[UR4][R122.64], R84 ;  /* 0x000000547a007986 */ /* 0x0003e6000c101d04 */
.L_x_15484:
[----:B------:R-:W-:Y:S05]  /*3460*/  BSYNC B1 ;  /* 0x0000000000017941 */ /* 0x000fea0003800000 */
.L_x_15483:
        /* <DEDUP_REMOVED lines=35> */
.L_x_15486:
[----:B------:R-:W-:Y:S05]  /*36a0*/  BSYNC B1 ;  /* 0x0000000000017941 */ /* 0x000fea0003800000 */
.L_x_15485:
        /* <DEDUP_REMOVED lines=35> */
.L_x_15488:
[----:B------:R-:W-:Y:S05]  /*38e0*/  BSYNC B1 ;  /* 0x0000000000017941 */ /* 0x000fea0003800000 */
.L_x_15487:
        /* <DEDUP_REMOVED lines=23> */
[----:B------:R-:W-:Y:S02]  /*3a60*/  F2FP.F16.F32.PACK_AB R86, R124, R123 ;  /* 0x0000007b7c56723e */ /* 0x000fe400000000ff */
[----:B------:R-:W-:Y:S01]  /*3a70*/  F2FP.F16.F32.PACK_AB R87, R120, R87 ;  /* 0x000000577857723e */ /* 0x000fe200000000ff */
[----:B------:R-:W-:Y:S01]  /*3a80*/  FFMA.FTZ R120, R68, R85, R60 ;  /* 0x0000005544787223 */ /* 0x000fe2000001003c */
[----:B------:R-:W-:Y:S01]  /*3a90*/  FFMA.FTZ R85, R70, R121, R62 ;  /* 0x0000007946557223 */ /* 0x000fe2000001003e */
[----:B------:R-:W-:-:S04]  /*3aa0*/  FFMA.FTZ R121, R69, R84, R61 ;  /* 0x0000005445797223 */ /* 0x000fc8000001003d */
[----:B------:R-:W-:Y:S02]  /*3ab0*/  F2FP.F16.F32.PACK_AB R85, R122, R85 ;  /* 0x000000557a55723e */ /* 0x000fe400000000ff */
[----:B------:R-:W-:Y:S01]  /*3ac0*/  F2FP.F16.F32.PACK_AB R84, R121, R120 ;  /* 0x000000787954723e */ /* 0x000fe200000000ff */
[----:B-1----:R-:W-:-:S05]  /*3ad0*/  IMAD.WIDE.U32 R118, R117, 0x10, R118 ;  /* 0x0000001075767825 */ /* 0x002fca00078e0076 */
[----:B------:R4:W-:Y:S02]  /*3ae0*/  STG.E.128 desc[UR4][R118.64], R84 ;  /* 0x0000005476007986 */ /* 0x0009e4000c101d04 */
.L_x_15482:
[----:B------:R-:W-:Y:S05]  /*3af0*/  BSYNC B0 ;  /* 0x0000000000007941 */ /* 0x000fea0003800000 */
.L_x_15481:
[----:B------:R-:W-:Y:S02]  /*3b00*/  IADD3 R112, R112, UR10, RZ ;  /* 0x0000000a70707c10 */ /* 0x000fe4000fffe0ff */
[----:B------:R-:W-:Y:S02]  /*3b10*/  SEL R120, RZ, 0x1, P5 ;  /* 0x00000001ff787807 */ /* 0x000fe40002800000 */
[----:B------:R-:W-:-:S13]  /*3b20*/  ISETP.GE.AND P2, PT, R112, UR11, PT ;  /* 0x0000000b70007c0c */ /* 0x000fda000bf46270 */
[----:B------:R-:W-:Y:S05]  /*3b30*/  @!P2 BRA `(.L_x_15489) ;  /* 0xffffffcc0010a947 */ /* 0x000fea000383ffff */
[----:B------:R-:W-:Y:S05]  /*3b40*/  EXIT ;  /* 0x000000000000794d */ /* 0x000fea0003800000 */
.L_x_15480:
[----:B------:R-:W-:Y:S01]  /*3b50*/  HFMA2.MMA R120, -RZ, RZ, 0, 5.9604644775390625e-08 ;  /* 0x00000001ff787435 */ /* 0x000fe200000001ff */
[----:B------:R-:W-:Y:S02]  /*3b60*/  MOV R121, 0x1f ;  /* 0x0000001f00797802 */ /* 0x000fe40000000f00 */
[----:B------:R-:W-:-:S08]  /*3b70*/  MOV R123, 0xffffffff ;  /* 0xffffffff007b7802 */ /* 0x000fd00000000f00 */
[----:B01---5:R-:W-:Y:S05]  /*3b80*/  WARPSYNC.COLLECTIVE R123, `(.L_x_15490) ;  /* 0x000000007b087348 */ /* 0x023fea0003c00000 */
[----:B------:R2:W3:Y:S02]  /*3b90*/  SHFL.BFLY P6, R124, R122, R120, R121 ;  /* 0x0c0000787a7c7389 */ /* 0x0004e400000c0079 */
[----:B0123-5:R-:W-:Y:S01]  /*3ba0*/  ENDCOLLECTIVE ;  /* 0x000000000000791b */ /* 0x02ffe20003800000 */
.L_x_15490:
[----:B------:R-:W-:Y:S01]  /*3bb0*/  HFMA2.MMA R120, -RZ, RZ, 0, 1.1920928955078125e-07 ;  /* 0x00000002ff787435 */ /* 0x000fe200000001ff */
[----:B------:R-:W-:-:S05]  /*3bc0*/  FADD.FTZ R125, R122, R124 ;  /* 0x0000007c7a7d7221 */ /* 0x000fca0000010000 */
[----:B------:R-:W-:-:S07]  /*3bd0*/  MOV R122, R125 ;  /* 0x0000007d007a7202 */ /* 0x000fce0000000f00 */
[----:B------:R-:W-:Y:S05]  /*3be0*/  WARPSYNC.COLLECTIVE R123, `(.L_x_15491) ;  /* 0x000000007b087348 */ /* 0x000fea0003c00000 */
[----:B------:R0:W1:Y:S02]  /*3bf0*/  SHFL.BFLY P6, R124, R122, R120, R121 ;  /* 0x0c0000787a7c7389 */ /* 0x00006400000c0079 */
[----:B01----:R-:W-:Y:S01]  /*3c00*/  ENDCOLLECTIVE ;  /* 0x000000000000791b */ /* 0x003fe20003800000 */
.L_x_15491:
[----:B------:R-:W-:Y:S01]  /*3c10*/  HFMA2.MMA R120, -RZ, RZ, 0, 2.384185791015625e-07 ;  /* 0x00000004ff787435 */ /* 0x000fe200000001ff */
[----:B------:R-:W-:-:S05]  /*3c20*/  FADD.FTZ R125, R125, R124 ;  /* 0x0000007c7d7d7221 */ /* 0x000fca0000010000 */
[----:B------:R-:W-:-:S07]  /*3c30*/  MOV R122, R125 ;  /* 0x0000007d007a7202 */ /* 0x000fce0000000f00 */
[----:B------:R-:W-:Y:S05]  /*3c40*/  WARPSYNC.COLLECTIVE R123, `(.L_x_15492) ;  /* 0x000000007b087348 */ /* 0x000fea0003c00000 */
[----:B------:R0:W1:Y:S02]  /*3c50*/  SHFL.BFLY P6, R124, R122, R120, R121 ;  /* 0x0c0000787a7c7389 */ /* 0x00006400000c0079 */
[----:B01----:R-:W-:Y:S01]  /*3c60*/  ENDCOLLECTIVE ;  /* 0x000000000000791b */ /* 0x003fe20003800000 */
.L_x_15492:
[----:B------:R-:W-:Y:S01]  /*3c70*/  HFMA2.MMA R120, -RZ, RZ, 0, 4.76837158203125e-07 ;  /* 0x00000008ff787435 */ /* 0x000fe200000001ff */
[----:B------:R-:W-:-:S05]  /*3c80*/  FADD.FTZ R84, R125, R124 ;  /* 0x0000007c7d547221 */ /* 0x000fca0000010000 */
[----:B------:R-:W-:-:S07]  /*3c90*/  MOV R122, R84 ;  /* 0x00000054007a7202 */ /* 0x000fce0000000f00 */
[----:B------:R-:W-:Y:S05]  /*3ca0*/  WARPSYNC.COLLECTIVE R123, `(.L_x_15493) ;  /* 0x000000007b087348 */ /* 0x000fea0003c00000 */
[----:B------:R0:W1:Y:S02]  /*3cb0*/  SHFL.BFLY P6, R124, R122, R120, R121 ;  /* 0x0c0000787a7c7389 */ /* 0x00006400000c0079 */
[----:B01----:R-:W-:Y:S01]  /*3cc0*/  ENDCOLLECTIVE ;  /* 0x000000000000791b */ /* 0x003fe20003800000 */
.L_x_15493:
[----:B------:R-:W-:Y:S01]  /*3cd0*/  HFMA2.MMA R120, -RZ, RZ, 0, 9.5367431640625e-07 ;  /* 0x00000010ff787435 */ /* 0x000fe200000001ff */
[----:B------:R-:W-:-:S05]  /*3ce0*/  FADD.FTZ R85, R84, R124 ;  /* 0x0000007c54557221 */ /* 0x000fca0000010000 */
[----:B------:R-:W-:-:S07]  /*3cf0*/  MOV R122, R85 ;  /* 0x00000055007a7202 */ /* 0x000fce0000000f00 */
[----:B------:R-:W-:Y:S05]  /*3d00*/  WARPSYNC.COLLECTIVE R123, `(.L_x_15494) ;  /* 0x000000007b087348 */ /* 0x000fea0003c00000 */
[----:B------:R0:W1:Y:S02]  /*3d10*/  SHFL.BFLY P6, R124, R122, R120, R121 ;  /* 0x0c0000787a7c7389 */ /* 0x00006400000c0079 */
[----:B01----:R-:W-:Y:S01]  /*3d20*/  ENDCOLLECTIVE ;  /* 0x000000000000791b */ /* 0x003fe20003800000 */
.L_x_15494:
        /* <DEDUP_REMOVED lines=73> */
.L_x_15495:
[----:B------:R-:W-:Y:S01]  /*41c0*/  HFMA2.MMA R120, -RZ, RZ, 0, 1.1920928955078125e-07 ;  /* 0x00000002ff787435 */ /* 0x000fe200000001ff */
[----:B------:R-:W-:-:S10]  /*41d0*/  FADD.FTZ R122, R85, R124 ;  /* 0x0000007c557a7221 */ /* 0x000fd40000010000 */
[----:B------:R-:W-:Y:S05]  /*41e0*/  WARPSYNC.COLLECTIVE R123, `(.L_x_15496) ;  /* 0x000000007b087348 */ /* 0x000fea0003c00000 */
[----:B------:R0:W1:Y:S02]  /*41f0*/  SHFL.BFLY P6, R124, R122, R120, R121 ;  /* 0x0c0000787a7c7389 */ /* 0x00006400000c0079 */
[----:B01----:R-:W-:Y:S01]  /*4200*/  ENDCOLLECTIVE ;  /* 0x000000000000791b */ /* 0x003fe20003800000 */
.L_x_15496:
[----:B------:R-:W-:Y:S01]  /*4210*/  HFMA2.MMA R120, -RZ, RZ, 0, 2.384185791015625e-07 ;  /* 0x00000004ff787435 */ /* 0x000fe200000001ff */
[----:B------:R-:W-:-:S05]  /*4220*/  FADD.FTZ R125, R122, R124 ;  /* 0x0000007c7a7d7221 */ /* 0x000fca0000010000 */
[----:B------:R-:W-:-:S07]  /*4230*/  MOV R122, R125 ;  /* 0x0000007d007a7202 */ /* 0x000fce0000000f00 */
[----:B------:R-:W-:Y:S05]  /*4240*/  WARPSYNC.COLLECTIVE R123, `(.L_x_15497) ;  /* 0x000000007b087348 */ /* 0x000fea0003c00000 */
[----:B------:R0:W1:Y:S02]  /*4250*/  SHFL.BFLY P6, R124, R122, R120, R121 ;  /* 0x0c0000787a7c7389 */ /* 0x00006400000c0079 */
[----:B01----:R-:W-:Y:S01]  /*4260*/  ENDCOLLECTIVE ;  /* 0x000000000000791b */ /* 0x003fe20003800000 */
.L_x_15497:
[----:B------:R-:W-:Y:S01]  /*4270*/  HFMA2.MMA R120, -RZ, RZ, 0, 4.76837158203125e-07 ;  /* 0x00000008ff787435 */ /* 0x000fe200000001ff */
[----:B------:R-:W-:-:S05]  /*4280*/  FADD.FTZ R125, R125, R124 ;  /* 0x0000007c7d7d7221 */ /* 0x000fca0000010000 */
[----:B------:R-:W-:-:S07]  /*4290*/  MOV R122, R125 ;  /* 0x0000007d007a7202 */ /* 0x000fce0000000f00 */
[----:B------:R-:W-:Y:S05]  /*42a0*/  WARPSYNC.COLLECTIVE R123, `(.L_x_15498) ;  /* 0x000000007b087348 */ /* 0x000fea0003c00000 */
[----:B------:R0:W1:Y:S02]  /*42b0*/  SHFL.BFLY P6, R124, R122, R120, R121 ;  /* 0x0c0000787a7c7389 */ /* 0x00006400000c0079 */
[----:B01----:R-:W-:Y:S01]  /*42c0*/  ENDCOLLECTIVE ;  /* 0x000000000000791b */ /* 0x003fe20003800000 */
.L_x_15498:
[----:B------:R-:W-:Y:S01]  /*42d0*/  HFMA2.MMA R120, -RZ, RZ, 0, 9.5367431640625e-07 ;  /* 0x00000010ff787435 */ /* 0x000fe200000001ff */
[----:B------:R-:W-:-:S05]  /*42e0*/  FADD.FTZ R85, R125, R124 ;  /* 0x0000007c7d557221 */ /* 0x000fca0000010000 */
[----:B------:R-:W-:-:S07]  /*42f0*/  MOV R122, R85 ;  /* 0x00000055007a7202 */ /* 0x000fce0000000f00 */
[----:B------:R-:W-:Y:S05]  /*4300*/  WARPSYNC.COLLECTIVE R123, `(.L_x_15499) ;  /* 0x000000007b087348 */ /* 0x000fea0003c00000 */
[----:B------:R0:W1:Y:S02]  /*4310*/  SHFL.BFLY P6, R124, R122, R120, R121 ;  /* 0x0c0000787a7c7389 */ /* 0x00006400000c0079 */
[----:B01----:R-:W-:Y:S01]  /*4320*/  ENDCOLLECTIVE ;  /* 0x000000000000791b */ /* 0x003fe20003800000 */
.L_x_15499:
[----:B------:R-:W-:Y:S05]  /*4330*/  BRA `(.L_x_15500) ;  /* 0xffffffe800307947 */ /* 0x000fea000383ffff */
.L_x_15501:
        /* <DEDUP_REMOVED lines=12> */
.L_x_30266:


//--------------------- .text._ZN10layer_norm13ln_fwd_kernelINS_13Kernel_traitsIf6__halfS2_S2_fjLj8192ELj1ELj1ELj8ELj16ENS_18Kernel_traits_baseILj8192EfS2_S2_S2_fjLj256EEEEELb0ELb0ELb1ELb1EEEvNS_9FwdParamsE --------------------------
	.section	.text._ZN10layer_norm13ln_fwd_kernelINS_13Kernel_traitsIf6__halfS2_S2_fjLj8192ELj1ELj1ELj8ELj16ENS_18Kernel_traits_baseILj8192EfS2_S2_S2_fjLj256EEEEELb0ELb0ELb1ELb1EEEvNS_9FwdParamsE,"ax",@progbits
	.align	128
        .global         _ZN10layer_norm13ln_fwd_kernelINS_13Kernel_traitsIf6__halfS2_S2_fjLj8192ELj1ELj1ELj8ELj16ENS_18Kernel_traits_baseILj8192EfS2_S2_S2_fjLj256EEEEELb0ELb0ELb1ELb1EEEvNS_9FwdParamsE
        .type           _ZN10layer_norm13ln_fwd_kernelINS_13Kernel_traitsIf6__halfS2_S2_fjLj8192ELj1ELj1ELj8ELj16ENS_18Kernel_traits_baseILj8192EfS2_S2_S2_fjLj256EEEEELb0ELb0ELb1ELb1EEEvNS_9FwdParamsE,@function
        .size           _ZN10layer_norm13ln_fwd_kernelINS_13Kernel_traitsIf6__halfS2_S2_fjLj8192ELj1ELj1ELj8ELj16ENS_18Kernel_traits_baseILj8192EfS2_S2_S2_fjLj256EEEEELb0ELb0ELb1ELb1EEEvNS_9FwdParamsE,(.L_x_30267 - _ZN10layer_norm13ln_fwd_kernelINS_13Kernel_traitsIf6__halfS2_S2_fjLj8192ELj1ELj1ELj8ELj16ENS_18Kernel_traits_baseILj8192EfS2_S2_S2_fjLj256EEEEELb0ELb0ELb1ELb1EEEvNS_9FwdParamsE)
        .other          _ZN10layer_norm13ln_fwd_kernelINS_13Kernel_traitsIf6__halfS2_S2_fjLj8192ELj1ELj1ELj8ELj16ENS_18Kernel_traits_baseILj8192EfS2_S2_S2_fjLj256EEEEELb0ELb0ELb1ELb1EEEvNS_9FwdParamsE,@"STO_CUDA_ENTRY STV_DEFAULT"
_ZN10layer_norm13ln_fwd_kernelINS_13Kernel_traitsIf6__halfS2_S2_fjLj8192ELj1ELj1ELj8ELj16ENS_18Kernel_traits_baseILj8192EfS2_S2_S2_fjLj256EEEEELb0ELb0ELb1ELb1EEEvNS_9FwdParamsE:
.text._ZN10layer_norm13ln_fwd_kernelINS_13Kernel_traitsIf6__halfS2_S2_fjLj8192ELj1ELj1ELj8ELj16ENS_18Kernel_traits_baseILj8192EfS2_S2_S2_fjLj256EEEEELb0ELb0ELb1ELb1EEEvNS_9FwdParamsE:
        /* <DEDUP_REMOVED lines=58> */
.L_x_15601:
        /* <DEDUP_REMOVED lines=35> */
.L_x_15503:
[----:B-----5:R-:W-:Y:S02]  /*05d0*/  HADD2.F32 R8, -RZ, R80.H0_H0 ;  /* 0x20000050ff087230 */ /* 0x020fe40000004100 */
[----:B------:R-:W-:-:S03]  /*05e0*/  @P0 HADD2.F32 R3, -RZ, R76.H0_H0 ;  /* 0x2000004cff030230 */ /* 0x000fc60000004100 */
[----:B------:R-:W-:-:S04]  /*05f0*/  FMUL.FTZ R8, R8, UR8 ;  /* 0x0000000808087c20 */ /* 0x000fc80008410000 */
[----:B------:R-:W-:-:S07]  /*0600*/  @P0 FADD.FTZ R8, R8, R3 ;  /* 0x0000000308080221 */ /* 0x000fce0000010000 */
.L_x_15504:
[----:B------:R-:W-:Y:S05]  /*0610*/  BSYNC B0 ;  /* 0x0000000000007941 */ /* 0x000fea0003800000 */
.L_x_15502:
[----:B------:R-:W-:Y:S04]  /*0620*/  BSSY B0, `(.L_x_15505) ;  /* 0x000000a000007945 */ /* 0x000fe80003800000 */
[----:B------:R-:W-:Y:S05]  /*0630*/  @P3 BRA `(.L_x_15506) ;  /* 0x0000000000103947 */ /* 0x000fea0003800000 */
[----:B------:R-:W-:Y:S01]  /*0640*/  HFMA2.MMA R7, -RZ, RZ, 0, 0 ;  /* 0x00000000ff077435 */ /* 0x000fe200000001ff */
[----:B------:R-:W-:Y:S10]  /*0650*/  @!P0 BRA `(.L_x_15507) ;  /* 0x0000000000188947 */ /* 0x000ff40003800000 */
[----:B-----5:R-:W-:Y:S01]  /*0660*/  HADD2.F32 R7, -RZ, R76.H1_H1 ;  /* 0x3000004cff077230 */ /* 0x020fe20000004100 */
[----:B------:R-:W-:Y:S06]  /*0670*/  BRA `(.L_x_15507) ;  /* 0x0000000000107947 */ /* 0x000fec0003800000 */
.L_x_15506:
[----:B-----5:R-:W-:Y:S02]  /*0680*/  HADD2.F32 R7, -RZ, R80.H1_H1 ;  /* 0x30000050ff077230 */ /* 0x020fe40000004100 */
[----:B------:R-:W-:-:S03]  /*0690*/  @P0 HADD2.F32 R0, -RZ, R76.H1_H1 ;  /* 0x3000004cff000230 */ /* 0x000fc60000004100 */
[----:B------:R-:W-:-:S04]  /*06a0*/  FMUL.FTZ R7, R7, UR8 ;  /* 0x0000000807077c20 */ /* 0x000fc80008410000 */
[----:B------:R-:W-:-:S07]  /*06b0*/  @P0 FADD.FTZ R7, R7, R0 ;  /* 0x0000000007070221 */ /* 0x000fce0000010000 */
.L_x_15507:
[----:B------:R-:W-:Y:S05]  /*06c0*/  BSYNC B0 ;  /* 0x0000000000007941 */ /* 0x000fea0003800000 */
.L_x_15505:
[----:B------:R-:W-:Y:S04]  /*06d0*/  BSSY B0, `(.L_x_15508) ;  /* 0x000000a000007945 */ /* 0x000fe80003800000 */
[----:B------:R-:W-:Y:S05]  /*06e0*/  @P3 BRA `(.L_x_15509) ;  /* 0x0000000000103947 */ /* 0x000fea0003800000 */
[----:B------:R-:W-:Y:S01]  /*06f0*/  MOV R6, RZ ;  /* 0x000000ff00067202 */ /* 0x000fe20000000f00 */
[----:B------:R-:W-:Y:S06]  /*0700*/  @!P0 BRA `(.L_x_15510) ;  /* 0x0000000000188947 */ /* 0x000fec0003800000 */
[----:B-----5:R-:W-:Y:S01]  /*0710*/  HADD2.F32 R6, -RZ, R77.H0_H0 ;  /* 0x2000004dff067230 */ /* 0x020fe20000004100 */
[----:B------:R-:W-:Y:S06]  /*0720*/  BRA `(.L_x_15510) ;  /* 0x0000000000107947 */ /* 0x000fec0003800000 */
.L_x_15509:
[----:B-----5:R-:W-:Y:S02]  /*0730*/  HADD2.F32 R6, -RZ, R81.H0_H0 ;  /* 0x20000051ff067230 */ /* 0x020fe40000004100 */
[----:B------:R-:W-:-:S03]  /*0740*/  @P0 HADD2.F32 R3, -RZ, R77.H0_H0 ;  /* 0x2000004dff030230 */ /* 0x000fc60000004100 */
[----:B------:R-:W-:-:S04]  /*0750*/  FMUL.FTZ R6, R6, UR8 ;  /* 0x0000000806067c20 */ /* 0x000fc80008410000 */
[----:B------:R-:W-:-:S07]  /*0760*/  @P0 FADD.FTZ R6, R6, R3 ;  /* 0x0000000306060221 */ /* 0x000fce0000010000 */
.L_x_15510:
[----:B------:R-:W-:Y:S05]  /*0770*/  BSYNC B0 ;  /* 0x0000000000007941 */ /* 0x000fea0003800000 */
.L_x_15508:
[----:B------:R-:W-:Y:S04]  /*0780*/  BSSY B0, `(.L_x_15511) ;  /* 0x000000a000007945 */ /* 0x000fe80003800000 */
[----:B------:R-:W-:Y:S05]  /*0790*/  @P3 BRA `(.L_x_15512) ;  /* 0x0000000000103947 */ /* 0x000fea0003800000 */
[----:B------:R-:W-:Y:S01]  /*07a0*/  HFMA2.MMA R5, -RZ, RZ, 0, 0 ;  /* 0x00000000ff057435 */ /* 0x000fe200000001ff */
[----:B------:R-:W-:Y:S10]  /*07b0*/  @!P0 BRA `(.L_x_15513) ;  /* 0x0000000000188947 */ /* 0x000ff40003800000 */
[----:B-----5:R-:W-:Y:S01]  /*07c0*/  HADD2.F32 R5, -RZ, R77.H1_H1 ;  /* 0x3000004dff057230 */ /* 0x020fe20000004100 */
[----:B------:R-:W-:Y:S06]  /*07d0*/  BRA `(.L_x_15513) ;  /* 0x0000000000107947 */ /* 0x000fec0003800000 */
.L_x_15512:
[----:B-----5:R-:W-:Y:S02]  /*07e0*/  HADD2.F32 R5, -RZ, R81.H1_H1 ;  /* 0x30000051ff057230 */ /* 0x020fe40000004100 */
[----:B------:R-:W-:-:S03]  /*07f0*/  @P0 HADD2.F32 R0, -RZ, R77.H1_H1 ;  /* 0x3000004dff000230 */ /* 0x000fc60000004100 */
[----:B------:R-:W-:-:S04]  /*0800*/  FMUL.FTZ R5, R5, UR8 ;  /* 0x0000000805057c20 */ /* 0x000fc80008410000 */
[----:B------:R-:W-:-:S07]  /*0810*/  @P0 FADD.FTZ R5, R5, R0 ;  /* 0x0000000005050221 */ /* 0x000fce0000010000 */
.L_x_15513:
[----:B------:R-:W-:Y:S05]  /*0820*/  BSYNC B0 ;  /* 0x0000000000007941 */ /* 0x000fea0003800000 */
.L_x_15511:
[----:B------:R-:W-:Y:S04]  /*0830*/  BSSY B0, `(.L_x_15514) ;  /* 0x000000a000007945 */ /* 0x000fe80003800000 */
[----:B------:R-:W-:Y:S05]  /*0840*/  @P3 BRA `(.L_x_15515) ;  /* 0x0000000000103947 */ /* 0x000fea0003800000 */
[----:B------:R-:W-:Y:S01]  /*0850*/  MOV R4, RZ ;  /* 0x000000ff00047202 */ /* 0x000fe20000000f00 */
[----:B------:R-:W-:Y:S06]  /*0860*/  @!P0 BRA `(.L_x_15516) ;  /* 0x0000000000188947 */ /* 0x000fec0003800000 */
[----:B-----5:R-:W-:Y:S01]  /*0870*/  HADD2.F32 R4, -RZ, R78.H0_H0 ;  /* 0x2000004eff047230 */ /* 0x020fe20000004100 */
[----:B------:R-:W-:Y:S06]  /*0880*/  BRA `(.L_x_15516) ;  /* 0x0000000000107947 */ /* 0x000fec0003800000 */
.L_x_15515:
[----:B-----5:R-:W-:Y:S02]  /*0890*/  HADD2.F32 R4, -RZ, R82.H0_H0 ;  /* 0x20000052ff047230 */ /* 0x020fe40000004100 */
[----:B------:R-:W-:-:S03]  /*08a0*/  @P0 HADD2.F32 R3, -RZ, R78.H0_H0 ;  /* 0x2000004eff030230 */ /* 0x000fc60000004100 */
[----:B------:R-:W-:-:S04]  /*08b0*/  FMUL.FTZ R4, R4, UR8 ;  /* 0x0000000804047c20 */ /* 0x000fc80008410000 */
[----:B------:R-:W-:-:S07]  /*08c0*/  @P0 FADD.FTZ R4, R4, R3 ;  /* 0x0000000304040221 */ /* 0x000fce0000010000 */
.L_x_15516:
[----:B------:R-:W-:Y:S05]  /*08d0*/  BSYNC B0 ;  /* 0x0000000000007941 */ /* 0x000fea0003800000 */
.L_x_15514:
[----:B------:R-:W-:Y:S04]  /*08e0*/  BSSY B0, `(.L_x_15517) ;  /* 0x000000a000007945 */ /* 0x000fe80003800000 */
[----:B------:R-:W-:Y:S05]  /*08f0*/  @P3 BRA `(.L_x_15518) ;  /* 0x0000000000103947 */ /* 0x000fea0003800000 */
[----:B------:R-:W-:Y:S01]  /*0900*/  HFMA2.MMA R3, -RZ, RZ, 0, 0 ;  /* 0x00000000ff037435 */ /* 0x000fe200000001ff */
[----:B------:R-:W-:Y:S10]  /*0910*/  @!P0 BRA `(.L_x_15519) ;  /* 0x0000000000188947 */ /* 0x000ff40003800000 */
[----:B-----5:R-:W-:Y:S01]  /*0920*/  HADD2.F32 R3, -RZ, R78.H1_H1 ;  /* 0x3000004eff037230 */ /* 0x020fe20000004100 */
[----:B------:R-:W-:Y:S06]  /*0930*/  BRA `(.L_x_15519) ;  /* 0x0000000000107947 */ /* 0x000fec0003800000 */
.L_x_15518:
[----:B-----5:R-:W-:Y:S02]  /*0940*/  HADD2.F32 R3, -RZ, R82.H1_H1 ;  /* 0x30000052ff037230 */ /* 0x020fe40000004100 */
[----:B------:R-:W-:-:S03]  /*0950*/  @P0 HADD2.F32 R0, -RZ, R78.H1_H1 ;  /* 0x3000004eff000230 */ /* 0x000fc60000004100 */
[----:B------:R-:W-:-:S04]  /*0960*/  FMUL.FTZ R3, R3, UR8 ;  /* 0x0000000803037c20 */ /* 0x000fc80008410000 */
[----:B------:R-:W-:-:S07]  /*0970*/  @P0 FADD.FTZ R3, R3, R0 ;  /* 0x0000000003030221 */ /* 0x000fce0000010000 */
.L_x_15519:
[----:B------:R-:W-:Y:S05]  /*0980*/  BSYNC B0 ;  /* 0x0000000000007941 */ /* 0x000fea0003800000 */
.L_x_15517:
[----:B------:R-:W-:Y:S04]  /*0990*/  BSSY B0, `(.L_x_15520) ;  /* 0x000000a000007945 */ /* 0x000fe80003800000 */
[----:B------:R-:W-:Y:S05]  /*09a0*/  @P3 BRA `(.L_x_15521) ;  /* 0x0000000000103947 */ /* 0x000fea0003800000 */
[----:B------:R-:W-:Y:S01]  /*09b0*/  MOV R2, RZ ;  /* 0x000000ff00027202 */ /* 0x000fe20000000f00 */
[----:B------:R-:W-:Y:S06]  /*09c0*/  @!P0 BRA `(.L_x_15522) ;  /* 0x0000000000188947 */ /* 0x000fec0003800000 */
[----:B-----5:R-:W-:Y:S01]  /*09d0*/  HADD2.F32 R2, -RZ, R79.H0_H0 ;  /* 0x2000004fff027230 */ /* 0x020fe20000004100 */
[----:B------:R-:W-:Y:S06]  /*09e0*/  BRA `(.L_x_15522) ;  /* 0x0000000000107947 */ /* 0x000fec0003800000 */
.L_x_15521:
[----:B-----5:R-:W-:Y:S02]  /*09f0*/  HADD2.F32 R2, -RZ, R83.H0_H0 ;  /* 0x20000053ff027230 */ /* 0x020fe40000004100 */
[----:B------:R-:W-:-:S03]  /*0a00*/  @P0 HADD2.F32 R85, -RZ, R79.H0_H0 ;  /* 0x2000004fff550230 */ /* 0x000fc60000004100 */
[----:B------:R-:W-:-:S04]  /*0a10*/  FMUL.FTZ R2, R2, UR8 ;  /* 0x0000000802027c20 */ /* 0x000fc80008410000 */
[----:B------:R-:W-:-:S07]  /*0a20*/  @P0 FADD.FTZ R2, R2, R85 ;  /* 0x0000005502020221 */ /* 0x000fce0000010000 */
.L_x_15522:
[----:B------:R-:W-:Y:S05]  /*0a30*/  BSYNC B0 ;  /* 0x0000000000007941 */ /* 0x000fea0003800000 */
.L_x_15520:
[----:B------:R-:W-:Y:S04]  /*0a40*/  BSSY B0, `(.L_x_15523) ;  /* 0x000000a000007945 */ /* 0x000fe80003800000 */
[----:B------:R-:W-:Y:S05]  /*0a50*/  @P3 BRA `(.L_x_15524) ;  /* 0x0000000000103947 */ /* 0x000fea0003800000 */
[----:B------:R-:W-:Y:S01]  /*0a60*/  HFMA2.MMA R0, -RZ, RZ, 0, 0 ;  /* 0x00000000ff007435 */ /* 0x000fe200000001ff */
[----:B------:R-:W-:Y:S10]  /*0a70*/  @!P0 BRA `(.L_x_15525) ;  /* 0x0000000000188947 */ /* 0x000ff40003800000 */
[----:B-----5:R-:W-:Y:S01]  /*0a80*/  HADD2.F32 R0, -RZ, R79.H1_H1 ;  /* 0x3000004fff007230 */ /* 0x020fe20000004100 */
[----:B------:R-:W-:Y:S06]  /*0a90*/  BRA `(.L_x_15525) ;  /* 0x0000000000107947 */ /* 0x000fec0003800000 */
.L_x_15524:
[----:B-----5:R-:W-:Y:S02]  /*0aa0*/  HADD2.F32 R0, -RZ, R83.H1_H1 ;  /* 0x30000053ff007230 */ /* 0x020fe40000004100 */
[----:B------:R-:W-:-:S03]  /*0ab0*/  @P0 HADD2.F32 R85, -RZ, R79.H1_H1 ;  /* 0x3000004fff550230 */ /* 0x000fc60000004100 */
[----:B------:R-:W-:-:S04]  /*0ac0*/  FMUL.FTZ R0, R0, UR8 ;  /* 0x0000000800007c20 */ /* 0x000fc80008410000 */
[----:B------:R-:W-:-:S07]  /*0ad0*/  @P0 FADD.FTZ R0, R0, R85 ;  /* 0x0000005500000221 */ /* 0x000fce0000010000 */
.L_x_15525:
[----:B------:R-:W-:Y:S05]  /*0ae0*/  BSYNC B0 ;  /* 0x0000000000007941 */ /* 0x000fea0003800000 */
.L_x_15523:
        /* <DEDUP_REMOVED lines=21> */
.L_x_15527:
[----:B-----5:R-:W-:Y:S02]  /*0c40*/  HADD2.F32 R100, -RZ, R80.H0_H0 ;  /* 0x20000050ff647230 */ /* 0x020fe40000004100 */
[----:B0-----:R-:W-:-:S03]  /*0c50*/  @P0 HADD2.F32 R85, -RZ, R76.H0_H0 ;  /* 0x2000004cff550230 */ /* 0x001fc60000004100 */
[----:B------:R-:W-:-:S04]  /*0c60*/  FMUL.FTZ R100, R100, UR8 ;  /* 0x0000000864647c20 */ /* 0x000fc80008410000 */
[----:B------:R-:W-:-:S07]  /*0c70*/  @P0 FADD.FTZ R100, R85, R100 ;  /* 0x0000006455640221 */ /* 0x000fce0000010000 */
.L_x_15528:
[----:B------:R-:W-:Y:S05]  /*0c80*/  BSYNC B0 ;  /* 0x0000000000007941 */ /* 0x000fea0003800000 */
.L_x_15526:
[----:B------:R-:W-:Y:S04]  /*0c90*/  BSSY B0, `(.L_x_15529) ;  /* 0x000000a000007945 */ /* 0x000fe80003800000 */
[----:B------:R-:W-:Y:S05]  /*0ca0*/  @P3 BRA `(.L_x_15530) ;  /* 0x0000000000103947 */ /* 0x000fea0003800000 */
[----:B0-----:R-:W-:Y:S01]  /*0cb0*/  HFMA2.MMA R99, -RZ, RZ, 0, 0 ;  /* 0x00000000ff637435 */ /* 0x001fe200000001ff */
[----:B------:R-:W-:Y:S10]  /*0cc0*/  @!P0 BRA `(.L_x_15531) ;  /* 0x0000000000188947 */ /* 0x000ff40003800000 */
[----:B-----5:R-:W-:Y:S01]  /*0cd0*/  HADD2.F32 R99, -RZ, R76.H1_H1 ;  /* 0x3000004cff637230 */ /* 0x020fe20000004100 */
[----:B------:R-:W-:Y:S06]  /*0ce0*/  BRA `(.L_x_15531) ;  /* 0x0000000000107947 */ /* 0x000fec0003800000 */
.L_x_15530:
[----:B0----5:R-:W-:Y:S02]  /*0cf0*/  HADD2.F32 R99, -RZ, R80.H1_H1 ;  /* 0x30000050ff637230 */ /* 0x021fe40000004100 */
[----:B------:R-:W-:-:S03]  /*0d00*/  @P0 HADD2.F32 R84, -RZ, R76.H1_H1 ;  /* 0x3000004cff540230 */ /* 0x000fc60000004100 */
[----:B------:R-:W-:-:S04]  /*0d10*/  FMUL.FTZ R99, R99, UR8 ;  /* 0x0000000863637c20 */ /* 0x000fc80008410000 */
[----:B------:R-:W-:-:S07]  /*0d20*/  @P0 FADD.FTZ R99, R84, R99 ;  /* 0x0000006354630221 */ /* 0x000fce0000010000 */
.L_x_15531:
[----:B------:R-:W-:Y:S05]  /*0d30*/  BSYNC B0 ;  /* 0x0000000000007941 */ /* 0x000fea0003800000 */
.L_x_15529:
[----:B------:R-:W-:Y:S04]  /*0d40*/  BSSY B0, `(.L_x_15532) ;  /* 0x000000a000007945 */ /* 0x000fe80003800000 */
[----:B------:R-:W-:Y:S05]  /*0d50*/  @P3 BRA `(.L_x_15533) ;  /* 0x0000000000103947 */ /* 0x000fea0003800000 */
[----:B------:R-:W-:Y:S01]  /*0d60*/  MOV R98, RZ ;  /* 0x000000ff00627202 */ /* 0x000fe20000000f00 */
[----:B------:R-:W-:Y:S06]  /*0d70*/  @!P0 BRA `(.L_x_15534) ;  /* 0x0000000000188947 */ /* 0x000fec0003800000 */
[----:B-----5:R-:W-:Y:S01]  /*0d80*/  HADD2.F32 R98, -RZ, R77.H0_H0 ;  /* 0x2000004dff627230 */ /* 0x020fe20000004100 */
[----:B------:R-:W-:Y:S06]  /*0d90*/  BRA `(.L_x_15534) ;  /* 0x0000000000107947 */ /* 0x000fec0003800000 */
.L_x_15533:
[----:B-----5:R-:W-:Y:S02]  /*0da0*/  HADD2.F32 R98, -RZ, R81.H0_H0 ;  /* 0x20000051ff627230 */ /* 0x020fe40000004100 */
[----:B------:R-:W-:-:S03]  /*0db0*/  @P0 HADD2.F32 R85, -RZ, R77.H0_H0 ;  /* 0x2000004dff550230 */ /* 0x000fc60000004100 */
[----:B------:R-:W-:-:S04]  /*0dc0*/  FMUL.FTZ R98, R98, UR8 ;  /* 0x0000000862627c20 */ /* 0x000fc80008410000 */
[----:B------:R-:W-:-:S07]  /*0dd0*/  @P0 FADD.FTZ R98, R85, R98 ;  /* 0x0000006255620221 */ /* 0x000fce0000010000 */
.L_x_15534:
[----:B------:R-:W-:Y:S05]  /*0de0*/  BSYNC B0 ;  /* 0x0000000000007941 */ /* 0x000fea0003800000 */
.L_x_15532:
[----:B------:R-:W-:Y:S04]  /*0df0*/  BSSY B0, `(.L_x_15535) ;  /* 0x000000a000007945 */ /* 0x000fe80003800000 */
[----:B------:R-:W-:Y:S05]  /*0e00*/  @P3 BRA `(.L_x_15536) ;  /* 0x0000000000103947 */ /* 0x000fea0003800000 */
[----:B------:R-:W-:Y:S01]  /*0e10*/  HFMA2.MMA R95, -RZ, RZ, 0, 0 ;  /* 0x00000000ff5f7435 */ /* 0x000fe200000001ff */
[----:B------:R-:W-:Y:S10]  /*0e20*/  @!P0 BRA `(.L_x_15537) ;  /* 0x0000000000188947 */ /* 0x000ff40003800000 */
[----:B-----5:R-:W-:Y:S01]  /*0e30*/  HADD2.F32 R95, -RZ, R77.H1_H1 ;  /* 0x3000004dff5f7230 */ /* 0x020fe20000004100 */
[----:B------:R-:W-:Y:S06]  /*0e40*/  BRA `(.L_x_15537) ;  /* 0x0000000000107947 */ /* 0x000fec0003800000 */
.L_x_15536:
[----:B-----5:R-:W-:Y:S02]  /*0e50*/  HADD2.F32 R95, -RZ, R81.H1_H1 ;  /* 0x30000051ff5f7230 */ /* 0x020fe40000004100 */
[----:B------:R-:W-:-:S03]  /*0e60*/  @P0 HADD2.F32 R84, -RZ, R77.H1_H1 ;  /* 0x3000004dff540230 */ /* 0x000fc60000004100 */
[----:B------:R-:W-:-:S04]  /*0e70*/  FMUL.FTZ R95, R95, UR8 ;  /* 0x000000085f5f7c20 */ /* 0x000fc80008410000 */
[----:B------:R-:W-:-:S07]  /*0e80*/  @P0 FADD.FTZ R95, R84, R95 ;  /* 0x0000005f545f0221 */ /* 0x000fce0000010000 */
.L_x_15537:
[----:B------:R-:W-:Y:S05]  /*0e90*/  BSYNC B0 ;  /* 0x0000000000007941 */ /* 0x000fea0003800000 */
.L_x_15535:
[----:B------:R-:W-:Y:S04]  /*0ea0*/  BSSY B0, `(.L_x_15538) ;  /* 0x000000a000007945 */ /* 0x000fe80003800000 */
[----:B------:R-:W-:Y:S05]  /*0eb0*/  @P3 BRA `(.L_x_15539) ;  /* 0x0000000000103947 */ /* 0x000fea0003800000 */
[----:B------:R-:W-:Y:S01]  /*0ec0*/  MOV R94, RZ ;  /* 0x000000ff005e7202 */ /* 0x000fe20000000f00 */
[----:B------:R-:W-:Y:S06]  /*0ed0*/  @!P0 BRA `(.L_x_15540) ;  /* 0x0000000000188947 */ /* 0x000fec0003800000 */
[----:B-----5:R-:W-:Y:S01]  /*0ee0*/  HADD2.F32 R94, -RZ, R78.H0_H0 ;  /* 0x2000004eff5e7230 */ /* 0x020fe20000004100 */
[----:B------:R-:W-:Y:S06]  /*0ef0*/  BRA `(.L_x_15540) ;  /* 0x0000000000107947 */ /* 0x000fec0003800000 */
.L_x_15539:
[----:B-----5:R-:W-:Y:S02]  /*0f00*/  HADD2.F32 R94, -RZ, R82.H0_H0 ;  /* 0x20000052ff5e7230 */ /* 0x020fe40000004100 */
[----:B------:R-:W-:-:S03]  /*0f10*/  @P0 HADD2.F32 R85, -RZ, R78.H0_H0 ;  /* 0x2000004eff550230 */ /* 0x000fc60000004100 */
[----:B------:R-:W-:-:S04]  /*0f20*/  FMUL.FTZ R94, R94, UR8 ;  /* 0x000000085e5e7c20 */ /* 0x000fc80008410000 */
[----:B------:R-:W-:-:S07]  /*0f30*/  @P0 FADD.FTZ R94, R85, R94 ;  /* 0x0000005e555e0221 */ /* 0x000fce0000010000 */
.L_x_15540:
[----:B------:R-:W-:Y:S05]  /*0f40*/  BSYNC B0 ;  /* 0x0000000000007941 */ /* 0x000fea0003800000 */
.L_x_15538:
[----:B------:R-:W-:Y:S04]  /*0f50*/  BSSY B0, `(.L_x_15541) ;  /* 0x000000a000007945 */ /* 0x000fe80003800000 */
[----:B------:R-:W-:Y:S05]  /*0f60*/  @P3 BRA `(.L_x_15542) ;  /* 0x0000000000103947 */ /* 0x000fea0003800000 */
[----:B------:R-:W-:Y:S01]  /*0f70*/  HFMA2.MMA R93, -RZ, RZ, 0, 0 ;  /* 0x00000000ff5d7435 */ /* 0x000fe200000001ff */
[----:B------:R-:W-:Y:S10]  /*0f80*/  @!P0 BRA `(.L_x_15543) ;  /* 0x0000000000188947 */ /* 0x000ff40003800000 */
[----:B-----5:R-:W-:Y:S01]  /*0f90*/  HADD2.F32 R93, -RZ, R78.H1_H1 ;  /* 0x3000004eff5d7230 */ /* 0x020fe20000004100 */
[----:B------:R-:W-:Y:S06]  /*0fa0*/  BRA `(.L_x_15543) ;  /* 0x0000000000107947 */ /* 0x000fec0003800000 */
.L_x_15542:
[----:B-----5:R-:W-:Y:S02]  /*0fb0*/  HADD2.F32 R93, -RZ, R82.H1_H1 ;  /* 0x30000052ff5d7230 */ /* 0x020fe40000004100 */
[----:B------:R-:W-:-:S03]  /*0fc0*/  @P0 HADD2.F32 R84, -RZ, R78.H1_H1 ;  /* 0x3000004eff540230 */ /* 0x000fc60000004100 */
[----:B------:R-:W-:-:S04]  /*0fd0*/  FMUL.FTZ R93, R93, UR8 ;  /* 0x000000085d5d7c20 */ /* 0x000fc80008410000 */
[----:B------:R-:W-:-:S07]  /*0fe0*/  @P0 FADD.FTZ R93, R84, R93 ;  /* 0x0000005d545d0221 */ /* 0x000fce0000010000 */
.L_x_15543:
[----:B------:R-:W-:Y:S05]  /*0ff0*/  BSYNC B0 ;  /* 0x0000000000007941 */ /* 0x000fea0003800000 */
.L_x_15541:
[----:B------:R-:W-:Y:S04]  /*1000*/  BSSY B0, `(.L_x_15544) ;  /* 0x000000a000007945 */ /* 0x000fe80003800000 */
[----:B------:R-:W-:Y:S05]  /*1010*/  @P3 BRA `(.L_x_15545) ;  /* 0x0000000000103947 */ /* 0x000fea0003800000 */
[----:B------:R-:W-:Y:S01]  /*1020*/  MOV R92, RZ ;  /* 0x000000ff005c7202 */ /* 0x000fe20000000f00 */
[----:B------:R-:W-:Y:S06]  /*1030*/  @!P0 BRA `(.L_x_15546) ;  /* 0x0000000000188947 */ /* 0x000fec0003800000 */
[----:B-----5:R-:W-:Y:S01]  /*1040*/  HADD2.F32 R92, -RZ, R79.H0_H0 ;  /* 0x2000004fff5c7230 */ /* 0x020fe20000004100 */
[----:B------:R-:W-:Y:S06]  /*1050*/  BRA `(.L_x_15546) ;  /* 0x0000000000107947 */ /* 0x000fec0003800000 */
.L_x_15545:
[----:B-----5:R-:W-:Y:S02]  /*1060*/  HADD2.F32 R92, -RZ, R83.H0_H0 ;  /* 0x20000053ff5c7230 */ /* 0x020fe40000004100 */
[----:B------:R-:W-:-:S03]  /*1070*/  @P0 HADD2.F32 R85, -RZ, R79.H0_H0 ;  /* 0x2000004fff550230 */ /* 0x000fc60000004100 */
[----:B------:R-:W-:-:S04]  /*1080*/  FMUL.FTZ R92, R92, UR8 ;  /* 0x000000085c5c7c20 */ /* 0x000fc80008410000 */
[----:B------:R-:W-:-:S07]  /*1090*/  @P0 FADD.FTZ R92, R85, R92 ;  /* 0x0000005c555c0221 */ /* 0x000fce0000010000 */
.L_x_15546:
[----:B------:R-:W-:Y:S05]  /*10a0*/  BSYNC B0 ;  /* 0x0000000000007941 */ /* 0x000fea0003800000 */
.L_x_15544:
[----:B------:R-:W-:Y:S04]  /*10b0*/  BSSY B0, `(.L_x_15547) ;  /* 0x000000a000007945 */ /* 0x000fe80003800000 */
[----:B------:R-:W-:Y:S05]  /*10c0*/  @P3 BRA `(.L_x_15548) ;  /* 0x0000000000103947 */ /* 0x000fea0003800000 */
[----:B------:R-:W-:Y:S01]  /*10d0*/  HFMA2.MMA R91, -RZ, RZ, 0, 0 ;  /* 0x00000000ff5b7435 */ /* 0x000fe200000001ff */
[----:B------:R-:W-:Y:S10]  /*10e0*/  @!P0 BRA `(.L_x_15549) ;  /* 0x0000000000188947 */ /* 0x000ff40003800000 */
[----:B-----5:R-:W-:Y:S01]  /*10f0*/  HADD2.F32 R91, -RZ, R79.H1_H1 ;  /* 0x3000004fff5b7230 */ /* 0x020fe20000004100 */
[----:B------:R-:W-:Y:S06]  /*1100*/  BRA `(.L_x_15549) ;  /* 0x0000000000107947 */ /* 0x000fec0003800000 */
.L_x_15548:
[----:B-----5:R-:W-:Y:S02]  /*1110*/  HADD2.F32 R91, -RZ, R83.H1_H1 ;  /* 0x30000053ff5b7230 */ /* 0x020fe40000004100 */
[----:B------:R-:W-:-:S03]  /*1120*/  @P0 HADD2.F32 R84, -RZ, R79.H1_H1 ;  /* 0x3000004fff540230 */ /* 0x000fc60000004100 */
[----:B------:R-:W-:-:S04]  /*1130*/  FMUL.FTZ R91, R91, UR8 ;  /* 0x000000085b5b7c20 */ /* 0x000fc80008410000 */
[----:B------:R-:W-:-:S07]  /*1140*/  @P0 FADD.FTZ R91, R84, R91 ;  /* 0x0000005b545b0221 */ /* 0x000fce0000010000 */
.L_x_15549:
[----:B------:R-:W-:Y:S05]  /*1150*/  BSYNC B0 ;  /* 0x0000000000007941 */ /* 0x000fea0003800000 */
.L_x_15547:
[----:B------:R-:W0:Y:S01]  /*1160*/  @P2 LDC.64 R104, c[0x0][0x220] ;  /* 0x00008800ff682b82 */ /* 0x000e220000000a00 */
[----:B------:R-:W-:Y:S01]  /*1170*/  @P2 IADD3 R101, R116, 0x200, RZ ;  /* 0x0000020074652810 */ /* 0x000fe20007ffe0ff */
[----:B------:R-:W-:Y:S01]  /*1180*/  IMAD.WIDE.U32 R106, R107, 0x10, R96 ;  /* 0x000000106b6a7825 */ /* 0x000fe200078e0060 */
[----:B------:R-:W-:Y:S02]  /*1190*/  IADD3 R114, R117, 0x200, RZ ;  /* 0x0000020075727810 */ /* 0x000fe40007ffe0ff */
        /* <DEDUP_REMOVED lines=16> */
.L_x_15551:
[----:B-----5:R-:W-:Y:S02]  /*12a0*/  HADD2.F32 R108, -RZ, R80.H0_H0 ;  /* 0x20000050ff6c7230 */ /* 0x020fe40000004100 */
[----:B--2---:R-:W-:-:S03]  /*12b0*/  @P0 HADD2.F32 R85, -RZ, R76.H0_H0 ;  /* 0x2000004cff550230 */ /* 0x004fc60000004100 */
[----:B------:R-:W-:-:S04]  /*12c0*/  FMUL.FTZ R108, R108, UR8 ;  /* 0x000000086c6c7c20 */ /* 0x000fc80008410000 */
[----:B------:R-:W-:-:S07]  /*12d0*/  @P0 FADD.FTZ R108, R85, R108 ;  /* 0x0000006c556c0221 */ /* 0x000fce0000010000 */
.L_x_15552:
[----:B------:R-:W-:Y:S05]  /*12e0*/  BSYNC B0 ;  /* 0x0000000000007941 */ /* 0x000fea0003800000 */
.L_x_15550:
[----:B------:R-:W-:Y:S04]  /*12f0*/  BSSY B0, `(.L_x_15553) ;  /* 0x000000a000007945 */ /* 0x000fe80003800000 */
[----:B------:R-:W-:Y:S05]  /*1300*/  @P3 BRA `(.L_x_15554) ;  /* 0x0000000000103947 */ /* 0x000fea0003800000 */
[----:B--2---:R-:W-:Y:S01]  /*1310*/  HFMA2.MMA R107, -RZ, RZ, 0, 0 ;  /* 0x00000000ff6b7435 */ /* 0x004fe200000001ff */
[----:B------:R-:W-:Y:S10]  /*1320*/  @!P0 BRA `(.L_x_15555) ;  /* 0x0000000000188947 */ /* 0x000ff40003800000 */
[----:B-----5:R-:W-:Y:S01]  /*1330*/  HADD2.F32 R107, -RZ, R76.H1_H1 ;  /* 0x3000004cff6b7230 */ /* 0x020fe20000004100 */
[----:B------:R-:W-:Y:S06]  /*1340*/  BRA `(.L_x_15555) ;  /* 0x0000000000107947 */ /* 0x000fec0003800000 */
.L_x_15554:
[----:B--2--5:R-:W-:Y:S02]  /*1350*/  HADD2.F32 R107, -RZ, R80.H1_H1 ;  /* 0x30000050ff6b7230 */ /* 0x024fe40000004100 */
[----:B------:R-:W-:-:S03]  /*1360*/  @P0 HADD2.F32 R84, -RZ, R76.H1_H1 ;  /* 0x3000004cff540230 */ /* 0x000fc60000004100 */
[----:B------:R-:W-:-:S04]  /*1370*/  FMUL.FTZ R107, R107, UR8 ;  /* 0x000000086b6b7c20 */ /* 0x000fc80008410000 */
[----:B------:R-:W-:-:S07]  /*1380*/  @P0 FADD.FTZ R107, R84, R107 ;  /* 0x0000006b546b0221 */ /* 0x000fce0000010000 */
.L_x_15555:
[----:B------:R-:W-:Y:S05]  /*1390*/  BSYNC B0 ;  /* 0x0000000000007941 */ /* 0x000fea0003800000 */
.L_x_15553:
[----:B------:R-:W-:Y:S04]  /*13a0*/  BSSY B0, `(.L_x_15556) ;  /* 0x000000a000007945 */ /* 0x000fe80003800000 */
[----:B------:R-:W-:Y:S05]  /*13b0*/  @P3 BRA `(.L_x_15557) ;  /* 0x0000000000103947 */ /* 0x000fea0003800000 */
[----:B------:R-:W-:Y:S01]  /*13c0*/  MOV R106, RZ ;  /* 0x000000ff006a7202 */ /* 0x000fe20000000f00 */
[----:B------:R-:W-:Y:S06]  /*13d0*/  @!P0 BRA `(.L_x_15558) ;  /* 0x0000000000188947 */ /* 0x000fec0003800000 */
[----:B-----5:R-:W-:Y:S01]  /*13e0*/  HADD2.F32 R106, -RZ, R77.H0_H0 ;  /* 0x2000004dff6a7230 */ /* 0x020fe20000004100 */
[----:B------:R-:W-:Y:S06]  /*13f0*/  BRA `(.L_x_15558) ;  /* 0x0000000000107947 */ /* 0x000fec0003800000 */
.L_x_15557:
[----:B-----5:R-:W-:Y:S02]  /*1400*/  HADD2.F32 R106, -RZ, R81.H0_H0 ;  /* 0x20000051ff6a7230 */ /* 0x020fe40000004100 */
[----:B------:R-:W-:-:S03]  /*1410*/  @P0 HADD2.F32 R85, -RZ, R77.H0_H0 ;  /* 0x2000004dff550230 */ /* 0x000fc60000004100 */
[----:B------:R-:W-:-:S04]  /*1420*/  FMUL.FTZ R106, R106, UR8 ;  /* 0x000000086a6a7c20 */ /* 0x000fc80008410000 */
[----:B------:R-:W-:-:S07]  /*1430*/  @P0 FADD.FTZ R106, R85, R106 ;  /* 0x0000006a556a0221 */ /* 0x000fce0000010000 */
.L_x_15558:
[----:B------:R-:W-:Y:S05]  /*1440*/  BSYNC B0 ;  /* 0x0000000000007941 */ /* 0x000fea0003800000 */
.L_x_15556:
[----:B------:R-:W-:Y:S04]  /*1450*/  BSSY B0, `(.L_x_15559) ;  /* 0x000000a000007945 */ /* 0x000fe80003800000 */
[----:B------:R-:W-:Y:S05]  /*1460*/  @P3 BRA `(.L_x_15560) ;  /* 0x0000000000103947 */ /* 0x000fea0003800000 */
[----:B------:R-:W-:Y:S01]  /*1470*/  HFMA2.MMA R105, -RZ, RZ, 0, 0 ;  /* 0x00000000ff697435 */ /* 0x000fe200000001ff */
[----:B------:R-:W-:Y:S10]  /*1480*/  @!P0 BRA `(.L_x_15561) ;  /* 0x0000000000188947 */ /* 0x000ff40003800000 */
[----:B-----5:R-:W-:Y:S01]  /*1490*/  HADD2.F32 R105, -RZ, R77.H1_H1 ;  /* 0x3000004dff697230 */ /* 0x020fe20000004100 */
[----:B------:R-:W-:Y:S06]  /*14a0*/  BRA `(.L_x_15561) ;  /* 0x0000000000107947 */ /* 0x000fec0003800000 */
.L_x_15560:
[----:B-----5:R-:W-:Y:S02]  /*14b0*/  HADD2.F32 R105, -RZ, R81.H1_H1 ;  /* 0x30000051ff697230 */ /* 0x020fe40000004100 */
[----:B------:R-:W-:-:S03]  /*14c0*/  @P0 HADD2.F32 R84, -RZ, R77.H1_H1 ;  /* 0x3000004dff540230 */ /* 0x000fc60000004100 */
[----:B------:R-:W-:-:S04]  /*14d0*/  FMUL.FTZ R105, R105, UR8 ;  /* 0x0000000869697c20 */ /* 0x000fc80008410000 */
[----:B------:R-:W-:-:S07]  /*14e0*/  @P0 FADD.FTZ R105, R84, R105 ;  /* 0x0000006954690221 */ /* 0x000fce0000010000 */
.L_x_15561:
[----:B------:R-:W-:Y:S05]  /*14f0*/  BSYNC B0 ;  /* 0x0000000000007941 */ /* 0x000fea0003800000 */
.L_x_15559:
[----:B------:R-:W-:Y:S04]  /*1500*/  BSSY B0, `(.L_x_15562) ;  /* 0x000000a000007945 */ /* 0x000fe80003800000 */
[----:B------:R-:W-:Y:S05]  /*1510*/  @P3 BRA `(.L_x_15563) ;  /* 0x0000000000103947 */ /* 0x000fea0003800000 */
[----:B------:R-:W-:Y:S01]  /*1520*/  MOV R104, RZ ;  /* 0x000000ff00687202 */ /* 0x000fe20000000f00 */
[----:B------:R-:W-:Y:S06]  /*1530*/  @!P0 BRA `(.L_x_15564) ;  /* 0x0000000000188947 */ /* 0x000fec0003800000 */
[----:B-----5:R-:W-:Y:S01]  /*1540*/  HADD2.F32 R104, -RZ, R78.H0_H0 ;  /* 0x2000004eff687230 */ /* 0x020fe20000004100 */
[----:B------:R-:W-:Y:S06]  /*1550*/  BRA `(.L_x_15564) ;  /* 0x0000000000107947 */ /* 0x000fec0003800000 */
.L_x_15563:
[----:B-----5:R-:W-:Y:S02]  /*1560*/  HADD2.F32 R104, -RZ, R82.H0_H0 ;  /* 0x20000052ff687230 */ /* 0x020fe40000004100 */
[----:B------:R-:W-:-:S03]  /*1570*/  @P0 HADD2.F32 R85, -RZ, R78.H0_H0 ;  /* 0x2000004eff550230 */ /* 0x000fc60000004100 */
[----:B------:R-:W-:-:S04]  /*1580*/  FMUL.FTZ R104, R104, UR8 ;  /* 0x0000000868687c20 */ /* 0x000fc80008410000 */
[----:B------:R-:W-:-:S07]  /*1590*/  @P0 FADD.FTZ R104, R85, R104 ;  /* 0x0000006855680221 */ /* 0x000fce0000010000 */
.L_x_15564:
[----:B------:R-:W-:Y:S05]  /*15a0*/  BSYNC B0 ;  /* 0x0000000000007941 */ /* 0x000fea0003800000 */
.L_x_15562:
[----:B------:R-:W-:Y:S04]  /*15b0*/  BSSY B0, `(.L_x_15565) ;  /* 0x000000a000007945 */ /* 0x000fe80003800000 */
[----:B------:R-:W-:Y:S05]  /*15c0*/  @P3 BRA `(.L_x_15566) ;  /* 0x0000000000103947 */ /* 0x000fea0003800000 */
[----:B------:R-:W-:Y:S01]  /*15d0*/  HFMA2.MMA R103, -RZ, RZ, 0, 0 ;  /* 0x00000000ff677435 */ /* 0x000fe200000001ff */
[----:B------:R-:W-:Y:S10]  /*15e0*/  @!P0 BRA `(.L_x_15567) ;  /* 0x0000000000188947 */ /* 0x000ff40003800000 */
[----:B-----5:R-:W-:Y:S01]  /*15f0*/  HADD2.F32 R103, -RZ, R78.H1_H1 ;  /* 0x3000004eff677230 */ /* 0x020fe20000004100 */
[----:B------:R-:W-:Y:S06]  /*1600*/  BRA `(.L_x_15567) ;  /* 0x0000000000107947 */ /* 0x000fec0003800000 */
.L_x_15566:
[----:B-----5:R-:W-:Y:S02]  /*1610*/  HADD2.F32 R103, -RZ, R82.H1_H1 ;  /* 0x30000052ff677230 */ /* 0x020fe40000004100 */
[----:B------:R-:W-:-:S03]  /*1620*/  @P0 HADD2.F32 R84, -RZ, R78.H1_H1 ;  /* 0x3000004eff540230 */ /* 0x000fc60000004100 */
[----:B------:R-:W-:-:S04]  /*1630*/  FMUL.FTZ R103, R103, UR8 ;  /* 0x0000000867677c20 */ /* 0x000fc80008410000 */
[----:B------:R-:W-:-:S07]  /*1640*/  @P0 FADD.FTZ R103, R84, R103 ;  /* 0x0000006754670221 */ /* 0x000fce0000010000 */
.L_x_15567:
[----:B------:R-:W-:Y:S05]  /*1650*/  BSYNC B0 ;  /* 0x0000000000007941 */ /* 0x000fea0003800000 */
.L_x_15565:
[----:B------:R-:W-:Y:S04]  /*1660*/  BSSY B0, `(.L_x_15568) ;  /* 0x000000a000007945 */ /* 0x000fe80003800000 */
[----:B------:R-:W-:Y:S05]  /*1670*/  @P3 BRA `(.L_x_15569) ;  /* 0x0000000000103947 */ /* 0x000fea0003800000 */
[----:B------:R-:W-:Y:S01]  /*1680*/  MOV R102, RZ ;  /* 0x000000ff00667202 */ /* 0x000fe20000000f00 */
[----:B------:R-:W-:Y:S06]  /*1690*/  @!P0 BRA `(.L_x_15570) ;  /* 0x0000000000188947 */ /* 0x000fec0003800000 */
[----:B-----5:R-:W-:Y:S01]  /*16a0*/  HADD2.F32 R102, -RZ, R79.H0_H0 ;  /* 0x2000004fff667230 */ /* 0x020fe20000004100 */
[----:B------:R-:W-:Y:S06]  /*16b0*/  BRA `(.L_x_15570) ;  /* 0x0000000000107947 */ /* 0x000fec0003800000 */
.L_x_15569:
[----:B-----5:R-:W-:Y:S02]  /*16c0*/  HADD2.F32 R102, -RZ, R83.H0_H0 ;  /* 0x20000053ff667230 */ /* 0x020fe40000004100 */
[----:B------:R-:W-:-:S03]  /*16d0*/  @P0 HADD2.F32 R85, -RZ, R79.H0_H0 ;  /* 0x2000004fff550230 */ /* 0x000fc60000004100 */
[----:B------:R-:W-:-:S04]  /*16e0*/  FMUL.FTZ R102, R102, UR8 ;  /* 0x0000000866667c20 */ /* 0x000fc80008410000 */
[----:B------:R-:W-:-:S07]  /*16f0*/  @P0 FADD.FTZ R102, R85, R102 ;  /* 0x0000006655660221 */ /* 0x000fce0000010000 */
.L_x_15570:
[----:B------:R-:W-:Y:S05]  /*1700*/  BSYNC B0 ;  /* 0x0000000000007941 */ /* 0x000fea0003800000 */
.L_x_15568:
[----:B------:R-:W-:Y:S04]  /*1710*/  BSSY B0, `(.L_x_15571) ;  /* 0x000000a000007945 */ /* 0x000fe80003800000 */
[----:B------:R-:W-:Y:S05]  /*1720*/  @P3 BRA `(.L_x_15572) ;  /* 0x0000000000103947 */ /* 0x000fea0003800000 */
[----:B------:R-:W-:Y:S01]  /*1730*/  HFMA2.MMA R101, -RZ, RZ, 0, 0 ;  /* 0x00000000ff657435 */ /* 0x000fe200000001ff */
[----:B------:R-:W-:Y:S10]  /*1740*/  @!P0 BRA `(.L_x_15573) ;  /* 0x0000000000188947 */ /* 0x000ff40003800000 */
[----:B-----5:R-:W-:Y:S01]  /*1750*/  HADD2.F32 R101, -RZ, R79.H1_H1 ;  /* 0x3000004fff657230 */ /* 0x020fe20000004100 */
[----:B------:R-:W-:Y:S06]  /*1760*/  BRA `(.L_x_15573) ;  /* 0x0000000000107947 */ /* 0x000fec0003800000 */
.L_x_15572:
[----:B-----5:R-:W-:Y:S02]  /*1770*/  HADD2.F32 R101, -RZ, R83.H1_H1 ;  /* 0x30000053ff657230 */ /* 0x020fe40000004100 */
[----:B------:R-:W-:-:S03]  /*1780*/  @P0 HADD2.F32 R84, -RZ, R79.H1_H1 ;  /* 0x3000004fff540230 */ /* 0x000fc60000004100 */
[----:B------:R-:W-:-:S04]  /*1790*/  FMUL.FTZ R101, R101, UR8 ;  /* 0x0000000865657c20 */ /* 0x000fc80008410000 */
[----:B------:R-:W-:-:S07]  /*17a0*/  @P0 FADD.FTZ R101, R84, R101 ;  /* 0x0000006554650221 */ /* 0x000fce0000010000 */
.L_x_15573:
[----:B------:R-:W-:Y:S05]  /*17b0*/  BSYNC B0 ;  /* 0x0000000000007941 */ /* 0x000fea0003800000 */
.L_x_15571:
        /* <DEDUP_REMOVED lines=20> */
.L_x_15575:
[----:B--2--5:R-:W-:Y:S02]  /*1900*/  HADD2.F32 R110, -RZ, R80.H0_H0 ;  /* 0x20000050ff6e7230 */ /* 0x024fe40000004100 */
[----:B------:R-:W-:-:S03]  /*1910*/  @P0 HADD2.F32 R85, -RZ, R76.H0_H0 ;  /* 0x2000004cff550230 */ /* 0x000fc60000004100 */
[----:B------:R-:W-:-:S04]  /*1920*/  FMUL.FTZ R110, R110, UR8 ;  /* 0x000000086e6e7c20 */ /* 0x000fc80008410000 */
[----:B------:R-:W-:-:S07]  /*1930*/  @P0 FADD.FTZ R110, R85, R110 ;  /* 0x0000006e556e0221 */ /* 0x000fce0000010000 */
.L_x_15576:
[----:B------:R-:W-:Y:S05]  /*1940*/  BSYNC B0 ;  /* 0x0000000000007941 */ /* 0x000fea0003800000 */
.L_x_15574:
[----:B------:R-:W-:Y:S04]  /*1950*/  BSSY B0, `(.L_x_15577) ;  /* 0x000000a000007945 */ /* 0x000fe80003800000 */
[----:B------:R-:W-:Y:S05]  /*1960*/  @P3 BRA `(.L_x_15578) ;  /* 0x0000000000103947 */ /* 0x000fea0003800000 */
[----:B------:R-:W-:Y:S01]  /*1970*/  HFMA2.MMA R111, -RZ, RZ, 0, 0 ;  /* 0x00000000ff6f7435 */ /* 0x000fe200000001ff */
[----:B------:R-:W-:Y:S10]  /*1980*/  @!P0 BRA `(.L_x_15579) ;  /* 0x0000000000188947 */ /* 0x000ff40003800000 */
[----:B-----5:R-:W-:Y:S01]  /*1990*/  HADD2.F32 R111, -RZ, R76.H1_H1 ;  /* 0x3000004cff6f7230 */ /* 0x020fe20000004100 */
[----:B------:R-:W-:Y:S06]  /*19a0*/  BRA `(.L_x_15579) ;  /* 0x0000000000107947 */ /* 0x000fec0003800000 */
.L_x_15578:
[----:B-----5:R-:W-:Y:S02]  /*19b0*/  HADD2.F32 R111, -RZ, R80.H1_H1 ;  /* 0x30000050ff6f7230 */ /* 0x020fe40000004100 */
[----:B------:R-:W-:-:S03]  /*19c0*/  @P0 HADD2.F32 R84, -RZ, R76.H1_H1 ;  /* 0x3000004cff540230 */ /* 0x000fc60000004100 */
[----:B------:R-:W-:-:S04]  /*19d0*/  FMUL.FTZ R111, R111, UR8 ;  /* 0x000000086f6f7c20 */ /* 0x000fc80008410000 */
[----:B------:R-:W-:-:S07]  /*19e0*/  @P0 FADD.FTZ R111, R84, R111 ;  /* 0x0000006f546f0221 */ /* 0x000fce0000010000 */
.L_x_15579:
[----:B------:R-:W-:Y:S05]  /*19f0*/  BSYNC B0 ;  /* 0x0000000000007941 */ /* 0x000fea0003800000 */
.L_x_15577:
[----:B------:R-:W-:Y:S04]  /*1a00*/  BSSY B0, `(.L_x_15580) ;  /* 0x000000a000007945 */ /* 0x000fe80003800000 */
[----:B------:R-:W-:Y:S05]  /*1a10*/  @P3 BRA `(.L_x_15581) ;  /* 0x0000000000103947 */ /* 0x000fea0003800000 */
[----:B------:R-:W-:Y:S01]  /*1a20*/  MOV R112, RZ ;  /* 0x000000ff00707202 */ /* 0x000fe20000000f00 */
[----:B------:R-:W-:Y:S06]  /*1a30*/  @!P0 BRA `(.L_x_15582) ;  /* 0x0000000000188947 */ /* 0x000fec0003800000 */
[----:B-----5:R-:W-:Y:S01]  /*1a40*/  HADD2.F32 R112, -RZ, R77.H0_H0 ;  /* 0x2000004dff707230 */ /* 0x020fe20000004100 */
[----:B------:R-:W-:Y:S06]  /*1a50*/  BRA `(.L_x_15582) ;  /* 0x0000000000107947 */ /* 0x000fec0003800000 */
.L_x_15581:
[----:B-----5:R-:W-:Y:S02]  /*1a60*/  HADD2.F32 R112, -RZ, R81.H0_H0 ;  /* 0x20000051ff707230 */ /* 0x020fe40000004100 */
[----:B------:R-:W-:-:S03]  /*1a70*/  @P0 HADD2.F32 R85, -RZ, R77.H0_H0 ;  /* 0x2000004dff550230 */ /* 0x000fc60000004100 */
[----:B------:R-:W-:-:S04]  /*1a80*/  FMUL.FTZ R112, R112, UR8 ;  /* 0x0000000870707c20 */ /* 0x000fc80008410000 */
[----:B------:R-:W-:-:S07]  /*1a90*/  @P0 FADD.FTZ R112, R85, R112 ;  /* 0x0000007055700221 */ /* 0x000fce0000010000 */
.L_x_15582:
[----:B------:R-:W-:Y:S05]  /*1aa0*/  BSYNC B0 ;  /* 0x0000000000007941 */ /* 0x000fea0003800000 */
.L_x_15580:
[----:B------:R-:W-:Y:S04]  /*1ab0*/  BSSY B0, `(.L_x_15583) ;  /* 0x000000a000007945 */ /* 0x000fe80003800000 */
[----:B------:R-:W-:Y:S05]  /*1ac0*/  @P3 BRA `(.L_x_15584) ;  /* 0x0000000000103947 */ /* 0x000fea0003800000 */
[----:B------:R-:W-:Y:S01]  /*1ad0*/  HFMA2.MMA R113, -RZ, RZ, 0, 0 ;  /* 0x00000000ff717435 */ /* 0x000fe200000001ff */
[----:B------:R-:W-:Y:S10]  /*1ae0*/  @!P0 BRA `(.L_x_15585) ;  /* 0x0000000000188947 */ /* 0x000ff40003800000 */
[----:B-----5:R-:W-:Y:S01]  /*1af0*/  HADD2.F32 R113, -RZ, R77.H1_H1 ;  /* 0x3000004dff717230 */ /* 0x020fe20000004100 */
[----:B------:R-:W-:Y:S06]  /*1b00*/  BRA `(.L_x_15585) ;  /* 0x0000000000107947 */ /* 0x000fec0003800000 */
.L_x_15584:
[----:B-----5:R-:W-:Y:S02]  /*1b10*/  HADD2.F32 R113, -RZ, R81.H1_H1 ;  /* 0x30000051ff717230 */ /* 0x020fe40000004100 */
[----:B------:R-:W-:-:S03]  /*1b20*/  @P0 HADD2.F32 R84, -RZ, R77.H1_H1 ;  /* 0x3000004dff540230 */ /* 0x000fc60000004100 */
[----:B------:R-:W-:-:S04]  /*1b30*/  FMUL.FTZ R113, R113, UR8 ;  /* 0x0000000871717c20 */ /* 0x000fc80008410000 */
[----:B------:R-:W-:-:S07]  /*1b40*/  @P0 FADD.FTZ R113, R84, R113 ;  /* 0x0000007154710221 */ /* 0x000fce0000010000 */
.L_x_15585:
[----:B------:R-:W-:Y:S05]  /*1b50*/  BSYNC B0 ;  /* 0x0000000000007941 */ /* 0x000fea0003800000 */
.L_x_15583:
[----:B------:R-:W-:Y:S04]  /*1b60*/  BSSY B0, `(.L_x_15586) ;  /* 0x000000a000007945 */ /* 0x000fe80003800000 */
[----:B------:R-:W-:Y:S05]  /*1b70*/  @P3 BRA `(.L_x_15587) ;  /* 0x0000000000103947 */ /* 0x000fea0003800000 */
[----:B------:R-:W-:Y:S01]  /*1b80*/  MOV R114, RZ ;  /* 0x000000ff00727202 */ /* 0x000fe20000000f00 */
[----:B------:R-:W-:Y:S06]  /*1b90*/  @!P0 BRA `(.L_x_15588) ;  /* 0x0000000000188947 */ /* 0x000fec0003800000 */
[----:B-----5:R-:W-:Y:S01]  /*1ba0*/  HADD2.F32 R114, -RZ, R78.H0_H0 ;  /* 0x2000004eff727230 */ /* 0x020fe20000004100 */
[----:B------:R-:W-:Y:S06]  /*1bb0*/  BRA `(.L_x_15588) ;  /* 0x0000000000107947 */ /* 0x000fec0003800000 */
.L_x_15587:
[----:B-----5:R-:W-:Y:S02]  /*1bc0*/  HADD2.F32 R114, -RZ, R82.H0_H0 ;  /* 0x20000052ff727230 */ /* 0x020fe40000004100 */
[----:B------:R-:W-:-:S03]  /*1bd0*/  @P0 HADD2.F32 R85, -RZ, R78.H0_H0 ;  /* 0x2000004eff550230 */ /* 0x000fc60000004100 */
[----:B------:R-:W-:-:S04]  /*1be0*/  FMUL.FTZ R114, R114, UR8 ;  /* 0x0000000872727c20 */ /* 0x000fc80008410000 */
[----:B------:R-:W-:-:S07]  /*1bf0*/  @P0 FADD.FTZ R114, R85, R114 ;  /* 0x0000007255720221 */ /* 0x000fce0000010000 */
.L_x_15588:
[----:B------:R-:W-:Y:S05]  /*1c00*/  BSYNC B0 ;  /* 0x0000000000007941 */ /* 0x000fea0003800000 */
.L_x_15586:
[----:B------:R-:W-:Y:S04]  /*1c10*/  BSSY B0, `(.L_x_15589) ;  /* 0x000000a000007945 */ /* 0x000fe80003800000 */
[----:B------:R-:W-:Y:S05]  /*1c20*/  @P3 BRA `(.L_x_15590) ;  /* 0x0000000000103947 */ /* 0x000fea0003800000 */
[----:B------:R-:W-:Y:S01]  /*1c30*/  HFMA2.MMA R115, -RZ, RZ, 0, 0 ;  /* 0x00000000ff737435 */ /* 0x000fe200000001ff */
[----:B------:R-:W-:Y:S10]  /*1c40*/  @!P0 BRA `(.L_x_15591) ;  /* 0x0000000000188947 */ /* 0x000ff40003800000 */
[----:B-----5:R-:W-:Y:S01]  /*1c50*/  HADD2.F32 R115, -RZ, R78.H1_H1 ;  /* 0x3000004eff737230 */ /* 0x020fe20000004100 */
[----:B------:R-:W-:Y:S06]  /*1c60*/  BRA `(.L_x_15591) ;  /* 0x0000000000107947 */ /* 0x000fec0003800000 */
.L_x_15590:
[----:B-----5:R-:W-:Y:S02]  /*1c70*/  HADD2.F32 R115, -RZ, R82.H1_H1 ;  /* 0x30000052ff737230 */ /* 0x020fe40000004100 */
[----:B------:R-:W-:-:S03]  /*1c80*/  @P0 HADD2.F32 R84, -RZ, R78.H1_H1 ;  /* 0x3000004eff540230 */ /* 0x000fc60000004100 */
[----:B------:R-:W-:-:S04]  /*1c90*/  FMUL.FTZ R115, R115, UR8 ;  /* 0x0000000873737c20 */ /* 0x000fc80008410000 */
[----:B------:R-:W-:-:S07]  /*1ca0*/  @P0 FADD.FTZ R115, R84, R115 ;  /* 0x0000007354730221 */ /* 0x000fce0000010000 */
.L_x_15591:
[----:B------:R-:W-:Y:S05]  /*1cb0*/  BSYNC B0 ;  /* 0x0000000000007941 */ /* 0x000fea0003800000 */
.L_x_15589:
[----:B------:R-:W-:Y:S04]  /*1cc0*/  BSSY B0, `(.L_x_15592) ;  /* 0x000000a000007945 */ /* 0x000fe80003800000 */
[----:B------:R-:W-:Y:S05]  /*1cd0*/  @P3 BRA `(.L_x_15593) ;  /* 0x0000000000103947 */ /* 0x000fea0003800000 */
[----:B------:R-:W-:Y:S01]  /*1ce0*/  MOV R116, RZ ;  /* 0x000000ff00747202 */ /* 0x000fe20000000f00 */
[----:B------:R-:W-:Y:S06]  /*1cf0*/  @!P0 BRA `(.L_x_15594) ;  /* 0x0000000000188947 */ /* 0x000fec0003800000 */
[----:B-----5:R-:W-:Y:S01]  /*1d00*/  HADD2.F32 R116, -RZ, R79.H0_H0 ;  /* 0x2000004fff747230 */ /* 0x020fe20000004100 */
[----:B------:R-:W-:Y:S06]  /*1d10*/  BRA `(.L_x_15594) ;  /* 0x0000000000107947 */ /* 0x000fec0003800000 */
.L_x_15593:
[----:B-----5:R-:W-:Y:S02]  /*1d20*/  HADD2.F32 R116, -RZ, R83.H0_H0 ;  /* 0x20000053ff747230 */ /* 0x020fe40000004100 */
[----:B------:R-:W-:-:S03]  /*1d30*/  @P0 HADD2.F32 R85, -RZ, R79.H0_H0 ;  /* 0x2000004fff550230 */ /* 0x000fc60000004100 */
[----:B------:R-:W-:-:S04]  /*1d40*/  FMUL.FTZ R116, R116, UR8 ;  /* 0x0000000874747c20 */ /* 0x000fc80008410000 */
[----:B------:R-:W-:-:S07]  /*1d50*/  @P0 FADD.FTZ R116, R85, R116 ;  /* 0x0000007455740221 */ /* 0x000fce0000010000 */
.L_x_15594:
[----:B------:R-:W-:Y:S05]  /*1d60*/  BSYNC B0 ;  /* 0x0000000000007941 */ /* 0x000fea0003800000 */
.L_x_15592:
[----:B------:R-:W-:Y:S04]  /*1d70*/  BSSY B0, `(.L_x_15595) ;  /* 0x000000a000007945 */ /* 0x000fe80003800000 */
[----:B------:R-:W-:Y:S05]  /*1d80*/  @P3 BRA `(.L_x_15596) ;  /* 0x0000000000103947 */ /* 0x000fea0003800000 */
[----:B------:R-:W-:Y:S01]  /*1d90*/  HFMA2.MMA R117, -RZ, RZ, 0, 0 ;  /* 0x00000000ff757435 */ /* 0x000fe200000001ff */
[----:B------:R-:W-:Y:S10]  /*1da0*/  @!P0 BRA `(.L_x_15597) ;  /* 0x0000000000188947 */ /* 0x000ff40003800000 */
[----:B-----5:R-:W-:Y:S01]  /*1db0*/  HADD2.F32 R117, -RZ, R79.H1_H1 ;  /* 0x3000004fff757230 */ /* 0x020fe20000004100 */
[----:B------:R-:W-:Y:S06]  /*1dc0*/  BRA `(.L_x_15597) ;  /* 0x0000000000107947 */ /* 0x000fec0003800000 */
.L_x_15596:
[----:B-----5:R-:W-:Y:S02]  /*1dd0*/  HADD2.F32 R117, -RZ, R83.H1_H1 ;  /* 0x30000053ff757230 */ /* 0x020fe40000004100 */
[----:B------:R-:W-:-:S03]  /*1de0*/  @P0 HADD2.F32 R84, -RZ, R79.H1_H1 ;  /* 0x3000004fff540230 */ /* 0x000fc60000004100 */
[----:B------:R-:W-:-:S04]  /*1df0*/  FMUL.FTZ R117, R117, UR8 ;  /* 0x0000000875757c20 */ /* 0x000fc80008410000 */
[----:B------:R-:W-:-:S07]  /*1e00*/  @P0 FADD.FTZ R117, R84, R117 ;  /* 0x0000007554750221 */ /* 0x000fce0000010000 */
.L_x_15597:
[----:B------:R-:W-:Y:S05]  /*1e10*/  BSYNC B0 ;  /* 0x0000000000007941 */ /* 0x000fea0003800000 */
.L_x_15595:
        /* <DEDUP_REMOVED lines=129> */
.L_x_15612:
        /* <DEDUP_REMOVED lines=176> */
[----:B------:R-:W-:-:S03]  /*3130*/  F2FP.F16.F32.PACK_AB R8, R7, R8 ;  /* 0x000000080708723e */ /* 0x000fc600000000ff */
        /* <DEDUP_REMOVED lines=11> */
[----:B------:R-:W-:-:S03]  /*31f0*/  F2FP.F16.F32.PACK_AB R11, R85, R84 ;  /* 0x00000054550b723e */ /* 0x000fc600000000ff */
        /* <DEDUP_REMOVED lines=32> */
.L_x_15600:
[----:B------:R-:W-:Y:S05]  /*3400*/  BSYNC B0 ;  /* 0x0000000000007941 */ /* 0x000fea0003800000 */
.L_x_15599:
[----:B------:R-:W-:Y:S02]  /*3410*/  IADD3 R89, R89, UR10, RZ ;  /* 0x0000000a59597c10 */ /* 0x000fe4000fffe0ff */
[----:B------:R-:W-:Y:S02]  /*3420*/  SEL R109, RZ, 0x1, P0 ;  /* 0x00000001ff6d7807 */ /* 0x000fe40000000000 */
[----:B------:R-:W-:-:S13]  /*3430*/  ISETP.GE.AND P2, PT, R89, UR11, PT ;  /* 0x0000000b59007c0c */ /* 0x000fda000bf46270 */
[----:B------:R-:W-:Y:S05]  /*3440*/  @!P2 BRA `(.L_x_15601) ;  /* 0xffffffcc00d4a947 */ /* 0x000fea000383ffff */
[----:B------:R-:W-:Y:S05]  /*3450*/  EXIT ;  /* 0x000000000000794d */ /* 0x000fea0003800000 */
.L_x_15598:
[----:B------:R-:W-:Y:S01]  /*3460*/  HFMA2.MMA R109, -RZ, RZ, 0, 5.9604644775390625e-08 ;  /* 0x00000001ff6d7435 */ /* 0x000fe200000001ff */
[----:B------:R-:W-:Y:S02]  /*3470*/  MOV R124, R85 ;  /* 0x00000055007c7202 */ /* 0x000fe40000000f00 */
[----:B------:R-:W-:Y:S02]  /*3480*/  MOV R97, 0x1f ;  /* 0x0000001f00617802 */ /* 0x000fe40000000f00 */
[----:B------:R-:W-:-:S07]  /*3490*/  MOV R96, 0xffffffff ;  /* 0xffffffff00607802 */ /* 0x000fce0000000f00 */
[----:B-----5:R-:W-:Y:S05]  /*34a0*/  WARPSYNC.COLLECTIVE R96, `(.L_x_15602) ;  /* 0x0000000060087348 */ /* 0x020fea0003c00000 */
[----:B------:R0:W1:Y:S02]  /*34b0*/  SHFL.BFLY P3, R122, R124, R109, R97 ;  /* 0x0c00006d7c7a7389 */ /* 0x0000640000060061 */
[----:B01---5:R-:W-:Y:S01]  /*34c0*/  ENDCOLLECTIVE ;  /* 0x000000000000791b */ /* 0x023fe20003800000 */
.L_x_15602:
[----:B------:R-:W-:Y:S01]  /*34d0*/  HFMA2.MMA R109, -RZ, RZ, 0, 1.1920928955078125e-07 ;  /* 0x00000002ff6d7435 */ /* 0x000fe200000001ff */
[----:B------:R-:W-:-:S05]  /*34e0*/  MOV R84, R122 ;  /* 0x0000007a00547202 */ /* 0x000fca0000000f00 */
[----:B------:R-:W-:-:S05]  /*34f0*/  FADD.FTZ R118, R85, R84 ;  /* 0x0000005455767221 */ /* 0x000fca0000010000 */
[----:B------:R-:W-:-:S07]  /*3500*/  MOV R124, R118 ;  /* 0x00000076007c7202 */ /* 0x000fce0000000f00 */
[----:B------:R-:W-:Y:S05]  /*3510*/  WARPSYNC.COLLECTIVE R96, `(.L_x_15603) ;  /* 0x0000000060087348 */ /* 0x000fea0003c00000 */
[----:B------:R0:W1:Y:S02]  /*3520*/  SHFL.BFLY P3, R122, R124, R109, R97 ;  /* 0x0c00006d7c7a7389 */ /* 0x0000640000060061 */
[----:B01----:R-:W-:Y:S01]  /*3530*/  ENDCOLLECTIVE ;  /* 0x000000000000791b */ /* 0x003fe20003800000 */
.L_x_15603:
[----:B------:R-:W-:Y:S01]  /*3540*/  HFMA2.MMA R109, -RZ, RZ, 0, 2.384185791015625e-07 ;  /* 0x00000004ff6d7435 */ /* 0x000fe200000001ff */
[----:B------:R-:W-:-:S05]  /*3550*/  MOV R119, R122 ;  /* 0x0000007a00777202 */ /* 0x000fca0000000f00 */
[----:B------:R-:W-:-:S05]  /*3560*/  FADD.FTZ R119, R118, R119 ;  /* 0x0000007776777221 */ /* 0x000fca0000010000 */
[----:B------:R-:W-:-:S07]  /*3570*/  MOV R124, R119 ;  /* 0x00000077007c7202 */ /* 0x000fce0000000f00 */
[----:B------:R-:W-:Y:S05]  /*3580*/  WARPSYNC.COLLECTIVE R96, `(.L_x_15604) ;  /* 0x0000000060087348 */ /* 0x000fea0003c00000 */
[----:B------:R0:W1:Y:S02]  /*3590*/  SHFL.BFLY P3, R122, R124, R109, R97 ;  /* 0x0c00006d7c7a7389 */ /* 0x0000640000060061 */
[----:B01----:R-:W-:Y:S01]  /*35a0*/  ENDCOLLECTIVE ;  /* 0x000000000000791b */ /* 0x003fe20003800000 */
.L_x_15604:
[----:B------:R-:W-:Y:S01]  /*35b0*/  HFMA2.MMA R109, -RZ, RZ, 0, 4.76837158203125e-07 ;  /* 0x00000008ff6d7435 */ /* 0x000fe200000001ff */
[----:B------:R-:W-:-:S05]  /*35c0*/  MOV R84, R122 ;  /* 0x0000007a00547202 */ /* 0x000fca0000000f00 */
[----:B------:R-:W-:-:S05]  /*35d0*/  FADD.FTZ R120, R119, R84 ;  /* 0x0000005477787221 */ /* 0x000fca0000010000 */
[----:B------:R-:W-:-:S07]  /*35e0*/  MOV R124, R120 ;  /* 0x00000078007c7202 */ /* 0x000fce0000000f00 */
[----:B------:R-:W-:Y:S05]  /*35f0*/  WARPSYNC.COLLECTIVE R96, `(.L_x_15605) ;  /* 0x0000000060087348 */ /* 0x000fea0003c00000 */
[----:B------:R0:W1:Y:S02]  /*3600*/  SHFL.BFLY P3, R122, R124, R109, R97 ;  /* 0x0c00006d7c7a7389 */ /* 0x0000640000060061 */
[----:B01----:R-:W-:Y:S01]  /*3610*/  ENDCOLLECTIVE ;  /* 0x000000000000791b */ /* 0x003fe20003800000 */
.L_x_15605:
[----:B------:R-:W-:Y:S01]  /*3620*/  HFMA2.MMA R109, -RZ, RZ, 0, 9.5367431640625e-07 ;  /* 0x00000010ff6d7435 */ /* 0x000fe200000001ff */
[----:B------:R-:W-:-:S05]  /*3630*/  MOV R121, R122 ;  /* 0x0000007a00797202 */ /* 0x000fca0000000f00 */
[----:B------:R-:W-:-:S05]  /*3640*/  FADD.FTZ R121, R120, R121 ;  /* 0x0000007978797221 */ /* 0x000fca0000010000 */
[----:B------:R-:W-:-:S07]  /*3650*/  MOV R124, R121 ;  /* 0x00000079007c7202 */ /* 0x000fce0000000f00 */
[----:B------:R-:W-:Y:S05]  /*3660*/  WARPSYNC.COLLECTIVE R96, `(.L_x_15606) ;  /* 0x0000000060087348 */ /* 0x000fea0003c00000 */
[----:B------:R0:W1:Y:S02]  /*3670*/  SHFL.BFLY P3, R122, R124, R109, R97 ;  /* 0x0c00006d7c7a7389 */ /* 0x0000640000060061 */
[----:B01----:R-:W-:Y:S01]  /*3680*/  ENDCOLLECTIVE ;  /* 0x000000000000791b */ /* 0x003fe20003800000 */
.L_x_15606:
        /* <DEDUP_REMOVED lines=73> */
.L_x_15607:
[----:B------:R-:W-:Y:S01]  /*3b20*/  HFMA2.MMA R109, -RZ, RZ, 0, 1.1920928955078125e-07 ;  /* 0x00000002ff6d7435 */ /* 0x000fe200000001ff */
[----:B------:R-:W-:-:S05]  /*3b30*/  MOV R118, R122 ;  /* 0x0000007a00767202 */ /* 0x000fca0000000f00 */
[----:B------:R-:W-:-:S05]  /*3b40*/  FADD.FTZ R118, R85, R118 ;  /* 0x0000007655767221 */ /* 0x000fca0000010000 */
[----:B------:R-:W-:-:S07]  /*3b50*/  MOV R124, R118 ;  /* 0x00000076007c7202 */ /* 0x000fce0000000f00 */
[----:B------:R-:W-:Y:S05]  /*3b60*/  WARPSYNC.COLLECTIVE R96, `(.L_x_15608) ;  /* 0x0000000060087348 */ /* 0x000fea0003c00000 */
[----:B------:R0:W1:Y:S02]  /*3b70*/  SHFL.BFLY P3, R122, R124, R109, R97 ;  /* 0x0c00006d7c7a7389 */ /* 0x0000640000060061 */
[----:B01----:R-:W-:Y:S01]  /*3b80*/  ENDCOLLECTIVE ;  /* 0x000000000000791b */ /* 0x003fe20003800000 */
.L_x_15608:
[----:B------:R-:W-:Y:S01]  /*3b90*/  HFMA2.MMA R109, -RZ, RZ, 0, 2.384185791015625e-07 ;  /* 0x00000004ff6d7435 */ /* 0x000fe200000001ff */
[----:B------:R-:W-:-:S05]  /*3ba0*/  MOV R119, R122 ;  /* 0x0000007a00777202 */ /* 0x000fca0000000f00 */
[----:B------:R-:W-:-:S05]  /*3bb0*/  FADD.FTZ R119, R118, R119 ;  /* 0x0000007776777221 */ /* 0x000fca0000010000 */
[----:B------:R-:W-:-:S07]  /*3bc0*/  MOV R124, R119 ;  /* 0x00000077007c7202 */ /* 0x000fce0000000f00 */
[----:B------:R-:W-:Y:S05]  /*3bd0*/  WARPSYNC.COLLECTIVE R96, `(.L_x_15609) ;  /* 0x0000000060087348 */ /* 0x000fea0003c00000 */
[----:B------:R0:W1:Y:S02]  /*3be0*/  SHFL.BFLY P3, R122, R124, R109, R97 ;  /* 0x0c00006d7c7a7389 */ /* 0x0000640000060061 */
[----:B01----:R-:W-:Y:S01]  /*3bf0*/  ENDCOLLECTIVE ;  /* 0x000000000000791b */ /* 0x003fe20003800000 */
.L_x_15609:
[----:B------:R-:W-:Y:S01]  /*3c00*/  HFMA2.MMA R109, -RZ, RZ, 0, 4.76837158203125e-07 ;  /* 0x00000008ff6d7435 */ /* 0x000fe200000001ff */
[----:B------:R-:W-:-:S05]  /*3c10*/  MOV R120, R122 ;  /* 0x0000007a00787202 */ /* 0x000fca0000000f00 */
[----:B------:R-:W-:-:S05]  /*3c20*/  FADD.FTZ R120, R119, R120 ;  /* 0x0000007877787221 */ /* 0x000fca0000010000 */
[----:B------:R-:W-:-:S07]  /*3c30*/  MOV R124, R120 ;  /* 0x00000078007c7202 */ /* 0x000fce0000000f00 */
[----:B------:R-:W-:Y:S05]  /*3c40*/  WARPSYNC.COLLECTIVE R96, `(.L_x_15610) ;  /* 0x0000000060087348 */ /* 0x000fea0003c00000 */
[----:B------:R0:W1:Y:S02]  /*3c50*/  SHFL.BFLY P3, R122, R124, R109, R97 ;  /* 0x0c00006d7c7a7389 */ /* 0x0000640000060061 */
[----:B01----:R-:W-:Y:S01]  /*3c60*/  ENDCOLLECTIVE ;  /* 0x000000000000791b */ /* 0x003fe20003800000 */
.L_x_15610:
[----:B------:R-:W-:Y:S01]  /*3c70*/  HFMA2.MMA R109, -RZ, RZ, 0, 9.5367431640625e-07 ;  /* 0x00000010ff6d7435 */ /* 0x000fe200000001ff */
[----:B------:R-:W-:-:S05]  /*3c80*/  MOV R121, R122 ;  /* 0x0000007a00797202 */ /* 0x000fca0000000f00 */
[----:B------:R-:W-:-:S05]  /*3c90*/  FADD.FTZ R121, R120, R121 ;  /* 0x0000007978797221 */ /* 0x000fca0000010000 */
[----:B------:R-:W-:-:S07]  /*3ca0*/  MOV R124, R121 ;  /* 0x00000079007c7202 */ /* 0x000fce0000000f00 */
[----:B------:R-:W-:Y:S05]  /*3cb0*/  WARPSYNC.COLLECTIVE R96, `(.L_x_15611) ;  /* 0x0000000060087348 */ /* 0x000fea0003c00000 */
[----:B------:R0:W1:Y:S02]  /*3cc0*/  SHFL.BFLY P3, R122, R124, R109, R97 ;  /* 0x0c00006d7c7a7389 */ /* 0x0000640000060061 */
[----:B01----:R-:W-:Y:S01]  /*3cd0*/  ENDCOLLECTIVE ;  /* 0x000000000000791b */ /* 0x003fe20003800000 */
.L_x_15611:
[----:B------:R-:W-:Y:S05]  /*3ce0*/  BRA `(.L_x_15612) ;  /* 0xffffffe800507947 */ /* 0x000fea000383ffff */
.L_x_15613:
        /* <DEDUP_REMOVED lines=9> */
.L_x_30267:


//--------------------- .text._ZN10layer_norm13ln_fwd_kernelINS_13Kernel_traitsIf6__halfS2_S2_fjLj8192ELj1ELj1ELj8ELj16ENS_18Kernel_traits_baseILj8192EfS2_S2_S2_fjLj256EEEEELb0ELb1ELb0ELb0EEEvNS_9FwdParamsE --------------------------
	.section	.text._ZN10layer_norm13ln_fwd_kernelINS_13Kernel_traitsIf6__halfS2_S2_fjLj8192ELj1ELj1ELj8ELj16ENS_18Kernel_traits_baseILj8192EfS2_S2_S2_fjLj256EEEEELb0ELb1ELb0ELb0EEEvNS_9FwdParamsE,"ax",@progbits
	.align	128
        .global         _ZN10layer_norm13ln_fwd_kernelINS_13Kernel_traitsIf6__halfS2_S2_fjLj8192ELj1ELj1ELj8ELj16ENS_18Kernel_traits_baseILj8192EfS2_S2_S2_fjLj256EEEEELb0ELb1ELb0ELb0EEEvNS_9FwdParamsE
        .type           _ZN10layer_norm13ln_fwd_kernelINS_13Kernel_traitsIf6__halfS2_S2_fjLj8192ELj1ELj1ELj8ELj16ENS_18Kernel_traits_baseILj8192EfS2_S2_S2_fjLj256EEEEELb0ELb1ELb0ELb0EEEvNS_9FwdParamsE,@function
        .size           _ZN10layer_norm13ln_fwd_kernelINS_13Kernel_traitsIf6__halfS2_S2_fjLj8192ELj1ELj1ELj8ELj16ENS_18Kernel_traits_baseILj8192EfS2_S2_S2_fjLj256EEEEELb0ELb1ELb0ELb0EEEvNS_9FwdParamsE,(.L_x_30268 - _ZN10layer_norm13ln_fwd_kernelINS_13Kernel_traitsIf6__halfS2_S2_fjLj8192ELj1ELj1ELj8ELj16ENS_18Kernel_traits_baseILj8192EfS2_S2_S2_fjLj256EEEEELb0ELb1ELb0ELb0EEEvNS_9FwdParamsE)
        .other          _ZN10layer_norm13ln_fwd_kernelINS_13Kernel_traitsIf6__halfS2_S2_fjLj8192ELj1ELj1ELj8ELj16ENS_18Kernel_traits_baseILj8192EfS2_S2_S2_fjLj256EEEEELb0ELb1ELb0ELb0EEEvNS_9FwdParamsE,@"STO_CUDA_ENTRY STV_DEFAULT"
_ZN10layer_norm13ln_fwd_kernelINS_13Kernel_traitsIf6__halfS2_S2_fjLj8192ELj1ELj1ELj8ELj16ENS_18Kernel_traits_baseILj8192EfS2_S2_S2_fjLj256EEEEELb0ELb1ELb0ELb0EEEvNS_9FwdParamsE:
.text._ZN10layer_norm13ln_fwd_kernelINS_13Kernel_traitsIf6__halfS2_S2_fjLj8192ELj1ELj1ELj8ELj16ENS_18Kernel_traits_baseILj8192EfS2_S2_S2_fjLj256EEEEELb0ELb1ELb0ELb0EEEvNS_9FwdParamsE:
        /* <DEDUP_REMOVED lines=39> */
.L_x_15615:
[----:B------:R-:W-:Y:S05]  /*0270*/  BSYNC B0 ;  /* 0x0000000000007941 */ /* 0x000fea0003800000 */
.L_x_15614:
        /* <DEDUP_REMOVED lines=23> */
.L_x_15617:
[----:B------:R-:W-:Y:S05]  /*03f0*/  BSYNC B0 ;  /* 0x0000000000007941 */ /* 0x000fea0003800000 */
.L_x_15616:
        /* <DEDUP_REMOVED lines=23> */
.L_x_15619:
[----:B------:R-:W-:Y:S05]  /*0570*/  BSYNC B0 ;  /* 0x0000000000007941 */ /* 0x000fea0003800000 */
.L_x_15618:
        /* <DEDUP_REMOVED lines=22> */
.L_x_15621:
[----:B------:R-:W-:Y:S05]  /*06e0*/  BSYNC B0 ;  /* 0x0000000000007941 */ /* 0x000fea0003800000 */
.L_x_15620:
        /* <DEDUP_REMOVED lines=34> */
.L_x_15639:
        /* <DEDUP_REMOVED lines=27> */
[----:B-----5:R-:W-:Y:S01]  /*0ac0*/  FMUL.FTZ R163, R85, R104 ;  /* 0x0000006855a37220 */ /* 0x020fe20000410000 */
[----:B--2---:R-:W-:Y:S02]  /*0ad0*/  @P2 HADD2.F32 R104, -RZ, R4.H0_H0 ;  /* 0x20000004ff682230 */ /* 0x004fe40000004100 */
[----:B------:R-:W-:Y:S01]  /*0ae0*/  FMUL.FTZ R159, R84, R161 ;  /* 0x000000a1549f7220 */ /* 0x000fe20000410000 */
[----:B------:R-:W-:-:S02]  /*0af0*/  HADD2.F32 R171, -RZ, R106.H1_H1 ;  /* 0x3000006affab7230 */ /* 0x000fc40000004100 */
[-C--:B------:R-:W-:Y:S01]  /*0b00*/  FMUL.FTZ R165, R165, R114.reuse ;  /* 0x00000072a5a57220 */ /* 0x080fe20000410000 */
[----:B------:R-:W-:Y:S02]  /*0b10*/  HADD2.F32 R169, -RZ, R106.H0_H0 ;  /* 0x2000006affa97230 */ /* 0x000fe40000004100 */
        /* <DEDUP_REMOVED lines=17> */
[----:B------:R-:W-:Y:S01]  /*0c30*/  FMUL.FTZ R167, R80, R169 ;  /* 0x000000a950a77220 */ /* 0x000fe20000410000 */
[----:B------:R-:W-:-:S02]  /*0c40*/  @P2 HADD2.F32 R104, -RZ, R6.H0_H0 ;  /* 0x20000006ff682230 */ /* 0x000fc40000004100 */
[----:B------:R-:W-:Y:S01]  /*0c50*/  FMUL.FTZ R173, R82, R173 ;  /* 0x000000ad52ad7220 */ /* 0x000fe20000410000 */
[----:B------:R-:W-:Y:S02]  /*0c60*/  @P2 HADD2.F32 R106, -RZ, R6.H1_H1 ;  /* 0x30000006ff6a2230 */ /* 0x000fe40000004100 */
[----:B------:R-:W-:Y:S01]  /*0c70*/  FMUL.FTZ R169, R83, R118 ;  /* 0x0000007653a97220 */ /* 0x000fe20000410000 */
[--C-:B------:R-:W-:Y:S02]  /*0c80*/  @P2 HADD2.F32 R116, -RZ, R7.reuse.H0_H0 ;  /* 0x20000007ff742230 */ /* 0x100fe40000004100 */
        /* <DEDUP_REMOVED lines=13> */
.L_x_15623:
[----:B------:R-:W-:Y:S05]  /*0d60*/  BSYNC B0 ;  /* 0x0000000000007941 */ /* 0x000fea0003800000 */
.L_x_15622:
        /* <DEDUP_REMOVED lines=18> */
[----:B------:R-:W-:Y:S02]  /*0e90*/  HADD2.F32 R123, -RZ, R106.H0_H0 ;  /* 0x2000006aff7b7230 */ /* 0x000fe40000004100 */
[----:B------:R-:W-:Y:S01]  /*0ea0*/  FMUL.FTZ R113, R60, R113 ;  /* 0x000000713c717220 */ /* 0x000fe20000410000 */
[----:B--2---:R-:W-:-:S02]  /*0eb0*/  @P2 HADD2.F32 R104, -RZ, R4.H0_H0 ;  /* 0x20000004ff682230 */ /* 0x004fc40000004100 */
[-C--:B------:R-:W-:Y:S01]  /*0ec0*/  FMUL.FTZ R117, R117, R114.reuse ;  /* 0x0000007275757220 */ /* 0x080fe20000410000 */
[----:B------:R-:W-:Y:S02]  /*0ed0*/  HADD2.F32 R125, -RZ, R106.H1_H1 ;  /* 0x3000006aff7d7230 */ /* 0x000fe40000004100 */
[-C--:B------:R-:W-:Y:S01]  /*0ee0*/  FMUL.FTZ R106, R121, R114.reuse ;  /* 0x00000072796a7220 */ /* 0x080fe20000410000 */
        /* <DEDUP_REMOVED lines=8> */
[----:B------:R-:W-:Y:S01]  /*0f70*/  FMUL.FTZ R119, R63, R106 ;  /* 0x0000006a3f777220 */ /* 0x000fe20000410000 */
[-C--:B------:R-:W-:Y:S01]  /*0f80*/  FMUL.FTZ R104, R125, R114.reuse ;  /* 0x000000727d687220 */ /* 0x080fe20000410000 */
[-C--:B------:R-:W-:Y:S01]  /*0f90*/  FMUL.FTZ R127, R127, R114.reuse ;  /* 0x000000727f7f7220 */ /* 0x080fe20000410000 */
[----:B------:R-:W-:Y:S01]  /*0fa0*/  FMUL.FTZ R106, R107, R114 ;  /* 0x000000726b6a7220 */ /* 0x000fe20000410000 */
        /* <DEDUP_REMOVED lines=23> */
.L_x_15625:
[----:B------:R-:W-:Y:S05]  /*1120*/  BSYNC B0 ;  /* 0x0000000000007941 */ /* 0x000fea0003800000 */
.L_x_15624:
        /* <DEDUP_REMOVED lines=9> */
[----:B------:R0:W2:Y:S04]  /*11c0*/  @P2 LDG.E.128 R4, desc[UR4][R128.64] ;  /* 0x0000000480042981 */ /* 0x0000a8000c1e1d00 */
[----:B------:R-:W3:Y:S02]  /*11d0*/  LDG.E.128 R104, desc[UR4][R104.64] ;  /* 0x0000000468687981 */ /* 0x000ee4000c1e1d00 */
[--C-:B---3--:R-:W-:Y:S02]  /*11e0*/  HADD2.F32 R131, -RZ, R104.reuse.H0_H0 ;  /* 0x20000068ff837230 */ /* 0x108fe40000004100 */
[----:B------:R-:W-:-:S03]  /*11f0*/  HADD2.F32 R133, -RZ, R104.H1_H1 ;  /* 0x30000068ff857230 */ /* 0x000fc60000004100 */
[-C--:B------:R-:W-:Y:S01]  /*1200*/  FMUL.FTZ R131, R131, R114.reuse ;  /* 0x0000007283837220 */ /* 0x080fe20000410000 */
[--C-:B------:R-:W-:Y:S02]  /*1210*/  HADD2.F32 R135, -RZ, R105.reuse.H0_H0 ;  /* 0x20000069ff877230 */ /* 0x100fe40000004100 */
[----:B------:R-:W-:Y:S01]  /*1220*/  FMUL.FTZ R104, R133, R114 ;  /* 0x0000007285687220 */ /* 0x000fe20000410000 */
[----:B------:R-:W-:Y:S02]  /*1230*/  HADD2.F32 R137, -RZ, R105.H1_H1 ;  /* 0x30000069ff897230 */ /* 0x000fe40000004100 */
[----:B0----5:R-:W-:Y:S01]  /*1240*/  FMUL.FTZ R129, R36, R131 ;  /* 0x0000008324817220 */ /* 0x021fe20000410000 */
[----:B------:R-:W-:Y:S02]  /*1250*/  HADD2.F32 R139, -RZ, R106.H0_H0 ;  /* 0x2000006aff8b7230 */ /* 0x000fe40000004100 */
[----:B------:R-:W-:Y:S01]  /*1260*/  FMUL.FTZ R131, R37, R104 ;  /* 0x0000006825837220 */ /* 0x000fe20000410000 */
[----:B--2---:R-:W-:-:S02]  /*1270*/  @P2 HADD2.F32 R104, -RZ, R4.H0_H0 ;  /* 0x20000004ff682230 */ /* 0x004fc40000004100 */
[-C--:B------:R-:W-:Y:S01]  /*1280*/  FMUL.FTZ R135, R135, R114.reuse ;  /* 0x0000007287877220 */ /* 0x080fe20000410000 */
[----:B------:R-:W-:Y:S02]  /*1290*/  HADD2.F32 R141, -RZ, R106.H1_H1 ;  /* 0x3000006aff8d7230 */ /* 0x000fe40000004100 */
[----:B------:R-:W-:Y:S01]  /*12a0*/  FMUL.FTZ R106, R137, R114 ;  /* 0x00000072896a7220 */ /* 0x000fe20000410000 */
[--C-:B------:R-:W-:Y:S02]  /*12b0*/  HADD2.F32 R143, -RZ, R107.reuse.H0_H0 ;  /* 0x2000006bff8f7230 */ /* 0x100fe40000004100 */
[----:B------:R-:W-:Y:S02]  /*12c0*/  HADD2.F32 R107, -RZ, R107.H1_H1 ;  /* 0x3000006bff6b7230 */ /* 0x000fe40000004100 */
[----:B------:R-:W-:Y:S01]  /*12d0*/  FMUL.FTZ R133, R38, R135 ;  /* 0x0000008726857220 */ /* 0x000fe20000410000 */
[----:B------:R-:W-:Y:S02]  /*12e0*/  @P2 HADD2.F32 R118, -RZ, R4.H1_H1 ;  /* 0x30000004ff762230 */ /* 0x000fe40000004100 */
[----:B------:R-:W-:Y:S01]  /*12f0*/  @P2 FADD.FTZ R129, R104, R129 ;  /* 0x0000008168812221 */ /* 0x000fe20000010000 */
        /* <DEDUP_REMOVED lines=30> */
.L_x_15627:
[----:B------:R-:W-:Y:S05]  /*14e0*/  BSYNC B0 ;  /* 0x0000000000007941 */ /* 0x000fea0003800000 */
.L_x_15626:
        /* <DEDUP_REMOVED lines=20> */
[----:B-----5:R-:W-:Y:S01]  /*1630*/  FMUL.FTZ R147, R13, R104 ;  /* 0x000000680d937220 */ /* 0x020fe20000410000 */
        /* <DEDUP_REMOVED lines=37> */
.L_x_15629:
[----:B------:R-:W-:Y:S05]  /*1890*/  BSYNC B0 ;  /* 0x0000000000007941 */ /* 0x000fea0003800000 */
.L_x_15628:
        /* <DEDUP_REMOVED lines=129> */
.L_x_15650:
        /* <DEDUP_REMOVED lines=122> */
.L_x_15632:
[----:B------:R-:W-:Y:S05]  /*2850*/  BSYNC B0 ;  /* 0x0000000000007941 */ /* 0x000fea0003800000 */
.L_x_15631:
        /* <DEDUP_REMOVED lines=35> */
.L_x_15634:
[----:B------:R-:W-:Y:S05]  /*2a90*/  BSYNC B0 ;  /* 0x0000000000007941 */ /* 0x000fea0003800000 */
.L_x_15633:
        /* <DEDUP_REMOVED lines=35> */
.L_x_15636:
[----:B------:R-:W-:Y:S05]  /*2cd0*/  BSYNC B0 ;  /* 0x0000000000007941 */ /* 0x000fea0003800000 */
.L_x_15635:
        /* <DEDUP_REMOVED lines=34> */
.L_x_15638:
[----:B------:R-:W-:Y:S05]  /*2f00*/  BSYNC B0 ;  /* 0x0000000000007941 */ /* 0x000fea0003800000 */
.L_x_15637:
[----:B------:R-:W-:Y:S02]  /*2f10*/  IADD3 R109, R109, UR12, RZ ;  /* 0x0000000c6d6d7c10 */ /* 0x000fe4000fffe0ff */
[----:B-1----:R-:W-:Y:S02]  /*2f20*/  SEL R0, RZ, 0x1, P4 ;  /* 0x00000001ff007807 */ /* 0x002fe40002000000 */
[----:B------:R-:W-:-:S13]  /*2f30*/  ISETP.GE.AND P2, PT, R109, UR13, PT ;  /* 0x0000000d6d007c0c */ /* 0x000fda000bf46270 */
[----:B------:R-:W-:Y:S05]  /*2f40*/  @!P2 BRA `(.L_x_15639) ;  /* 0xffffffd80070a947 */ /* 0x000fea000383ffff */
[----:B------:R-:W-:Y:S05]  /*2f50*/  EXIT ;  /* 0x000000000000794d */ /* 0x000fea0003800000 */
.L_x_15630:
[----:B------:R-:W-:Y:S01]  /*2f60*/  HFMA2.MMA R124, -RZ, RZ, 0, 5.9604644775390625e-08 ;  /* 0x00000001ff7c7435 */ /* 0x000fe200000001ff */
[----:B------:R-:W-:Y:S02]  /*2f70*/  MOV R179, R114 ;  /* 0x0000007200b37202 */ /* 0x000fe40000000f00 */
[----:B------:R-:W-:Y:S02]  /*2f80*/  MOV R181, 0x1f ;  /* 0x0000001f00b57802 */ /* 0x000fe40000000f00 */
[----:B------:R-:W-:-:S07]  /*2f90*/  MOV R122, 0xffffffff ;  /* 0xffffffff007a7802 */ /* 0x000fce0000000f00 */
[----:B-1---5:R-:W-:Y:S05]  /*2fa0*/  WARPSYNC.COLLECTIVE R122, `(.L_x_15640) ;  /* 0x000000007a087348 */ /* 0x022fea0003c00000 */
[----:B------:R0:W2:Y:S02]  /*2fb0*/  SHFL.BFLY P6, R177, R179, R124, R181 ;  /* 0x0c00007cb3b17389 */ /* 0x0000a400000c00b5 */
[----:B012--5:R-:W-:Y:S01]  /*2fc0*/  ENDCOLLECTIVE ;  /* 0x000000000000791b */ /* 0x027fe20003800000 */
.L_x_15640:
[----:B------:R-:W-:Y:S01]  /*2fd0*/  HFMA2.MMA R124, -RZ, RZ, 0, 1.1920928955078125e-07 ;  /* 0x00000002ff7c7435 */ /* 0x000fe200000001ff */
[----:B------:R-:W-:-:S05]  /*2fe0*/  MOV R107, R177 ;  /* 0x000000b1006b7202 */ /* 0x000fca0000000f00 */
[----:B------:R-:W-:-:S05]  /*2ff0*/  FADD.FTZ R107, R114, R107 ;  /* 0x0000006b726b7221 */ /* 0x000fca0000010000 */
[----:B------:R-:W-:-:S07]  /*3000*/  MOV R179, R107 ;  /* 0x0000006b00b37202 */ /* 0x000fce0000000f00 */
[----:B------:R-:W-:Y:S05]  /*3010*/  WARPSYNC.COLLECTIVE R122, `(.L_x_15641) ;  /* 0x000000007a087348 */ /* 0x000fea0003c00000 */
[----:B------:R0:W1:Y:S02]  /*3020*/  SHFL.BFLY P6, R177, R179, R124, R181 ;  /* 0x0c00007cb3b17389 */ /* 0x00006400000c00b5 */
[----:B01----:R-:W-:Y:S01]  /*3030*/  ENDCOLLECTIVE ;  /* 0x000000000000791b */ /* 0x003fe20003800000 */
.L_x_15641:
[----:B------:R-:W-:Y:S01]  /*3040*/  HFMA2.MMA R124, -RZ, RZ, 0, 2.384185791015625e-07 ;  /* 0x00000004ff7c7435 */ /* 0x000fe200000001ff */
[----:B------:R-:W-:-:S05]  /*3050*/  MOV R0, R177 ;  /* 0x000000b100007202 */ /* 0x000fca0000000f00 */
[----:B------:R-:W-:-:S05]  /*3060*/  FADD.FTZ R116, R107, R0 ;  /* 0x000000006b747221 */ /* 0x000fca0000010000 */
[----:B------:R-:W-:-:S07]  /*3070*/  MOV R179, R116 ;  /* 0x0000007400b37202 */ /* 0x000fce0000000f00 */
[----:B------:R-:W-:Y:S05]  /*3080*/  WARPSYNC.COLLECTIVE R122, `(.L_x_15642) ;  /* 0x000000007a087348 */ /* 0x000fea0003c00000 */
[----:B------:R0:W1:Y:S02]  /*3090*/  SHFL.BFLY P6, R177, R179, R124, R181 ;  /* 0x0c00007cb3b17389 */ /* 0x00006400000c00b5 */
[----:B01----:R-:W-:Y:S01]  /*30a0*/  ENDCOLLECTIVE ;  /* 0x000000000000791b */ /* 0x003fe20003800000 */
.L_x_15642:
[----:B------:R-:W-:Y:S01]  /*30b0*/  HFMA2.MMA R124, -RZ, RZ, 0, 4.76837158203125e-07 ;  /* 0x00000008ff7c7435 */ /* 0x000fe200000001ff */
[----:B------:R-:W-:-:S05]  /*30c0*/  MOV R175, R177 ;  /* 0x000000b100af7202 */ /* 0x000fca0000000f00 */
[----:B------:R-:W-:-:S05]  /*30d0*/  FADD.FTZ R175, R116, R175 ;  /* 0x000000af74af7221 */ /* 0x000fca0000010000 */
[----:B------:R-:W-:-:S07]  /*30e0*/  MOV R179, R175 ;  /* 0x000000af00b37202 */ /* 0x000fce0000000f00 */
[----:B------:R-:W-:Y:S05]  /*30f0*/  WARPSYNC.COLLECTIVE R122, `(.L_x_15643) ;  /* 0x000000007a087348 */ /* 0x000fea0003c00000 */
[----:B------:R0:W1:Y:S02]  /*3100*/  SHFL.BFLY P6, R177, R179, R124, R181 ;  /* 0x0c00007cb3b17389 */ /* 0x00006400000c00b5 */
[----:B01----:R-:W-:Y:S01]  /*3110*/  ENDCOLLECTIVE ;  /* 0x000000000000791b */ /* 0x003fe20003800000 */
.L_x_15643:
[----:B------:R-:W-:Y:S01]  /*3120*/  HFMA2.MMA R124, -RZ, RZ, 0, 9.5367431640625e-07 ;  /* 0x00000010ff7c7435 */ /* 0x000fe200000001ff */
[----:B------:R-:W-:-:S05]  /*3130*/  MOV R0, R177 ;  /* 0x000000b100007202 */ /* 0x000fca0000000f00 */
[----:B------:R-:W-:-:S05]  /*3140*/  FADD.FTZ R118, R175, R0 ;  /* 0x00000000af767221 */ /* 0x000fca0000010000 */
[----:B------:R-:W-:-:S07]  /*3150*/  MOV R179, R118 ;  /* 0x0000007600b37202 */ /* 0x000fce0000000f00 */
[----:B------:R-:W-:Y:S05]  /*3160*/  WARPSYNC.COLLECTIVE R122, `(.L_x_15644) ;  /* 0x000000007a087348 */ /* 0x000fea0003c00000 */
[----:B------:R0:W1:Y:S02]  /*3170*/  SHFL.BFLY P6, R177, R179, R124, R181 ;  /* 0x0c00007cb3b17389 */ /* 0x00006400000c00b5 */
[----:B01----:R-:W-:Y:S01]  /*3180*/  ENDCOLLECTIVE ;  /* 0x000000000000791b */ /* 0x003fe20003800000 */
.L_x_15644:
        /* <DEDUP_REMOVED lines=72> */
.L_x_15645:
[----:B------:R-:W-:Y:S01]  /*3610*/  HFMA2.MMA R124, -RZ, RZ, 0, 1.1920928955078125e-07 ;  /* 0x00000002ff7c7435 */ /* 0x000fe200000001ff */
[----:B------:R-:W-:-:S05]  /*3620*/  MOV R107, R177 ;  /* 0x000000b1006b7202 */ /* 0x000fca0000000f00 */
[----:B------:R-:W-:-:S05]  /*3630*/  FADD.FTZ R107, R0, R107 ;  /* 0x0000006b006b7221 */ /* 0x000fca0000010000 */
[----:B------:R-:W-:-:S07]  /*3640*/  MOV R179, R107 ;  /* 0x0000006b00b37202 */ /* 0x000fce0000000f00 */
[----:B------:R-:W-:Y:S05]  /*3650*/  WARPSYNC.COLLECTIVE R122, `(.L_x_15646) ;  /* 0x000000007a087348 */ /* 0x000fea0003c00000 */
[----:B------:R0:W1:Y:S02]  /*3660*/  SHFL.BFLY P6, R177, R179, R124, R181 ;  /* 0x0c00007cb3b17389 */ /* 0x00006400000c00b5 */
[----:B01----:R-:W-:Y:S01]  /*3670*/  ENDCOLLECTIVE ;  /* 0x000000000000791b */ /* 0x003fe20003800000 */
.L_x_15646:
[----:B------:R-:W-:Y:S01]  /*3680*/  HFMA2.MMA R124, -RZ, RZ, 0, 2.384185791015625e-07 ;  /* 0x00000004ff7c7435 */ /* 0x000fe200000001ff */
[----:B------:R-:W-:-:S05]  /*3690*/  MOV R114, R177 ;  /* 0x000000b100727202 */ /* 0x000fca0000000f00 */
[----:B------:R-:W-:-:S05]  /*36a0*/  FADD.FTZ R114, R107, R114 ;  /* 0x000000726b727221 */ /* 0x000fca0000010000 */
[----:B------:R-:W-:-:S07]  /*36b0*/  MOV R179, R114 ;  /* 0x0000007200b37202 */ /* 0x000fce0000000f00 */
[----:B------:R-:W-:Y:S05]  /*36c0*/  WARPSYNC.COLLECTIVE R122, `(.L_x_15647) ;  /* 0x000000007a087348 */ /* 0x000fea0003c00000 */
[----:B------:R0:W1:Y:S02]  /*36d0*/  SHFL.BFLY P6, R177, R179, R124, R181 ;  /* 0x0c00007cb3b17389 */ /* 0x00006400000c00b5 */
[----:B01----:R-:W-:Y:S01]  /*36e0*/  ENDCOLLECTIVE ;  /* 0x000000000000791b */ /* 0x003fe20003800000 */
.L_x_15647:
[----:B------:R-:W-:Y:S01]  /*36f0*/  HFMA2.MMA R124, -RZ, RZ, 0, 4.76837158203125e-07 ;  /* 0x00000008ff7c7435 */ /* 0x000fe200000001ff */
[----:B------:R-:W-:-:S05]  /*3700*/  MOV R175, R177 ;  /* 0x000000b100af7202 */ /* 0x000fca0000000f00 */
[----:B------:R-:W-:-:S05]  /*3710*/  FADD.FTZ R175, R114, R175 ;  /* 0x000000af72af7221 */ /* 0x000fca0000010000 */
[----:B------:R-:W-:-:S07]  /*3720*/  MOV R179, R175 ;  /* 0x000000af00b37202 */ /* 0x000fce0000000f00 */
[----:B------:R-:W-:Y:S05]  /*3730*/  WARPSYNC.COLLECTIVE R122, `(.L_x_15648) ;  /* 0x000000007a087348 */ /* 0x000fea0003c00000 */
[----:B------:R0:W1:Y:S02]  /*3740*/  SHFL.BFLY P6, R177, R179, R124, R181 ;  /* 0x0c00007cb3b17389 */ /* 0x00006400000c00b5 */
[----:B01----:R-:W-:Y:S01]  /*3750*/  ENDCOLLECTIVE ;  /* 0x000000000000791b */ /* 0x003fe20003800000 */
.L_x_15648:
[----:B------:R-:W-:Y:S01]  /*3760*/  HFMA2.MMA R124, -RZ, RZ, 0, 9.5367431640625e-07 ;  /* 0x00000010ff7c7435 */ /* 0x000fe200000001ff */
[----:B------:R-:W-:-:S05]  /*3770*/  MOV R116, R177 ;  /* 0x000000b100747202 */ /* 0x000fca0000000f00 */
[----:B------:R-:W-:-:S05]  /*3780*/  FADD.FTZ R116, R175, R116 ;  /* 0x00000074af747221 */ /* 0x000fca0000010000 */
[----:B------:R-:W-:-:S07]  /*3790*/  MOV R179, R116 ;  /* 0x0000007400b37202 */ /* 0x000fce0000000f00 */
[----:B------:R-:W-:Y:S05]  /*37a0*/  WARPSYNC.COLLECTIVE R122, `(.L_x_15649) ;  /* 0x000000007a087348 */ /* 0x000fea0003c00000 */
[----:B------:R0:W1:Y:S02]  /*37b0*/  SHFL.BFLY P6, R177, R179, R124, R181 ;  /* 0x0c00007cb3b17389 */ /* 0x00006400000c00b5 */
[----:B01----:R-:W-:Y:S01]  /*37c0*/  ENDCOLLECTIVE ;  /* 0x000000000000791b */ /* 0x003fe20003800000 */
.L_x_15649:
[----:B------:R-:W-:Y:S05]  /*37d0*/  BRA `(.L_x_15650) ;  /* 0xffffffe800347947 */ /* 0x000fea000383ffff */
.L_x_15651:
        /* <DEDUP_REMOVED lines=10> */
.L_x_30268:


//--------------------- .text._ZN10layer_norm13ln_fwd_kernelINS_13Kernel_traitsIf6__halfS2_S2_fjLj8192ELj1ELj1ELj8ELj16ENS_18Kernel_traits_baseILj8192EfS2_S2_S2_fjLj256EEEEELb0ELb1ELb0ELb1EEEvNS_9FwdParamsE --------------------------
	.section	.text._ZN10layer_norm13ln_fwd_kernelINS_13Kernel_traitsIf6__halfS2_S2_fjLj8192ELj1ELj1ELj8ELj16ENS_18Kernel_traits_baseILj8192EfS2_S2_S2_fjLj256EEEEELb0ELb1ELb0ELb1EEEvNS_9FwdParamsE,"ax",@progbits
	.align	128
        .global         _ZN10layer_norm13ln_fwd_kernelINS_13Kernel_traitsIf6__halfS2_S2_fjLj8192ELj1ELj1ELj8ELj16ENS_18Kernel_traits_baseILj8192EfS2_S2_S2_fjLj256EEEEELb0ELb1ELb0ELb1EEEvNS_9FwdParamsE
        .type           _ZN10layer_norm13ln_fwd_kernelINS_13Kernel_traitsIf6__halfS2_S2_fjLj8192ELj1ELj1ELj8ELj16ENS_18Kernel_traits_baseILj8192EfS2_S2_S2_fjLj256EEEEELb0ELb1ELb0ELb1EEEvNS_9FwdParamsE,@function
        .size           _ZN10layer_norm13ln_fwd_kernelINS_13Kernel_traitsIf6__halfS2_S2_fjLj8192ELj1ELj1ELj8ELj16ENS_18Kernel_traits_baseILj8192EfS2_S2_S2_fjLj256EEEEELb0ELb1ELb0ELb1EEEvNS_9FwdParamsE,(.L_x_30269 - _ZN10layer_norm13ln_fwd_kernelINS_13Kernel_traitsIf6__halfS2_S2_fjLj8192ELj1ELj1ELj8ELj16ENS_18Kernel_traits_baseILj8192EfS2_S2_S2_fjLj256EEEEELb0ELb1ELb0ELb1EEEvNS_9FwdParamsE)
        .other          _ZN10layer_norm13ln_fwd_kernelINS_13Kernel_traitsIf6__halfS2_S2_fjLj8192ELj1ELj1ELj8ELj16ENS_18Kernel_traits_baseILj8192EfS2_S2_S2_fjLj256EEEEELb0ELb1ELb0ELb1EEEvNS_9FwdParamsE,@"STO_CUDA_ENTRY STV_DEFAULT"
_ZN10layer_norm13ln_fwd_kernelINS_13Kernel_traitsIf6__halfS2_S2_fjLj8192ELj1ELj1ELj8ELj16ENS_18Kernel_traits_baseILj8192EfS2_S2_S2_fjLj256EEEEELb0ELb1ELb0ELb1EEEvNS_9FwdParamsE:
.text._ZN10layer_norm13ln_fwd_kernelINS_13Kernel_traitsIf6__halfS2_S2_fjLj8192ELj1ELj1ELj8ELj16ENS_18Kernel_traits_baseILj8192EfS2_S2_S2_fjLj256EEEEELb0ELb1ELb0ELb1EEEvNS_9FwdParamsE:
        /* <DEDUP_REMOVED lines=80> */
.L_x_15653:
        /* <DEDUP_REMOVED lines=17> */
[----:B------:R-:W-:Y:S01]  /*0610*/  IADD3 R153, R111, 0x100, RZ ;  /* 0x000001006f997810 */ /* 0x000fe20007ffe0ff */
[----:B--2---:R-:W-:-:S02]  /*0620*/  @P0 HADD2.F32 R118, -RZ, R104.H0_H0 ;  /* 0x20000068ff760230 */ /* 0x004fc40000004100 */
[--C-:B---3--:R-:W-:Y:S02]  /*0630*/  HADD2.F32 R119, -RZ, R132.reuse.H0_H0 ;  /* 0x20000084ff777230 */ /* 0x108fe40000004100 */
[----:B------:R-:W-:Y:S02]  /*0640*/  HADD2.F32 R123, -RZ, R132.H1_H1 ;  /* 0x30000084ff7b7230 */ /* 0x000fe40000004100 */
[----:B------:R-:W-:Y:S02]  /*0650*/  HADD2.F32 R125, -RZ, R133.H0_H0 ;  /* 0x20000085ff7d7230 */ /* 0x000fe40000004100 */
[-C--:B------:R-:W-:Y:S01]  /*0660*/  FMUL.FTZ R119, R119, R118.reuse ;  /* 0x0000007677777220 */ /* 0x080fe20000410000 */
[----:B------:R-:W-:Y:S02]  /*0670*/  HADD2.F32 R127, -RZ, R134.H0_H0 ;  /* 0x20000086ff7f7230 */ /* 0x000fe40000004100 */
[----:B------:R-:W-:Y:S01]  /*0680*/  FMUL.FTZ R106, R123, R118 ;  /* 0x000000767b6a7220 */ /* 0x000fe20000410000 */
[----:B----4-:R-:W-:-:S02]  /*0690*/  @P1 HADD2.F32 R104, -RZ, R4.H0_H0 ;  /* 0x20000004ff681230 */ /* 0x010fc40000004100 */
[----:B-----5:R-:W-:Y:S01]  /*06a0*/  FMUL.FTZ R119, R36, R119 ;  /* 0x0000007724777220 */ /* 0x020fe20000410000 */
[--C-:B------:R-:W-:Y:S02]  /*06b0*/  HADD2.F32 R123, -RZ, R135.reuse.H1_H1 ;  /* 0x30000087ff7b7230 */ /* 0x100fe40000004100 */
[-C--:B------:R-:W-:Y:S01]  /*06c0*/  FMUL.FTZ R125, R125, R118.reuse ;  /* 0x000000767d7d7220 */ /* 0x080fe20000410000 */
[----:B------:R-:W-:Y:S02]  /*06d0*/  HADD2.F32 R107, -RZ, R135.H0_H0 ;  /* 0x20000087ff6b7230 */ /* 0x000fe40000004100 */
[----:B------:R-:W-:Y:S01]  /*06e0*/  FMUL.FTZ R127, R127, R118 ;  /* 0x000000767f7f7220 */ /* 0x000fe20000410000 */
[----:B------:R-:W-:Y:S02]  /*06f0*/  @P1 HADD2.F32 R110, -RZ, R4.H1_H1 ;  /* 0x30000004ff6e1230 */ /* 0x000fe40000004100 */
[----:B------:R-:W-:Y:S01]  /*0700*/  FMUL.FTZ R121, R37, R106 ;  /* 0x0000006a25797220 */ /* 0x000fe20000410000 */
[----:B------:R-:W-:Y:S01]  /*0710*/  @P1 FADD.FTZ R119, R119, R104 ;  /* 0x0000006877771221 */ /* 0x000fe20000010000 */
[-C--:B------:R-:W-:Y:S01]  /*0720*/  FMUL.FTZ R116, R123, R118.reuse ;  /* 0x000000767b747220 */ /* 0x080fe20000410000 */
[----:B------:R-:W-:Y:S01]  /*0730*/  FMUL.FTZ R107, R107, R118 ;  /* 0x000000766b6b7220 */ /* 0x000fe20000410000 */
[----:B------:R-:W-:-:S02]  /*0740*/  @P1 HADD2.F32 R104, -RZ, R5.H0_H0 ;  /* 0x20000005ff681230 */ /* 0x000fc40000004100 */
[----:B------:R-:W-:Y:S01]  /*0750*/  FMUL.FTZ R123, R38, R125 ;  /* 0x0000007d267b7220 */ /* 0x000fe20000410000 */
[----:B------:R-:W-:Y:S02]  /*0760*/  @P1 HADD2.F32 R106, -RZ, R6.H0_H0 ;  /* 0x20000006ff6a1230 */ /* 0x000fe40000004100 */
[----:B------:R-:W-:Y:S01]  /*0770*/  FMUL.FTZ R125, R32, R127 ;  /* 0x0000007f207d7220 */ /* 0x000fe20000410000 */
[----:B------:R-:W-:Y:S02]  /*0780*/  HADD2.F32 R131, -RZ, R133.H1_H1 ;  /* 0x30000085ff837230 */ /* 0x000fe40000004100 */
[----:B------:R-:W-:Y:S01]  /*0790*/  @P1 FADD.FTZ R121, R121, R110 ;  /* 0x0000006e79791221 */ /* 0x000fe20000010000 */
[----:B------:R-:W-:Y:S02]  /*07a0*/  HADD2.F32 R105, -RZ, R134.H1_H1 ;  /* 0x30000086ff697230 */ /* 0x000fe40000004100 */
[----:B------:R-:W-:Y:S01]  /*07b0*/  FMUL.FTZ R127, R34, R107 ;  /* 0x0000006b227f7220 */ /* 0x000fe20000410000 */
[----:B------:R-:W-:-:S02]  /*07c0*/  @P1 HADD2.F32 R110, -RZ, R7.H0_H0 ;  /* 0x20000007ff6e1230 */ /* 0x000fc40000004100 */
[----:B------:R-:W-:Y:S01]  /*07d0*/  FMUL.FTZ R129, R35, R116 ;  /* 0x0000007423817220 */ /* 0x000fe20000410000 */
[----:B------:R-:W-:Y:S02]  /*07e0*/  @P1 HADD2.F32 R120, -RZ, R7.H1_H1 ;  /* 0x30000007ff781230 */ /* 0x000fe40000004100 */
[----:B------:R-:W-:Y:S01]  /*07f0*/  @P1 FADD.FTZ R123, R123, R104 ;  /* 0x000000687b7b1221 */ /* 0x000fe20000010000 */
[----:B------:R-:W-:Y:S01]  /*0800*/  @P1 FADD.FTZ R125, R125, R106 ;  /* 0x0000006a7d7d1221 */ /* 0x000fe20000010000 */
[-C--:B------:R-:W-:Y:S01]  /*0810*/  FMUL.FTZ R106, R105, R118.reuse ;  /* 0x00000076696a7220 */ /* 0x080fe20000410000 */
[----:B------:R-:W-:Y:S01]  /*0820*/  FMUL.FTZ R104, R131, R118 ;  /* 0x0000007683687220 */ /* 0x000fe20000410000 */
[----:B------:R-:W-:Y:S01]  /*0830*/  @P1 FADD.FTZ R127, R127, R110 ;  /* 0x0000006e7f7f1221 */ /* 0x000fe20000010000 */
[----:B------:R-:W-:Y:S01]  /*0840*/  @P1 FADD.FTZ R129, R129, R120 ;  /* 0x0000007881811221 */ /* 0x000fe20000010000 */
[----:B------:R-:W-:Y:S02]  /*0850*/  @P1 HADD2.F32 R110, -RZ, R5.H1_H1 ;  /* 0x30000005ff6e1230 */ /* 0x000fe40000004100 */
[----:B------:R-:W-:Y:S01]  /*0860*/  FMUL.FTZ R131, R33, R106 ;  /* 0x0000006a21837220 */ /* 0x000fe20000410000 */
[----:B------:R-:W-:-:S02]  /*0870*/  @P1 HADD2.F32 R120, -RZ, R6.H1_H1 ;  /* 0x30000006ff781230 */ /* 0x000fc40000004100 */
[----:B------:R-:W-:Y:S01]  /*0880*/  FMUL.FTZ R133, R39, R104 ;  /* 0x0000006827857220 */ /* 0x000fe20000410000 */
[----:B------:R-:W-:Y:S01]  /*0890*/  SHF.L.U32 R116, R111, 0x4, RZ ;  /* 0x000000046f747819 */ /* 0x000fe200000006ff */
[----:B------:R-:W-:Y:S01]  /*08a0*/  IMAD.WIDE.U32 R104, R153, 0x10, R108 ;  /* 0x0000001099687825 */ /* 0x000fe200078e006c */
[----:B------:R-:W-:-:S03]  /*08b0*/  F2FP.F16.F32.PACK_AB R139, R129, R127 ;  /* 0x0000007f818b723e */ /* 0x000fc600000000ff */
[----:B------:R-:W-:Y:S01]  /*08c0*/  @P1 FADD.FTZ R131, R131, R120 ;  /* 0x0000007883831221 */ /* 0x000fe20000010000 */
[----:B------:R-:W-:Y:S01]  /*08d0*/  @P1 FADD.FTZ R133, R133, R110 ;  /* 0x0000006e85851221 */ /* 0x000fe20000010000 */
[----:B------:R-:W-:Y:S02]  /*08e0*/  IADD3 R106, P3, R116, UR10, RZ ;  /* 0x0000000a746a7c10 */ /* 0x000fe4000ff7e0ff */
[----:B------:R-:W-:Y:S02]  /*08f0*/  F2FP.F16.F32.PACK_AB R136, R121, R119 ;  /* 0x000000777988723e */ /* 0x000fe400000000ff */
[----:B------:R-:W-:Y:S02]  /*0900*/  IADD3.X R107, R130, UR11, RZ, P3, !PT ;  /* 0x0000000b826b7c10 */ /* 0x000fe40009ffe4ff */
[----:B------:R-:W-:Y:S02]  /*0910*/  F2FP.F16.F32.PACK_AB R138, R131, R125 ;  /* 0x0000007d838a723e */ /* 0x000fe400000000ff */
[----:B------:R-:W-:-:S02]  /*0920*/  F2FP.F16.F32.PACK_AB R137, R133, R123 ;  /* 0x0000007b8589723e */ /* 0x000fc400000000ff */
[----:B------:R-:W-:-:S03]  /*0930*/  @P1 LEA R134, P3, R153, UR8, 0x4 ;  /* 0x0000000899861c11 */ /* 0x000fc6000f8620ff */
[----:B------:R0:W-:Y:S01]  /*0940*/  STG.E.128 desc[UR4][R106.64], R136 ;  /* 0x000000886a007986 */ /* 0x0001e2000c101d04 */
[----:B------:R-:W-:-:S03]  /*0950*/  @P1 LEA.HI.X R135, R153, UR9, RZ, 0x4, P3 ;  /* 0x0000000999871c11 */ /* 0x000fc600098f24ff */
[----:B------:R-:W2:Y:S04]  /*0960*/  LDG.E.128 R156, desc[UR4][R104.64] ;  /* 0x00000004689c7981 */ /* 0x000ea8000c1e1d00 */
[----:B------:R-:W3:Y:S01]  /*0970*/  @P1 LDG.E.128 R4, desc[UR4][R134.64] ;  /* 0x0000000486041981 */ /* 0x000ee2000c1e1d00 */
[----:B------:R-:W-:Y:S01]  /*0980*/  IADD3 R171, R111, 0x200, RZ ;  /* 0x000002006fab7810 */ /* 0x000fe20007ffe0ff */
[--C-:B--2---:R-:W-:Y:S02]  /*0990*/  HADD2.F32 R141, -RZ, R156.reuse.H0_H0 ;  /* 0x2000009cff8d7230 */ /* 0x104fe40000004100 */
[----:B------:R-:W-:Y:S02]  /*09a0*/  HADD2.F32 R143, -RZ, R156.H1_H1 ;  /* 0x3000009cff8f7230 */ /* 0x000fe40000004100 */
[----:B------:R-:W-:-:S02]  /*09b0*/  HADD2.F32 R145, -RZ, R157.H0_H0 ;  /* 0x2000009dff917230 */ /* 0x000fc40000004100 */
[-C--:B------:R-:W-:Y:S01]  /*09c0*/  FMUL.FTZ R141, R141, R118.reuse ;  /* 0x000000768d8d7220 */ /* 0x080fe20000410000 */
[----:B------:R-:W-:Y:S02]  /*09d0*/  HADD2.F32 R149, -RZ, R158.H0_H0 ;  /* 0x2000009eff957230 */ /* 0x000fe40000004100 */
[-C--:B0-----:R-:W-:Y:S01]  /*09e0*/  FMUL.FTZ R106, R143, R118.reuse ;  /* 0x000000768f6a7220 */ /* 0x081fe20000410000 */
[--C-:B---3--:R-:W-:Y:S02]  /*09f0*/  @P1 HADD2.F32 R104, -RZ, R4.reuse.H0_H0 ;  /* 0x20000004ff681230 */ /* 0x108fe40000004100 */
[----:B------:R-:W-:Y:S01]  /*0a00*/  FMUL.FTZ R135, R28, R141 ;  /* 0x0000008d1c877220 */ /* 0x000fe20000410000 */
[----:B------:R-:W-:Y:S02]  /*0a10*/  HADD2.F32 R107, -RZ, R159.H1_H1 ;  /* 0x3000009fff6b7230 */ /* 0x000fe40000004100 */
[----:B------:R-:W-:Y:S01]  /*0a20*/  FMUL.FTZ R145, R145, R118 ;  /* 0x0000007691917220 */ /* 0x000fe20000410000 */
[----:B------:R-:W-:-:S02]  /*0a30*/  @P1 HADD2.F32 R110, -RZ, R4.H1_H1 ;  /* 0x30000004ff6e1230 */ /* 0x000fc40000004100 */
[----:B------:R-:W-:Y:S01]  /*0a40*/  FMUL.FTZ R137, R29, R106 ;  /* 0x0000006a1d897220 */ /* 0x000fe20000410000 */
[----:B------:R-:W-:Y:S01]  /*0a50*/  @P1 FADD.FTZ R135, R104, R135 ;  /* 0x0000008768871221 */ /* 0x000fe20000010000 */
[----:B------:R-:W-:Y:S02]  /*0a60*/  @P1 HADD2.F32 R106, -RZ, R5.H0_H0 ;  /* 0x20000005ff6a1230 */ /* 0x000fe40000004100 */
[-C--:B------:R-:W-:Y:S01]  /*0a70*/  FMUL.FTZ R149, R149, R118.reuse ;  /* 0x0000007695957220 */ /* 0x080fe20000410000 */
[----:B------:R-:W-:Y:S02]  /*0a80*/  HADD2.F32 R147, -RZ, R157.H1_H1 ;  /* 0x3000009dff937230 */ /* 0x000fe40000004100 */
[----:B------:R-:W-:Y:S01]  /*0a90*/  FMUL.FTZ R104, R107, R118 ;  /* 0x000000766b687220 */ /* 0x000fe20000410000 */
[----:B------:R-:W-:Y:S02]  /*0aa0*/  HADD2.F32 R151, -RZ, R158.H1_H1 ;  /* 0x3000009eff977230 */ /* 0x000fe40000004100 */
[----:B------:R-:W-:Y:S01]  /*0ab0*/  FMUL.FTZ R139, R30, R145 ;  /* 0x000000911e8b7220 */ /* 0x000fe20000410000 */
[----:B------:R-:W-:-:S02]  /*0ac0*/  HADD2.F32 R105, -RZ, R159.H0_H0 ;  /* 0x2000009fff697230 */ /* 0x000fc40000004100 */
[----:B------:R-:W-:Y:S01]  /*0ad0*/  @P1 FADD.FTZ R137, R110, R137 ;  /* 0x000000896e891221 */ /* 0x000fe20000010000 */
[----:B------:R-:W-:Y:S02]  /*0ae0*/  @P1 HADD2.F32 R110, -RZ, R6.H0_H0 ;  /* 0x20000006ff6e1230 */ /* 0x000fe40000004100 */
[----:B------:R-:W-:Y:S01]  /*0af0*/  FMUL.FTZ R141, R24, R149 ;  /* 0x00000095188d7220 */ /* 0x000fe20000410000 */
[--C-:B------:R-:W-:Y:S02]  /*0b00*/  @P1 HADD2.F32 R122, -RZ, R7.reuse.H1_H1 ;  /* 0x30000007ff7a1230 */ /* 0x100fe40000004100 */
[----:B------:R-:W-:Y:S01]  /*0b10*/  FMUL.FTZ R145, R27, R104 ;  /* 0x000000681b917220 */ /* 0x000fe20000410000 */
[----:B------:R-:W-:Y:S01]  /*0b20*/  @P1 FADD.FTZ R139, R106, R139 ;  /* 0x0000008b6a8b1221 */ /* 0x000fe20000010000 */
[-C--:B------:R-:W-:Y:S01]  /*0b30*/  FMUL.FTZ R105, R105, R118.reuse ;  /* 0x0000007669697220 */ /* 0x080fe20000410000 */
[-C--:B------:R-:W-:Y:S01]  /*0b40*/  FMUL.FTZ R106, R151, R118.reuse ;  /* 0x00000076976a7220 */ /* 0x080fe20000410000 */
[----:B------:R-:W-:Y:S01]  /*0b50*/  FMUL.FTZ R104, R147, R118 ;  /* 0x0000007693687220 */ /* 0x000fe20000410000 */
[----:B------:R-:W-:Y:S01]  /*0b60*/  @P1 FADD.FTZ R141, R110, R141 ;  /* 0x0000008d6e8d1221 */ /* 0x000fe20000010000 */
[----:B------:R-:W-:-:S02]  /*0b70*/  @P1 HADD2.F32 R120, -RZ, R7.H0_H0 ;  /* 0x20000007ff781230 */ /* 0x000fc40000004100 */
[----:B------:R-:W-:Y:S01]  /*0b80*/  FMUL.FTZ R143, R26, R105 ;  /* 0x000000691a8f7220 */ /* 0x000fe20000410000 */
[----:B------:R-:W-:Y:S02]  /*0b90*/  @P1 HADD2.F32 R110, -RZ, R5.H1_H1 ;  /* 0x30000005ff6e1230 */ /* 0x000fe40000004100 */
[----:B------:R-:W-:Y:S01]  /*0ba0*/  @P1 FADD.FTZ R145, R122, R145 ;  /* 0x000000917a911221 */ /* 0x000fe20000010000 */
[----:B------:R-:W-:Y:S02]  /*0bb0*/  @P1 HADD2.F32 R124, -RZ, R6.H1_H1 ;  /* 0x30000006ff7c1230 */ /* 0x000fe40000004100 */
[----:B------:R-:W-:Y:S01]  /*0bc0*/  FMUL.FTZ R147, R25, R106 ;  /* 0x0000006a19937220 */ /* 0x000fe20000410000 */
[----:B------:R-:W-:Y:S01]  /*0bd0*/  FMUL.FTZ R149, R31, R104 ;  /* 0x000000681f957220 */ /* 0x000fe20000410000 */
[----:B------:R-:W-:Y:S01]  /*0be0*/  SHF.L.U32 R122, R153, 0x4, RZ ;  /* 0x00000004997a7819 */ /* 0x000fe200000006ff */
[----:B------:R-:W-:Y:S01]  /*0bf0*/  @P1 FADD.FTZ R143, R120, R143 ;  /* 0x0000008f788f1221 */ /* 0x000fe20000010000 */
[----:B------:R-:W-:Y:S01]  /*0c00*/  @P1 FADD.FTZ R147, R124, R147 ;  /* 0x000000937c931221 */ /* 0x000fe20000010000 */
[----:B------:R-:W-:Y:S01]  /*0c10*/  @P1 FADD.FTZ R149, R110, R149 ;  /* 0x000000956e951221 */ /* 0x000fe20000010000 */
[----:B------:R-:W-:Y:S01]  /*0c20*/  SHF.R.U32.HI R120, RZ, 0x1c, R153 ;  /* 0x0000001cff787819 */ /* 0x000fe20000011699 */
[----:B------:R-:W-:Y:S01]  /*0c30*/  IMAD.WIDE.U32 R104, R171, 0x10, R108 ;  /* 0x00000010ab687825 */ /* 0x000fe200078e006c */
[----:B------:R-:W-:-:S02]  /*0c40*/  IADD3 R150, P3, R122, UR10, RZ ;  /* 0x0000000a7a967c10 */ /* 0x000fc4000ff7e0ff */
[----:B------:R-:W-:Y:S02]  /*0c50*/  F2FP.F16.F32.PACK_AB R159, R145, R143 ;  /* 0x0000008f919f723e */ /* 0x000fe400000000ff */
[----:B------:R-:W-:Y:S02]  /*0c60*/  IADD3.X R151, R120, UR11, RZ, P3, !PT ;  /* 0x0000000b78977c10 */ /* 0x000fe40009ffe4ff */
        /* <DEDUP_REMOVED lines=8> */
[----:B------:R-:W-:-:S05]  /*0cf0*/  IADD3 R185, R111, 0x300, RZ ;  /* 0x000003006fb97810 */ /* 0x000fca0007ffe0ff */
[----:B------:R-:W-:-:S04]  /*0d00*/  IMAD.WIDE.U32 R108, R185, 0x10, R108 ;  /* 0x00000010b96c7825 */ /* 0x000fc800078e006c */
[--C-:B--2---:R-:W-:Y:S02]  /*0d10*/  HADD2.F32 R155, -RZ, R104.reuse.H0_H0 ;  /* 0x20000068ff9b7230 */ /* 0x104fe40000004100 */
[----:B------:R-:W-:Y:S02]  /*0d20*/  HADD2.F32 R161, -RZ, R104.H1_H1 ;  /* 0x30000068ffa17230 */ /* 0x000fe40000004100 */
[--C-:B------:R-:W-:Y:S02]  /*0d30*/  HADD2.F32 R163, -RZ, R105.reuse.H0_H0 ;  /* 0x20000069ffa37230 */ /* 0x100fe40000004100 */
[-C--:B------:R-:W-:Y:S01]  /*0d40*/  FMUL.FTZ R155, R155, R118.reuse ;  /* 0x000000769b9b7220 */ /* 0x080fe20000410000 */
[--C-:B------:R-:W-:Y:S02]  /*0d50*/  HADD2.F32 R167, -RZ, R106.reuse.H0_H0 ;  /* 0x2000006affa77230 */ /* 0x100fe40000004100 */
[----:B------:R-:W-:Y:S02]  /*0d60*/  HADD2.F32 R169, -RZ, R106.H1_H1 ;  /* 0x3000006affa97230 */ /* 0x000fe40000004100 */
[----:B------:R-:W-:Y:S01]  /*0d70*/  FMUL.FTZ R106, R161, R118 ;  /* 0x00000076a16a7220 */ /* 0x000fe20000410000 */
[----:B------:R-:W-:-:S02]  /*0d80*/  HADD2.F32 R165, -RZ, R105.H1_H1 ;  /* 0x30000069ffa57230 */ /* 0x000fc40000004100 */
[----:B0-----:R-:W-:Y:S01]  /*0d90*/  FMUL.FTZ R151, R20, R155 ;  /* 0x0000009b14977220 */ /* 0x001fe20000410000 */
[--C-:B---3--:R-:W-:Y:S02]  /*0da0*/  @P1 HADD2.F32 R104, -RZ, R4.reuse.H0_H0 ;  /* 0x20000004ff681230 */ /* 0x108fe40000004100 */
[----:B------:R-:W-:Y:S01]  /*0db0*/  FMUL.FTZ R163, R163, R118 ;  /* 0x00000076a3a37220 */ /* 0x000fe20000410000 */
[--C-:B------:R-:W-:Y:S02]  /*0dc0*/  HADD2.F32 R105, -RZ, R107.reuse.H0_H0 ;  /* 0x2000006bff697230 */ /* 0x100fe40000004100 */
[----:B------:R-:W-:Y:S01]  /*0dd0*/  FMUL.FTZ R153, R21, R106 ;  /* 0x0000006a15997220 */ /* 0x000fe20000410000 */
[----:B------:R-:W-:Y:S02]  /*0de0*/  HADD2.F32 R107, -RZ, R107.H1_H1 ;  /* 0x3000006bff6b7230 */ /* 0x000fe40000004100 */
[----:B------:R-:W-:Y:S01]  /*0df0*/  @P1 FADD.FTZ R151, R104, R151 ;  /* 0x0000009768971221 */ /* 0x000fe20000010000 */
[----:B------:R-:W-:-:S02]  /*0e00*/  @P1 HADD2.F32 R110, -RZ, R4.H1_H1 ;  /* 0x30000004ff6e1230 */ /* 0x000fc40000004100 */
[-C--:B------:R-:W-:Y:S01]  /*0e10*/  FMUL.FTZ R167, R167, R118.reuse ;  /* 0x00000076a7a77220 */ /* 0x080fe20000410000 */
[----:B------:R-:W-:Y:S02]  /*0e20*/  @P1 HADD2.F32 R106, -RZ, R5.H0_H0 ;  /* 0x20000005ff6a1230 */ /* 0x000fe40000004100 */
[----:B------:R-:W-:Y:S01]  /*0e30*/  FMUL.FTZ R104, R107, R118 ;  /* 0x000000766b687220 */ /* 0x000fe20000410000 */
[----:B------:R-:W-:Y:S01]  /*0e40*/  FMUL.FTZ R155, R22, R163 ;  /* 0x000000a3169b7220 */ /* 0x000fe20000410000 */
        /* <DEDUP_REMOVED lines=21> */
[----:B------:R-:W-:-:S02]  /*0fa0*/  SHF.R.U32.HI R124, RZ, 0x1c, R171 ;  /* 0x0000001cff7c7819 */ /* 0x000fc400000116ab */
[----:B------:R-:W-:Y:S02]  /*0fb0*/  IADD3 R166, P3, R126, UR10, RZ ;  /* 0x0000000a7ea67c10 */ /* 0x000fe4000ff7e0ff */
[----:B------:R-:W-:Y:S02]  /*0fc0*/  F2FP.F16.F32.PACK_AB R107, R161, R159 ;  /* 0x0000009fa16b723e */ /* 0x000fe400000000ff */
[----:B------:R-:W-:Y:S02]  /*0fd0*/  IADD3.X R167, R124, UR11, RZ, P3, !PT ;  /* 0x0000000b7ca77c10 */ /* 0x000fe40009ffe4ff */
[----:B------:R-:W-:Y:S02]  /*0fe0*/  F2FP.F16.F32.PACK_AB R106, R163, R157 ;  /* 0x0000009da36a723e */ /* 0x000fe400000000ff */
[----:B------:R-:W-:Y:S02]  /*0ff0*/  F2FP.F16.F32.PACK_AB R105, R165, R155 ;  /* 0x0000009ba569723e */ /* 0x000fe400000000ff */
[----:B------:R-:W-:-:S02]  /*1000*/  F2FP.F16.F32.PACK_AB R104, R153, R151 ;  /* 0x000000979968723e */ /* 0x000fc400000000ff */
        /* <DEDUP_REMOVED lines=9> */
[-C--:B------:R-:W-:Y:S01]  /*10a0*/  FMUL.FTZ R108, R183, R118.reuse ;  /* 0x00000076b76c7220 */ /* 0x080fe20000410000 */
[--C-:B------:R-:W-:Y:S02]  /*10b0*/  HADD2.F32 R179, -RZ, R110.reuse.H0_H0 ;  /* 0x2000006effb37230 */ /* 0x100fe40000004100 */
[-C--:B------:R-:W-:Y:S01]  /*10c0*/  FMUL.FTZ R171, R171, R118.reuse ;  /* 0x00000076abab7220 */ /* 0x080fe20000410000 */
[----:B------:R-:W-:Y:S02]  /*10d0*/  HADD2.F32 R181, -RZ, R110.H1_H1 ;  /* 0x3000006effb57230 */ /* 0x000fe40000004100 */
[----:B0-----:R-:W-:Y:S01]  /*10e0*/  FMUL.FTZ R104, R173, R118 ;  /* 0x00000076ad687220 */ /* 0x001fe20000410000 */
[----:B------:R-:W-:Y:S02]  /*10f0*/  HADD2.F32 R105, -RZ, R111.H0_H0 ;  /* 0x2000006fff697230 */ /* 0x000fe40000004100 */
[----:B------:R-:W-:Y:S01]  /*1100*/  FMUL.FTZ R111, R11, R108 ;  /* 0x0000006c0b6f7220 */ /* 0x000fe20000410000 */
[----:B---3--:R-:W-:-:S02]  /*1110*/  @P1 HADD2.F32 R110, -RZ, R7.H1_H1 ;  /* 0x30000007ff6e1230 */ /* 0x008fc40000004100 */
[----:B------:R-:W-:Y:S01]  /*1120*/  FMUL.FTZ R167, R12, R171 ;  /* 0x000000ab0ca77220 */ /* 0x000fe20000410000 */
[--C-:B------:R-:W-:Y:S02]  /*1130*/  HADD2.F32 R177, -RZ, R109.reuse.H1_H1 ;  /* 0x3000006dffb17230 */ /* 0x100fe40000004100 */
[-C--:B------:R-:W-:Y:S01]  /*1140*/  FMUL.FTZ R108, R181, R118.reuse ;  /* 0x00000076b56c7220 */ /* 0x080fe20000410000 */
[-C--:B------:R-:W-:Y:S01]  /*1150*/  FMUL.FTZ R179, R179, R118.reuse ;  /* 0x00000076b3b37220 */ /* 0x080fe20000410000 */
[----:B------:R-:W-:Y:S01]  /*1160*/  @P1 FADD.FTZ R111, R110, R111 ;  /* 0x0000006f6e6f1221 */ /* 0x000fe20000010000 */
[----:B------:R-:W-:Y:S02]  /*1170*/  @P1 HADD2.F32 R110, -RZ, R4.H0_H0 ;  /* 0x20000004ff6e1230 */ /* 0x000fe40000004100 */
[----:B------:R-:W-:Y:S01]  /*1180*/  FMUL.FTZ R106, R177, R118 ;  /* 0x00000076b16a7220 */ /* 0x000fe20000410000 */
[----:B------:R-:W-:Y:S01]  /*1190*/  FMUL.FTZ R177, R9, R108 ;  /* 0x0000006c09b17220 */ /* 0x000fe20000410000 */
[----:B------:R-:W-:Y:S01]  /*11a0*/  FMUL.FTZ R173, R8, R179 ;  /* 0x000000b308ad7220 */ /* 0x000fe20000410000 */
[----:B------:R-:W-:-:S02]  /*11b0*/  HADD2.F32 R175, -RZ, R109.H0_H0 ;  /* 0x2000006dffaf7230 */ /* 0x000fc40000004100 */
[----:B------:R-:W-:Y:S01]  /*11c0*/  @P1 FADD.FTZ R167, R110, R167 ;  /* 0x000000a76ea71221 */ /* 0x000fe20000010000 */
[--C-:B------:R-:W-:Y:S02]  /*11d0*/  @P1 HADD2.F32 R110, -RZ, R6.reuse.H1_H1 ;  /* 0x30000006ff6e1230 */ /* 0x100fe40000004100 */
[----:B------:R-:W-:Y:S01]  /*11e0*/  FMUL.FTZ R171, R15, R106 ;  /* 0x0000006a0fab7220 */ /* 0x000fe20000410000 */
[----:B------:R-:W-:Y:S02]  /*11f0*/  @P1 HADD2.F32 R106, -RZ, R6.H0_H0 ;  /* 0x20000006ff6a1230 */ /* 0x000fe40000004100 */
[----:B------:R-:W-:Y:S01]  /*1200*/  FMUL.FTZ R175, R175, R118 ;  /* 0x00000076afaf7220 */ /* 0x000fe20000410000 */
[----:B------:R-:W-:Y:S01]  /*1210*/  FMUL.FTZ R179, R13, R104 ;  /* 0x000000680db37220 */ /* 0x000fe20000410000 */
[----:B------:R-:W-:Y:S01]  /*1220*/  @P1 FADD.FTZ R177, R110, R177 ;  /* 0x000000b16eb11221 */ /* 0x000fe20000010000 */
[----:B------:R-:W-:Y:S01]  /*1230*/  FADD.FTZ R110, RZ, R119 ;  /* 0x00000077ff6e7221 */ /* 0x000fe20000010000 */
[----:B------:R-:W-:Y:S01]  /*1240*/  @P1 FADD.FTZ R173, R106, R173 ;  /* 0x000000ad6aad1221 */ /* 0x000fe20000010000 */
[----:B------:R-:W-:-:S02]  /*1250*/  @P1 HADD2.F32 R106, -RZ, R4.H1_H1 ;  /* 0x30000004ff6a1230 */ /* 0x000fc40000004100 */
[----:B------:R-:W-:Y:S01]  /*1260*/  FMUL.FTZ R105, R105, R118 ;  /* 0x0000007669697220 */ /* 0x000fe20000410000 */
[----:B------:R-:W-:Y:S01]  /*1270*/  FADD.FTZ R110, R110, R121 ;  /* 0x000000796e6e7221 */ /* 0x000fe20000010000 */
[--C-:B------:R-:W-:Y:S02]  /*1280*/  @P1 HADD2.F32 R118, -RZ, R5.reuse.H0_H0 ;  /* 0x20000005ff761230 */ /* 0x100fe40000004100 */
[----:B------:R-:W-:Y:S01]  /*1290*/  FMUL.FTZ R169, R14, R175 ;  /* 0x000000af0ea97220 */ /* 0x000fe20000410000 */
[----:B------:R-:W-:Y:S01]  /*12a0*/  @P1 FADD.FTZ R179, R106, R179 ;  /* 0x000000b36ab31221 */ /* 0x000fe20000010000 */
[----:B------:R-:W-:Y:S01]  /*12b0*/  FADD.FTZ R110, R110, R123 ;  /* 0x0000007b6e6e7221 */ /* 0x000fe20000010000 */
[----:B------:R-:W-:Y:S02]  /*12c0*/  @P1 HADD2.F32 R128, -RZ, R5.H1_H1 ;  /* 0x30000005ff801230 */ /* 0x000fe40000004100 */
[----:B------:R-:W-:Y:S01]  /*12d0*/  @P1 FADD.FTZ R169, R118, R169 ;  /* 0x000000a976a91221 */ /* 0x000fe20000010000 */
[----:B------:R-:W-:-:S02]  /*12e0*/  @P1 HADD2.F32 R108, -RZ, R7.H0_H0 ;  /* 0x20000007ff6c1230 */ /* 0x000fc40000004100 */
[----:B------:R-:W-:Y:S01]  /*12f0*/  FADD.FTZ R110, R110, R133 ;  /* 0x000000856e6e7221 */ /* 0x000fe20000010000 */
[----:B------:R-:W-:Y:S01]  /*1300*/  FMUL.FTZ R175, R10, R105 ;  /* 0x000000690aaf7220 */ /* 0x000fe20000410000 */
[----:B------:R-:W-:Y:S01]  /*1310*/  @P1 FADD.FTZ R171, R128, R171 ;  /* 0x000000ab80ab1221 */ /* 0x000fe20000010000 */
[----:B------:R-:W-:Y:S01]  /*1320*/  SHF.L.U32 R109, R185, 0x4, RZ ;  /* 0x00000004b96d7819 */ /* 0x000fe200000006ff */
[----:B------:R-:W-:Y:S01]  /*1330*/  FADD.FTZ R110, R110, R125 ;  /* 0x0000007d6e6e7221 */ /* 0x000fe20000010000 */
[----:B------:R-:W-:Y:S01]  /*1340*/  @P1 FADD.FTZ R175, R108, R175 ;  /* 0x000000af6caf1221 */ /* 0x000fe20000010000 */
[----:B------:R-:W-:Y:S02]  /*1350*/  SHF.R.U32.HI R108, RZ, 0x1c, R185 ;  /* 0x0000001cff6c7819 */ /* 0x000fe400000116b9 */
[----:B------:R-:W-:Y:S01]  /*1360*/  FADD.FTZ R110, R110, R131 ;  /* 0x000000836e6e7221 */ /* 0x000fe20000010000 */
[----:B------:R-:W-:Y:S02]  /*1370*/  IADD3 R180, P3, R109, UR10, RZ ;  /* 0x0000000a6db47c10 */ /* 0x000fe4000ff7e0ff */
[----:B------:R-:W-:Y:S01]  /*1380*/  F2FP.F16.F32.PACK_AB R107, R111, R175 ;  /* 0x000000af6f6b723e */ /* 0x000fe200000000ff */
[----:B------:R-:W-:Y:S01]  /*1390*/  FADD.FTZ R110, R110, R127 ;  /* 0x0000007f6e6e7221 */ /* 0x000fe20000010000 */
[----:B------:R-:W-:-:S02]  /*13a0*/  IADD3.X R181, R108, UR11, RZ, P3, !PT ;  /* 0x0000000b6cb57c10 */ /* 0x000fc40009ffe4ff */
[----:B------:R-:W-:Y:S01]  /*13b0*/  F2FP.F16.F32.PACK_AB R106, R177, R173 ;  /* 0x000000adb16a723e */ /* 0x000fe200000000ff */
[----:B------:R-:W-:Y:S01]  /*13c0*/  FADD.FTZ R110, R110, R129 ;  /* 0x000000816e6e7221 */ /* 0x000fe20000010000 */
[----:B------:R-:W-:Y:S02]  /*13d0*/  F2FP.F16.F32.PACK_AB R105, R171, R169 ;  /* 0x000000a9ab69723e */ /* 0x000fe400000000ff */
[----:B------:R-:W-:Y:S01]  /*13e0*/  F2FP.F16.F32.PACK_AB R104, R179, R167 ;  /* 0x000000a7b368723e */ /* 0x000fe200000000ff */
        /* <DEDUP_REMOVED lines=112> */
.L_x_15664:
        /* <DEDUP_REMOVED lines=134> */
[----:B------:R-:W-:Y:S01]  /*2350*/  F2FP.F16.F32.PACK_AB R105, R110, R105 ;  /* 0x000000696e69723e */ /* 0x000fe200000000ff */
[----:B------:R-:W-:Y:S01]  /*2360*/  FFMA.FTZ R125, R64, R125, R96 ;  /* 0x0000007d407d7223 */ /* 0x000fe20000010060 */
[----:B------:R-:W-:Y:S01]  /*2370*/  F2FP.F16.F32.PACK_AB R104, R111, R104 ;  /* 0x000000686f68723e */ /* 0x000fe200000000ff */
[----:B0-----:R-:W-:-:S04]  /*2380*/  @!P3 IMAD.WIDE R110, R113, 0x4, R128 ;  /* 0x00000004716eb825 */ /* 0x001fc800078e0280 */
        /* <DEDUP_REMOVED lines=51> */
[----:B------:R-:W-:Y:S01]  /*26c0*/  F2FP.F16.F32.PACK_AB R107, R130, R143 ;  /* 0x0000008f826b723e */ /* 0x000fe200000000ff */
[----:B------:R-:W-:Y:S01]  /*26d0*/  FFMA.FTZ R130, R48, R157, R80 ;  /* 0x0000009d30827223 */ /* 0x000fe20000010050 */
[----:B------:R-:W-:Y:S01]  /*26e0*/  F2FP.F16.F32.PACK_AB R106, R128, R141 ;  /* 0x0000008d806a723e */ /* 0x000fe200000000ff */
[----:B------:R-:W-:Y:S01]  /*26f0*/  FFMA.FTZ R128, R52, R151, R84 ;  /* 0x0000009734807223 */ /* 0x000fe20000010054 */
[----:B------:R-:W-:-:S02]  /*2700*/  F2FP.F16.F32.PACK_AB R105, R116, R139 ;  /* 0x0000008b7469723e */ /* 0x000fc400000000ff */
[----:B------:R-:W-:Y:S02]  /*2710*/  F2FP.F16.F32.PACK_AB R104, R0, R135 ;  /* 0x000000870068723e */ /* 0x000fe400000000ff */
[----:B------:R-:W-:Y:S02]  /*2720*/  IADD3.X R123, R120, UR15, RZ, P3, !PT ;  /* 0x0000000f787b7c10 */ /* 0x000fe40009ffe4ff */
[----:B------:R-:W-:Y:S02]  /*2730*/  F2FP.F16.F32.PACK_AB R131, R138, R131 ;  /* 0x000000838a83723e */ /* 0x000fe400000000ff */
[----:B------:R-:W-:Y:S01]  /*2740*/  F2FP.F16.F32.PACK_AB R130, R119, R130 ;  /* 0x000000827782723e */ /* 0x000fe200000000ff */
[----:B------:R0:W-:Y:S01]  /*2750*/  STG.E.128 desc[UR4][R122.64], R104 ;  /* 0x000000687a007986 */ /* 0x0001e2000c101d04 */
[----:B------:R-:W-:Y:S02]  /*2760*/  F2FP.F16.F32.PACK_AB R129, R134, R129 ;  /* 0x000000818681723e */ /* 0x000fe400000000ff */
[----:B------:R-:W-:-:S02]  /*2770*/  F2FP.F16.F32.PACK_AB R128, R111, R128 ;  /* 0x000000806f80723e */ /* 0x000fc400000000ff */
[----:B------:R-:W-:Y:S02]  /*2780*/  IADD3.X R127, R124, UR15, RZ, P4, !PT ;  /* 0x0000000f7c7f7c10 */ /* 0x000fe4000a7fe4ff */
[----:B------:R-:W-:Y:S02]  /*2790*/  F2FP.F16.F32.PACK_AB R171, R146, R175 ;  /* 0x000000af92ab723e */ /* 0x000fe400000000ff */
[----:B------:R-:W-:Y:S01]  /*27a0*/  F2FP.F16.F32.PACK_AB R170, R144, R173 ;  /* 0x000000ad90aa723e */ /* 0x000fe200000000ff */
[----:B------:R0:W-:Y:S01]  /*27b0*/  STG.E.128 desc[UR4][R126.64], R128 ;  /* 0x000000807e007986 */ /* 0x0001e2000c101d04 */
[----:B------:R-:W-:Y:S02]  /*27c0*/  F2FP.F16.F32.PACK_AB R169, R142, R169 ;  /* 0x000000a98ea9723e */ /* 0x000fe400000000ff */
[----:B------:R-:W-:Y:S02]  /*27d0*/  F2FP.F16.F32.PACK_AB R168, R140, R167 ;  /* 0x000000a78ca8723e */ /* 0x000fe400000000ff */
[----:B------:R-:W-:-:S02]  /*27e0*/  IADD3.X R111, R108, UR15, RZ, P5, !PT ;  /* 0x0000000f6c6f7c10 */ /* 0x000fc4000affe4ff */
[----:B------:R-:W-:Y:S02]  /*27f0*/  IADD3 R113, R113, UR16, RZ ;  /* 0x0000001071717c10 */ /* 0x000fe4000fffe0ff */
[----:B------:R-:W-:Y:S01]  /*2800*/  SEL R0, RZ, 0x1, P1 ;  /* 0x00000001ff007807 */ /* 0x000fe20000800000 */
[----:B------:R0:W-:Y:S01]  /*2810*/  STG.E.128 desc[UR4][R110.64], R168 ;  /* 0x000000a86e007986 */ /* 0x0001e2000c101d04 */
[----:B------:R-:W-:-:S13]  /*2820*/  ISETP.GE.AND P3, PT, R113, UR17, PT ;  /* 0x0000001171007c0c */ /* 0x000fda000bf66270 */
[----:B------:R-:W-:Y:S05]  /*2830*/  @!P3 BRA `(.L_x_15653) ;  /* 0xffffffdc0030b947 */ /* 0x000fea000383ffff */
[----:B------:R-:W-:Y:S05]  /*2840*/  EXIT ;  /* 0x000000000000794d */ /* 0x000fea0003800000 */
.L_x_15652:
[----:B------:R-:W-:Y:S01]  /*2850*/  HFMA2.MMA R134, -RZ, RZ, 0, 5.9604644775390625e-08 ;  /* 0x00000001ff867435 */ /* 0x000fe200000001ff */
[----:B------:R-:W-:Y:S02]  /*2860*/  MOV R183, R110 ;  /* 0x0000006e00b77202 */ /* 0x000fe40000000f00 */
[----:B------:R-:W-:Y:S02]  /*2870*/  MOV R185, 0x1f ;  /* 0x0000001f00b97802 */ /* 0x000fe40000000f00 */
[----:B------:R-:W-:-:S07]  /*2880*/  MOV R128, 0xffffffff ;  /* 0xffffffff00807802 */ /* 0x000fce0000000f00 */
[----:B------:R-:W-:Y:S05]  /*2890*/  WARPSYNC.COLLECTIVE R128, `(.L_x_15654) ;  /* 0x0000000080087348 */ /* 0x000fea0003c00000 */
[----:B------:R0:W1:Y:S02]  /*28a0*/  SHFL.BFLY P3, R132, R183, R134, R185 ;  /* 0x0c000086b7847389 */ /* 0x00006400000600b9 */
[----:B01----:R-:W-:Y:S01]  /*28b0*/  ENDCOLLECTIVE ;  /* 0x000000000000791b */ /* 0x003fe20003800000 */
.L_x_15654:
[----:B------:R-:W-:Y:S01]  /*28c0*/  HFMA2.MMA R134, -RZ, RZ, 0, 1.1920928955078125e-07 ;  /* 0x00000002ff867435 */ /* 0x000fe200000001ff */
[----:B------:R-:W-:-:S05]  /*28d0*/  MOV R105, R132 ;  /* 0x0000008400697202 */ /* 0x000fca0000000f00 */
[----:B------:R-:W-:-:S05]  /*28e0*/  FADD.FTZ R105, R110, R105 ;  /* 0x000000696e697221 */ /* 0x000fca0000010000 */
[----:B------:R-:W-:-:S07]  /*28f0*/  MOV R183, R105 ;  /* 0x0000006900b77202 */ /* 0x000fce0000000f00 */
[----:B------:R-:W-:Y:S05]  /*2900*/  WARPSYNC.COLLECTIVE R128, `(.L_x_15655) ;  /* 0x0000000080087348 */ /* 0x000fea0003c00000 */
[----:B------:R0:W1:Y:S02]  /*2910*/  SHFL.BFLY P3, R132, R183, R134, R185 ;  /* 0x0c000086b7847389 */ /* 0x00006400000600b9 */
[----:B01----:R-:W-:Y:S01]  /*2920*/  ENDCOLLECTIVE ;  /* 0x000000000000791b */ /* 0x003fe20003800000 */
.L_x_15655:
[----:B------:R-:W-:Y:S01]  /*2930*/  HFMA2.MMA R134, -RZ, RZ, 0, 2.384185791015625e-07 ;  /* 0x00000004ff867435 */ /* 0x000fe200000001ff */
[----:B------:R-:W-:-:S05]  /*2940*/  MOV R0, R132 ;  /* 0x0000008400007202 */ /* 0x000fca0000000f00 */
[----:B------:R-:W-:-:S05]  /*2950*/  FADD.FTZ R107, R105, R0 ;  /* 0x00000000696b7221 */ /* 0x000fca0000010000 */
[----:B------:R-:W-:-:S07]  /*2960*/  MOV R183, R107 ;  /* 0x0000006b00b77202 */ /* 0x000fce0000000f00 */
[----:B------:R-:W-:Y:S05]  /*2970*/  WARPSYNC.COLLECTIVE R128, `(.L_x_15656) ;  /* 0x0000000080087348 */ /* 0x000fea0003c00000 */
[----:B------:R0:W1:Y:S02]  /*2980*/  SHFL.BFLY P3, R132, R183, R134, R185 ;  /* 0x0c000086b7847389 */ /* 0x00006400000600b9 */
[----:B01----:R-:W-:Y:S01]  /*2990*/  ENDCOLLECTIVE ;  /* 0x000000000000791b */ /* 0x003fe20003800000 */
.L_x_15656:
[----:B------:R-:W-:Y:S01]  /*29a0*/  HFMA2.MMA R134, -RZ, RZ, 0, 4.76837158203125e-07 ;  /* 0x00000008ff867435 */ /* 0x000fe200000001ff */
[----:B------:R-:W-:-:S05]  /*29b0*/  MOV R0, R132 ;  /* 0x0000008400007202 */ /* 0x000fca0000000f00 */
[----:B------:R-:W-:-:S05]  /*29c0*/  FADD.FTZ R118, R107, R0 ;  /* 0x000000006b767221 */ /* 0x000fca0000010000 */
[----:B------:R-:W-:-:S07]  /*29d0*/  MOV R183, R118 ;  /* 0x0000007600b77202 */ /* 0x000fce0000000f00 */
[----:B------:R-:W-:Y:S05]  /*29e0*/  WARPSYNC.COLLECTIVE R128, `(.L_x_15657) ;  /* 0x0000000080087348 */ /* 0x000fea0003c00000 */
[----:B------:R0:W1:Y:S02]  /*29f0*/  SHFL.BFLY P3, R132, R183, R134, R185 ;  /* 0x0c000086b7847389 */ /* 0x00006400000600b9 */
[----:B01----:R-:W-:Y:S01]  /*2a00*/  ENDCOLLECTIVE ;  /* 0x000000000000791b */ /* 0x003fe20003800000 */
.L_x_15657:
[----:B------:R-:W-:Y:S01]  /*2a10*/  HFMA2.MMA R134, -RZ, RZ, 0, 9.5367431640625e-07 ;  /* 0x00000010ff867435 */ /* 0x000fe200000001ff */
[----:B------:R-:W-:-:S05]  /*2a20*/  MOV R181, R132 ;  /* 0x0000008400b57202 */ /* 0x000fca0000000f00 */
[----:B------:R-:W-:-:S05]  /*2a30*/  FADD.FTZ R181, R118, R181 ;  /* 0x000000b576b57221 */ /* 0x000fca0000010000 */
[----:B------:R-:W-:-:S07]  /*2a40*/  MOV R183, R181 ;  /* 0x000000b500b77202 */ /* 0x000fce0000000f00 */
[----:B------:R-:W-:Y:S05]  /*2a50*/  WARPSYNC.COLLECTIVE R128, `(.L_x_15658) ;  /* 0x0000000080087348 */ /* 0x000fea0003c00000 */
[----:B------:R0:W1:Y:S02]  /*2a60*/  SHFL.BFLY P3, R132, R183, R134, R185 ;  /* 0x0c000086b7847389 */ /* 0x00006400000600b9 */
[----:B01----:R-:W-:Y:S01]  /*2a70*/  ENDCOLLECTIVE ;  /* 0x000000000000791b */ /* 0x003fe20003800000 */
.L_x_15658:
        /* <DEDUP_REMOVED lines=72> */
.L_x_15659:
[----:B------:R-:W-:Y:S01]  /*2f00*/  HFMA2.MMA R134, -RZ, RZ, 0, 1.1920928955078125e-07 ;  /* 0x00000002ff867435 */ /* 0x000fe200000001ff */
[----:B------:R-:W-:-:S05]  /*2f10*/  MOV R105, R132 ;  /* 0x0000008400697202 */ /* 0x000fca0000000f00 */
[----:B------:R-:W-:-:S05]  /*2f20*/  FADD.FTZ R105, R0, R105 ;  /* 0x0000006900697221 */ /* 0x000fca0000010000 */
[----:B------:R-:W-:-:S07]  /*2f30*/  MOV R183, R105 ;  /* 0x0000006900b77202 */ /* 0x000fce0000000f00 */
[----:B------:R-:W-:Y:S05]  /*2f40*/  WARPSYNC.COLLECTIVE R128, `(.L_x_15660) ;  /* 0x0000000080087348 */ /* 0x000fea0003c00000 */
[----:B------:R0:W1:Y:S02]  /*2f50*/  SHFL.BFLY P3, R132, R183, R134, R185 ;  /* 0x0c000086b7847389 */ /* 0x00006400000600b9 */
[----:B01----:R-:W-:Y:S01]  /*2f60*/  ENDCOLLECTIVE ;  /* 0x000000000000791b */ /* 0x003fe20003800000 */
.L_x_15660:
[----:B------:R-:W-:Y:S01]  /*2f70*/  HFMA2.MMA R134, -RZ, RZ, 0, 2.384185791015625e-07 ;  /* 0x00000004ff867435 */ /* 0x000fe200000001ff */
[----:B------:R-:W-:-:S05]  /*2f80*/  MOV R110, R132 ;  /* 0x00000084006e7202 */ /* 0x000fca0000000f00 */
[----:B------:R-:W-:-:S05]  /*2f90*/  FADD.FTZ R110, R105, R110 ;  /* 0x0000006e696e7221 */ /* 0x000fca0000010000 */
[----:B------:R-:W-:-:S07]  /*2fa0*/  MOV R183, R110 ;  /* 0x0000006e00b77202 */ /* 0x000fce0000000f00 */
[----:B------:R-:W-:Y:S05]  /*2fb0*/  WARPSYNC.COLLECTIVE R128, `(.L_x_15661) ;  /* 0x0000000080087348 */ /* 0x000fea0003c00000 */
[----:B------:R0:W1:Y:S02]  /*2fc0*/  SHFL.BFLY P3, R132, R183, R134, R185 ;  /* 0x0c000086b7847389 */ /* 0x00006400000600b9 */
[----:B01----:R-:W-:Y:S01]  /*2fd0*/  ENDCOLLECTIVE ;  /* 0x000000000000791b */ /* 0x003fe20003800000 */
.L_x_15661:
[----:B------:R-:W-:Y:S01]  /*2fe0*/  HFMA2.MMA R134, -RZ, RZ, 0, 4.76837158203125e-07 ;  /* 0x00000008ff867435 */ /* 0x000fe200000001ff */
[----:B------:R-:W-:-:S05]  /*2ff0*/  MOV R107, R132 ;  /* 0x00000084006b7202 */ /* 0x000fca0000000f00 */
[----:B------:R-:W-:-:S05]  /*3000*/  FADD.FTZ R107, R110, R107 ;  /* 0x0000006b6e6b7221 */ /* 0x000fca0000010000 */
[----:B------:R-:W-:-:S07]  /*3010*/  MOV R183, R107 ;  /* 0x0000006b00b77202 */ /* 0x000fce0000000f00 */
[----:B------:R-:W-:Y:S05]  /*3020*/  WARPSYNC.COLLECTIVE R128, `(.L_x_15662) ;  /* 0x0000000080087348 */ /* 0x000fea0003c00000 */
[----:B------:R0:W1:Y:S02]  /*3030*/  SHFL.BFLY P3, R132, R183, R134, R185 ;  /* 0x0c000086b7847389 */ /* 0x00006400000600b9 */
[----:B01----:R-:W-:Y:S01]  /*3040*/  ENDCOLLECTIVE ;  /* 0x000000000000791b */ /* 0x003fe20003800000 */
.L_x_15662:
[----:B------:R-:W-:Y:S01]  /*3050*/  HFMA2.MMA R134, -RZ, RZ, 0, 9.5367431640625e-07 ;  /* 0x00000010ff867435 */ /* 0x000fe200000001ff */
[----:B------:R-:W-:-:S05]  /*3060*/  MOV R118, R132 ;  /* 0x0000008400767202 */ /* 0x000fca0000000f00 */
[----:B------:R-:W-:-:S05]  /*3070*/  FADD.FTZ R118, R107, R118 ;  /* 0x000000766b767221 */ /* 0x000fca0000010000 */
[----:B------:R-:W-:-:S07]  /*3080*/  MOV R183, R118 ;  /* 0x0000007600b77202 */ /* 0x000fce0000000f00 */
[----:B------:R-:W-:Y:S05]  /*3090*/  WARPSYNC.COLLECTIVE R128, `(.L_x_15663) ;  /* 0x0000000080087348 */ /* 0x000fea0003c00000 */
[----:B------:R0:W1:Y:S02]  /*30a0*/  SHFL.BFLY P3, R132, R183, R134, R185 ;  /* 0x0c000086b7847389 */ /* 0x00006400000600b9 */
[----:B01----:R-:W-:Y:S01]  /*30b0*/  ENDCOLLECTIVE ;  /* 0x000000000000791b */ /* 0x003fe20003800000 */
.L_x_15663:
[----:B------:R-:W-:Y:S01]  /*30c0*/  MOV R181, R132 ;  /* 0x0000008400b57202 */ /* 0x000fe20000000f00 */
[----:B------:R-:W-:Y:S06]  /*30d0*/  BRA `(.L_x_15664) ;  /* 0xffffffe800847947 */ /* 0x000fec000383ffff */
.L_x_15665:
        /* <DEDUP_REMOVED lines=10> */
.L_x_30269:


//--------------------- .text._ZN10layer_norm13ln_fwd_kernelINS_13Kernel_traitsIf6__halfS2_S2_fjLj8192ELj1ELj1ELj8ELj16ENS_18Kernel_traits_baseILj8192EfS2_S2_S2_fjLj256EEEEELb0ELb1ELb1ELb0EEEvNS_9FwdParamsE --------------------------
	.section	.text._ZN10layer_norm13ln_fwd_kernelINS_13Kernel_traitsIf6__halfS2_S2_fjLj8192ELj1ELj1ELj8ELj16ENS_18Kernel_traits_baseILj8192EfS2_S2_S2_fjLj256EEEEELb0ELb1ELb1ELb0EEEvNS_9FwdParamsE,"ax",@progbits
	.align	128
        .global         _ZN10layer_norm13ln_fwd_kernelINS_13Kernel_traitsIf6__halfS2_S2_fjLj8192ELj1ELj1ELj8ELj16ENS_18Kernel_traits_baseILj8192EfS2_S2_S2_fjLj256EEEEELb0ELb1ELb1ELb0EEEvNS_9FwdParamsE
        .type           _ZN10layer_norm13ln_fwd_kernelINS_13Kernel_traitsIf6__halfS2_S2_fjLj8192ELj1ELj1ELj8ELj16ENS_18Kernel_traits_baseILj8192EfS2_S2_S2_fjLj256EEEEELb0ELb1ELb1ELb0EEEvNS_9FwdParamsE,@function
        .size           _ZN10layer_norm13ln_fwd_kernelINS_13Kernel_traitsIf6__halfS2_S2_fjLj8192ELj1ELj1ELj8ELj16ENS_18Kernel_traits_baseILj8192EfS2_S2_S2_fjLj256EEEEELb0ELb1ELb1ELb0EEEvNS_9FwdParamsE,(.L_x_30270 - _ZN10layer_norm13ln_fwd_kernelINS_13Kernel_traitsIf6__halfS2_S2_fjLj8192ELj1ELj1ELj8ELj16ENS_18Kernel_traits_baseILj8192EfS2_S2_S2_fjLj256EEEEELb0ELb1ELb1ELb0EEEvNS_9FwdParamsE)
        .other          _ZN10layer_norm13ln_fwd_kernelINS_13Kernel_traitsIf6__halfS2_S2_fjLj8192ELj1ELj1ELj8ELj16ENS_18Kernel_traits_baseILj8192EfS2_S2_S2_fjLj256EEEEELb0ELb1ELb1ELb0EEEvNS_9FwdParamsE,@"STO_CUDA_ENTRY STV_DEFAULT"
_ZN10layer_norm13ln_fwd_kernelINS_13Kernel_traitsIf6__halfS2_S2_fjLj8192ELj1ELj1ELj8ELj16ENS_18Kernel_traits_baseILj8192EfS2_S2_S2_fjLj256EEEEELb0ELb1ELb1ELb0EEEvNS_9FwdParamsE:
.text._ZN10layer_norm13ln_fwd_kernelINS_13Kernel_traitsIf6__halfS2_S2_fjLj8192ELj1ELj1ELj8ELj16ENS_18Kernel_traits_baseILj8192EfS2_S2_S2_fjLj256EEEEELb0ELb1ELb1ELb0EEEvNS_9FwdParamsE:
        /* <DEDUP_REMOVED lines=39> */
.L_x_15667:
[----:B------:R-:W-:Y:S05]  /*0270*/  BSYNC B0 ;  /* 0x0000000000007941 */ /* 0x000fea0003800000 */
.L_x_15666:
        /* <DEDUP_REMOVED lines=23> */
.L_x_15669:
[----:B------:R-:W-:Y:S05]  /*03f0*/  BSYNC B0 ;  /* 0x0000000000007941 */ /* 0x000fea0003800000 */
.L_x_15668:
        /* <DEDUP_REMOVED lines=23> */
.L_x_15671:
[----:B------:R-:W-:Y:S05]  /*0570*/  BSYNC B0 ;  /* 0x0000000000007941 */ /* 0x000fea0003800000 */
.L_x_15670:
        /* <DEDUP_REMOVED lines=22> */
.L_x_15673:
[----:B------:R-:W-:Y:S05]  /*06e0*/  BSYNC B0 ;  /* 0x0000000000007941 */ /* 0x000fea0003800000 */
.L_x_15672:
        /* <DEDUP_REMOVED lines=30> */
.L_x_15787:
        /* <DEDUP_REMOVED lines=34> */
[----:B-----5:R-:W-:Y:S01]  /*0af0*/  HADD2.F32 R113, -RZ, R4.H0_H0 ;  /* 0x20000004ff717230 */ /* 0x020fe20000004100 */
[----:B------:R-:W-:Y:S06]  /*0b00*/  BRA `(.L_x_15678) ;  /* 0x0000000000147947 */ /* 0x000fec0003800000 */
.L_x_15677:
[----:B-----5:R-:W-:-:S05]  /*0b10*/  HADD2.F32 R104, -RZ, R152.H0_H0 ;  /* 0x20000098ff687230 */ /* 0x020fca0000004100 */
[----:B------:R-:W-:Y:S01]  /*0b20*/  FMUL.FTZ R113, R104, UR8 ;  /* 0x0000000868717c20 */ /* 0x000fe20008410000 */
[----:B------:R-:W-:-:S03]  /*0b30*/  @P3 HADD2.F32 R104, -RZ, R4.H0_H0 ;  /* 0x20000004ff683230 */ /* 0x000fc60000004100 */
[----:B------:R-:W-:-:S04]  /*0b40*/  FMUL.FTZ R113, R80, R113 ;  /* 0x0000007150717220 */ /* 0x000fc80000410000 */
[----:B------:R-:W-:-:S07]  /*0b50*/  @P3 FADD.FTZ R113, R104, R113 ;  /* 0x0000007168713221 */ /* 0x000fce0000010000 */
.L_x_15678:
[----:B------:R-:W-:Y:S05]  /*0b60*/  BSYNC B1 ;  /* 0x0000000000017941 */ /* 0x000fea0003800000 */
.L_x_15676:
[----:B------:R-:W-:Y:S04]  /*0b70*/  BSSY B1, `(.L_x_15679) ;  /* 0x000000b000017945 */ /* 0x000fe80003800000 */
[----:B------:R-:W-:Y:S05]  /*0b80*/  @P4 BRA `(.L_x_15680) ;  /* 0x0000000000104947 */ /* 0x000fea0003800000 */
[----:B------:R-:W-:Y:S01]  /*0b90*/  HFMA2.MMA R115, -RZ, RZ, 0, 0 ;  /* 0x00000000ff737435 */ /* 0x000fe200000001ff */
[----:B------:R-:W-:Y:S10]  /*0ba0*/  @!P3 BRA `(.L_x_15681) ;  /* 0x00000000001cb947 */ /* 0x000ff40003800000 */
[----:B-----5:R-:W-:Y:S01]  /*0bb0*/  HADD2.F32 R115, -RZ, R4.H1_H1 ;  /* 0x30000004ff737230 */ /* 0x020fe20000004100 */
[----:B------:R-:W-:Y:S06]  /*0bc0*/  BRA `(.L_x_15681) ;  /* 0x0000000000147947 */ /* 0x000fec0003800000 */
.L_x_15680:
[----:B-----5:R-:W-:Y:S02]  /*0bd0*/  HADD2.F32 R104, -RZ, R152.H1_H1 ;  /* 0x30000098ff687230 */ /* 0x020fe40000004100 */
[----:B------:R-:W-:-:S03]  /*0be0*/  @P3 HADD2.F32 R106, -RZ, R4.H1_H1 ;  /* 0x30000004ff6a3230 */ /* 0x000fc60000004100 */
[----:B------:R-:W-:-:S04]  /*0bf0*/  FMUL.FTZ R104, R104, UR8 ;  /* 0x0000000868687c20 */ /* 0x000fc80008410000 */
[----:B------:R-:W-:-:S04]  /*0c00*/  FMUL.FTZ R115, R81, R104 ;  /* 0x0000006851737220 */ /* 0x000fc80000410000 */
[----:B------:R-:W-:-:S07]  /*0c10*/  @P3 FADD.FTZ R115, R106, R115 ;  /* 0x000000736a733221 */ /* 0x000fce0000010000 */
.L_x_15681:
[----:B------:R-:W-:Y:S05]  /*0c20*/  BSYNC B1 ;  /* 0x0000000000017941 */ /* 0x000fea0003800000 */
.L_x_15679:
[----:B------:R-:W-:Y:S04]  /*0c30*/  BSSY B1, `(.L_x_15682) ;  /* 0x000000b000017945 */ /* 0x000fe80003800000 */
[----:B------:R-:W-:Y:S05]  /*0c40*/  @P4 BRA `(.L_x_15683) ;  /* 0x0000000000104947 */ /* 0x000fea0003800000 */
[----:B------:R-:W-:Y:S01]  /*0c50*/  MOV R117, RZ ;  /* 0x000000ff00757202 */ /* 0x000fe20000000f00 */
[----:B------:R-:W-:Y:S06]  /*0c60*/  @!P3 BRA `(.L_x_15684) ;  /* 0x00000000001cb947 */ /* 0x000fec0003800000 */
[----:B-----5:R-:W-:Y:S01]  /*0c70*/  HADD2.F32 R117, -RZ, R5.H0_H0 ;  /* 0x20000005ff757230 */ /* 0x020fe20000004100 */
[----:B------:R-:W-:Y:S06]  /*0c80*/  BRA `(.L_x_15684) ;  /* 0x0000000000147947 */ /* 0x000fec0003800000 */
.L_x_15683:
[----:B-----5:R-:W-:-:S05]  /*0c90*/  HADD2.F32 R104, -RZ, R153.H0_H0 ;  /* 0x20000099ff687230 */ /* 0x020fca0000004100 */
[----:B------:R-:W-:Y:S01]  /*0ca0*/  FMUL.FTZ R117, R104, UR8 ;  /* 0x0000000868757c20 */ /* 0x000fe20008410000 */
[----:B------:R-:W-:-:S03]  /*0cb0*/  @P3 HADD2.F32 R104, -RZ, R5.H0_H0 ;  /* 0x20000005ff683230 */ /* 0x000fc60000004100 */
[----:B------:R-:W-:-:S04]  /*0cc0*/  FMUL.FTZ R117, R82, R117 ;  /* 0x0000007552757220 */ /* 0x000fc80000410000 */
[----:B------:R-:W-:-:S07]  /*0cd0*/  @P3 FADD.FTZ R117, R104, R117 ;  /* 0x0000007568753221 */ /* 0x000fce0000010000 */
.L_x_15684:
[----:B------:R-:W-:Y:S05]  /*0ce0*/  BSYNC B1 ;  /* 0x0000000000017941 */ /* 0x000fea0003800000 */
.L_x_15682:
[----:B------:R-:W-:Y:S04]  /*0cf0*/  BSSY B1, `(.L_x_15685) ;  /* 0x000000b000017945 */ /* 0x000fe80003800000 */
[----:B------:R-:W-:Y:S05]  /*0d00*/  @P4 BRA `(.L_x_15686) ;  /* 0x0000000000104947 */ /* 0x000fea0003800000 */
[----:B------:R-:W-:Y:S01]  /*0d10*/  HFMA2.MMA R119, -RZ, RZ, 0, 0 ;  /* 0x00000000ff777435 */ /* 0x000fe200000001ff */
[----:B------:R-:W-:Y:S10]  /*0d20*/  @!P3 BRA `(.L_x_15687) ;  /* 0x00000000001cb947 */ /* 0x000ff40003800000 */
[----:B-----5:R-:W-:Y:S01]  /*0d30*/  HADD2.F32 R119, -RZ, R5.H1_H1 ;  /* 0x30000005ff777230 */ /* 0x020fe20000004100 */
[----:B------:R-:W-:Y:S06]  /*0d40*/  BRA `(.L_x_15687) ;  /* 0x0000000000147947 */ /* 0x000fec0003800000 */
.L_x_15686:
[----:B-----5:R-:W-:Y:S02]  /*0d50*/  HADD2.F32 R104, -RZ, R153.H1_H1 ;  /* 0x30000099ff687230 */ /* 0x020fe40000004100 */
[----:B------:R-:W-:-:S03]  /*0d60*/  @P3 HADD2.F32 R106, -RZ, R5.H1_H1 ;  /* 0x30000005ff6a3230 */ /* 0x000fc60000004100 */
[----:B------:R-:W-:-:S04]  /*0d70*/  FMUL.FTZ R104, R104, UR8 ;  /* 0x0000000868687c20 */ /* 0x000fc80008410000 */
[----:B------:R-:W-:-:S04]  /*0d80*/  FMUL.FTZ R119, R83, R104 ;  /* 0x0000006853777220 */ /* 0x000fc80000410000 */
[----:B------:R-:W-:-:S07]  /*0d90*/  @P3 FADD.FTZ R119, R106, R119 ;  /* 0x000000776a773221 */ /* 0x000fce0000010000 */
.L_x_15687:
[----:B------:R-:W-:Y:S05]  /*0da0*/  BSYNC B1 ;  /* 0x0000000000017941 */ /* 0x000fea0003800000 */
.L_x_15685:
[----:B------:R-:W-:Y:S04]  /*0db0*/  BSSY B1, `(.L_x_15688) ;  /* 0x000000b000017945 */ /* 0x000fe80003800000 */
[----:B------:R-:W-:Y:S05]  /*0dc0*/  @P4 BRA `(.L_x_15689) ;  /* 0x0000000000104947 */ /* 0x000fea0003800000 */
[----:B------:R-:W-:Y:S01]  /*0dd0*/  MOV R121, RZ ;  /* 0x000000ff00797202 */ /* 0x000fe20000000f00 */
[----:B------:R-:W-:Y:S06]  /*0de0*/  @!P3 BRA `(.L_x_15690) ;  /* 0x00000000001cb947 */ /* 0x000fec0003800000 */
[----:B-----5:R-:W-:Y:S01]  /*0df0*/  HADD2.F32 R121, -RZ, R6.H0_H0 ;  /* 0x20000006ff797230 */ /* 0x020fe20000004100 */
[----:B------:R-:W-:Y:S06]  /*0e00*/  BRA `(.L_x_15690) ;  /* 0x0000000000147947 */ /* 0x000fec0003800000 */
.L_x_15689:
[----:B-----5:R-:W-:-:S05]  /*0e10*/  HADD2.F32 R104, -RZ, R154.H0_H0 ;  /* 0x2000009aff687230 */ /* 0x020fca0000004100 */
[----:B------:R-:W-:Y:S01]  /*0e20*/  FMUL.FTZ R121, R104, UR8 ;  /* 0x0000000868797c20 */ /* 0x000fe20008410000 */
[----:B------:R-:W-:-:S03]  /*0e30*/  @P3 HADD2.F32 R104, -RZ, R6.H0_H0 ;  /* 0x20000006ff683230 */ /* 0x000fc60000004100 */
[----:B------:R-:W-:-:S04]  /*0e40*/  FMUL.FTZ R121, R84, R121 ;  /* 0x0000007954797220 */ /* 0x000fc80000410000 */
[----:B------:R-:W-:-:S07]  /*0e50*/  @P3 FADD.FTZ R121, R104, R121 ;  /* 0x0000007968793221 */ /* 0x000fce0000010000 */
.L_x_15690:
[----:B------:R-:W-:Y:S05]  /*0e60*/  BSYNC B1 ;  /* 0x0000000000017941 */ /* 0x000fea0003800000 */
.L_x_15688:
[----:B------:R-:W-:Y:S04]  /*0e70*/  BSSY B1, `(.L_x_15691) ;  /* 0x000000b000017945 */ /* 0x000fe80003800000 */
[----:B------:R-:W-:Y:S05]  /*0e80*/  @P4 BRA `(.L_x_15692) ;  /* 0x0000000000104947 */ /* 0x000fea0003800000 */
[----:B------:R-:W-:Y:S01]  /*0e90*/  HFMA2.MMA R123, -RZ, RZ, 0, 0 ;  /* 0x00000000ff7b7435 */ /* 0x000fe200000001ff */
[----:B------:R-:W-:Y:S10]  /*0ea0*/  @!P3 BRA `(.L_x_15693) ;  /* 0x00000000001cb947 */ /* 0x000ff40003800000 */
[----:B-----5:R-:W-:Y:S01]  /*0eb0*/  HADD2.F32 R123, -RZ, R6.H1_H1 ;  /* 0x30000006ff7b7230 */ /* 0x020fe20000004100 */
[----:B------:R-:W-:Y:S06]  /*0ec0*/  BRA `(.L_x_15693) ;  /* 0x0000000000147947 */ /* 0x000fec0003800000 */
.L_x_15692:
[----:B-----5:R-:W-:Y:S02]  /*0ed0*/  HADD2.F32 R104, -RZ, R154.H1_H1 ;  /* 0x3000009aff687230 */ /* 0x020fe40000004100 */
[----:B------:R-:W-:-:S03]  /*0ee0*/  @P3 HADD2.F32 R106, -RZ, R6.H1_H1 ;  /* 0x30000006ff6a3230 */ /* 0x000fc60000004100 */
[----:B------:R-:W-:-:S04]  /*0ef0*/  FMUL.FTZ R104, R104, UR8 ;  /* 0x0000000868687c20 */ /* 0x000fc80008410000 */
[----:B------:R-:W-:-:S04]  /*0f00*/  FMUL.FTZ R123, R85, R104 ;  /* 0x00000068557b7220 */ /* 0x000fc80000410000 */
[----:B------:R-:W-:-:S07]  /*0f10*/  @P3 FADD.FTZ R123, R106, R123 ;  /* 0x0000007b6a7b3221 */ /* 0x000fce0000010000 */
.L_x_15693:
[----:B------:R-:W-:Y:S05]  /*0f20*/  BSYNC B1 ;  /* 0x0000000000017941 */ /* 0x000fea0003800000 */
.L_x_15691:
[----:B------:R-:W-:Y:S04]  /*0f30*/  BSSY B1, `(.L_x_15694) ;  /* 0x000000b000017945 */ /* 0x000fe80003800000 */
[----:B------:R-:W-:Y:S05]  /*0f40*/  @P4 BRA `(.L_x_15695) ;  /* 0x0000000000104947 */ /* 0x000fea0003800000 */
[----:B------:R-:W-:Y:S01]  /*0f50*/  MOV R125, RZ ;  /* 0x000000ff007d7202 */ /* 0x000fe20000000f00 */
[----:B------:R-:W-:Y:S06]  /*0f60*/  @!P3 BRA `(.L_x_15696) ;  /* 0x00000000001cb947 */ /* 0x000fec0003800000 */
[----:B-----5:R-:W-:Y:S01]  /*0f70*/  HADD2.F32 R125, -RZ, R7.H0_H0 ;  /* 0x20000007ff7d7230 */ /* 0x020fe20000004100 */
[----:B------:R-:W-:Y:S06]  /*0f80*/  BRA `(.L_x_15696) ;  /* 0x0000000000147947 */ /* 0x000fec0003800000 */
.L_x_15695:
[----:B-----5:R-:W-:-:S05]  /*0f90*/  HADD2.F32 R104, -RZ, R155.H0_H0 ;  /* 0x2000009bff687230 */ /* 0x020fca0000004100 */
[----:B------:R-:W-:Y:S01]  /*0fa0*/  FMUL.FTZ R125, R104, UR8 ;  /* 0x00000008687d7c20 */ /* 0x000fe20008410000 */
[----:B------:R-:W-:-:S03]  /*0fb0*/  @P3 HADD2.F32 R104, -RZ, R7.H0_H0 ;  /* 0x20000007ff683230 */ /* 0x000fc60000004100 */
[----:B------:R-:W-:-:S04]  /*0fc0*/  FMUL.FTZ R125, R86, R125 ;  /* 0x0000007d567d7220 */ /* 0x000fc80000410000 */
[----:B------:R-:W-:-:S07]  /*0fd0*/  @P3 FADD.FTZ R125, R104, R125 ;  /* 0x0000007d687d3221 */ /* 0x000fce0000010000 */
.L_x_15696:
[----:B------:R-:W-:Y:S05]  /*0fe0*/  BSYNC B1 ;  /* 0x0000000000017941 */ /* 0x000fea0003800000 */
.L_x_15694:
[----:B------:R-:W-:Y:S04]  /*0ff0*/  BSSY B1, `(.L_x_15697) ;  /* 0x000000b000017945 */ /* 0x000fe80003800000 */
[----:B------:R-:W-:Y:S05]  /*1000*/  @P4 BRA `(.L_x_15698) ;  /* 0x0000000000104947 */ /* 0x000fea0003800000 */
[----:B------:R-:W-:Y:S01]  /*1010*/  HFMA2.MMA R127, -RZ, RZ, 0, 0 ;  /* 0x00000000ff7f7435 */ /* 0x000fe200000001ff */
[----:B------:R-:W-:Y:S10]  /*1020*/  @!P3 BRA `(.L_x_15699) ;  /* 0x00000000001cb947 */ /* 0x000ff40003800000 */
[----:B-----5:R-:W-:Y:S01]  /*1030*/  HADD2.F32 R127, -RZ, R7.H1_H1 ;  /* 0x30000007ff7f7230 */ /* 0x020fe20000004100 */
[----:B------:R-:W-:Y:S06]  /*1040*/  BRA `(.L_x_15699) ;  /* 0x0000000000147947 */ /* 0x000fec0003800000 */
.L_x_15698:
[----:B-----5:R-:W-:Y:S02]  /*1050*/  HADD2.F32 R104, -RZ, R155.H1_H1 ;  /* 0x3000009bff687230 */ /* 0x020fe40000004100 */
[----:B------:R-:W-:-:S03]  /*1060*/  @P3 HADD2.F32 R106, -RZ, R7.H1_H1 ;  /* 0x30000007ff6a3230 */ /* 0x000fc60000004100 */
[----:B------:R-:W-:-:S04]  /*1070*/  FMUL.FTZ R104, R104, UR8 ;  /* 0x0000000868687c20 */ /* 0x000fc80008410000 */
[----:B------:R-:W-:-:S04]  /*1080*/  FMUL.FTZ R127, R87, R104 ;  /* 0x00000068577f7220 */ /* 0x000fc80000410000 */
[----:B------:R-:W-:-:S07]  /*1090*/  @P3 FADD.FTZ R127, R106, R127 ;  /* 0x0000007f6a7f3221 */ /* 0x000fce0000010000 */
.L_x_15699:
[----:B------:R-:W-:Y:S05]  /*10a0*/  BSYNC B1 ;  /* 0x0000000000017941 */ /* 0x000fea0003800000 */
.L_x_15697:
        /* <DEDUP_REMOVED lines=9> */
.L_x_15675:
[----:B------:R-:W-:Y:S05]  /*1140*/  BSYNC B0 ;  /* 0x0000000000007941 */ /* 0x000fea0003800000 */
.L_x_15674:
        /* <DEDUP_REMOVED lines=18> */
.L_x_15703:
[----:B-----5:R-:W-:-:S05]  /*1270*/  HADD2.F32 R104, -RZ, R152.H0_H0 ;  /* 0x20000098ff687230 */ /* 0x020fca0000004100 */
[----:B------:R-:W-:Y:S01]  /*1280*/  FMUL.FTZ R129, R104, UR8 ;  /* 0x0000000868817c20 */ /* 0x000fe20008410000 */
[----:B------:R-:W-:-:S03]  /*1290*/  @P3 HADD2.F32 R104, -RZ, R4.H0_H0 ;  /* 0x20000004ff683230 */ /* 0x000fc60000004100 */
[----:B------:R-:W-:-:S04]  /*12a0*/  FMUL.FTZ R129, R56, R129 ;  /* 0x0000008138817220 */ /* 0x000fc80000410000 */
[----:B------:R-:W-:-:S07]  /*12b0*/  @P3 FADD.FTZ R129, R104, R129 ;  /* 0x0000008168813221 */ /* 0x000fce0000010000 */
.L_x_15704:
[----:B------:R-:W-:Y:S05]  /*12c0*/  BSYNC B1 ;  /* 0x0000000000017941 */ /* 0x000fea0003800000 */
.L_x_15702:
[----:B------:R-:W-:Y:S04]  /*12d0*/  BSSY B1, `(.L_x_15705) ;  /* 0x000000b000017945 */ /* 0x000fe80003800000 */
[----:B------:R-:W-:Y:S05]  /*12e0*/  @P4 BRA `(.L_x_15706) ;  /* 0x0000000000104947 */ /* 0x000fea0003800000 */
[----:B------:R-:W-:Y:S01]  /*12f0*/  HFMA2.MMA R131, -RZ, RZ, 0, 0 ;  /* 0x00000000ff837435 */ /* 0x000fe200000001ff */
[----:B------:R-:W-:Y:S10]  /*1300*/  @!P3 BRA `(.L_x_15707) ;  /* 0x00000000001cb947 */ /* 0x000ff40003800000 */
[----:B-----5:R-:W-:Y:S01]  /*1310*/  HADD2.F32 R131, -RZ, R4.H1_H1 ;  /* 0x30000004ff837230 */ /* 0x020fe20000004100 */
[----:B------:R-:W-:Y:S06]  /*1320*/  BRA `(.L_x_15707) ;  /* 0x0000000000147947 */ /* 0x000fec0003800000 */
.L_x_15706:
[----:B-----5:R-:W-:Y:S02]  /*1330*/  HADD2.F32 R104, -RZ, R152.H1_H1 ;  /* 0x30000098ff687230 */ /* 0x020fe40000004100 */
[----:B------:R-:W-:-:S03]  /*1340*/  @P3 HADD2.F32 R106, -RZ, R4.H1_H1 ;  /* 0x30000004ff6a3230 */ /* 0x000fc60000004100 */
[----:B------:R-:W-:-:S04]  /*1350*/  FMUL.FTZ R104, R104, UR8 ;  /* 0x0000000868687c20 */ /* 0x000fc80008410000 */
[----:B------:R-:W-:-:S04]  /*1360*/  FMUL.FTZ R131, R57, R104 ;  /* 0x0000006839837220 */ /* 0x000fc80000410000 */
[----:B------:R-:W-:-:S07]  /*1370*/  @P3 FADD.FTZ R131, R106, R131 ;  /* 0x000000836a833221 */ /* 0x000fce0000010000 */
.L_x_15707:
[----:B------:R-:W-:Y:S05]  /*1380*/  BSYNC B1 ;  /* 0x0000000000017941 */ /* 0x000fea0003800000 */
.L_x_15705:
[----:B------:R-:W-:Y:S04]  /*1390*/  BSSY B1, `(.L_x_15708) ;  /* 0x000000b000017945 */ /* 0x000fe80003800000 */
[----:B------:R-:W-:Y:S05]  /*13a0*/  @P4 BRA `(.L_x_15709) ;  /* 0x0000000000104947 */ /* 0x000fea0003800000 */
[----:B------:R-:W-:Y:S01]  /*13b0*/  MOV R133, RZ ;  /* 0x000000ff00857202 */ /* 0x000fe20000000f00 */
[----:B------:R-:W-:Y:S06]  /*13c0*/  @!P3 BRA `(.L_x_15710) ;  /* 0x00000000001cb947 */ /* 0x000fec0003800000 */
[----:B-----5:R-:W-:Y:S01]  /*13d0*/  HADD2.F32 R133, -RZ, R5.H0_H0 ;  /* 0x20000005ff857230 */ /* 0x020fe20000004100 */
[----:B------:R-:W-:Y:S06]  /*13e0*/  BRA `(.L_x_15710) ;  /* 0x0000000000147947 */ /* 0x000fec0003800000 */
.L_x_15709:
[----:B-----5:R-:W-:-:S05]  /*13f0*/  HADD2.F32 R104, -RZ, R153.H0_H0 ;  /* 0x20000099ff687230 */ /* 0x020fca0000004100 */
[----:B------:R-:W-:Y:S01]  /*1400*/  FMUL.FTZ R133, R104, UR8 ;  /* 0x0000000868857c20 */ /* 0x000fe20008410000 */
[----:B------:R-:W-:-:S03]  /*1410*/  @P3 HADD2.F32 R104, -RZ, R5.H0_H0 ;  /* 0x20000005ff683230 */ /* 0x000fc60000004100 */
[----:B------:R-:W-:-:S04]  /*1420*/  FMUL.FTZ R133, R58, R133 ;  /* 0x000000853a857220 */ /* 0x000fc80000410000 */
[----:B------:R-:W-:-:S07]  /*1430*/  @P3 FADD.FTZ R133, R104, R133 ;  /* 0x0000008568853221 */ /* 0x000fce0000010000 */
.L_x_15710:
[----:B------:R-:W-:Y:S05]  /*1440*/  BSYNC B1 ;  /* 0x0000000000017941 */ /* 0x000fea0003800000 */
.L_x_15708:
[----:B------:R-:W-:Y:S04]  /*1450*/  BSSY B1, `(.L_x_15711) ;  /* 0x000000b000017945 */ /* 0x000fe80003800000 */
[----:B------:R-:W-:Y:S05]  /*1460*/  @P4 BRA `(.L_x_15712) ;  /* 0x0000000000104947 */ /* 0x000fea0003800000 */
[----:B------:R-:W-:Y:S01]  /*1470*/  HFMA2.MMA R135, -RZ, RZ, 0, 0 ;  /* 0x00000000ff877435 */ /* 0x000fe200000001ff */
[----:B------:R-:W-:Y:S10]  /*1480*/  @!P3 BRA `(.L_x_15713) ;  /* 0x00000000001cb947 */ /* 0x000ff40003800000 */
[----:B-----5:R-:W-:Y:S01]  /*1490*/  HADD2.F32 R135, -RZ, R5.H1_H1 ;  /* 0x30000005ff877230 */ /* 0x020fe20000004100 */
[----:B------:R-:W-:Y:S06]  /*14a0*/  BRA `(.L_x_15713) ;  /* 0x0000000000147947 */ /* 0x000fec0003800000 */
.L_x_15712:
[----:B-----5:R-:W-:Y:S02]  /*14b0*/  HADD2.F32 R104, -RZ, R153.H1_H1 ;  /* 0x30000099ff687230 */ /* 0x020fe40000004100 */
[----:B------:R-:W-:-:S03]  /*14c0*/  @P3 HADD2.F32 R106, -RZ, R5.H1_H1 ;  /* 0x30000005ff6a3230 */ /* 0x000fc60000004100 */
[----:B------:R-:W-:-:S04]  /*14d0*/  FMUL.FTZ R104, R104, UR8 ;  /* 0x0000000868687c20 */ /* 0x000fc80008410000 */
[----:B------:R-:W-:-:S04]  /*14e0*/  FMUL.FTZ R135, R59, R104 ;  /* 0x000000683b877220 */ /* 0x000fc80000410000 */
[----:B------:R-:W-:-:S07]  /*14f0*/  @P3 FADD.FTZ R135, R106, R135 ;  /* 0x000000876a873221 */ /* 0x000fce0000010000 */
.L_x_15713:
[----:B------:R-:W-:Y:S05]  /*1500*/  BSYNC B1 ;  /* 0x0000000000017941 */ /* 0x000fea0003800000 */
.L_x_15711:
[----:B------:R-:W-:Y:S04]  /*1510*/  BSSY B1, `(.L_x_15714) ;  /* 0x000000b000017945 */ /* 0x000fe80003800000 */
[----:B------:R-:W-:Y:S05]  /*1520*/  @P4 BRA `(.L_x_15715) ;  /* 0x0000000000104947 */ /* 0x000fea0003800000 */
[----:B------:R-:W-:Y:S01]  /*1530*/  MOV R137, RZ ;  /* 0x000000ff00897202 */ /* 0x000fe20000000f00 */
[----:B------:R-:W-:Y:S06]  /*1540*/  @!P3 BRA `(.L_x_15716) ;  /* 0x00000000001cb947 */ /* 0x000fec0003800000 */
[----:B-----5:R-:W-:Y:S01]  /*1550*/  HADD2.F32 R137, -RZ, R6.H0_H0 ;  /* 0x20000006ff897230 */ /* 0x020fe20000004100 */
[----:B------:R-:W-:Y:S06]  /*1560*/  BRA `(.L_x_15716) ;  /* 0x0000000000147947 */ /* 0x000fec0003800000 */
.L_x_15715:
[----:B-----5:R-:W-:-:S05]  /*1570*/  HADD2.F32 R104, -RZ, R154.H0_H0 ;  /* 0x2000009aff687230 */ /* 0x020fca0000004100 */
[----:B------:R-:W-:Y:S01]  /*1580*/  FMUL.FTZ R137, R104, UR8 ;  /* 0x0000000868897c20 */ /* 0x000fe20008410000 */
[----:B------:R-:W-:-:S03]  /*1590*/  @P3 HADD2.F32 R104, -RZ, R6.H0_H0 ;  /* 0x20000006ff683230 */ /* 0x000fc60000004100 */
[----:B------:R-:W-:-:S04]  /*15a0*/  FMUL.FTZ R137, R60, R137 ;  /* 0x000000893c897220 */ /* 0x000fc80000410000 */
[----:B------:R-:W-:-:S07]  /*15b0*/  @P3 FADD.FTZ R137, R104, R137 ;  /* 0x0000008968893221 */ /* 0x000fce0000010000 */
.L_x_15716:
[----:B------:R-:W-:Y:S05]  /*15c0*/  BSYNC B1 ;  /* 0x0000000000017941 */ /* 0x000fea0003800000 */
.L_x_15714:
[----:B------:R-:W-:Y:S04]  /*15d0*/  BSSY B1, `(.L_x_15717) ;  /* 0x000000b000017945 */ /* 0x000fe80003800000 */
[----:B------:R-:W-:Y:S05]  /*15e0*/  @P4 BRA `(.L_x_15718) ;  /* 0x0000000000104947 */ /* 0x000fea0003800000 */
[----:B------:R-:W-:Y:S01]  /*15f0*/  HFMA2.MMA R139, -RZ, RZ, 0, 0 ;  /* 0x00000000ff8b7435 */ /* 0x000fe200000001ff */
[----:B------:R-:W-:Y:S10]  /*1600*/  @!P3 BRA `(.L_x_15719) ;  /* 0x00000000001cb947 */ /* 0x000ff40003800000 */
[----:B-----5:R-:W-:Y:S01]  /*1610*/  HADD2.F32 R139, -RZ, R6.H1_H1 ;  /* 0x30000006ff8b7230 */ /* 0x020fe20000004100 */
[----:B------:R-:W-:Y:S06]  /*1620*/  BRA `(.L_x_15719) ;  /* 0x0000000000147947 */ /* 0x000fec0003800000 */
.L_x_15718:
[----:B-----5:R-:W-:Y:S02]  /*1630*/  HADD2.F32 R104, -RZ, R154.H1_H1 ;  /* 0x3000009aff687230 */ /* 0x020fe40000004100 */
[----:B------:R-:W-:-:S03]  /*1640*/  @P3 HADD2.F32 R106, -RZ, R6.H1_H1 ;  /* 0x30000006ff6a3230 */ /* 0x000fc60000004100 */
[----:B------:R-:W-:-:S04]  /*1650*/  FMUL.FTZ R104, R104, UR8 ;  /* 0x0000000868687c20 */ /* 0x000fc80008410000 */
[----:B------:R-:W-:-:S04]  /*1660*/  FMUL.FTZ R139, R61, R104 ;  /* 0x000000683d8b7220 */ /* 0x000fc80000410000 */
[----:B------:R-:W-:-:S07]  /*1670*/  @P3 FADD.FTZ R139, R106, R139 ;  /* 0x0000008b6a8b3221 */ /* 0x000fce0000010000 */
.L_x_15719:
[----:B------:R-:W-:Y:S05]  /*1680*/  BSYNC B1 ;  /* 0x0000000000017941 */ /* 0x000fea0003800000 */
.L_x_15717:
[----:B------:R-:W-:Y:S04]  /*1690*/  BSSY B1, `(.L_x_15720) ;  /* 0x000000b000017945 */ /* 0x000fe80003800000 */
[----:B------:R-:W-:Y:S05]  /*16a0*/  @P4 BRA `(.L_x_15721) ;  /* 0x0000000000104947 */ /* 0x000fea0003800000 */
[----:B------:R-:W-:Y:S01]  /*16b0*/  MOV R141, RZ ;  /* 0x000000ff008d7202 */ /* 0x000fe20000000f00 */
[----:B------:R-:W-:Y:S06]  /*16c0*/  @!P3 BRA `(.L_x_15722) ;  /* 0x00000000001cb947 */ /* 0x000fec0003800000 */
[----:B-----5:R-:W-:Y:S01]  /*16d0*/  HADD2.F32 R141, -RZ, R7.H0_H0 ;  /* 0x20000007ff8d7230 */ /* 0x020fe20000004100 */
[----:B------:R-:W-:Y:S06]  /*16e0*/  BRA `(.L_x_15722) ;  /* 0x0000000000147947 */ /* 0x000fec0003800000 */
.L_x_15721:
[----:B-----5:R-:W-:-:S05]  /*16f0*/  HADD2.F32 R104, -RZ, R155.H0_H0 ;  /* 0x2000009bff687230 */ /* 0x020fca0000004100 */
[----:B------:R-:W-:Y:S01]  /*1700*/  FMUL.FTZ R141, R104, UR8 ;  /* 0x00000008688d7c20 */ /* 0x000fe20008410000 */
[----:B------:R-:W-:-:S03]  /*1710*/  @P3 HADD2.F32 R104, -RZ, R7.H0_H0 ;  /* 0x20000007ff683230 */ /* 0x000fc60000004100 */
[----:B------:R-:W-:-:S04]  /*1720*/  FMUL.FTZ R141, R62, R141 ;  /* 0x0000008d3e8d7220 */ /* 0x000fc80000410000 */
[----:B------:R-:W-:-:S07]  /*1730*/  @P3 FADD.FTZ R141, R104, R141 ;  /* 0x0000008d688d3221 */ /* 0x000fce0000010000 */
.L_x_15722:
[----:B------:R-:W-:Y:S05]  /*1740*/  BSYNC B1 ;  /* 0x0000000000017941 */ /* 0x000fea0003800000 */
.L_x_15720:
[----:B------:R-:W-:Y:S04]  /*1750*/  BSSY B1, `(.L_x_15723) ;  /* 0x000000b000017945 */ /* 0x000fe80003800000 */
[----:B------:R-:W-:Y:S05]  /*1760*/  @P4 BRA `(.L_x_15724) ;  /* 0x0000000000104947 */ /* 0x000fea0003800000 */
[----:B------:R-:W-:Y:S01]  /*1770*/  HFMA2.MMA R143, -RZ, RZ, 0, 0 ;  /* 0x00000000ff8f7435 */ /* 0x000fe200000001ff */
[----:B------:R-:W-:Y:S10]  /*1780*/  @!P3 BRA `(.L_x_15725) ;  /* 0x00000000001cb947 */ /* 0x000ff40003800000 */
[----:B-----5:R-:W-:Y:S01]  /*1790*/  HADD2.F32 R143, -RZ, R7.H1_H1 ;  /* 0x30000007ff8f7230 */ /* 0x020fe20000004100 */
[----:B------:R-:W-:Y:S06]  /*17a0*/  BRA `(.L_x_15725) ;  /* 0x0000000000147947 */ /* 0x000fec0003800000 */
.L_x_15724:
[----:B-----5:R-:W-:Y:S02]  /*17b0*/  HADD2.F32 R104, -RZ, R155.H1_H1 ;  /* 0x3000009bff687230 */ /* 0x020fe40000004100 */
[----:B------:R-:W-:-:S03]  /*17c0*/  @P3 HADD2.F32 R106, -RZ, R7.H1_H1 ;  /* 0x30000007ff6a3230 */ /* 0x000fc60000004100 */
[----:B------:R-:W-:-:S04]  /*17d0*/  FMUL.FTZ R104, R104, UR8 ;  /* 0x0000000868687c20 */ /* 0x000fc80008410000 */
[----:B------:R-:W-:-:S04]  /*17e0*/  FMUL.FTZ R143, R63, R104 ;  /* 0x000000683f8f7220 */ /* 0x000fc80000410000 */
[----:B------:R-:W-:-:S07]  /*17f0*/  @P3 FADD.FTZ R143, R106, R143 ;  /* 0x0000008f6a8f3221 */ /* 0x000fce0000010000 */
.L_x_15725:
[----:B------:R-:W-:Y:S05]  /*1800*/  BSYNC B1 ;  /* 0x0000000000017941 */ /* 0x000fea0003800000 */
.L_x_15723:
[----:B------:R-:W0:Y:S01]  /*1810*/  LDC.64 R104, c[0x0][0x238] ;  /* 0x00008e00ff687b82 */ /* 0x000e220000000a00 */
[----:B------:R-:W-:Y:S02]  /*1820*/  F2FP.F16.F32.PACK_AB R107, R143, R141 ;  /* 0x0000008d8f6b723e */ /* 0x000fe400000000ff */
[----:B------:R-:W-:Y:S02]  /*1830*/  F2FP.F16.F32.PACK_AB R106, R139, R137 ;  /* 0x000000898b6a723e */ /* 0x000fe400000000ff */
[----:B------:R-:W-:Y:S01]  /*1840*/  IADD3 R120, R120, 0x100, RZ ;  /* 0x0000010078787810 */ /* 0x000fe20007ffe0ff */
[C---:B0-----:R-:W-:Y:S01]  /*1850*/  IMAD.WIDE.U32 R182, R118.reuse, 0x10, R104 ;  /* 0x0000001076b67825 */ /* 0x041fe200078e0068 */
[----:B------:R-:W-:Y:S02]  /*1860*/  F2FP.F16.F32.PACK_AB R105, R135, R133 ;  /* 0x000000858769723e */ /* 0x000fe400000000ff */
[----:B------:R-:W-:Y:S02]  /*1870*/  F2FP.F16.F32.PACK_AB R104, R131, R129 ;  /* 0x000000818368723e */ /* 0x000fe400000000ff */
[----:B------:R-:W-:-:S03]  /*1880*/  IADD3 R118, R118, 0x100, RZ ;  /* 0x0000010076767810 */ /* 0x000fc60007ffe0ff */
[----:B------:R3:W-:Y:S04]  /*1890*/  STG.E.128 desc[UR4][R182.64], R104 ;  /* 0x00000068b6007986 */ /* 0x0007e8000c101d04 */
.L_x_15701:
[----:B------:R-:W-:Y:S05]  /*18a0*/  BSYNC B0 ;  /* 0x0000000000007941 */ /* 0x000fea0003800000 */
.L_x_15700:
        /* <DEDUP_REMOVED lines=18> */
.L_x_15729:
[----:B-----5:R-:W-:-:S05]  /*19d0*/  HADD2.F32 R104, -RZ, R152.H0_H0 ;  /* 0x20000098ff687230 */ /* 0x020fca0000004100 */
[----:B------:R-:W-:Y:S01]  /*19e0*/  FMUL.FTZ R145, R104, UR8 ;  /* 0x0000000868917c20 */ /* 0x000fe20008410000 */
[----:B------:R-:W-:-:S03]  /*19f0*/  @P3 HADD2.F32 R104, -RZ, R4.H0_H0 ;  /* 0x20000004ff683230 */ /* 0x000fc60000004100 */
[----:B------:R-:W-:-:S04]  /*1a00*/  FMUL.FTZ R145, R32, R145 ;  /* 0x0000009120917220 */ /* 0x000fc80000410000 */
[----:B------:R-:W-:-:S07]  /*1a10*/  @P3 FADD.FTZ R145, R104, R145 ;  /* 0x0000009168913221 */ /* 0x000fce0000010000 */
.L_x_15730:
[----:B------:R-:W-:Y:S05]  /*1a20*/  BSYNC B1 ;  /* 0x0000000000017941 */ /* 0x000fea0003800000 */
.L_x_15728:
[----:B------:R-:W-:Y:S04]  /*1a30*/  BSSY B1, `(.L_x_15731) ;  /* 0x000000b000017945 */ /* 0x000fe80003800000 */
[----:B------:R-:W-:Y:S05]  /*1a40*/  @P4 BRA `(.L_x_15732) ;  /* 0x0000000000104947 */ /* 0x000fea0003800000 */
[----:B------:R-:W-:Y:S01]  /*1a50*/  HFMA2.MMA R147, -RZ, RZ, 0, 0 ;  /* 0x00000000ff937435 */ /* 0x000fe200000001ff */
[----:B------:R-:W-:Y:S10]  /*1a60*/  @!P3 BRA `(.L_x_15733) ;  /* 0x00000000001cb947 */ /* 0x000ff40003800000 */
[----:B-----5:R-:W-:Y:S01]  /*1a70*/  HADD2.F32 R147, -RZ, R4.H1_H1 ;  /* 0x30000004ff937230 */ /* 0x020fe20000004100 */
[----:B------:R-:W-:Y:S06]  /*1a80*/  BRA `(.L_x_15733) ;  /* 0x0000000000147947 */ /* 0x000fec0003800000 */
.L_x_15732:
[----:B-----5:R-:W-:Y:S02]  /*1a90*/  HADD2.F32 R104, -RZ, R152.H1_H1 ;  /* 0x30000098ff687230 */ /* 0x020fe40000004100 */
[----:B------:R-:W-:-:S03]  /*1aa0*/  @P3 HADD2.F32 R106, -RZ, R4.H1_H1 ;  /* 0x30000004ff6a3230 */ /* 0x000fc60000004100 */
[----:B------:R-:W-:-:S04]  /*1ab0*/  FMUL.FTZ R104, R104, UR8 ;  /* 0x0000000868687c20 */ /* 0x000fc80008410000 */
[----:B------:R-:W-:-:S04]  /*1ac0*/  FMUL.FTZ R147, R33, R104 ;  /* 0x0000006821937220 */ /* 0x000fc80000410000 */
[----:B------:R-:W-:-:S07]  /*1ad0*/  @P3 FADD.FTZ R147, R106, R147 ;  /* 0x000000936a933221 */ /* 0x000fce0000010000 */
.L_x_15733:
[----:B------:R-:W-:Y:S05]  /*1ae0*/  BSYNC B1 ;  /* 0x0000000000017941 */ /* 0x000fea0003800000 */
.L_x_15731:
[----:B------:R-:W-:Y:S04]  /*1af0*/  BSSY B1, `(.L_x_15734) ;  /* 0x000000b000017945 */ /* 0x000fe80003800000 */
[----:B------:R-:W-:Y:S05]  /*1b00*/  @P4 BRA `(.L_x_15735) ;  /* 0x0000000000104947 */ /* 0x000fea0003800000 */
[----:B------:R-:W-:Y:S01]  /*1b10*/  MOV R149, RZ ;  /* 0x000000ff00957202 */ /* 0x000fe20000000f00 */
[----:B------:R-:W-:Y:S06]  /*1b20*/  @!P3 BRA `(.L_x_15736) ;  /* 0x00000000001cb947 */ /* 0x000fec0003800000 */
[----:B-----5:R-:W-:Y:S01]  /*1b30*/  HADD2.F32 R149, -RZ, R5.H0_H0 ;  /* 0x20000005ff957230 */ /* 0x020fe20000004100 */
[----:B------:R-:W-:Y:S06]  /*1b40*/  BRA `(.L_x_15736) ;  /* 0x0000000000147947 */ /* 0x000fec0003800000 */
.L_x_15735:
[----:B-----5:R-:W-:-:S05]  /*1b50*/  HADD2.F32 R104, -RZ, R153.H0_H0 ;  /* 0x20000099ff687230 */ /* 0x020fca0000004100 */
[----:B------:R-:W-:Y:S01]  /*1b60*/  FMUL.FTZ R149, R104, UR8 ;  /* 0x0000000868957c20 */ /* 0x000fe20008410000 */
[----:B------:R-:W-:-:S03]  /*1b70*/  @P3 HADD2.F32 R104, -RZ, R5.H0_H0 ;  /* 0x20000005ff683230 */ /* 0x000fc60000004100 */
[----:B------:R-:W-:-:S04]  /*1b80*/  FMUL.FTZ R149, R34, R149 ;  /* 0x0000009522957220 */ /* 0x000fc80000410000 */
[----:B------:R-:W-:-:S07]  /*1b90*/  @P3 FADD.FTZ R149, R104, R149 ;  /* 0x0000009568953221 */ /* 0x000fce0000010000 */
.L_x_15736:
[----:B------:R-:W-:Y:S05]  /*1ba0*/  BSYNC B1 ;  /* 0x0000000000017941 */ /* 0x000fea0003800000 */
.L_x_15734:
[----:B------:R-:W-:Y:S04]  /*1bb0*/  BSSY B1, `(.L_x_15737) ;  /* 0x000000b000017945 */ /* 0x000fe80003800000 */
[----:B------:R-:W-:Y:S05]  /*1bc0*/  @P4 BRA `(.L_x_15738) ;  /* 0x0000000000104947 */ /* 0x000fea0003800000 */
[----:B------:R-:W-:Y:S01]  /*1bd0*/  HFMA2.MMA R151, -RZ, RZ, 0, 0 ;  /* 0x00000000ff977435 */ /* 0x000fe200000001ff */
[----:B------:R-:W-:Y:S10]  /*1be0*/  @!P3 BRA `(.L_x_15739) ;  /* 0x00000000001cb947 */ /* 0x000ff40003800000 */
[----:B-----5:R-:W-:Y:S01]  /*1bf0*/  HADD2.F32 R151, -RZ, R5.H1_H1 ;  /* 0x30000005ff977230 */ /* 0x020fe20000004100 */
[----:B------:R-:W-:Y:S06]  /*1c00*/  BRA `(.L_x_15739) ;  /* 0x0000000000147947 */ /* 0x000fec0003800000 */
.L_x_15738:
[----:B-----5:R-:W-:Y:S02]  /*1c10*/  HADD2.F32 R104, -RZ, R153.H1_H1 ;  /* 0x30000099ff687230 */ /* 0x020fe40000004100 */
[----:B------:R-:W-:-:S03]  /*1c20*/  @P3 HADD2.F32 R106, -RZ, R5.H1_H1 ;  /* 0x30000005ff6a3230 */ /* 0x000fc60000004100 */
[----:B------:R-:W-:-:S04]  /*1c30*/  FMUL.FTZ R104, R104, UR8 ;  /* 0x0000000868687c20 */ /* 0x000fc80008410000 */
[----:B------:R-:W-:-:S04]  /*1c40*/  FMUL.FTZ R151, R35, R104 ;  /* 0x0000006823977220 */ /* 0x000fc80000410000 */
[----:B------:R-:W-:-:S07]  /*1c50*/  @P3 FADD.FTZ R151, R106, R151 ;  /* 0x000000976a973221 */ /* 0x000fce0000010000 */
.L_x_15739:
[----:B------:R-:W-:Y:S05]  /*1c60*/  BSYNC B1 ;  /* 0x0000000000017941 */ /* 0x000fea0003800000 */
.L_x_15737:
[----:B------:R-:W-:Y:S04]  /*1c70*/  BSSY B1, `(.L_x_15740) ;  /* 0x000000b000017945 */ /* 0x000fe80003800000 */
[----:B------:R-:W-:Y:S05]  /*1c80*/  @P4 BRA `(.L_x_15741) ;  /* 0x0000000000104947 */ /* 0x000fea0003800000 */
[----:B------:R-:W-:Y:S01]  /*1c90*/  MOV R157, RZ ;  /* 0x000000ff009d7202 */ /* 0x000fe20000000f00 */
[----:B------:R-:W-:Y:S06]  /*1ca0*/  @!P3 BRA `(.L_x_15742) ;  /* 0x00000000001cb947 */ /* 0x000fec0003800000 */
[----:B-----5:R-:W-:Y:S01]  /*1cb0*/  HADD2.F32 R157, -RZ, R6.H0_H0 ;  /* 0x20000006ff9d7230 */ /* 0x020fe20000004100 */
[----:B------:R-:W-:Y:S06]  /*1cc0*/  BRA `(.L_x_15742) ;  /* 0x0000000000147947 */ /* 0x000fec0003800000 */
.L_x_15741:
[----:B-----5:R-:W-:-:S05]  /*1cd0*/  HADD2.F32 R104, -RZ, R154.H0_H0 ;  /* 0x2000009aff687230 */ /* 0x020fca0000004100 */
[----:B------:R-:W-:Y:S01]  /*1ce0*/  FMUL.FTZ R157, R104, UR8 ;  /* 0x00000008689d7c20 */ /* 0x000fe20008410000 */
[----:B------:R-:W-:-:S03]  /*1cf0*/  @P3 HADD2.F32 R104, -RZ, R6.H0_H0 ;  /* 0x20000006ff683230 */ /* 0x000fc60000004100 */
[----:B------:R-:W-:-:S04]  /*1d00*/  FMUL.FTZ R157, R36, R157 ;  /* 0x0000009d249d7220 */ /* 0x000fc80000410000 */
[----:B------:R-:W-:-:S07]  /*1d10*/  @P3 FADD.FTZ R157, R104, R157 ;  /* 0x0000009d689d3221 */ /* 0x000fce0000010000 */
.L_x_15742:
[----:B------:R-:W-:Y:S05]  /*1d20*/  BSYNC B1 ;  /* 0x0000000000017941 */ /* 0x000fea0003800000 */
.L_x_15740:
[----:B------:R-:W-:Y:S04]  /*1d30*/  BSSY B1, `(.L_x_15743) ;  /* 0x000000b000017945 */ /* 0x000fe80003800000 */
[----:B------:R-:W-:Y:S05]  /*1d40*/  @P4 BRA `(.L_x_15744) ;  /* 0x0000000000104947 */ /* 0x000fea0003800000 */
[----:B------:R-:W-:Y:S01]  /*1d50*/  HFMA2.MMA R159, -RZ, RZ, 0, 0 ;  /* 0x00000000ff9f7435 */ /* 0x000fe200000001ff */
[----:B------:R-:W-:Y:S10]  /*1d60*/  @!P3 BRA `(.L_x_15745) ;  /* 0x00000000001cb947 */ /* 0x000ff40003800000 */
[----:B-----5:R-:W-:Y:S01]  /*1d70*/  HADD2.F32 R159, -RZ, R6.H1_H1 ;  /* 0x30000006ff9f7230 */ /* 0x020fe20000004100 */
[----:B------:R-:W-:Y:S06]  /*1d80*/  BRA `(.L_x_15745) ;  /* 0x0000000000147947 */ /* 0x000fec0003800000 */
.L_x_15744:
[----:B-----5:R-:W-:Y:S02]  /*1d90*/  HADD2.F32 R104, -RZ, R154.H1_H1 ;  /* 0x3000009aff687230 */ /* 0x020fe40000004100 */
[----:B------:R-:W-:-:S03]  /*1da0*/  @P3 HADD2.F32 R106, -RZ, R6.H1_H1 ;  /* 0x30000006ff6a3230 */ /* 0x000fc60000004100 */
[----:B------:R-:W-:-:S04]  /*1db0*/  FMUL.FTZ R104, R104, UR8 ;  /* 0x0000000868687c20 */ /* 0x000fc80008410000 */
[----:B------:R-:W-:-:S04]  /*1dc0*/  FMUL.FTZ R159, R37, R104 ;  /* 0x00000068259f7220 */ /* 0x000fc80000410000 */
[----:B------:R-:W-:-:S07]  /*1dd0*/  @P3 FADD.FTZ R159, R106, R159 ;  /* 0x0000009f6a9f3221 */ /* 0x000fce0000010000 */
.L_x_15745:
[----:B------:R-:W-:Y:S05]  /*1de0*/  BSYNC B1 ;  /* 0x0000000000017941 */ /* 0x000fea0003800000 */
.L_x_15743:
[----:B------:R-:W-:Y:S04]  /*1df0*/  BSSY B1, `(.L_x_15746) ;  /* 0x000000b000017945 */ /* 0x000fe80003800000 */
[----:B------:R-:W-:Y:S05]  /*1e00*/  @P4 BRA `(.L_x_15747) ;  /* 0x0000000000104947 */ /* 0x000fea0003800000 */
[----:B------:R-:W-:Y:S01]  /*1e10*/  MOV R161, RZ ;  /* 0x000000ff00a17202 */ /* 0x000fe20000000f00 */
[----:B------:R-:W-:Y:S06]  /*1e20*/  @!P3 BRA `(.L_x_15748) ;  /* 0x00000000001cb947 */ /* 0x000fec0003800000 */
[----:B-----5:R-:W-:Y:S01]  /*1e30*/  HADD2.F32 R161, -RZ, R7.H0_H0 ;  /* 0x20000007ffa17230 */ /* 0x020fe20000004100 */
[----:B------:R-:W-:Y:S06]  /*1e40*/  BRA `(.L_x_15748) ;  /* 0x0000000000147947 */ /* 0x000fec0003800000 */
.L_x_15747:
[----:B-----5:R-:W-:-:S05]  /*1e50*/  HADD2.F32 R104, -RZ, R155.H0_H0 ;  /* 0x2000009bff687230 */ /* 0x020fca0000004100 */
[----:B------:R-:W-:Y:S01]  /*1e60*/  FMUL.FTZ R161, R104, UR8 ;  /* 0x0000000868a17c20 */ /* 0x000fe20008410000 */
[----:B------:R-:W-:-:S03]  /*1e70*/  @P3 HADD2.F32 R104, -RZ, R7.H0_H0 ;  /* 0x20000007ff683230 */ /* 0x000fc60000004100 */
[----:B------:R-:W-:-:S04]  /*1e80*/  FMUL.FTZ R161, R38, R161 ;  /* 0x000000a126a17220 */ /* 0x000fc80000410000 */
[----:B------:R-:W-:-:S07]  /*1e90*/  @P3 FADD.FTZ R161, R104, R161 ;  /* 0x000000a168a13221 */ /* 0x000fce0000010000 */
.L_x_15748:
[----:B------:R-:W-:Y:S05]  /*1ea0*/  BSYNC B1 ;  /* 0x0000000000017941 */ /* 0x000fea0003800000 */
.L_x_15746:
[----:B------:R-:W-:Y:S04]  /*1eb0*/  BSSY B1, `(.L_x_15749) ;  /* 0x000000b000017945 */ /* 0x000fe80003800000 */
[----:B------:R-:W-:Y:S05]  /*1ec0*/  @P4 BRA `(.L_x_15750) ;  /* 0x0000000000104947 */ /* 0x000fea0003800000 */
[----:B------:R-:W-:Y:S01]  /*1ed0*/  HFMA2.MMA R163, -RZ, RZ, 0, 0 ;  /* 0x00000000ffa37435 */ /* 0x000fe200000001ff */
[----:B------:R-:W-:Y:S10]  /*1ee0*/  @!P3 BRA `(.L_x_15751) ;  /* 0x00000000001cb947 */ /* 0x000ff40003800000 */
[----:B-----5:R-:W-:Y:S01]  /*1ef0*/  HADD2.F32 R163, -RZ, R7.H1_H1 ;  /* 0x30000007ffa37230 */ /* 0x020fe20000004100 */
[----:B------:R-:W-:Y:S06]  /*1f00*/  BRA `(.L_x_15751) ;  /* 0x0000000000147947 */ /* 0x000fec0003800000 */
.L_x_15750:
[----:B-----5:R-:W-:Y:S02]  /*1f10*/  HADD2.F32 R104, -RZ, R155.H1_H1 ;  /* 0x3000009bff687230 */ /* 0x020fe40000004100 */
[----:B------:R-:W-:-:S03]  /*1f20*/  @P3 HADD2.F32 R106, -RZ, R7.H1_H1 ;  /* 0x30000007ff6a3230 */ /* 0x000fc60000004100 */
[----:B------:R-:W-:-:S04]  /*1f30*/  FMUL.FTZ R104, R104, UR8 ;  /* 0x0000000868687c20 */ /* 0x000fc80008410000 */
[----:B------:R-:W-:-:S04]  /*1f40*/  FMUL.FTZ R163, R39, R104 ;  /* 0x0000006827a37220 */ /* 0x000fc80000410000 */
[----:B------:R-:W-:-:S07]  /*1f50*/  @P3 FADD.FTZ R163, R106, R163 ;  /* 0x000000a36aa33221 */ /* 0x000fce0000010000 */
.L_x_15751:
[----:B------:R-:W-:Y:S05]  /*1f60*/  BSYNC B1 ;  /* 0x0000000000017941 */ /* 0x000fea0003800000 */
.L_x_15749:
        /* <DEDUP_REMOVED lines=9> */
.L_x_15727:
[----:B------:R-:W-:Y:S05]  /*2000*/  BSYNC B0 ;  /* 0x0000000000007941 */ /* 0x000fea0003800000 */
.L_x_15726:
        /* <DEDUP_REMOVED lines=17> */
.L_x_15755:
[----:B-----5:R-:W-:-:S05]  /*2120*/  HADD2.F32 R104, -RZ, R152.H0_H0 ;  /* 0x20000098ff687230 */ /* 0x020fca0000004100 */
[----:B------:R-:W-:Y:S01]  /*2130*/  FMUL.FTZ R165, R104, UR8 ;  /* 0x0000000868a57c20 */ /* 0x000fe20008410000 */
[----:B------:R-:W-:-:S03]  /*2140*/  @P3 HADD2.F32 R104, -RZ, R4.H0_H0 ;  /* 0x20000004ff683230 */ /* 0x000fc60000004100 */
[----:B------:R-:W-:-:S04]  /*2150*/  FMUL.FTZ R165, R8, R165 ;  /* 0x000000a508a57220 */ /* 0x000fc80000410000 */
[----:B------:R-:W-:-:S07]  /*2160*/  @P3 FADD.FTZ R165, R104, R165 ;  /* 0x000000a568a53221 */ /* 0x000fce0000010000 */
.L_x_15756:
[----:B------:R-:W-:Y:S05]  /*2170*/  BSYNC B1 ;  /* 0x0000000000017941 */ /* 0x000fea0003800000 */
.L_x_15754:
[----:B------:R-:W-:Y:S04]  /*2180*/  BSSY B1, `(.L_x_15757) ;  /* 0x000000b000017945 */ /* 0x000fe80003800000 */
[----:B------:R-:W-:Y:S05]  /*2190*/  @P2 BRA `(.L_x_15758) ;  /* 0x0000000000102947 */ /* 0x000fea0003800000 */
[----:B------:R-:W-:Y:S01]  /*21a0*/  HFMA2.MMA R167, -RZ, RZ, 0, 0 ;  /* 0x00000000ffa77435 */ /* 0x000fe200000001ff */
[----:B------:R-:W-:Y:S10]  /*21b0*/  @!P3 BRA `(.L_x_15759) ;  /* 0x00000000001cb947 */ /* 0x000ff40003800000 */
[----:B-----5:R-:W-:Y:S01]  /*21c0*/  HADD2.F32 R167, -RZ, R4.H1_H1 ;  /* 0x30000004ffa77230 */ /* 0x020fe20000004100 */
[----:B------:R-:W-:Y:S06]  /*21d0*/  BRA `(.L_x_15759) ;  /* 0x0000000000147947 */ /* 0x000fec0003800000 */
.L_x_15758:
[----:B-----5:R-:W-:Y:S02]  /*21e0*/  HADD2.F32 R104, -RZ, R152.H1_H1 ;  /* 0x30000098ff687230 */ /* 0x020fe40000004100 */
[----:B------:R-:W-:-:S03]  /*21f0*/  @P3 HADD2.F32 R106, -RZ, R4.H1_H1 ;  /* 0x30000004ff6a3230 */ /* 0x000fc60000004100 */
[----:B------:R-:W-:-:S04]  /*2200*/  FMUL.FTZ R104, R104, UR8 ;  /* 0x0000000868687c20 */ /* 0x000fc80008410000 */
[----:B------:R-:W-:-:S04]  /*2210*/  FMUL.FTZ R167, R9, R104 ;  /* 0x0000006809a77220 */ /* 0x000fc80000410000 */
[----:B------:R-:W-:-:S07]  /*2220*/  @P3 FADD.FTZ R167, R106, R167 ;  /* 0x000000a76aa73221 */ /* 0x000fce0000010000 */
.L_x_15759:
[----:B------:R-:W-:Y:S05]  /*2230*/  BSYNC B1 ;  /* 0x0000000000017941 */ /* 0x000fea0003800000 */
.L_x_15757:
[----:B------:R-:W-:Y:S04]  /*2240*/  BSSY B1, `(.L_x_15760) ;  /* 0x000000b000017945 */ /* 0x000fe80003800000 */
[----:B------:R-:W-:Y:S05]  /*2250*/  @P2 BRA `(.L_x_15761) ;  /* 0x0000000000102947 */ /* 0x000fea0003800000 */
[----:B------:R-:W-:Y:S01]  /*2260*/  MOV R169, RZ ;  /* 0x000000ff00a97202 */ /* 0x000fe20000000f00 */
[----:B------:R-:W-:Y:S06]  /*2270*/  @!P3 BRA `(.L_x_15762) ;  /* 0x00000000001cb947 */ /* 0x000fec0003800000 */
[----:B-----5:R-:W-:Y:S01]  /*2280*/  HADD2.F32 R169, -RZ, R5.H0_H0 ;  /* 0x20000005ffa97230 */ /* 0x020fe20000004100 */
[----:B------:R-:W-:Y:S06]  /*2290*/  BRA `(.L_x_15762) ;  /* 0x0000000000147947 */ /* 0x000fec0003800000 */
.L_x_15761:
[----:B-----5:R-:W-:-:S05]  /*22a0*/  HADD2.F32 R104, -RZ, R153.H0_H0 ;  /* 0x20000099ff687230 */ /* 0x020fca0000004100 */
[----:B------:R-:W-:Y:S01]  /*22b0*/  FMUL.FTZ R169, R104, UR8 ;  /* 0x0000000868a97c20 */ /* 0x000fe20008410000 */
[----:B------:R-:W-:-:S03]  /*22c0*/  @P3 HADD2.F32 R104, -RZ, R5.H0_H0 ;  /* 0x20000005ff683230 */ /* 0x000fc60000004100 */
[----:B------:R-:W-:-:S04]  /*22d0*/  FMUL.FTZ R169, R10, R169 ;  /* 0x000000a90aa97220 */ /* 0x000fc80000410000 */
[----:B------:R-:W-:-:S07]  /*22e0*/  @P3 FADD.FTZ R169, R104, R169 ;  /* 0x000000a968a93221 */ /* 0x000fce0000010000 */
.L_x_15762:
[----:B------:R-:W-:Y:S05]  /*22f0*/  BSYNC B1 ;  /* 0x0000000000017941 */ /* 0x000fea0003800000 */
.L_x_15760:
[----:B------:R-:W-:Y:S04]  /*2300*/  BSSY B1, `(.L_x_15763) ;  /* 0x000000b000017945 */ /* 0x000fe80003800000 */
[----:B------:R-:W-:Y:S05]  /*2310*/  @P2 BRA `(.L_x_15764) ;  /* 0x0000000000102947 */ /* 0x000fea0003800000 */
[----:B------:R-:W-:Y:S01]  /*2320*/  HFMA2.MMA R171, -RZ, RZ, 0, 0 ;  /* 0x00000000ffab7435 */ /* 0x000fe200000001ff */
[----:B------:R-:W-:Y:S10]  /*2330*/  @!P3 BRA `(.L_x_15765) ;  /* 0x00000000001cb947 */ /* 0x000ff40003800000 */
[----:B-----5:R-:W-:Y:S01]  /*2340*/  HADD2.F32 R171, -RZ, R5.H1_H1 ;  /* 0x30000005ffab7230 */ /* 0x020fe20000004100 */
[----:B------:R-:W-:Y:S06]  /*2350*/  BRA `(.L_x_15765) ;  /* 0x0000000000147947 */ /* 0x000fec0003800000 */
.L_x_15764:
[----:B-----5:R-:W-:Y:S02]  /*2360*/  HADD2.F32 R104, -RZ, R153.H1_H1 ;  /* 0x30000099ff687230 */ /* 0x020fe40000004100 */
[----:B------:R-:W-:-:S03]  /*2370*/  @P3 HADD2.F32 R106, -RZ, R5.H1_H1 ;  /* 0x30000005ff6a3230 */ /* 0x000fc60000004100 */
[----:B------:R-:W-:-:S04]  /*2380*/  FMUL.FTZ R104, R104, UR8 ;  /* 0x0000000868687c20 */ /* 0x000fc80008410000 */
[----:B------:R-:W-:-:S04]  /*2390*/  FMUL.FTZ R171, R11, R104 ;  /* 0x000000680bab7220 */ /* 0x000fc80000410000 */
[----:B------:R-:W-:-:S07]  /*23a0*/  @P3 FADD.FTZ R171, R106, R171 ;  /* 0x000000ab6aab3221 */ /* 0x000fce0000010000 */
.L_x_15765:
[----:B------:R-:W-:Y:S05]  /*23b0*/  BSYNC B1 ;  /* 0x0000000000017941 */ /* 0x000fea0003800000 */
.L_x_15763:
[----:B------:R-:W-:Y:S04]  /*23c0*/  BSSY B1, `(.L_x_15766) ;  /* 0x000000b000017945 */ /* 0x000fe80003800000 */
[----:B------:R-:W-:Y:S05]  /*23d0*/  @P2 BRA `(.L_x_15767) ;  /* 0x0000000000102947 */ /* 0x000fea0003800000 */
[----:B------:R-:W-:Y:S01]  /*23e0*/  MOV R173, RZ ;  /* 0x000000ff00ad7202 */ /* 0x000fe20000000f00 */
[----:B------:R-:W-:Y:S06]  /*23f0*/  @!P3 BRA `(.L_x_15768) ;  /* 0x00000000001cb947 */ /* 0x000fec0003800000 */
[----:B-----5:R-:W-:Y:S01]  /*2400*/  HADD2.F32 R173, -RZ, R6.H0_H0 ;  /* 0x20000006ffad7230 */ /* 0x020fe20000004100 */
[----:B------:R-:W-:Y:S06]  /*2410*/  BRA `(.L_x_15768) ;  /* 0x0000000000147947 */ /* 0x000fec0003800000 */
.L_x_15767:
[----:B-----5:R-:W-:-:S05]  /*2420*/  HADD2.F32 R104, -RZ, R154.H0_H0 ;  /* 0x2000009aff687230 */ /* 0x020fca0000004100 */
[----:B------:R-:W-:Y:S01]  /*2430*/  FMUL.FTZ R173, R104, UR8 ;  /* 0x0000000868ad7c20 */ /* 0x000fe20008410000 */
[----:B------:R-:W-:-:S03]  /*2440*/  @P3 HADD2.F32 R104, -RZ, R6.H0_H0 ;  /* 0x20000006ff683230 */ /* 0x000fc60000004100 */
[----:B------:R-:W-:-:S04]  /*2450*/  FMUL.FTZ R173, R12, R173 ;  /* 0x000000ad0cad7220 */ /* 0x000fc80000410000 */
[----:B------:R-:W-:-:S07]  /*2460*/  @P3 FADD.FTZ R173, R104, R173 ;  /* 0x000000ad68ad3221 */ /* 0x000fce0000010000 */
.L_x_15768:
[----:B------:R-:W-:Y:S05]  /*2470*/  BSYNC B1 ;  /* 0x0000000000017941 */ /* 0x000fea0003800000 */
.L_x_15766:
[----:B------:R-:W-:Y:S04]  /*2480*/  BSSY B1, `(.L_x_15769) ;  /* 0x000000b000017945 */ /* 0x000fe80003800000 */
[----:B------:R-:W-:Y:S05]  /*2490*/  @P2 BRA `(.L_x_15770) ;  /* 0x0000000000102947 */ /* 0x000fea0003800000 */
[----:B------:R-:W-:Y:S01]  /*24a0*/  HFMA2.MMA R175, -RZ, RZ, 0, 0 ;  /* 0x00000000ffaf7435 */ /* 0x000fe200000001ff */
[----:B------:R-:W-:Y:S10]  /*24b0*/  @!P3 BRA `(.L_x_15771) ;  /* 0x00000000001cb947 */ /* 0x000ff40003800000 */
[----:B-----5:R-:W-:Y:S01]  /*24c0*/  HADD2.F32 R175, -RZ, R6.H1_H1 ;  /* 0x30000006ffaf7230 */ /* 0x020fe20000004100 */
[----:B------:R-:W-:Y:S06]  /*24d0*/  BRA `(.L_x_15771) ;  /* 0x0000000000147947 */ /* 0x000fec0003800000 */
.L_x_15770:
[----:B-----5:R-:W-:Y:S02]  /*24e0*/  HADD2.F32 R104, -RZ, R154.H1_H1 ;  /* 0x3000009aff687230 */ /* 0x020fe40000004100 */
[----:B------:R-:W-:-:S03]  /*24f0*/  @P3 HADD2.F32 R106, -RZ, R6.H1_H1 ;  /* 0x30000006ff6a3230 */ /* 0x000fc60000004100 */
[----:B------:R-:W-:-:S04]  /*2500*/  FMUL.FTZ R104, R104, UR8 ;  /* 0x0000000868687c20 */ /* 0x000fc80008410000 */
[----:B------:R-:W-:-:S04]  /*2510*/  FMUL.FTZ R175, R13, R104 ;  /* 0x000000680daf7220 */ /* 0x000fc80000410000 */
[----:B------:R-:W-:-:S07]  /*2520*/  @P3 FADD.FTZ R175, R106, R175 ;  /* 0x000000af6aaf3221 */ /* 0x000fce0000010000 */
.L_x_15771:
[----:B------:R-:W-:Y:S05]  /*2530*/  BSYNC B1 ;  /* 0x0000000000017941 */ /* 0x000fea0003800000 */
.L_x_15769:
[----:B------:R-:W-:Y:S04]  /*2540*/  BSSY B1, `(.L_x_15772) ;  /* 0x000000b000017945 */ /* 0x000fe80003800000 */
[----:B------:R-:W-:Y:S05]  /*2550*/  @P2 BRA `(.L_x_15773) ;  /* 0x0000000000102947 */ /* 0x000fea0003800000 */
[----:B------:R-:W-:Y:S01]  /*2560*/  MOV R177, RZ ;  /* 0x000000ff00b17202 */ /* 0x000fe20000000f00 */
[----:B------:R-:W-:Y:S06]  /*2570*/  @!P3 BRA `(.L_x_15774) ;  /* 0x00000000001cb947 */ /* 0x000fec0003800000 */
[----:B-----5:R-:W-:Y:S01]  /*2580*/  HADD2.F32 R177, -RZ, R7.H0_H0 ;  /* 0x20000007ffb17230 */ /* 0x020fe20000004100 */
[----:B------:R-:W-:Y:S06]  /*2590*/  BRA `(.L_x_15774) ;  /* 0x0000000000147947 */ /* 0x000fec0003800000 */
.L_x_15773:
[----:B-----5:R-:W-:-:S05]  /*25a0*/  HADD2.F32 R104, -RZ, R155.H0_H0 ;  /* 0x2000009bff687230 */ /* 0x020fca0000004100 */
[----:B------:R-:W-:Y:S01]  /*25b0*/  FMUL.FTZ R177, R104, UR8 ;  /* 0x0000000868b17c20 */ /* 0x000fe20008410000 */
[----:B------:R-:W-:-:S03]  /*25c0*/  @P3 HADD2.F32 R104, -RZ, R7.H0_H0 ;  /* 0x20000007ff683230 */ /* 0x000fc60000004100 */
[----:B------:R-:W-:-:S04]  /*25d0*/  FMUL.FTZ R177, R14, R177 ;  /* 0x000000b10eb17220 */ /* 0x000fc80000410000 */
[----:B------:R-:W-:-:S07]  /*25e0*/  @P3 FADD.FTZ R177, R104, R177 ;  /* 0x000000b168b13221 */ /* 0x000fce0000010000 */
.L_x_15774:
[----:B------:R-:W-:Y:S05]  /*25f0*/  BSYNC B1 ;  /* 0x0000000000017941 */ /* 0x000fea0003800000 */
.L_x_15772:
[----:B------:R-:W-:Y:S04]  /*2600*/  BSSY B1, `(.L_x_15775) ;  /* 0x000000b000017945 */ /* 0x000fe80003800000 */
[----:B------:R-:W-:Y:S05]  /*2610*/  @P2 BRA `(.L_x_15776) ;  /* 0x0000000000102947 */ /* 0x000fea0003800000 */
[----:B------:R-:W-:Y:S01]  /*2620*/  HFMA2.MMA R179, -RZ, RZ, 0, 0 ;  /* 0x00000000ffb37435 */ /* 0x000fe200000001ff */
[----:B------:R-:W-:Y:S10]  /*2630*/  @!P3 BRA `(.L_x_15777) ;  /* 0x00000000001cb947 */ /* 0x000ff40003800000 */
[----:B-----5:R-:W-:Y:S01]  /*2640*/  HADD2.F32 R179, -RZ, R7.H1_H1 ;  /* 0x30000007ffb37230 */ /* 0x020fe20000004100 */
[----:B------:R-:W-:Y:S06]  /*2650*/  BRA `(.L_x_15777) ;  /* 0x0000000000147947 */ /* 0x000fec0003800000 */
.L_x_15776:
[----:B-----5:R-:W-:Y:S02]  /*2660*/  HADD2.F32 R104, -RZ, R155.H1_H1 ;  /* 0x3000009bff687230 */ /* 0x020fe40000004100 */
[----:B------:R-:W-:-:S03]  /*2670*/  @P3 HADD2.F32 R106, -RZ, R7.H1_H1 ;  /* 0x30000007ff6a3230 */ /* 0x000fc60000004100 */
[----:B------:R-:W-:-:S04]  /*2680*/  FMUL.FTZ R104, R104, UR8 ;  /* 0x0000000868687c20 */ /* 0x000fc80008410000 */
[----:B------:R-:W-:-:S04]  /*2690*/  FMUL.FTZ R179, R15, R104 ;  /* 0x000000680fb37220 */ /* 0x000fc80000410000 */
[----:B------:R-:W-:-:S07]  /*26a0*/  @P3 FADD.FTZ R179, R106, R179 ;  /* 0x000000b36ab33221 */ /* 0x000fce0000010000 */
.L_x_15777:
[----:B------:R-:W-:Y:S05]  /*26b0*/  BSYNC B1 ;  /* 0x0000000000017941 */ /* 0x000fea0003800000 */
.L_x_15775:
[----:B------:R-:W0:Y:S01]  /*26c0*/  LDC.64 R182, c[0x0][0x238] ;  /* 0x00008e00ffb67b82 */ /* 0x000e220000000a00 */
[----:B------:R-:W-:Y:S02]  /*26d0*/  F2FP.F16.F32.PACK_AB R107, R179, R177 ;  /* 0x000000b1b36b723e */ /* 0x000fe400000000ff */
[----:B------:R-:W-:Y:S02]  /*26e0*/  F2FP.F16.F32.PACK_AB R106, R175, R173 ;  /* 0x000000adaf6a723e */ /* 0x000fe400000000ff */
[----:B------:R-:W-:Y:S02]  /*26f0*/  F2FP.F16.F32.PACK_AB R105, R171, R169 ;  /* 0x000000a9ab69723e */ /* 0x000fe400000000ff */
[----:B------:R-:W-:Y:S01]  /*2700*/  F2FP.F16.F32.PACK_AB R104, R167, R165 ;  /* 0x000000a5a768723e */ /* 0x000fe200000000ff */
[----:B0-----:R-:W-:-:S05]  /*2710*/  IMAD.WIDE.U32 R182, R118, 0x10, R182 ;  /* 0x0000001076b67825 */ /* 0x001fca00078e00b6 */
[----:B------:R0:W-:Y:S02]  /*2720*/  STG.E.128 desc[UR4][R182.64], R104 ;  /* 0x00000068b6007986 */ /* 0x0001e4000c101d04 */
.L_x_15753:
[----:B------:R-:W-:Y:S05]  /*2730*/  BSYNC B0 ;  /* 0x0000000000007941 */ /* 0x000fea0003800000 */
.L_x_15752:
        /* <DEDUP_REMOVED lines=129> */
.L_x_15798:
        /* <DEDUP_REMOVED lines=133> */
.L_x_15782:
[----:B------:R-:W-:Y:S05]  /*37a0*/  BSYNC B1 ;  /* 0x0000000000017941 */ /* 0x000fea0003800000 */
.L_x_15781:
        /* <DEDUP_REMOVED lines=35> */
.L_x_15784:
[----:B------:R-:W-:Y:S05]  /*39e0*/  BSYNC B1 ;  /* 0x0000000000017941 */ /* 0x000fea0003800000 */
.L_x_15783:
        /* <DEDUP_REMOVED lines=35> */
.L_x_15786:
[----:B------:R-:W-:Y:S05]  /*3c20*/  BSYNC B1 ;  /* 0x0000000000017941 */ /* 0x000fea0003800000 */
.L_x_15785:
        /* <DEDUP_REMOVED lines=30> */
[----:B------:R-:W-:-:S05]  /*3e10*/  F2FP.F16.F32.PACK_AB R104, R183, R104 ;  /* 0x00000068b768723e */ /* 0x000fca00000000ff */
[----:B------:R3:W-:Y:S02]  /*3e20*/  STG.E.128 desc[UR4][R180.64], R104 ;  /* 0x00000068b4007986 */ /* 0x0007e4000c101d04 */
.L_x_15780:
[----:B------:R-:W-:Y:S05]  /*3e30*/  BSYNC B0 ;  /* 0x0000000000007941 */ /* 0x000fea0003800000 */
.L_x_15779:
[----:B------:R-:W-:Y:S02]  /*3e40*/  IADD3 R110, R110, UR10, RZ ;  /* 0x0000000a6e6e7c10 */ /* 0x000fe4000fffe0ff */
[----:B------:R-:W-:Y:S02]  /*3e50*/  SEL R0, RZ, 0x1, P4 ;  /* 0x00000001ff007807 */ /* 0x000fe40002000000 */
[----:B------:R-:W-:-:S13]  /*3e60*/  ISETP.GE.AND P2, PT, R110, UR11, PT ;  /* 0x0000000b6e007c0c */ /* 0x000fda000bf46270 */
[----:B------:R-:W-:Y:S05]  /*3e70*/  @!P2 BRA `(.L_x_15787) ;  /* 0xffffffc80094a947 */ /* 0x000fea000383ffff */
[----:B------:R-:W-:Y:S05]  /*3e80*/  EXIT ;  /* 0x000000000000794d */ /* 0x000fea0003800000 */
.L_x_15778:
[----:B------:R-:W-:Y:S01]  /*3e90*/  HFMA2.MMA R130, -RZ, RZ, 0, 5.9604644775390625e-08 ;  /* 0x00000001ff827435 */ /* 0x000fe200000001ff */
[----:B------:R-:W-:Y:S02]  /*3ea0*/  MOV R187, R116 ;  /* 0x0000007400bb7202 */ /* 0x000fe40000000f00 */
[----:B------:R-:W-:Y:S02]  /*3eb0*/  MOV R189, 0x1f ;  /* 0x0000001f00bd7802 */ /* 0x000fe40000000f00 */
[----:B------:R-:W-:-:S07]  /*3ec0*/  MOV R128, 0xffffffff ;  /* 0xffffffff00807802 */ /* 0x000fce0000000f00 */
[----:B-1---5:R-:W-:Y:S05]  /*3ed0*/  WARPSYNC.COLLECTIVE R128, `(.L_x_15788) ;  /* 0x0000000080087348 */ /* 0x022fea0003c00000 */
[----:B------:R0:W2:Y:S02]  /*3ee0*/  SHFL.BFLY P6, R185, R187, R130, R189 ;  /* 0x0c000082bbb97389 */ /* 0x0000a400000c00bd */
[----:B012--5:R-:W-:Y:S01]  /*3ef0*/  ENDCOLLECTIVE ;  /* 0x000000000000791b */ /* 0x027fe20003800000 */
.L_x_15788:
[----:B------:R-:W-:Y:S01]  /*3f00*/  HFMA2.MMA R130, -RZ, RZ, 0, 1.1920928955078125e-07 ;  /* 0x00000002ff827435 */ /* 0x000fe200000001ff */
[----:B------:R-:W-:-:S05]  /*3f10*/  MOV R105, R185 ;  /* 0x000000b900697202 */ /* 0x000fca0000000f00 */
[----:B------:R-:W-:-:S05]  /*3f20*/  FADD.FTZ R105, R116, R105 ;  /* 0x0000006974697221 */ /* 0x000fca0000010000 */
[----:B------:R-:W-:-:S07]  /*3f30*/  MOV R187, R105 ;  /* 0x0000006900bb7202 */ /* 0x000fce0000000f00 */
[----:B------:R-:W-:Y:S05]  /*3f40*/  WARPSYNC.COLLECTIVE R128, `(.L_x_15789) ;  /* 0x0000000080087348 */ /* 0x000fea0003c00000 */
[----:B------:R0:W1:Y:S02]  /*3f50*/  SHFL.BFLY P6, R185, R187, R130, R189 ;  /* 0x0c000082bbb97389 */ /* 0x00006400000c00bd */
[----:B01----:R-:W-:Y:S01]  /*3f60*/  ENDCOLLECTIVE ;  /* 0x000000000000791b */ /* 0x003fe20003800000 */
.L_x_15789:
[----:B------:R-:W-:Y:S01]  /*3f70*/  HFMA2.MMA R130, -RZ, RZ, 0, 2.384185791015625e-07 ;  /* 0x00000004ff827435 */ /* 0x000fe200000001ff */
[----:B------:R-:W-:-:S05]  /*3f80*/  MOV R0, R185 ;  /* 0x000000b900007202 */ /* 0x000fca0000000f00 */
[----:B------:R-:W-:-:S05]  /*3f90*/  FADD.FTZ R118, R105, R0 ;  /* 0x0000000069767221 */ /* 0x000fca0000010000 */
[----:B------:R-:W-:-:S07]  /*3fa0*/  MOV R187, R118 ;  /* 0x0000007600bb7202 */ /* 0x000fce0000000f00 */
[----:B------:R-:W-:Y:S05]  /*3fb0*/  WARPSYNC.COLLECTIVE R128, `(.L_x_15790) ;  /* 0x0000000080087348 */ /* 0x000fea0003c00000 */
[----:B------:R0:W1:Y:S02]  /*3fc0*/  SHFL.BFLY P6, R185, R187, R130, R189 ;  /* 0x0c000082bbb97389 */ /* 0x00006400000c00bd */
[----:B01----:R-:W-:Y:S01]  /*3fd0*/  ENDCOLLECTIVE ;  /* 0x000000000000791b */ /* 0x003fe20003800000 */
.L_x_15790:
[----:B------:R-:W-:Y:S01]  /*3fe0*/  HFMA2.MMA R130, -RZ, RZ, 0, 4.76837158203125e-07 ;  /* 0x00000008ff827435 */ /* 0x000fe200000001ff */
[----:B------:R-:W-:-:S05]  /*3ff0*/  MOV R183, R185 ;  /* 0x000000b900b77202 */ /* 0x000fca0000000f00 */
[----:B------:R-:W-:-:S05]  /*4000*/  FADD.FTZ R183, R118, R183 ;  /* 0x000000b776b77221 */ /* 0x000fca0000010000 */
[----:B------:R-:W-:-:S07]  /*4010*/  MOV R187, R183 ;  /* 0x000000b700bb7202 */ /* 0x000fce0000000f00 */
[----:B------:R-:W-:Y:S05]  /*4020*/  WARPSYNC.COLLECTIVE R128, `(.L_x_15791) ;  /* 0x0000000080087348 */ /* 0x000fea0003c00000 */
[----:B------:R0:W1:Y:S02]  /*4030*/  SHFL.BFLY P6, R185, R187, R130, R189 ;  /* 0x0c000082bbb97389 */ /* 0x00006400000c00bd */
[----:B01----:R-:W-:Y:S01]  /*4040*/  ENDCOLLECTIVE ;  /* 0x000000000000791b */ /* 0x003fe20003800000 */
.L_x_15791:
[----:B------:R-:W-:Y:S01]  /*4050*/  HFMA2.MMA R130, -RZ, RZ, 0, 9.5367431640625e-07 ;  /* 0x00000010ff827435 */ /* 0x000fe200000001ff */
[----:B------:R-:W-:-:S05]  /*4060*/  MOV R0, R185 ;  /* 0x000000b900007202 */ /* 0x000fca0000000f00 */
[----:B------:R-:W-:-:S05]  /*4070*/  FADD.FTZ R120, R183, R0 ;  /* 0x00000000b7787221 */ /* 0x000fca0000010000 */
[----:B------:R-:W-:-:S07]  /*4080*/  MOV R187, R120 ;  /* 0x0000007800bb7202 */ /* 0x000fce0000000f00 */
[----:B------:R-:W-:Y:S05]  /*4090*/  WARPSYNC.COLLECTIVE R128, `(.L_x_15792) ;  /* 0x0000000080087348 */ /* 0x000fea0003c00000 */
[----:B------:R0:W1:Y:S02]  /*40a0*/  SHFL.BFLY P6, R185, R187, R130, R189 ;  /* 0x0c000082bbb97389 */ /* 0x00006400000c00bd */
[----:B01----:R-:W-:Y:S01]  /*40b0*/  ENDCOLLECTIVE ;  /* 0x000000000000791b */ /* 0x003fe20003800000 */
.L_x_15792:
        /* <DEDUP_REMOVED lines=72> */
.L_x_15793:
[----:B------:R-:W-:Y:S01]  /*4540*/  HFMA2.MMA R130, -RZ, RZ, 0, 1.1920928955078125e-07 ;  /* 0x00000002ff827435 */ /* 0x000fe200000001ff */
[----:B------:R-:W-:-:S05]  /*4550*/  MOV R105, R185 ;  /* 0x000000b900697202 */ /* 0x000fca0000000f00 */
[----:B------:R-:W-:-:S05]  /*4560*/  FADD.FTZ R105, R0, R105 ;  /* 0x0000006900697221 */ /* 0x000fca0000010000 */
[----:B------:R-:W-:-:S07]  /*4570*/  MOV R187, R105 ;  /* 0x0000006900bb7202 */ /* 0x000fce0000000f00 */
[----:B------:R-:W-:Y:S05]  /*4580*/  WARPSYNC.COLLECTIVE R128, `(.L_x_15794) ;  /* 0x0000000080087348 */ /* 0x000fea0003c00000 */
[----:B------:R0:W1:Y:S02]  /*4590*/  SHFL.BFLY P6, R185, R187, R130, R189 ;  /* 0x0c000082bbb97389 */ /* 0x00006400000c00bd */
[----:B01----:R-:W-:Y:S01]  /*45a0*/  ENDCOLLECTIVE ;  /* 0x000000000000791b */ /* 0x003fe20003800000 */
.L_x_15794:
[----:B------:R-:W-:Y:S01]  /*45b0*/  HFMA2.MMA R130, -RZ, RZ, 0, 2.384185791015625e-07 ;  /* 0x00000004ff827435 */ /* 0x000fe200000001ff */
[----:B------:R-:W-:-:S05]  /*45c0*/  MOV R116, R185 ;  /* 0x000000b900747202 */ /* 0x000fca0000000f00 */
[----:B------:R-:W-:-:S05]  /*45d0*/  FADD.FTZ R116, R105, R116 ;  /* 0x0000007469747221 */ /* 0x000fca0000010000 */
[----:B------:R-:W-:-:S07]  /*45e0*/  MOV R187, R116 ;  /* 0x0000007400bb7202 */ /* 0x000fce0000000f00 */
[----:B------:R-:W-:Y:S05]  /*45f0*/  WARPSYNC.COLLECTIVE R128, `(.L_x_15795) ;  /* 0x0000000080087348 */ /* 0x000fea0003c00000 */
[----:B------:R0:W1:Y:S02]  /*4600*/  SHFL.BFLY P6, R185, R187, R130, R189 ;  /* 0x0c000082bbb97389 */ /* 0x00006400000c00bd */
[----:B01----:R-:W-:Y:S01]  /*4610*/  ENDCOLLECTIVE ;  /* 0x000000000000791b */ /* 0x003fe20003800000 */
.L_x_15795:
[----:B------:R-:W-:Y:S01]  /*4620*/  HFMA2.MMA R130, -RZ, RZ, 0, 4.76837158203125e-07 ;  /* 0x00000008ff827435 */ /* 0x000fe200000001ff */
[----:B------:R-:W-:-:S05]  /*4630*/  MOV R183, R185 ;  /* 0x000000b900b77202 */ /* 0x000fca0000000f00 */
[----:B------:R-:W-:-:S05]  /*4640*/  FADD.FTZ R183, R116, R183 ;  /* 0x000000b774b77221 */ /* 0x000fca0000010000 */
[----:B------:R-:W-:-:S07]  /*4650*/  MOV R187, R183 ;  /* 0x000000b700bb7202 */ /* 0x000fce0000000f00 */
[----:B------:R-:W-:Y:S05]  /*4660*/  WARPSYNC.COLLECTIVE R128, `(.L_x_15796) ;  /* 0x0000000080087348 */ /* 0x000fea0003c00000 */
[----:B------:R0:W1:Y:S02]  /*4670*/  SHFL.BFLY P6, R185, R187, R130, R189 ;  /* 0x0c000082bbb97389 */ /* 0x00006400000c00bd */
[----:B01----:R-:W-:Y:S01]  /*4680*/  ENDCOLLECTIVE ;  /* 0x000000000000791b */ /* 0x003fe20003800000 */
.L_x_15796:
[----:B------:R-:W-:Y:S01]  /*4690*/  HFMA2.MMA R130, -RZ, RZ, 0, 9.5367431640625e-07 ;  /* 0x00000010ff827435 */ /* 0x000fe200000001ff */
[----:B------:R-:W-:-:S05]  /*46a0*/  MOV R118, R185 ;  /* 0x000000b900767202 */ /* 0x000fca0000000f00 */
[----:B------:R-:W-:-:S05]  /*46b0*/  FADD.FTZ R118, R183, R118 ;  /* 0x00000076b7767221 */ /* 0x000fca0000010000 */
[----:B------:R-:W-:-:S07]  /*46c0*/  MOV R187, R118 ;  /* 0x0000007600bb7202 */ /* 0x000fce0000000f00 */
[----:B------:R-:W-:Y:S05]  /*46d0*/  WARPSYNC.COLLECTIVE R128, `(.L_x_15797) ;  /* 0x0000000080087348 */ /* 0x000fea0003c00000 */
[----:B------:R0:W1:Y:S02]  /*46e0*/  SHFL.BFLY P6, R185, R187, R130, R189 ;  /* 0x0c000082bbb97389 */ /* 0x00006400000c00bd */
[----:B01----:R-:W-:Y:S01]  /*46f0*/  ENDCOLLECTIVE ;  /* 0x000000000000791b */ /* 0x003fe20003800000 */
.L_x_15797:
[----:B------:R-:W-:Y:S05]  /*4700*/  BRA `(.L_x_15798) ;  /* 0xffffffe800107947 */ /* 0x000fea000383ffff */
.L_x_15799:
        /* <DEDUP_REMOVED lines=15> */
.L_x_30270:


//--------------------- .text._ZN10layer_norm13ln_fwd_kernelINS_13Kernel_traitsIf6__halfS2_S2_fjLj8192ELj1ELj1ELj8ELj16ENS_18Kernel_traits_baseILj8192EfS2_S2_S2_fjLj256EEEEELb0ELb1ELb1ELb1EEEvNS_9FwdParamsE --------------------------
	.section	.text._ZN10layer_norm13ln_fwd_kernelINS_13Kernel_traitsIf6__halfS2_S2_fjLj8192ELj1ELj1ELj8ELj16ENS_18Kernel_traits_baseILj8192EfS2_S2_S2_fjLj256EEEEELb0ELb1ELb1ELb1EEEvNS_9FwdParamsE,"ax",@progbits
	.align	128
        .global         _ZN10layer_norm13ln_fwd_kernelINS_13Kernel_traitsIf6__halfS2_S2_fjLj8192ELj1ELj1ELj8ELj16ENS_18Kernel_traits_baseILj8192EfS2_S2_S2_fjLj256EEEEELb0ELb1ELb1ELb1EEEvNS_9FwdParamsE
        .type           _ZN10layer_norm13ln_fwd_kernelINS_13Kernel_traitsIf6__halfS2_S2_fjLj8192ELj1ELj1ELj8ELj16ENS_18Kernel_traits_baseILj8192EfS2_S2_S2_fjLj256EEEEELb0ELb1ELb1ELb1EEEvNS_9FwdParamsE,@function
        .size           _ZN10layer_norm13ln_fwd_kernelINS_13Kernel_traitsIf6__halfS2_S2_fjLj8192ELj1ELj1ELj8ELj16ENS_18Kernel_traits_baseILj8192EfS2_S2_S2_fjLj256EEEEELb0ELb1ELb1ELb1EEEvNS_9FwdParamsE,(.L_x_30271 - _ZN10layer_norm13ln_fwd_kernelINS_13Kernel_traitsIf6__halfS2_S2_fjLj8192ELj1ELj1ELj8ELj16ENS_18Kernel_traits_baseILj8192EfS2_S2_S2_fjLj256EEEEELb0ELb1ELb1ELb1EEEvNS_9FwdParamsE)
        .other          _ZN10layer_norm13ln_fwd_kernelINS_13Kernel_traitsIf6__halfS2_S2_fjLj8192ELj1ELj1ELj8ELj16ENS_18Kernel_traits_baseILj8192EfS2_S2_S2_fjLj256EEEEELb0ELb1ELb1ELb1EEEvNS_9FwdParamsE,@"STO_CUDA_ENTRY STV_DEFAULT"
_ZN10layer_norm13ln_fwd_kernelINS_13Kernel_traitsIf6__halfS2_S2_fjLj8192ELj1ELj1ELj8ELj16ENS_18Kernel_traits_baseILj8192EfS2_S2_S2_fjLj256EEEEELb0ELb1ELb1ELb1EEEvNS_9FwdParamsE:
.text._ZN10layer_norm13ln_fwd_kernelINS_13Kernel_traitsIf6__halfS2_S2_fjLj8192ELj1ELj1ELj8ELj16ENS_18Kernel_traits_baseILj8192EfS2_S2_S2_fjLj256EEEEELb0ELb1ELb1ELb1EEEvNS_9FwdParamsE:
        /* <DEDUP_REMOVED lines=75> */
.L_x_15899:
[----:B0-----:R-:W0:Y:S01]  /*04b0*/  LDC.64 R108, c[0x0][0x280] ;  /* 0x0000a000ff6c7b82 */ /* 0x001e220000000a00 */
[----:B------:R-:W-:-:S07]  /*04c0*/  ISETP.NE.U32.AND P0, PT, RZ, UR6, PT ;  /* 0x00000006ff007c0c */ /* 0x000fce000bf05070 */
[----:B------:R-:W2:Y:S08]  /*04d0*/  LDC R116, c[0x0][0x218] ;  /* 0x00008600ff747b82 */ /* 0x000eb00000000800 */
[----:B------:R-:W3:Y:S01]  /*04e0*/  LDC.64 R118, c[0x0][0x288] ;  /* 0x0000a200ff767b82 */ /* 0x000ee20000000a00 */
[----:B0-----:R-:W-:-:S05]  /*04f0*/  IMAD.WIDE R108, R113, 0x4, R108 ;  /* 0x00000004716c7825 */ /* 0x001fca00078e026c */
[----:B------:R0:W4:Y:S01]  /*0500*/  LDG.E R125, desc[UR4][R108.64] ;  /* 0x000000046c7d7981 */ /* 0x000122000c1e1900 */
[----:B------:R-:W-:Y:S01]  /*0510*/  ISETP.NE.AND.EX P0, PT, RZ, UR7, PT, P0 ;  /* 0x00000007ff007c0c */ /* 0x000fe2000bf05300 */
[----:B--2---:R-:W-:-:S05]  /*0520*/  IMAD R122, R113, R116, RZ ;  /* 0x00000074717a7224 */ /* 0x004fca00078e02ff */
[----:B0-----:R-:W-:Y:S01]  /*0530*/  SHF.R.S32.HI R109, RZ, 0x1f, R122 ;  /* 0x0000001fff6d7819 */ /* 0x001fe2000001147a */
[----:B---3--:R-:W-:-:S06]  /*0540*/  IMAD.WIDE R118, R113, 0x4, R118 ;  /* 0x0000000471767825 */ /* 0x008fcc00078e0276 */
[----:B------:R-:W0:Y:S01]  /*0550*/  @P0 LDC.64 R110, c[0x0][0x230] ;  /* 0x00008c00ff6e0b82 */ /* 0x000e220000000a00 */
[----:B------:R-:W-:Y:S02]  /*0560*/  LEA.HI R108, R109, R122, RZ, 0x3 ;  /* 0x0000007a6d6c7211 */ /* 0x000fe400078f18ff */
[----:B------:R-:W-:Y:S01]  /*0570*/  MOV R122, RZ ;  /* 0x000000ff007a7202 */ /* 0x000fe20000000f00 */
[----:B-----5:R2:W5:Y:S01]  /*0580*/  LDG.E R118, desc[UR4][R118.64] ;  /* 0x0000000476767981 */ /* 0x020562000c1e1900 */
        /* <DEDUP_REMOVED lines=18> */
[----:B-----5:R-:W-:Y:S01]  /*06b0*/  HADD2.F32 R119, -RZ, R8.H0_H0 ;  /* 0x20000008ff777230 */ /* 0x020fe20000004100 */
[----:B------:R-:W-:Y:S06]  /*06c0*/  BRA `(.L_x_15802) ;  /* 0x0000000000147947 */ /* 0x000fec0003800000 */
.L_x_15801:
[----:B-----5:R-:W-:-:S05]  /*06d0*/  HADD2.F32 R108, -RZ, R4.H0_H0 ;  /* 0x20000004ff6c7230 */ /* 0x020fca0000004100 */
[----:B------:R-:W-:Y:S01]  /*06e0*/  FMUL.FTZ R119, R108, UR8 ;  /* 0x000000086c777c20 */ /* 0x000fe20008410000 */
[----:B------:R-:W-:-:S03]  /*06f0*/  @P0 HADD2.F32 R108, -RZ, R8.H0_H0 ;  /* 0x20000008ff6c0230 */ /* 0x000fc60000004100 */
[----:B------:R-:W-:-:S04]  /*0700*/  FMUL.FTZ R119, R40, R119 ;  /* 0x0000007728777220 */ /* 0x000fc80000410000 */
[----:B------:R-:W-:-:S07]  /*0710*/  @P0 FADD.FTZ R119, R119, R108 ;  /* 0x0000006c77770221 */ /* 0x000fce0000010000 */
.L_x_15802:
[----:B------:R-:W-:Y:S05]  /*0720*/  BSYNC B0 ;  /* 0x0000000000007941 */ /* 0x000fea0003800000 */
.L_x_15800:
[----:B------:R-:W-:Y:S04]  /*0730*/  BSSY B0, `(.L_x_15803) ;  /* 0x000000b000007945 */ /* 0x000fe80003800000 */
[----:B------:R-:W-:Y:S05]  /*0740*/  @P3 BRA `(.L_x_15804) ;  /* 0x0000000000103947 */ /* 0x000fea0003800000 */
[----:B------:R-:W-:Y:S01]  /*0750*/  HFMA2.MMA R121, -RZ, RZ, 0, 0 ;  /* 0x00000000ff797435 */ /* 0x000fe200000001ff */
[----:B------:R-:W-:Y:S10]  /*0760*/  @!P0 BRA `(.L_x_15805) ;  /* 0x00000000001c8947 */ /* 0x000ff40003800000 */
[----:B-----5:R-:W-:Y:S01]  /*0770*/  HADD2.F32 R121, -RZ, R8.H1_H1 ;  /* 0x30000008ff797230 */ /* 0x020fe20000004100 */
[----:B------:R-:W-:Y:S06]  /*0780*/  BRA `(.L_x_15805) ;  /* 0x0000000000147947 */ /* 0x000fec0003800000 */
.L_x_15804:
[----:B-----5:R-:W-:Y:S02]  /*0790*/  HADD2.F32 R108, -RZ, R4.H1_H1 ;  /* 0x30000004ff6c7230 */ /* 0x020fe40000004100 */
[----:B------:R-:W-:-:S03]  /*07a0*/  @P0 HADD2.F32 R110, -RZ, R8.H1_H1 ;  /* 0x30000008ff6e0230 */ /* 0x000fc60000004100 */
[----:B------:R-:W-:-:S04]  /*07b0*/  FMUL.FTZ R108, R108, UR8 ;  /* 0x000000086c6c7c20 */ /* 0x000fc80008410000 */
[----:B------:R-:W-:-:S04]  /*07c0*/  FMUL.FTZ R121, R41, R108 ;  /* 0x0000006c29797220 */ /* 0x000fc80000410000 */
[----:B------:R-:W-:-:S07]  /*07d0*/  @P0 FADD.FTZ R121, R121, R110 ;  /* 0x0000006e79790221 */ /* 0x000fce0000010000 */
.L_x_15805:
[----:B------:R-:W-:Y:S05]  /*07e0*/  BSYNC B0 ;  /* 0x0000000000007941 */ /* 0x000fea0003800000 */
.L_x_15803:
[----:B------:R-:W-:Y:S04]  /*07f0*/  BSSY B0, `(.L_x_15806) ;  /* 0x000000b000007945 */ /* 0x000fe80003800000 */
[----:B------:R-:W-:Y:S05]  /*0800*/  @P3 BRA `(.L_x_15807) ;  /* 0x0000000000103947 */ /* 0x000fea0003800000 */
[----:B------:R-:W-:Y:S01]  /*0810*/  MOV R123, RZ ;  /* 0x000000ff007b7202 */ /* 0x000fe20000000f00 */
[----:B------:R-:W-:Y:S06]  /*0820*/  @!P0 BRA `(.L_x_15808) ;  /* 0x00000000001c8947 */ /* 0x000fec0003800000 */
[----:B-----5:R-:W-:Y:S01]  /*0830*/  HADD2.F32 R123, -RZ, R9.H0_H0 ;  /* 0x20000009ff7b7230 */ /* 0x020fe20000004100 */
[----:B------:R-:W-:Y:S06]  /*0840*/  BRA `(.L_x_15808) ;  /* 0x0000000000147947 */ /* 0x000fec0003800000 */
.L_x_15807:
[----:B-----5:R-:W-:-:S05]  /*0850*/  HADD2.F32 R108, -RZ, R5.H0_H0 ;  /* 0x20000005ff6c7230 */ /* 0x020fca0000004100 */
[----:B------:R-:W-:Y:S01]  /*0860*/  FMUL.FTZ R123, R108, UR8 ;  /* 0x000000086c7b7c20 */ /* 0x000fe20008410000 */
[----:B------:R-:W-:-:S03]  /*0870*/  @P0 HADD2.F32 R108, -RZ, R9.H0_H0 ;  /* 0x20000009ff6c0230 */ /* 0x000fc60000004100 */
[----:B------:R-:W-:-:S04]  /*0880*/  FMUL.FTZ R123, R42, R123 ;  /* 0x0000007b2a7b7220 */ /* 0x000fc80000410000 */
[----:B------:R-:W-:-:S07]  /*0890*/  @P0 FADD.FTZ R123, R123, R108 ;  /* 0x0000006c7b7b0221 */ /* 0x000fce0000010000 */
.L_x_15808:
[----:B------:R-:W-:Y:S05]  /*08a0*/  BSYNC B0 ;  /* 0x0000000000007941 */ /* 0x000fea0003800000 */
.L_x_15806:
[----:B------:R-:W-:Y:S04]  /*08b0*/  BSSY B0, `(.L_x_15809) ;  /* 0x000000b000007945 */ /* 0x000fe80003800000 */
[----:B------:R-:W-:Y:S05]  /*08c0*/  @P3 BRA `(.L_x_15810) ;  /* 0x0000000000103947 */ /* 0x000fea0003800000 */
[----:B------:R-:W-:Y:S01]  /*08d0*/  HFMA2.MMA R125, -RZ, RZ, 0, 0 ;  /* 0x00000000ff7d7435 */ /* 0x000fe200000001ff */
[----:B------:R-:W-:Y:S10]  /*08e0*/  @!P0 BRA `(.L_x_15811) ;  /* 0x00000000001c8947 */ /* 0x000ff40003800000 */
[----:B-----5:R-:W-:Y:S01]  /*08f0*/  HADD2.F32 R125, -RZ, R9.H1_H1 ;  /* 0x30000009ff7d7230 */ /* 0x020fe20000004100 */
[----:B------:R-:W-:Y:S06]  /*0900*/  BRA `(.L_x_15811) ;  /* 0x0000000000147947 */ /* 0x000fec0003800000 */
.L_x_15810:
[----:B-----5:R-:W-:Y:S02]  /*0910*/  HADD2.F32 R108, -RZ, R5.H1_H1 ;  /* 0x30000005ff6c7230 */ /* 0x020fe40000004100 */
[----:B------:R-:W-:-:S03]  /*0920*/  @P0 HADD2.F32 R110, -RZ, R9.H1_H1 ;  /* 0x30000009ff6e0230 */ /* 0x000fc60000004100 */
[----:B------:R-:W-:-:S04]  /*0930*/  FMUL.FTZ R108, R108, UR8 ;  /* 0x000000086c6c7c20 */ /* 0x000fc80008410000 */
[----:B------:R-:W-:-:S04]  /*0940*/  FMUL.FTZ R125, R43, R108 ;  /* 0x0000006c2b7d7220 */ /* 0x000fc80000410000 */
[----:B------:R-:W-:-:S07]  /*0950*/  @P0 FADD.FTZ R125, R125, R110 ;  /* 0x0000006e7d7d0221 */ /* 0x000fce0000010000 */
.L_x_15811:
[----:B------:R-:W-:Y:S05]  /*0960*/  BSYNC B0 ;  /* 0x0000000000007941 */ /* 0x000fea0003800000 */
.L_x_15809:
[----:B------:R-:W-:Y:S04]  /*0970*/  BSSY B0, `(.L_x_15812) ;  /* 0x000000b000007945 */ /* 0x000fe80003800000 */
[----:B------:R-:W-:Y:S05]  /*0980*/  @P3 BRA `(.L_x_15813) ;  /* 0x0000000000103947 */ /* 0x000fea0003800000 */
[----:B------:R-:W-:Y:S01]  /*0990*/  MOV R127, RZ ;  /* 0x000000ff007f7202 */ /* 0x000fe20000000f00 */
[----:B------:R-:W-:Y:S06]  /*09a0*/  @!P0 BRA `(.L_x_15814) ;  /* 0x00000000001c8947 */ /* 0x000fec0003800000 */
[----:B-----5:R-:W-:Y:S01]  /*09b0*/  HADD2.F32 R127, -RZ, R10.H0_H0 ;  /* 0x2000000aff7f7230 */ /* 0x020fe20000004100 */
[----:B------:R-:W-:Y:S06]  /*09c0*/  BRA `(.L_x_15814) ;  /* 0x0000000000147947 */ /* 0x000fec0003800000 */
.L_x_15813:
[----:B-----5:R-:W-:-:S05]  /*09d0*/  HADD2.F32 R108, -RZ, R6.H0_H0 ;  /* 0x20000006ff6c7230 */ /* 0x020fca0000004100 */
[----:B------:R-:W-:Y:S01]  /*09e0*/  FMUL.FTZ R127, R108, UR8 ;  /* 0x000000086c7f7c20 */ /* 0x000fe20008410000 */
[----:B------:R-:W-:-:S03]  /*09f0*/  @P0 HADD2.F32 R108, -RZ, R10.H0_H0 ;  /* 0x2000000aff6c0230 */ /* 0x000fc60000004100 */
[----:B------:R-:W-:-:S04]  /*0a00*/  FMUL.FTZ R127, R36, R127 ;  /* 0x0000007f247f7220 */ /* 0x000fc80000410000 */
[----:B------:R-:W-:-:S07]  /*0a10*/  @P0 FADD.FTZ R127, R127, R108 ;  /* 0x0000006c7f7f0221 */ /* 0x000fce0000010000 */
.L_x_15814:
[----:B------:R-:W-:Y:S05]  /*0a20*/  BSYNC B0 ;  /* 0x0000000000007941 */ /* 0x000fea0003800000 */
.L_x_15812:
[----:B------:R-:W-:Y:S04]  /*0a30*/  BSSY B0, `(.L_x_15815) ;  /* 0x000000b000007945 */ /* 0x000fe80003800000 */
[----:B------:R-:W-:Y:S05]  /*0a40*/  @P3 BRA `(.L_x_15816) ;  /* 0x0000000000103947 */ /* 0x000fea0003800000 */
[----:B------:R-:W-:Y:S01]  /*0a50*/  HFMA2.MMA R129, -RZ, RZ, 0, 0 ;  /* 0x00000000ff817435 */ /* 0x000fe200000001ff */
[----:B------:R-:W-:Y:S10]  /*0a60*/  @!P0 BRA `(.L_x_15817) ;  /* 0x00000000001c8947 */ /* 0x000ff40003800000 */
[----:B-----5:R-:W-:Y:S01]  /*0a70*/  HADD2.F32 R129, -RZ, R10.H1_H1 ;  /* 0x3000000aff817230 */ /* 0x020fe20000004100 */
[----:B------:R-:W-:Y:S06]  /*0a80*/  BRA `(.L_x_15817) ;  /* 0x0000000000147947 */ /* 0x000fec0003800000 */
.L_x_15816:
[----:B-----5:R-:W-:Y:S02]  /*0a90*/  HADD2.F32 R108, -RZ, R6.H1_H1 ;  /* 0x30000006ff6c7230 */ /* 0x020fe40000004100 */
[----:B------:R-:W-:-:S03]  /*0aa0*/  @P0 HADD2.F32 R110, -RZ, R10.H1_H1 ;  /* 0x3000000aff6e0230 */ /* 0x000fc60000004100 */
[----:B------:R-:W-:-:S04]  /*0ab0*/  FMUL.FTZ R108, R108, UR8 ;  /* 0x000000086c6c7c20 */ /* 0x000fc80008410000 */
[----:B------:R-:W-:-:S04]  /*0ac0*/  FMUL.FTZ R129, R37, R108 ;  /* 0x0000006c25817220 */ /* 0x000fc80000410000 */
[----:B------:R-:W-:-:S07]  /*0ad0*/  @P0 FADD.FTZ R129, R129, R110 ;  /* 0x0000006e81810221 */ /* 0x000fce0000010000 */
.L_x_15817:
[----:B------:R-:W-:Y:S05]  /*0ae0*/  BSYNC B0 ;  /* 0x0000000000007941 */ /* 0x000fea0003800000 */
.L_x_15815:
[----:B------:R-:W-:Y:S04]  /*0af0*/  BSSY B0, `(.L_x_15818) ;  /* 0x000000b000007945 */ /* 0x000fe80003800000 */
[----:B------:R-:W-:Y:S05]  /*0b00*/  @P3 BRA `(.L_x_15819) ;  /* 0x0000000000103947 */ /* 0x000fea0003800000 */
[----:B------:R-:W-:Y:S01]  /*0b10*/  MOV R131, RZ ;  /* 0x000000ff00837202 */ /* 0x000fe20000000f00 */
[----:B------:R-:W-:Y:S06]  /*0b20*/  @!P0 BRA `(.L_x_15820) ;  /* 0x00000000001c8947 */ /* 0x000fec0003800000 */
[----:B-----5:R-:W-:Y:S01]  /*0b30*/  HADD2.F32 R131, -RZ, R11.H0_H0 ;  /* 0x2000000bff837230 */ /* 0x020fe20000004100 */
[----:B------:R-:W-:Y:S06]  /*0b40*/  BRA `(.L_x_15820) ;  /* 0x0000000000147947 */ /* 0x000fec0003800000 */
.L_x_15819:
[----:B-----5:R-:W-:-:S05]  /*0b50*/  HADD2.F32 R108, -RZ, R7.H0_H0 ;  /* 0x20000007ff6c7230 */ /* 0x020fca0000004100 */
[----:B------:R-:W-:Y:S01]  /*0b60*/  FMUL.FTZ R131, R108, UR8 ;  /* 0x000000086c837c20 */ /* 0x000fe20008410000 */
[----:B------:R-:W-:-:S03]  /*0b70*/  @P0 HADD2.F32 R108, -RZ, R11.H0_H0 ;  /* 0x2000000bff6c0230 */ /* 0x000fc60000004100 */
[----:B------:R-:W-:-:S04]  /*0b80*/  FMUL.FTZ R131, R38, R131 ;  /* 0x0000008326837220 */ /* 0x000fc80000410000 */
[----:B------:R-:W-:-:S07]  /*0b90*/  @P0 FADD.FTZ R131, R131, R108 ;  /* 0x0000006c83830221 */ /* 0x000fce0000010000 */
.L_x_15820:
[----:B------:R-:W-:Y:S05]  /*0ba0*/  BSYNC B0 ;  /* 0x0000000000007941 */ /* 0x000fea0003800000 */
.L_x_15818:
[----:B------:R-:W-:Y:S04]  /*0bb0*/  BSSY B0, `(.L_x_15821) ;  /* 0x000000b000007945 */ /* 0x000fe80003800000 */
[----:B------:R-:W-:Y:S05]  /*0bc0*/  @P3 BRA `(.L_x_15822) ;  /* 0x0000000000103947 */ /* 0x000fea0003800000 */
[----:B------:R-:W-:Y:S01]  /*0bd0*/  HFMA2.MMA R133, -RZ, RZ, 0, 0 ;  /* 0x00000000ff857435 */ /* 0x000fe200000001ff */
[----:B------:R-:W-:Y:S10]  /*0be0*/  @!P0 BRA `(.L_x_15823) ;  /* 0x00000000001c8947 */ /* 0x000ff40003800000 */
[----:B-----5:R-:W-:Y:S01]  /*0bf0*/  HADD2.F32 R133, -RZ, R11.H1_H1 ;  /* 0x3000000bff857230 */ /* 0x020fe20000004100 */
[----:B------:R-:W-:Y:S06]  /*0c00*/  BRA `(.L_x_15823) ;  /* 0x0000000000147947 */ /* 0x000fec0003800000 */
.L_x_15822:
[----:B-----5:R-:W-:Y:S02]  /*0c10*/  HADD2.F32 R108, -RZ, R7.H1_H1 ;  /* 0x30000007ff6c7230 */ /* 0x020fe40000004100 */
[----:B------:R-:W-:-:S03]  /*0c20*/  @P0 HADD2.F32 R110, -RZ, R11.H1_H1 ;  /* 0x3000000bff6e0230 */ /* 0x000fc60000004100 */
[----:B------:R-:W-:-:S04]  /*0c30*/  FMUL.FTZ R108, R108, UR8 ;  /* 0x000000086c6c7c20 */ /* 0x000fc80008410000 */
[----:B------:R-:W-:-:S04]  /*0c40*/  FMUL.FTZ R133, R39, R108 ;  /* 0x0000006c27857220 */ /* 0x000fc80000410000 */
[----:B------:R-:W-:-:S07]  /*0c50*/  @P0 FADD.FTZ R133, R133, R110 ;  /* 0x0000006e85850221 */ /* 0x000fce0000010000 */
.L_x_15823:
[----:B------:R-:W-:Y:S05]  /*0c60*/  BSYNC B0 ;  /* 0x0000000000007941 */ /* 0x000fea0003800000 */
.L_x_15821:
        /* <DEDUP_REMOVED lines=19> */
[----:B-----5:R-:W-:Y:S01]  /*0da0*/  HADD2.F32 R135, -RZ, R8.H0_H0 ;  /* 0x20000008ff877230 */ /* 0x020fe20000004100 */
[----:B------:R-:W-:Y:S06]  /*0db0*/  BRA `(.L_x_15826) ;  /* 0x0000000000147947 */ /* 0x000fec0003800000 */
.L_x_15825:
[----:B0----5:R-:W-:-:S05]  /*0dc0*/  HADD2.F32 R108, -RZ, R4.H0_H0 ;  /* 0x20000004ff6c7230 */ /* 0x021fca0000004100 */
[----:B------:R-:W-:Y:S01]  /*0dd0*/  FMUL.FTZ R135, R108, UR8 ;  /* 0x000000086c877c20 */ /* 0x000fe20008410000 */
[----:B------:R-:W-:-:S03]  /*0de0*/  @P0 HADD2.F32 R108, -RZ, R8.H0_H0 ;  /* 0x20000008ff6c0230 */ /* 0x000fc60000004100 */
[----:B------:R-:W-:-:S04]  /*0df0*/  FMUL.FTZ R135, R32, R135 ;  /* 0x0000008720877220 */ /* 0x000fc80000410000 */
[----:B------:R-:W-:-:S07]  /*0e00*/  @P0 FADD.FTZ R135, R108, R135 ;  /* 0x000000876c870221 */ /* 0x000fce0000010000 */
.L_x_15826:
[----:B------:R-:W-:Y:S05]  /*0e10*/  BSYNC B0 ;  /* 0x0000000000007941 */ /* 0x000fea0003800000 */
.L_x_15824:
[----:B------:R-:W-:Y:S04]  /*0e20*/  BSSY B0, `(.L_x_15827) ;  /* 0x000000b000007945 */ /* 0x000fe80003800000 */
[----:B------:R-:W-:Y:S05]  /*0e30*/  @P3 BRA `(.L_x_15828) ;  /* 0x0000000000103947 */ /* 0x000fea0003800000 */
[----:B------:R-:W-:Y:S01]  /*0e40*/  HFMA2.MMA R137, -RZ, RZ, 0, 0 ;  /* 0x00000000ff897435 */ /* 0x000fe200000001ff */
[----:B------:R-:W-:Y:S10]  /*0e50*/  @!P0 BRA `(.L_x_15829) ;  /* 0x00000000001c8947 */ /* 0x000ff40003800000 */
[----:B-----5:R-:W-:Y:S01]  /*0e60*/  HADD2.F32 R137, -RZ, R8.H1_H1 ;  /* 0x30000008ff897230 */ /* 0x020fe20000004100 */
[----:B------:R-:W-:Y:S06]  /*0e70*/  BRA `(.L_x_15829) ;  /* 0x0000000000147947 */ /* 0x000fec0003800000 */
.L_x_15828:
[----:B-----5:R-:W-:Y:S02]  /*0e80*/  HADD2.F32 R108, -RZ, R4.H1_H1 ;  /* 0x30000004ff6c7230 */ /* 0x020fe40000004100 */
[----:B------:R-:W-:-:S03]  /*0e90*/  @P0 HADD2.F32 R110, -RZ, R8.H1_H1 ;  /* 0x30000008ff6e0230 */ /* 0x000fc60000004100 */
[----:B------:R-:W-:-:S04]  /*0ea0*/  FMUL.FTZ R108, R108, UR8 ;  /* 0x000000086c6c7c20 */ /* 0x000fc80008410000 */
[----:B------:R-:W-:-:S04]  /*0eb0*/  FMUL.FTZ R137, R33, R108 ;  /* 0x0000006c21897220 */ /* 0x000fc80000410000 */
[----:B------:R-:W-:-:S07]  /*0ec0*/  @P0 FADD.FTZ R137, R110, R137 ;  /* 0x000000896e890221 */ /* 0x000fce0000010000 */
.L_x_15829:
[----:B------:R-:W-:Y:S05]  /*0ed0*/  BSYNC B0 ;  /* 0x0000000000007941 */ /* 0x000fea0003800000 */
.L_x_15827:
[----:B------:R-:W-:Y:S04]  /*0ee0*/  BSSY B0, `(.L_x_15830) ;  /* 0x000000b000007945 */ /* 0x000fe80003800000 */
[----:B------:R-:W-:Y:S05]  /*0ef0*/  @P3 BRA `(.L_x_15831) ;  /* 0x0000000000103947 */ /* 0x000fea0003800000 */
[----:B------:R-:W-:Y:S01]  /*0f00*/  MOV R139, RZ ;  /* 0x000000ff008b7202 */ /* 0x000fe20000000f00 */
[----:B------:R-:W-:Y:S06]  /*0f10*/  @!P0 BRA `(.L_x_15832) ;  /* 0x00000000001c8947 */ /* 0x000fec0003800000 */
[----:B-----5:R-:W-:Y:S01]  /*0f20*/  HADD2.F32 R139, -RZ, R9.H0_H0 ;  /* 0x20000009ff8b7230 */ /* 0x020fe20000004100 */
[----:B------:R-:W-:Y:S06]  /*0f30*/  BRA `(.L_x_15832) ;  /* 0x0000000000147947 */ /* 0x000fec0003800000 */
.L_x_15831:
[----:B-----5:R-:W-:-:S05]  /*0f40*/  HADD2.F32 R108, -RZ, R5.H0_H0 ;  /* 0x20000005ff6c7230 */ /* 0x020fca0000004100 */
[----:B------:R-:W-:Y:S01]  /*0f50*/  FMUL.FTZ R139, R108, UR8 ;  /* 0x000000086c8b7c20 */ /* 0x000fe20008410000 */
[----:B------:R-:W-:-:S03]  /*0f60*/  @P0 HADD2.F32 R108, -RZ, R9.H0_H0 ;  /* 0x20000009ff6c0230 */ /* 0x000fc60000004100 */
[----:B------:R-:W-:-:S04]  /*0f70*/  FMUL.FTZ R139, R34, R139 ;  /* 0x0000008b228b7220 */ /* 0x000fc80000410000 */
[----:B------:R-:W-:-:S07]  /*0f80*/  @P0 FADD.FTZ R139, R108, R139 ;  /* 0x0000008b6c8b0221 */ /* 0x000fce0000010000 */
.L_x_15832:
[----:B------:R-:W-:Y:S05]  /*0f90*/  BSYNC B0 ;  /* 0x0000000000007941 */ /* 0x000fea0003800000 */
.L_x_15830:
[----:B------:R-:W-:Y:S04]  /*0fa0*/  BSSY B0, `(.L_x_15833) ;  /* 0x000000b000007945 */ /* 0x000fe80003800000 */
[----:B------:R-:W-:Y:S05]  /*0fb0*/  @P3 BRA `(.L_x_15834) ;  /* 0x0000000000103947 */ /* 0x000fea0003800000 */
[----:B------:R-:W-:Y:S01]  /*0fc0*/  HFMA2.MMA R141, -RZ, RZ, 0, 0 ;  /* 0x00000000ff8d7435 */ /* 0x000fe200000001ff */
[----:B------:R-:W-:Y:S10]  /*0fd0*/  @!P0 BRA `(.L_x_15835) ;  /* 0x00000000001c8947 */ /* 0x000ff40003800000 */
[----:B-----5:R-:W-:Y:S01]  /*0fe0*/  HADD2.F32 R141, -RZ, R9.H1_H1 ;  /* 0x30000009ff8d7230 */ /* 0x020fe20000004100 */
[----:B------:R-:W-:Y:S06]  /*0ff0*/  BRA `(.L_x_15835) ;  /* 0x0000000000147947 */ /* 0x000fec0003800000 */
.L_x_15834:
[----:B-----5:R-:W-:Y:S02]  /*1000*/  HADD2.F32 R108, -RZ, R5.H1_H1 ;  /* 0x30000005ff6c7230 */ /* 0x020fe40000004100 */
[----:B------:R-:W-:-:S03]  /*1010*/  @P0 HADD2.F32 R110, -RZ, R9.H1_H1 ;  /* 0x30000009ff6e0230 */ /* 0x000fc60000004100 */
[----:B------:R-:W-:-:S04]  /*1020*/  FMUL.FTZ R108, R108, UR8 ;  /* 0x000000086c6c7c20 */ /* 0x000fc80008410000 */
[----:B------:R-:W-:-:S04]  /*1030*/  FMUL.FTZ R141, R35, R108 ;  /* 0x0000006c238d7220 */ /* 0x000fc80000410000 */
[----:B------:R-:W-:-:S07]  /*1040*/  @P0 FADD.FTZ R141, R110, R141 ;  /* 0x0000008d6e8d0221 */ /* 0x000fce0000010000 */
.L_x_15835:
[----:B------:R-:W-:Y:S05]  /*1050*/  BSYNC B0 ;  /* 0x0000000000007941 */ /* 0x000fea0003800000 */
.L_x_15833:
[----:B------:R-:W-:Y:S04]  /*1060*/  BSSY B0, `(.L_x_15836) ;  /* 0x000000b000007945 */ /* 0x000fe80003800000 */
[----:B------:R-:W-:Y:S05]  /*1070*/  @P3 BRA `(.L_x_15837) ;  /* 0x0000000000103947 */ /* 0x000fea0003800000 */
[----:B------:R-:W-:Y:S01]  /*1080*/  MOV R143, RZ ;  /* 0x000000ff008f7202 */ /* 0x000fe20000000f00 */
[----:B------:R-:W-:Y:S06]  /*1090*/  @!P0 BRA `(.L_x_15838) ;  /* 0x00000000001c8947 */ /* 0x000fec0003800000 */
[----:B-----5:R-:W-:Y:S01]  /*10a0*/  HADD2.F32 R143, -RZ, R10.H0_H0 ;  /* 0x2000000aff8f7230 */ /* 0x020fe20000004100 */
[----:B------:R-:W-:Y:S06]  /*10b0*/  BRA `(.L_x_15838) ;  /* 0x0000000000147947 */ /* 0x000fec0003800000 */
.L_x_15837:
[----:B-----5:R-:W-:-:S05]  /*10c0*/  HADD2.F32 R108, -RZ, R6.H0_H0 ;  /* 0x20000006ff6c7230 */ /* 0x020fca0000004100 */
[----:B------:R-:W-:Y:S01]  /*10d0*/  FMUL.FTZ R143, R108, UR8 ;  /* 0x000000086c8f7c20 */ /* 0x000fe20008410000 */
[----:B------:R-:W-:-:S03]  /*10e0*/  @P0 HADD2.F32 R108, -RZ, R10.H0_H0 ;  /* 0x2000000aff6c0230 */ /* 0x000fc60000004100 */
[----:B------:R-:W-:-:S04]  /*10f0*/  FMUL.FTZ R143, R28, R143 ;  /* 0x0000008f1c8f7220 */ /* 0x000fc80000410000 */
[----:B------:R-:W-:-:S07]  /*1100*/  @P0 FADD.FTZ R143, R108, R143 ;  /* 0x0000008f6c8f0221 */ /* 0x000fce0000010000 */
.L_x_15838:
[----:B------:R-:W-:Y:S05]  /*1110*/  BSYNC B0 ;  /* 0x0000000000007941 */ /* 0x000fea0003800000 */
.L_x_15836:
[----:B------:R-:W-:Y:S04]  /*1120*/  BSSY B0, `(.L_x_15839) ;  /* 0x000000b000007945 */ /* 0x000fe80003800000 */
[----:B------:R-:W-:Y:S05]  /*1130*/  @P3 BRA `(.L_x_15840) ;  /* 0x0000000000103947 */ /* 0x000fea0003800000 */
[----:B------:R-:W-:Y:S01]  /*1140*/  HFMA2.MMA R145, -RZ, RZ, 0, 0 ;  /* 0x00000000ff917435 */ /* 0x000fe200000001ff */
[----:B------:R-:W-:Y:S10]  /*1150*/  @!P0 BRA `(.L_x_15841) ;  /* 0x00000000001c8947 */ /* 0x000ff40003800000 */
[----:B-----5:R-:W-:Y:S01]  /*1160*/  HADD2.F32 R145, -RZ, R10.H1_H1 ;  /* 0x3000000aff917230 */ /* 0x020fe20000004100 */
[----:B------:R-:W-:Y:S06]  /*1170*/  BRA `(.L_x_15841) ;  /* 0x0000000000147947 */ /* 0x000fec0003800000 */
.L_x_15840:
[----:B-----5:R-:W-:Y:S02]  /*1180*/  HADD2.F32 R108, -RZ, R6.H1_H1 ;  /* 0x30000006ff6c7230 */ /* 0x020fe40000004100 */
[----:B------:R-:W-:-:S03]  /*1190*/  @P0 HADD2.F32 R110, -RZ, R10.H1_H1 ;  /* 0x3000000aff6e0230 */ /* 0x000fc60000004100 */
[----:B------:R-:W-:-:S04]  /*11a0*/  FMUL.FTZ R108, R108, UR8 ;  /* 0x000000086c6c7c20 */ /* 0x000fc80008410000 */
[----:B------:R-:W-:-:S04]  /*11b0*/  FMUL.FTZ R145, R29, R108 ;  /* 0x0000006c1d917220 */ /* 0x000fc80000410000 */
[----:B------:R-:W-:-:S07]  /*11c0*/  @P0 FADD.FTZ R145, R110, R145 ;  /* 0x000000916e910221 */ /* 0x000fce0000010000 */
.L_x_15841:
[----:B------:R-:W-:Y:S05]  /*11d0*/  BSYNC B0 ;  /* 0x0000000000007941 */ /* 0x000fea0003800000 */
.L_x_15839:
[----:B------:R-:W-:Y:S04]  /*11e0*/  BSSY B0, `(.L_x_15842) ;  /* 0x000000b000007945 */ /* 0x000fe80003800000 */
[----:B------:R-:W-:Y:S05]  /*11f0*/  @P3 BRA `(.L_x_15843) ;  /* 0x0000000000103947 */ /* 0x000fea0003800000 */
[----:B------:R-:W-:Y:S01]  /*1200*/  MOV R147, RZ ;  /* 0x000000ff00937202 */ /* 0x000fe20000000f00 */
[----:B------:R-:W-:Y:S06]  /*1210*/  @!P0 BRA `(.L_x_15844) ;  /* 0x00000000001c8947 */ /* 0x000fec0003800000 */
[----:B-----5:R-:W-:Y:S01]  /*1220*/  HADD2.F32 R147, -RZ, R11.H0_H0 ;  /* 0x2000000bff937230 */ /* 0x020fe20000004100 */
[----:B------:R-:W-:Y:S06]  /*1230*/  BRA `(.L_x_15844) ;  /* 0x0000000000147947 */ /* 0x000fec0003800000 */
.L_x_15843:
[----:B-----5:R-:W-:-:S05]  /*1240*/  HADD2.F32 R108, -RZ, R7.H0_H0 ;  /* 0x20000007ff6c7230 */ /* 0x020fca0000004100 */
[----:B------:R-:W-:Y:S01]  /*1250*/  FMUL.FTZ R147, R108, UR8 ;  /* 0x000000086c937c20 */ /* 0x000fe20008410000 */
[----:B------:R-:W-:-:S03]  /*1260*/  @P0 HADD2.F32 R108, -RZ, R11.H0_H0 ;  /* 0x2000000bff6c0230 */ /* 0x000fc60000004100 */
[----:B------:R-:W-:-:S04]  /*1270*/  FMUL.FTZ R147, R30, R147 ;  /* 0x000000931e937220 */ /* 0x000fc80000410000 */
[----:B------:R-:W-:-:S07]  /*1280*/  @P0 FADD.FTZ R147, R108, R147 ;  /* 0x000000936c930221 */ /* 0x000fce0000010000 */
.L_x_15844:
[----:B------:R-:W-:Y:S05]  /*1290*/  BSYNC B0 ;  /* 0x0000000000007941 */ /* 0x000fea0003800000 */
.L_x_15842:
[----:B------:R-:W-:Y:S04]  /*12a0*/  BSSY B0, `(.L_x_15845) ;  /* 0x000000b000007945 */ /* 0x000fe80003800000 */
[----:B------:R-:W-:Y:S05]  /*12b0*/  @P3 BRA `(.L_x_15846) ;  /* 0x0000000000103947 */ /* 0x000fea0003800000 */
[----:B------:R-:W-:Y:S01]  /*12c0*/  HFMA2.MMA R149, -RZ, RZ, 0, 0 ;  /* 0x00000000ff957435 */ /* 0x000fe200000001ff */
[----:B------:R-:W-:Y:S10]  /*12d0*/  @!P0 BRA `(.L_x_15847) ;  /* 0x00000000001c8947 */ /* 0x000ff40003800000 */
[----:B-----5:R-:W-:Y:S01]  /*12e0*/  HADD2.F32 R149, -RZ, R11.H1_H1 ;  /* 0x3000000bff957230 */ /* 0x020fe20000004100 */
[----:B------:R-:W-:Y:S06]  /*12f0*/  BRA `(.L_x_15847) ;  /* 0x0000000000147947 */ /* 0x000fec0003800000 */
.L_x_15846:
[----:B-----5:R-:W-:Y:S02]  /*1300*/  HADD2.F32 R108, -RZ, R7.H1_H1 ;  /* 0x30000007ff6c7230 */ /* 0x020fe40000004100 */
[----:B------:R-:W-:-:S03]  /*1310*/  @P0 HADD2.F32 R110, -RZ, R11.H1_H1 ;  /* 0x3000000bff6e0230 */ /* 0x000fc60000004100 */
[----:B------:R-:W-:-:S04]  /*1320*/  FMUL.FTZ R108, R108, UR8 ;  /* 0x000000086c6c7c20 */ /* 0x000fc80008410000 */
[----:B------:R-:W-:-:S04]  /*1330*/  FMUL.FTZ R149, R31, R108 ;  /* 0x0000006c1f957220 */ /* 0x000fc80000410000 */
[----:B------:R-:W-:-:S07]  /*1340*/  @P0 FADD.FTZ R149, R110, R149 ;  /* 0x000000956e950221 */ /* 0x000fce0000010000 */
.L_x_15847:
[----:B------:R-:W-:Y:S05]  /*1350*/  BSYNC B0 ;  /* 0x0000000000007941 */ /* 0x000fea0003800000 */
.L_x_15845:
        /* <DEDUP_REMOVED lines=20> */
.L_x_15849:
[----:B--2--5:R-:W-:-:S05]  /*14a0*/  HADD2.F32 R108, -RZ, R4.H0_H0 ;  /* 0x20000004ff6c7230 */ /* 0x024fca0000004100 */
[----:B------:R-:W-:Y:S01]  /*14b0*/  FMUL.FTZ R151, R108, UR8 ;  /* 0x000000086c977c20 */ /* 0x000fe20008410000 */
[----:B------:R-:W-:-:S03]  /*14c0*/  @P0 HADD2.F32 R108, -RZ, R8.H0_H0 ;  /* 0x20000008ff6c0230 */ /* 0x000fc60000004100 */
[----:B------:R-:W-:-:S04]  /*14d0*/  FMUL.FTZ R151, R24, R151 ;  /* 0x0000009718977220 */ /* 0x000fc80000410000 */
[----:B------:R-:W-:-:S07]  /*14e0*/  @P0 FADD.FTZ R151, R108, R151 ;  /* 0x000000976c970221 */ /* 0x000fce0000010000 */
.L_x_15850:
[----:B------:R-:W-:Y:S05]  /*14f0*/  BSYNC B0 ;  /* 0x0000000000007941 */ /* 0x000fea0003800000 */
.L_x_15848:
[----:B------:R-:W-:Y:S04]  /*1500*/  BSSY B0, `(.L_x_15851) ;  /* 0x000000b000007945 */ /* 0x000fe80003800000 */
[----:B------:R-:W-:Y:S05]  /*1510*/  @P3 BRA `(.L_x_15852) ;  /* 0x0000000000103947 */ /* 0x000fea0003800000 */
[----:B------:R-:W-:Y:S01]  /*1520*/  HFMA2.MMA R153, -RZ, RZ, 0, 0 ;  /* 0x00000000ff997435 */ /* 0x000fe200000001ff */
[----:B------:R-:W-:Y:S10]  /*1530*/  @!P0 BRA `(.L_x_15853) ;  /* 0x00000000001c8947 */ /* 0x000ff40003800000 */
[----:B-----5:R-:W-:Y:S01]  /*1540*/  HADD2.F32 R153, -RZ, R8.H1_H1 ;  /* 0x30000008ff997230 */ /* 0x020fe20000004100 */
[----:B------:R-:W-:Y:S06]  /*1550*/  BRA `(.L_x_15853) ;  /* 0x0000000000147947 */ /* 0x000fec0003800000 */
.L_x_15852:
[----:B-----5:R-:W-:Y:S02]  /*1560*/  HADD2.F32 R108, -RZ, R4.H1_H1 ;  /* 0x30000004ff6c7230 */ /* 0x020fe40000004100 */
[----:B------:R-:W-:-:S03]  /*1570*/  @P0 HADD2.F32 R110, -RZ, R8.H1_H1 ;  /* 0x30000008ff6e0230 */ /* 0x000fc60000004100 */
[----:B------:R-:W-:-:S04]  /*1580*/  FMUL.FTZ R108, R108, UR8 ;  /* 0x000000086c6c7c20 */ /* 0x000fc80008410000 */
[----:B------:R-:W-:-:S04]  /*1590*/  FMUL.FTZ R153, R25, R108 ;  /* 0x0000006c19997220 */ /* 0x000fc80000410000 */
[----:B------:R-:W-:-:S07]  /*15a0*/  @P0 FADD.FTZ R153, R110, R153 ;  /* 0x000000996e990221 */ /* 0x000fce0000010000 */
.L_x_15853:
[----:B------:R-:W-:Y:S05]  /*15b0*/  BSYNC B0 ;  /* 0x0000000000007941 */ /* 0x000fea0003800000 */
.L_x_15851:
[----:B------:R-:W-:Y:S04]  /*15c0*/  BSSY B0, `(.L_x_15854) ;  /* 0x000000b000007945 */ /* 0x000fe80003800000 */
[----:B------:R-:W-:Y:S05]  /*15d0*/  @P3 BRA `(.L_x_15855) ;  /* 0x0000000000103947 */ /* 0x000fea0003800000 */
[----:B------:R-:W-:Y:S01]  /*15e0*/  MOV R155, RZ ;  /* 0x000000ff009b7202 */ /* 0x000fe20000000f00 */
[----:B------:R-:W-:Y:S06]  /*15f0*/  @!P0 BRA `(.L_x_15856) ;  /* 0x00000000001c8947 */ /* 0x000fec0003800000 */
[----:B-----5:R-:W-:Y:S01]  /*1600*/  HADD2.F32 R155, -RZ, R9.H0_H0 ;  /* 0x20000009ff9b7230 */ /* 0x020fe20000004100 */
[----:B------:R-:W-:Y:S06]  /*1610*/  BRA `(.L_x_15856) ;  /* 0x0000000000147947 */ /* 0x000fec0003800000 */
.L_x_15855:
[----:B-----5:R-:W-:-:S05]  /*1620*/  HADD2.F32 R108, -RZ, R5.H0_H0 ;  /* 0x20000005ff6c7230 */ /* 0x020fca0000004100 */
[----:B------:R-:W-:Y:S01]  /*1630*/  FMUL.FTZ R155, R108, UR8 ;  /* 0x000000086c9b7c20 */ /* 0x000fe20008410000 */
[----:B------:R-:W-:-:S03]  /*1640*/  @P0 HADD2.F32 R108, -RZ, R9.H0_H0 ;  /* 0x20000009ff6c0230 */ /* 0x000fc60000004100 */
[----:B------:R-:W-:-:S04]  /*1650*/  FMUL.FTZ R155, R26, R155 ;  /* 0x0000009b1a9b7220 */ /* 0x000fc80000410000 */
[----:B------:R-:W-:-:S07]  /*1660*/  @P0 FADD.FTZ R155, R108, R155 ;  /* 0x0000009b6c9b0221 */ /* 0x000fce0000010000 */
.L_x_15856:
[----:B------:R-:W-:Y:S05]  /*1670*/  BSYNC B0 ;  /* 0x0000000000007941 */ /* 0x000fea0003800000 */
.L_x_15854:
[----:B------:R-:W-:Y:S04]  /*1680*/  BSSY B0, `(.L_x_15857) ;  /* 0x000000b000007945 */ /* 0x000fe80003800000 */
[----:B------:R-:W-:Y:S05]  /*1690*/  @P3 BRA `(.L_x_15858) ;  /* 0x0000000000103947 */ /* 0x000fea0003800000 */
[----:B------:R-:W-:Y:S01]  /*16a0*/  HFMA2.MMA R157, -RZ, RZ, 0, 0 ;  /* 0x00000000ff9d7435 */ /* 0x000fe200000001ff */
[----:B------:R-:W-:Y:S10]  /*16b0*/  @!P0 BRA `(.L_x_15859) ;  /* 0x00000000001c8947 */ /* 0x000ff40003800000 */
[----:B-----5:R-:W-:Y:S01]  /*16c0*/  HADD2.F32 R157, -RZ, R9.H1_H1 ;  /* 0x30000009ff9d7230 */ /* 0x020fe20000004100 */
[----:B------:R-:W-:Y:S06]  /*16d0*/  BRA `(.L_x_15859) ;  /* 0x0000000000147947 */ /* 0x000fec0003800000 */
.L_x_15858:
[----:B-----5:R-:W-:Y:S02]  /*16e0*/  HADD2.F32 R108, -RZ, R5.H1_H1 ;  /* 0x30000005ff6c7230 */ /* 0x020fe40000004100 */
[----:B------:R-:W-:-:S03]  /*16f0*/  @P0 HADD2.F32 R110, -RZ, R9.H1_H1 ;  /* 0x30000009ff6e0230 */ /* 0x000fc60000004100 */
[----:B------:R-:W-:-:S04]  /*1700*/  FMUL.FTZ R108, R108, UR8 ;  /* 0x000000086c6c7c20 */ /* 0x000fc80008410000 */
[----:B------:R-:W-:-:S04]  /*1710*/  FMUL.FTZ R157, R27, R108 ;  /* 0x0000006c1b9d7220 */ /* 0x000fc80000410000 */
[----:B------:R-:W-:-:S07]  /*1720*/  @P0 FADD.FTZ R157, R110, R157 ;  /* 0x0000009d6e9d0221 */ /* 0x000fce0000010000 */
.L_x_15859:
[----:B------:R-:W-:Y:S05]  /*1730*/  BSYNC B0 ;  /* 0x0000000000007941 */ /* 0x000fea0003800000 */
.L_x_15857:
[----:B------:R-:W-:Y:S04]  /*1740*/  BSSY B0, `(.L_x_15860) ;  /* 0x000000b000007945 */ /* 0x000fe80003800000 */
[----:B------:R-:W-:Y:S05]  /*1750*/  @P3 BRA `(.L_x_15861) ;  /* 0x0000000000103947 */ /* 0x000fea0003800000 */
[----:B------:R-:W-:Y:S01]  /*1760*/  MOV R159, RZ ;  /* 0x000000ff009f7202 */ /* 0x000fe20000000f00 */
[----:B------:R-:W-:Y:S06]  /*1770*/  @!P0 BRA `(.L_x_15862) ;  /* 0x00000000001c8947 */ /* 0x000fec0003800000 */
[----:B-----5:R-:W-:Y:S01]  /*1780*/  HADD2.F32 R159, -RZ, R10.H0_H0 ;  /* 0x2000000aff9f7230 */ /* 0x020fe20000004100 */
[----:B------:R-:W-:Y:S06]  /*1790*/  BRA `(.L_x_15862) ;  /* 0x0000000000147947 */ /* 0x000fec0003800000 */
.L_x_15861:
[----:B-----5:R-:W-:-:S05]  /*17a0*/  HADD2.F32 R108, -RZ, R6.H0_H0 ;  /* 0x20000006ff6c7230 */ /* 0x020fca0000004100 */
[----:B------:R-:W-:Y:S01]  /*17b0*/  FMUL.FTZ R159, R108, UR8 ;  /* 0x000000086c9f7c20 */ /* 0x000fe20008410000 */
[----:B------:R-:W-:-:S03]  /*17c0*/  @P0 HADD2.F32 R108, -RZ, R10.H0_H0 ;  /* 0x2000000aff6c0230 */ /* 0x000fc60000004100 */
[----:B------:R-:W-:-:S04]  /*17d0*/  FMUL.FTZ R159, R20, R159 ;  /* 0x0000009f149f7220 */ /* 0x000fc80000410000 */
[----:B------:R-:W-:-:S07]  /*17e0*/  @P0 FADD.FTZ R159, R108, R159 ;  /* 0x0000009f6c9f0221 */ /* 0x000fce0000010000 */
.L_x_15862:
[----:B------:R-:W-:Y:S05]  /*17f0*/  BSYNC B0 ;  /* 0x0000000000007941 */ /* 0x000fea0003800000 */
.L_x_15860:
[----:B------:R-:W-:Y:S04]  /*1800*/  BSSY B0, `(.L_x_15863) ;  /* 0x000000b000007945 */ /* 0x000fe80003800000 */
[----:B------:R-:W-:Y:S05]  /*1810*/  @P3 BRA `(.L_x_15864) ;  /* 0x0000000000103947 */ /* 0x000fea0003800000 */
[----:B------:R-:W-:Y:S01]  /*1820*/  HFMA2.MMA R161, -RZ, RZ, 0, 0 ;  /* 0x00000000ffa17435 */ /* 0x000fe200000001ff */
[----:B------:R-:W-:Y:S10]  /*1830*/  @!P0 BRA `(.L_x_15865) ;  /* 0x00000000001c8947 */ /* 0x000ff40003800000 */
[----:B-----5:R-:W-:Y:S01]  /*1840*/  HADD2.F32 R161, -RZ, R10.H1_H1 ;  /* 0x3000000affa17230 */ /* 0x020fe20000004100 */
[----:B------:R-:W-:Y:S06]  /*1850*/  BRA `(.L_x_15865) ;  /* 0x0000000000147947 */ /* 0x000fec0003800000 */
.L_x_15864:
[----:B-----5:R-:W-:Y:S02]  /*1860*/  HADD2.F32 R108, -RZ, R6.H1_H1 ;  /* 0x30000006ff6c7230 */ /* 0x020fe40000004100 */
[----:B------:R-:W-:-:S03]  /*1870*/  @P0 HADD2.F32 R110, -RZ, R10.H1_H1 ;  /* 0x3000000aff6e0230 */ /* 0x000fc60000004100 */
[----:B------:R-:W-:-:S04]  /*1880*/  FMUL.FTZ R108, R108, UR8 ;  /* 0x000000086c6c7c20 */ /* 0x000fc80008410000 */
[----:B------:R-:W-:-:S04]  /*1890*/  FMUL.FTZ R161, R21, R108 ;  /* 0x0000006c15a17220 */ /* 0x000fc80000410000 */
[----:B------:R-:W-:-:S07]  /*18a0*/  @P0 FADD.FTZ R161, R110, R161 ;  /* 0x000000a16ea10221 */ /* 0x000fce0000010000 */
.L_x_15865:
[----:B------:R-:W-:Y:S05]  /*18b0*/  BSYNC B0 ;  /* 0x0000000000007941 */ /* 0x000fea0003800000 */
.L_x_15863:
[----:B------:R-:W-:Y:S04]  /*18c0*/  BSSY B0, `(.L_x_15866) ;  /* 0x000000b000007945 */ /* 0x000fe80003800000 */
[----:B------:R-:W-:Y:S05]  /*18d0*/  @P3 BRA `(.L_x_15867) ;  /* 0x0000000000103947 */ /* 0x000fea0003800000 */
[----:B------:R-:W-:Y:S01]  /*18e0*/  MOV R163, RZ ;  /* 0x000000ff00a37202 */ /* 0x000fe20000000f00 */
[----:B------:R-:W-:Y:S06]  /*18f0*/  @!P0 BRA `(.L_x_15868) ;  /* 0x00000000001c8947 */ /* 0x000fec0003800000 */
[----:B-----5:R-:W-:Y:S01]  /*1900*/  HADD2.F32 R163, -RZ, R11.H0_H0 ;  /* 0x2000000bffa37230 */ /* 0x020fe20000004100 */
[----:B------:R-:W-:Y:S06]  /*1910*/  BRA `(.L_x_15868) ;  /* 0x0000000000147947 */ /* 0x000fec0003800000 */
.L_x_15867:
[----:B-----5:R-:W-:-:S05]  /*1920*/  HADD2.F32 R108, -RZ, R7.H0_H0 ;  /* 0x20000007ff6c7230 */ /* 0x020fca0000004100 */
[----:B------:R-:W-:Y:S01]  /*1930*/  FMUL.FTZ R163, R108, UR8 ;  /* 0x000000086ca37c20 */ /* 0x000fe20008410000 */
[----:B------:R-:W-:-:S03]  /*1940*/  @P0 HADD2.F32 R108, -RZ, R11.H0_H0 ;  /* 0x2000000bff6c0230 */ /* 0x000fc60000004100 */
[----:B------:R-:W-:-:S04]  /*1950*/  FMUL.FTZ R163, R22, R163 ;  /* 0x000000a316a37220 */ /* 0x000fc80000410000 */
[----:B------:R-:W-:-:S07]  /*1960*/  @P0 FADD.FTZ R163, R108, R163 ;  /* 0x000000a36ca30221 */ /* 0x000fce0000010000 */
.L_x_15868:
[----:B------:R-:W-:Y:S05]  /*1970*/  BSYNC B0 ;  /* 0x0000000000007941 */ /* 0x000fea0003800000 */
.L_x_15866:
[----:B------:R-:W-:Y:S04]  /*1980*/  BSSY B0, `(.L_x_15869) ;  /* 0x000000b000007945 */ /* 0x000fe80003800000 */
[----:B------:R-:W-:Y:S05]  /*1990*/  @P3 BRA `(.L_x_15870) ;  /* 0x0000000000103947 */ /* 0x000fea0003800000 */
[----:B------:R-:W-:Y:S01]  /*19a0*/  HFMA2.MMA R165, -RZ, RZ, 0, 0 ;  /* 0x00000000ffa57435 */ /* 0x000fe200000001ff */
[----:B------:R-:W-:Y:S10]  /*19b0*/  @!P0 BRA `(.L_x_15871) ;  /* 0x00000000001c8947 */ /* 0x000ff40003800000 */
[----:B-----5:R-:W-:Y:S01]  /*19c0*/  HADD2.F32 R165, -RZ, R11.H1_H1 ;  /* 0x3000000bffa57230 */ /* 0x020fe20000004100 */
[----:B------:R-:W-:Y:S06]  /*19d0*/  BRA `(.L_x_15871) ;  /* 0x0000000000147947 */ /* 0x000fec0003800000 */
.L_x_15870:
[----:B-----5:R-:W-:Y:S02]  /*19e0*/  HADD2.F32 R108, -RZ, R7.H1_H1 ;  /* 0x30000007ff6c7230 */ /* 0x020fe40000004100 */
[----:B------:R-:W-:-:S03]  /*19f0*/  @P0 HADD2.F32 R110, -RZ, R11.H1_H1 ;  /* 0x3000000bff6e0230 */ /* 0x000fc60000004100 */
[----:B------:R-:W-:-:S04]  /*1a00*/  FMUL.FTZ R108, R108, UR8 ;  /* 0x000000086c6c7c20 */ /* 0x000fc80008410000 */
[----:B------:R-:W-:-:S04]  /*1a10*/  FMUL.FTZ R165, R23, R108 ;  /* 0x0000006c17a57220 */ /* 0x000fc80000410000 */
[----:B------:R-:W-:-:S07]  /*1a20*/  @P0 FADD.FTZ R165, R110, R165 ;  /* 0x000000a56ea50221 */ /* 0x000fce0000010000 */
.L_x_15871:
[----:B------:R-:W-:Y:S05]  /*1a30*/  BSYNC B0 ;  /* 0x0000000000007941 */ /* 0x000fea0003800000 */
.L_x_15869:
        /* <DEDUP_REMOVED lines=20> */
.L_x_15873:
[----:B--2--5:R-:W-:-:S05]  /*1b80*/  HADD2.F32 R108, -RZ, R4.H0_H0 ;  /* 0x20000004ff6c7230 */ /* 0x024fca0000004100 */
[----:B------:R-:W-:Y:S01]  /*1b90*/  FMUL.FTZ R167, R108, UR8 ;  /* 0x000000086ca77c20 */ /* 0x000fe20008410000 */
[----:B------:R-:W-:-:S03]  /*1ba0*/  @P0 HADD2.F32 R108, -RZ, R8.H0_H0 ;  /* 0x20000008ff6c0230 */ /* 0x000fc60000004100 */
[----:B------:R-:W-:-:S04]  /*1bb0*/  FMUL.FTZ R167, R16, R167 ;  /* 0x000000a710a77220 */ /* 0x000fc80000410000 */
[----:B------:R-:W-:-:S07]  /*1bc0*/  @P0 FADD.FTZ R167, R108, R167 ;  /* 0x000000a76ca70221 */ /* 0x000fce0000010000 */
.L_x_15874:
[----:B------:R-:W-:Y:S05]  /*1bd0*/  BSYNC B0 ;  /* 0x0000000000007941 */ /* 0x000fea0003800000 */
.L_x_15872:
[----:B------:R-:W-:Y:S04]  /*1be0*/  BSSY B0, `(.L_x_15875) ;  /* 0x000000b000007945 */ /* 0x000fe80003800000 */
[----:B------:R-:W-:Y:S05]  /*1bf0*/  @P3 BRA `(.L_x_15876) ;  /* 0x0000000000103947 */ /* 0x000fea0003800000 */
[----:B------:R-:W-:Y:S01]  /*1c00*/  HFMA2.MMA R169, -RZ, RZ, 0, 0 ;  /* 0x00000000ffa97435 */ /* 0x000fe200000001ff */
[----:B------:R-:W-:Y:S10]  /*1c10*/  @!P0 BRA `(.L_x_15877) ;  /* 0x00000000001c8947 */ /* 0x000ff40003800000 */
[----:B-----5:R-:W-:Y:S01]  /*1c20*/  HADD2.F32 R169, -RZ, R8.H1_H1 ;  /* 0x30000008ffa97230 */ /* 0x020fe20000004100 */
[----:B------:R-:W-:Y:S06]  /*1c30*/  BRA `(.L_x_15877) ;  /* 0x0000000000147947 */ /* 0x000fec0003800000 */
.L_x_15876:
[----:B-----5:R-:W-:Y:S02]  /*1c40*/  HADD2.F32 R108, -RZ, R4.H1_H1 ;  /* 0x30000004ff6c7230 */ /* 0x020fe40000004100 */
[----:B------:R-:W-:-:S03]  /*1c50*/  @P0 HADD2.F32 R110, -RZ, R8.H1_H1 ;  /* 0x30000008ff6e0230 */ /* 0x000fc60000004100 */
[----:B------:R-:W-:-:S04]  /*1c60*/  FMUL.FTZ R108, R108, UR8 ;  /* 0x000000086c6c7c20 */ /* 0x000fc80008410000 */
[----:B------:R-:W-:-:S04]  /*1c70*/  FMUL.FTZ R169, R17, R108 ;  /* 0x0000006c11a97220 */ /* 0x000fc80000410000 */
[----:B------:R-:W-:-:S07]  /*1c80*/  @P0 FADD.FTZ R169, R110, R169 ;  /* 0x000000a96ea90221 */ /* 0x000fce0000010000 */
.L_x_15877:
[----:B------:R-:W-:Y:S05]  /*1c90*/  BSYNC B0 ;  /* 0x0000000000007941 */ /* 0x000fea0003800000 */
.L_x_15875:
[----:B------:R-:W-:Y:S04]  /*1ca0*/  BSSY B0, `(.L_x_15878) ;  /* 0x000000b000007945 */ /* 0x000fe80003800000 */
[----:B------:R-:W-:Y:S05]  /*1cb0*/  @P3 BRA `(.L_x_15879) ;  /* 0x0000000000103947 */ /* 0x000fea0003800000 */
[----:B------:R-:W-:Y:S01]  /*1cc0*/  MOV R171, RZ ;  /* 0x000000ff00ab7202 */ /* 0x000fe20000000f00 */
[----:B------:R-:W-:Y:S06]  /*1cd0*/  @!P0 BRA `(.L_x_15880) ;  /* 0x00000000001c8947 */ /* 0x000fec0003800000 */
[----:B-----5:R-:W-:Y:S01]  /*1ce0*/  HADD2.F32 R171, -RZ, R9.H0_H0 ;  /* 0x20000009ffab7230 */ /* 0x020fe20000004100 */
[----:B------:R-:W-:Y:S06]  /*1cf0*/  BRA `(.L_x_15880) ;  /* 0x0000000000147947 */ /* 0x000fec0003800000 */
.L_x_15879:
[----:B-----5:R-:W-:-:S05]  /*1d00*/  HADD2.F32 R108, -RZ, R5.H0_H0 ;  /* 0x20000005ff6c7230 */ /* 0x020fca0000004100 */
[----:B------:R-:W-:Y:S01]  /*1d10*/  FMUL.FTZ R171, R108, UR8 ;  /* 0x000000086cab7c20 */ /* 0x000fe20008410000 */
[----:B------:R-:W-:-:S03]  /*1d20*/  @P0 HADD2.F32 R108, -RZ, R9.H0_H0 ;  /* 0x20000009ff6c0230 */ /* 0x000fc60000004100 */
[----:B------:R-:W-:-:S04]  /*1d30*/  FMUL.FTZ R171, R18, R171 ;  /* 0x000000ab12ab7220 */ /* 0x000fc80000410000 */
[----:B------:R-:W-:-:S07]  /*1d40*/  @P0 FADD.FTZ R171, R108, R171 ;  /* 0x000000ab6cab0221 */ /* 0x000fce0000010000 */
.L_x_15880:
[----:B------:R-:W-:Y:S05]  /*1d50*/  BSYNC B0 ;  /* 0x0000000000007941 */ /* 0x000fea0003800000 */
.L_x_15878:
[----:B------:R-:W-:Y:S04]  /*1d60*/  BSSY B0, `(.L_x_15881) ;  /* 0x000000b000007945 */ /* 0x000fe80003800000 */
[----:B------:R-:W-:Y:S05]  /*1d70*/  @P3 BRA `(.L_x_15882) ;  /* 0x0000000000103947 */ /* 0x000fea0003800000 */
[----:B------:R-:W-:Y:S01]  /*1d80*/  HFMA2.MMA R173, -RZ, RZ, 0, 0 ;  /* 0x00000000ffad7435 */ /* 0x000fe200000001ff */
[----:B------:R-:W-:Y:S10]  /*1d90*/  @!P0 BRA `(.L_x_15883) ;  /* 0x00000000001c8947 */ /* 0x000ff40003800000 */
[----:B-----5:R-:W-:Y:S01]  /*1da0*/  HADD2.F32 R173, -RZ, R9.H1_H1 ;  /* 0x30000009ffad7230 */ /* 0x020fe20000004100 */
[----:B------:R-:W-:Y:S06]  /*1db0*/  BRA `(.L_x_15883) ;  /* 0x0000000000147947 */ /* 0x000fec0003800000 */
.L_x_15882:
[----:B-----5:R-:W-:Y:S02]  /*1dc0*/  HADD2.F32 R108, -RZ, R5.H1_H1 ;  /* 0x30000005ff6c7230 */ /* 0x020fe40000004100 */
[----:B------:R-:W-:-:S03]  /*1dd0*/  @P0 HADD2.F32 R110, -RZ, R9.H1_H1 ;  /* 0x30000009ff6e0230 */ /* 0x000fc60000004100 */
[----:B------:R-:W-:-:S04]  /*1de0*/  FMUL.FTZ R108, R108, UR8 ;  /* 0x000000086c6c7c20 */ /* 0x000fc80008410000 */
[----:B------:R-:W-:-:S04]  /*1df0*/  FMUL.FTZ R173, R19, R108 ;  /* 0x0000006c13ad7220 */ /* 0x000fc80000410000 */
[----:B------:R-:W-:-:S07]  /*1e00*/  @P0 FADD.FTZ R173, R110, R173 ;  /* 0x000000ad6ead0221 */ /* 0x000fce0000010000 */
.L_x_15883:
[----:B------:R-:W-:Y:S05]  /*1e10*/  BSYNC B0 ;  /* 0x0000000000007941 */ /* 0x000fea0003800000 */
.L_x_15881:
[----:B------:R-:W-:Y:S04]  /*1e20*/  BSSY B0, `(.L_x_15884) ;  /* 0x000000b000007945 */ /* 0x000fe80003800000 */
[----:B------:R-:W-:Y:S05]  /*1e30*/  @P3 BRA `(.L_x_15885) ;  /* 0x0000000000103947 */ /* 0x000fea0003800000 */
[----:B------:R-:W-:Y:S01]  /*1e40*/  MOV R175, RZ ;  /* 0x000000ff00af7202 */ /* 0x000fe20000000f00 */
[----:B------:R-:W-:Y:S06]  /*1e50*/  @!P0 BRA `(.L_x_15886) ;  /* 0x00000000001c8947 */ /* 0x000fec0003800000 */
[----:B-----5:R-:W-:Y:S01]  /*1e60*/  HADD2.F32 R175, -RZ, R10.H0_H0 ;  /* 0x2000000affaf7230 */ /* 0x020fe20000004100 */
[----:B------:R-:W-:Y:S06]  /*1e70*/  BRA `(.L_x_15886) ;  /* 0x0000000000147947 */ /* 0x000fec0003800000 */
.L_x_15885:
[----:B-----5:R-:W-:-:S05]  /*1e80*/  HADD2.F32 R108, -RZ, R6.H0_H0 ;  /* 0x20000006ff6c7230 */ /* 0x020fca0000004100 */
[----:B------:R-:W-:Y:S01]  /*1e90*/  FMUL.FTZ R175, R108, UR8 ;  /* 0x000000086caf7c20 */ /* 0x000fe20008410000 */
[----:B------:R-:W-:-:S03]  /*1ea0*/  @P0 HADD2.F32 R108, -RZ, R10.H0_H0 ;  /* 0x2000000aff6c0230 */ /* 0x000fc60000004100 */
[----:B------:R-:W-:-:S04]  /*1eb0*/  FMUL.FTZ R175, R12, R175 ;  /* 0x000000af0caf7220 */ /* 0x000fc80000410000 */
[----:B------:R-:W-:-:S07]  /*1ec0*/  @P0 FADD.FTZ R175, R108, R175 ;  /* 0x000000af6caf0221 */ /* 0x000fce0000010000 */
.L_x_15886:
[----:B------:R-:W-:Y:S05]  /*1ed0*/  BSYNC B0 ;  /* 0x0000000000007941 */ /* 0x000fea0003800000 */
.L_x_15884:
[----:B------:R-:W-:Y:S04]  /*1ee0*/  BSSY B0, `(.L_x_15887) ;  /* 0x000000b000007945 */ /* 0x000fe80003800000 */
[----:B------:R-:W-:Y:S05]  /*1ef0*/  @P3 BRA `(.L_x_15888) ;  /* 0x0000000000103947 */ /* 0x000fea0003800000 */
[----:B------:R-:W-:Y:S01]  /*1f00*/  HFMA2.MMA R177, -RZ, RZ, 0, 0 ;  /* 0x00000000ffb17435 */ /* 0x000fe200000001ff */
[----:B------:R-:W-:Y:S10]  /*1f10*/  @!P0 BRA `(.L_x_15889) ;  /* 0x00000000001c8947 */ /* 0x000ff40003800000 */
[----:B-----5:R-:W-:Y:S01]  /*1f20*/  HADD2.F32 R177, -RZ, R10.H1_H1 ;  /* 0x3000000affb17230 */ /* 0x020fe20000004100 */
[----:B------:R-:W-:Y:S06]  /*1f30*/  BRA `(.L_x_15889) ;  /* 0x0000000000147947 */ /* 0x000fec0003800000 */
.L_x_15888:
[----:B-----5:R-:W-:Y:S02]  /*1f40*/  HADD2.F32 R108, -RZ, R6.H1_H1 ;  /* 0x30000006ff6c7230 */ /* 0x020fe40000004100 */
[----:B------:R-:W-:-:S03]  /*1f50*/  @P0 HADD2.F32 R110, -RZ, R10.H1_H1 ;  /* 0x3000000aff6e0230 */ /* 0x000fc60000004100 */
[----:B------:R-:W-:-:S04]  /*1f60*/  FMUL.FTZ R108, R108, UR8 ;  /* 0x000000086c6c7c20 */ /* 0x000fc80008410000 */
[----:B------:R-:W-:-:S04]  /*1f70*/  FMUL.FTZ R177, R13, R108 ;  /* 0x0000006c0db17220 */ /* 0x000fc80000410000 */
[----:B------:R-:W-:-:S07]  /*1f80*/  @P0 FADD.FTZ R177, R110, R177 ;  /* 0x000000b16eb10221 */ /* 0x000fce0000010000 */
.L_x_15889:
[----:B------:R-:W-:Y:S05]  /*1f90*/  BSYNC B0 ;  /* 0x0000000000007941 */ /* 0x000fea0003800000 */
.L_x_15887:
[----:B------:R-:W-:Y:S04]  /*1fa0*/  BSSY B0, `(.L_x_15890) ;  /* 0x000000b000007945 */ /* 0x000fe80003800000 */
[----:B------:R-:W-:Y:S05]  /*1fb0*/  @P3 BRA `(.L_x_15891) ;  /* 0x0000000000103947 */ /* 0x000fea0003800000 */
[----:B------:R-:W-:Y:S01]  /*1fc0*/  MOV R179, RZ ;  /* 0x000000ff00b37202 */ /* 0x000fe20000000f00 */
[----:B------:R-:W-:Y:S06]  /*1fd0*/  @!P0 BRA `(.L_x_15892) ;  /* 0x00000000001c8947 */ /* 0x000fec0003800000 */
[----:B-----5:R-:W-:Y:S01]  /*1fe0*/  HADD2.F32 R179, -RZ, R11.H0_H0 ;  /* 0x2000000bffb37230 */ /* 0x020fe20000004100 */
[----:B------:R-:W-:Y:S06]  /*1ff0*/  BRA `(.L_x_15892) ;  /* 0x0000000000147947 */ /* 0x000fec0003800000 */
.L_x_15891:
[----:B-----5:R-:W-:-:S05]  /*2000*/  HADD2.F32 R108, -RZ, R7.H0_H0 ;  /* 0x20000007ff6c7230 */ /* 0x020fca0000004100 */
[----:B------:R-:W-:Y:S01]  /*2010*/  FMUL.FTZ R179, R108, UR8 ;  /* 0x000000086cb37c20 */ /* 0x000fe20008410000 */
[----:B------:R-:W-:-:S03]  /*2020*/  @P0 HADD2.F32 R108, -RZ, R11.H0_H0 ;  /* 0x2000000bff6c0230 */ /* 0x000fc60000004100 */
[----:B------:R-:W-:-:S04]  /*2030*/  FMUL.FTZ R179, R14, R179 ;  /* 0x000000b30eb37220 */ /* 0x000fc80000410000 */
[----:B------:R-:W-:-:S07]  /*2040*/  @P0 FADD.FTZ R179, R108, R179 ;  /* 0x000000b36cb30221 */ /* 0x000fce0000010000 */
.L_x_15892:
[----:B------:R-:W-:Y:S05]  /*2050*/  BSYNC B0 ;  /* 0x0000000000007941 */ /* 0x000fea0003800000 */
.L_x_15890:
[----:B------:R-:W-:Y:S04]  /*2060*/  BSSY B0, `(.L_x_15893) ;  /* 0x000000b000007945 */ /* 0x000fe80003800000 */
[----:B------:R-:W-:Y:S05]  /*2070*/  @P3 BRA `(.L_x_15894) ;  /* 0x0000000000103947 */ /* 0x000fea0003800000 */
[----:B------:R-:W-:Y:S01]  /*2080*/  HFMA2.MMA R181, -RZ, RZ, 0, 0 ;  /* 0x00000000ffb57435 */ /* 0x000fe200000001ff */
[----:B------:R-:W-:Y:S10]  /*2090*/  @!P0 BRA `(.L_x_15895) ;  /* 0x00000000001c8947 */ /* 0x000ff40003800000 */
[----:B-----5:R-:W-:Y:S01]  /*20a0*/  HADD2.F32 R181, -RZ, R11.H1_H1 ;  /* 0x3000000bffb57230 */ /* 0x020fe20000004100 */
[----:B------:R-:W-:Y:S06]  /*20b0*/  BRA `(.L_x_15895) ;  /* 0x0000000000147947 */ /* 0x000fec0003800000 */
.L_x_15894:
[----:B-----5:R-:W-:-:S05]  /*20c0*/  HADD2.F32 R108, -RZ, R7.H1_H1 ;  /* 0x30000007ff6c7230 */ /* 0x020fca0000004100 */
[----:B------:R-:W-:-:S04]  /*20d0*/  FMUL.FTZ R108, R108, UR8 ;  /* 0x000000086c6c7c20 */ /* 0x000fc80008410000 */
[----:B------:R-:W-:Y:S01]  /*20e0*/  FMUL.FTZ R181, R15, R108 ;  /* 0x0000006c0fb57220 */ /* 0x000fe20000410000 */
[----:B------:R-:W-:-:S05]  /*20f0*/  @P0 HADD2.F32 R108, -RZ, R11.H1_H1 ;  /* 0x3000000bff6c0230 */ /* 0x000fca0000004100 */
[----:B------:R-:W-:-:S07]  /*2100*/  @P0 FADD.FTZ R181, R108, R181 ;  /* 0x000000b56cb50221 */ /* 0x000fce0000010000 */
.L_x_15895:
[----:B------:R-:W-:Y:S05]  /*2110*/  BSYNC B0 ;  /* 0x0000000000007941 */ /* 0x000fea0003800000 */
.L_x_15893:
        /* <DEDUP_REMOVED lines=126> */
.L_x_15910:
        /* <DEDUP_REMOVED lines=53> */
[----:B-1----:R-:W-:Y:S01]  /*2c50*/  I2FP.F32.S32 R122, R183 ;  /* 0x000000b7007a7245 */ /* 0x002fe20000201400 */
[----:B---3--:R-:W-:Y:S02]  /*2c60*/  FADD.FTZ R109, R128, R109 ;  /* 0x0000006d806d7221 */ /* 0x008fe40000010000 */
[----:B------:R-:W0:Y:S01]  /*2c70*/  SHFL.DOWN PT, R108, R185, 0x1, 0x1f ;  /* 0x08201f00b96c7f89 */ /* 0x000e2200000e0000 */
[----:B------:R-:W-:-:S04]  /*2c80*/  FMUL.FTZ R111, R111, R126 ;  /* 0x0000007e6f6f7220 */ /* 0x000fc80000410000 */
[----:B------:R-:W-:Y:S01]  /*2c90*/  FFMA.FTZ R109, R0, R111, R109 ;  /* 0x0000006f006d7223 */ /* 0x000fe2000001006d */
[----:B------:R-:W-:-:S04]  /*2ca0*/  IADD3 R111, R110, R183, RZ ;  /* 0x000000b76e6f7210 */ /* 0x000fc80007ffe0ff */
[----:B------:R-:W-:Y:S01]  /*2cb0*/  I2FP.F32.S32 R111, R111 ;  /* 0x0000006f006f7245 */ /* 0x000fe20000201400 */
[----:B------:R-:W1:Y:S05]  /*2cc0*/  SHFL.DOWN PT, R0, R109, 0x1, 0x1f ;  /* 0x08201f006d007f89 */ /* 0x000e6a00000e0000 */
[----:B------:R-:W2:Y:S01]  /*2cd0*/  MUFU.RCP R111, R111 ;  /* 0x0000006f006f7308 */ /* 0x000ea20000001000 */
[----:B0-----:R-:W-:Y:S01]  /*2ce0*/  FADD.FTZ R110, R185, -R108 ;  /* 0x8000006cb96e7221 */ /* 0x001fe20000010000 */
[----:B------:R-:W-:Y:S02]  /*2cf0*/  FMUL.FTZ R187, R108, R122 ;  /* 0x0000007a6cbb7220 */ /* 0x000fe40000410000 */
[----:B------:R-:W0:Y:S01]  /*2d00*/  LDC R108, c[0x0][0x2d8] ;  /* 0x0000b600ff6c7b82 */ /* 0x000e220000000800 */
[----:B------:R-:W-:-:S04]  /*2d10*/  FMUL.FTZ R183, R110, R110 ;  /* 0x0000006e6eb77220 */ /* 0x000fc80000410000 */
[C---:B------:R-:W-:Y:S01]  /*2d20*/  FMUL.FTZ R183, R124.reuse, R183 ;  /* 0x000000b77cb77220 */ /* 0x040fe20000410000 */
[----:B------:R-:W-:Y:S01]  /*2d30*/  FFMA.FTZ R124, R124, R185, R187 ;  /* 0x000000b97c7c7223 */ /* 0x000fe200000100bb */
[----:B-1----:R-:W-:Y:S02]  /*2d40*/  FADD.FTZ R0, R109, R0 ;  /* 0x000000006d007221 */ /* 0x002fe40000010000 */
[----:B------:R-:W-:Y:S01]  /*2d50*/  FMUL.FTZ R183, R183, R122 ;  /* 0x0000007ab7b77220 */ /* 0x000fe20000410000 */
[----:B--2---:R-:W-:-:S03]  /*2d60*/  FMUL.FTZ R124, R111, R124 ;  /* 0x0000007c6f7c7220 */ /* 0x004fc60000410000 */
[----:B------:R-:W-:Y:S02]  /*2d70*/  FFMA.FTZ R0, R111, R183, R0 ;  /* 0x000000b76f007223 */ /* 0x000fe40000010000 */
[----:B------:R-:W1:Y:S01]  /*2d80*/  SHFL.IDX PT, R185, R124, RZ, 0x1f ;  /* 0x00001fff7cb97589 */ /* 0x000e6200000e0000 */
[----:B------:R-:W2:Y:S03]  /*2d90*/  @!P2 LDC.64 R110, c[0x0][0x250] ;  /* 0x00009400ff6eab82 */ /* 0x000ea60000000a00 */
[----:B------:R-:W0:Y:S05]  /*2da0*/  SHFL.IDX PT, R187, R0, RZ, 0x1f ;  /* 0x00001fff00bb7589 */ /* 0x000e2a00000e0000 */
[----:B------:R-:W3:Y:S01]  /*2db0*/  @!P2 LDC.64 R182, c[0x0][0x258] ;  /* 0x00009600ffb6ab82 */ /* 0x000ee20000000a00 */
[----:B-1----:R-:W-:Y:S01]  /*2dc0*/  FMUL.FTZ R109, R185, R185 ;  /* 0x000000b9b96d7220 */ /* 0x002fe20000410000 */
[----:B0-----:R-:W-:-:S04]  /*2dd0*/  FFMA.FTZ R108, R187, UR9, R108 ;  /* 0x00000009bb6c7c23 */ /* 0x001fc8000801006c */
[----:B------:R-:W-:-:S05]  /*2de0*/  FSEL R109, R109, RZ, P1 ;  /* 0x000000ff6d6d7208 */ /* 0x000fca0000800000 */
[----:B------:R-:W-:Y:S01]  /*2df0*/  FADD.FTZ R122, R108, R109 ;  /* 0x0000006d6c7a7221 */ /* 0x000fe20000010000 */
[C---:B--2---:R-:W-:Y:S02]  /*2e00*/  @!P2 LEA R108, P3, R113.reuse, R110, 0x2 ;  /* 0x0000006e716ca211 */ /* 0x044fe400078610ff */
[C---:B---3--:R-:W-:Y:S01]  /*2e10*/  @!P2 LEA R110, P4, R113.reuse, R182, 0x2 ;  /* 0x000000b6716ea211 */ /* 0x048fe200078810ff */
[----:B------:R-:W0:Y:S01]  /*2e20*/  MUFU.RSQ R152, R122 ;  /* 0x0000007a00987308 */ /* 0x000e220000001400 */
[C-C-:B------:R-:W-:Y:S02]  /*2e30*/  @!P2 LEA.HI.X R109, R113.reuse, R111, R120.reuse, 0x2, P3 ;  /* 0x0000006f716da211 */ /* 0x140fe400018f1478 */
[----:B------:R-:W-:-:S03]  /*2e40*/  @!P2 LEA.HI.X R111, R113, R183, R120, 0x2, P4 ;  /* 0x000000b7716fa211 */ /* 0x000fc600020f1478 */
        /* <DEDUP_REMOVED lines=60> */
[----:B------:R-:W-:Y:S01]  /*3210*/  F2FP.F16.F32.PACK_AB R110, R131, R110 ;  /* 0x0000006e836e723e */ /* 0x000fe200000000ff */
[----:B------:R-:W-:Y:S01]  /*3220*/  FFMA.FTZ R120, R75, R120, R107 ;  /* 0x000000784b787223 */ /* 0x000fe2000001006b */
[----:B------:R-:W-:Y:S01]  /*3230*/  F2FP.F16.F32.PACK_AB R111, R122, R111 ;  /* 0x0000006f7a6f723e */ /* 0x000fe200000000ff */
[----:B------:R-:W-:Y:S01]  /*3240*/  FFMA.FTZ R122, R60, R143, R92 ;  /* 0x0000008f3c7a7223 */ /* 0x000fe2000001005c */
[----:B------:R-:W-:Y:S01]  /*3250*/  FFMA.FTZ R131, R61, R134, R93 ;  /* 0x000000863d837223 */ /* 0x000fe2000001005d */
[----:B------:R-:W-:Y:S01]  /*3260*/  FMUL.FTZ R135, R152, R135 ;  /* 0x0000008798877220 */ /* 0x000fe20000410000 */
[----:B0-----:R-:W-:-:S04]  /*3270*/  IMAD.WIDE.U32 R118, R119, 0x10, R108 ;  /* 0x0000001077767825 */ /* 0x001fc800078e006c */
[C---:B------:R-:W-:Y:S01]  /*3280*/  FMUL.FTZ R130, R152.reuse, R137 ;  /* 0x0000008998827220 */ /* 0x040fe20000410000 */
[C---:B------:R-:W-:Y:S01]  /*3290*/  FMUL.FTZ R139, R152.reuse, R139 ;  /* 0x0000008b988b7220 */ /* 0x040fe20000410000 */
[----:B------:R-:W-:Y:S01]  /*32a0*/  FMUL.FTZ R132, R152, R141 ;  /* 0x0000008d98847220 */ /* 0x000fe20000410000 */
[----:B------:R-:W-:Y:S01]  /*32b0*/  IMAD.WIDE.U32 R124, R125, 0x10, R108 ;  /* 0x000000107d7c7825 */ /* 0x000fe200078e006c */
[----:B------:R-:W-:-:S03]  /*32c0*/  F2FP.F16.F32.PACK_AB R122, R131, R122 ;  /* 0x0000007a837a723e */ /* 0x000fc600000000ff */
        /* <DEDUP_REMOVED lines=62> */
.L_x_15898:
[----:B------:R-:W-:Y:S05]  /*36b0*/  BSYNC B0 ;  /* 0x0000000000007941 */ /* 0x000fea0003800000 */
.L_x_15897:
[----:B------:R-:W-:Y:S02]  /*36c0*/  IADD3 R113, R113, UR10, RZ ;  /* 0x0000000a71717c10 */ /* 0x000fe4000fffe0ff */
[----:B------:R-:W-:Y:S02]  /*36d0*/  SEL R0, RZ, 0x1, P0 ;  /* 0x00000001ff007807 */ /* 0x000fe40000000000 */
[----:B------:R-:W-:-:S13]  /*36e0*/  ISETP.GE.AND P2, PT, R113, UR11, PT ;  /* 0x0000000b71007c0c */ /* 0x000fda000bf46270 */
[----:B------:R-:W-:Y:S05]  /*36f0*/  @!P2 BRA `(.L_x_15899) ;  /* 0xffffffcc006ca947 */ /* 0x000fea000383ffff */
[----:B------:R-:W-:Y:S05]  /*3700*/  EXIT ;  /* 0x000000000000794d */ /* 0x000fea0003800000 */
.L_x_15896:
[----:B------:R-:W-:Y:S01]  /*3710*/  HFMA2.MMA R130, -RZ, RZ, 0, 5.9604644775390625e-08 ;  /* 0x00000001ff827435 */ /* 0x000fe200000001ff */
[----:B------:R-:W-:Y:S02]  /*3720*/  MOV R185, R122 ;  /* 0x0000007a00b97202 */ /* 0x000fe40000000f00 */
[----:B------:R-:W-:Y:S02]  /*3730*/  MOV R187, 0x1f ;  /* 0x0000001f00bb7802 */ /* 0x000fe40000000f00 */
[----:B------:R-:W-:-:S07]  /*3740*/  MOV R126, 0xffffffff ;  /* 0xffffffff007e7802 */ /* 0x000fce0000000f00 */
[----:B-----5:R-:W-:Y:S05]  /*3750*/  WARPSYNC.COLLECTIVE R126, `(.L_x_15900) ;  /* 0x000000007e087348 */ /* 0x020fea0003c00000 */
[----:B------:R0:W1:Y:S02]  /*3760*/  SHFL.BFLY P2, R128, R185, R130, R187 ;  /* 0x0c000082b9807389 */ /* 0x00006400000400bb */
[----:B01---5:R-:W-:Y:S01]  /*3770*/  ENDCOLLECTIVE ;  /* 0x000000000000791b */ /* 0x023fe20003800000 */
.L_x_15900:
[----:B------:R-:W-:Y:S01]  /*3780*/  HFMA2.MMA R130, -RZ, RZ, 0, 1.1920928955078125e-07 ;  /* 0x00000002ff827435 */ /* 0x000fe200000001ff */
[----:B------:R-:W-:-:S05]  /*3790*/  MOV R109, R128 ;  /* 0x00000080006d7202 */ /* 0x000fca0000000f00 */
[----:B------:R-:W-:-:S05]  /*37a0*/  FADD.FTZ R109, R122, R109 ;  /* 0x0000006d7a6d7221 */ /* 0x000fca0000010000 */
[----:B------:R-:W-:-:S07]  /*37b0*/  MOV R185, R109 ;  /* 0x0000006d00b97202 */ /* 0x000fce0000000f00 */
[----:B------:R-:W-:Y:S05]  /*37c0*/  WARPSYNC.COLLECTIVE R126, `(.L_x_15901) ;  /* 0x000000007e087348 */ /* 0x000fea0003c00000 */
[----:B------:R0:W1:Y:S02]  /*37d0*/  SHFL.BFLY P2, R128, R185, R130, R187 ;  /* 0x0c000082b9807389 */ /* 0x00006400000400bb */
[----:B01----:R-:W-:Y:S01]  /*37e0*/  ENDCOLLECTIVE ;  /* 0x000000000000791b */ /* 0x003fe20003800000 */
.L_x_15901:
[----:B------:R-:W-:Y:S01]  /*37f0*/  HFMA2.MMA R130, -RZ, RZ, 0, 2.384185791015625e-07 ;  /* 0x00000004ff827435 */ /* 0x000fe200000001ff */
[----:B------:R-:W-:-:S05]  /*3800*/  MOV R0, R128 ;  /* 0x0000008000007202 */ /* 0x000fca0000000f00 */
[----:B------:R-:W-:-:S05]  /*3810*/  FADD.FTZ R111, R109, R0 ;  /* 0x000000006d6f7221 */ /* 0x000fca0000010000 */
[----:B------:R-:W-:-:S07]  /*3820*/  MOV R185, R111 ;  /* 0x0000006f00b97202 */ /* 0x000fce0000000f00 */
[----:B------:R-:W-:Y:S05]  /*3830*/  WARPSYNC.COLLECTIVE R126, `(.L_x_15902) ;  /* 0x000000007e087348 */ /* 0x000fea0003c00000 */
[----:B------:R0:W1:Y:S02]  /*3840*/  SHFL.BFLY P2, R128, R185, R130, R187 ;  /* 0x0c000082b9807389 */ /* 0x00006400000400bb */
[----:B01----:R-:W-:Y:S01]  /*3850*/  ENDCOLLECTIVE ;  /* 0x000000000000791b */ /* 0x003fe20003800000 */
.L_x_15902:
[----:B------:R-:W-:Y:S01]  /*3860*/  HFMA2.MMA R130, -RZ, RZ, 0, 4.76837158203125e-07 ;  /* 0x00000008ff827435 */ /* 0x000fe200000001ff */
[----:B------:R-:W-:-:S05]  /*3870*/  MOV R0, R128 ;  /* 0x0000008000007202 */ /* 0x000fca0000000f00 */
[----:B------:R-:W-:-:S05]  /*3880*/  FADD.FTZ R124, R111, R0 ;  /* 0x000000006f7c7221 */ /* 0x000fca0000010000 */
[----:B------:R-:W-:-:S07]  /*3890*/  MOV R185, R124 ;  /* 0x0000007c00b97202 */ /* 0x000fce0000000f00 */
[----:B------:R-:W-:Y:S05]  /*38a0*/  WARPSYNC.COLLECTIVE R126, `(.L_x_15903) ;  /* 0x000000007e087348 */ /* 0x000fea0003c00000 */
[----:B------:R0:W1:Y:S02]  /*38b0*/  SHFL.BFLY P2, R128, R185, R130, R187 ;  /* 0x0c000082b9807389 */ /* 0x00006400000400bb */
[----:B01----:R-:W-:Y:S01]  /*38c0*/  ENDCOLLECTIVE ;  /* 0x000000000000791b */ /* 0x003fe20003800000 */
.L_x_15903:
[----:B------:R-:W-:Y:S01]  /*38d0*/  HFMA2.MMA R130, -RZ, RZ, 0, 9.5367431640625e-07 ;  /* 0x00000010ff827435 */ /* 0x000fe200000001ff */
[----:B------:R-:W-:-:S05]  /*38e0*/  MOV R183, R128 ;  /* 0x0000008000b77202 */ /* 0x000fca0000000f00 */
[----:B------:R-:W-:-:S05]  /*38f0*/  FADD.FTZ R183, R124, R183 ;  /* 0x000000b77cb77221 */ /* 0x000fca0000010000 */
[----:B------:R-:W-:-:S07]  /*3900*/  MOV R185, R183 ;  /* 0x000000b700b97202 */ /* 0x000fce0000000f00 */
[----:B------:R-:W-:Y:S05]  /*3910*/  WARPSYNC.COLLECTIVE R126, `(.L_x_15904) ;  /* 0x000000007e087348 */ /* 0x000fea0003c00000 */
[----:B------:R0:W1:Y:S02]  /*3920*/  SHFL.BFLY P2, R128, R185, R130, R187 ;  /* 0x0c000082b9807389 */ /* 0x00006400000400bb */
[----:B01----:R-:W-:Y:S01]  /*3930*/  ENDCOLLECTIVE ;  /* 0x000000000000791b */ /* 0x003fe20003800000 */
.L_x_15904:
        /* <DEDUP_REMOVED lines=72> */
.L_x_15905:
[----:B------:R-:W-:Y:S01]  /*3dc0*/  HFMA2.MMA R130, -RZ, RZ, 0, 1.1920928955078125e-07 ;  /* 0x00000002ff827435 */ /* 0x000fe200000001ff */
[----:B------:R-:W-:-:S05]  /*3dd0*/  MOV R109, R128 ;  /* 0x00000080006d7202 */ /* 0x000fca0000000f00 */
[----:B------:R-:W-:-:S05]  /*3de0*/  FADD.FTZ R109, R0, R109 ;  /* 0x0000006d006d7221 */ /* 0x000fca0000010000 */
[----:B------:R-:W-:-:S07]  /*3df0*/  MOV R185, R109 ;  /* 0x0000006d00b97202 */ /* 0x000fce0000000f00 */
[----:B------:R-:W-:Y:S05]  /*3e00*/  WARPSYNC.COLLECTIVE R126, `(.L_x_15906) ;  /* 0x000000007e087348 */ /* 0x000fea0003c00000 */
[----:B------:R0:W1:Y:S02]  /*3e10*/  SHFL.BFLY P2, R128, R185, R130, R187 ;  /* 0x0c000082b9807389 */ /* 0x00006400000400bb */
[----:B01----:R-:W-:Y:S01]  /*3e20*/  ENDCOLLECTIVE ;  /* 0x000000000000791b */ /* 0x003fe20003800000 */
.L_x_15906:
[----:B------:R-:W-:Y:S01]  /*3e30*/  HFMA2.MMA R130, -RZ, RZ, 0, 2.384185791015625e-07 ;  /* 0x00000004ff827435 */ /* 0x000fe200000001ff */
[----:B------:R-:W-:-:S05]  /*3e40*/  MOV R122, R128 ;  /* 0x00000080007a7202 */ /* 0x000fca0000000f00 */
[----:B------:R-:W-:-:S05]  /*3e50*/  FADD.FTZ R122, R109, R122 ;  /* 0x0000007a6d7a7221 */ /* 0x000fca0000010000 */
[----:B------:R-:W-:-:S07]  /*3e60*/  MOV R185, R122 ;  /* 0x0000007a00b97202 */ /* 0x000fce0000000f00 */
[----:B------:R-:W-:Y:S05]  /*3e70*/  WARPSYNC.COLLECTIVE R126, `(.L_x_15907) ;  /* 0x000000007e087348 */ /* 0x000fea0003c00000 */
[----:B------:R0:W1:Y:S02]  /*3e80*/  SHFL.BFLY P2, R128, R185, R130, R187 ;  /* 0x0c000082b9807389 */ /* 0x00006400000400bb */
[----:B01----:R-:W-:Y:S01]  /*3e90*/  ENDCOLLECTIVE ;  /* 0x000000000000791b */ /* 0x003fe20003800000 */
.L_x_15907:
[----:B------:R-:W-:Y:S01]  /*3ea0*/  HFMA2.MMA R130, -RZ, RZ, 0, 4.76837158203125e-07 ;  /* 0x00000008ff827435 */ /* 0x000fe200000001ff */
[----:B------:R-:W-:-:S05]  /*3eb0*/  MOV R111, R128 ;  /* 0x00000080006f7202 */ /* 0x000fca0000000f00 */
[----:B------:R-:W-:-:S05]  /*3ec0*/  FADD.FTZ R111, R122, R111 ;  /* 0x0000006f7a6f7221 */ /* 0x000fca0000010000 */
[----:B------:R-:W-:-:S07]  /*3ed0*/  MOV R185, R111 ;  /* 0x0000006f00b97202 */ /* 0x000fce0000000f00 */
[----:B------:R-:W-:Y:S05]  /*3ee0*/  WARPSYNC.COLLECTIVE R126, `(.L_x_15908) ;  /* 0x000000007e087348 */ /* 0x000fea0003c00000 */
[----:B------:R0:W1:Y:S02]  /*3ef0*/  SHFL.BFLY P2, R128, R185, R130, R187 ;  /* 0x0c000082b9807389 */ /* 0x00006400000400bb */
[----:B01----:R-:W-:Y:S01]  /*3f00*/  ENDCOLLECTIVE ;  /* 0x000000000000791b */ /* 0x003fe20003800000 */
.L_x_15908:
[----:B------:R-:W-:Y:S01]  /*3f10*/  HFMA2.MMA R130, -RZ, RZ, 0, 9.5367431640625e-07 ;  /* 0x00000010ff827435 */ /* 0x000fe200000001ff */
[----:B------:R-:W-:-:S05]  /*3f20*/  MOV R124, R128 ;  /* 0x00000080007c7202 */ /* 0x000fca0000000f00 */
[----:B------:R-:W-:-:S05]  /*3f30*/  FADD.FTZ R124, R111, R124 ;  /* 0x0000007c6f7c7221 */ /* 0x000fca0000010000 */
[----:B------:R-:W-:-:S07]  /*3f40*/  MOV R185, R124 ;  /* 0x0000007c00b97202 */ /* 0x000fce0000000f00 */
[----:B------:R-:W-:Y:S05]  /*3f50*/  WARPSYNC.COLLECTIVE R126, `(.L_x_15909) ;  /* 0x000000007e087348 */ /* 0x000fea0003c00000 */
[----:B------:R0:W1:Y:S02]  /*3f60*/  SHFL.BFLY P2, R128, R185, R130, R187 ;  /* 0x0c000082b9807389 */ /* 0x00006400000400bb */
[----:B01----:R-:W-:Y:S01]  /*3f70*/  ENDCOLLECTIVE ;  /* 0x000000000000791b */ /* 0x003fe20003800000 */
.L_x_15909:
[----:B------:R-:W-:Y:S01]  /*3f80*/  MOV R183, R128 ;  /* 0x0000008000b77202 */ /* 0x000fe20000000f00 */
[----:B------:R-:W-:Y:S06]  /*3f90*/  BRA `(.L_x_15910) ;  /* 0xffffffe800587947 */ /* 0x000fec000383ffff */
.L_x_15911:
        /* <DEDUP_REMOVED lines=14> */
.L_x_30271:


//--------------------- .text._ZN10layer_norm13ln_fwd_kernelINS_13Kernel_traitsIf6__halfS2_S2_fjLj8192ELj1ELj1ELj8ELj16ENS_18Kernel_traits_baseILj8192EfS2_S2_S2_fjLj256EEEEELb1ELb0ELb0ELb0EEEvNS_9FwdParamsE --------------------------
	.section	.text._ZN10layer_norm13ln_fwd_kernelINS_13Kernel_traitsIf6__halfS2_S2_fjLj8192ELj1ELj1ELj8ELj16ENS_18Kernel_traits_baseILj8192EfS2_S2_S2_fjLj256EEEEELb1ELb0ELb0ELb0EEEvNS_9FwdParamsE,"ax",@progbits
	.align	128
        .global         _ZN10layer_norm13ln_fwd_kernelINS_13Kernel_traitsIf6__halfS2_S2_fjLj8192ELj1ELj1ELj8ELj16ENS_18Kernel_traits_baseILj8192EfS2_S2_S2_fjLj256EEEEELb1ELb0ELb0ELb0EEEvNS_9FwdParamsE
        .type           _ZN10layer_norm13ln_fwd_kernelINS_13Kernel_traitsIf6__halfS2_S2_fjLj8192ELj1ELj1ELj8ELj16ENS_18Kernel_traits_baseILj8192EfS2_S2_S2_fjLj256EEEEELb1ELb0ELb0ELb0EEEvNS_9FwdParamsE,@function
        .size           _ZN10layer_norm13ln_fwd_kernelINS_13Kernel_traitsIf6__halfS2_S2_fjLj8192ELj1ELj1ELj8ELj16ENS_18Kernel_traits_baseILj8192EfS2_S2_S2_fjLj256EEEEELb1ELb0ELb0ELb0EEEvNS_9FwdParamsE,(.L_x_30272 - _ZN10layer_norm13ln_fwd_kernelINS_13Kernel_traitsIf6__halfS2_S2_fjLj8192ELj1ELj1ELj8ELj16ENS_18Kernel_traits_baseILj8192EfS2_S2_S2_fjLj256EEEEELb1ELb0ELb0ELb0EEEvNS_9FwdParamsE)
        .other          _ZN10layer_norm13ln_fwd_kernelINS_13Kernel_traitsIf6__halfS2_S2_fjLj8192ELj1ELj1ELj8ELj16ENS_18Kernel_traits_baseILj8192EfS2_S2_S2_fjLj256EEEEELb1ELb0ELb0ELb0EEEvNS_9FwdParamsE,@"STO_CUDA_ENTRY STV_DEFAULT"
_ZN10layer_norm13ln_fwd_kernelINS_13Kernel_traitsIf6__halfS2_S2_fjLj8192ELj1ELj1ELj8ELj16ENS_18Kernel_traits_baseILj8192EfS2_S2_S2_fjLj256EEEEELb1ELb0ELb0ELb0EEEvNS_9FwdParamsE:
.text._ZN10layer_norm13ln_fwd_kernelINS_13Kernel_traitsIf6__halfS2_S2_fjLj8192ELj1ELj1ELj8ELj16ENS_18Kernel_traits_baseILj8192EfS2_S2_S2_fjLj256EEEEELb1ELb0ELb0ELb0EEEvNS_9FwdParamsE:
        /* <DEDUP_REMOVED lines=25> */
[----:B---3--:R-:W-:-:S04]  /*0190*/  @P0 IADD3 R88, P1, R6, R9, RZ ;  /* 0x0000000906580210 */ /* 0x008fc80007f3e0ff */
        /* <DEDUP_REMOVED lines=84> */
.L_x_15913:
[----:B------:R-:W-:Y:S05]  /*06e0*/  BSYNC B0 ;  /* 0x0000000000007941 */ /* 0x000fea0003800000 */
.L_x_15912:
        /* <DEDUP_REMOVED lines=18> */
.L_x_15915:
[----:B------:R-:W-:Y:S05]  /*0810*/  BSYNC B0 ;  /* 0x0000000000007941 */ /* 0x000fea0003800000 */
.L_x_15914:
        /* <DEDUP_REMOVED lines=18> */
.L_x_15917:
[----:B------:R-:W-:Y:S05]  /*0940*/  BSYNC B0 ;  /* 0x0000000000007941 */ /* 0x000fea0003800000 */
.L_x_15916:
        /* <DEDUP_REMOVED lines=17> */
.L_x_15919:
[----:B------:R-:W-:Y:S05]  /*0a60*/  BSYNC B0 ;  /* 0x0000000000007941 */ /* 0x000fea0003800000 */
.L_x_15918:
        /* <DEDUP_REMOVED lines=31> */
[----:B------:R-:W-:Y:S01]  /*0c60*/  IMAD R90, R90, -0x2daee0ad, RZ ;  /* 0xd2511f535a5a7824 */ /* 0x000fe200078e02ff */
[----:B------:R-:W-:Y:S01]  /*0c70*/  IADD3 R71, R0, R71, RZ ;  /* 0x0000004700477210 */ /* 0x000fe20007ffe0ff */
[----:B------:R-:W-:Y:S01]  /*0c80*/  IMAD.MOV.U32 R0, RZ, RZ, 0x1 ;  /* 0x00000001ff007424 */ /* 0x000fe200078e00ff */
[----:B------:R3:W4:Y:S01]  /*0c90*/  MUFU.RCP R76, R69 ;  /* 0x00000045004c7308 */ /* 0x0007220000001000 */
[----:B------:R-:W-:Y:S01]  /*0ca0*/  LOP3.LUT R86, R77, UR36, R86, 0x96, !PT ;  /* 0x000000244d567c12 */ /* 0x000fe2000f8e9656 */
[----:B------:R-:W-:Y:S01]  /*0cb0*/  HFMA2.MMA R77, -RZ, RZ, 0, 0 ;  /* 0x00000000ff4d7435 */ /* 0x000fe200000001ff */
[----:B------:R-:W-:Y:S01]  /*0cc0*/  IMAD.SHL.U32 R78, R71, 0x8, RZ ;  /* 0x00000008474e7824 */ /* 0x000fe200078e00ff */
[----:B------:R-:W-:Y:S01]  /*0cd0*/  UISETP.NE.AND UP1, UPT, UR8, URZ, UPT ;  /* 0x0000003f0800728c */ /* 0x000fe2000bf25270 */
[----:B------:R-:W-:Y:S01]  /*0ce0*/  ULDC.64 UR10, c[0x0][0x230] ;  /* 0x00008c00000a7ab9 */ /* 0x000fe20000000a00 */
[----:B------:R-:W-:Y:S01]  /*0cf0*/  ULDC.64 UR12, c[0x0][0x238] ;  /* 0x00008e00000c7ab9 */ /* 0x000fe20000000a00 */
[----:B------:R-:W-:Y:S01]  /*0d00*/  ULDC.64 UR14, c[0x0][0x240] ;  /* 0x00009000000e7ab9 */ /* 0x000fe20000000a00 */
[----:B------:R-:W-:-:S07]  /*0d10*/  ULDC.64 UR18, c[0x0][0x210] ;  /* 0x0000840000127ab9 */ /* 0x000fce0000000a00 */
.L_x_16161:
        /* <DEDUP_REMOVED lines=16> */
[----:B---3--:R-:W-:Y:S01]  /*0e20*/  @P0 HADD2.F32 R92, -RZ, R68.H0_H0 ;  /* 0x20000044ff5c0230 */ /* 0x008fe20000004100 */
        /* <DEDUP_REMOVED lines=21> */
.L_x_15923:
[----:B------:R-:W-:-:S07]  /*0f80*/  IMAD.MOV.U32 R98, RZ, RZ, R84 ;  /* 0x000000ffff627224 */ /* 0x000fce00078e0054 */
.L_x_15924:
[----:B------:R-:W-:Y:S05]  /*0f90*/  BSYNC B1 ;  /* 0x0000000000017941 */ /* 0x000fea0003800000 */
.L_x_15922:
        /* <DEDUP_REMOVED lines=16> */
.L_x_15928:
[----:B------:R-:W-:Y:S05]  /*10a0*/  BSYNC B2 ;  /* 0x0000000000027941 */ /* 0x000fea0003800000 */
.L_x_15927:
        /* <DEDUP_REMOVED lines=44> */
.L_x_15926:
[----:B------:R-:W-:Y:S05]  /*1370*/  BSYNC B1 ;  /* 0x0000000000017941 */ /* 0x000fea0003800000 */
.L_x_15925:
[----:B------:R-:W3:Y:S01]  /*1380*/  LDC R96, c[0x0][0x298] ;  /* 0x0000a600ff607b82 */ /* 0x000ee20000000800 */
[----:B------:R-:W-:Y:S01]  /*1390*/  I2FP.F32.U32 R131, R98 ;  /* 0x0000006200837245 */ /* 0x000fe20000201000 */
[----:B------:R-:W-:Y:S01]  /*13a0*/  HFMA2.MMA R98, -RZ, RZ, 0.1171875, 0 ;  /* 0x2f800000ff627435 */ /* 0x000fe200000001ff */
[----:B-----5:R-:W-:Y:S01]  /*13b0*/  HADD2.F32 R133, -RZ, R68.H0_H0 ;  /* 0x20000044ff857230 */ /* 0x020fe20000004100 */
[C---:B------:R-:W-:Y:S01]  /*13c0*/  ISETP.NE.AND P1, PT, R110.reuse, 0x1, PT ;  /* 0x000000016e00780c */ /* 0x040fe20003f25270 */
[----:B------:R-:W-:Y:S01]  /*13d0*/  @P0 HADD2.F32 R88, -RZ, R120.H0_H0 ;  /* 0x20000078ff580230 */ /* 0x000fe20000004100 */
[----:B------:R-:W-:Y:S01]  /*13e0*/  BSSY B1, `(.L_x_15929) ;  /* 0x0000014000017945 */ /* 0x000fe20003800000 */
[----:B------:R-:W-:Y:S01]  /*13f0*/  VIADD R112, R110, 0x1 ;  /* 0x000000016e707836 */ /* 0x000fe20000000000 */
[----:B------:R-:W0:Y:S01]  /*1400*/  LDC R94, c[0x0][0x294] ;  /* 0x0000a500ff5e7b82 */ /* 0x000e220000000800 */
[----:B------:R-:W-:-:S03]  /*1410*/  FMUL.FTZ R133, R133, R92 ;  /* 0x0000005c85857220 */ /* 0x000fc60000410000 */
[----:B------:R-:W-:Y:S01]  /*1420*/  FFMA.FTZ R131, R131, R98, 1.1641532182693481445e-10 ;  /* 0x2f00000083837423 */ /* 0x000fe20000010062 */
[----:B---3--:R-:W-:-:S04]  /*1430*/  FMUL.FTZ R133, R133, R96 ;  /* 0x0000006085857220 */ /* 0x008fc80000410000 */
[----:B0-----:R-:W-:-:S04]  /*1440*/  FSETP.GTU.FTZ.AND P2, PT, R131, R94, PT ;  /* 0x0000005e8300720b */ /* 0x001fc80003f5c000 */
        /* <DEDUP_REMOVED lines=12> */
.L_x_15930:
[----:B------:R-:W-:-:S07]  /*1510*/  IMAD.MOV.U32 R88, RZ, RZ, R84 ;  /* 0x000000ffff587224 */ /* 0x000fce00078e0054 */
.L_x_15931:
[----:B------:R-:W-:Y:S05]  /*1520*/  BSYNC B1 ;  /* 0x0000000000017941 */ /* 0x000fea0003800000 */
.L_x_15929:
        /* <DEDUP_REMOVED lines=16> */
.L_x_15935:
[----:B------:R-:W-:Y:S05]  /*1630*/  BSYNC B2 ;  /* 0x0000000000027941 */ /* 0x000fea0003800000 */
.L_x_15934:
        /* <DEDUP_REMOVED lines=44> */
.L_x_15933:
[----:B------:R-:W-:Y:S05]  /*1900*/  BSYNC B1 ;  /* 0x0000000000017941 */ /* 0x000fea0003800000 */
.L_x_15932:
        /* <DEDUP_REMOVED lines=22> */
.L_x_15937:
[----:B------:R-:W-:-:S07]  /*1a70*/  MOV R68, R84 ;  /* 0x0000005400447202 */ /* 0x000fce0000000f00 */
.L_x_15938:
[----:B------:R-:W-:Y:S05]  /*1a80*/  BSYNC B1 ;  /* 0x0000000000017941 */ /* 0x000fea0003800000 */
.L_x_15936:
        /* <DEDUP_REMOVED lines=16> */
.L_x_15942:
[----:B------:R-:W-:Y:S05]  /*1b90*/  BSYNC B2 ;  /* 0x0000000000027941 */ /* 0x000fea0003800000 */
.L_x_15941:
        /* <DEDUP_REMOVED lines=44> */
.L_x_15940:
[----:B------:R-:W-:Y:S05]  /*1e60*/  BSYNC B1 ;  /* 0x0000000000017941 */ /* 0x000fea0003800000 */
.L_x_15939:
        /* <DEDUP_REMOVED lines=21> */
.L_x_15944:
[----:B------:R-:W-:-:S07]  /*1fc0*/  IMAD.MOV.U32 R68, RZ, RZ, R84 ;  /* 0x000000ffff447224 */ /* 0x000fce00078e0054 */
.L_x_15945:
[----:B------:R-:W-:Y:S05]  /*1fd0*/  BSYNC B1 ;  /* 0x0000000000017941 */ /* 0x000fea0003800000 */
.L_x_15943:
        /* <DEDUP_REMOVED lines=16> */
.L_x_15949:
[----:B------:R-:W-:Y:S05]  /*20e0*/  BSYNC B2 ;  /* 0x0000000000027941 */ /* 0x000fea0003800000 */
.L_x_15948:
        /* <DEDUP_REMOVED lines=44> */
.L_x_15947:
[----:B------:R-:W-:Y:S05]  /*23b0*/  BSYNC B1 ;  /* 0x0000000000017941 */ /* 0x000fea0003800000 */
.L_x_15946:
        /* <DEDUP_REMOVED lines=21> */
.L_x_15951:
[----:B------:R-:W-:-:S07]  /*2510*/  MOV R88, R84 ;  /* 0x0000005400587202 */ /* 0x000fce0000000f00 */
.L_x_15952:
[----:B------:R-:W-:Y:S05]  /*2520*/  BSYNC B1 ;  /* 0x0000000000017941 */ /* 0x000fea0003800000 */
.L_x_15950:
        /* <DEDUP_REMOVED lines=16> */
.L_x_15956:
[----:B------:R-:W-:Y:S05]  /*2630*/  BSYNC B2 ;  /* 0x0000000000027941 */ /* 0x000fea0003800000 */
.L_x_15955:
        /* <DEDUP_REMOVED lines=44> */
.L_x_15954:
[----:B------:R-:W-:Y:S05]  /*2900*/  BSYNC B1 ;  /* 0x0000000000017941 */ /* 0x000fea0003800000 */
.L_x_15953:
        /* <DEDUP_REMOVED lines=21> */
.L_x_15958:
[----:B------:R-:W-:-:S07]  /*2a60*/  IMAD.MOV.U32 R88, RZ, RZ, R84 ;  /* 0x000000ffff587224 */ /* 0x000fce00078e0054 */
.L_x_15959:
[----:B------:R-:W-:Y:S05]  /*2a70*/  BSYNC B1 ;  /* 0x0000000000017941 */ /* 0x000fea0003800000 */
.L_x_15957:
        /* <DEDUP_REMOVED lines=16> */
.L_x_15963:
[----:B------:R-:W-:Y:S05]  /*2b80*/  BSYNC B2 ;  /* 0x0000000000027941 */ /* 0x000fea0003800000 */
.L_x_15962:
        /* <DEDUP_REMOVED lines=44> */
.L_x_15961:
[----:B------:R-:W-:Y:S05]  /*2e50*/  BSYNC B1 ;  /* 0x0000000000017941 */ /* 0x000fea0003800000 */
.L_x_15960:
        /* <DEDUP_REMOVED lines=21> */
.L_x_15965:
[----:B------:R-:W-:-:S07]  /*2fb0*/  MOV R70, R84 ;  /* 0x0000005400467202 */ /* 0x000fce0000000f00 */
.L_x_15966:
[----:B------:R-:W-:Y:S05]  /*2fc0*/  BSYNC B1 ;  /* 0x0000000000017941 */ /* 0x000fea0003800000 */
.L_x_15964:
        /* <DEDUP_REMOVED lines=16> */
.L_x_15970:
[----:B------:R-:W-:Y:S05]  /*30d0*/  BSYNC B2 ;  /* 0x0000000000027941 */ /* 0x000fea0003800000 */
.L_x_15969:
        /* <DEDUP_REMOVED lines=44> */
.L_x_15968:
[----:B------:R-:W-:Y:S05]  /*33a0*/  BSYNC B1 ;  /* 0x0000000000017941 */ /* 0x000fea0003800000 */
.L_x_15967:
        /* <DEDUP_REMOVED lines=21> */
.L_x_15972:
[----:B------:R-:W-:-:S07]  /*3500*/  IMAD.MOV.U32 R70, RZ, RZ, R84 ;  /* 0x000000ffff467224 */ /* 0x000fce00078e0054 */
.L_x_15973:
[----:B------:R-:W-:Y:S05]  /*3510*/  BSYNC B1 ;  /* 0x0000000000017941 */ /* 0x000fea0003800000 */
.L_x_15971:
        /* <DEDUP_REMOVED lines=18> */
.L_x_15977:
[----:B------:R-:W-:Y:S05]  /*3640*/  BSYNC B2 ;  /* 0x0000000000027941 */ /* 0x000fea0003800000 */
.L_x_15976:
        /* <DEDUP_REMOVED lines=44> */
.L_x_15975:
[----:B------:R-:W-:Y:S05]  /*3910*/  BSYNC B1 ;  /* 0x0000000000017941 */ /* 0x000fea0003800000 */
.L_x_15974:
[----:B------:R-:W-:Y:S01]  /*3920*/  I2FP.F32.U32 R69, R70 ;  /* 0x0000004600457245 */ /* 0x000fe20000201000 */
[----:B------:R-:W-:Y:S01]  /*3930*/  HADD2.F32 R71, -RZ, R71.H1_H1 ;  /* 0x30000047ff477230 */ /* 0x000fe20000004100 */
[----:B------:R-:W-:Y:S01]  /*3940*/  SEL R147, RZ, 0x10000, P5 ;  /* 0x00010000ff937807 */ /* 0x000fe20002800000 */
[----:B------:R-:W-:Y:S01]  /*3950*/  @P0 HADD2.F32 R68, -RZ, R123.H1_H1 ;  /* 0x3000007bff440230 */ /* 0x000fe20000004100 */
        /* <DEDUP_REMOVED lines=8> */
[----:B------:R-:W-:Y:S02]  /*39e0*/  FSEL R145, R71, RZ, !P6 ;  /* 0x000000ff47917208 */ /* 0x000fe40007000000 */
[----:B------:R-:W-:Y:S02]  /*39f0*/  SEL R96, RZ, 0x1000000, P6 ;  /* 0x01000000ff607807 */ /* 0x000fe40003000000 */
[----:B------:R-:W-:Y:S01]  /*3a00*/  F2FP.F16.F32.PACK_AB R70, R141, R139 ;  /* 0x0000008b8d46723e */ /* 0x000fe200000000ff */
[----:B------:R-:W-:Y:S01]  /*3a10*/  @P0 FADD.FTZ R145, R68, R145 ;  /* 0x0000009144910221 */ /* 0x000fe20000010000 */
[----:B------:R-:W-:Y:S01]  /*3a20*/  LOP3.LUT R94, R94, R96, R147, 0xfe, !PT ;  /* 0x000000605e5e7212 */ /* 0x000fe200078efe93 */
[----:B------:R-:W-:Y:S01]  /*3a30*/  IMAD.WIDE.U32 R146, R146, 0x1000000, RZ ;  /* 0x0100000092927825 */ /* 0x000fe200078e00ff */
[----:B------:R-:W-:-:S02]  /*3a40*/  LEA R148, P0, R80, UR12, 0x4 ;  /* 0x0000000c50947c11 */ /* 0x000fc4000f8020ff */
[----:B------:R-:W-:Y:S02]  /*3a50*/  F2FP.F16.F32.PACK_AB R69, R137, R135 ;  /* 0x000000878945723e */ /* 0x000fe400000000ff */
[----:B------:R-:W-:Y:S02]  /*3a60*/  LEA.HI.X R149, R80, UR13, RZ, 0x4, P0 ;  /* 0x0000000d50957c11 */ /* 0x000fe400080f24ff */
[----:B------:R-:W-:Y:S02]  /*3a70*/  F2FP.F16.F32.PACK_AB R68, R133, R131 ;  /* 0x000000838544723e */ /* 0x000fe400000000ff */
[----:B------:R-:W-:Y:S02]  /*3a80*/  F2FP.F16.F32.PACK_AB R71, R145, R143 ;  /* 0x0000008f9147723e */ /* 0x000fe400000000ff */
[----:B------:R-:W-:Y:S02]  /*3a90*/  LOP3.LUT R147, R147, R94, R151, 0xfe, !PT ;  /* 0x0000005e93937212 */ /* 0x000fe400078efe97 */
[----:B------:R-:W-:Y:S01]  /*3aa0*/  SEL R94, RZ, 0x1, P1 ;  /* 0x00000001ff5e7807 */ /* 0x000fe20000800000 */
[----:B------:R0:W-:Y:S01]  /*3ab0*/  STG.E.128 desc[UR4][R148.64], R68 ;  /* 0x0000004494007986 */ /* 0x0001e2000c101d04 */
[----:B------:R-:W-:-:S02]  /*3ac0*/  SEL R96, RZ, 0x1, P5 ;  /* 0x00000001ff607807 */ /* 0x000fc40002800000 */
        /* <DEDUP_REMOVED lines=11> */
.L_x_15921:
[----:B------:R-:W-:Y:S05]  /*3b80*/  BSYNC B0 ;  /* 0x0000000000007941 */ /* 0x000fea0003800000 */
.L_x_15920:
        /* <DEDUP_REMOVED lines=23> */
.L_x_15981:
[----:B------:R-:W-:-:S07]  /*3d00*/  IMAD.MOV.U32 R100, RZ, RZ, R84 ;  /* 0x000000ffff647224 */ /* 0x000fce00078e0054 */
.L_x_15982:
[----:B------:R-:W-:Y:S05]  /*3d10*/  BSYNC B1 ;  /* 0x0000000000017941 */ /* 0x000fea0003800000 */
.L_x_15980:
        /* <DEDUP_REMOVED lines=16> */
.L_x_15986:
[----:B------:R-:W-:Y:S05]  /*3e20*/  BSYNC B2 ;  /* 0x0000000000027941 */ /* 0x000fea0003800000 */
.L_x_15985:
        /* <DEDUP_REMOVED lines=44> */
.L_x_15984:
[----:B------:R-:W-:Y:S05]  /*40f0*/  BSYNC B1 ;  /* 0x0000000000017941 */ /* 0x000fea0003800000 */
.L_x_15983:
[----:B------:R-:W3:Y:S01]  /*4100*/  LDC R98, c[0x0][0x298] ;  /* 0x0000a600ff627b82 */ /* 0x000ee20000000800 */
[----:B------:R-:W-:Y:S01]  /*4110*/  I2FP.F32.U32 R85, R100 ;  /* 0x0000006400557245 */ /* 0x000fe20000201000 */
[----:B------:R-:W-:Y:S01]  /*4120*/  HFMA2.MMA R100, -RZ, RZ, 0.1171875, 0 ;  /* 0x2f800000ff647435 */ /* 0x000fe200000001ff */
[----:B-----5:R-:W-:Y:S01]  /*4130*/  HADD2.F32 R89, -RZ, R68.H0_H0 ;  /* 0x20000044ff597230 */ /* 0x020fe20000004100 */
[----:B------:R-:W-:Y:S01]  /*4140*/  ISETP.NE.AND P1, PT, R87, 0x1, PT ;  /* 0x000000015700780c */ /* 0x000fe20003f25270 */
[----:B------:R-:W-:Y:S01]  /*4150*/  @P0 HADD2.F32 R88, -RZ, R120.H0_H0 ;  /* 0x20000078ff580230 */ /* 0x000fe20000004100 */
[----:B------:R-:W-:Y:S02]  /*4160*/  BSSY B1, `(.L_x_15987) ;  /* 0x0000014000017945 */ /* 0x000fe40003800000 */
        /* <DEDUP_REMOVED lines=18> */
.L_x_15988:
[----:B------:R-:W-:-:S07]  /*4290*/  IMAD.MOV.U32 R107, RZ, RZ, R84 ;  /* 0x000000ffff6b7224 */ /* 0x000fce00078e0054 */
.L_x_15989:
[----:B------:R-:W-:Y:S05]  /*42a0*/  BSYNC B1 ;  /* 0x0000000000017941 */ /* 0x000fea0003800000 */
.L_x_15987:
        /* <DEDUP_REMOVED lines=16> */
.L_x_15993:
[----:B------:R-:W-:Y:S05]  /*43b0*/  BSYNC B2 ;  /* 0x0000000000027941 */ /* 0x000fea0003800000 */
.L_x_15992:
        /* <DEDUP_REMOVED lines=42> */
[----:B------:R-:W-:Y:S01]  /*4660*/  LOP3.LUT R82, R111, UR35, R112, 0x96, !PT ;  /* 0x000000236f527c12 */ /* 0x000fe2000f8e9670 */
[----:B------:R-:W-:-:S07]  /*4670*/  IMAD.MOV.U32 R88, RZ, RZ, RZ ;  /* 0x000000ffff587224 */ /* 0x000fce00078e00ff */
.L_x_15991:
[----:B------:R-:W-:Y:S05]  /*4680*/  BSYNC B1 ;  /* 0x0000000000017941 */ /* 0x000fea0003800000 */
.L_x_15990:
        /* <DEDUP_REMOVED lines=22> */
.L_x_15995:
[----:B------:R-:W-:-:S07]  /*47f0*/  MOV R68, R84 ;  /* 0x0000005400447202 */ /* 0x000fce0000000f00 */
.L_x_15996:
[----:B------:R-:W-:Y:S05]  /*4800*/  BSYNC B1 ;  /* 0x0000000000017941 */ /* 0x000fea0003800000 */
.L_x_15994:
        /* <DEDUP_REMOVED lines=16> */
.L_x_16000:
[----:B------:R-:W-:Y:S05]  /*4910*/  BSYNC B2 ;  /* 0x0000000000027941 */ /* 0x000fea0003800000 */
.L_x_15999:
        /* <DEDUP_REMOVED lines=44> */
.L_x_15998:
[----:B------:R-:W-:Y:S05]  /*4be0*/  BSYNC B1 ;  /* 0x0000000000017941 */ /* 0x000fea0003800000 */
.L_x_15997:
        /* <DEDUP_REMOVED lines=21> */
.L_x_16002:
[----:B------:R-:W-:-:S07]  /*4d40*/  IMAD.MOV.U32 R68, RZ, RZ, R84 ;  /* 0x000000ffff447224 */ /* 0x000fce00078e0054 */
.L_x_16003:
[----:B------:R-:W-:Y:S05]  /*4d50*/  BSYNC B1 ;  /* 0x0000000000017941 */ /* 0x000fea0003800000 */
.L_x_16001:
        /* <DEDUP_REMOVED lines=16> */
.L_x_16007:
[----:B------:R-:W-:Y:S05]  /*4e60*/  BSYNC B2 ;  /* 0x0000000000027941 */ /* 0x000fea0003800000 */
.L_x_16006:
        /* <DEDUP_REMOVED lines=44> */
.L_x_16005:
[----:B------:R-:W-:Y:S05]  /*5130*/  BSYNC B1 ;  /* 0x0000000000017941 */ /* 0x000fea0003800000 */
.L_x_16004:
        /* <DEDUP_REMOVED lines=21> */
.L_x_16009:
[----:B------:R-:W-:-:S07]  /*5290*/  MOV R88, R84 ;  /* 0x0000005400587202 */ /* 0x000fce0000000f00 */
.L_x_16010:
[----:B------:R-:W-:Y:S05]  /*52a0*/  BSYNC B1 ;  /* 0x0000000000017941 */ /* 0x000fea0003800000 */
.L_x_16008:
        /* <DEDUP_REMOVED lines=16> */
.L_x_16014:
[----:B------:R-:W-:Y:S05]  /*53b0*/  BSYNC B2 ;  /* 0x0000000000027941 */ /* 0x000fea0003800000 */
.L_x_16013:
        /* <DEDUP_REMOVED lines=42> */
[----:B------:R-:W-:Y:S01]  /*5660*/  LOP3.LUT R82, R111, UR35, R68, 0x96, !PT ;  /* 0x000000236f527c12 */ /* 0x000fe2000f8e9644 */
[----:B------:R-:W-:-:S11]  /*5670*/  HFMA2.MMA R111, -RZ, RZ, 0, 0 ;  /* 0x00000000ff6f7435 */ /* 0x000fd600000001ff */
.L_x_16012:
[----:B------:R-:W-:Y:S05]  /*5680*/  BSYNC B1 ;  /* 0x0000000000017941 */ /* 0x000fea0003800000 */
.L_x_16011:
        /* <DEDUP_REMOVED lines=21> */
.L_x_16016:
[----:B------:R-:W-:-:S07]  /*57e0*/  IMAD.MOV.U32 R88, RZ, RZ, R84 ;  /* 0x000000ffff587224 */ /* 0x000fce00078e0054 */
.L_x_16017:
[----:B------:R-:W-:Y:S05]  /*57f0*/  BSYNC B1 ;  /* 0x0000000000017941 */ /* 0x000fea0003800000 */
.L_x_16015:
        /* <DEDUP_REMOVED lines=16> */
.L_x_16021:
[----:B------:R-:W-:Y:S05]  /*5900*/  BSYNC B2 ;  /* 0x0000000000027941 */ /* 0x000fea0003800000 */
.L_x_16020:
        /* <DEDUP_REMOVED lines=44> */
.L_x_16019:
[----:B------:R-:W-:Y:S05]  /*5bd0*/  BSYNC B1 ;  /* 0x0000000000017941 */ /* 0x000fea0003800000 */
.L_x_16018:
        /* <DEDUP_REMOVED lines=21> */
.L_x_16023:
[----:B------:R-:W-:-:S07]  /*5d30*/  MOV R70, R84 ;  /* 0x0000005400467202 */ /* 0x000fce0000000f00 */
.L_x_16024:
[----:B------:R-:W-:Y:S05]  /*5d40*/  BSYNC B1 ;  /* 0x0000000000017941 */ /* 0x000fea0003800000 */
.L_x_16022:
        /* <DEDUP_REMOVED lines=16> */
.L_x_16028:
[----:B------:R-:W-:Y:S05]  /*5e50*/  BSYNC B2 ;  /* 0x0000000000027941 */ /* 0x000fea0003800000 */
.L_x_16027:
        /* <DEDUP_REMOVED lines=44> */
.L_x_16026:
[----:B------:R-:W-:Y:S05]  /*6120*/  BSYNC B1 ;  /* 0x0000000000017941 */ /* 0x000fea0003800000 */
.L_x_16025:
[----:B------:R-:W-:Y:S01]  /*6130*/  I2FP.F32.U32 R69, R70 ;  /* 0x0000004600457245 */ /* 0x000fe20000201000 */
[----:B------:R-:W-:Y:S01]  /*6140*/  @P0 HADD2.F32 R68, -RZ, R123.H0_H0 ;  /* 0x2000007bff440230 */ /* 0x000fe20000004100 */
[C---:B------:R-:W-:Y:S01]  /*6150*/  ISETP.NE.AND P6, PT, R112.reuse, 0x1, PT ;  /* 0x000000017000780c */ /* 0x040fe20003fc5270 */
[----:B------:R-:W-:Y:S01]  /*6160*/  BSSY B1, `(.L_x_16029) ;  /* 0x0000013000017945 */ /* 0x000fe20003800000 */
[----:B------:R-:W-:Y:S02]  /*6170*/  VIADD R88, R112, 0x1 ;  /* 0x0000000170587836 */ /* 0x000fe40000000000 */
[----:B------:R-:W-:-:S05]  /*6180*/  FFMA.FTZ R69, R69, R100, 1.1641532182693481445e-10 ;  /* 0x2f00000045457423 */ /* 0x000fca0000010064 */
[----:B------:R-:W-:Y:S01]  /*6190*/  FSETP.GTU.FTZ.AND P5, PT, R69, R96, PT ;  /* 0x000000604500720b */ /* 0x000fe20003fbc000 */
[----:B------:R-:W-:-:S05]  /*61a0*/  HADD2.F32 R69, -RZ, R71.H0_H0 ;  /* 0x20000047ff457230 */ /* 0x000fca0000004100 */
[----:B------:R-:W-:-:S04]  /*61b0*/  FMUL.FTZ R69, R69, R92 ;  /* 0x0000005c45457220 */ /* 0x000fc80000410000 */
        /* <DEDUP_REMOVED lines=12> */
.L_x_16030:
[----:B------:R-:W-:-:S07]  /*6280*/  IMAD.MOV.U32 R70, RZ, RZ, R84 ;  /* 0x000000ffff467224 */ /* 0x000fce00078e0054 */
.L_x_16031:
[----:B------:R-:W-:Y:S05]  /*6290*/  BSYNC B1 ;  /* 0x0000000000017941 */ /* 0x000fea0003800000 */
.L_x_16029:
        /* <DEDUP_REMOVED lines=18> */
.L_x_16035:
[----:B------:R-:W-:Y:S05]  /*63c0*/  BSYNC B2 ;  /* 0x0000000000027941 */ /* 0x000fea0003800000 */
.L_x_16034:
        /* <DEDUP_REMOVED lines=44> */
.L_x_16033:
[----:B------:R-:W-:Y:S05]  /*6690*/  BSYNC B1 ;  /* 0x0000000000017941 */ /* 0x000fea0003800000 */
.L_x_16032:
        /* <DEDUP_REMOVED lines=35> */
[----:B------:R-:W-:-:S02]  /*68d0*/  LEA.HI.X R71, R94, UR15, RZ, 0x3, P0 ;  /* 0x0000000f5e477c11 */ /* 0x000fc400080f1cff */
[----:B------:R-:W-:-:S03]  /*68e0*/  IADD3 R94, R94, 0x100, RZ ;  /* 0x000001005e5e7810 */ /* 0x000fc60007ffe0ff */
[----:B------:R0:W-:Y:S04]  /*68f0*/  STG.E.64 desc[UR4][R70.64], R68 ;  /* 0x0000004446007986 */ /* 0x0001e8000c101b04 */
.L_x_15979:
[----:B------:R-:W-:Y:S05]  /*6900*/  BSYNC B0 ;  /* 0x0000000000007941 */ /* 0x000fea0003800000 */
.L_x_15978:
        /* <DEDUP_REMOVED lines=23> */
.L_x_16039:
[----:B------:R-:W-:-:S07]  /*6a80*/  IMAD.MOV.U32 R79, RZ, RZ, R84 ;  /* 0x000000ffff4f7224 */ /* 0x000fce00078e0054 */
.L_x_16040:
[----:B------:R-:W-:Y:S05]  /*6a90*/  BSYNC B1 ;  /* 0x0000000000017941 */ /* 0x000fea0003800000 */
.L_x_16038:
        /* <DEDUP_REMOVED lines=16> */
.L_x_16044:
[----:B------:R-:W-:Y:S05]  /*6ba0*/  BSYNC B2 ;  /* 0x0000000000027941 */ /* 0x000fea0003800000 */
.L_x_16043:
        /* <DEDUP_REMOVED lines=40> */
[----:B------:R-:W-:Y:S01]  /*6e30*/  IMAD.WIDE.U32 R90, R81, -0x2daee0ad, RZ ;  /* 0xd2511f53515a7825 */ /* 0x000fe200078e00ff */
[----:B------:R-:W-:-:S04]  /*6e40*/  HFMA2.MMA R81, -RZ, RZ, 0, 0 ;  /* 0x00000000ff517435 */ /* 0x000fc800000001ff */
[----:B------:R-:W-:-:S07]  /*6e50*/  LOP3.LUT R86, R91, UR36, R96, 0x96, !PT ;  /* 0x000000245b567c12 */ /* 0x000fce000f8e9660 */
.L_x_16042:
[----:B------:R-:W-:Y:S05]  /*6e60*/  BSYNC B1 ;  /* 0x0000000000017941 */ /* 0x000fea0003800000 */
.L_x_16041:
[----:B------:R-:W0:Y:S01]  /*6e70*/  LDC R98, c[0x0][0x298] ;  /* 0x0000a600ff627b82 */ /* 0x000e220000000800 */
[----:B------:R-:W-:Y:S01]  /*6e80*/  I2FP.F32.U32 R79, R79 ;  /* 0x0000004f004f7245 */ /* 0x000fe20000201000 */
[----:B-----5:R-:W-:Y:S01]  /*6e90*/  HADD2.F32 R83, -RZ, R68.H0_H0 ;  /* 0x20000044ff537230 */ /* 0x020fe20000004100 */
[----:B------:R-:W-:Y:S01]  /*6ea0*/  ISETP.NE.AND P1, PT, R81, 0x1, PT ;  /* 0x000000015100780c */ /* 0x000fe20003f25270 */
[----:B------:R-:W-:Y:S01]  /*6eb0*/  IMAD.MOV.U32 R100, RZ, RZ, 0x2f800000 ;  /* 0x2f800000ff647424 */ /* 0x000fe200078e00ff */
[----:B------:R-:W-:Y:S01]  /*6ec0*/  BSSY B1, `(.L_x_16045) ;  /* 0x0000015000017945 */ /* 0x000fe20003800000 */
[----:B------:R-:W-:Y:S02]  /*6ed0*/  @P0 HADD2.F32 R88, -RZ, R120.H0_H0 ;  /* 0x20000078ff580230 */ /* 0x000fe40000004100 */
[----:B------:R-:W-:Y:S01]  /*6ee0*/  FMUL.FTZ R83, R83, R92 ;  /* 0x0000005c53537220 */ /* 0x000fe20000410000 */
[----:B------:R-:W3:Y:S01]  /*6ef0*/  LDC R96, c[0x0][0x294] ;  /* 0x0000a500ff607b82 */ /* 0x000ee20000000800 */
[----:B------:R-:W-:Y:S01]  /*6f00*/  FFMA.FTZ R79, R79, R100, 1.1641532182693481445e-10 ;  /* 0x2f0000004f4f7423 */ /* 0x000fe20000010064 */
[----:B------:R-:W-:Y:S01]  /*6f10*/  IADD3 R91, R81, 0x1, RZ ;  /* 0x00000001515b7810 */ /* 0x000fe20007ffe0ff */
[----:B0-----:R-:W-:-:S03]  /*6f20*/  FMUL.FTZ R83, R83, R98 ;  /* 0x0000006253537220 */ /* 0x001fc60000410000 */
        /* <DEDUP_REMOVED lines=13> */
.L_x_16046:
[----:B------:R-:W-:-:S07]  /*7000*/  MOV R88, R84 ;  /* 0x0000005400587202 */ /* 0x000fce0000000f00 */
.L_x_16047:
[----:B------:R-:W-:Y:S05]  /*7010*/  BSYNC B1 ;  /* 0x0000000000017941 */ /* 0x000fea0003800000 */
.L_x_16045:
        /* <DEDUP_REMOVED lines=16> */
.L_x_16051:
[----:B------:R-:W-:Y:S05]  /*7120*/  BSYNC B2 ;  /* 0x0000000000027941 */ /* 0x000fea0003800000 */
.L_x_16050:
        /* <DEDUP_REMOVED lines=41> */
[----:B------:R-:W-:Y:S02]  /*73c0*/  LOP3.LUT R82, R125, UR35, R82, 0x96, !PT ;  /* 0x000000237d527c12 */ /* 0x000fe4000f8e9652 */
[----:B------:R-:W-:-:S07]  /*73d0*/  MOV R84, R124 ;  /* 0x0000007c00547202 */ /* 0x000fce0000000f00 */
.L_x_16049:
[----:B------:R-:W-:Y:S05]  /*73e0*/  BSYNC B1 ;  /* 0x0000000000017941 */ /* 0x000fea0003800000 */
.L_x_16048:
        /* <DEDUP_REMOVED lines=22> */
.L_x_16053:
[----:B------:R-:W-:-:S07]  /*7550*/  MOV R68, R84 ;  /* 0x0000005400447202 */ /* 0x000fce0000000f00 */
.L_x_16054:
[----:B------:R-:W-:Y:S05]  /*7560*/  BSYNC B1 ;  /* 0x0000000000017941 */ /* 0x000fea0003800000 */
.L_x_16052:
        /* <DEDUP_REMOVED lines=16> */
.L_x_16058:
[----:B------:R-:W-:Y:S05]  /*7670*/  BSYNC B2 ;  /* 0x0000000000027941 */ /* 0x000fea0003800000 */
.L_x_16057:
        /* <DEDUP_REMOVED lines=41> */
[----:B------:R-:W-:Y:S02]  /*7910*/  LOP3.LUT R82, R125, UR35, R82, 0x96, !PT ;  /* 0x000000237d527c12 */ /* 0x000fe4000f8e9652 */
[----:B------:R-:W-:-:S07]  /*7920*/  MOV R84, R124 ;  /* 0x0000007c00547202 */ /* 0x000fce0000000f00 */
.L_x_16056:
[----:B------:R-:W-:Y:S05]  /*7930*/  BSYNC B1 ;  /* 0x0000000000017941 */ /* 0x000fea0003800000 */
.L_x_16055:
        /* <DEDUP_REMOVED lines=21> */
.L_x_16060:
[----:B------:R-:W-:-:S07]  /*7a90*/  MOV R68, R84 ;  /* 0x0000005400447202 */ /* 0x000fce0000000f00 */
.L_x_16061:
[----:B------:R-:W-:Y:S05]  /*7aa0*/  BSYNC B1 ;  /* 0x0000000000017941 */ /* 0x000fea0003800000 */
.L_x_16059:
        /* <DEDUP_REMOVED lines=16> */
.L_x_16065:
[----:B------:R-:W-:Y:S05]  /*7bb0*/  BSYNC B2 ;  /* 0x0000000000027941 */ /* 0x000fea0003800000 */
.L_x_16064:
        /* <DEDUP_REMOVED lines=40> */
[----:B------:R-:W-:Y:S02]  /*7e40*/  LOP3.LUT R82, R125, UR35, R148, 0x96, !PT ;  /* 0x000000237d527c12 */ /* 0x000fe4000f8e9694 */
[----:B------:R-:W-:Y:S02]  /*7e50*/  MOV R84, R124 ;  /* 0x0000007c00547202 */ /* 0x000fe40000000f00 */
[----:B------:R-:W-:-:S07]  /*7e60*/  LOP3.LUT R86, R91, UR36, R146, 0x96, !PT ;  /* 0x000000245b567c12 */ /* 0x000fce000f8e9692 */
.L_x_16063:
[----:B------:R-:W-:Y:S05]  /*7e70*/  BSYNC B1 ;  /* 0x0000000000017941 */ /* 0x000fea0003800000 */
.L_x_16062:
        /* <DEDUP_REMOVED lines=21> */
.L_x_16067:
[----:B------:R-:W-:-:S07]  /*7fd0*/  MOV R88, R84 ;  /* 0x0000005400587202 */ /* 0x000fce0000000f00 */
.L_x_16068:
[----:B------:R-:W-:Y:S05]  /*7fe0*/  BSYNC B1 ;  /* 0x0000000000017941 */ /* 0x000fea0003800000 */
.L_x_16066:
        /* <DEDUP_REMOVED lines=16> */
.L_x_16072:
[----:B------:R-:W-:Y:S05]  /*80f0*/  BSYNC B2 ;  /* 0x0000000000027941 */ /* 0x000fea0003800000 */
.L_x_16071:
        /* <DEDUP_REMOVED lines=44> */
.L_x_16070:
[----:B------:R-:W-:Y:S05]  /*83c0*/  BSYNC B1 ;  /* 0x0000000000017941 */ /* 0x000fea0003800000 */
.L_x_16069:
        /* <DEDUP_REMOVED lines=21> */
.L_x_16074:
[----:B------:R-:W-:-:S07]  /*8520*/  IMAD.MOV.U32 R88, RZ, RZ, R84 ;  /* 0x000000ffff587224 */ /* 0x000fce00078e0054 */
.L_x_16075:
[----:B------:R-:W-:Y:S05]  /*8530*/  BSYNC B1 ;  /* 0x0000000000017941 */ /* 0x000fea0003800000 */
.L_x_16073:
        /* <DEDUP_REMOVED lines=16> */
.L_x_16079:
[----:B------:R-:W-:Y:S05]  /*8640*/  BSYNC B2 ;  /* 0x0000000000027941 */ /* 0x000fea0003800000 */
.L_x_16078:
        /* <DEDUP_REMOVED lines=44> */
.L_x_16077:
[----:B------:R-:W-:Y:S05]  /*8910*/  BSYNC B1 ;  /* 0x0000000000017941 */ /* 0x000fea0003800000 */
.L_x_16076:
        /* <DEDUP_REMOVED lines=21> */
.L_x_16081:
[----:B------:R-:W-:-:S07]  /*8a70*/  MOV R70, R84 ;  /* 0x0000005400467202 */ /* 0x000fce0000000f00 */
.L_x_16082:
[----:B------:R-:W-:Y:S05]  /*8a80*/  BSYNC B1 ;  /* 0x0000000000017941 */ /* 0x000fea0003800000 */
.L_x_16080:
        /* <DEDUP_REMOVED lines=16> */
.L_x_16086:
[----:B------:R-:W-:Y:S05]  /*8b90*/  BSYNC B2 ;  /* 0x0000000000027941 */ /* 0x000fea0003800000 */
.L_x_16085:
        /* <DEDUP_REMOVED lines=44> */
.L_x_16084:
[----:B------:R-:W-:Y:S05]  /*8e60*/  BSYNC B1 ;  /* 0x0000000000017941 */ /* 0x000fea0003800000 */
.L_x_16083:
        /* <DEDUP_REMOVED lines=21> */
.L_x_16088:
[----:B------:R-:W-:-:S07]  /*8fc0*/  IMAD.MOV.U32 R70, RZ, RZ, R84 ;  /* 0x000000ffff467224 */ /* 0x000fce00078e0054 */
.L_x_16089:
[----:B------:R-:W-:Y:S05]  /*8fd0*/  BSYNC B1 ;  /* 0x0000000000017941 */ /* 0x000fea0003800000 */
.L_x_16087:
        /* <DEDUP_REMOVED lines=18> */
.L_x_16093:
[----:B------:R-:W-:Y:S05]  /*9100*/  BSYNC B2 ;  /* 0x0000000000027941 */ /* 0x000fea0003800000 */
.L_x_16092:
        /* <DEDUP_REMOVED lines=44> */
.L_x_16091:
[----:B------:R-:W-:Y:S05]  /*93d0*/  BSYNC B1 ;  /* 0x0000000000017941 */ /* 0x000fea0003800000 */
.L_x_16090:
        /* <DEDUP_REMOVED lines=38> */
.L_x_16037:
[----:B------:R-:W-:Y:S05]  /*9640*/  BSYNC B0 ;  /* 0x0000000000007941 */ /* 0x000fea0003800000 */
.L_x_16036:
        /* <DEDUP_REMOVED lines=23> */
.L_x_16097:
[----:B------:R-:W-:-:S07]  /*97c0*/  IMAD.MOV.U32 R103, RZ, RZ, R84 ;  /* 0x000000ffff677224 */ /* 0x000fce00078e0054 */
.L_x_16098:
[----:B------:R-:W-:Y:S05]  /*97d0*/  BSYNC B1 ;  /* 0x0000000000017941 */ /* 0x000fea0003800000 */
.L_x_16096:
        /* <DEDUP_REMOVED lines=16> */
.L_x_16102:
[----:B------:R-:W-:Y:S05]  /*98e0*/  BSYNC B2 ;  /* 0x0000000000027941 */ /* 0x000fea0003800000 */
.L_x_16101:
        /* <DEDUP_REMOVED lines=41> */
[----:B------:R-:W-:Y:S01]  /*9b80*/  IMAD.MOV.U32 R101, RZ, RZ, RZ ;  /* 0x000000ffff657224 */ /* 0x000fe200078e00ff */
[----:B------:R-:W-:Y:S02]  /*9b90*/  LOP3.LUT R86, R99, UR36, R114, 0x96, !PT ;  /* 0x0000002463567c12 */ /* 0x000fe4000f8e9672 */
[----:B------:R-:W-:-:S07]  /*9ba0*/  MOV R90, R98 ;  /* 0x00000062005a7202 */ /* 0x000fce0000000f00 */
.L_x_16100:
[----:B------:R-:W-:Y:S05]  /*9bb0*/  BSYNC B1 ;  /* 0x0000000000017941 */ /* 0x000fea0003800000 */
.L_x_16099:
[----:B------:R-:W0:Y:S01]  /*9bc0*/  LDC R98, c[0x0][0x298] ;  /* 0x0000a600ff627b82 */ /* 0x000e220000000800 */
[----:B------:R-:W-:Y:S01]  /*9bd0*/  HFMA2.MMA R100, -RZ, RZ, 0.1171875, 0 ;  /* 0x2f800000ff647435 */ /* 0x000fe200000001ff */
[----:B------:R-:W-:Y:S01]  /*9be0*/  I2FP.F32.U32 R99, R103 ;  /* 0x0000006700637245 */ /* 0x000fe20000201000 */
[----:B-----5:R-:W-:Y:S01]  /*9bf0*/  HADD2.F32 R103, -RZ, R68.H0_H0 ;  /* 0x20000044ff677230 */ /* 0x020fe20000004100 */
[C---:B------:R-:W-:Y:S01]  /*9c00*/  ISETP.NE.AND P1, PT, R101.reuse, 0x1, PT ;  /* 0x000000016500780c */ /* 0x040fe20003f25270 */
[----:B------:R-:W-:Y:S01]  /*9c10*/  @P0 HADD2.F32 R88, -RZ, R120.H0_H0 ;  /* 0x20000078ff580230 */ /* 0x000fe20000004100 */
[----:B------:R-:W-:Y:S01]  /*9c20*/  BSSY B1, `(.L_x_16103) ;  /* 0x0000014000017945 */ /* 0x000fe20003800000 */
[----:B------:R-:W-:Y:S01]  /*9c30*/  VIADD R105, R101, 0x1 ;  /* 0x0000000165697836 */ /* 0x000fe20000000000 */
[----:B------:R-:W3:Y:S01]  /*9c40*/  LDC R96, c[0x0][0x294] ;  /* 0x0000a500ff607b82 */ /* 0x000ee20000000800 */
[----:B------:R-:W-:Y:S02]  /*9c50*/  FMUL.FTZ R103, R103, R92 ;  /* 0x0000005c67677220 */ /* 0x000fe40000410000 */
[----:B------:R-:W-:-:S02]  /*9c60*/  FFMA.FTZ R99, R99, R100, 1.1641532182693481445e-10 ;  /* 0x2f00000063637423 */ /* 0x000fc40000010064 */
[----:B0-----:R-:W-:-:S03]  /*9c70*/  FMUL.FTZ R103, R103, R98 ;  /* 0x0000006267677220 */ /* 0x001fc60000410000 */
        /* <DEDUP_REMOVED lines=13> */
.L_x_16104:
[----:B------:R-:W-:-:S07]  /*9d50*/  IMAD.MOV.U32 R88, RZ, RZ, R84 ;  /* 0x000000ffff587224 */ /* 0x000fce00078e0054 */
.L_x_16105:
[----:B------:R-:W-:Y:S05]  /*9d60*/  BSYNC B1 ;  /* 0x0000000000017941 */ /* 0x000fea0003800000 */
.L_x_16103:
        /* <DEDUP_REMOVED lines=16> */
.L_x_16109:
[----:B------:R-:W-:Y:S05]  /*9e70*/  BSYNC B2 ;  /* 0x0000000000027941 */ /* 0x000fea0003800000 */
.L_x_16108:
        /* <DEDUP_REMOVED lines=44> */
.L_x_16107:
[----:B------:R-:W-:Y:S05]  /*a140*/  BSYNC B1 ;  /* 0x0000000000017941 */ /* 0x000fea0003800000 */
.L_x_16106:
        /* <DEDUP_REMOVED lines=22> */
.L_x_16111:
[----:B------:R-:W-:-:S07]  /*a2b0*/  MOV R68, R84 ;  /* 0x0000005400447202 */ /* 0x000fce0000000f00 */
.L_x_16112:
[----:B------:R-:W-:Y:S05]  /*a2c0*/  BSYNC B1 ;  /* 0x0000000000017941 */ /* 0x000fea0003800000 */
.L_x_16110:
        /* <DEDUP_REMOVED lines=16> */
.L_x_16116:
[----:B------:R-:W-:Y:S05]  /*a3d0*/  BSYNC B2 ;  /* 0x0000000000027941 */ /* 0x000fea0003800000 */
.L_x_16115:
        /* <DEDUP_REMOVED lines=44> */
.L_x_16114:
[----:B------:R-:W-:Y:S05]  /*a6a0*/  BSYNC B1 ;  /* 0x0000000000017941 */ /* 0x000fea0003800000 */
.L_x_16113:
        /* <DEDUP_REMOVED lines=21> */
.L_x_16118:
[----:B------:R-:W-:-:S07]  /*a800*/  IMAD.MOV.U32 R68, RZ, RZ, R84 ;  /* 0x000000ffff447224 */ /* 0x000fce00078e0054 */
.L_x_16119:
[----:B------:R-:W-:Y:S05]  /*a810*/  BSYNC B1 ;  /* 0x0000000000017941 */ /* 0x000fea0003800000 */
.L_x_16117:
        /* <DEDUP_REMOVED lines=16> */
.L_x_16123:
[----:B------:R-:W-:Y:S05]  /*a920*/  BSYNC B2 ;  /* 0x0000000000027941 */ /* 0x000fea0003800000 */
.L_x_16122:
        /* <DEDUP_REMOVED lines=44> */
.L_x_16121:
[----:B------:R-:W-:Y:S05]  /*abf0*/  BSYNC B1 ;  /* 0x0000000000017941 */ /* 0x000fea0003800000 */
.L_x_16120:
        /* <DEDUP_REMOVED lines=21> */
.L_x_16125:
[----:B------:R-:W-:-:S07]  /*ad50*/  MOV R88, R84 ;  /* 0x0000005400587202 */ /* 0x000fce0000000f00 */
.L_x_16126:
[----:B------:R-:W-:Y:S05]  /*ad60*/  BSYNC B1 ;  /* 0x0000000000017941 */ /* 0x000fea0003800000 */
.L_x_16124:
        /* <DEDUP_REMOVED lines=16> */
.L_x_16130:
[----:B------:R-:W-:Y:S05]  /*ae70*/  BSYNC B2 ;  /* 0x0000000000027941 */ /* 0x000fea0003800000 */
.L_x_16129:
        /* <DEDUP_REMOVED lines=44> */
.L_x_16128:
[----:B------:R-:W-:Y:S05]  /*b140*/  BSYNC B1 ;  /* 0x0000000000017941 */ /* 0x000fea0003800000 */
.L_x_16127:
        /* <DEDUP_REMOVED lines=21> */
.L_x_16132:
[----:B------:R-:W-:-:S07]  /*b2a0*/  IMAD.MOV.U32 R88, RZ, RZ, R84 ;  /* 0x000000ffff587224 */ /* 0x000fce00078e0054 */
.L_x_16133:
[----:B------:R-:W-:Y:S05]  /*b2b0*/  BSYNC B1 ;  /* 0x0000000000017941 */ /* 0x000fea0003800000 */
.L_x_16131:
        /* <DEDUP_REMOVED lines=16> */
.L_x_16137:
[----:B------:R-:W-:Y:S05]  /*b3c0*/  BSYNC B2 ;  /* 0x0000000000027941 */ /* 0x000fea0003800000 */
.L_x_16136:
        /* <DEDUP_REMOVED lines=44> */
.L_x_16135:
[----:B------:R-:W-:Y:S05]  /*b690*/  BSYNC B1 ;  /* 0x0000000000017941 */ /* 0x000fea0003800000 */
.L_x_16134:
        /* <DEDUP_REMOVED lines=21> */
.L_x_16139:
[----:B------:R-:W-:-:S07]  /*b7f0*/  MOV R70, R84 ;  /* 0x0000005400467202 */ /* 0x000fce0000000f00 */
.L_x_16140:
[----:B------:R-:W-:Y:S05]  /*b800*/  BSYNC B1 ;  /* 0x0000000000017941 */ /* 0x000fea0003800000 */
.L_x_16138:
        /* <DEDUP_REMOVED lines=16> */
.L_x_16144:
[----:B------:R-:W-:Y:S05]  /*b910*/  BSYNC B2 ;  /* 0x0000000000027941 */ /* 0x000fea0003800000 */
.L_x_16143:
        /* <DEDUP_REMOVED lines=42> */
[----:B------:R-:W-:Y:S02]  /*bbc0*/  LOP3.LUT R82, R127, UR35, R68, 0x96, !PT ;  /* 0x000000237f527c12 */ /* 0x000fe4000f8e9644 */
[----:B------:R-:W-:-:S07]  /*bbd0*/  MOV R84, R126 ;  /* 0x0000007e00547202 */ /* 0x000fce0000000f00 */
.L_x_16142:
[----:B------:R-:W-:Y:S05]  /*bbe0*/  BSYNC B1 ;  /* 0x0000000000017941 */ /* 0x000fea0003800000 */
.L_x_16141:
[----:B------:R-:W-:Y:S01]  /*bbf0*/  I2FP.F32.U32 R69, R70 ;  /* 0x0000004600457245 */ /* 0x000fe20000201000 */
[----:B------:R-:W-:Y:S01]  /*bc00*/  @P0 HADD2.F32 R68, -RZ, R123.H0_H0 ;  /* 0x2000007bff440230 */ /* 0x000fe20000004100 */
[C---:B------:R-:W-:Y:S01]  /*bc10*/  ISETP.NE.AND P6, PT, R116.reuse, 0x1, PT ;  /* 0x000000017400780c */ /* 0x040fe20003fc5270 */
[----:B------:R-:W-:Y:S01]  /*bc20*/  BSSY B1, `(.L_x_16145) ;  /* 0x0000013000017945 */ /* 0x000fe20003800000 */
[----:B------:R-:W-:Y:S01]  /*bc30*/  IADD3 R88, R116, 0x1, RZ ;  /* 0x0000000174587810 */ /* 0x000fe20007ffe0ff */
        /* <DEDUP_REMOVED lines=16> */
.L_x_16146:
[----:B------:R-:W-:-:S07]  /*bd40*/  MOV R70, R84 ;  /* 0x0000005400467202 */ /* 0x000fce0000000f00 */
.L_x_16147:
[----:B------:R-:W-:Y:S05]  /*bd50*/  BSYNC B1 ;  /* 0x0000000000017941 */ /* 0x000fea0003800000 */
.L_x_16145:
        /* <DEDUP_REMOVED lines=18> */
.L_x_16151:
[----:B------:R-:W-:Y:S05]  /*be80*/  BSYNC B2 ;  /* 0x0000000000027941 */ /* 0x000fea0003800000 */
.L_x_16150:
        /* <DEDUP_REMOVED lines=44> */
.L_x_16149:
[----:B------:R-:W-:Y:S05]  /*c150*/  BSYNC B1 ;  /* 0x0000000000017941 */ /* 0x000fea0003800000 */
.L_x_16148:
        /* <DEDUP_REMOVED lines=37> */
.L_x_16095:
[----:B------:R-:W-:Y:S05]  /*c3b0*/  BSYNC B0 ;  /* 0x0000000000007941 */ /* 0x000fea0003800000 */
.L_x_16094:
        /* <DEDUP_REMOVED lines=15> */
[----:B------:R-:W-:Y:S02]  /*c4b0*/  @!P3 IADD3 R70, R70, 0x8, RZ ;  /* 0x000000084646b810 */ /* 0x000fe40007ffe0ff */
        /* <DEDUP_REMOVED lines=113> */
.L_x_16172:
        /* <DEDUP_REMOVED lines=18> */
[----:B------:R-:W-:Y:S01]  /*ccf0*/  IMAD.MOV.U32 R0, RZ, RZ, RZ ;  /* 0x000000ffff007224 */ /* 0x000fe200078e00ff */
[----:B------:R-:W-:Y:S02]  /*cd00*/  @!P0 MOV R0, R78 ;  /* 0x0000004e00008202 */ /* 0x000fe40000000f00 */
[----:B------:R-:W-:-:S02]  /*cd10*/  @!P0 LEA R70, R70, R69, 0x3 ;  /* 0x0000004546468211 */ /* 0x000fc400078e18ff */
[----:B------:R-:W-:Y:S02]  /*cd20*/  CS2R R68, SRZ ;  /* 0x0000000000447805 */ /* 0x000fe4000001ff00 */
[----:B------:R-:W-:Y:S01]  /*cd30*/  I2FP.F32.S32 R151, R0 ;  /* 0x0000000000977245 */ /* 0x000fe20000201400 */
[----:B------:R-:W-:Y:S04]  /*cd40*/  SHFL.DOWN PT, R147, R0, 0x4, 0x1f ;  /* 0x08801f0000937f89 */ /* 0x000fe800000e0000 */
[----:B------:R-:W3:Y:S01]  /*cd50*/  @!P0 LDS.64 R68, [R70] ;  /* 0x0000000046448984 */ /* 0x000ee20000000a00 */
[----:B------:R-:W-:-:S03]  /*cd60*/  LOP3.LUT P0, RZ, R71, 0x1f, R2, 0xf8, !PT ;  /* 0x0000001f47ff7812 */ /* 0x000fc6000780f802 */
        /* <DEDUP_REMOVED lines=80> */
[----:B------:R-:W-:Y:S02]  /*d270*/  F2FP.F16.F32.PACK_AB R68, R69, R68 ;  /* 0x000000444544723e */ /* 0x000fe400000000ff */
[----:B------:R-:W-:Y:S01]  /*d280*/  F2FP.F16.F32.PACK_AB R69, R70, R71 ;  /* 0x000000474645723e */ /* 0x000fe200000000ff */
        /* <DEDUP_REMOVED lines=9> */
[----:B------:R-:W-:Y:S01]  /*d320*/  F2FP.F16.F32.PACK_AB R70, R71, R70 ;  /* 0x000000464746723e */ /* 0x000fe200000000ff */
[----:B------:R-:W-:-:S04]  /*d330*/  FMUL.FTZ R71, R153, R0 ;  /* 0x0000000099477220 */ /* 0x000fc80000410000 */
[----:B------:R-:W-:-:S05]  /*d340*/  FFMA.FTZ R71, R54, R71, R62 ;  /* 0x0000004736477223 */ /* 0x000fca000001003e */
[----:B------:R-:W-:-:S05]  /*d350*/  F2FP.F16.F32.PACK_AB R71, R92, R71 ;  /* 0x000000475c47723e */ /* 0x000fca00000000ff */
[----:B------:R3:W-:Y:S02]  /*d360*/  STG.E.128 desc[UR4][R146.64], R68 ;  /* 0x0000004492007986 */ /* 0x0007e4000c101d04 */
.L_x_16154:
[----:B------:R-:W-:Y:S05]  /*d370*/  BSYNC B0 ;  /* 0x0000000000007941 */ /* 0x000fea0003800000 */
.L_x_16153:
        /* <DEDUP_REMOVED lines=30> */
[----:B------:R-:W-:Y:S01]  /*d560*/  F2FP.F16.F32.PACK_AB R70, R71, R70 ;  /* 0x000000464746723e */ /* 0x000fe200000000ff */
[----:B------:R-:W-:-:S04]  /*d570*/  FMUL.FTZ R71, R153, R0 ;  /* 0x0000000099477220 */ /* 0x000fc80000410000 */
[----:B------:R-:W-:-:S05]  /*d580*/  FFMA.FTZ R71, R38, R71, R46 ;  /* 0x0000004726477223 */ /* 0x000fca000001002e */
[----:B------:R-:W-:-:S05]  /*d590*/  F2FP.F16.F32.PACK_AB R71, R92, R71 ;  /* 0x000000475c47723e */ /* 0x000fca00000000ff */
[----:B------:R4:W-:Y:S02]  /*d5a0*/  STG.E.128 desc[UR4][R146.64], R68 ;  /* 0x0000004492007986 */ /* 0x0009e4000c101d04 */
.L_x_16156:
[----:B------:R-:W-:Y:S05]  /*d5b0*/  BSYNC B0 ;  /* 0x0000000000007941 */ /* 0x000fea0003800000 */
.L_x_16155:
        /* <DEDUP_REMOVED lines=35> */
.L_x_16158:
[----:B------:R-:W-:Y:S05]  /*d7f0*/  BSYNC B0 ;  /* 0x0000000000007941 */ /* 0x000fea0003800000 */
.L_x_16157:
        /* <DEDUP_REMOVED lines=18> */
[----:B------:R-:W-:Y:S01]  /*d920*/  F2FP.F16.F32.PACK_AB R68, R147, R68 ;  /* 0x000000449344723e */ /* 0x000fe200000000ff */
        /* <DEDUP_REMOVED lines=11> */
[----:B------:R-:W-:Y:S02]  /*d9e0*/  F2FP.F16.F32.PACK_AB R71, R98, R71 ;  /* 0x000000476247723e */ /* 0x000fe400000000ff */
[----:B------:R-:W-:Y:S01]  /*d9f0*/  F2FP.F16.F32.PACK_AB R69, R92, R69 ;  /* 0x000000455c45723e */ /* 0x000fe200000000ff */
[----:B0-----:R-:W-:-:S05]  /*da00*/  IMAD.WIDE.U32 R146, R80, 0x10, R146 ;  /* 0x0000001050927825 */ /* 0x001fca00078e0092 */
[----:B------:R0:W-:Y:S02]  /*da10*/  STG.E.128 desc[UR4][R146.64], R68 ;  /* 0x0000004492007986 */ /* 0x0001e4000c101d04 */
.L_x_16160:
[----:B------:R-:W-:Y:S05]  /*da20*/  BSYNC B0 ;  /* 0x0000000000007941 */ /* 0x000fea0003800000 */
.L_x_16159:
[----:B------:R-:W-:Y:S02]  /*da30*/  IADD3 R75, R75, UR18, RZ ;  /* 0x000000124b4b7c10 */ /* 0x000fe4000fffe0ff */
[----:B------:R-:W-:Y:S02]  /*da40*/  SEL R0, RZ, 0x1, P3 ;  /* 0x00000001ff007807 */ /* 0x000fe40001800000 */
[----:B------:R-:W-:-:S13]  /*da50*/  ISETP.GE.AND P0, PT, R75, UR19, PT ;  /* 0x000000134b007c0c */ /* 0x000fda000bf06270 */
[----:B------:R-:W-:Y:S05]  /*da60*/  @!P0 BRA `(.L_x_16161) ;  /* 0xffffff3000ac8947 */ /* 0x000fea000383ffff */
[----:B------:R-:W-:Y:S05]  /*da70*/  EXIT ;  /* 0x000000000000794d */ /* 0x000fea0003800000 */
.L_x_16152:
[----:B------:R-:W-:Y:S01]  /*da80*/  HFMA2.MMA R100, -RZ, RZ, 0, 5.9604644775390625e-08 ;  /* 0x00000001ff647435 */ /* 0x000fe200000001ff */
[----:B------:R-:W-:Y:S01]  /*da90*/  IMAD.MOV.U32 R151, RZ, RZ, R92 ;  /* 0x000000ffff977224 */ /* 0x000fe200078e005c */
[----:B------:R-:W-:Y:S01]  /*daa0*/  MOV R153, 0x1f ;  /* 0x0000001f00997802 */ /* 0x000fe20000000f00 */
[----:B------:R-:W-:-:S08]  /*dab0*/  IMAD.MOV.U32 R98, RZ, RZ, -0x1 ;  /* 0xffffffffff627424 */ /* 0x000fd000078e00ff */
[----:B-12-45:R-:W-:Y:S05]  /*dac0*/  WARPSYNC.COLLECTIVE R98, `(.L_x_16162) ;  /* 0x0000000062087348 */ /* 0x036fea0003c00000 */
[----:B------:R0:W3:Y:S02]  /*dad0*/  SHFL.BFLY P5, R149, R151, R100, R153 ;  /* 0x0c00006497957389 */ /* 0x0000e400000a0099 */
[----:B012345:R-:W-:Y:S01]  /*dae0*/  ENDCOLLECTIVE ;  /* 0x000000000000791b */ /* 0x03ffe20003800000 */
.L_x_16162:
[----:B------:R-:W-:Y:S01]  /*daf0*/  IMAD.MOV.U32 R100, RZ, RZ, 0x2 ;  /* 0x00000002ff647424 */ /* 0x000fe200078e00ff */
[----:B------:R-:W-:-:S05]  /*db00*/  MOV R69, R149 ;  /* 0x0000009500457202 */ /* 0x000fca0000000f00 */
[----:B------:R-:W-:-:S05]  /*db10*/  FADD.FTZ R69, R92, R69 ;  /* 0x000000455c457221 */ /* 0x000fca0000010000 */
[----:B------:R-:W-:-:S07]  /*db20*/  MOV R151, R69 ;  /* 0x0000004500977202 */ /* 0x000fce0000000f00 */
[----:B------:R-:W-:Y:S05]  /*db30*/  WARPSYNC.COLLECTIVE R98, `(.L_x_16163) ;  /* 0x0000000062087348 */ /* 0x000fea0003c00000 */
[----:B------:R0:W1:Y:S02]  /*db40*/  SHFL.BFLY P5, R149, R151, R100, R153 ;  /* 0x0c00006497957389 */ /* 0x00006400000a0099 */
[----:B01----:R-:W-:Y:S01]  /*db50*/  ENDCOLLECTIVE ;  /* 0x000000000000791b */ /* 0x003fe20003800000 */
.L_x_16163:
[----:B------:R-:W-:Y:S01]  /*db60*/  IMAD.MOV.U32 R100, RZ, RZ, 0x4 ;  /* 0x00000004ff647424 */ /* 0x000fe200078e00ff */
[----:B------:R-:W-:-:S05]  /*db70*/  MOV R0, R149 ;  /* 0x0000009500007202 */ /* 0x000fca0000000f00 */
[----:B------:R-:W-:-:S05]  /*db80*/  FADD.FTZ R94, R69, R0 ;  /* 0x00000000455e7221 */ /* 0x000fca0000010000 */
[----:B------:R-:W-:-:S07]  /*db90*/  MOV R151, R94 ;  /* 0x0000005e00977202 */ /* 0x000fce0000000f00 */
[----:B------:R-:W-:Y:S05]  /*dba0*/  WARPSYNC.COLLECTIVE R98, `(.L_x_16164) ;  /* 0x0000000062087348 */ /* 0x000fea0003c00000 */
[----:B------:R0:W1:Y:S02]  /*dbb0*/  SHFL.BFLY P5, R149, R151, R100, R153 ;  /* 0x0c00006497957389 */ /* 0x00006400000a0099 */
[----:B01----:R-:W-:Y:S01]  /*dbc0*/  ENDCOLLECTIVE ;  /* 0x000000000000791b */ /* 0x003fe20003800000 */
.L_x_16164:
[----:B------:R-:W-:Y:S01]  /*dbd0*/  IMAD.MOV.U32 R100, RZ, RZ, 0x8 ;  /* 0x00000008ff647424 */ /* 0x000fe200078e00ff */
[----:B------:R-:W-:-:S05]  /*dbe0*/  MOV R147, R149 ;  /* 0x0000009500937202 */ /* 0x000fca0000000f00 */
[----:B------:R-:W-:-:S05]  /*dbf0*/  FADD.FTZ R147, R94, R147 ;  /* 0x000000935e937221 */ /* 0x000fca0000010000 */
[----:B------:R-:W-:-:S07]  /*dc00*/  MOV R151, R147 ;  /* 0x0000009300977202 */ /* 0x000fce0000000f00 */
[----:B------:R-:W-:Y:S05]  /*dc10*/  WARPSYNC.COLLECTIVE R98, `(.L_x_16165) ;  /* 0x0000000062087348 */ /* 0x000fea0003c00000 */
[----:B------:R0:W1:Y:S02]  /*dc20*/  SHFL.BFLY P5, R149, R151, R100, R153 ;  /* 0x0c00006497957389 */ /* 0x00006400000a0099 */
[----:B01----:R-:W-:Y:S01]  /*dc30*/  ENDCOLLECTIVE ;  /* 0x000000000000791b */ /* 0x003fe20003800000 */
.L_x_16165:
[----:B------:R-:W-:Y:S01]  /*dc40*/  IMAD.MOV.U32 R100, RZ, RZ, 0x10 ;  /* 0x00000010ff647424 */ /* 0x000fe200078e00ff */
[----:B------:R-:W-:-:S05]  /*dc50*/  MOV R0, R149 ;  /* 0x0000009500007202 */ /* 0x000fca0000000f00 */
[----:B------:R-:W-:-:S05]  /*dc60*/  FADD.FTZ R96, R147, R0 ;  /* 0x0000000093607221 */ /* 0x000fca0000010000 */
[----:B------:R-:W-:-:S07]  /*dc70*/  MOV R151, R96 ;  /* 0x0000006000977202 */ /* 0x000fce0000000f00 */
[----:B------:R-:W-:Y:S05]  /*dc80*/  WARPSYNC.COLLECTIVE R98, `(.L_x_16166) ;  /* 0x0000000062087348 */ /* 0x000fea0003c00000 */
[----:B------:R0:W1:Y:S02]  /*dc90*/  SHFL.BFLY P5, R149, R151, R100, R153 ;  /* 0x0c00006497957389 */ /* 0x00006400000a0099 */
[----:B01----:R-:W-:Y:S01]  /*dca0*/  ENDCOLLECTIVE ;  /* 0x000000000000791b */ /* 0x003fe20003800000 */
.L_x_16166:
        /* <DEDUP_REMOVED lines=72> */
.L_x_16167:
[----:B------:R-:W-:Y:S01]  /*e130*/  HFMA2.MMA R100, -RZ, RZ, 0, 1.1920928955078125e-07 ;  /* 0x00000002ff647435 */ /* 0x000fe200000001ff */
[----:B------:R-:W-:-:S04]  /*e140*/  IMAD.MOV.U32 R69, RZ, RZ, R149 ;  /* 0x000000ffff457224 */ /* 0x000fc800078e0095 */
[----:B------:R-:W-:-:S05]  /*e150*/  FADD.FTZ R69, R0, R69 ;  /* 0x0000004500457221 */ /* 0x000fca0000010000 */
[----:B------:R-:W-:-:S07]  /*e160*/  MOV R151, R69 ;  /* 0x0000004500977202 */ /* 0x000fce0000000f00 */
[----:B------:R-:W-:Y:S05]  /*e170*/  WARPSYNC.COLLECTIVE R98, `(.L_x_16168) ;  /* 0x0000000062087348 */ /* 0x000fea0003c00000 */
[----:B------:R0:W1:Y:S02]  /*e180*/  SHFL.BFLY P5, R149, R151, R100, R153 ;  /* 0x0c00006497957389 */ /* 0x00006400000a0099 */
[----:B01----:R-:W-:Y:S01]  /*e190*/  ENDCOLLECTIVE ;  /* 0x000000000000791b */ /* 0x003fe20003800000 */
.L_x_16168:
[----:B------:R-:W-:Y:S01]  /*e1a0*/  HFMA2.MMA R100, -RZ, RZ, 0, 2.384185791015625e-07 ;  /* 0x00000004ff647435 */ /* 0x000fe200000001ff */
[----:B------:R-:W-:-:S04]  /*e1b0*/  IMAD.MOV.U32 R92, RZ, RZ, R149 ;  /* 0x000000ffff5c7224 */ /* 0x000fc800078e0095 */
[----:B------:R-:W-:-:S05]  /*e1c0*/  FADD.FTZ R92, R69, R92 ;  /* 0x0000005c455c7221 */ /* 0x000fca0000010000 */
[----:B------:R-:W-:-:S07]  /*e1d0*/  MOV R151, R92 ;  /* 0x0000005c00977202 */ /* 0x000fce0000000f00 */
[----:B------:R-:W-:Y:S05]  /*e1e0*/  WARPSYNC.COLLECTIVE R98, `(.L_x_16169) ;  /* 0x0000000062087348 */ /* 0x000fea0003c00000 */
[----:B------:R0:W1:Y:S02]  /*e1f0*/  SHFL.BFLY P5, R149, R151, R100, R153 ;  /* 0x0c00006497957389 */ /* 0x00006400000a0099 */
[----:B01----:R-:W-:Y:S01]  /*e200*/  ENDCOLLECTIVE ;  /* 0x000000000000791b */ /* 0x003fe20003800000 */
.L_x_16169:
[----:B------:R-:W-:Y:S01]  /*e210*/  HFMA2.MMA R100, -RZ, RZ, 0, 4.76837158203125e-07 ;  /* 0x00000008ff647435 */ /* 0x000fe200000001ff */
[----:B------:R-:W-:-:S04]  /*e220*/  IMAD.MOV.U32 R147, RZ, RZ, R149 ;  /* 0x000000ffff937224 */ /* 0x000fc800078e0095 */
[----:B------:R-:W-:-:S05]  /*e230*/  FADD.FTZ R147, R92, R147 ;  /* 0x000000935c937221 */ /* 0x000fca0000010000 */
[----:B------:R-:W-:-:S07]  /*e240*/  MOV R151, R147 ;  /* 0x0000009300977202 */ /* 0x000fce0000000f00 */
[----:B------:R-:W-:Y:S05]  /*e250*/  WARPSYNC.COLLECTIVE R98, `(.L_x_16170) ;  /* 0x0000000062087348 */ /* 0x000fea0003c00000 */
[----:B------:R0:W1:Y:S02]  /*e260*/  SHFL.BFLY P5, R149, R151, R100, R153 ;  /* 0x0c00006497957389 */ /* 0x00006400000a0099 */
[----:B01----:R-:W-:Y:S01]  /*e270*/  ENDCOLLECTIVE ;  /* 0x000000000000791b */ /* 0x003fe20003800000 */
.L_x_16170:
[----:B------:R-:W-:Y:S01]  /*e280*/  HFMA2.MMA R100, -RZ, RZ, 0, 9.5367431640625e-07 ;  /* 0x00000010ff647435 */ /* 0x000fe200000001ff */
[----:B------:R-:W-:-:S04]  /*e290*/  IMAD.MOV.U32 R94, RZ, RZ, R149 ;  /* 0x000000ffff5e7224 */ /* 0x000fc800078e0095 */
[----:B------:R-:W-:-:S05]  /*e2a0*/  FADD.FTZ R94, R147, R94 ;  /* 0x0000005e935e7221 */ /* 0x000fca0000010000 */
[----:B------:R-:W-:-:S07]  /*e2b0*/  MOV R151, R94 ;  /* 0x0000005e00977202 */ /* 0x000fce0000000f00 */
[----:B------:R-:W-:Y:S05]  /*e2c0*/  WARPSYNC.COLLECTIVE R98, `(.L_x_16171) ;  /* 0x0000000062087348 */ /* 0x000fea0003c00000 */
[----:B------:R0:W1:Y:S02]  /*e2d0*/  SHFL.BFLY P5, R149, R151, R100, R153 ;  /* 0x0c00006497957389 */ /* 0x00006400000a0099 */
[----:B01----:R-:W-:Y:S01]  /*e2e0*/  ENDCOLLECTIVE ;  /* 0x000000000000791b */ /* 0x003fe20003800000 */
.L_x_16171:
[----:B------:R-:W-:Y:S05]  /*e2f0*/  BRA `(.L_x_16172) ;  /* 0xffffffe800347947 */ /* 0x000fea000383ffff */
.L_x_16173:
        /* <DEDUP_REMOVED lines=16> */
.L_x_30272:


//--------------------- .text._ZN10layer_norm13ln_fwd_kernelINS_13Kernel_traitsIf6__halfS2_S2_fjLj8192ELj1ELj1ELj8ELj16ENS_18Kernel_traits_baseILj8192EfS2_S2_S2_fjLj256EEEEELb1ELb0ELb0ELb1EEEvNS_9FwdParamsE --------------------------
	.section	.text._ZN10layer_norm13ln_fwd_kernelINS_13Kernel_traitsIf6__halfS2_S2_fjLj8192ELj1ELj1ELj8ELj16ENS_18Kernel_traits_baseILj8192EfS2_S2_S2_fjLj256EEEEELb1ELb0ELb0ELb1EEEvNS_9FwdParamsE,"ax",@progbits
	.align	128
        .global         _ZN10layer_norm13ln_fwd_kernelINS_13Kernel_traitsIf6__halfS2_S2_fjLj8192ELj1ELj1ELj8ELj16ENS_18Kernel_traits_baseILj8192EfS2_S2_S2_fjLj256EEEEELb1ELb0ELb0ELb1EEEvNS_9FwdParamsE
        .type           _ZN10layer_norm13ln_fwd_kernelINS_13Kernel_traitsIf6__halfS2_S2_fjLj8192ELj1ELj1ELj8ELj16ENS_18Kernel_traits_baseILj8192EfS2_S2_S2_fjLj256EEEEELb1ELb0ELb0ELb1EEEvNS_9FwdParamsE,@function
        .size           _ZN10layer_norm13ln_fwd_kernelINS_13Kernel_traitsIf6__halfS2_S2_fjLj8192ELj1ELj1ELj8ELj16ENS_18Kernel_traits_baseILj8192EfS2_S2_S2_fjLj256EEEEELb1ELb0ELb0ELb1EEEvNS_9FwdParamsE,(.L_x_30273 - _ZN10layer_norm13ln_fwd_kernelINS_13Kernel_traitsIf6__halfS2_S2_fjLj8192ELj1ELj1ELj8ELj16ENS_18Kernel_traits_baseILj8192EfS2_S2_S2_fjLj256EEEEELb1ELb0ELb0ELb1EEEvNS_9FwdParamsE)
        .other          _ZN10layer_norm13ln_fwd_kernelINS_13Kernel_traitsIf6__halfS2_S2_fjLj8192ELj1ELj1ELj8ELj16ENS_18Kernel_traits_baseILj8192EfS2_S2_S2_fjLj256EEEEELb1ELb0ELb0ELb1EEEvNS_9FwdParamsE,@"STO_CUDA_ENTRY STV_DEFAULT"
_ZN10layer_norm13ln_fwd_kernelINS_13Kernel_traitsIf6__halfS2_S2_fjLj8192ELj1ELj1ELj8ELj16ENS_18Kernel_traits_baseILj8192EfS2_S2_S2_fjLj256EEEEELb1ELb0ELb0ELb1EEEvNS_9FwdParamsE:
.text._ZN10layer_norm13ln_fwd_kernelINS_13Kernel_traitsIf6__halfS2_S2_fjLj8192ELj1ELj1ELj8ELj16ENS_18Kernel_traits_baseILj8192EfS2_S2_S2_fjLj256EEEEELb1ELb0ELb0ELb1EEEvNS_9FwdParamsE:
        /* <DEDUP_REMOVED lines=145> */
.L_x_16399:
        /* <DEDUP_REMOVED lines=22> */
[----:B------:R-:W-:Y:S01]  /*0a70*/  IMAD.MOV.U32 R93, RZ, RZ, 0x3f800000 ;  /* 0x3f800000ff5d7424 */ /* 0x000fe200078e00ff */
[----:B------:R-:W-:-:S10]  /*0a80*/  IADD3 R79, R78, 0x1, RZ ;  /* 0x000000014e4f7810 */ /* 0x000fd40007ffe0ff */
[----:B--2---:R-:W-:Y:S01]  /*0a90*/  @P2 HADD2.F32 R93, -RZ, R2.H0_H0 ;  /* 0x20000002ff5d2230 */ /* 0x004fe20000004100 */
        /* <DEDUP_REMOVED lines=9> */
.L_x_16175:
[----:B------:R-:W-:-:S07]  /*0b30*/  MOV R95, R90 ;  /* 0x0000005a005f7202 */ /* 0x000fce0000000f00 */
.L_x_16176:
[----:B------:R-:W-:Y:S05]  /*0b40*/  BSYNC B0 ;  /* 0x0000000000007941 */ /* 0x000fea0003800000 */
.L_x_16174:
        /* <DEDUP_REMOVED lines=16> */
.L_x_16180:
[----:B------:R-:W-:Y:S05]  /*0c50*/  BSYNC B1 ;  /* 0x0000000000017941 */ /* 0x000fea0003800000 */
.L_x_16179:
        /* <DEDUP_REMOVED lines=44> */
.L_x_16178:
[----:B------:R-:W-:Y:S05]  /*0f20*/  BSYNC B0 ;  /* 0x0000000000007941 */ /* 0x000fea0003800000 */
.L_x_16177:
[----:B------:R-:W0:Y:S01]  /*0f30*/  LDC R94, c[0x0][0x298] ;  /* 0x0000a600ff5e7b82 */ /* 0x000e220000000800 */
[----:B------:R-:W-:Y:S01]  /*0f40*/  I2FP.F32.U32 R2, R95 ;  /* 0x0000005f00027245 */ /* 0x000fe20000201000 */
[----:B-----5:R-:W-:Y:S01]  /*0f50*/  HADD2.F32 R78, -RZ, R72.H0_H0 ;  /* 0x20000048ff4e7230 */ /* 0x020fe20000004100 */
[C---:B------:R-:W-:Y:S01]  /*0f60*/  ISETP.NE.AND P1, PT, R79.reuse, 0x1, PT ;  /* 0x000000014f00780c */ /* 0x040fe20003f25270 */
[----:B------:R-:W-:Y:S01]  /*0f70*/  IMAD.MOV.U32 R97, RZ, RZ, 0x2f800000 ;  /* 0x2f800000ff617424 */ /* 0x000fe200078e00ff */
[----:B------:R-:W-:Y:S02]  /*0f80*/  BSSY B0, `(.L_x_16181) ;  /* 0x0000015000007945 */ /* 0x000fe40003800000 */
[----:B------:R-:W-:Y:S01]  /*0f90*/  FMUL.FTZ R89, R78, R93 ;  /* 0x0000005d4e597220 */ /* 0x000fe20000410000 */
[----:B------:R-:W1:Y:S01]  /*0fa0*/  LDC R96, c[0x0][0x294] ;  /* 0x0000a500ff607b82 */ /* 0x000e620000000800 */
[----:B------:R-:W-:Y:S01]  /*0fb0*/  FFMA.FTZ R3, R2, R97, 1.1641532182693481445e-10 ;  /* 0x2f00000002037423 */ /* 0x000fe20000010061 */
[----:B------:R-:W-:Y:S01]  /*0fc0*/  @P0 HADD2.F32 R2, -RZ, R4.H0_H0 ;  /* 0x20000004ff020230 */ /* 0x000fe20000004100 */
[----:B------:R-:W-:Y:S01]  /*0fd0*/  IADD3 R78, R79, 0x1, RZ ;  /* 0x000000014f4e7810 */ /* 0x000fe20007ffe0ff */
[----:B0-----:R-:W-:-:S02]  /*0fe0*/  FMUL.FTZ R89, R89, R94 ;  /* 0x0000005e59597220 */ /* 0x001fc40000410000 */
        /* <DEDUP_REMOVED lines=13> */
.L_x_16182:
[----:B------:R-:W-:-:S07]  /*10c0*/  MOV R99, R90 ;  /* 0x0000005a00637202 */ /* 0x000fce0000000f00 */
.L_x_16183:
[----:B------:R-:W-:Y:S05]  /*10d0*/  BSYNC B0 ;  /* 0x0000000000007941 */ /* 0x000fea0003800000 */
.L_x_16181:
        /* <DEDUP_REMOVED lines=16> */
.L_x_16187:
[----:B------:R-:W-:Y:S05]  /*11e0*/  BSYNC B1 ;  /* 0x0000000000017941 */ /* 0x000fea0003800000 */
.L_x_16186:
        /* <DEDUP_REMOVED lines=44> */
.L_x_16185:
[----:B------:R-:W-:Y:S05]  /*14b0*/  BSYNC B0 ;  /* 0x0000000000007941 */ /* 0x000fea0003800000 */
.L_x_16184:
        /* <DEDUP_REMOVED lines=22> */
.L_x_16189:
[----:B------:R-:W-:-:S07]  /*1620*/  IMAD.MOV.U32 R72, RZ, RZ, R90 ;  /* 0x000000ffff487224 */ /* 0x000fce00078e005a */
.L_x_16190:
[----:B------:R-:W-:Y:S05]  /*1630*/  BSYNC B0 ;  /* 0x0000000000007941 */ /* 0x000fea0003800000 */
.L_x_16188:
        /* <DEDUP_REMOVED lines=16> */
.L_x_16194:
[----:B------:R-:W-:Y:S05]  /*1740*/  BSYNC B1 ;  /* 0x0000000000017941 */ /* 0x000fea0003800000 */
.L_x_16193:
        /* <DEDUP_REMOVED lines=44> */
.L_x_16192:
[----:B------:R-:W-:Y:S05]  /*1a10*/  BSYNC B0 ;  /* 0x0000000000007941 */ /* 0x000fea0003800000 */
.L_x_16191:
        /* <DEDUP_REMOVED lines=21> */
.L_x_16196:
[----:B------:R-:W-:-:S07]  /*1b70*/  MOV R72, R90 ;  /* 0x0000005a00487202 */ /* 0x000fce0000000f00 */
.L_x_16197:
[----:B------:R-:W-:Y:S05]  /*1b80*/  BSYNC B0 ;  /* 0x0000000000007941 */ /* 0x000fea0003800000 */
.L_x_16195:
        /* <DEDUP_REMOVED lines=16> */
.L_x_16201:
[----:B------:R-:W-:Y:S05]  /*1c90*/  BSYNC B1 ;  /* 0x0000000000017941 */ /* 0x000fea0003800000 */
.L_x_16200:
        /* <DEDUP_REMOVED lines=44> */
.L_x_16199:
[----:B------:R-:W-:Y:S05]  /*1f60*/  BSYNC B0 ;  /* 0x0000000000007941 */ /* 0x000fea0003800000 */
.L_x_16198:
        /* <DEDUP_REMOVED lines=21> */
.L_x_16203:
[----:B------:R-:W-:-:S07]  /*20c0*/  IMAD.MOV.U32 R102, RZ, RZ, R90 ;  /* 0x000000ffff667224 */ /* 0x000fce00078e005a */
.L_x_16204:
[----:B------:R-:W-:Y:S05]  /*20d0*/  BSYNC B0 ;  /* 0x0000000000007941 */ /* 0x000fea0003800000 */
.L_x_16202:
        /* <DEDUP_REMOVED lines=16> */
.L_x_16208:
[----:B------:R-:W-:Y:S05]  /*21e0*/  BSYNC B1 ;  /* 0x0000000000017941 */ /* 0x000fea0003800000 */
.L_x_16207:
        /* <DEDUP_REMOVED lines=43> */
.L_x_16206:
[----:B------:R-:W-:Y:S05]  /*24a0*/  BSYNC B0 ;  /* 0x0000000000007941 */ /* 0x000fea0003800000 */
.L_x_16205:
[----:B------:R-:W-:Y:S01]  /*24b0*/  I2FP.F32.U32 R2, R102 ;  /* 0x0000006600027245 */ /* 0x000fe20000201000 */
[----:B------:R-:W-:Y:S01]  /*24c0*/  HADD2.F32 R72, -RZ, R74.H0_H0 ;  /* 0x2000004aff487230 */ /* 0x000fe20000004100 */
[C---:B------:R-:W-:Y:S01]  /*24d0*/  ISETP.NE.AND P4, PT, R79.reuse, 0x1, PT ;  /* 0x000000014f00780c */ /* 0x040fe20003f85270 */
[----:B------:R-:W-:Y:S02]  /*24e0*/  BSSY B0, `(.L_x_16209) ;  /* 0x0000013000007945 */ /* 0x000fe40003800000 */
[----:B------:R-:W-:Y:S01]  /*24f0*/  FFMA.FTZ R3, R2, R97, 1.1641532182693481445e-10 ;  /* 0x2f00000002037423 */ /* 0x000fe20000010061 */
[----:B------:R-:W-:Y:S01]  /*2500*/  FMUL.FTZ R73, R72, R93 ;  /* 0x0000005d48497220 */ /* 0x000fe20000410000 */
[----:B------:R-:W-:Y:S02]  /*2510*/  @P0 HADD2.F32 R2, -RZ, R6.H0_H0 ;  /* 0x20000006ff020230 */ /* 0x000fe40000004100 */
        /* <DEDUP_REMOVED lines=14> */
.L_x_16210:
[----:B------:R-:W-:-:S07]  /*2600*/  IMAD.MOV.U32 R102, RZ, RZ, R90 ;  /* 0x000000ffff667224 */ /* 0x000fce00078e005a */
.L_x_16211:
[----:B------:R-:W-:Y:S05]  /*2610*/  BSYNC B0 ;  /* 0x0000000000007941 */ /* 0x000fea0003800000 */
.L_x_16209:
        /* <DEDUP_REMOVED lines=16> */
.L_x_16215:
[----:B------:R-:W-:Y:S05]  /*2720*/  BSYNC B1 ;  /* 0x0000000000017941 */ /* 0x000fea0003800000 */
.L_x_16214:
        /* <DEDUP_REMOVED lines=43> */
.L_x_16213:
[----:B------:R-:W-:Y:S05]  /*29e0*/  BSYNC B0 ;  /* 0x0000000000007941 */ /* 0x000fea0003800000 */
.L_x_16212:
        /* <DEDUP_REMOVED lines=21> */
.L_x_16217:
[----:B------:R-:W-:-:S07]  /*2b40*/  IMAD.MOV.U32 R74, RZ, RZ, R90 ;  /* 0x000000ffff4a7224 */ /* 0x000fce00078e005a */
.L_x_16218:
[----:B------:R-:W-:Y:S05]  /*2b50*/  BSYNC B0 ;  /* 0x0000000000007941 */ /* 0x000fea0003800000 */
.L_x_16216:
        /* <DEDUP_REMOVED lines=16> */
.L_x_16222:
[----:B------:R-:W-:Y:S05]  /*2c60*/  BSYNC B1 ;  /* 0x0000000000017941 */ /* 0x000fea0003800000 */
.L_x_16221:
        /* <DEDUP_REMOVED lines=43> */
.L_x_16220:
[----:B------:R-:W-:Y:S05]  /*2f20*/  BSYNC B0 ;  /* 0x0000000000007941 */ /* 0x000fea0003800000 */
.L_x_16219:
[----:B------:R-:W-:Y:S01]  /*2f30*/  I2FP.F32.U32 R2, R74 ;  /* 0x0000004a00027245 */ /* 0x000fe20000201000 */
[----:B------:R-:W-:Y:S01]  /*2f40*/  HADD2.F32 R72, -RZ, R75.H0_H0 ;  /* 0x2000004bff487230 */ /* 0x000fe20000004100 */
[C---:B------:R-:W-:Y:S01]  /*2f50*/  ISETP.NE.AND P6, PT, R78.reuse, 0x1, PT ;  /* 0x000000014e00780c */ /* 0x040fe20003fc5270 */
[----:B------:R-:W-:Y:S01]  /*2f60*/  BSSY B0, `(.L_x_16223) ;  /* 0x0000013000007945 */ /* 0x000fe20003800000 */
[----:B------:R-:W-:Y:S02]  /*2f70*/  VIADD R102, R78, 0x1 ;  /* 0x000000014e667836 */ /* 0x000fe40000000000 */
        /* <DEDUP_REMOVED lines=16> */
.L_x_16224:
[----:B------:R-:W-:-:S07]  /*3080*/  IMAD.MOV.U32 R74, RZ, RZ, R90 ;  /* 0x000000ffff4a7224 */ /* 0x000fce00078e005a */
.L_x_16225:
[----:B------:R-:W-:Y:S05]  /*3090*/  BSYNC B0 ;  /* 0x0000000000007941 */ /* 0x000fea0003800000 */
.L_x_16223:
        /* <DEDUP_REMOVED lines=18> */
.L_x_16229:
[----:B------:R-:W-:Y:S05]  /*31c0*/  BSYNC B1 ;  /* 0x0000000000017941 */ /* 0x000fea0003800000 */
.L_x_16228:
        /* <DEDUP_REMOVED lines=43> */
.L_x_16227:
[----:B------:R-:W-:Y:S05]  /*3480*/  BSYNC B0 ;  /* 0x0000000000007941 */ /* 0x000fea0003800000 */
.L_x_16226:
        /* <DEDUP_REMOVED lines=8> */
[----:B------:R-:W-:Y:S01]  /*3510*/  SEL R74, RZ, 0x1, P1 ;  /* 0x00000001ff4a7807 */ /* 0x000fe20000800000 */
[----:B------:R-:W-:Y:S01]  /*3520*/  IMAD.WIDE.U32 R72, R73, 0x1000000, RZ ;  /* 0x0100000049487825 */ /* 0x000fe200078e00ff */
[----:B------:R-:W-:Y:S01]  /*3530*/  FSETP.GTU.FTZ.AND P2, PT, R3, R96, PT ;  /* 0x000000600300720b */ /* 0x000fe20003f5c000 */
[----:B------:R-:W1:Y:S01]  /*3540*/  @P0 LDC.64 R116, c[0x0][0x230] ;  /* 0x00008c00ff740b82 */ /* 0x000e620000000a00 */
[----:B------:R-:W-:Y:S01]  /*3550*/  SEL R114, RZ, 0x1, P5 ;  /* 0x00000001ff727807 */ /* 0x000fe20002800000 */
[----:B------:R-:W-:Y:S01]  /*3560*/  FMUL.FTZ R79, R79, R94 ;  /* 0x0000005e4f4f7220 */ /* 0x000fe20000410000 */
[----:B------:R-:W-:Y:S01]  /*3570*/  IMAD.WIDE.U32 R74, R74, 0x10000, RZ ;  /* 0x000100004a4a7825 */ /* 0x000fe200078e00ff */
[----:B------:R-:W-:-:S02]  /*3580*/  ISETP.NE.AND P6, PT, R98, RZ, PT ;  /* 0x000000ff6200720c */ /* 0x000fc40003fc5270 */
[----:B------:R-:W-:Y:S01]  /*3590*/  SEL R98, RZ, 0x100, P4 ;  /* 0x00000100ff627807 */ /* 0x000fe20002000000 */
[----:B------:R-:W-:Y:S01]  /*35a0*/  IMAD.WIDE.U32 R114, R114, 0x100, RZ ;  /* 0x0000010072727825 */ /* 0x000fe200078e00ff */
[----:B------:R-:W2:Y:S01]  /*35b0*/  LDC.64 R2, c[0x0][0x240] ;  /* 0x00009000ff027b82 */ /* 0x000ea20000000a00 */
[----:B------:R-:W-:Y:S02]  /*35c0*/  SEL R100, RZ, 0x1000000, P2 ;  /* 0x01000000ff647807 */ /* 0x000fe40001000000 */
[----:B------:R-:W-:Y:S01]  /*35d0*/  @P0 HADD2.F32 R78, -RZ, R7.H1_H1 ;  /* 0x30000007ff4e0230 */ /* 0x000fe20000004100 */
[----:B------:R-:W-:Y:S02]  /*35e0*/  FSEL R113, R79, RZ, !P2 ;  /* 0x000000ff4f717208 */ /* 0x000fe40005000000 */
[----:B------:R-:W-:Y:S02]  /*35f0*/  LOP3.LUT R118, R114, R72, R74, 0xfe, !PT ;  /* 0x0000004872767212 */ /* 0x000fe400078efe4a */
[----:B------:R-:W-:Y:S01]  /*3600*/  LOP3.LUT R79, R98, R100, R111, 0xfe, !PT ;  /* 0x00000064624f7212 */ /* 0x000fe200078efe6f */
[----:B------:R-:W-:Y:S01]  /*3610*/  @P0 FADD.FTZ R113, R113, R78 ;  /* 0x0000004e71710221 */ /* 0x000fe20000010000 */
[----:B------:R-:W-:Y:S01]  /*3620*/  SEL R72, RZ, 0x1, P3 ;  /* 0x00000001ff487807 */ /* 0x000fe20001800000 */
[----:B------:R-:W-:Y:S01]  /*3630*/  VIADD R111, R87, 0x100 ;  /* 0x00000100576f7836 */ /* 0x000fe20000000000 */
[----:B------:R-:W-:-:S02]  /*3640*/  SEL R119, RZ, 0x1, P6 ;  /* 0x00000001ff777807 */ /* 0x000fc40003000000 */
[----:B------:R-:W-:Y:S01]  /*3650*/  LOP3.LUT R73, R73, R79, R72, 0xfe, !PT ;  /* 0x0000004f49497212 */ /* 0x000fe200078efe48 */
[----:B0-----:R-:W-:Y:S01]  /*3660*/  IMAD.WIDE.U32 R78, R87, 0x10, R88 ;  /* 0x00000010574e7825 */ /* 0x001fe200078e0058 */
[----:B------:R-:W-:Y:S02]  /*3670*/  LOP3.LUT R118, R118, R119, RZ, 0xfc, !PT ;  /* 0x0000007776767212 */ /* 0x000fe400078efcff */
[----:B------:R-:W-:Y:S01]  /*3680*/  F2FP.F16.F32.PACK_AB R122, R107, R105 ;  /* 0x000000696b7a723e */ /* 0x000fe200000000ff */
[----:B-1----:R-:W-:Y:S01]  /*3690*/  @P0 IMAD.WIDE.U32 R116, R111, 0x10, R116 ;  /* 0x000000106f740825 */ /* 0x002fe200078e0074 */
[----:B------:R-:W-:Y:S02]  /*36a0*/  F2FP.F16.F32.PACK_AB R121, R103, R101 ;  /* 0x000000656779723e */ /* 0x000fe400000000ff */
[----:B------:R-:W-:Y:S02]  /*36b0*/  F2FP.F16.F32.PACK_AB R120, R99, R95 ;  /* 0x0000005f6378723e */ /* 0x000fe400000000ff */
[----:B------:R-:W-:-:S02]  /*36c0*/  F2FP.F16.F32.PACK_AB R123, R113, R109 ;  /* 0x0000006d717b723e */ /* 0x000fc400000000ff */
        /* <DEDUP_REMOVED lines=19> */
.L_x_16231:
[----:B------:R-:W-:-:S07]  /*3800*/  MOV R98, R90 ;  /* 0x0000005a00627202 */ /* 0x000fce0000000f00 */
.L_x_16232:
[----:B------:R-:W-:Y:S05]  /*3810*/  BSYNC B0 ;  /* 0x0000000000007941 */ /* 0x000fea0003800000 */
.L_x_16230:
        /* <DEDUP_REMOVED lines=16> */
.L_x_16236:
[----:B------:R-:W-:Y:S05]  /*3920*/  BSYNC B1 ;  /* 0x0000000000017941 */ /* 0x000fea0003800000 */
.L_x_16235:
        /* <DEDUP_REMOVED lines=43> */
.L_x_16234:
[----:B------:R-:W-:Y:S05]  /*3be0*/  BSYNC B0 ;  /* 0x0000000000007941 */ /* 0x000fea0003800000 */
.L_x_16233:
[----:B------:R-:W-:Y:S01]  /*3bf0*/  I2FP.F32.U32 R78, R98 ;  /* 0x00000062004e7245 */ /* 0x000fe20000201000 */
[----:B-----5:R-:W-:Y:S01]  /*3c00*/  HADD2.F32 R98, -RZ, R72.H0_H0 ;  /* 0x20000048ff627230 */ /* 0x020fe20000004100 */
        /* <DEDUP_REMOVED lines=20> */
.L_x_16238:
[----:B------:R-:W-:-:S07]  /*3d50*/  MOV R102, R90 ;  /* 0x0000005a00667202 */ /* 0x000fce0000000f00 */
.L_x_16239:
[----:B------:R-:W-:Y:S05]  /*3d60*/  BSYNC B0 ;  /* 0x0000000000007941 */ /* 0x000fea0003800000 */
.L_x_16237:
        /* <DEDUP_REMOVED lines=16> */
.L_x_16243:
[----:B------:R-:W-:Y:S05]  /*3e70*/  BSYNC B1 ;  /* 0x0000000000017941 */ /* 0x000fea0003800000 */
.L_x_16242:
        /* <DEDUP_REMOVED lines=43> */
.L_x_16241:
[----:B------:R-:W-:Y:S05]  /*4130*/  BSYNC B0 ;  /* 0x0000000000007941 */ /* 0x000fea0003800000 */
.L_x_16240:
        /* <DEDUP_REMOVED lines=22> */
.L_x_16245:
[----:B------:R-:W-:-:S07]  /*42a0*/  MOV R72, R90 ;  /* 0x0000005a00487202 */ /* 0x000fce0000000f00 */
.L_x_16246:
[----:B------:R-:W-:Y:S05]  /*42b0*/  BSYNC B0 ;  /* 0x0000000000007941 */ /* 0x000fea0003800000 */
.L_x_16244:
        /* <DEDUP_REMOVED lines=16> */
.L_x_16250:
[----:B------:R-:W-:Y:S05]  /*43c0*/  BSYNC B1 ;  /* 0x0000000000017941 */ /* 0x000fea0003800000 */
.L_x_16249:
        /* <DEDUP_REMOVED lines=43> */
.L_x_16248:
[----:B------:R-:W-:Y:S05]  /*4680*/  BSYNC B0 ;  /* 0x0000000000007941 */ /* 0x000fea0003800000 */
.L_x_16247:
        /* <DEDUP_REMOVED lines=21> */
.L_x_16252:
[----:B------:R-:W-:-:S07]  /*47e0*/  MOV R72, R90 ;  /* 0x0000005a00487202 */ /* 0x000fce0000000f00 */
.L_x_16253:
[----:B------:R-:W-:Y:S05]  /*47f0*/  BSYNC B0 ;  /* 0x0000000000007941 */ /* 0x000fea0003800000 */
.L_x_16251:
        /* <DEDUP_REMOVED lines=16> */
.L_x_16257:
[----:B------:R-:W-:Y:S05]  /*4900*/  BSYNC B1 ;  /* 0x0000000000017941 */ /* 0x000fea0003800000 */
.L_x_16256:
        /* <DEDUP_REMOVED lines=43> */
.L_x_16255:
[----:B------:R-:W-:Y:S05]  /*4bc0*/  BSYNC B0 ;  /* 0x0000000000007941 */ /* 0x000fea0003800000 */
.L_x_16254:
        /* <DEDUP_REMOVED lines=21> */
.L_x_16259:
[----:B------:R-:W-:-:S07]  /*4d20*/  MOV R102, R90 ;  /* 0x0000005a00667202 */ /* 0x000fce0000000f00 */
.L_x_16260:
[----:B------:R-:W-:Y:S05]  /*4d30*/  BSYNC B0 ;  /* 0x0000000000007941 */ /* 0x000fea0003800000 */
.L_x_16258:
        /* <DEDUP_REMOVED lines=16> */
.L_x_16264:
[----:B------:R-:W-:Y:S05]  /*4e40*/  BSYNC B1 ;  /* 0x0000000000017941 */ /* 0x000fea0003800000 */
.L_x_16263:
        /* <DEDUP_REMOVED lines=44> */
.L_x_16262:
[----:B------:R-:W-:Y:S05]  /*5110*/  BSYNC B0 ;  /* 0x0000000000007941 */ /* 0x000fea0003800000 */
.L_x_16261:
[----:B------:R-:W-:Y:S01]  /*5120*/  I2FP.F32.U32 R72, R102 ;  /* 0x0000006600487245 */ /* 0x000fe20000201000 */
[----:B------:R-:W-:Y:S01]  /*5130*/  HADD2.F32 R78, -RZ, R74.H0_H0 ;  /* 0x2000004aff4e7230 */ /* 0x000fe20000004100 */
[----:B------:R-:W-:Y:S01]  /*5140*/  ISETP.NE.AND P4, PT, R106, 0x1, PT ;  /* 0x000000016a00780c */ /* 0x000fe20003f85270 */
        /* <DEDUP_REMOVED lines=18> */
.L_x_16266:
[----:B------:R-:W-:-:S07]  /*5270*/  IMAD.MOV.U32 R102, RZ, RZ, R90 ;  /* 0x000000ffff667224 */ /* 0x000fce00078e005a */
.L_x_16267:
[----:B------:R-:W-:Y:S05]  /*5280*/  BSYNC B0 ;  /* 0x0000000000007941 */ /* 0x000fea0003800000 */
.L_x_16265:
        /* <DEDUP_REMOVED lines=16> */
.L_x_16271:
[----:B------:R-:W-:Y:S05]  /*5390*/  BSYNC B1 ;  /* 0x0000000000017941 */ /* 0x000fea0003800000 */
.L_x_16270:
        /* <DEDUP_REMOVED lines=44> */
.L_x_16269:
[----:B------:R-:W-:Y:S05]  /*5660*/  BSYNC B0 ;  /* 0x0000000000007941 */ /* 0x000fea0003800000 */
.L_x_16268:
        /* <DEDUP_REMOVED lines=21> */
.L_x_16273:
[----:B------:R-:W-:-:S07]  /*57c0*/  IMAD.MOV.U32 R74, RZ, RZ, R90 ;  /* 0x000000ffff4a7224 */ /* 0x000fce00078e005a */
.L_x_16274:
[----:B------:R-:W-:Y:S05]  /*57d0*/  BSYNC B0 ;  /* 0x0000000000007941 */ /* 0x000fea0003800000 */
.L_x_16272:
        /* <DEDUP_REMOVED lines=16> */
.L_x_16278:
[----:B------:R-:W-:Y:S05]  /*58e0*/  BSYNC B1 ;  /* 0x0000000000017941 */ /* 0x000fea0003800000 */
.L_x_16277:
        /* <DEDUP_REMOVED lines=44> */
.L_x_16276:
[----:B------:R-:W-:Y:S05]  /*5bb0*/  BSYNC B0 ;  /* 0x0000000000007941 */ /* 0x000fea0003800000 */
.L_x_16275:
        /* <DEDUP_REMOVED lines=21> */
.L_x_16280:
[----:B------:R-:W-:-:S07]  /*5d10*/  IMAD.MOV.U32 R74, RZ, RZ, R90 ;  /* 0x000000ffff4a7224 */ /* 0x000fce00078e005a */
.L_x_16281:
[----:B------:R-:W-:Y:S05]  /*5d20*/  BSYNC B0 ;  /* 0x0000000000007941 */ /* 0x000fea0003800000 */
.L_x_16279:
        /* <DEDUP_REMOVED lines=18> */
.L_x_16285:
[----:B------:R-:W-:Y:S05]  /*5e50*/  BSYNC B1 ;  /* 0x0000000000017941 */ /* 0x000fea0003800000 */
.L_x_16284:
        /* <DEDUP_REMOVED lines=44> */
.L_x_16283:
[----:B------:R-:W-:Y:S05]  /*6120*/  BSYNC B0 ;  /* 0x0000000000007941 */ /* 0x000fea0003800000 */
.L_x_16282:
[----:B------:R-:W-:Y:S01]  /*6130*/  I2FP.F32.U32 R72, R74 ;  /* 0x0000004a00487245 */ /* 0x000fe20000201000 */
[----:B------:R-:W0:Y:S01]  /*6140*/  @P0 LDC.64 R138, c[0x0][0x230] ;  /* 0x00008c00ff8a0b82 */ /* 0x000e220000000a00 */
[----:B------:R-:W-:Y:S02]  /*6150*/  SEL R79, RZ, 0x10000, P5 ;  /* 0x00010000ff4f7807 */ /* 0x000fe40002800000 */
[----:B------:R-:W-:Y:S01]  /*6160*/  ISETP.NE.AND P5, PT, R100, RZ, PT ;  /* 0x000000ff6400720c */ /* 0x000fe20003fa5270 */
[----:B------:R-:W-:Y:S01]  /*6170*/  FFMA.FTZ R73, R72, R97, 1.1641532182693481445e-10 ;  /* 0x2f00000048497423 */ /* 0x000fe20000010061 */
[----:B------:R-:W-:Y:S01]  /*6180*/  HADD2.F32 R72, -RZ, R75.H1_H1 ;  /* 0x3000004bff487230 */ /* 0x000fe20000004100 */
[----:B------:R-:W-:Y:S02]  /*6190*/  SEL R74, RZ, 0x1, P2 ;  /* 0x00000001ff4a7807 */ /* 0x000fe40001000000 */
[----:B------:R-:W-:Y:S02]  /*61a0*/  SEL R128, RZ, 0x1, P1 ;  /* 0x00000001ff807807 */ /* 0x000fe40000800000 */
[----:B------:R-:W-:Y:S01]  /*61b0*/  SEL R130, RZ, 0x1, P5 ;  /* 0x00000001ff827807 */ /* 0x000fe20002800000 */
[----:B------:R-:W-:Y:S01]  /*61c0*/  FMUL.FTZ R75, R72, R93 ;  /* 0x0000005d484b7220 */ /* 0x000fe20000410000 */
[----:B------:R-:W-:Y:S01]  /*61d0*/  FSETP.GTU.FTZ.AND P2, PT, R73, R96, PT ;  /* 0x000000604900720b */ /* 0x000fe20003f5c000 */
[----:B------:R-:W-:Y:S01]  /*61e0*/  IMAD.WIDE.U32 R72, R74, 0x1000000, RZ ;  /* 0x010000004a487825 */ /* 0x000fe200078e00ff */
[----:B------:R-:W-:-:S03]  /*61f0*/  SEL R74, RZ, 0x100, P4 ;  /* 0x00000100ff4a7807 */ /* 0x000fc60002000000 */
[----:B------:R-:W-:Y:S01]  /*6200*/  FMUL.FTZ R75, R75, R94 ;  /* 0x0000005e4b4b7220 */ /* 0x000fe20000410000 */
[----:B------:R-:W-:Y:S01]  /*6210*/  SEL R78, RZ, 0x1000000, P2 ;  /* 0x01000000ff4e7807 */ /* 0x000fe20001000000 */
[----:B------:R-:W-:Y:S01]  /*6220*/  IMAD.WIDE.U32 R128, R128, 0x10000, RZ ;  /* 0x0001000080807825 */ /* 0x000fe200078e00ff */
[----:B------:R-:W-:Y:S02]  /*6230*/  ISETP.NE.AND P6, PT, R98, RZ, PT ;  /* 0x000000ff6200720c */ /* 0x000fe40003fc5270 */
[----:B------:R-:W-:Y:S01]  /*6240*/  FSEL R135, R75, RZ, !P2 ;  /* 0x000000ff4b877208 */ /* 0x000fe20005000000 */
[----:B------:R-:W-:Y:S01]  /*6250*/  IMAD.WIDE.U32 R130, R130, 0x100, RZ ;  /* 0x0000010082827825 */ /* 0x000fe200078e00ff */
[----:B------:R-:W-:Y:S02]  /*6260*/  SEL R137, RZ, 0x1, P3 ;  /* 0x00000001ff897807 */ /* 0x000fe40001800000 */
[----:B------:R-:W-:Y:S01]  /*6270*/  SEL R141, RZ, 0x1, P6 ;  /* 0x00000001ff8d7807 */ /* 0x000fe20003000000 */
[----:B------:R-:W-:Y:S01]  /*6280*/  @P0 HADD2.F32 R98, -RZ, R7.H1_H1 ;  /* 0x30000007ff620230 */ /* 0x000fe20000004100 */
[----:B------:R-:W-:-:S02]  /*6290*/  LOP3.LUT R140, R130, R72, R128, 0xfe, !PT ;  /* 0x00000048828c7212 */ /* 0x000fc400078efe80 */
[----:B------:R-:W-:Y:S01]  /*62a0*/  LOP3.LUT R72, R74, R78, R79, 0xfe, !PT ;  /* 0x0000004e4a487212 */ /* 0x000fe200078efe4f */
[----:B------:R-:W-:-:S04]  /*62b0*/  IMAD.WIDE.U32 R78, R111, 0x10, R88 ;  /* 0x000000106f4e7825 */ /* 0x000fc800078e0058 */
[----:B------:R-:W-:Y:S01]  /*62c0*/  @P0 FADD.FTZ R135, R98, R135 ;  /* 0x0000008762870221 */ /* 0x000fe20000010000 */
[----:B------:R-:W-:Y:S02]  /*62d0*/  IADD3 R133, R87, 0x200, RZ ;  /* 0x0000020057857810 */ /* 0x000fe40007ffe0ff */
[----:B------:R-:W-:Y:S02]  /*62e0*/  LOP3.LUT R137, R73, R72, R137, 0xfe, !PT ;  /* 0x0000004849897212 */ /* 0x000fe400078efe89 */
[----:B------:R-:W-:Y:S01]  /*62f0*/  LOP3.LUT R140, R140, R141, RZ, 0xfc, !PT ;  /* 0x0000008d8c8c7212 */ /* 0x000fe200078efcff */
[----:B0-----:R-:W-:Y:S01]  /*6300*/  @P0 IMAD.WIDE.U32 R138, R133, 0x10, R138 ;  /* 0x00000010858a0825 */ /* 0x001fe200078e008a */
[----:B------:R-:W-:Y:S02]  /*6310*/  F2FP.F16.F32.PACK_AB R74, R125, R123 ;  /* 0x0000007b7d4a723e */ /* 0x000fe400000000ff */
[----:B------:R-:W-:Y:S02]  /*6320*/  F2FP.F16.F32.PACK_AB R73, R121, R119 ;  /* 0x000000777949723e */ /* 0x000fe400000000ff */
[----:B------:R-:W-:-:S02]  /*6330*/  F2FP.F16.F32.PACK_AB R72, R117, R115 ;  /* 0x000000737548723e */ /* 0x000fc400000000ff */
[----:B------:R-:W-:Y:S02]  /*6340*/  F2FP.F16.F32.PACK_AB R75, R135, R127 ;  /* 0x0000007f874b723e */ /* 0x000fe400000000ff */
        /* <DEDUP_REMOVED lines=19> */
.L_x_16287:
[----:B------:R-:W-:-:S07]  /*6480*/  MOV R98, R90 ;  /* 0x0000005a00627202 */ /* 0x000fce0000000f00 */
.L_x_16288:
[----:B------:R-:W-:Y:S05]  /*6490*/  BSYNC B0 ;  /* 0x0000000000007941 */ /* 0x000fea0003800000 */
.L_x_16286:
        /* <DEDUP_REMOVED lines=16> */
.L_x_16292:
[----:B------:R-:W-:Y:S05]  /*65a0*/  BSYNC B1 ;  /* 0x0000000000017941 */ /* 0x000fea0003800000 */
.L_x_16291:
        /* <DEDUP_REMOVED lines=44> */
.L_x_16290:
[----:B------:R-:W-:Y:S05]  /*6870*/  BSYNC B0 ;  /* 0x0000000000007941 */ /* 0x000fea0003800000 */
.L_x_16289:
[----:B------:R-:W-:Y:S01]  /*6880*/  I2FP.F32.U32 R72, R98 ;  /* 0x0000006200487245 */ /* 0x000fe20000201000 */
[----:B-----5:R-:W-:Y:S01]  /*6890*/  HADD2.F32 R74, -RZ, R128.H0_H0 ;  /* 0x20000080ff4a7230 */ /* 0x020fe20000004100 */
        /* <DEDUP_REMOVED lines=20> */
.L_x_16294:
[----:B------:R-:W-:-:S07]  /*69e0*/  MOV R102, R90 ;  /* 0x0000005a00667202 */ /* 0x000fce0000000f00 */
.L_x_16295:
[----:B------:R-:W-:Y:S05]  /*69f0*/  BSYNC B0 ;  /* 0x0000000000007941 */ /* 0x000fea0003800000 */
.L_x_16293:
        /* <DEDUP_REMOVED lines=16> */
.L_x_16299:
[----:B------:R-:W-:Y:S05]  /*6b00*/  BSYNC B1 ;  /* 0x0000000000017941 */ /* 0x000fea0003800000 */
.L_x_16298:
        /* <DEDUP_REMOVED lines=44> */
.L_x_16297:
[----:B------:R-:W-:Y:S05]  /*6dd0*/  BSYNC B0 ;  /* 0x0000000000007941 */ /* 0x000fea0003800000 */
.L_x_16296:
        /* <DEDUP_REMOVED lines=22> */
.L_x_16301:
[----:B------:R-:W-:-:S07]  /*6f40*/  MOV R102, R90 ;  /* 0x0000005a00667202 */ /* 0x000fce0000000f00 */
.L_x_16302:
[----:B------:R-:W-:Y:S05]  /*6f50*/  BSYNC B0 ;  /* 0x0000000000007941 */ /* 0x000fea0003800000 */
.L_x_16300:
        /* <DEDUP_REMOVED lines=16> */
.L_x_16306:
[----:B------:R-:W-:Y:S05]  /*7060*/  BSYNC B1 ;  /* 0x0000000000017941 */ /* 0x000fea0003800000 */
.L_x_16305:
        /* <DEDUP_REMOVED lines=44> */
.L_x_16304:
[----:B------:R-:W-:Y:S05]  /*7330*/  BSYNC B0 ;  /* 0x0000000000007941 */ /* 0x000fea0003800000 */
.L_x_16303:
        /* <DEDUP_REMOVED lines=21> */
.L_x_16308:
[----:B------:R-:W-:-:S07]  /*7490*/  MOV R102, R90 ;  /* 0x0000005a00667202 */ /* 0x000fce0000000f00 */
.L_x_16309:
[----:B------:R-:W-:Y:S05]  /*74a0*/  BSYNC B0 ;  /* 0x0000000000007941 */ /* 0x000fea0003800000 */
.L_x_16307:
        /* <DEDUP_REMOVED lines=16> */
.L_x_16313:
[----:B------:R-:W-:Y:S05]  /*75b0*/  BSYNC B1 ;  /* 0x0000000000017941 */ /* 0x000fea0003800000 */
.L_x_16312:
        /* <DEDUP_REMOVED lines=42> */
[----:B------:R-:W-:Y:S02]  /*7860*/  LOP3.LUT R91, R73, UR35, R78, 0x96, !PT ;  /* 0x00000023495b7c12 */ /* 0x000fe4000f8e964e */
[----:B------:R-:W-:-:S07]  /*7870*/  MOV R92, R72 ;  /* 0x00000048005c7202 */ /* 0x000fce0000000f00 */
.L_x_16311:
[----:B------:R-:W-:Y:S05]  /*7880*/  BSYNC B0 ;  /* 0x0000000000007941 */ /* 0x000fea0003800000 */
.L_x_16310:
        /* <DEDUP_REMOVED lines=21> */
.L_x_16315:
[----:B------:R-:W-:-:S07]  /*79e0*/  MOV R102, R90 ;  /* 0x0000005a00667202 */ /* 0x000fce0000000f00 */
.L_x_16316:
[----:B------:R-:W-:Y:S05]  /*79f0*/  BSYNC B0 ;  /* 0x0000000000007941 */ /* 0x000fea0003800000 */
.L_x_16314:
        /* <DEDUP_REMOVED lines=16> */
.L_x_16320:
[----:B------:R-:W-:Y:S05]  /*7b00*/  BSYNC B1 ;  /* 0x0000000000017941 */ /* 0x000fea0003800000 */
.L_x_16319:
        /* <DEDUP_REMOVED lines=44> */
.L_x_16318:
[----:B------:R-:W-:Y:S05]  /*7dd0*/  BSYNC B0 ;  /* 0x0000000000007941 */ /* 0x000fea0003800000 */
.L_x_16317:
        /* <DEDUP_REMOVED lines=21> */
.L_x_16322:
[----:B------:R-:W-:-:S07]  /*7f30*/  MOV R102, R90 ;  /* 0x0000005a00667202 */ /* 0x000fce0000000f00 */
.L_x_16323:
[----:B------:R-:W-:Y:S05]  /*7f40*/  BSYNC B0 ;  /* 0x0000000000007941 */ /* 0x000fea0003800000 */
.L_x_16321:
        /* <DEDUP_REMOVED lines=16> */
.L_x_16327:
[----:B------:R-:W-:Y:S05]  /*8050*/  BSYNC B1 ;  /* 0x0000000000017941 */ /* 0x000fea0003800000 */
.L_x_16326:
        /* <DEDUP_REMOVED lines=44> */
.L_x_16325:
[----:B------:R-:W-:Y:S05]  /*8320*/  BSYNC B0 ;  /* 0x0000000000007941 */ /* 0x000fea0003800000 */
.L_x_16324:
        /* <DEDUP_REMOVED lines=21> */
.L_x_16329:
[----:B------:R-:W-:-:S07]  /*8480*/  MOV R102, R90 ;  /* 0x0000005a00667202 */ /* 0x000fce0000000f00 */
.L_x_16330:
[----:B------:R-:W-:Y:S05]  /*8490*/  BSYNC B0 ;  /* 0x0000000000007941 */ /* 0x000fea0003800000 */
.L_x_16328:
        /* <DEDUP_REMOVED lines=16> */
.L_x_16334:
[----:B------:R-:W-:Y:S05]  /*85a0*/  BSYNC B1 ;  /* 0x0000000000017941 */ /* 0x000fea0003800000 */
.L_x_16333:
        /* <DEDUP_REMOVED lines=44> */
.L_x_16332:
[----:B------:R-:W-:Y:S05]  /*8870*/  BSYNC B0 ;  /* 0x0000000000007941 */ /* 0x000fea0003800000 */
.L_x_16331:
        /* <DEDUP_REMOVED lines=21> */
.L_x_16336:
[----:B------:R-:W-:-:S07]  /*89d0*/  MOV R102, R90 ;  /* 0x0000005a00667202 */ /* 0x000fce0000000f00 */
.L_x_16337:
[----:B------:R-:W-:Y:S05]  /*89e0*/  BSYNC B0 ;  /* 0x0000000000007941 */ /* 0x000fea0003800000 */
.L_x_16335:
        /* <DEDUP_REMOVED lines=18> */
.L_x_16341:
[----:B------:R-:W-:Y:S05]  /*8b10*/  BSYNC B1 ;  /* 0x0000000000017941 */ /* 0x000fea0003800000 */
.L_x_16340:
        /* <DEDUP_REMOVED lines=44> */
.L_x_16339:
[----:B------:R-:W-:Y:S05]  /*8de0*/  BSYNC B0 ;  /* 0x0000000000007941 */ /* 0x000fea0003800000 */
.L_x_16338:
[----:B------:R-:W-:Y:S01]  /*8df0*/  I2FP.F32.U32 R72, R102 ;  /* 0x0000006600487245 */ /* 0x000fe20000201000 */
[----:B------:R-:W0:Y:S01]  /*8e00*/  @P0 LDC.64 R154, c[0x0][0x230] ;  /* 0x00008c00ff9a0b82 */ /* 0x000e220000000a00 */
[----:B------:R-:W-:Y:S02]  /*8e10*/  SEL R151, RZ, 0x10000, P5 ;  /* 0x00010000ff977807 */ /* 0x000fe40002800000 */
[----:B------:R-:W-:Y:S01]  /*8e20*/  ISETP.NE.AND P5, PT, R100, RZ, PT ;  /* 0x000000ff6400720c */ /* 0x000fe20003fa5270 */
[----:B------:R-:W-:Y:S01]  /*8e30*/  FFMA.FTZ R73, R72, R97, 1.1641532182693481445e-10 ;  /* 0x2f00000048497423 */ /* 0x000fe20000010061 */
[----:B------:R-:W-:Y:S01]  /*8e40*/  HADD2.F32 R72, -RZ, R131.H1_H1 ;  /* 0x30000083ff487230 */ /* 0x000fe20000004100 */
[----:B------:R-:W-:Y:S01]  /*8e50*/  SEL R74, RZ, 0x1, P2 ;  /* 0x00000001ff4a7807 */ /* 0x000fe20001000000 */
[----:B------:R-:W-:Y:S01]  /*8e60*/  @P0 HADD2.F32 R100, -RZ, R7.H1_H1 ;  /* 0x30000007ff640230 */ /* 0x000fe20000004100 */
[----:B------:R-:W-:Y:S01]  /*8e70*/  SEL R78, RZ, 0x1, P1 ;  /* 0x00000001ff4e7807 */ /* 0x000fe20000800000 */
[----:B------:R-:W-:Y:S01]  /*8e80*/  VIADD R131, R87, 0x300 ;  /* 0x0000030057837836 */ /* 0x000fe20000000000 */
[----:B------:R-:W-:Y:S01]  /*8e90*/  SEL R152, RZ, 0x1, P5 ;  /* 0x00000001ff987807 */ /* 0x000fe20002800000 */
[----:B------:R-:W-:Y:S01]  /*8ea0*/  FMUL.FTZ R75, R72, R93 ;  /* 0x0000005d484b7220 */ /* 0x000fe20000410000 */
[----:B------:R-:W-:Y:S01]  /*8eb0*/  FSETP.GTU.FTZ.AND P2, PT, R73, R96, PT ;  /* 0x000000604900720b */ /* 0x000fe20003f5c000 */
[----:B------:R-:W-:Y:S01]  /*8ec0*/  IMAD.WIDE.U32 R72, R74, 0x1000000, RZ ;  /* 0x010000004a487825 */ /* 0x000fe200078e00ff */
[----:B------:R-:W-:-:S03]  /*8ed0*/  ISETP.NE.AND P6, PT, R98, RZ, PT ;  /* 0x000000ff6200720c */ /* 0x000fc60003fc5270 */
[----:B------:R-:W-:Y:S01]  /*8ee0*/  FMUL.FTZ R75, R75, R94 ;  /* 0x0000005e4b4b7220 */ /* 0x000fe20000410000 */
[----:B------:R-:W-:Y:S01]  /*8ef0*/  SEL R74, RZ, 0x100, P4 ;  /* 0x00000100ff4a7807 */ /* 0x000fe20002000000 */
[----:B------:R-:W-:Y:S01]  /*8f00*/  IMAD.WIDE.U32 R78, R78, 0x10000, RZ ;  /* 0x000100004e4e7825 */ /* 0x000fe200078e00ff */
[----:B------:R-:W-:Y:S02]  /*8f10*/  SEL R98, RZ, 0x1000000, P2 ;  /* 0x01000000ff627807 */ /* 0x000fe40001000000 */
[----:B------:R-:W-:Y:S01]  /*8f20*/  FSEL R149, R75, RZ, !P2 ;  /* 0x000000ff4b957208 */ /* 0x000fe20005000000 */
[----:B------:R-:W-:Y:S01]  /*8f30*/  IMAD.WIDE.U32 R152, R152, 0x100, RZ ;  /* 0x0000010098987825 */ /* 0x000fe200078e00ff */
[----:B------:R-:W-:Y:S02]  /*8f40*/  SEL R157, RZ, 0x1, P6 ;  /* 0x00000001ff9d7807 */ /* 0x000fe40003000000 */
[----:B------:R-:W-:Y:S01]  /*8f50*/  LOP3.LUT R75, R74, R98, R151, 0xfe, !PT ;  /* 0x000000624a4b7212 */ /* 0x000fe200078efe97 */
[----:B------:R-:W-:Y:S01]  /*8f60*/  @P0 FADD.FTZ R149, R100, R149 ;  /* 0x0000009564950221 */ /* 0x000fe20000010000 */
[----:B------:R-:W-:Y:S01]  /*8f70*/  LOP3.LUT R156, R152, R72, R78, 0xfe, !PT ;  /* 0x00000048989c7212 */ /* 0x000fe200078efe4e */
[----:B------:R-:W-:Y:S01]  /*8f80*/  IMAD.WIDE.U32 R150, R133, 0x10, R88 ;  /* 0x0000001085967825 */ /* 0x000fe200078e0058 */
[----:B------:R-:W-:-:S02]  /*8f90*/  SEL R72, RZ, 0x1, P3 ;  /* 0x00000001ff487807 */ /* 0x000fc40001800000 */
[----:B------:R-:W-:Y:S01]  /*8fa0*/  LOP3.LUT R156, R156, R157, RZ, 0xfc, !PT ;  /* 0x0000009d9c9c7212 */ /* 0x000fe200078efcff */
[----:B------:R-:W-:Y:S01]  /*8fb0*/  IMAD.WIDE.U32 R76, R131, 0x10, R76 ;  /* 0x00000010834c7825 */ /* 0x000fe200078e004c */
[----:B------:R-:W-:Y:S02]  /*8fc0*/  LOP3.LUT R157, R73, R75, R72, 0xfe, !PT ;  /* 0x0000004b499d7212 */ /* 0x000fe400078efe48 */
[----:B------:R-:W-:Y:S01]  /*8fd0*/  F2FP.F16.F32.PACK_AB R74, R145, R143 ;  /* 0x0000008f914a723e */ /* 0x000fe200000000ff */
[----:B0-----:R-:W-:Y:S01]  /*8fe0*/  @P0 IMAD.WIDE.U32 R154, R131, 0x10, R154 ;  /* 0x00000010839a0825 */ /* 0x001fe200078e009a */
[----:B------:R-:W-:Y:S02]  /*8ff0*/  F2FP.F16.F32.PACK_AB R73, R129, R141 ;  /* 0x0000008d8149723e */ /* 0x000fe400000000ff */
[----:B------:R-:W-:Y:S02]  /*9000*/  F2FP.F16.F32.PACK_AB R72, R139, R137 ;  /* 0x000000898b48723e */ /* 0x000fe400000000ff */
[----:B------:R-:W-:-:S02]  /*9010*/  F2FP.F16.F32.PACK_AB R75, R149, R147 ;  /* 0x00000093954b723e */ /* 0x000fc400000000ff */
        /* <DEDUP_REMOVED lines=18> */
.L_x_16343:
[----:B------:R-:W-:-:S07]  /*9140*/  MOV R98, R90 ;  /* 0x0000005a00627202 */ /* 0x000fce0000000f00 */
.L_x_16344:
[----:B------:R-:W-:Y:S05]  /*9150*/  BSYNC B0 ;  /* 0x0000000000007941 */ /* 0x000fea0003800000 */
.L_x_16342:
        /* <DEDUP_REMOVED lines=16> */
.L_x_16348:
[----:B------:R-:W-:Y:S05]  /*9260*/  BSYNC B1 ;  /* 0x0000000000017941 */ /* 0x000fea0003800000 */
.L_x_16347:
        /* <DEDUP_REMOVED lines=44> */
.L_x_16346:
[----:B------:R-:W-:Y:S05]  /*9530*/  BSYNC B0 ;  /* 0x0000000000007941 */ /* 0x000fea0003800000 */
.L_x_16345:
[----:B------:R-:W-:Y:S01]  /*9540*/  I2FP.F32.U32 R72, R98 ;  /* 0x0000006200487245 */ /* 0x000fe20000201000 */
[----:B-----5:R-:W-:Y:S01]  /*9550*/  HADD2.F32 R74, -RZ, R76.H0_H0 ;  /* 0x2000004cff4a7230 */ /* 0x020fe20000004100 */
[----:B------:R-:W-:Y:S01]  /*9560*/  ISETP.NE.AND P1, PT, R100, 0x1, PT ;  /* 0x000000016400780c */ /* 0x000fe20003f25270 */
[----:B------:R-:W-:Y:S02]  /*9570*/  BSSY B0, `(.L_x_16349) ;  /* 0x0000014000007945 */ /* 0x000fe40003800000 */
[----:B------:R-:W-:Y:S01]  /*9580*/  FFMA.FTZ R73, R72, R97, 1.1641532182693481445e-10 ;  /* 0x2f00000048497423 */ /* 0x000fe20000010061 */
[----:B------:R-:W-:Y:S01]  /*9590*/  FMUL.FTZ R75, R74, R93 ;  /* 0x0000005d4a4b7220 */ /* 0x000fe20000410000 */
[----:B------:R-:W-:Y:S01]  /*95a0*/  @P0 HADD2.F32 R72, -RZ, R4.H0_H0 ;  /* 0x20000004ff480230 */ /* 0x000fe20000004100 */
[----:B------:R-:W-:Y:S02]  /*95b0*/  IADD3 R74, R100, 0x1, RZ ;  /* 0x00000001644a7810 */ /* 0x000fe40007ffe0ff */
        /* <DEDUP_REMOVED lines=14> */
.L_x_16350:
[----:B------:R-:W-:-:S07]  /*96a0*/  MOV R102, R90 ;  /* 0x0000005a00667202 */ /* 0x000fce0000000f00 */
.L_x_16351:
[----:B------:R-:W-:Y:S05]  /*96b0*/  BSYNC B0 ;  /* 0x0000000000007941 */ /* 0x000fea0003800000 */
.L_x_16349:
        /* <DEDUP_REMOVED lines=16> */
.L_x_16355:
[----:B------:R-:W-:Y:S05]  /*97c0*/  BSYNC B1 ;  /* 0x0000000000017941 */ /* 0x000fea0003800000 */
.L_x_16354:
        /* <DEDUP_REMOVED lines=42> */
[----:B------:R-:W-:Y:S02]  /*9a70*/  LOP3.LUT R91, R73, UR35, R152, 0x96, !PT ;  /* 0x00000023495b7c12 */ /* 0x000fe4000f8e9698 */
[----:B------:R-:W-:-:S07]  /*9a80*/  MOV R92, R72 ;  /* 0x00000048005c7202 */ /* 0x000fce0000000f00 */
.L_x_16353:
[----:B------:R-:W-:Y:S05]  /*9a90*/  BSYNC B0 ;  /* 0x0000000000007941 */ /* 0x000fea0003800000 */
.L_x_16352:
        /* <DEDUP_REMOVED lines=22> */
.L_x_16357:
[----:B------:R-:W-:-:S07]  /*9c00*/  MOV R100, R90 ;  /* 0x0000005a00647202 */ /* 0x000fce0000000f00 */
.L_x_16358:
[----:B------:R-:W-:Y:S05]  /*9c10*/  BSYNC B0 ;  /* 0x0000000000007941 */ /* 0x000fea0003800000 */
.L_x_16356:
        /* <DEDUP_REMOVED lines=16> */
.L_x_16362:
[----:B------:R-:W-:Y:S05]  /*9d20*/  BSYNC B1 ;  /* 0x0000000000017941 */ /* 0x000fea0003800000 */
.L_x_16361:
        /* <DEDUP_REMOVED lines=44> */
.L_x_16360:
[----:B------:R-:W-:Y:S05]  /*9ff0*/  BSYNC B0 ;  /* 0x0000000000007941 */ /* 0x000fea0003800000 */
.L_x_16359:
        /* <DEDUP_REMOVED lines=21> */
.L_x_16364:
[----:B------:R-:W-:-:S07]  /*a150*/  MOV R100, R90 ;  /* 0x0000005a00647202 */ /* 0x000fce0000000f00 */
.L_x_16365:
[----:B------:R-:W-:Y:S05]  /*a160*/  BSYNC B0 ;  /* 0x0000000000007941 */ /* 0x000fea0003800000 */
.L_x_16363:
        /* <DEDUP_REMOVED lines=16> */
.L_x_16369:
[----:B------:R-:W-:Y:S05]  /*a270*/  BSYNC B1 ;  /* 0x0000000000017941 */ /* 0x000fea0003800000 */
.L_x_16368:
        /* <DEDUP_REMOVED lines=44> */
.L_x_16367:
[----:B------:R-:W-:Y:S05]  /*a540*/  BSYNC B0 ;  /* 0x0000000000007941 */ /* 0x000fea0003800000 */
.L_x_16366:
        /* <DEDUP_REMOVED lines=21> */
.L_x_16371:
[----:B------:R-:W-:-:S07]  /*a6a0*/  MOV R100, R90 ;  /* 0x0000005a00647202 */ /* 0x000fce0000000f00 */
.L_x_16372:
[----:B------:R-:W-:Y:S05]  /*a6b0*/  BSYNC B0 ;  /* 0x0000000000007941 */ /* 0x000fea0003800000 */
.L_x_16370:
        /* <DEDUP_REMOVED lines=16> */
.L_x_16376:
[----:B------:R-:W-:Y:S05]  /*a7c0*/  BSYNC B1 ;  /* 0x0000000000017941 */ /* 0x000fea0003800000 */
.L_x_16375:
        /* <DEDUP_REMOVED lines=44> */
.L_x_16374:
[----:B------:R-:W-:Y:S05]  /*aa90*/  BSYNC B0 ;  /* 0x0000000000007941 */ /* 0x000fea0003800000 */
.L_x_16373:
[----:B------:R-:W-:Y:S01]  /*aaa0*/  I2FP.F32.U32 R72, R100 ;  /* 0x0000006400487245 */ /* 0x000fe20000201000 */
[----:B------:R-:W-:Y:S01]  /*aab0*/  HADD2.F32 R74, -RZ, R78.H0_H0 ;  /* 0x2000004eff4a7230 */ /* 0x000fe20000004100 */
        /* <DEDUP_REMOVED lines=19> */
.L_x_16378:
[----:B------:R-:W-:-:S07]  /*abf0*/  MOV R100, R90 ;  /* 0x0000005a00647202 */ /* 0x000fce0000000f00 */
.L_x_16379:
[----:B------:R-:W-:Y:S05]  /*ac00*/  BSYNC B0 ;  /* 0x0000000000007941 */ /* 0x000fea0003800000 */
.L_x_16377:
        /* <DEDUP_REMOVED lines=16> */
.L_x_16383:
[----:B------:R-:W-:Y:S05]  /*ad10*/  BSYNC B1 ;  /* 0x0000000000017941 */ /* 0x000fea0003800000 */
.L_x_16382:
        /* <DEDUP_REMOVED lines=44> */
.L_x_16381:
[----:B------:R-:W-:Y:S05]  /*afe0*/  BSYNC B0 ;  /* 0x0000000000007941 */ /* 0x000fea0003800000 */
.L_x_16380:
        /* <DEDUP_REMOVED lines=21> */
.L_x_16385:
[----:B------:R-:W-:-:S07]  /*b140*/  MOV R78, R90 ;  /* 0x0000005a004e7202 */ /* 0x000fce0000000f00 */
.L_x_16386:
[----:B------:R-:W-:Y:S05]  /*b150*/  BSYNC B0 ;  /* 0x0000000000007941 */ /* 0x000fea0003800000 */
.L_x_16384:
        /* <DEDUP_REMOVED lines=16> */
.L_x_16390:
[----:B------:R-:W-:Y:S05]  /*b260*/  BSYNC B1 ;  /* 0x0000000000017941 */ /* 0x000fea0003800000 */
.L_x_16389:
        /* <DEDUP_REMOVED lines=44> */
.L_x_16388:
[----:B------:R-:W-:Y:S05]  /*b530*/  BSYNC B0 ;  /* 0x0000000000007941 */ /* 0x000fea0003800000 */
.L_x_16387:
        /* <DEDUP_REMOVED lines=21> */
.L_x_16392:
[----:B------:R-:W-:-:S07]  /*b690*/  MOV R100, R90 ;  /* 0x0000005a00647202 */ /* 0x000fce0000000f00 */
.L_x_16393:
[----:B------:R-:W-:Y:S05]  /*b6a0*/  BSYNC B0 ;  /* 0x0000000000007941 */ /* 0x000fea0003800000 */
.L_x_16391:
        /* <DEDUP_REMOVED lines=18> */
.L_x_16397:
[----:B------:R-:W-:Y:S05]  /*b7d0*/  BSYNC B1 ;  /* 0x0000000000017941 */ /* 0x000fea0003800000 */
.L_x_16396:
        /* <DEDUP_REMOVED lines=44> */
.L_x_16395:
[----:B------:R-:W-:Y:S05]  /*baa0*/  BSYNC B0 ;  /* 0x0000000000007941 */ /* 0x000fea0003800000 */
.L_x_16394:
[----:B------:R-:W-:Y:S01]  /*bab0*/  FADD.FTZ R72, RZ, R95 ;  /* 0x0000005fff487221 */ /* 0x000fe20000010000 */
[----:B------:R-:W-:Y:S01]  /*bac0*/  SEL R73, RZ, 0x1, P2 ;  /* 0x00000001ff497807 */ /* 0x000fe20001000000 */
[----:B------:R-:W-:Y:S01]  /*bad0*/  IMAD.WIDE.U32 R88, R131, 0x10, R88 ;  /* 0x0000001083587825 */ /* 0x000fe200078e0058 */
[----:B------:R-:W-:-:S03]  /*bae0*/  ISETP.NE.AND P2, PT, R76, RZ, PT ;  /* 0x000000ff4c00720c */ /* 0x000fc60003f45270 */
[----:B------:R-:W-:Y:S01]  /*baf0*/  FADD.FTZ R72, R72, R99 ;  /* 0x0000006348487221 */ /* 0x000fe20000010000 */
[----:B------:R-:W-:Y:S01]  /*bb00*/  SEL R165, RZ, 0x10000, P5 ;  /* 0x00010000ffa57807 */ /* 0x000fe20002800000 */
[----:B------:R-:W-:Y:S01]  /*bb10*/  UMOV UR8, 0xffffffff ;  /* 0xffffffff00087882 */ /* 0x000fe20000000000 */
[----:B------:R-:W-:Y:S01]  /*bb20*/  SEL R162, RZ, 0x1, P2 ;  /* 0x00000001ffa27807 */ /* 0x000fe20001000000 */
[----:B------:R-:W-:Y:S01]  /*bb30*/  FADD.FTZ R72, R72, R101 ;  /* 0x0000006548487221 */ /* 0x000fe20000010000 */
[----:B------:R-:W-:Y:S01]  /*bb40*/  ISETP.NE.AND P6, PT, R98, RZ, PT ;  /* 0x000000ff6200720c */ /* 0x000fe20003fc5270 */
[----:B------:R-:W-:Y:S02]  /*bb50*/  @P0 HADD2.F32 R98, -RZ, R7.H1_H1 ;  /* 0x30000007ff620230 */ /* 0x000fe40000004100 */
[----:B------:R-:W-:Y:S01]  /*bb60*/  FADD.FTZ R72, R72, R103 ;  /* 0x0000006748487221 */ /* 0x000fe20000010000 */
[----:B------:R-:W-:Y:S01]  /*bb70*/  IMAD.WIDE.U32 R162, R162, 0x100, RZ ;  /* 0x00000100a2a27825 */ /* 0x000fe200078e00ff */
        /* <DEDUP_REMOVED lines=13> */
[----:B------:R-:W-:Y:S01]  /*bc50*/  FADD.FTZ R76, R74, R135 ;  /* 0x000000874a4c7221 */ /* 0x000fe20000010000 */
[----:B------:R-:W-:Y:S02]  /*bc60*/  HADD2.F32 R74, -RZ, R79.H1_H1 ;  /* 0x3000004fff4a7230 */ /* 0x000fe40000004100 */
[----:B------:R-:W-:Y:S01]  /*bc70*/  FFMA.FTZ R97, R72, R97, 1.1641532182693481445e-10 ;  /* 0x2f00000048617423 */ /* 0x000fe20000010061 */
[----:B------:R-:W-:-:S04]  /*bc80*/  IMAD.WIDE.U32 R72, R73, 0x1000000, RZ ;  /* 0x0100000049487825 */ /* 0x000fc800078e00ff */
[----:B------:R-:W-:Y:S01]  /*bc90*/  FADD.FTZ R76, R76, R137 ;  /* 0x000000894c4c7221 */ /* 0x000fe20000010000 */
[----:B------:R-:W-:Y:S01]  /*bca0*/  FMUL.FTZ R93, R74, R93 ;  /* 0x0000005d4a5d7220 */ /* 0x000fe20000410000 */
[----:B------:R-:W-:Y:S02]  /*bcb0*/  SEL R74, RZ, 0x1, P1 ;  /* 0x00000001ff4a7807 */ /* 0x000fe40000800000 */
[----:B------:R-:W-:Y:S01]  /*bcc0*/  FADD.FTZ R76, R76, R139 ;  /* 0x0000008b4c4c7221 */ /* 0x000fe20000010000 */
[----:B------:R-:W-:Y:S01]  /*bcd0*/  FSETP.GTU.FTZ.AND P1, PT, R97, R96, PT ;  /* 0x000000606100720b */ /* 0x000fe20003f3c000 */
[----:B------:R-:W-:Y:S02]  /*bce0*/  FMUL.FTZ R93, R93, R94 ;  /* 0x0000005e5d5d7220 */ /* 0x000fe40000410000 */
[----:B------:R-:W-:Y:S01]  /*bcf0*/  FADD.FTZ R76, R76, R141 ;  /* 0x0000008d4c4c7221 */ /* 0x000fe20000010000 */
[----:B------:R-:W-:Y:S01]  /*bd00*/  IMAD.WIDE.U32 R96, R74, 0x10000, RZ ;  /* 0x000100004a607825 */ /* 0x000fe200078e00ff */
[----:B------:R-:W-:-:S03]  /*bd10*/  SEL R74, RZ, 0x100, P4 ;  /* 0x00000100ff4a7807 */ /* 0x000fc60002000000 */
[----:B------:R-:W-:Y:S01]  /*bd20*/  FADD.FTZ R76, R76, R129 ;  /* 0x000000814c4c7221 */ /* 0x000fe20000010000 */
[----:B------:R-:W-:Y:S02]  /*bd30*/  SEL R94, RZ, 0x1000000, P1 ;  /* 0x01000000ff5e7807 */ /* 0x000fe40000800000 */
[----:B------:R-:W-:Y:S01]  /*bd40*/  FSEL R79, R93, RZ, !P1 ;  /* 0x000000ff5d4f7208 */ /* 0x000fe20004800000 */
[----:B------:R-:W-:Y:S01]  /*bd50*/  FADD.FTZ R76, R76, R143 ;  /* 0x0000008f4c4c7221 */ /* 0x000fe20000010000 */
[----:B------:R-:W-:Y:S02]  /*bd60*/  LOP3.LUT R162, R162, R72, R96, 0xfe, !PT ;  /* 0x00000048a2a27212 */ /* 0x000fe400078efe60 */
[----:B------:R-:W-:Y:S01]  /*bd70*/  LOP3.LUT R72, R74, R94, R165, 0xfe, !PT ;  /* 0x0000005e4a487212 */ /* 0x000fe200078efea5 */
[----:B------:R-:W-:Y:S01]  /*bd80*/  FADD.FTZ R76, R76, R145 ;  /* 0x000000914c4c7221 */ /* 0x000fe20000010000 */
[----:B------:R-:W-:Y:S01]  /*bd90*/  SEL R93, RZ, 0x1, P3 ;  /* 0x00000001ff5d7807 */ /* 0x000fe20001800000 */
[----:B------:R-:W-:Y:S01]  /*bda0*/  @P0 FADD.FTZ R79, R98, R79 ;  /* 0x0000004f624f0221 */ /* 0x000fe20000010000 */
[----:B------:R-:W-:Y:S01]  /*bdb0*/  LOP3.LUT R162, R162, R75, RZ, 0xfc, !PT ;  /* 0x0000004ba2a27212 */ /* 0x000fe200078efcff */
[----:B------:R-:W-:Y:S01]  /*bdc0*/  FADD.FTZ R76, R76, R147 ;  /* 0x000000934c4c7221 */ /* 0x000fe20000010000 */
[----:B------:R-:W-:-:S02]  /*bdd0*/  LOP3.LUT R93, R73, R72, R93, 0xfe, !PT ;  /* 0x00000048495d7212 */ /* 0x000fc400078efe5d */
[----:B------:R-:W-:Y:S01]  /*bde0*/  F2FP.F16.F32.PACK_AB R74, R159, R157 ;  /* 0x0000009d9f4a723e */ /* 0x000fe200000000ff */
[----:B------:R-:W-:Y:S01]  /*bdf0*/  FADD.FTZ R76, R76, R149 ;  /* 0x000000954c4c7221 */ /* 0x000fe20000010000 */
[----:B------:R-:W-:Y:S02]  /*be00*/  F2FP.F16.F32.PACK_AB R73, R77, R155 ;  /* 0x0000009b4d49723e */ /* 0x000fe400000000ff */
[----:B------:R-:W-:Y:S01]  /*be10*/  F2FP.F16.F32.PACK_AB R72, R153, R151 ;  /* 0x000000979948723e */ /* 0x000fe200000000ff */
[----:B------:R-:W-:Y:S01]  /*be20*/  FADD.FTZ R76, R76, R151 ;  /* 0x000000974c4c7221 */ /* 0x000fe20000010000 */
[----:B------:R-:W-:Y:S02]  /*be30*/  F2FP.F16.F32.PACK_AB R75, R79, R161 ;  /* 0x000000a14f4b723e */ /* 0x000fe400000000ff */
[----:B------:R-:W-:Y:S01]  /*be40*/  LOP3.LUT R163, R163, R93, R97, 0xfe, !PT ;  /* 0x0000005da3a37212 */ /* 0x000fe200078efe61 */
[----:B------:R-:W-:-:S04]  /*be50*/  IMAD.WIDE.U32 R96, R131, 0x8, R2 ;  /* 0x0000000883607825 */ /* 0x000fc800078e0002 */
[----:B------:R-:W-:Y:S01]  /*be60*/  FADD.FTZ R76, R76, R153 ;  /* 0x000000994c4c7221 */ /* 0x000fe20000010000 */
[----:B------:R0:W-:Y:S01]  /*be70*/  STG.E.128 desc[UR4][R88.64], R72 ;  /* 0x0000004858007986 */ /* 0x0001e2000c101d04 */
[----:B------:R-:W-:Y:S02]  /*be80*/  LOP3.LUT P0, RZ, R0, 0xff, RZ, 0xc0, !PT ;  /* 0x000000ff00ff7812 */ /* 0x000fe4000780c0ff */
[----:B------:R-:W-:Y:S01]  /*be90*/  FADD.FTZ R76, R76, R155 ;  /* 0x0000009b4c4c7221 */ /* 0x000fe20000010000 */
[----:B------:R0:W-:Y:S01]  /*bea0*/  STG.E.64 desc[UR4][R96.64], R162 ;  /* 0x000000a260007986 */ /* 0x0001e2000c101b04 */
[----:B------:R-:W-:Y:S02]  /*beb0*/  SHF.R.U32.HI R3, RZ, 0x5, R80 ;  /* 0x00000005ff037819 */ /* 0x000fe40000011650 */
[----:B------:R-:W-:Y:S01]  /*bec0*/  FADD.FTZ R76, R76, R77 ;  /* 0x0000004d4c4c7221 */ /* 0x000fe20000010000 */
[----:B------:R-:W-:-:S03]  /*bed0*/  LOP3.LUT P1, RZ, R80, 0x1f, RZ, 0xc0, !PT ;  /* 0x0000001f50ff7812 */ /* 0x000fc6000782c0ff */
        /* <DEDUP_REMOVED lines=91> */
.L_x_16410:
        /* <DEDUP_REMOVED lines=19> */
[----:B------:R-:W-:Y:S01]  /*c5c0*/  IMAD.MOV.U32 R72, RZ, RZ, RZ ;  /* 0x000000ffff487224 */ /* 0x000fe200078e00ff */
[----:B------:R-:W-:Y:S02]  /*c5d0*/  @!P2 MOV R72, 0x400 ;  /* 0x000004000048a802 */ /* 0x000fe40000000f00 */
[----:B------:R-:W-:-:S03]  /*c5e0*/  @!P2 LEA R76, R76, R97, 0x3 ;  /* 0x000000614c4ca211 */ /* 0x000fc600078e18ff */
[----:B------:R-:W0:Y:S04]  /*c5f0*/  SHFL.DOWN PT, R89, R72, 0x4, 0x1f ;  /* 0x08801f0048597f89 */ /* 0x000e2800000e0000 */
[----:B------:R1:W-:Y:S01]  /*c600*/  @!P2 LDS.64 R74, [R76] ;  /* 0x000000004c4aa984 */ /* 0x0003e20000000a00 */
[----:B------:R-:W-:Y:S02]  /*c610*/  PLOP3.LUT P2, PT, PT, PT, UP1, 0x40, 0x0 ;  /* 0x000000000000781c */ /* 0x000fe40003f4e818 */
[-C--:B-1----:R-:W-:Y:S02]  /*c620*/  I2FP.F32.S32 R76, R72.reuse ;  /* 0x00000048004c7245 */ /* 0x082fe40000201400 */
[----:B0-----:R-:W-:Y:S02]  /*c630*/  IADD3 R2, R89, R72, RZ ;  /* 0x0000004859027210 */ /* 0x001fe40007ffe0ff */
[----:B------:R-:W-:-:S02]  /*c640*/  I2FP.F32.S32 R94, R89 ;  /* 0x00000059005e7245 */ /* 0x000fc40000201400 */
[----:B------:R-:W-:Y:S01]  /*c650*/  I2FP.F32.S32 R3, R2 ;  /* 0x0000000200037245 */ /* 0x000fe20000201400 */
[----:B------:R-:W0:Y:S03]  /*c660*/  SHFL.DOWN PT, R97, R2, 0x2, 0x1f ;  /* 0x08401f0002617f89 */ /* 0x000e2600000e0000 */
[----:B------:R-:W1:Y:S01]  /*c670*/  MUFU.RCP R88, R3 ;  /* 0x0000000300587308 */ /* 0x000e620000001000 */
[----:B0-----:R-:W-:Y:S01]  /*c680*/  IMAD.IADD R2, R2, 0x1, R97 ;  /* 0x0000000102027824 */ /* 0x001fe200078e0261 */
[----:B------:R-:W0:Y:S01]  /*c690*/  SHFL.DOWN PT, R93, R74, 0x4, 0x1f ;  /* 0x08801f004a5d7f89 */ /* 0x000e2200000e0000 */
[----:B------:R-:W-:-:S03]  /*c6a0*/  I2FP.F32.S32 R97, R97 ;  /* 0x0000006100617245 */ /* 0x000fc60000201400 */
[----:B------:R-:W2:Y:S04]  /*c6b0*/  SHFL.DOWN PT, R0, R75, 0x4, 0x1f ;  /* 0x08801f004b007f89 */ /* 0x000ea800000e0000 */
[----:B------:R-:W3:Y:S01]  /*c6c0*/  SHFL.DOWN PT, R163, R2, 0x1, 0x1f ;  /* 0x08201f0002a37f89 */ /* 0x000ee200000e0000 */
[C---:B0-----:R-:W-:Y:S01]  /*c6d0*/  FMUL.FTZ R89, R93.reuse, R94 ;  /* 0x0000005e5d597220 */ /* 0x041fe20000410000 */
[----:B------:R-:W-:-:S03]  /*c6e0*/  FADD.FTZ R93, -R93, R74 ;  /* 0x0000004a5d5d7221 */ /* 0x000fc60000010100 */
[----:B------:R-:W-:Y:S01]  /*c6f0*/  FFMA.FTZ R89, R76, R74, R89 ;  /* 0x0000004a4c597223 */ /* 0x000fe20000010059 */
[----:B------:R-:W-:Y:S01]  /*c700*/  FMUL.FTZ R93, R93, R93 ;  /* 0x0000005d5d5d7220 */ /* 0x000fe20000410000 */
[----:B--2---:R-:W-:Y:S01]  /*c710*/  FADD.FTZ R75, R0, R75 ;  /* 0x0000004b004b7221 */ /* 0x004fe20000010000 */
[----:B------:R-:W-:Y:S01]  /*c720*/  I2FP.F32.S32 R74, R2 ;  /* 0x00000002004a7245 */ /* 0x000fe20000201400 */
        /* <DEDUP_REMOVED lines=129> */
[----:B--2---:R-:W-:Y:S01]  /*cf40*/  F2FP.F16.F32.PACK_AB R73, R88, R101 ;  /* 0x000000655849723e */ /* 0x004fe200000000ff */
        /* <DEDUP_REMOVED lines=19> */
[----:B------:R-:W-:-:S02]  /*d080*/  LEA R94, P2, R131, UR14, 0x4 ;  /* 0x0000000e835e7c11 */ /* 0x000fc4000f8420ff */
[----:B------:R-:W-:Y:S01]  /*d090*/  F2FP.F16.F32.PACK_AB R72, R79, R72 ;  /* 0x000000484f48723e */ /* 0x000fe200000000ff */
[----:B------:R-:W-:Y:S01]  /*d0a0*/  IMAD.WIDE.U32 R76, R133, 0x10, R76 ;  /* 0x00000010854c7825 */ /* 0x000fe200078e004c */
[----:B------:R-:W-:Y:S02]  /*d0b0*/  LEA.HI.X R89, R87, UR15, RZ, 0x4, P1 ;  /* 0x0000000f57597c11 */ /* 0x000fe400088f24ff */
        /* <DEDUP_REMOVED lines=21> */
.L_x_16398:
[----:B------:R-:W-:Y:S01]  /*d210*/  HFMA2.MMA R94, -RZ, RZ, 0, 5.9604644775390625e-08 ;  /* 0x00000001ff5e7435 */ /* 0x000fe200000001ff */
[----:B------:R-:W-:Y:S01]  /*d220*/  IMAD.MOV.U32 R93, RZ, RZ, R0 ;  /* 0x000000ffff5d7224 */ /* 0x000fe200078e0000 */
[----:B------:R-:W-:Y:S01]  /*d230*/  MOV R97, 0x1f ;  /* 0x0000001f00617802 */ /* 0x000fe20000000f00 */
[----:B------:R-:W-:-:S08]  /*d240*/  IMAD.MOV.U32 R88, RZ, RZ, -0x1 ;  /* 0xffffffffff587424 */ /* 0x000fd000078e00ff */
[----:B------:R-:W-:Y:S05]  /*d250*/  WARPSYNC.COLLECTIVE R88, `(.L_x_16400) ;  /* 0x0000000058087348 */ /* 0x000fea0003c00000 */
[----:B------:R0:W1:Y:S02]  /*d260*/  SHFL.BFLY P2, R89, R93, R94, R97 ;  /* 0x0c00005e5d597389 */ /* 0x0000640000040061 */
[----:B01----:R-:W-:Y:S01]  /*d270*/  ENDCOLLECTIVE ;  /* 0x000000000000791b */ /* 0x003fe20003800000 */
.L_x_16400:
[----:B------:R-:W-:Y:S01]  /*d280*/  IMAD.MOV.U32 R94, RZ, RZ, 0x2 ;  /* 0x00000002ff5e7424 */ /* 0x000fe200078e00ff */
[----:B------:R-:W-:-:S05]  /*d290*/  MOV R73, R89 ;  /* 0x0000005900497202 */ /* 0x000fca0000000f00 */
[----:B------:R-:W-:-:S05]  /*d2a0*/  FADD.FTZ R73, R0, R73 ;  /* 0x0000004900497221 */ /* 0x000fca0000010000 */
[----:B------:R-:W-:-:S07]  /*d2b0*/  MOV R93, R73 ;  /* 0x00000049005d7202 */ /* 0x000fce0000000f00 */
[----:B------:R-:W-:Y:S05]  /*d2c0*/  WARPSYNC.COLLECTIVE R88, `(.L_x_16401) ;  /* 0x0000000058087348 */ /* 0x000fea0003c00000 */
[----:B------:R0:W1:Y:S02]  /*d2d0*/  SHFL.BFLY P2, R89, R93, R94, R97 ;  /* 0x0c00005e5d597389 */ /* 0x0000640000040061 */
[----:B01----:R-:W-:Y:S01]  /*d2e0*/  ENDCOLLECTIVE ;  /* 0x000000000000791b */ /* 0x003fe20003800000 */
.L_x_16401:
[----:B------:R-:W-:Y:S01]  /*d2f0*/  IMAD.MOV.U32 R94, RZ, RZ, 0x4 ;  /* 0x00000004ff5e7424 */ /* 0x000fe200078e00ff */
[----:B------:R-:W-:-:S05]  /*d300*/  MOV R2, R89 ;  /* 0x0000005900027202 */ /* 0x000fca0000000f00 */
[----:B------:R-:W-:-:S05]  /*d310*/  FADD.FTZ R72, R73, R2 ;  /* 0x0000000249487221 */ /* 0x000fca0000010000 */
[----:B------:R-:W-:-:S07]  /*d320*/  MOV R93, R72 ;  /* 0x00000048005d7202 */ /* 0x000fce0000000f00 */
[----:B------:R-:W-:Y:S05]  /*d330*/  WARPSYNC.COLLECTIVE R88, `(.L_x_16402) ;  /* 0x0000000058087348 */ /* 0x000fea0003c00000 */
[----:B------:R0:W1:Y:S02]  /*d340*/  SHFL.BFLY P2, R89, R93, R94, R97 ;  /* 0x0c00005e5d597389 */ /* 0x0000640000040061 */
[----:B01----:R-:W-:Y:S01]  /*d350*/  ENDCOLLECTIVE ;  /* 0x000000000000791b */ /* 0x003fe20003800000 */
.L_x_16402:
[----:B------:R-:W-:Y:S01]  /*d360*/  IMAD.MOV.U32 R94, RZ, RZ, 0x8 ;  /* 0x00000008ff5e7424 */ /* 0x000fe200078e00ff */
[----:B------:R-:W-:-:S05]  /*d370*/  MOV R75, R89 ;  /* 0x00000059004b7202 */ /* 0x000fca0000000f00 */
[----:B------:R-:W-:-:S05]  /*d380*/  FADD.FTZ R75, R72, R75 ;  /* 0x0000004b484b7221 */ /* 0x000fca0000010000 */
[----:B------:R-:W-:-:S07]  /*d390*/  MOV R93, R75 ;  /* 0x0000004b005d7202 */ /* 0x000fce0000000f00 */
[----:B------:R-:W-:Y:S05]  /*d3a0*/  WARPSYNC.COLLECTIVE R88, `(.L_x_16403) ;  /* 0x0000000058087348 */ /* 0x000fea0003c00000 */
[----:B------:R0:W1:Y:S02]  /*d3b0*/  SHFL.BFLY P2, R89, R93, R94, R97 ;  /* 0x0c00005e5d597389 */ /* 0x0000640000040061 */
[----:B01----:R-:W-:Y:S01]  /*d3c0*/  ENDCOLLECTIVE ;  /* 0x000000000000791b */ /* 0x003fe20003800000 */
.L_x_16403:
[----:B------:R-:W-:Y:S01]  /*d3d0*/  IMAD.MOV.U32 R94, RZ, RZ, 0x10 ;  /* 0x00000010ff5e7424 */ /* 0x000fe200078e00ff */
[----:B------:R-:W-:-:S05]  /*d3e0*/  MOV R2, R89 ;  /* 0x0000005900027202 */ /* 0x000fca0000000f00 */
[----:B------:R-:W-:-:S05]  /*d3f0*/  FADD.FTZ R74, R75, R2 ;  /* 0x000000024b4a7221 */ /* 0x000fca0000010000 */
[----:B------:R-:W-:-:S07]  /*d400*/  MOV R93, R74 ;  /* 0x0000004a005d7202 */ /* 0x000fce0000000f00 */
[----:B------:R-:W-:Y:S05]  /*d410*/  WARPSYNC.COLLECTIVE R88, `(.L_x_16404) ;  /* 0x0000000058087348 */ /* 0x000fea0003c00000 */
[----:B------:R0:W1:Y:S02]  /*d420*/  SHFL.BFLY P2, R89, R93, R94, R97 ;  /* 0x0c00005e5d597389 */ /* 0x0000640000040061 */
[----:B01----:R-:W-:Y:S01]  /*d430*/  ENDCOLLECTIVE ;  /* 0x000000000000791b */ /* 0x003fe20003800000 */
.L_x_16404:
        /* <DEDUP_REMOVED lines=71> */
.L_x_16405:
[----:B------:R-:W-:Y:S01]  /*d8b0*/  HFMA2.MMA R94, -RZ, RZ, 0, 1.1920928955078125e-07 ;  /* 0x00000002ff5e7435 */ /* 0x000fe200000001ff */
[----:B------:R-:W-:-:S04]  /*d8c0*/  IMAD.MOV.U32 R73, RZ, RZ, R89 ;  /* 0x000000ffff497224 */ /* 0x000fc800078e0059 */
[----:B------:R-:W-:-:S05]  /*d8d0*/  FADD.FTZ R73, R0, R73 ;  /* 0x0000004900497221 */ /* 0x000fca0000010000 */
[----:B------:R-:W-:-:S07]  /*d8e0*/  MOV R93, R73 ;  /* 0x00000049005d7202 */ /* 0x000fce0000000f00 */
[----:B------:R-:W-:Y:S05]  /*d8f0*/  WARPSYNC.COLLECTIVE R88, `(.L_x_16406) ;  /* 0x0000000058087348 */ /* 0x000fea0003c00000 */
[----:B------:R0:W1:Y:S02]  /*d900*/  SHFL.BFLY P2, R89, R93, R94, R97 ;  /* 0x0c00005e5d597389 */ /* 0x0000640000040061 */
[----:B01----:R-:W-:Y:S01]  /*d910*/  ENDCOLLECTIVE ;  /* 0x000000000000791b */ /* 0x003fe20003800000 */
.L_x_16406:
[----:B------:R-:W-:Y:S01]  /*d920*/  HFMA2.MMA R94, -RZ, RZ, 0, 2.384185791015625e-07 ;  /* 0x00000004ff5e7435 */ /* 0x000fe200000001ff */
[----:B------:R-:W-:-:S04]  /*d930*/  IMAD.MOV.U32 R72, RZ, RZ, R89 ;  /* 0x000000ffff487224 */ /* 0x000fc800078e0059 */
[----:B------:R-:W-:-:S05]  /*d940*/  FADD.FTZ R72, R73, R72 ;  /* 0x0000004849487221 */ /* 0x000fca0000010000 */
[----:B------:R-:W-:-:S07]  /*d950*/  MOV R93, R72 ;  /* 0x00000048005d7202 */ /* 0x000fce0000000f00 */
[----:B------:R-:W-:Y:S05]  /*d960*/  WARPSYNC.COLLECTIVE R88, `(.L_x_16407) ;  /* 0x0000000058087348 */ /* 0x000fea0003c00000 */
[----:B------:R0:W1:Y:S02]  /*d970*/  SHFL.BFLY P2, R89, R93, R94, R97 ;  /* 0x0c00005e5d597389 */ /* 0x0000640000040061 */
[----:B01----:R-:W-:Y:S01]  /*d980*/  ENDCOLLECTIVE ;  /* 0x000000000000791b */ /* 0x003fe20003800000 */
.L_x_16407:
[----:B------:R-:W-:Y:S01]  /*d990*/  HFMA2.MMA R94, -RZ, RZ, 0, 4.76837158203125e-07 ;  /* 0x00000008ff5e7435 */ /* 0x000fe200000001ff */
[----:B------:R-:W-:-:S04]  /*d9a0*/  IMAD.MOV.U32 R75, RZ, RZ, R89 ;  /* 0x000000ffff4b7224 */ /* 0x000fc800078e0059 */
[----:B------:R-:W-:-:S05]  /*d9b0*/  FADD.FTZ R75, R72, R75 ;  /* 0x0000004b484b7221 */ /* 0x000fca0000010000 */
[----:B------:R-:W-:-:S07]  /*d9c0*/  MOV R93, R75 ;  /* 0x0000004b005d7202 */ /* 0x000fce0000000f00 */
[----:B------:R-:W-:Y:S05]  /*d9d0*/  WARPSYNC.COLLECTIVE R88, `(.L_x_16408) ;  /* 0x0000000058087348 */ /* 0x000fea0003c00000 */
[----:B------:R0:W1:Y:S02]  /*d9e0*/  SHFL.BFLY P2, R89, R93, R94, R97 ;  /* 0x0c00005e5d597389 */ /* 0x0000640000040061 */
[----:B01----:R-:W-:Y:S01]  /*d9f0*/  ENDCOLLECTIVE ;  /* 0x000000000000791b */ /* 0x003fe20003800000 */
.L_x_16408:
[----:B------:R-:W-:Y:S01]  /*da00*/  HFMA2.MMA R94, -RZ, RZ, 0, 9.5367431640625e-07 ;  /* 0x00000010ff5e7435 */ /* 0x000fe200000001ff */
[----:B------:R-:W-:-:S04]  /*da10*/  IMAD.MOV.U32 R74, RZ, RZ, R89 ;  /* 0x000000ffff4a7224 */ /* 0x000fc800078e0059 */
[----:B------:R-:W-:-:S05]  /*da20*/  FADD.FTZ R74, R75, R74 ;  /* 0x0000004a4b4a7221 */ /* 0x000fca0000010000 */
[----:B------:R-:W-:-:S07]  /*da30*/  MOV R93, R74 ;  /* 0x0000004a005d7202 */ /* 0x000fce0000000f00 */
[----:B------:R-:W-:Y:S05]  /*da40*/  WARPSYNC.COLLECTIVE R88, `(.L_x_16409) ;  /* 0x0000000058087348 */ /* 0x000fea0003c00000 */
[----:B------:R0:W1:Y:S02]  /*da50*/  SHFL.BFLY P2, R89, R93, R94, R97 ;  /* 0x0c00005e5d597389 */ /* 0x0000640000040061 */
[----:B01----:R-:W-:Y:S01]  /*da60*/  ENDCOLLECTIVE ;  /* 0x000000000000791b */ /* 0x003fe20003800000 */
.L_x_16409:
[----:B------:R-:W-:Y:S05]  /*da70*/  BRA `(.L_x_16410) ;  /* 0xffffffe800847947 */ /* 0x000fea000383ffff */
.L_x_16411:
        /* <DEDUP_REMOVED lines=16> */
.L_x_30273:


//--------------------- .text._ZN10layer_norm13ln_fwd_kernelINS_13Kernel_traitsIf6__halfS2_S2_fjLj8192ELj1ELj1ELj8ELj16ENS_18Kernel_traits_baseILj8192EfS2_S2_S2_fjLj256EEEEELb1ELb0ELb1ELb0EEEvNS_9FwdParamsE --------------------------
	.section	.text._ZN10layer_norm13ln_fwd_kernelINS_13Kernel_traitsIf6__halfS2_S2_fjLj8192ELj1ELj1ELj8ELj16ENS_18Kernel_traits_baseILj8192EfS2_S2_S2_fjLj256EEEEELb1ELb0ELb1ELb0EEEvNS_9FwdParamsE,"ax",@progbits
	.align	128
        .global         _ZN10layer_norm13ln_fwd_kernelINS_13Kernel_traitsIf6__halfS2_S2_fjLj8192ELj1ELj1ELj8ELj16ENS_18Kernel_traits_baseILj8192EfS2_S2_S2_fjLj256EEEEELb1ELb0ELb1ELb0EEEvNS_9FwdParamsE
        .type           _ZN10layer_norm13ln_fwd_kernelINS_13Kernel_traitsIf6__halfS2_S2_fjLj8192ELj1ELj1ELj8ELj16ENS_18Kernel_traits_baseILj8192EfS2_S2_S2_fjLj256EEEEELb1ELb0ELb1ELb0EEEvNS_9FwdParamsE,@function
        .size           _ZN10layer_norm13ln_fwd_kernelINS_13Kernel_traitsIf6__halfS2_S2_fjLj8192ELj1ELj1ELj8ELj16ENS_18Kernel_traits_baseILj8192EfS2_S2_S2_fjLj256EEEEELb1ELb0ELb1ELb0EEEvNS_9FwdParamsE,(.L_x_30274 - _ZN10layer_norm13ln_fwd_kernelINS_13Kernel_traitsIf6__halfS2_S2_fjLj8192ELj1ELj1ELj8ELj16ENS_18Kernel_traits_baseILj8192EfS2_S2_S2_fjLj256EEEEELb1ELb0ELb1ELb0EEEvNS_9FwdParamsE)
        .other          _ZN10layer_norm13ln_fwd_kernelINS_13Kernel_traitsIf6__halfS2_S2_fjLj8192ELj1ELj1ELj8ELj16ENS_18Kernel_traits_baseILj8192EfS2_S2_S2_fjLj256EEEEELb1ELb0ELb1ELb0EEEvNS_9FwdParamsE,@"STO_CUDA_ENTRY STV_DEFAULT"
_ZN10layer_norm13ln_fwd_kernelINS_13Kernel_traitsIf6__halfS2_S2_fjLj8192ELj1ELj1ELj8ELj16ENS_18Kernel_traits_baseILj8192EfS2_S2_S2_fjLj256EEEEELb1ELb0ELb1ELb0EEEvNS_9FwdParamsE:
.text._ZN10layer_norm13ln_fwd_kernelINS_13Kernel_traitsIf6__halfS2_S2_fjLj8192ELj1ELj1ELj8ELj16ENS_18Kernel_traits_baseILj8192EfS2_S2_S2_fjLj256EEEEELb1ELb0ELb1ELb0EEEvNS_9FwdParamsE:
        /* <DEDUP_REMOVED lines=19> */
[----:B------:R-:W-:Y:S03]  /*0130*/  BSSY B0, `(.L_x_16412) ;  /* 0x000004a000007945 */ /* 0x000fe60003800000 */
[----:B------:R-:W-:Y:S01]  /*0140*/  MOV R57, R86 ;  /* 0x0000005600397202 */ /* 0x000fe20000000f00 */
        /* <DEDUP_REMOVED lines=17> */
[----:B-1----:R-:W-:Y:S01]  /*0260*/  SHF.R.S32.HI R0, RZ, 0x1f, R13 ;  /* 0x0000001fff007819 */ /* 0x002fe2000001140d */
[----:B------:R-:W-:Y:S01]  /*0270*/  IMAD.WIDE.U32 R10, R10, -0x326172a9, RZ ;  /* 0xcd9e8d570a0a7825 */ /* 0x000fe200078e00ff */
[----:B------:R-:W-:Y:S02]  /*0280*/  LOP3.LUT R7, R9, R4, R80, 0x96, !PT ;  /* 0x0000000409077212 */ /* 0x000fe400078e9650 */
[----:B------:R-:W-:Y:S01]  /*0290*/  LEA.HI R100, R0, R13, RZ, 0x3 ;  /* 0x0000000d00647211 */ /* 0x000fe200078f18ff */
[C---:B------:R-:W-:Y:S01]  /*02a0*/  VIADD R87, R2.reuse, 0x78dde6e4 ;  /* 0x78dde6e402577836 */ /* 0x040fe20000000000 */
[----:B------:R-:W-:Y:S01]  /*02b0*/  LOP3.LUT R4, R11, R81, R6, 0x96, !PT ;  /* 0x000000510b047212 */ /* 0x000fe200078e9606 */
[----:B------:R-:W-:Y:S01]  /*02c0*/  IMAD.WIDE.U32 R6, R7, -0x326172a9, RZ ;  /* 0xcd9e8d5707067825 */ /* 0x000fe200078e00ff */
[----:B------:R-:W-:Y:S02]  /*02d0*/  IADD3 R89, R3, -0x56f99767, RZ ;  /* 0xa906689903597810 */ /* 0x000fe40007ffe0ff */
[----:B------:R-:W-:Y:S01]  /*02e0*/  IADD3 R92, R2, -0x4ab325aa, RZ ;  /* 0xb54cda56025c7810 */ /* 0x000fe20007ffe0ff */
        /* <DEDUP_REMOVED lines=12> */
[----:B------:R-:W-:Y:S01]  /*03b0*/  LOP3.LUT R7, R57, 0xff, RZ, 0x3c, !PT ;  /* 0x000000ff39077812 */ /* 0x000fe200078e3cff */
[----:B------:R-:W-:Y:S01]  /*03c0*/  VIADD R93, R3, 0x646e171e ;  /* 0x646e171e035d7836 */ /* 0x000fe20000000000 */
        /* <DEDUP_REMOVED lines=32> */
.L_x_16413:
[----:B------:R-:W-:Y:S05]  /*05d0*/  BSYNC B0 ;  /* 0x0000000000007941 */ /* 0x000fea0003800000 */
.L_x_16412:
        /* <DEDUP_REMOVED lines=18> */
.L_x_16415:
[----:B------:R-:W-:Y:S05]  /*0700*/  BSYNC B0 ;  /* 0x0000000000007941 */ /* 0x000fea0003800000 */
.L_x_16414:
        /* <DEDUP_REMOVED lines=18> */
.L_x_16417:
[----:B------:R-:W-:Y:S05]  /*0830*/  BSYNC B0 ;  /* 0x0000000000007941 */ /* 0x000fea0003800000 */
.L_x_16416:
        /* <DEDUP_REMOVED lines=17> */
.L_x_16419:
[----:B------:R-:W-:Y:S05]  /*0950*/  BSYNC B0 ;  /* 0x0000000000007941 */ /* 0x000fea0003800000 */
.L_x_16418:
[----:B------:R-:W-:Y:S01]  /*0960*/  ULDC UR6, c[0x0][0x214] ;  /* 0x0000850000067ab9 */ /* 0x000fe20000000800 */
[----:B---3--:R-:W-:Y:S01]  /*0970*/  LOP3.LUT R70, R75, R72, R93, 0x96, !PT ;  /* 0x000000484b467212 */ /* 0x008fe200078e965d */
[----:B------:R-:W-:Y:S01]  /*0980*/  IMAD.WIDE.U32 R68, R0, -0x2daee0ad, RZ ;  /* 0xd2511f5300447825 */ /* 0x000fe200078e00ff */
[----:B------:R-:W-:Y:S02]  /*0990*/  ISETP.GE.AND P0, PT, R94, UR6, PT ;  /* 0x000000065e007c0c */ /* 0x000fe4000bf06270 */
[----:B------:R-:W-:Y:S01]  /*09a0*/  IADD3 R95, R3, 0x1fd5c5a3, RZ ;  /* 0x1fd5c5a3035f7810 */ /* 0x000fe20007ffe0ff */
[----:B------:R-:W-:Y:S01]  /*09b0*/  IMAD.WIDE.U32 R70, R70, -0x326172a9, RZ ;  /* 0xcd9e8d5746467825 */ /* 0x000fe200078e00ff */
[C---:B------:R-:W-:Y:S02]  /*09c0*/  IADD3 R97, R2.reuse, -0xe443238, RZ ;  /* 0xf1bbcdc802617810 */ /* 0x040fe40007ffe0ff */
[----:B------:R-:W-:Y:S01]  /*09d0*/  LOP3.LUT R74, R69, R74, R95, 0x96, !PT ;  /* 0x0000004a454a7212 */ /* 0x000fe200078e965f */
[----:B------:R-:W-:-:S04]  /*09e0*/  VIADD R96, R2, 0x5384540f ;  /* 0x5384540f02607836 */ /* 0x000fc80000000000 */
[----:B------:R-:W-:Y:S01]  /*09f0*/  IMAD.HI.U32 R0, R74, -0x326172a9, RZ ;  /* 0xcd9e8d574a007827 */ /* 0x000fe200078e00ff */
[----:B------:R-:W-:Y:S01]  /*0a00*/  LOP3.LUT R72, R71, R98, R96, 0x96, !PT ;  /* 0x0000006247487212 */ /* 0x000fe200078e9660 */
[----:B------:R-:W-:Y:S06]  /*0a10*/  @P0 EXIT ;  /* 0x000000000000094d */ /* 0x000fec0003800000 */
[----:B------:R-:W-:Y:S01]  /*0a20*/  SHF.R.S32.HI R100, RZ, 0x3, R100 ;  /* 0x00000003ff647819 */ /* 0x000fe20000011464 */
[----:B------:R-:W-:Y:S01]  /*0a30*/  IMAD.HI.U32 R69, R72, -0x2daee0ad, RZ ;  /* 0xd2511f5348457827 */ /* 0x000fe200078e00ff */
[----:B------:R-:W-:Y:S01]  /*0a40*/  LOP3.LUT R106, R0, R70, R97, 0x96, !PT ;  /* 0x00000046006a7212 */ /* 0x000fe200078e9661 */
[----:B------:R-:W-:Y:S01]  /*0a50*/  ULDC.U8 UR6, c[0x0][0x2a0] ;  /* 0x0000a80000067ab9 */ /* 0x000fe20000000000 */
[C---:B------:R-:W-:Y:S01]  /*0a60*/  LOP3.LUT R71, R76.reuse, 0xe0, RZ, 0xc0, !PT ;  /* 0x000000e04c477812 */ /* 0x040fe200078ec0ff */
[----:B------:R-:W-:Y:S01]  /*0a70*/  IMAD.SHL.U32 R70, R76, 0x20, RZ ;  /* 0x000000204c467824 */ /* 0x000fe200078e00ff */
[----:B------:R-:W-:Y:S01]  /*0a80*/  LOP3.LUT R0, R100, 0xff, RZ, 0xc0, !PT ;  /* 0x000000ff64007812 */ /* 0x000fe200078ec0ff */
[C---:B------:R-:W-:Y:S01]  /*0a90*/  VIADD R99, R3.reuse, 0x96a522ad ;  /* 0x96a522ad03637836 */ /* 0x040fe20000000000 */
[----:B------:R-:W-:Y:S01]  /*0aa0*/  IADD3 R98, R3, -0x24c28bd8, RZ ;  /* 0xdb3d742803627810 */ /* 0x000fe20007ffe0ff */
[----:B------:R-:W-:Y:S01]  /*0ab0*/  IMAD.HI.U32 R101, R106, -0x2daee0ad, RZ ;  /* 0xd2511f536a657827 */ /* 0x000fe200078e00ff */
[----:B------:R-:W-:Y:S01]  /*0ac0*/  SHF.R.U32.HI R100, RZ, 0x3, R100 ;  /* 0x00000003ff647819 */ /* 0x000fe20000011664 */
[----:B------:R-:W-:Y:S01]  /*0ad0*/  ULDC UR8, c[0x0][0x294] ;  /* 0x0000a50000087ab9 */ /* 0x000fe20000000800 */
[----:B------:R-:W-:Y:S01]  /*0ae0*/  VIADDMNMX R71, R0, -R71, RZ, !PT ;  /* 0x8000004700477246 */ /* 0x000fe200078001ff */
[----:B------:R-:W-:Y:S01]  /*0af0*/  IMAD.MOV.U32 R105, RZ, RZ, RZ ;  /* 0x000000ffff697224 */ /* 0x000fe200078e00ff */
[----:B------:R-:W-:Y:S01]  /*0b00*/  LOP3.LUT R108, R69, R68, R98, 0x96, !PT ;  /* 0x00000044456c7212 */ /* 0x000fe200078e9662 */
[----:B------:R-:W-:Y:S01]  /*0b10*/  IMAD R69, R74, -0x326172a9, RZ ;  /* 0xcd9e8d574a457824 */ /* 0x000fe200078e02ff */
[----:B------:R-:W-:Y:S01]  /*0b20*/  LOP3.LUT R68, R100, 0x1fffffe0, RZ, 0xc0, !PT ;  /* 0x1fffffe064447812 */ /* 0x000fe200078ec0ff */
[----:B------:R-:W-:Y:S01]  /*0b30*/  IMAD R106, R106, -0x2daee0ad, RZ ;  /* 0xd2511f536a6a7824 */ /* 0x000fe200078e02ff */
[----:B------:R-:W-:Y:S01]  /*0b40*/  VIMNMX R71, R71, 0x20, PT ;  /* 0x0000002047477848 */ /* 0x000fe20003fe0100 */
[----:B------:R-:W-:Y:S01]  /*0b50*/  IMAD.HI.U32 R102, R108, -0x326172a9, RZ ;  /* 0xcd9e8d576c667827 */ /* 0x000fe200078e00ff */
[----:B------:R-:W-:Y:S01]  /*0b60*/  LOP3.LUT R73, R70, 0x3e0, RZ, 0xc0, !PT ;  /* 0x000003e046497812 */ /* 0x000fe200078ec0ff */
[----:B------:R-:W-:Y:S01]  /*0b70*/  ULDC UR9, c[0x0][0x290] ;  /* 0x0000a40000097ab9 */ /* 0x000fe20000000800 */
[----:B------:R-:W-:Y:S01]  /*0b80*/  IADD3 R71, R71, R68, RZ ;  /* 0x0000004447477210 */ /* 0x000fe20007ffe0ff */
[----:B------:R-:W-:Y:S01]  /*0b90*/  IMAD R108, R108, -0x326172a9, RZ ;  /* 0xcd9e8d576c6c7824 */ /* 0x000fe200078e02ff */
[----:B------:R-:W-:Y:S01]  /*0ba0*/  VIADDMNMX R73, R0, -R73, RZ, !PT ;  /* 0x8000004900497246 */ /* 0x000fe200078001ff */
[----:B------:R-:W-:Y:S01]  /*0bb0*/  IMAD R0, R72, -0x2daee0ad, RZ ;  /* 0xd2511f5348007824 */ /* 0x000fe200078e02ff */
[----:B------:R-:W-:Y:S01]  /*0bc0*/  IADD3 R100, R2, -0x700cb87f, RZ ;  /* 0x8ff3478102647810 */ /* 0x000fe20007ffe0ff */
[----:B------:R-:W-:Y:S01]  /*0bd0*/  IMAD.SHL.U32 R71, R71, 0x8, RZ ;  /* 0x0000000847477824 */ /* 0x000fe200078e00ff */
[----:B------:R-:W-:Y:S01]  /*0be0*/  VIMNMX R73, R73, 0x20, PT ;  /* 0x0000002049497848 */ /* 0x000fe20003fe0100 */
[----:B------:R-:W-:Y:S01]  /*0bf0*/  ULDC.64 UR10, c[0x0][0x298] ;  /* 0x0000a600000a7ab9 */ /* 0x000fe20000000a00 */
[----:B------:R-:W-:Y:S01]  /*0c00*/  ISETP.NE.AND P0, PT, RZ, UR6, PT ;  /* 0x00000006ff007c0c */ /* 0x000fe2000bf05270 */
[----:B------:R-:W-:Y:S01]  /*0c10*/  ULDC.64 UR6, c[0x0][0x230] ;  /* 0x00008c0000067ab9 */ /* 0x000fe20000000a00 */
[----:B------:R-:W-:Y:S01]  /*0c20*/  I2FP.F32.U32 R71, R71 ;  /* 0x0000004700477245 */ /* 0x000fe20000201000 */
[----:B------:R-:W-:Y:S01]  /*0c30*/  IMAD.IADD R73, R68, 0x1, R73 ;  /* 0x0000000144497824 */ /* 0x000fe200078e0249 */
[----:B------:R-:W-:Y:S01]  /*0c40*/  LOP3.LUT R101, R101, R0, R99, 0x96, !PT ;  /* 0x0000000065657212 */ /* 0x000fe200078e9663 */
[----:B------:R-:W-:Y:S01]  /*0c50*/  HFMA2.MMA R0, -RZ, RZ, 0, 5.9604644775390625e-08 ;  /* 0x00000001ff007435 */ /* 0x000fe200000001ff */
[----:B------:R3:W4:Y:S01]  /*0c60*/  MUFU.RCP R104, R71 ;  /* 0x0000004700687308 */ /* 0x0007220000001000 */
[----:B------:R-:W-:Y:S01]  /*0c70*/  LOP3.LUT R102, R102, R69, R100, 0x96, !PT ;  /* 0x0000004566667212 */ /* 0x000fe200078e9664 */
[----:B------:R-:W-:Y:S01]  /*0c80*/  ULDC.64 UR12, c[0x0][0x210] ;  /* 0x00008400000c7ab9 */ /* 0x000fe20000000a00 */
[----:B------:R-:W-:-:S02]  /*0c90*/  LOP3.LUT R103, R103, 0x3, RZ, 0xc0, !PT ;  /* 0x0000000367677812 */ /* 0x000fc400078ec0ff */
[----:B------:R-:W-:Y:S02]  /*0ca0*/  P2R R136, PR, RZ, 0x1 ;  /* 0x00000001ff887803 */ /* 0x000fe40000000000 */
[----:B------:R-:W-:-:S07]  /*0cb0*/  SHF.L.U32 R107, R73, 0x3, RZ ;  /* 0x00000003496b7819 */ /* 0x000fce00000006ff */
.L_x_16763:
[----:B0123--:R-:W0:Y:S08]  /*0cc0*/  LDC.64 R72, c[0x0][0x280] ;  /* 0x0000a000ff487b82 */ /* 0x00fe300000000a00 */
[----:B------:R-:W1:Y:S08]  /*0cd0*/  LDC.64 R74, c[0x0][0x288] ;  /* 0x0000a200ff4a7b82 */ /* 0x000e700000000a00 */
[----:B------:R-:W2:Y:S01]  /*0ce0*/  LDC R169, c[0x0][0x218] ;  /* 0x00008600ffa97b82 */ /* 0x000ea20000000800 */
[----:B0-----:R-:W-:-:S05]  /*0cf0*/  IMAD.WIDE R72, R94, 0x4, R72 ;  /* 0x000000045e487825 */ /* 0x001fca00078e0248 */
[----:B------:R-:W3:Y:S01]  /*0d00*/  LDG.E R128, desc[UR4][R72.64] ;  /* 0x0000000448807981 */ /* 0x000ee2000c1e1900 */
[----:B-1----:R-:W-:-:S05]  /*0d10*/  IMAD.WIDE R74, R94, 0x4, R74 ;  /* 0x000000045e4a7825 */ /* 0x002fca00078e024a */
[----:B-----5:R0:W5:Y:S01]  /*0d20*/  LDG.E R122, desc[UR4][R74.64] ;  /* 0x000000044a7a7981 */ /* 0x020162000c1e1900 */
[----:B------:R-:W-:Y:S01]  /*0d30*/  BSSY B0, `(.L_x_16420) ;  /* 0x0000337000007945 */ /* 0x000fe20003800000 */
[----:B--2---:R-:W-:-:S05]  /*0d40*/  IMAD R124, R94, R169, RZ ;  /* 0x000000a95e7c7224 */ /* 0x004fca00078e02ff */
        /* <DEDUP_REMOVED lines=9> */
[----:B------:R-:W-:Y:S02]  /*0de0*/  @P0 LEA.HI R73, R73, R126, RZ, 0x3 ;  /* 0x0000007e49490211 */ /* 0x000fe400078f18ff */
[----:B------:R-:W-:Y:S02]  /*0df0*/  MOV R126, RZ ;  /* 0x000000ff007e7202 */ /* 0x000fe40000000f00 */
        /* <DEDUP_REMOVED lines=19> */
.L_x_16423:
        /* <DEDUP_REMOVED lines=12> */
.L_x_16426:
[----:B------:R-:W-:-:S07]  /*0ff0*/  MOV R138, R108 ;  /* 0x0000006c008a7202 */ /* 0x000fce0000000f00 */
.L_x_16427:
[----:B------:R-:W-:Y:S05]  /*1000*/  BSYNC B2 ;  /* 0x0000000000027941 */ /* 0x000fea0003800000 */
.L_x_16425:
        /* <DEDUP_REMOVED lines=16> */
.L_x_16431:
[----:B------:R-:W-:Y:S05]  /*1110*/  BSYNC B3 ;  /* 0x0000000000037941 */ /* 0x000fea0003800000 */
.L_x_16430:
        /* <DEDUP_REMOVED lines=43> */
.L_x_16429:
[----:B------:R-:W-:Y:S05]  /*13d0*/  BSYNC B2 ;  /* 0x0000000000027941 */ /* 0x000fea0003800000 */
.L_x_16428:
[----:B------:R-:W-:Y:S01]  /*13e0*/  I2FP.F32.U32 R73, R138 ;  /* 0x0000008a00497245 */ /* 0x000fe20000201000 */
[----:B------:R-:W-:Y:S01]  /*13f0*/  HFMA2.MMA R138, -RZ, RZ, 0.1171875, 0 ;  /* 0x2f800000ff8a7435 */ /* 0x000fe200000001ff */
[----:B-----5:R-:W-:-:S05]  /*1400*/  HADD2.F32 R74, -RZ, R112.H0_H0 ;  /* 0x20000070ff4a7230 */ /* 0x020fca0000004100 */
[----:B------:R-:W-:-:S04]  /*1410*/  FMUL.FTZ R74, R74, UR11 ;  /* 0x0000000b4a4a7c20 */ /* 0x000fc80008410000 */
[----:B------:R-:W-:Y:S01]  /*1420*/  FFMA.FTZ R73, R73, R138, 1.1641532182693481445e-10 ;  /* 0x2f00000049497423 */ /* 0x000fe2000001008a */
[----:B------:R-:W-:-:S04]  /*1430*/  FMUL.FTZ R74, R74, UR10 ;  /* 0x0000000a4a4a7c20 */ /* 0x000fc80008410000 */
[----:B------:R-:W-:-:S04]  /*1440*/  FSETP.GTU.FTZ.AND P3, PT, R73, UR8, PT ;  /* 0x0000000849007c0b */ /* 0x000fc8000bf7c000 */
[----:B------:R-:W-:Y:S01]  /*1450*/  FSEL R171, R74, RZ, !P3 ;  /* 0x000000ff4aab7208 */ /* 0x000fe20005800000 */
[----:B------:R-:W-:Y:S01]  /*1460*/  @P1 HADD2.F32 R74, -RZ, R68.H0_H0 ;  /* 0x20000044ff4a1230 */ /* 0x000fe20000004100 */
[----:B------:R-:W-:-:S04]  /*1470*/  SEL R109, RZ, 0x1, P3 ;  /* 0x00000001ff6d7807 */ /* 0x000fc80001800000 */
[----:B------:R-:W-:-:S07]  /*1480*/  @P1 FADD.FTZ R171, R74, R171 ;  /* 0x000000ab4aab1221 */ /* 0x000fce0000010000 */
.L_x_16424:
[----:B------:R-:W-:Y:S05]  /*1490*/  BSYNC B1 ;  /* 0x0000000000017941 */ /* 0x000fea0003800000 */
.L_x_16422:
        /* <DEDUP_REMOVED lines=8> */
.L_x_16433:
        /* <DEDUP_REMOVED lines=12> */
.L_x_16436:
[----:B------:R-:W-:-:S07]  /*15e0*/  MOV R110, R108 ;  /* 0x0000006c006e7202 */ /* 0x000fce0000000f00 */
.L_x_16437:
[----:B------:R-:W-:Y:S05]  /*15f0*/  BSYNC B2 ;  /* 0x0000000000027941 */ /* 0x000fea0003800000 */
.L_x_16435:
        /* <DEDUP_REMOVED lines=16> */
.L_x_16441:
[----:B------:R-:W-:Y:S05]  /*1700*/  BSYNC B3 ;  /* 0x0000000000037941 */ /* 0x000fea0003800000 */
.L_x_16440:
        /* <DEDUP_REMOVED lines=44> */
.L_x_16439:
[----:B------:R-:W-:Y:S05]  /*19d0*/  BSYNC B2 ;  /* 0x0000000000027941 */ /* 0x000fea0003800000 */
.L_x_16438:
        /* <DEDUP_REMOVED lines=11> */
.L_x_16434:
[----:B------:R-:W-:Y:S05]  /*1a90*/  BSYNC B1 ;  /* 0x0000000000017941 */ /* 0x000fea0003800000 */
.L_x_16432:
        /* <DEDUP_REMOVED lines=8> */
.L_x_16443:
        /* <DEDUP_REMOVED lines=12> */
.L_x_16446:
[----:B------:R-:W-:-:S07]  /*1be0*/  IMAD.MOV.U32 R111, RZ, RZ, R108 ;  /* 0x000000ffff6f7224 */ /* 0x000fce00078e006c */
.L_x_16447:
[----:B------:R-:W-:Y:S05]  /*1bf0*/  BSYNC B2 ;  /* 0x0000000000027941 */ /* 0x000fea0003800000 */
.L_x_16445:
        /* <DEDUP_REMOVED lines=16> */
.L_x_16451:
[----:B------:R-:W-:Y:S05]  /*1d00*/  BSYNC B3 ;  /* 0x0000000000037941 */ /* 0x000fea0003800000 */
.L_x_16450:
        /* <DEDUP_REMOVED lines=44> */
.L_x_16449:
[----:B------:R-:W-:Y:S05]  /*1fd0*/  BSYNC B2 ;  /* 0x0000000000027941 */ /* 0x000fea0003800000 */
.L_x_16448:
[----:B------:R-:W-:Y:S01]  /*1fe0*/  HFMA2.MMA R138, -RZ, RZ, 0.1171875, 0 ;  /* 0x2f800000ff8a7435 */ /* 0x000fe200000001ff */
[----:B------:R-:W-:Y:S01]  /*1ff0*/  I2FP.F32.U32 R73, R111 ;  /* 0x0000006f00497245 */ /* 0x000fe20000201000 */
[----:B-----5:R-:W-:-:S05]  /*2000*/  HADD2.F32 R74, -RZ, R113.H0_H0 ;  /* 0x20000071ff4a7230 */ /* 0x020fca0000004100 */
[----:B------:R-:W-:-:S03]  /*2010*/  FMUL.FTZ R74, R74, UR11 ;  /* 0x0000000b4a4a7c20 */ /* 0x000fc60008410000 */
[----:B------:R-:W-:Y:S01]  /*2020*/  FFMA.FTZ R73, R73, R138, 1.1641532182693481445e-10 ;  /* 0x2f00000049497423 */ /* 0x000fe2000001008a */
[----:B------:R-:W-:-:S04]  /*2030*/  FMUL.FTZ R74, R74, UR10 ;  /* 0x0000000a4a4a7c20 */ /* 0x000fc80008410000 */
[----:B------:R-:W-:-:S04]  /*2040*/  FSETP.GTU.FTZ.AND P3, PT, R73, UR8, PT ;  /* 0x0000000849007c0b */ /* 0x000fc8000bf7c000 */
[----:B------:R-:W-:Y:S01]  /*2050*/  FSEL R175, R74, RZ, !P3 ;  /* 0x000000ff4aaf7208 */ /* 0x000fe20005800000 */
[----:B------:R-:W-:Y:S01]  /*2060*/  @P1 HADD2.F32 R74, -RZ, R69.H0_H0 ;  /* 0x20000045ff4a1230 */ /* 0x000fe20000004100 */
[----:B------:R-:W-:-:S04]  /*2070*/  SEL R111, RZ, 0x1, P3 ;  /* 0x00000001ff6f7807 */ /* 0x000fc80001800000 */
[----:B------:R-:W-:-:S07]  /*2080*/  @P1 FADD.FTZ R175, R74, R175 ;  /* 0x000000af4aaf1221 */ /* 0x000fce0000010000 */
.L_x_16444:
[----:B------:R-:W-:Y:S05]  /*2090*/  BSYNC B1 ;  /* 0x0000000000017941 */ /* 0x000fea0003800000 */
.L_x_16442:
        /* <DEDUP_REMOVED lines=8> */
.L_x_16453:
        /* <DEDUP_REMOVED lines=12> */
.L_x_16456:
[----:B------:R-:W-:-:S07]  /*21e0*/  MOV R116, R108 ;  /* 0x0000006c00747202 */ /* 0x000fce0000000f00 */
.L_x_16457:
[----:B------:R-:W-:Y:S05]  /*21f0*/  BSYNC B2 ;  /* 0x0000000000027941 */ /* 0x000fea0003800000 */
.L_x_16455:
        /* <DEDUP_REMOVED lines=16> */
.L_x_16461:
[----:B------:R-:W-:Y:S05]  /*2300*/  BSYNC B3 ;  /* 0x0000000000037941 */ /* 0x000fea0003800000 */
.L_x_16460:
        /* <DEDUP_REMOVED lines=44> */
.L_x_16459:
[----:B------:R-:W-:Y:S05]  /*25d0*/  BSYNC B2 ;  /* 0x0000000000027941 */ /* 0x000fea0003800000 */
.L_x_16458:
        /* <DEDUP_REMOVED lines=11> */
.L_x_16454:
[----:B------:R-:W-:Y:S05]  /*2690*/  BSYNC B1 ;  /* 0x0000000000017941 */ /* 0x000fea0003800000 */
.L_x_16452:
        /* <DEDUP_REMOVED lines=8> */
.L_x_16463:
        /* <DEDUP_REMOVED lines=12> */
.L_x_16466:
[----:B------:R-:W-:-:S07]  /*27e0*/  IMAD.MOV.U32 R117, RZ, RZ, R108 ;  /* 0x000000ffff757224 */ /* 0x000fce00078e006c */
.L_x_16467:
[----:B------:R-:W-:Y:S05]  /*27f0*/  BSYNC B2 ;  /* 0x0000000000027941 */ /* 0x000fea0003800000 */
.L_x_16465:
        /* <DEDUP_REMOVED lines=16> */
.L_x_16471:
[----:B------:R-:W-:Y:S05]  /*2900*/  BSYNC B3 ;  /* 0x0000000000037941 */ /* 0x000fea0003800000 */
.L_x_16470:
        /* <DEDUP_REMOVED lines=44> */
.L_x_16469:
[----:B------:R-:W-:Y:S05]  /*2bd0*/  BSYNC B2 ;  /* 0x0000000000027941 */ /* 0x000fea0003800000 */
.L_x_16468:
        /* <DEDUP_REMOVED lines=11> */
.L_x_16464:
[----:B------:R-:W-:Y:S05]  /*2c90*/  BSYNC B1 ;  /* 0x0000000000017941 */ /* 0x000fea0003800000 */
.L_x_16462:
        /* <DEDUP_REMOVED lines=8> */
.L_x_16473:
        /* <DEDUP_REMOVED lines=12> */
.L_x_16476:
[----:B------:R-:W-:-:S07]  /*2de0*/  MOV R118, R108 ;  /* 0x0000006c00767202 */ /* 0x000fce0000000f00 */
.L_x_16477:
[----:B------:R-:W-:Y:S05]  /*2df0*/  BSYNC B2 ;  /* 0x0000000000027941 */ /* 0x000fea0003800000 */
.L_x_16475:
        /* <DEDUP_REMOVED lines=16> */
.L_x_16481:
[----:B------:R-:W-:Y:S05]  /*2f00*/  BSYNC B3 ;  /* 0x0000000000037941 */ /* 0x000fea0003800000 */
.L_x_16480:
        /* <DEDUP_REMOVED lines=44> */
.L_x_16479:
[----:B------:R-:W-:Y:S05]  /*31d0*/  BSYNC B2 ;  /* 0x0000000000027941 */ /* 0x000fea0003800000 */
.L_x_16478:
        /* <DEDUP_REMOVED lines=11> */
.L_x_16474:
[----:B------:R-:W-:Y:S05]  /*3290*/  BSYNC B1 ;  /* 0x0000000000017941 */ /* 0x000fea0003800000 */
.L_x_16472:
        /* <DEDUP_REMOVED lines=8> */
.L_x_16483:
        /* <DEDUP_REMOVED lines=12> */
.L_x_16486:
[----:B------:R-:W-:-:S07]  /*33e0*/  IMAD.MOV.U32 R119, RZ, RZ, R108 ;  /* 0x000000ffff777224 */ /* 0x000fce00078e006c */
.L_x_16487:
[----:B------:R-:W-:Y:S05]  /*33f0*/  BSYNC B2 ;  /* 0x0000000000027941 */ /* 0x000fea0003800000 */
.L_x_16485:
        /* <DEDUP_REMOVED lines=16> */
.L_x_16491:
[----:B------:R-:W-:Y:S05]  /*3500*/  BSYNC B3 ;  /* 0x0000000000037941 */ /* 0x000fea0003800000 */
.L_x_16490:
        /* <DEDUP_REMOVED lines=44> */
.L_x_16489:
[----:B------:R-:W-:Y:S05]  /*37d0*/  BSYNC B2 ;  /* 0x0000000000027941 */ /* 0x000fea0003800000 */
.L_x_16488:
        /* <DEDUP_REMOVED lines=11> */
.L_x_16484:
[----:B------:R-:W-:Y:S05]  /*3890*/  BSYNC B1 ;  /* 0x0000000000017941 */ /* 0x000fea0003800000 */
.L_x_16482:
        /* <DEDUP_REMOVED lines=8> */
.L_x_16493:
        /* <DEDUP_REMOVED lines=12> */
.L_x_16496:
[----:B------:R-:W-:-:S07]  /*39e0*/  MOV R120, R108 ;  /* 0x0000006c00787202 */ /* 0x000fce0000000f00 */
.L_x_16497:
[----:B------:R-:W-:Y:S05]  /*39f0*/  BSYNC B2 ;  /* 0x0000000000027941 */ /* 0x000fea0003800000 */
.L_x_16495:
        /* <DEDUP_REMOVED lines=16> */
.L_x_16501:
[----:B------:R-:W-:Y:S05]  /*3b00*/  BSYNC B3 ;  /* 0x0000000000037941 */ /* 0x000fea0003800000 */
.L_x_16500:
        /* <DEDUP_REMOVED lines=39> */
[----:B------:R-:W-:Y:S02]  /*3d80*/  LOP3.LUT R102, R73, R102, R100, 0x96, !PT ;  /* 0x0000006649667212 */ /* 0x000fe400078e9664 */
[----:B------:R-:W-:Y:S01]  /*3d90*/  MOV R108, R72 ;  /* 0x00000048006c7202 */ /* 0x000fe20000000f00 */
[----:B------:R-:W-:-:S04]  /*3da0*/  IMAD.WIDE.U32 R72, R74, -0x2daee0ad, RZ ;  /* 0xd2511f534a487825 */ /* 0x000fc800078e00ff */
[----:B------:R-:W-:Y:S01]  /*3db0*/  IMAD.MOV.U32 R106, RZ, RZ, R72 ;  /* 0x000000ffff6a7224 */ /* 0x000fe200078e0048 */
[----:B------:R-:W-:-:S07]  /*3dc0*/  LOP3.LUT R101, R73, R184, R99, 0x96, !PT ;  /* 0x000000b849657212 */ /* 0x000fce00078e9663 */
.L_x_16499:
[----:B------:R-:W-:Y:S05]  /*3dd0*/  BSYNC B2 ;  /* 0x0000000000027941 */ /* 0x000fea0003800000 */
.L_x_16498:
        /* <DEDUP_REMOVED lines=11> */
.L_x_16494:
[----:B------:R-:W-:Y:S05]  /*3e90*/  BSYNC B1 ;  /* 0x0000000000017941 */ /* 0x000fea0003800000 */
.L_x_16492:
        /* <DEDUP_REMOVED lines=29> */
.L_x_16503:
[----:B------:R-:W-:Y:S05]  /*4070*/  BSYNC B1 ;  /* 0x0000000000017941 */ /* 0x000fea0003800000 */
.L_x_16502:
[----:B------:R-:W-:Y:S01]  /*4080*/  VIADD R130, R130, 0x100 ;  /* 0x0000010082827836 */ /* 0x000fe20000000000 */
[----:B------:R-:W-:-:S07]  /*4090*/  IADD3 R126, R126, 0x100, RZ ;  /* 0x000001007e7e7810 */ /* 0x000fce0007ffe0ff */
.L_x_16421:
[----:B------:R-:W-:Y:S05]  /*40a0*/  BSYNC B0 ;  /* 0x0000000000007941 */ /* 0x000fea0003800000 */
.L_x_16420:
        /* <DEDUP_REMOVED lines=20> */
.L_x_16507:
        /* <DEDUP_REMOVED lines=12> */
.L_x_16510:
[----:B------:R-:W-:-:S07]  /*42b0*/  MOV R121, R108 ;  /* 0x0000006c00797202 */ /* 0x000fce0000000f00 */
.L_x_16511:
[----:B------:R-:W-:Y:S05]  /*42c0*/  BSYNC B2 ;  /* 0x0000000000027941 */ /* 0x000fea0003800000 */
.L_x_16509:
        /* <DEDUP_REMOVED lines=16> */
.L_x_16515:
[----:B------:R-:W-:Y:S05]  /*43d0*/  BSYNC B3 ;  /* 0x0000000000037941 */ /* 0x000fea0003800000 */
.L_x_16514:
        /* <DEDUP_REMOVED lines=43> */
.L_x_16513:
[----:B------:R-:W-:Y:S05]  /*4690*/  BSYNC B2 ;  /* 0x0000000000027941 */ /* 0x000fea0003800000 */
.L_x_16512:
        /* <DEDUP_REMOVED lines=11> */
.L_x_16508:
[----:B------:R-:W-:Y:S05]  /*4750*/  BSYNC B1 ;  /* 0x0000000000017941 */ /* 0x000fea0003800000 */
.L_x_16506:
        /* <DEDUP_REMOVED lines=8> */
.L_x_16517:
        /* <DEDUP_REMOVED lines=12> */
.L_x_16520:
[----:B------:R-:W-:-:S07]  /*48a0*/  MOV R110, R108 ;  /* 0x0000006c006e7202 */ /* 0x000fce0000000f00 */
.L_x_16521:
[----:B------:R-:W-:Y:S05]  /*48b0*/  BSYNC B2 ;  /* 0x0000000000027941 */ /* 0x000fea0003800000 */
.L_x_16519:
        /* <DEDUP_REMOVED lines=16> */
.L_x_16525:
[----:B------:R-:W-:Y:S05]  /*49c0*/  BSYNC B3 ;  /* 0x0000000000037941 */ /* 0x000fea0003800000 */
.L_x_16524:
        /* <DEDUP_REMOVED lines=44> */
.L_x_16523:
[----:B------:R-:W-:Y:S05]  /*4c90*/  BSYNC B2 ;  /* 0x0000000000027941 */ /* 0x000fea0003800000 */
.L_x_16522:
        /* <DEDUP_REMOVED lines=11> */
.L_x_16518:
[----:B------:R-:W-:Y:S05]  /*4d50*/  BSYNC B1 ;  /* 0x0000000000017941 */ /* 0x000fea0003800000 */
.L_x_16516:
        /* <DEDUP_REMOVED lines=8> */
.L_x_16527:
        /* <DEDUP_REMOVED lines=12> */
.L_x_16530:
[----:B------:R-:W-:-:S07]  /*4ea0*/  IMAD.MOV.U32 R111, RZ, RZ, R108 ;  /* 0x000000ffff6f7224 */ /* 0x000fce00078e006c */
.L_x_16531:
[----:B------:R-:W-:Y:S05]  /*4eb0*/  BSYNC B2 ;  /* 0x0000000000027941 */ /* 0x000fea0003800000 */
.L_x_16529:
        /* <DEDUP_REMOVED lines=16> */
.L_x_16535:
[----:B------:R-:W-:Y:S05]  /*4fc0*/  BSYNC B3 ;  /* 0x0000000000037941 */ /* 0x000fea0003800000 */
.L_x_16534:
        /* <DEDUP_REMOVED lines=44> */
.L_x_16533:
[----:B------:R-:W-:Y:S05]  /*5290*/  BSYNC B2 ;  /* 0x0000000000027941 */ /* 0x000fea0003800000 */
.L_x_16532:
        /* <DEDUP_REMOVED lines=11> */
.L_x_16528:
[----:B------:R-:W-:Y:S05]  /*5350*/  BSYNC B1 ;  /* 0x0000000000017941 */ /* 0x000fea0003800000 */
.L_x_16526:
        /* <DEDUP_REMOVED lines=8> */
.L_x_16537:
        /* <DEDUP_REMOVED lines=12> */
.L_x_16540:
[----:B------:R-:W-:-:S07]  /*54a0*/  MOV R116, R108 ;  /* 0x0000006c00747202 */ /* 0x000fce0000000f00 */
.L_x_16541:
[----:B------:R-:W-:Y:S05]  /*54b0*/  BSYNC B2 ;  /* 0x0000000000027941 */ /* 0x000fea0003800000 */
.L_x_16539:
        /* <DEDUP_REMOVED lines=16> */
.L_x_16545:
[----:B------:R-:W-:Y:S05]  /*55c0*/  BSYNC B3 ;  /* 0x0000000000037941 */ /* 0x000fea0003800000 */
.L_x_16544:
        /* <DEDUP_REMOVED lines=44> */
.L_x_16543:
[----:B------:R-:W-:Y:S05]  /*5890*/  BSYNC B2 ;  /* 0x0000000000027941 */ /* 0x000fea0003800000 */
.L_x_16542:
        /* <DEDUP_REMOVED lines=11> */
.L_x_16538:
[----:B------:R-:W-:Y:S05]  /*5950*/  BSYNC B1 ;  /* 0x0000000000017941 */ /* 0x000fea0003800000 */
.L_x_16536:
        /* <DEDUP_REMOVED lines=8> */
.L_x_16547:
        /* <DEDUP_REMOVED lines=12> */
.L_x_16550:
[----:B------:R-:W-:-:S07]  /*5aa0*/  IMAD.MOV.U32 R117, RZ, RZ, R108 ;  /* 0x000000ffff757224 */ /* 0x000fce00078e006c */
.L_x_16551:
[----:B------:R-:W-:Y:S05]  /*5ab0*/  BSYNC B2 ;  /* 0x0000000000027941 */ /* 0x000fea0003800000 */
.L_x_16549:
        /* <DEDUP_REMOVED lines=16> */
.L_x_16555:
[----:B------:R-:W-:Y:S05]  /*5bc0*/  BSYNC B3 ;  /* 0x0000000000037941 */ /* 0x000fea0003800000 */
.L_x_16554:
        /* <DEDUP_REMOVED lines=44> */
.L_x_16553:
[----:B------:R-:W-:Y:S05]  /*5e90*/  BSYNC B2 ;  /* 0x0000000000027941 */ /* 0x000fea0003800000 */
.L_x_16552:
        /* <DEDUP_REMOVED lines=11> */
.L_x_16548:
[----:B------:R-:W-:Y:S05]  /*5f50*/  BSYNC B1 ;  /* 0x0000000000017941 */ /* 0x000fea0003800000 */
.L_x_16546:
        /* <DEDUP_REMOVED lines=8> */
.L_x_16557:
        /* <DEDUP_REMOVED lines=12> */
.L_x_16560:
[----:B------:R-:W-:-:S07]  /*60a0*/  MOV R118, R108 ;  /* 0x0000006c00767202 */ /* 0x000fce0000000f00 */
.L_x_16561:
[----:B------:R-:W-:Y:S05]  /*60b0*/  BSYNC B2 ;  /* 0x0000000000027941 */ /* 0x000fea0003800000 */
.L_x_16559:
        /* <DEDUP_REMOVED lines=16> */
.L_x_16565:
[----:B------:R-:W-:Y:S05]  /*61c0*/  BSYNC B3 ;  /* 0x0000000000037941 */ /* 0x000fea0003800000 */
.L_x_16564:
        /* <DEDUP_REMOVED lines=44> */
.L_x_16563:
[----:B------:R-:W-:Y:S05]  /*6490*/  BSYNC B2 ;  /* 0x0000000000027941 */ /* 0x000fea0003800000 */
.L_x_16562:
        /* <DEDUP_REMOVED lines=11> */
.L_x_16558:
[----:B------:R-:W-:Y:S05]  /*6550*/  BSYNC B1 ;  /* 0x0000000000017941 */ /* 0x000fea0003800000 */
.L_x_16556:
        /* <DEDUP_REMOVED lines=8> */
.L_x_16567:
        /* <DEDUP_REMOVED lines=12> */
.L_x_16570:
[----:B------:R-:W-:-:S07]  /*66a0*/  IMAD.MOV.U32 R119, RZ, RZ, R108 ;  /* 0x000000ffff777224 */ /* 0x000fce00078e006c */
.L_x_16571:
[----:B------:R-:W-:Y:S05]  /*66b0*/  BSYNC B2 ;  /* 0x0000000000027941 */ /* 0x000fea0003800000 */
.L_x_16569:
        /* <DEDUP_REMOVED lines=16> */
.L_x_16575:
[----:B------:R-:W-:Y:S05]  /*67c0*/  BSYNC B3 ;  /* 0x0000000000037941 */ /* 0x000fea0003800000 */
.L_x_16574:
        /* <DEDUP_REMOVED lines=44> */
.L_x_16573:
[----:B------:R-:W-:Y:S05]  /*6a90*/  BSYNC B2 ;  /* 0x0000000000027941 */ /* 0x000fea0003800000 */
.L_x_16572:
        /* <DEDUP_REMOVED lines=11> */
.L_x_16568:
[----:B------:R-:W-:Y:S05]  /*6b50*/  BSYNC B1 ;  /* 0x0000000000017941 */ /* 0x000fea0003800000 */
.L_x_16566:
        /* <DEDUP_REMOVED lines=8> */
.L_x_16577:
        /* <DEDUP_REMOVED lines=12> */
.L_x_16580:
[----:B------:R-:W-:-:S07]  /*6ca0*/  MOV R120, R108 ;  /* 0x0000006c00787202 */ /* 0x000fce0000000f00 */
.L_x_16581:
[----:B------:R-:W-:Y:S05]  /*6cb0*/  BSYNC B2 ;  /* 0x0000000000027941 */ /* 0x000fea0003800000 */
.L_x_16579:
        /* <DEDUP_REMOVED lines=16> */
.L_x_16585:
[----:B------:R-:W-:Y:S05]  /*6dc0*/  BSYNC B3 ;  /* 0x0000000000037941 */ /* 0x000fea0003800000 */
.L_x_16584:
        /* <DEDUP_REMOVED lines=44> */
.L_x_16583:
[----:B------:R-:W-:Y:S05]  /*7090*/  BSYNC B2 ;  /* 0x0000000000027941 */ /* 0x000fea0003800000 */
.L_x_16582:
        /* <DEDUP_REMOVED lines=11> */
.L_x_16578:
[----:B------:R-:W-:Y:S05]  /*7150*/  BSYNC B1 ;  /* 0x0000000000017941 */ /* 0x000fea0003800000 */
.L_x_16576:
[----:B------:R-:W0:Y:S01]  /*7160*/  LDC.64 R72, c[0x0][0x238] ;  /* 0x00008e00ff487b82 */ /* 0x000e220000000a00 */
[----:B------:R-:W-:Y:S01]  /*7170*/  F2FP.F16.F32.PACK_AB R75, R135, R133 ;  /* 0x00000085874b723e */ /* 0x000fe200000000ff */
[----:B------:R-:W-:Y:S01]  /*7180*/  BSSY B1, `(.L_x_16586) ;  /* 0x000001b000017945 */ /* 0x000fe20003800000 */
[----:B------:R-:W-:Y:S01]  /*7190*/  F2FP.F16.F32.PACK_AB R74, R131, R129 ;  /* 0x00000081834a723e */ /* 0x000fe200000000ff */
[----:B0-----:R-:W-:Y:S01]  /*71a0*/  IMAD.WIDE.U32 R186, R130, 0x10, R72 ;  /* 0x0000001082ba7825 */ /* 0x001fe200078e0048 */
[----:B------:R-:W-:Y:S02]  /*71b0*/  F2FP.F16.F32.PACK_AB R73, R127, R125 ;  /* 0x0000007d7f49723e */ /* 0x000fe400000000ff */
[----:B------:R-:W-:-:S05]  /*71c0*/  F2FP.F16.F32.PACK_AB R72, R123, R121 ;  /* 0x000000797b48723e */ /* 0x000fca00000000ff */
        /* <DEDUP_REMOVED lines=22> */
.L_x_16587:
[----:B------:R-:W-:Y:S05]  /*7330*/  BSYNC B1 ;  /* 0x0000000000017941 */ /* 0x000fea0003800000 */
.L_x_16586:
[----:B------:R-:W-:Y:S01]  /*7340*/  VIADD R130, R130, 0x100 ;  /* 0x0000010082827836 */ /* 0x000fe20000000000 */
[----:B------:R-:W-:-:S07]  /*7350*/  IADD3 R126, R126, 0x100, RZ ;  /* 0x000001007e7e7810 */ /* 0x000fce0007ffe0ff */
.L_x_16505:
[----:B------:R-:W-:Y:S05]  /*7360*/  BSYNC B0 ;  /* 0x0000000000007941 */ /* 0x000fea0003800000 */
.L_x_16504:
        /* <DEDUP_REMOVED lines=20> */
.L_x_16591:
        /* <DEDUP_REMOVED lines=12> */
.L_x_16594:
[----:B------:R-:W-:-:S07]  /*7570*/  MOV R137, R108 ;  /* 0x0000006c00897202 */ /* 0x000fce0000000f00 */
.L_x_16595:
[----:B------:R-:W-:Y:S05]  /*7580*/  BSYNC B2 ;  /* 0x0000000000027941 */ /* 0x000fea0003800000 */
.L_x_16593:
        /* <DEDUP_REMOVED lines=16> */
.L_x_16599:
[----:B------:R-:W-:Y:S05]  /*7690*/  BSYNC B3 ;  /* 0x0000000000037941 */ /* 0x000fea0003800000 */
.L_x_16598:
        /* <DEDUP_REMOVED lines=43> */
.L_x_16597:
[----:B------:R-:W-:Y:S05]  /*7950*/  BSYNC B2 ;  /* 0x0000000000027941 */ /* 0x000fea0003800000 */
.L_x_16596:
        /* <DEDUP_REMOVED lines=11> */
.L_x_16592:
[----:B------:R-:W-:Y:S05]  /*7a10*/  BSYNC B1 ;  /* 0x0000000000017941 */ /* 0x000fea0003800000 */
.L_x_16590:
        /* <DEDUP_REMOVED lines=8> */
.L_x_16601:
        /* <DEDUP_REMOVED lines=12> */
.L_x_16604:
[----:B------:R-:W-:-:S07]  /*7b60*/  MOV R110, R108 ;  /* 0x0000006c006e7202 */ /* 0x000fce0000000f00 */
.L_x_16605:
[----:B------:R-:W-:Y:S05]  /*7b70*/  BSYNC B2 ;  /* 0x0000000000027941 */ /* 0x000fea0003800000 */
.L_x_16603:
        /* <DEDUP_REMOVED lines=16> */
.L_x_16609:
[----:B------:R-:W-:Y:S05]  /*7c80*/  BSYNC B3 ;  /* 0x0000000000037941 */ /* 0x000fea0003800000 */
.L_x_16608:
        /* <DEDUP_REMOVED lines=44> */
.L_x_16607:
[----:B------:R-:W-:Y:S05]  /*7f50*/  BSYNC B2 ;  /* 0x0000000000027941 */ /* 0x000fea0003800000 */
.L_x_16606:
        /* <DEDUP_REMOVED lines=11> */
.L_x_16602:
[----:B------:R-:W-:Y:S05]  /*8010*/  BSYNC B1 ;  /* 0x0000000000017941 */ /* 0x000fea0003800000 */
.L_x_16600:
        /* <DEDUP_REMOVED lines=8> */
.L_x_16611:
        /* <DEDUP_REMOVED lines=12> */
.L_x_16614:
[----:B------:R-:W-:-:S07]  /*8160*/  IMAD.MOV.U32 R111, RZ, RZ, R108 ;  /* 0x000000ffff6f7224 */ /* 0x000fce00078e006c */
.L_x_16615:
[----:B------:R-:W-:Y:S05]  /*8170*/  BSYNC B2 ;  /* 0x0000000000027941 */ /* 0x000fea0003800000 */
.L_x_16613:
        /* <DEDUP_REMOVED lines=16> */
.L_x_16619:
[----:B------:R-:W-:Y:S05]  /*8280*/  BSYNC B3 ;  /* 0x0000000000037941 */ /* 0x000fea0003800000 */
.L_x_16618:
        /* <DEDUP_REMOVED lines=44> */
.L_x_16617:
[----:B------:R-:W-:Y:S05]  /*8550*/  BSYNC B2 ;  /* 0x0000000000027941 */ /* 0x000fea0003800000 */
.L_x_16616:
        /* <DEDUP_REMOVED lines=11> */
.L_x_16612:
[----:B------:R-:W-:Y:S05]  /*8610*/  BSYNC B1 ;  /* 0x0000000000017941 */ /* 0x000fea0003800000 */
.L_x_16610:
        /* <DEDUP_REMOVED lines=8> */
.L_x_16621:
        /* <DEDUP_REMOVED lines=12> */
.L_x_16624:
[----:B------:R-:W-:-:S07]  /*8760*/  MOV R116, R108 ;  /* 0x0000006c00747202 */ /* 0x000fce0000000f00 */
.L_x_16625:
[----:B------:R-:W-:Y:S05]  /*8770*/  BSYNC B2 ;  /* 0x0000000000027941 */ /* 0x000fea0003800000 */
.L_x_16623:
        /* <DEDUP_REMOVED lines=16> */
.L_x_16629:
[----:B------:R-:W-:Y:S05]  /*8880*/  BSYNC B3 ;  /* 0x0000000000037941 */ /* 0x000fea0003800000 */
.L_x_16628:
        /* <DEDUP_REMOVED lines=44> */
.L_x_16627:
[----:B------:R-:W-:Y:S05]  /*8b50*/  BSYNC B2 ;  /* 0x0000000000027941 */ /* 0x000fea0003800000 */
.L_x_16626:
        /* <DEDUP_REMOVED lines=11> */
.L_x_16622:
[----:B------:R-:W-:Y:S05]  /*8c10*/  BSYNC B1 ;  /* 0x0000000000017941 */ /* 0x000fea0003800000 */
.L_x_16620:
        /* <DEDUP_REMOVED lines=8> */
.L_x_16631:
        /* <DEDUP_REMOVED lines=12> */
.L_x_16634:
[----:B------:R-:W-:-:S07]  /*8d60*/  IMAD.MOV.U32 R117, RZ, RZ, R108 ;  /* 0x000000ffff757224 */ /* 0x000fce00078e006c */
.L_x_16635:
[----:B------:R-:W-:Y:S05]  /*8d70*/  BSYNC B2 ;  /* 0x0000000000027941 */ /* 0x000fea0003800000 */
.L_x_16633:
        /* <DEDUP_REMOVED lines=16> */
.L_x_16639:
[----:B------:R-:W-:Y:S05]  /*8e80*/  BSYNC B3 ;  /* 0x0000000000037941 */ /* 0x000fea0003800000 */
.L_x_16638:
        /* <DEDUP_REMOVED lines=44> */
.L_x_16637:
[----:B------:R-:W-:Y:S05]  /*9150*/  BSYNC B2 ;  /* 0x0000000000027941 */ /* 0x000fea0003800000 */
.L_x_16636:
        /* <DEDUP_REMOVED lines=11> */
.L_x_16632:
[----:B------:R-:W-:Y:S05]  /*9210*/  BSYNC B1 ;  /* 0x0000000000017941 */ /* 0x000fea0003800000 */
.L_x_16630:
        /* <DEDUP_REMOVED lines=8> */
.L_x_16641:
        /* <DEDUP_REMOVED lines=12> */
.L_x_16644:
[----:B------:R-:W-:-:S07]  /*9360*/  MOV R118, R108 ;  /* 0x0000006c00767202 */ /* 0x000fce0000000f00 */
.L_x_16645:
[----:B------:R-:W-:Y:S05]  /*9370*/  BSYNC B2 ;  /* 0x0000000000027941 */ /* 0x000fea0003800000 */
.L_x_16643:
        /* <DEDUP_REMOVED lines=16> */
.L_x_16649:
[----:B------:R-:W-:Y:S05]  /*9480*/  BSYNC B3 ;  /* 0x0000000000037941 */ /* 0x000fea0003800000 */
.L_x_16648:
        /* <DEDUP_REMOVED lines=44> */
.L_x_16647:
[----:B------:R-:W-:Y:S05]  /*9750*/  BSYNC B2 ;  /* 0x0000000000027941 */ /* 0x000fea0003800000 */
.L_x_16646:
        /* <DEDUP_REMOVED lines=11> */
.L_x_16642:
[----:B------:R-:W-:Y:S05]  /*9810*/  BSYNC B1 ;  /* 0x0000000000017941 */ /* 0x000fea0003800000 */
.L_x_16640:
        /* <DEDUP_REMOVED lines=8> */
.L_x_16651:
        /* <DEDUP_REMOVED lines=12> */
.L_x_16654:
[----:B------:R-:W-:-:S07]  /*9960*/  IMAD.MOV.U32 R119, RZ, RZ, R108 ;  /* 0x000000ffff777224 */ /* 0x000fce00078e006c */
.L_x_16655:
[----:B------:R-:W-:Y:S05]  /*9970*/  BSYNC B2 ;  /* 0x0000000000027941 */ /* 0x000fea0003800000 */
.L_x_16653:
        /* <DEDUP_REMOVED lines=16> */
.L_x_16659:
[----:B------:R-:W-:Y:S05]  /*9a80*/  BSYNC B3 ;  /* 0x0000000000037941 */ /* 0x000fea0003800000 */
.L_x_16658:
        /* <DEDUP_REMOVED lines=44> */
.L_x_16657:
[----:B------:R-:W-:Y:S05]  /*9d50*/  BSYNC B2 ;  /* 0x0000000000027941 */ /* 0x000fea0003800000 */
.L_x_16656:
        /* <DEDUP_REMOVED lines=11> */
.L_x_16652:
[----:B------:R-:W-:Y:S05]  /*9e10*/  BSYNC B1 ;  /* 0x0000000000017941 */ /* 0x000fea0003800000 */
.L_x_16650:
        /* <DEDUP_REMOVED lines=8> */
.L_x_16661:
        /* <DEDUP_REMOVED lines=12> */
.L_x_16664:
[----:B------:R-:W-:-:S07]  /*9f60*/  MOV R120, R108 ;  /* 0x0000006c00787202 */ /* 0x000fce0000000f00 */
.L_x_16665:
[----:B------:R-:W-:Y:S05]  /*9f70*/  BSYNC B2 ;  /* 0x0000000000027941 */ /* 0x000fea0003800000 */
.L_x_16663:
        /* <DEDUP_REMOVED lines=16> */
.L_x_16669:
[----:B------:R-:W-:Y:S05]  /*a080*/  BSYNC B3 ;  /* 0x0000000000037941 */ /* 0x000fea0003800000 */
.L_x_16668:
        /* <DEDUP_REMOVED lines=41> */
[----:B------:R-:W-:-:S05]  /*a320*/  IMAD.WIDE.U32 R72, R74, -0x2daee0ad, RZ ;  /* 0xd2511f534a487825 */ /* 0x000fca00078e00ff */
[----:B------:R-:W-:Y:S02]  /*a330*/  LOP3.LUT R101, R73, R150, R99, 0x96, !PT ;  /* 0x0000009649657212 */ /* 0x000fe400078e9663 */
[----:B------:R-:W-:-:S07]  /*a340*/  MOV R106, R72 ;  /* 0x00000048006a7202 */ /* 0x000fce0000000f00 */
.L_x_16667:
[----:B------:R-:W-:Y:S05]  /*a350*/  BSYNC B2 ;  /* 0x0000000000027941 */ /* 0x000fea0003800000 */
.L_x_16666:
        /* <DEDUP_REMOVED lines=11> */
.L_x_16662:
[----:B------:R-:W-:Y:S05]  /*a410*/  BSYNC B1 ;  /* 0x0000000000017941 */ /* 0x000fea0003800000 */
.L_x_16660:
        /* <DEDUP_REMOVED lines=29> */
.L_x_16671:
[----:B------:R-:W-:Y:S05]  /*a5f0*/  BSYNC B1 ;  /* 0x0000000000017941 */ /* 0x000fea0003800000 */
.L_x_16670:
[----:B------:R-:W-:Y:S01]  /*a600*/  IADD3 R130, R130, 0x100, RZ ;  /* 0x0000010082827810 */ /* 0x000fe20007ffe0ff */
[----:B------:R-:W-:-:S07]  /*a610*/  VIADD R126, R126, 0x100 ;  /* 0x000001007e7e7836 */ /* 0x000fce0000000000 */
.L_x_16589:
[----:B------:R-:W-:Y:S05]  /*a620*/  BSYNC B0 ;  /* 0x0000000000007941 */ /* 0x000fea0003800000 */
.L_x_16588:
        /* <DEDUP_REMOVED lines=19> */
.L_x_16675:
        /* <DEDUP_REMOVED lines=12> */
.L_x_16678:
[----:B------:R-:W-:-:S07]  /*a820*/  MOV R128, R108 ;  /* 0x0000006c00807202 */ /* 0x000fce0000000f00 */
.L_x_16679:
[----:B------:R-:W-:Y:S05]  /*a830*/  BSYNC B2 ;  /* 0x0000000000027941 */ /* 0x000fea0003800000 */
.L_x_16677:
        /* <DEDUP_REMOVED lines=16> */
.L_x_16683:
[----:B------:R-:W-:Y:S05]  /*a940*/  BSYNC B3 ;  /* 0x0000000000037941 */ /* 0x000fea0003800000 */
.L_x_16682:
        /* <DEDUP_REMOVED lines=43> */
.L_x_16681:
[----:B------:R-:W-:Y:S05]  /*ac00*/  BSYNC B2 ;  /* 0x0000000000027941 */ /* 0x000fea0003800000 */
.L_x_16680:
        /* <DEDUP_REMOVED lines=11> */
.L_x_16676:
[----:B------:R-:W-:Y:S05]  /*acc0*/  BSYNC B1 ;  /* 0x0000000000017941 */ /* 0x000fea0003800000 */
.L_x_16674:
        /* <DEDUP_REMOVED lines=8> */
.L_x_16685:
        /* <DEDUP_REMOVED lines=12> */
.L_x_16688:
[----:B------:R-:W-:-:S07]  /*ae10*/  MOV R110, R108 ;  /* 0x0000006c006e7202 */ /* 0x000fce0000000f00 */
.L_x_16689:
[----:B------:R-:W-:Y:S05]  /*ae20*/  BSYNC B2 ;  /* 0x0000000000027941 */ /* 0x000fea0003800000 */
.L_x_16687:
        /* <DEDUP_REMOVED lines=16> */
.L_x_16693:
[----:B------:R-:W-:Y:S05]  /*af30*/  BSYNC B3 ;  /* 0x0000000000037941 */ /* 0x000fea0003800000 */
.L_x_16692:
        /* <DEDUP_REMOVED lines=44> */
.L_x_16691:
[----:B------:R-:W-:Y:S05]  /*b200*/  BSYNC B2 ;  /* 0x0000000000027941 */ /* 0x000fea0003800000 */
.L_x_16690:
        /* <DEDUP_REMOVED lines=11> */
.L_x_16686:
[----:B------:R-:W-:Y:S05]  /*b2c0*/  BSYNC B1 ;  /* 0x0000000000017941 */ /* 0x000fea0003800000 */
.L_x_16684:
        /* <DEDUP_REMOVED lines=8> */
.L_x_16695:
        /* <DEDUP_REMOVED lines=12> */
.L_x_16698:
[----:B------:R-:W-:-:S07]  /*b410*/  IMAD.MOV.U32 R111, RZ, RZ, R108 ;  /* 0x000000ffff6f7224 */ /* 0x000fce00078e006c */
.L_x_16699:
[----:B------:R-:W-:Y:S05]  /*b420*/  BSYNC B2 ;  /* 0x0000000000027941 */ /* 0x000fea0003800000 */
.L_x_16697:
        /* <DEDUP_REMOVED lines=16> */
.L_x_16703:
[----:B------:R-:W-:Y:S05]  /*b530*/  BSYNC B3 ;  /* 0x0000000000037941 */ /* 0x000fea0003800000 */
.L_x_16702:
        /* <DEDUP_REMOVED lines=44> */
.L_x_16701:
[----:B------:R-:W-:Y:S05]  /*b800*/  BSYNC B2 ;  /* 0x0000000000027941 */ /* 0x000fea0003800000 */
.L_x_16700:
        /* <DEDUP_REMOVED lines=11> */
.L_x_16696:
[----:B------:R-:W-:Y:S05]  /*b8c0*/  BSYNC B1 ;  /* 0x0000000000017941 */ /* 0x000fea0003800000 */
.L_x_16694:
        /* <DEDUP_REMOVED lines=8> */
.L_x_16705:
        /* <DEDUP_REMOVED lines=12> */
.L_x_16708:
[----:B------:R-:W-:-:S07]  /*ba10*/  MOV R116, R108 ;  /* 0x0000006c00747202 */ /* 0x000fce0000000f00 */
.L_x_16709:
[----:B------:R-:W-:Y:S05]  /*ba20*/  BSYNC B2 ;  /* 0x0000000000027941 */ /* 0x000fea0003800000 */
.L_x_16707:
        /* <DEDUP_REMOVED lines=16> */
.L_x_16713:
[----:B------:R-:W-:Y:S05]  /*bb30*/  BSYNC B3 ;  /* 0x0000000000037941 */ /* 0x000fea0003800000 */
.L_x_16712:
        /* <DEDUP_REMOVED lines=44> */
.L_x_16711:
[----:B------:R-:W-:Y:S05]  /*be00*/  BSYNC B2 ;  /* 0x0000000000027941 */ /* 0x000fea0003800000 */
.L_x_16710:
        /* <DEDUP_REMOVED lines=11> */
.L_x_16706:
[----:B------:R-:W-:Y:S05]  /*bec0*/  BSYNC B1 ;  /* 0x0000000000017941 */ /* 0x000fea0003800000 */
.L_x_16704:
        /* <DEDUP_REMOVED lines=8> */
.L_x_16715:
        /* <DEDUP_REMOVED lines=12> */
.L_x_16718:
[----:B------:R-:W-:-:S07]  /*c010*/  MOV R117, R108 ;  /* 0x0000006c00757202 */ /* 0x000fce0000000f00 */
.L_x_16719:
[----:B------:R-:W-:Y:S05]  /*c020*/  BSYNC B2 ;  /* 0x0000000000027941 */ /* 0x000fea0003800000 */
.L_x_16717:
        /* <DEDUP_REMOVED lines=16> */
.L_x_16723:
[----:B------:R-:W-:Y:S05]  /*c130*/  BSYNC B3 ;  /* 0x0000000000037941 */ /* 0x000fea0003800000 */
.L_x_16722:
        /* <DEDUP_REMOVED lines=44> */
.L_x_16721:
[----:B------:R-:W-:Y:S05]  /*c400*/  BSYNC B2 ;  /* 0x0000000000027941 */ /* 0x000fea0003800000 */
.L_x_16720:
        /* <DEDUP_REMOVED lines=11> */
.L_x_16716:
[----:B------:R-:W-:Y:S05]  /*c4c0*/  BSYNC B1 ;  /* 0x0000000000017941 */ /* 0x000fea0003800000 */
.L_x_16714:
        /* <DEDUP_REMOVED lines=8> */
.L_x_16725:
        /* <DEDUP_REMOVED lines=12> */
.L_x_16728:
[----:B------:R-:W-:-:S07]  /*c610*/  IMAD.MOV.U32 R118, RZ, RZ, R108 ;  /* 0x000000ffff767224 */ /* 0x000fce00078e006c */
.L_x_16729:
[----:B------:R-:W-:Y:S05]  /*c620*/  BSYNC B2 ;  /* 0x0000000000027941 */ /* 0x000fea0003800000 */
.L_x_16727:
        /* <DEDUP_REMOVED lines=16> */
.L_x_16733:
[----:B------:R-:W-:Y:S05]  /*c730*/  BSYNC B3 ;  /* 0x0000000000037941 */ /* 0x000fea0003800000 */
.L_x_16732:
        /* <DEDUP_REMOVED lines=44> */
.L_x_16731:
[----:B------:R-:W-:Y:S05]  /*ca00*/  BSYNC B2 ;  /* 0x0000000000027941 */ /* 0x000fea0003800000 */
.L_x_16730:
        /* <DEDUP_REMOVED lines=11> */
.L_x_16726:
[----:B------:R-:W-:Y:S05]  /*cac0*/  BSYNC B1 ;  /* 0x0000000000017941 */ /* 0x000fea0003800000 */
.L_x_16724:
        /* <DEDUP_REMOVED lines=8> */
.L_x_16735:
        /* <DEDUP_REMOVED lines=12> */
.L_x_16738:
[----:B------:R-:W-:-:S07]  /*cc10*/  MOV R119, R108 ;  /* 0x0000006c00777202 */ /* 0x000fce0000000f00 */
.L_x_16739:
[----:B------:R-:W-:Y:S05]  /*cc20*/  BSYNC B2 ;  /* 0x0000000000027941 */ /* 0x000fea0003800000 */
.L_x_16737:
        /* <DEDUP_REMOVED lines=16> */
.L_x_16743:
[----:B------:R-:W-:Y:S05]  /*cd30*/  BSYNC B3 ;  /* 0x0000000000037941 */ /* 0x000fea0003800000 */
.L_x_16742:
        /* <DEDUP_REMOVED lines=44> */
.L_x_16741:
[----:B------:R-:W-:Y:S05]  /*d000*/  BSYNC B2 ;  /* 0x0000000000027941 */ /* 0x000fea0003800000 */
.L_x_16740:
        /* <DEDUP_REMOVED lines=11> */
.L_x_16736:
[----:B------:R-:W-:Y:S05]  /*d0c0*/  BSYNC B1 ;  /* 0x0000000000017941 */ /* 0x000fea0003800000 */
.L_x_16734:
        /* <DEDUP_REMOVED lines=8> */
.L_x_16745:
        /* <DEDUP_REMOVED lines=12> */
.L_x_16748:
[----:B------:R-:W-:-:S07]  /*d210*/  MOV R120, R108 ;  /* 0x0000006c00787202 */ /* 0x000fce0000000f00 */
.L_x_16749:
[----:B------:R-:W-:Y:S05]  /*d220*/  BSYNC B2 ;  /* 0x0000000000027941 */ /* 0x000fea0003800000 */
.L_x_16747:
        /* <DEDUP_REMOVED lines=16> */
.L_x_16753:
[----:B------:R-:W-:Y:S05]  /*d330*/  BSYNC B3 ;  /* 0x0000000000037941 */ /* 0x000fea0003800000 */
.L_x_16752:
        /* <DEDUP_REMOVED lines=40> */
[----:B------:R-:W-:Y:S01]  /*d5c0*/  MOV R108, R72 ;  /* 0x00000048006c7202 */ /* 0x000fe20000000f00 */
[----:B------:R-:W-:-:S05]  /*d5d0*/  IMAD.WIDE.U32 R72, R74, -0x2daee0ad, RZ ;  /* 0xd2511f534a487825 */ /* 0x000fca00078e00ff */
[----:B------:R-:W-:Y:S02]  /*d5e0*/  LOP3.LUT R101, R73, R152, R99, 0x96, !PT ;  /* 0x0000009849657212 */ /* 0x000fe400078e9663 */
[----:B------:R-:W-:-:S07]  /*d5f0*/  MOV R106, R72 ;  /* 0x00000048006a7202 */ /* 0x000fce0000000f00 */
.L_x_16751:
[----:B------:R-:W-:Y:S05]  /*d600*/  BSYNC B2 ;  /* 0x0000000000027941 */ /* 0x000fea0003800000 */
.L_x_16750:
        /* <DEDUP_REMOVED lines=11> */
.L_x_16746:
[----:B------:R-:W-:Y:S05]  /*d6c0*/  BSYNC B1 ;  /* 0x0000000000017941 */ /* 0x000fea0003800000 */
.L_x_16744:
        /* <DEDUP_REMOVED lines=28> */
.L_x_16673:
[----:B------:R-:W-:Y:S05]  /*d890*/  BSYNC B0 ;  /* 0x0000000000007941 */ /* 0x000fea0003800000 */
.L_x_16672:
        /* <DEDUP_REMOVED lines=129> */
.L_x_16774:
        /* <DEDUP_REMOVED lines=19> */
[----:B------:R-:W-:-:S03]  /*e1e0*/  HFMA2.MMA R0, -RZ, RZ, 0, 0 ;  /* 0x00000000ff007435 */ /* 0x000fc600000001ff */
[----:B------:R-:W-:Y:S02]  /*e1f0*/  @!P1 LEA R126, R74, R73, 0x3 ;  /* 0x000000494a7e9211 */ /* 0x000fe400078e18ff */
[----:B------:R-:W-:Y:S01]  /*e200*/  CS2R R72, SRZ ;  /* 0x0000000000487805 */ /* 0x000fe2000001ff00 */
[----:B------:R-:W-:-:S05]  /*e210*/  @!P1 IMAD.MOV.U32 R0, RZ, RZ, R107 ;  /* 0x000000ffff009224 */ /* 0x000fca00078e006b */
[----:B------:R-:W-:Y:S01]  /*e220*/  @!P1 LDS.64 R72, [R126] ;  /* 0x000000007e489984 */ /* 0x000fe20000000a00 */
[----:B------:R-:W-:Y:S02]  /*e230*/  LOP3.LUT P1, RZ, R75, 0x1f, R76, 0xf8, !PT ;  /* 0x0000001f4bff7812 */ /* 0x000fe4000782f84c */
[----:B------:R-:W-:Y:S01]  /*e240*/  I2FP.F32.S32 R193, R0 ;  /* 0x0000000000c17245 */ /* 0x000fe20000201400 */
[----:B------:R-:W0:Y:S10]  /*e250*/  SHFL.DOWN PT, R189, R0, 0x4, 0x1f ;  /* 0x08801f0000bd7f89 */ /* 0x000e3400000e0000 */
[----:B------:R-:W1:Y:S08]  /*e260*/  @!P1 LDC.64 R74, c[0x0][0x250] ;  /* 0x00009400ff4a9b82 */ /* 0x000e700000000a00 */
[----:B------:R-:W2:Y:S01]  /*e270*/  @!P1 LDC.64 R186, c[0x0][0x258] ;  /* 0x00009600ffba9b82 */ /* 0x000ea20000000a00 */
[----:B0-----:R-:W-:-:S02]  /*e280*/  I2FP.F32.S32 R128, R189 ;  /* 0x000000bd00807245 */ /* 0x001fc40000201400 */
[----:B------:R-:W-:-:S04]  /*e290*/  IADD3 R189, R189, R0, RZ ;  /* 0x00000000bdbd7210 */ /* 0x000fc80007ffe0ff */
[----:B------:R-:W-:Y:S02]  /*e2a0*/  I2FP.F32.S32 R0, R189 ;  /* 0x000000bd00007245 */ /* 0x000fe40000201400 */
[C---:B-1----:R-:W-:Y:S01]  /*e2b0*/  @!P1 LEA R74, P2, R94.reuse, R74, 0x2 ;  /* 0x0000004a5e4a9211 */ /* 0x042fe200078410ff */
[----:B------:R-:W0:Y:S03]  /*e2c0*/  SHFL.DOWN PT, R191, R72, 0x4, 0x1f ;  /* 0x08801f0048bf7f89 */ /* 0x000e2600000e0000 */
[C---:B------:R-:W-:Y:S02]  /*e2d0*/  @!P1 LEA.HI.X R75, R94.reuse, R75, R124, 0x2, P2 ;  /* 0x0000004b5e4b9211 */ /* 0x040fe400010f147c */
        /* <DEDUP_REMOVED lines=26> */
[----:B------:R-:W2:Y:S01]  /*e480*/  MUFU.RCP R72, R0 ;  /* 0x0000000000487308 */ /* 0x000ea20000001000 */
[----:B0-----:R-:W-:Y:S01]  /*e490*/  I2FP.F32.S32 R130, R189 ;  /* 0x000000bd00827245 */ /* 0x001fe20000201400 */
[----:B------:R-:W-:Y:S02]  /*e4a0*/  IMAD.IADD R124, R128, 0x1, R189 ;  /* 0x00000001807c7824 */ /* 0x000fe400078e02bd */
[----:B--2---:R-:W-:-:S03]  /*e4b0*/  FMUL.FTZ R195, R72, R195 ;  /* 0x000000c348c37220 */ /* 0x004fc60000410000 */
        /* <DEDUP_REMOVED lines=64> */
[----:B------:R-:W-:Y:S02]  /*e8c0*/  F2FP.F16.F32.PACK_AB R73, R74, R73 ;  /* 0x000000494a49723e */ /* 0x000fe400000000ff */
[----:B------:R-:W-:Y:S02]  /*e8d0*/  F2FP.F16.F32.PACK_AB R74, R122, R75 ;  /* 0x0000004b7a4a723e */ /* 0x000fe400000000ff */
[----:B------:R-:W-:-:S05]  /*e8e0*/  F2FP.F16.F32.PACK_AB R75, R126, R191 ;  /* 0x000000bf7e4b723e */ /* 0x000fca00000000ff */
[----:B------:R0:W-:Y:S02]  /*e8f0*/  STG.E.128 desc[UR4][R168.64], R72 ;  /* 0x00000048a8007986 */ /* 0x0001e4000c101d04 */
.L_x_16758:
[----:B------:R-:W-:Y:S05]  /*e900*/  BSYNC B1 ;  /* 0x0000000000017941 */ /* 0x000fea0003800000 */
.L_x_16757:
        /* <DEDUP_REMOVED lines=30> */
[----:B------:R-:W-:Y:S01]  /*eaf0*/  F2FP.F16.F32.PACK_AB R73, R74, R73 ;  /* 0x000000494a49723e */ /* 0x000fe200000000ff */
[----:B------:R-:W-:Y:S01]  /*eb00*/  VIADD R187, R187, 0x100 ;  /* 0x00000100bbbb7836 */ /* 0x000fe20000000000 */
[----:B------:R-:W-:Y:S02]  /*eb10*/  F2FP.F16.F32.PACK_AB R74, R122, R75 ;  /* 0x0000004b7a4a723e */ /* 0x000fe400000000ff */
[----:B------:R-:W-:-:S05]  /*eb20*/  F2FP.F16.F32.PACK_AB R75, R126, R191 ;  /* 0x000000bf7e4b723e */ /* 0x000fca00000000ff */
[----:B------:R1:W-:Y:S02]  /*eb30*/  STG.E.128 desc[UR4][R168.64], R72 ;  /* 0x00000048a8007986 */ /* 0x0003e4000c101d04 */
.L_x_16760:
[----:B------:R-:W-:Y:S05]  /*eb40*/  BSYNC B1 ;  /* 0x0000000000017941 */ /* 0x000fea0003800000 */
.L_x_16759:
        /* <DEDUP_REMOVED lines=35> */
.L_x_16762:
[----:B------:R-:W-:Y:S05]  /*ed80*/  BSYNC B1 ;  /* 0x0000000000017941 */ /* 0x000fea0003800000 */
.L_x_16761:
        /* <DEDUP_REMOVED lines=30> */
[----:B------:R-:W-:-:S05]  /*ef70*/  F2FP.F16.F32.PACK_AB R72, R189, R72 ;  /* 0x00000048bd48723e */ /* 0x000fca00000000ff */
[----:B------:R3:W-:Y:S02]  /*ef80*/  STG.E.128 desc[UR4][R168.64], R72 ;  /* 0x00000048a8007986 */ /* 0x0007e4000c101d04 */
.L_x_16756:
[----:B------:R-:W-:Y:S05]  /*ef90*/  BSYNC B0 ;  /* 0x0000000000007941 */ /* 0x000fea0003800000 */
.L_x_16755:
[----:B------:R-:W-:Y:S02]  /*efa0*/  IADD3 R94, R94, UR12, RZ ;  /* 0x0000000c5e5e7c10 */ /* 0x000fe4000fffe0ff */
[----:B------:R-:W-:Y:S02]  /*efb0*/  SEL R0, RZ, 0x1, P0 ;  /* 0x00000001ff007807 */ /* 0x000fe40000000000 */
[----:B------:R-:W-:-:S13]  /*efc0*/  ISETP.GE.AND P1, PT, R94, UR13, PT ;  /* 0x0000000d5e007c0c */ /* 0x000fda000bf26270 */
[----:B------:R-:W-:Y:S05]  /*efd0*/  @!P1 BRA `(.L_x_16763) ;  /* 0xffffff1c00389947 */ /* 0x000fea000383ffff */
[----:B------:R-:W-:Y:S05]  /*efe0*/  EXIT ;  /* 0x000000000000794d */ /* 0x000fea0003800000 */
.L_x_16754:
[----:B------:R-:W-:Y:S01]  /*eff0*/  HFMA2.MMA R193, -RZ, RZ, 0, 1.847743988037109375e-06 ;  /* 0x0000001fffc17435 */ /* 0x000fe200000001ff */
[----:B------:R-:W-:Y:S01]  /*f000*/  IMAD.MOV.U32 R191, RZ, RZ, R126 ;  /* 0x000000ffffbf7224 */ /* 0x000fe200078e007e */
[----:B------:R-:W-:Y:S01]  /*f010*/  MOV R140, 0x1 ;  /* 0x00000001008c7802 */ /* 0x000fe20000000f00 */
[----:B------:R-:W-:-:S08]  /*f020*/  IMAD.MOV.U32 R138, RZ, RZ, -0x1 ;  /* 0xffffffffff8a7424 */ /* 0x000fd000078e00ff */
[----:B----45:R-:W-:Y:S05]  /*f030*/  WARPSYNC.COLLECTIVE R138, `(.L_x_16764) ;  /* 0x000000008a087348 */ /* 0x030fea0003c00000 */
[----:B------:R0:W1:Y:S02]  /*f040*/  SHFL.BFLY P6, R189, R191, R140, R193 ;  /* 0x0c00008cbfbd7389 */ /* 0x00006400000c00c1 */
[----:B01--45:R-:W-:Y:S01]  /*f050*/  ENDCOLLECTIVE ;  /* 0x000000000000791b */ /* 0x033fe20003800000 */
.L_x_16764:
[----:B------:R-:W-:Y:S01]  /*f060*/  IMAD.MOV.U32 R140, RZ, RZ, 0x2 ;  /* 0x00000002ff8c7424 */ /* 0x000fe200078e00ff */
[----:B------:R-:W-:-:S05]  /*f070*/  MOV R73, R189 ;  /* 0x000000bd00497202 */ /* 0x000fca0000000f00 */
[----:B------:R-:W-:-:S05]  /*f080*/  FADD.FTZ R73, R126, R73 ;  /* 0x000000497e497221 */ /* 0x000fca0000010000 */
[----:B------:R-:W-:-:S07]  /*f090*/  MOV R191, R73 ;  /* 0x0000004900bf7202 */ /* 0x000fce0000000f00 */
[----:B------:R-:W-:Y:S05]  /*f0a0*/  WARPSYNC.COLLECTIVE R138, `(.L_x_16765) ;  /* 0x000000008a087348 */ /* 0x000fea0003c00000 */
[----:B------:R0:W1:Y:S02]  /*f0b0*/  SHFL.BFLY P6, R189, R191, R140, R193 ;  /* 0x0c00008cbfbd7389 */ /* 0x00006400000c00c1 */
[----:B01----:R-:W-:Y:S01]  /*f0c0*/  ENDCOLLECTIVE ;  /* 0x000000000000791b */ /* 0x003fe20003800000 */
.L_x_16765:
[----:B------:R-:W-:Y:S01]  /*f0d0*/  IMAD.MOV.U32 R140, RZ, RZ, 0x4 ;  /* 0x00000004ff8c7424 */ /* 0x000fe200078e00ff */
[----:B------:R-:W-:-:S05]  /*f0e0*/  MOV R0, R189 ;  /* 0x000000bd00007202 */ /* 0x000fca0000000f00 */
[----:B------:R-:W-:-:S05]  /*f0f0*/  FADD.FTZ R128, R73, R0 ;  /* 0x0000000049807221 */ /* 0x000fca0000010000 */
[----:B------:R-:W-:-:S07]  /*f100*/  MOV R191, R128 ;  /* 0x0000008000bf7202 */ /* 0x000fce0000000f00 */
[----:B------:R-:W-:Y:S05]  /*f110*/  WARPSYNC.COLLECTIVE R138, `(.L_x_16766) ;  /* 0x000000008a087348 */ /* 0x000fea0003c00000 */
[----:B------:R0:W1:Y:S02]  /*f120*/  SHFL.BFLY P6, R189, R191, R140, R193 ;  /* 0x0c00008cbfbd7389 */ /* 0x00006400000c00c1 */
[----:B01----:R-:W-:Y:S01]  /*f130*/  ENDCOLLECTIVE ;  /* 0x000000000000791b */ /* 0x003fe20003800000 */
.L_x_16766:
[----:B------:R-:W-:Y:S01]  /*f140*/  IMAD.MOV.U32 R140, RZ, RZ, 0x8 ;  /* 0x00000008ff8c7424 */ /* 0x000fe200078e00ff */
[----:B------:R-:W-:-:S05]  /*f150*/  MOV R187, R189 ;  /* 0x000000bd00bb7202 */ /* 0x000fca0000000f00 */
[----:B------:R-:W-:-:S05]  /*f160*/  FADD.FTZ R187, R128, R187 ;  /* 0x000000bb80bb7221 */ /* 0x000fca0000010000 */
[----:B------:R-:W-:-:S07]  /*f170*/  MOV R191, R187 ;  /* 0x000000bb00bf7202 */ /* 0x000fce0000000f00 */
[----:B------:R-:W-:Y:S05]  /*f180*/  WARPSYNC.COLLECTIVE R138, `(.L_x_16767) ;  /* 0x000000008a087348 */ /* 0x000fea0003c00000 */
[----:B------:R0:W1:Y:S02]  /*f190*/  SHFL.BFLY P6, R189, R191, R140, R193 ;  /* 0x0c00008cbfbd7389 */ /* 0x00006400000c00c1 */
[----:B01----:R-:W-:Y:S01]  /*f1a0*/  ENDCOLLECTIVE ;  /* 0x000000000000791b */ /* 0x003fe20003800000 */
.L_x_16767:
[----:B------:R-:W-:Y:S01]  /*f1b0*/  IMAD.MOV.U32 R140, RZ, RZ, 0x10 ;  /* 0x00000010ff8c7424 */ /* 0x000fe200078e00ff */
[----:B------:R-:W-:-:S05]  /*f1c0*/  MOV R0, R189 ;  /* 0x000000bd00007202 */ /* 0x000fca0000000f00 */
[----:B------:R-:W-:-:S05]  /*f1d0*/  FADD.FTZ R130, R187, R0 ;  /* 0x00000000bb827221 */ /* 0x000fca0000010000 */
[----:B------:R-:W-:-:S07]  /*f1e0*/  MOV R191, R130 ;  /* 0x0000008200bf7202 */ /* 0x000fce0000000f00 */
[----:B------:R-:W-:Y:S05]  /*f1f0*/  WARPSYNC.COLLECTIVE R138, `(.L_x_16768) ;  /* 0x000000008a087348 */ /* 0x000fea0003c00000 */
[----:B------:R0:W1:Y:S02]  /*f200*/  SHFL.BFLY P6, R189, R191, R140, R193 ;  /* 0x0c00008cbfbd7389 */ /* 0x00006400000c00c1 */
[----:B01----:R-:W-:Y:S01]  /*f210*/  ENDCOLLECTIVE ;  /* 0x000000000000791b */ /* 0x003fe20003800000 */
.L_x_16768:
        /* <DEDUP_REMOVED lines=72> */
.L_x_16769:
[----:B------:R-:W-:Y:S01]  /*f6a0*/  HFMA2.MMA R140, -RZ, RZ, 0, 1.1920928955078125e-07 ;  /* 0x00000002ff8c7435 */ /* 0x000fe200000001ff */
[----:B------:R-:W-:-:S04]  /*f6b0*/  IMAD.MOV.U32 R73, RZ, RZ, R189 ;  /* 0x000000ffff497224 */ /* 0x000fc800078e00bd */
[----:B------:R-:W-:-:S05]  /*f6c0*/  FADD.FTZ R73, R0, R73 ;  /* 0x0000004900497221 */ /* 0x000fca0000010000 */
[----:B------:R-:W-:-:S07]  /*f6d0*/  MOV R191, R73 ;  /* 0x0000004900bf7202 */ /* 0x000fce0000000f00 */
[----:B------:R-:W-:Y:S05]  /*f6e0*/  WARPSYNC.COLLECTIVE R138, `(.L_x_16770) ;  /* 0x000000008a087348 */ /* 0x000fea0003c00000 */
[----:B------:R0:W1:Y:S02]  /*f6f0*/  SHFL.BFLY P6, R189, R191, R140, R193 ;  /* 0x0c00008cbfbd7389 */ /* 0x00006400000c00c1 */
[----:B01----:R-:W-:Y:S01]  /*f700*/  ENDCOLLECTIVE ;  /* 0x000000000000791b */ /* 0x003fe20003800000 */
.L_x_16770:
[----:B------:R-:W-:Y:S01]  /*f710*/  HFMA2.MMA R140, -RZ, RZ, 0, 2.384185791015625e-07 ;  /* 0x00000004ff8c7435 */ /* 0x000fe200000001ff */
[----:B------:R-:W-:-:S04]  /*f720*/  IMAD.MOV.U32 R126, RZ, RZ, R189 ;  /* 0x000000ffff7e7224 */ /* 0x000fc800078e00bd */
[----:B------:R-:W-:-:S05]  /*f730*/  FADD.FTZ R126, R73, R126 ;  /* 0x0000007e497e7221 */ /* 0x000fca0000010000 */
[----:B------:R-:W-:-:S07]  /*f740*/  MOV R191, R126 ;  /* 0x0000007e00bf7202 */ /* 0x000fce0000000f00 */
[----:B------:R-:W-:Y:S05]  /*f750*/  WARPSYNC.COLLECTIVE R138, `(.L_x_16771) ;  /* 0x000000008a087348 */ /* 0x000fea0003c00000 */
[----:B------:R0:W1:Y:S02]  /*f760*/  SHFL.BFLY P6, R189, R191, R140, R193 ;  /* 0x0c00008cbfbd7389 */ /* 0x00006400000c00c1 */
[----:B01----:R-:W-:Y:S01]  /*f770*/  ENDCOLLECTIVE ;  /* 0x000000000000791b */ /* 0x003fe20003800000 */
.L_x_16771:
[----:B------:R-:W-:Y:S01]  /*f780*/  HFMA2.MMA R140, -RZ, RZ, 0, 4.76837158203125e-07 ;  /* 0x00000008ff8c7435 */ /* 0x000fe200000001ff */
[----:B------:R-:W-:-:S04]  /*f790*/  IMAD.MOV.U32 R187, RZ, RZ, R189 ;  /* 0x000000ffffbb7224 */ /* 0x000fc800078e00bd */
[----:B------:R-:W-:-:S05]  /*f7a0*/  FADD.FTZ R187, R126, R187 ;  /* 0x000000bb7ebb7221 */ /* 0x000fca0000010000 */
[----:B------:R-:W-:-:S07]  /*f7b0*/  MOV R191, R187 ;  /* 0x000000bb00bf7202 */ /* 0x000fce0000000f00 */
[----:B------:R-:W-:Y:S05]  /*f7c0*/  WARPSYNC.COLLECTIVE R138, `(.L_x_16772) ;  /* 0x000000008a087348 */ /* 0x000fea0003c00000 */
[----:B------:R0:W1:Y:S02]  /*f7d0*/  SHFL.BFLY P6, R189, R191, R140, R193 ;  /* 0x0c00008cbfbd7389 */ /* 0x00006400000c00c1 */
[----:B01----:R-:W-:Y:S01]  /*f7e0*/  ENDCOLLECTIVE ;  /* 0x000000000000791b */ /* 0x003fe20003800000 */
.L_x_16772:
[----:B------:R-:W-:Y:S01]  /*f7f0*/  HFMA2.MMA R140, -RZ, RZ, 0, 9.5367431640625e-07 ;  /* 0x00000010ff8c7435 */ /* 0x000fe200000001ff */
[----:B------:R-:W-:-:S04]  /*f800*/  IMAD.MOV.U32 R128, RZ, RZ, R189 ;  /* 0x000000ffff807224 */ /* 0x000fc800078e00bd */
[----:B------:R-:W-:-:S05]  /*f810*/  FADD.FTZ R128, R187, R128 ;  /* 0x00000080bb807221 */ /* 0x000fca0000010000 */
[----:B------:R-:W-:-:S07]  /*f820*/  MOV R191, R128 ;  /* 0x0000008000bf7202 */ /* 0x000fce0000000f00 */
[----:B------:R-:W-:Y:S05]  /*f830*/  WARPSYNC.COLLECTIVE R138, `(.L_x_16773) ;  /* 0x000000008a087348 */ /* 0x000fea0003c00000 */
[----:B------:R0:W1:Y:S02]  /*f840*/  SHFL.BFLY P6, R189, R191, R140, R193 ;  /* 0x0c00008cbfbd7389 */ /* 0x00006400000c00c1 */
[----:B01----:R-:W-:Y:S01]  /*f850*/  ENDCOLLECTIVE ;  /* 0x000000000000791b */ /* 0x003fe20003800000 */
.L_x_16773:
[----:B------:R-:W-:Y:S05]  /*f860*/  BRA `(.L_x_16774) ;  /* 0xffffffe800107947 */ /* 0x000fea000383ffff */
.L_x_16775:
        /* <DEDUP_REMOVED lines=9> */
.L_x_30274:


//--------------------- .text._ZN10layer_norm13ln_fwd_kernelINS_13Kernel_traitsIf6__halfS2_S2_fjLj8192ELj1ELj1ELj8ELj16ENS_18Kernel_traits_baseILj8192EfS2_S2_S2_fjLj256EEEEELb1ELb0ELb1ELb1EEEvNS_9FwdParamsE --------------------------
	.section	.text._ZN10layer_norm13ln_fwd_kernelINS_13Kernel_traitsIf6__halfS2_S2_fjLj8192ELj1ELj1ELj8ELj16ENS_18Kernel_traits_baseILj8192EfS2_S2_S2_fjLj256EEEEELb1ELb0ELb1ELb1EEEvNS_9FwdParamsE,"ax",@progbits
	.align	128
        .global         _ZN10layer_norm13ln_fwd_kernelINS_13Kernel_traitsIf6__halfS2_S2_fjLj8192ELj1ELj1ELj8ELj16ENS_18Kernel_traits_baseILj8192EfS2_S2_S2_fjLj256EEEEELb1ELb0ELb1ELb1EEEvNS_9FwdParamsE
        .type           _ZN10layer_norm13ln_fwd_kernelINS_13Kernel_traitsIf6__halfS2_S2_fjLj8192ELj1ELj1ELj8ELj16ENS_18Kernel_traits_baseILj8192EfS2_S2_S2_fjLj256EEEEELb1ELb0ELb1ELb1EEEvNS_9FwdParamsE,@function
        .size           _ZN10layer_norm13ln_fwd_kernelINS_13Kernel_traitsIf6__halfS2_S2_fjLj8192ELj1ELj1ELj8ELj16ENS_18Kernel_traits_baseILj8192EfS2_S2_S2_fjLj256EEEEELb1ELb0ELb1ELb1EEEvNS_9FwdParamsE,(.L_x_30275 - _ZN10layer_norm13ln_fwd_kernelINS_13Kernel_traitsIf6__halfS2_S2_fjLj8192ELj1ELj1ELj8ELj16ENS_18Kernel_traits_baseILj8192EfS2_S2_S2_fjLj256EEEEELb1ELb0ELb1ELb1EEEvNS_9FwdParamsE)
        .other          _ZN10layer_norm13ln_fwd_kernelINS_13Kernel_traitsIf6__halfS2_S2_fjLj8192ELj1ELj1ELj8ELj16ENS_18Kernel_traits_baseILj8192EfS2_S2_S2_fjLj256EEEEELb1ELb0ELb1ELb1EEEvNS_9FwdParamsE,@"STO_CUDA_ENTRY STV_DEFAULT"
_ZN10layer_norm13ln_fwd_kernelINS_13Kernel_traitsIf6__halfS2_S2_fjLj8192ELj1ELj1ELj8ELj16ENS_18Kernel_traits_baseILj8192EfS2_S2_S2_fjLj256EEEEELb1ELb0ELb1ELb1EEEvNS_9FwdParamsE:
.text._ZN10layer_norm13ln_fwd_kernelINS_13Kernel_traitsIf6__halfS2_S2_fjLj8192ELj1ELj1ELj8ELj16ENS_18Kernel_traits_baseILj8192EfS2_S2_S2_fjLj256EEEEELb1ELb0ELb1ELb1EEEvNS_9FwdParamsE:
        /* <DEDUP_REMOVED lines=84> */
[C---:B------:R-:W-:Y:S01]  /*0540*/  IADD3 R107, R3.reuse, 0x1fd5c5a3, RZ ;  /* 0x1fd5c5a3036b7810 */ /* 0x040fe20007ffe0ff */
[----:B------:R-:W-:Y:S01]  /*0550*/  VIADD R104, R3, 0x646e171e ;  /* 0x646e171e03687836 */ /* 0x000fe20000000000 */
[----:B------:R-:W-:Y:S01]  /*0560*/  LOP3.LUT R74, R69, R3, RZ, 0x3c, !PT ;  /* 0x00000003454a7212 */ /* 0x000fe200078e3cff */
[----:B0-----:R-:W-:Y:S01]  /*0570*/  IMAD.WIDE.U32 R70, R0, -0x2daee0ad, RZ ;  /* 0xd2511f5300467825 */ /* 0x001fe200078e00ff */
[----:B------:R-:W-:Y:S01]  /*0580*/  IADD3 R109, R2, -0xe443238, RZ ;  /* 0xf1bbcdc8026d7810 */ /* 0x000fe20007ffe0ff */
[----:B------:R-:W-:Y:S01]  /*0590*/  ULDC UR9, c[0x0][0x290] ;  /* 0x0000a40000097ab9 */ /* 0x000fe20000000800 */
[----:B------:R-:W-:Y:S01]  /*05a0*/  IADD3 R110, R3, -0x695add53, RZ ;  /* 0x96a522ad036e7810 */ /* 0x000fe20007ffe0ff */
[----:B------:R-:W-:Y:S01]  /*05b0*/  IMAD.WIDE.U32 R74, R74, -0x326172a9, RZ ;  /* 0xcd9e8d574a4a7825 */ /* 0x000fe200078e00ff */
[----:B------:R-:W-:Y:S01]  /*05c0*/  LOP3.LUT R73, R71, R68, R95, 0x96, !PT ;  /* 0x0000004447497212 */ /* 0x000fe200078e965f */
[----:B------:R-:W-:Y:S01]  /*05d0*/  ULDC.64 UR10, c[0x0][0x298] ;  /* 0x0000a600000a7ab9 */ /* 0x000fe20000000a00 */
[----:B------:R-:W-:Y:S01]  /*05e0*/  LOP3.LUT R130, R130, 0x3, RZ, 0xc0, !PT ;  /* 0x0000000382827812 */ /* 0x000fe200078ec0ff */
[----:B------:R-:W-:Y:S01]  /*05f0*/  VIADD R106, R2, 0x5384540f ;  /* 0x5384540f026a7836 */ /* 0x000fe20000000000 */
[----:B------:R-:W-:Y:S01]  /*0600*/  LOP3.LUT R68, R75, R94, R72, 0x96, !PT ;  /* 0x0000005e4b447212 */ /* 0x000fe200078e9648 */
[----:B------:R-:W-:Y:S01]  /*0610*/  IMAD.WIDE.U32 R72, R73, -0x326172a9, RZ ;  /* 0xcd9e8d5749487825 */ /* 0x000fe200078e00ff */
[----:B------:R-:W-:Y:S01]  /*0620*/  LOP3.LUT R114, R92, 0xff, RZ, 0xc0, !PT ;  /* 0x000000ff5c727812 */ /* 0x000fe200078ec0ff */
[----:B------:R-:W-:Y:S01]  /*0630*/  ULDC.64 UR12, c[0x0][0x210] ;  /* 0x00008400000c7ab9 */ /* 0x000fe20000000a00 */
[----:B------:R-:W-:Y:S01]  /*0640*/  ISETP.NE.AND P1, PT, RZ, UR6, PT ;  /* 0x00000006ff007c0c */ /* 0x000fe2000bf25270 */
[----:B------:R-:W-:Y:S01]  /*0650*/  IMAD.WIDE.U32 R68, R68, -0x2daee0ad, RZ ;  /* 0xd2511f5344447825 */ /* 0x000fe200078e00ff */
[----:B------:R-:W-:Y:S01]  /*0660*/  LOP3.LUT R71, R73, R74, R97, 0x96, !PT ;  /* 0x0000004a49477212 */ /* 0x000fe200078e9661 */
[----:B------:R-:W-:-:S02]  /*0670*/  ULDC.64 UR6, c[0x0][0x230] ;  /* 0x00008c0000067ab9 */ /* 0x000fc40000000a00 */
        /* <DEDUP_REMOVED lines=37> */
.L_x_17107:
        /* <DEDUP_REMOVED lines=9> */
[----:B0-----:R-:W-:-:S05]  /*0960*/  SHF.R.S32.HI R76, RZ, 0x1f, R83 ;  /* 0x0000001fff4c7819 */ /* 0x001fca0000011453 */
[----:B------:R-:W0:Y:S01]  /*0970*/  @P0 LDC.64 R80, c[0x0][0x230] ;  /* 0x00008c00ff500b82 */ /* 0x000e220000000a00 */
[----:B---3--:R-:W-:-:S13]  /*0980*/  ISETP.GE.AND P2, PT, R87, 0x1, PT ;  /* 0x000000015700780c */ /* 0x008fda0003f46270 */
[----:B------:R-:W1:Y:S01]  /*0990*/  @P2 LDC.64 R88, c[0x0][0x220] ;  /* 0x00008800ff582b82 */ /* 0x000e620000000a00 */
[----:B------:R-:W-:-:S05]  /*09a0*/  @P2 IADD3 R85, R87, -0x1, RZ ;  /* 0xffffffff57552810 */ /* 0x000fca0007ffe0ff */
        /* <DEDUP_REMOVED lines=18> */
[----:B------:R-:W-:Y:S01]  /*0ad0*/  IMAD.MOV.U32 R76, RZ, RZ, R130 ;  /* 0x000000ffff4c7224 */ /* 0x000fe200078e0082 */
[----:B------:R-:W-:Y:S06]  /*0ae0*/  @!P0 BRA `(.L_x_16778) ;  /* 0x0000000400608947 */ /* 0x000fec0003800000 */
[----:B------:R-:W-:Y:S01]  /*0af0*/  MOV R76, R130 ;  /* 0x00000082004c7202 */ /* 0x000fe20000000f00 */
[----:B-----5:R-:W-:Y:S01]  /*0b00*/  HADD2.F32 R87, -RZ, R68.H0_H0 ;  /* 0x20000044ff577230 */ /* 0x020fe20000004100 */
[----:B------:R-:W-:Y:S06]  /*0b10*/  BRA `(.L_x_16778) ;  /* 0x0000000400547947 */ /* 0x000fec0003800000 */
.L_x_16777:
        /* <DEDUP_REMOVED lines=12> */
.L_x_16780:
[----:B------:R-:W-:-:S07]  /*0be0*/  IMAD.MOV.U32 R87, RZ, RZ, R124 ;  /* 0x000000ffff577224 */ /* 0x000fce00078e007c */
.L_x_16781:
[----:B------:R-:W-:Y:S05]  /*0bf0*/  BSYNC B1 ;  /* 0x0000000000017941 */ /* 0x000fea0003800000 */
.L_x_16779:
        /* <DEDUP_REMOVED lines=16> */
.L_x_16785:
[----:B------:R-:W-:Y:S05]  /*0d00*/  BSYNC B2 ;  /* 0x0000000000027941 */ /* 0x000fea0003800000 */
.L_x_16784:
        /* <DEDUP_REMOVED lines=42> */
.L_x_16783:
[----:B------:R-:W-:Y:S05]  /*0fb0*/  BSYNC B1 ;  /* 0x0000000000017941 */ /* 0x000fea0003800000 */
.L_x_16782:
        /* <DEDUP_REMOVED lines=11> */
.L_x_16778:
[----:B------:R-:W-:Y:S05]  /*1070*/  BSYNC B0 ;  /* 0x0000000000007941 */ /* 0x000fea0003800000 */
.L_x_16776:
        /* <DEDUP_REMOVED lines=8> */
.L_x_16787:
        /* <DEDUP_REMOVED lines=12> */
.L_x_16790:
[----:B------:R-:W-:-:S07]  /*11c0*/  MOV R90, R124 ;  /* 0x0000007c005a7202 */ /* 0x000fce0000000f00 */
.L_x_16791:
[----:B------:R-:W-:Y:S05]  /*11d0*/  BSYNC B1 ;  /* 0x0000000000017941 */ /* 0x000fea0003800000 */
.L_x_16789:
        /* <DEDUP_REMOVED lines=16> */
.L_x_16795:
[----:B------:R-:W-:Y:S05]  /*12e0*/  BSYNC B2 ;  /* 0x0000000000027941 */ /* 0x000fea0003800000 */
.L_x_16794:
        /* <DEDUP_REMOVED lines=42> */
.L_x_16793:
[----:B------:R-:W-:Y:S05]  /*1590*/  BSYNC B1 ;  /* 0x0000000000017941 */ /* 0x000fea0003800000 */
.L_x_16792:
        /* <DEDUP_REMOVED lines=11> */
.L_x_16788:
[----:B------:R-:W-:Y:S05]  /*1650*/  BSYNC B0 ;  /* 0x0000000000007941 */ /* 0x000fea0003800000 */
.L_x_16786:
        /* <DEDUP_REMOVED lines=8> */
.L_x_16797:
        /* <DEDUP_REMOVED lines=12> */
.L_x_16800:
[----:B------:R-:W-:-:S07]  /*17a0*/  IMAD.MOV.U32 R88, RZ, RZ, R124 ;  /* 0x000000ffff587224 */ /* 0x000fce00078e007c */
.L_x_16801:
[----:B------:R-:W-:Y:S05]  /*17b0*/  BSYNC B1 ;  /* 0x0000000000017941 */ /* 0x000fea0003800000 */
.L_x_16799:
        /* <DEDUP_REMOVED lines=16> */
.L_x_16805:
[----:B------:R-:W-:Y:S05]  /*18c0*/  BSYNC B2 ;  /* 0x0000000000027941 */ /* 0x000fea0003800000 */
.L_x_16804:
        /* <DEDUP_REMOVED lines=42> */
.L_x_16803:
[----:B------:R-:W-:Y:S05]  /*1b70*/  BSYNC B1 ;  /* 0x0000000000017941 */ /* 0x000fea0003800000 */
.L_x_16802:
        /* <DEDUP_REMOVED lines=11> */
.L_x_16798:
[----:B------:R-:W-:Y:S05]  /*1c30*/  BSYNC B0 ;  /* 0x0000000000007941 */ /* 0x000fea0003800000 */
.L_x_16796:
        /* <DEDUP_REMOVED lines=8> */
.L_x_16807:
        /* <DEDUP_REMOVED lines=12> */
.L_x_16810:
[----:B------:R-:W-:-:S07]  /*1d80*/  MOV R88, R124 ;  /* 0x0000007c00587202 */ /* 0x000fce0000000f00 */
.L_x_16811:
[----:B------:R-:W-:Y:S05]  /*1d90*/  BSYNC B1 ;  /* 0x0000000000017941 */ /* 0x000fea0003800000 */
.L_x_16809:
        /* <DEDUP_REMOVED lines=16> */
.L_x_16815:
[----:B------:R-:W-:Y:S05]  /*1ea0*/  BSYNC B2 ;  /* 0x0000000000027941 */ /* 0x000fea0003800000 */
.L_x_16814:
        /* <DEDUP_REMOVED lines=43> */
.L_x_16813:
[----:B------:R-:W-:Y:S05]  /*2160*/  BSYNC B1 ;  /* 0x0000000000017941 */ /* 0x000fea0003800000 */
.L_x_16812:
        /* <DEDUP_REMOVED lines=11> */
.L_x_16808:
[----:B------:R-:W-:Y:S05]  /*2220*/  BSYNC B0 ;  /* 0x0000000000007941 */ /* 0x000fea0003800000 */
.L_x_16806:
        /* <DEDUP_REMOVED lines=8> */
.L_x_16817:
        /* <DEDUP_REMOVED lines=12> */
.L_x_16820:
[----:B------:R-:W-:-:S07]  /*2370*/  MOV R88, R124 ;  /* 0x0000007c00587202 */ /* 0x000fce0000000f00 */
.L_x_16821:
[----:B------:R-:W-:Y:S05]  /*2380*/  BSYNC B1 ;  /* 0x0000000000017941 */ /* 0x000fea0003800000 */
.L_x_16819:
        /* <DEDUP_REMOVED lines=16> */
.L_x_16825:
[----:B------:R-:W-:Y:S05]  /*2490*/  BSYNC B2 ;  /* 0x0000000000027941 */ /* 0x000fea0003800000 */
.L_x_16824:
        /* <DEDUP_REMOVED lines=44> */
.L_x_16823:
[----:B------:R-:W-:Y:S05]  /*2760*/  BSYNC B1 ;  /* 0x0000000000017941 */ /* 0x000fea0003800000 */
.L_x_16822:
        /* <DEDUP_REMOVED lines=11> */
.L_x_16818:
[----:B------:R-:W-:Y:S05]  /*2820*/  BSYNC B0 ;  /* 0x0000000000007941 */ /* 0x000fea0003800000 */
.L_x_16816:
        /* <DEDUP_REMOVED lines=8> */
.L_x_16827:
        /* <DEDUP_REMOVED lines=12> */
.L_x_16830:
[----:B------:R-:W-:-:S07]  /*2970*/  IMAD.MOV.U32 R88, RZ, RZ, R124 ;  /* 0x000000ffff587224 */ /* 0x000fce00078e007c */
.L_x_16831:
[----:B------:R-:W-:Y:S05]  /*2980*/  BSYNC B1 ;  /* 0x0000000000017941 */ /* 0x000fea0003800000 */
.L_x_16829:
        /* <DEDUP_REMOVED lines=16> */
.L_x_16835:
[----:B------:R-:W-:Y:S05]  /*2a90*/  BSYNC B2 ;  /* 0x0000000000027941 */ /* 0x000fea0003800000 */
.L_x_16834:
        /* <DEDUP_REMOVED lines=44> */
.L_x_16833:
[----:B------:R-:W-:Y:S05]  /*2d60*/  BSYNC B1 ;  /* 0x0000000000017941 */ /* 0x000fea0003800000 */
.L_x_16832:
        /* <DEDUP_REMOVED lines=11> */
.L_x_16828:
[----:B------:R-:W-:Y:S05]  /*2e20*/  BSYNC B0 ;  /* 0x0000000000007941 */ /* 0x000fea0003800000 */
.L_x_16826:
        /* <DEDUP_REMOVED lines=8> */
.L_x_16837:
        /* <DEDUP_REMOVED lines=12> */
.L_x_16840:
[----:B------:R-:W-:-:S07]  /*2f70*/  MOV R88, R124 ;  /* 0x0000007c00587202 */ /* 0x000fce0000000f00 */
.L_x_16841:
[----:B------:R-:W-:Y:S05]  /*2f80*/  BSYNC B1 ;  /* 0x0000000000017941 */ /* 0x000fea0003800000 */
.L_x_16839:
        /* <DEDUP_REMOVED lines=16> */
.L_x_16845:
[----:B------:R-:W-:Y:S05]  /*3090*/  BSYNC B2 ;  /* 0x0000000000027941 */ /* 0x000fea0003800000 */
.L_x_16844:
        /* <DEDUP_REMOVED lines=44> */
.L_x_16843:
[----:B------:R-:W-:Y:S05]  /*3360*/  BSYNC B1 ;  /* 0x0000000000017941 */ /* 0x000fea0003800000 */
.L_x_16842:
        /* <DEDUP_REMOVED lines=11> */
.L_x_16838:
[----:B------:R-:W-:Y:S05]  /*3420*/  BSYNC B0 ;  /* 0x0000000000007941 */ /* 0x000fea0003800000 */
.L_x_16836:
        /* <DEDUP_REMOVED lines=8> */
.L_x_16847:
        /* <DEDUP_REMOVED lines=12> */
.L_x_16850:
[----:B------:R-:W-:-:S07]  /*3570*/  IMAD.MOV.U32 R88, RZ, RZ, R124 ;  /* 0x000000ffff587224 */ /* 0x000fce00078e007c */
.L_x_16851:
[----:B------:R-:W-:Y:S05]  /*3580*/  BSYNC B1 ;  /* 0x0000000000017941 */ /* 0x000fea0003800000 */
.L_x_16849:
        /* <DEDUP_REMOVED lines=16> */
.L_x_16855:
[----:B------:R-:W-:Y:S05]  /*3690*/  BSYNC B2 ;  /* 0x0000000000027941 */ /* 0x000fea0003800000 */
.L_x_16854:
        /* <DEDUP_REMOVED lines=44> */
.L_x_16853:
[----:B------:R-:W-:Y:S05]  /*3960*/  BSYNC B1 ;  /* 0x0000000000017941 */ /* 0x000fea0003800000 */
.L_x_16852:
        /* <DEDUP_REMOVED lines=11> */
.L_x_16848:
[----:B------:R-:W-:Y:S05]  /*3a20*/  BSYNC B0 ;  /* 0x0000000000007941 */ /* 0x000fea0003800000 */
.L_x_16846:
        /* <DEDUP_REMOVED lines=35> */
.L_x_16857:
[----:B------:R-:W-:Y:S05]  /*3c60*/  BSYNC B0 ;  /* 0x0000000000007941 */ /* 0x000fea0003800000 */
.L_x_16856:
        /* <DEDUP_REMOVED lines=8> */
[----:B-----5:R-:W-:Y:S01]  /*3cf0*/  HADD2.F32 R139, -RZ, R68.H0_H0 ;  /* 0x20000044ff8b7230 */ /* 0x020fe20000004100 */
[----:B------:R-:W-:Y:S06]  /*3d00*/  BRA `(.L_x_16860) ;  /* 0x00000004005c7947 */ /* 0x000fec0003800000 */
.L_x_16859:
        /* <DEDUP_REMOVED lines=12> */
.L_x_16862:
[----:B------:R-:W-:-:S07]  /*3dd0*/  IMAD.MOV.U32 R130, RZ, RZ, R124 ;  /* 0x000000ffff827224 */ /* 0x000fce00078e007c */
.L_x_16863:
[----:B------:R-:W-:Y:S05]  /*3de0*/  BSYNC B1 ;  /* 0x0000000000017941 */ /* 0x000fea0003800000 */
.L_x_16861:
        /* <DEDUP_REMOVED lines=16> */
.L_x_16867:
[----:B------:R-:W-:Y:S05]  /*3ef0*/  BSYNC B2 ;  /* 0x0000000000027941 */ /* 0x000fea0003800000 */
.L_x_16866:
        /* <DEDUP_REMOVED lines=44> */
.L_x_16865:
[----:B------:R-:W-:Y:S05]  /*41c0*/  BSYNC B1 ;  /* 0x0000000000017941 */ /* 0x000fea0003800000 */
.L_x_16864:
        /* <DEDUP_REMOVED lines=11> */
.L_x_16860:
[----:B------:R-:W-:Y:S05]  /*4280*/  BSYNC B0 ;  /* 0x0000000000007941 */ /* 0x000fea0003800000 */
.L_x_16858:
[----:B------:R-:W-:Y:S04]  /*4290*/  BSSY B0, `(.L_x_16868) ;  /* 0x000005f000007945 */ /* 0x000fe80003800000 */
[----:B------:R-:W-:Y:S05]  /*42a0*/  @P3 BRA `(.L_x_16869) ;  /* 0x0000000000183947 */ /* 0x000fea0003800000 */
[----:B--2---:R-:W-:Y:S01]  /*42b0*/  IMAD.MOV.U32 R143, RZ, RZ, RZ ;  /* 0x000000ffff8f7224 */ /* 0x004fe200078e00ff */
[----:B------:R-:W-:Y:S01]  /*42c0*/  MOV R77, R76 ;  /* 0x0000004c004d7202 */ /* 0x000fe20000000f00 */
[----:B------:R-:W-:Y:S06]  /*42d0*/  @!P0 BRA `(.L_x_16870) ;  /* 0x0000000400688947 */ /* 0x000fec0003800000 */
[----:B------:R-:W-:Y:S02]  /*42e0*/  IMAD.MOV.U32 R77, RZ, RZ, R76 ;  /* 0x000000ffff4d7224 */ /* 0x000fe400078e004c */
[----:B-----5:R-:W-:Y:S01]  /*42f0*/  HADD2.F32 R143, -RZ, R68.H1_H1 ;  /* 0x30000044ff8f7230 */ /* 0x020fe20000004100 */
[----:B------:R-:W-:Y:S06]  /*4300*/  BRA `(.L_x_16870) ;  /* 0x00000004005c7947 */ /* 0x000fec0003800000 */
.L_x_16869:
        /* <DEDUP_REMOVED lines=12> */
.L_x_16872:
[----:B------:R-:W-:-:S07]  /*43d0*/  MOV R90, R124 ;  /* 0x0000007c005a7202 */ /* 0x000fce0000000f00 */
.L_x_16873:
[----:B------:R-:W-:Y:S05]  /*43e0*/  BSYNC B1 ;  /* 0x0000000000017941 */ /* 0x000fea0003800000 */
.L_x_16871:
        /* <DEDUP_REMOVED lines=16> */
.L_x_16877:
[----:B------:R-:W-:Y:S05]  /*44f0*/  BSYNC B2 ;  /* 0x0000000000027941 */ /* 0x000fea0003800000 */
.L_x_16876:
        /* <DEDUP_REMOVED lines=44> */
.L_x_16875:
[----:B------:R-:W-:Y:S05]  /*47c0*/  BSYNC B1 ;  /* 0x0000000000017941 */ /* 0x000fea0003800000 */
.L_x_16874:
        /* <DEDUP_REMOVED lines=8> */
[----:B--2---:R-:W-:Y:S02]  /*4850*/  FSEL R143, R78, RZ, !P4 ;  /* 0x000000ff4e8f7208 */ /* 0x004fe40006000000 */
[----:B------:R-:W-:-:S03]  /*4860*/  SEL R119, RZ, 0x1, P4 ;  /* 0x00000001ff777807 */ /* 0x000fc60002000000 */
[----:B------:R-:W-:-:S07]  /*4870*/  @P0 FADD.FTZ R143, R76, R143 ;  /* 0x0000008f4c8f0221 */ /* 0x000fce0000010000 */
.L_x_16870:
[----:B------:R-:W-:Y:S05]  /*4880*/  BSYNC B0 ;  /* 0x0000000000007941 */ /* 0x000fea0003800000 */
.L_x_16868:
        /* <DEDUP_REMOVED lines=8> */
.L_x_16879:
        /* <DEDUP_REMOVED lines=12> */
.L_x_16882:
[----:B------:R-:W-:-:S07]  /*49d0*/  IMAD.MOV.U32 R90, RZ, RZ, R124 ;  /* 0x000000ffff5a7224 */ /* 0x000fce00078e007c */
.L_x_16883:
[----:B------:R-:W-:Y:S05]  /*49e0*/  BSYNC B1 ;  /* 0x0000000000017941 */ /* 0x000fea0003800000 */
.L_x_16881:
        /* <DEDUP_REMOVED lines=16> */
.L_x_16887:
[----:B------:R-:W-:Y:S05]  /*4af0*/  BSYNC B2 ;  /* 0x0000000000027941 */ /* 0x000fea0003800000 */
.L_x_16886:
        /* <DEDUP_REMOVED lines=44> */
.L_x_16885:
[----:B------:R-:W-:Y:S05]  /*4dc0*/  BSYNC B1 ;  /* 0x0000000000017941 */ /* 0x000fea0003800000 */
.L_x_16884:
        /* <DEDUP_REMOVED lines=11> */
.L_x_16880:
[----:B------:R-:W-:Y:S05]  /*4e80*/  BSYNC B0 ;  /* 0x0000000000007941 */ /* 0x000fea0003800000 */
.L_x_16878:
        /* <DEDUP_REMOVED lines=8> */
.L_x_16889:
        /* <DEDUP_REMOVED lines=12> */
.L_x_16892:
[----:B------:R-:W-:-:S07]  /*4fd0*/  MOV R90, R124 ;  /* 0x0000007c005a7202 */ /* 0x000fce0000000f00 */
.L_x_16893:
[----:B------:R-:W-:Y:S05]  /*4fe0*/  BSYNC B1 ;  /* 0x0000000000017941 */ /* 0x000fea0003800000 */
.L_x_16891:
        /* <DEDUP_REMOVED lines=16> */
.L_x_16897:
[----:B------:R-:W-:Y:S05]  /*50f0*/  BSYNC B2 ;  /* 0x0000000000027941 */ /* 0x000fea0003800000 */
.L_x_16896:
        /* <DEDUP_REMOVED lines=44> */
.L_x_16895:
[----:B------:R-:W-:Y:S05]  /*53c0*/  BSYNC B1 ;  /* 0x0000000000017941 */ /* 0x000fea0003800000 */
.L_x_16894:
        /* <DEDUP_REMOVED lines=11> */
.L_x_16890:
[----:B------:R-:W-:Y:S05]  /*5480*/  BSYNC B0 ;  /* 0x0000000000007941 */ /* 0x000fea0003800000 */
.L_x_16888:
        /* <DEDUP_REMOVED lines=8> */
.L_x_16899:
        /* <DEDUP_REMOVED lines=12> */
.L_x_16902:
[----:B------:R-:W-:-:S07]  /*55d0*/  IMAD.MOV.U32 R90, RZ, RZ, R124 ;  /* 0x000000ffff5a7224 */ /* 0x000fce00078e007c */
.L_x_16903:
[----:B------:R-:W-:Y:S05]  /*55e0*/  BSYNC B1 ;  /* 0x0000000000017941 */ /* 0x000fea0003800000 */
.L_x_16901:
        /* <DEDUP_REMOVED lines=16> */
.L_x_16907:
[----:B------:R-:W-:Y:S05]  /*56f0*/  BSYNC B2 ;  /* 0x0000000000027941 */ /* 0x000fea0003800000 */
.L_x_16906:
        /* <DEDUP_REMOVED lines=44> */
.L_x_16905:
[----:B------:R-:W-:Y:S05]  /*59c0*/  BSYNC B1 ;  /* 0x0000000000017941 */ /* 0x000fea0003800000 */
.L_x_16904:
        /* <DEDUP_REMOVED lines=11> */
.L_x_16900:
[----:B------:R-:W-:Y:S05]  /*5a80*/  BSYNC B0 ;  /* 0x0000000000007941 */ /* 0x000fea0003800000 */
.L_x_16898:
        /* <DEDUP_REMOVED lines=8> */
.L_x_16909:
        /* <DEDUP_REMOVED lines=12> */
.L_x_16912:
[----:B------:R-:W-:-:S07]  /*5bd0*/  MOV R90, R124 ;  /* 0x0000007c005a7202 */ /* 0x000fce0000000f00 */
.L_x_16913:
[----:B------:R-:W-:Y:S05]  /*5be0*/  BSYNC B1 ;  /* 0x0000000000017941 */ /* 0x000fea0003800000 */
.L_x_16911:
        /* <DEDUP_REMOVED lines=16> */
.L_x_16917:
[----:B------:R-:W-:Y:S05]  /*5cf0*/  BSYNC B2 ;  /* 0x0000000000027941 */ /* 0x000fea0003800000 */
.L_x_16916:
        /* <DEDUP_REMOVED lines=44> */
.L_x_16915:
[----:B------:R-:W-:Y:S05]  /*5fc0*/  BSYNC B1 ;  /* 0x0000000000017941 */ /* 0x000fea0003800000 */
.L_x_16914:
        /* <DEDUP_REMOVED lines=11> */
.L_x_16910:
[----:B------:R-:W-:Y:S05]  /*6080*/  BSYNC B0 ;  /* 0x0000000000007941 */ /* 0x000fea0003800000 */
.L_x_16908:
        /* <DEDUP_REMOVED lines=8> */
.L_x_16919:
        /* <DEDUP_REMOVED lines=12> */
.L_x_16922:
[----:B------:R-:W-:-:S07]  /*61d0*/  IMAD.MOV.U32 R90, RZ, RZ, R124 ;  /* 0x000000ffff5a7224 */ /* 0x000fce00078e007c */
.L_x_16923:
[----:B------:R-:W-:Y:S05]  /*61e0*/  BSYNC B1 ;  /* 0x0000000000017941 */ /* 0x000fea0003800000 */
.L_x_16921:
        /* <DEDUP_REMOVED lines=16> */
.L_x_16927:
[----:B------:R-:W-:Y:S05]  /*62f0*/  BSYNC B2 ;  /* 0x0000000000027941 */ /* 0x000fea0003800000 */
.L_x_16926:
        /* <DEDUP_REMOVED lines=44> */
.L_x_16925:
[----:B------:R-:W-:Y:S05]  /*65c0*/  BSYNC B1 ;  /* 0x0000000000017941 */ /* 0x000fea0003800000 */
.L_x_16924:
        /* <DEDUP_REMOVED lines=11> */
.L_x_16920:
[----:B------:R-:W-:Y:S05]  /*6680*/  BSYNC B0 ;  /* 0x0000000000007941 */ /* 0x000fea0003800000 */
.L_x_16918:
        /* <DEDUP_REMOVED lines=8> */
.L_x_16929:
        /* <DEDUP_REMOVED lines=12> */
.L_x_16932:
[----:B------:R-:W-:-:S07]  /*67d0*/  MOV R90, R124 ;  /* 0x0000007c005a7202 */ /* 0x000fce0000000f00 */
.L_x_16933:
[----:B------:R-:W-:Y:S05]  /*67e0*/  BSYNC B1 ;  /* 0x0000000000017941 */ /* 0x000fea0003800000 */
.L_x_16931:
        /* <DEDUP_REMOVED lines=16> */
.L_x_16937:
[----:B------:R-:W-:Y:S05]  /*68f0*/  BSYNC B2 ;  /* 0x0000000000027941 */ /* 0x000fea0003800000 */
.L_x_16936:
        /* <DEDUP_REMOVED lines=44> */
.L_x_16935:
[----:B------:R-:W-:Y:S05]  /*6bc0*/  BSYNC B1 ;  /* 0x0000000000017941 */ /* 0x000fea0003800000 */
.L_x_16934:
        /* <DEDUP_REMOVED lines=11> */
.L_x_16930:
[----:B------:R-:W-:Y:S05]  /*6c80*/  BSYNC B0 ;  /* 0x0000000000007941 */ /* 0x000fea0003800000 */
.L_x_16928:
        /* <DEDUP_REMOVED lines=34> */
.L_x_16939:
[----:B------:R-:W-:Y:S05]  /*6eb0*/  BSYNC B0 ;  /* 0x0000000000007941 */ /* 0x000fea0003800000 */
.L_x_16938:
        /* <DEDUP_REMOVED lines=10> */
.L_x_16941:
        /* <DEDUP_REMOVED lines=12> */
.L_x_16944:
[----:B------:R-:W-:-:S07]  /*7020*/  IMAD.MOV.U32 R88, RZ, RZ, R124 ;  /* 0x000000ffff587224 */ /* 0x000fce00078e007c */
.L_x_16945:
[----:B------:R-:W-:Y:S05]  /*7030*/  BSYNC B1 ;  /* 0x0000000000017941 */ /* 0x000fea0003800000 */
.L_x_16943:
        /* <DEDUP_REMOVED lines=16> */
.L_x_16949:
[----:B------:R-:W-:Y:S05]  /*7140*/  BSYNC B2 ;  /* 0x0000000000027941 */ /* 0x000fea0003800000 */
.L_x_16948:
        /* <DEDUP_REMOVED lines=44> */
.L_x_16947:
[----:B------:R-:W-:Y:S05]  /*7410*/  BSYNC B1 ;  /* 0x0000000000017941 */ /* 0x000fea0003800000 */
.L_x_16946:
        /* <DEDUP_REMOVED lines=11> */
.L_x_16942:
[----:B------:R-:W-:Y:S05]  /*74d0*/  BSYNC B0 ;  /* 0x0000000000007941 */ /* 0x000fea0003800000 */
.L_x_16940:
[----:B------:R-:W-:Y:S04]  /*74e0*/  BSSY B0, `(.L_x_16950) ;  /* 0x000005f000007945 */ /* 0x000fe80003800000 */
[----:B------:R-:W-:Y:S05]  /*74f0*/  @P3 BRA `(.L_x_16951) ;  /* 0x0000000000183947 */ /* 0x000fea0003800000 */
[----:B-1----:R-:W-:Y:S01]  /*7500*/  IMAD.MOV.U32 R159, RZ, RZ, RZ ;  /* 0x000000ffff9f7224 */ /* 0x002fe200078e00ff */
[----:B------:R-:W-:Y:S01]  /*7510*/  MOV R77, R76 ;  /* 0x0000004c004d7202 */ /* 0x000fe20000000f00 */
[----:B------:R-:W-:Y:S06]  /*7520*/  @!P0 BRA `(.L_x_16952) ;  /* 0x0000000400688947 */ /* 0x000fec0003800000 */
[----:B------:R-:W-:Y:S01]  /*7530*/  MOV R77, R76 ;  /* 0x0000004c004d7202 */ /* 0x000fe20000000f00 */
[----:B-----5:R-:W-:Y:S01]  /*7540*/  HADD2.F32 R159, -RZ, R68.H1_H1 ;  /* 0x30000044ff9f7230 */ /* 0x020fe20000004100 */
[----:B------:R-:W-:Y:S06]  /*7550*/  BRA `(.L_x_16952) ;  /* 0x00000004005c7947 */ /* 0x000fec0003800000 */
.L_x_16951:
        /* <DEDUP_REMOVED lines=12> */
.L_x_16954:
[----:B------:R-:W-:-:S07]  /*7620*/  MOV R88, R124 ;  /* 0x0000007c00587202 */ /* 0x000fce0000000f00 */
.L_x_16955:
[----:B------:R-:W-:Y:S05]  /*7630*/  BSYNC B1 ;  /* 0x0000000000017941 */ /* 0x000fea0003800000 */
.L_x_16953:
        /* <DEDUP_REMOVED lines=16> */
.L_x_16959:
[----:B------:R-:W-:Y:S05]  /*7740*/  BSYNC B2 ;  /* 0x0000000000027941 */ /* 0x000fea0003800000 */
.L_x_16958:
        /* <DEDUP_REMOVED lines=44> */
.L_x_16957:
[----:B------:R-:W-:Y:S05]  /*7a10*/  BSYNC B1 ;  /* 0x0000000000017941 */ /* 0x000fea0003800000 */
.L_x_16956:
        /* <DEDUP_REMOVED lines=8> */
[----:B-1----:R-:W-:Y:S02]  /*7aa0*/  FSEL R159, R78, RZ, !P4 ;  /* 0x000000ff4e9f7208 */ /* 0x002fe40006000000 */
[----:B------:R-:W-:-:S03]  /*7ab0*/  SEL R119, RZ, 0x1, P4 ;  /* 0x00000001ff777807 */ /* 0x000fc60002000000 */
[----:B------:R-:W-:-:S07]  /*7ac0*/  @P0 FADD.FTZ R159, R76, R159 ;  /* 0x0000009f4c9f0221 */ /* 0x000fce0000010000 */
.L_x_16952:
[----:B------:R-:W-:Y:S05]  /*7ad0*/  BSYNC B0 ;  /* 0x0000000000007941 */ /* 0x000fea0003800000 */
.L_x_16950:
        /* <DEDUP_REMOVED lines=8> */
.L_x_16961:
        /* <DEDUP_REMOVED lines=12> */
.L_x_16964:
[----:B------:R-:W-:-:S07]  /*7c20*/  MOV R88, R124 ;  /* 0x0000007c00587202 */ /* 0x000fce0000000f00 */
.L_x_16965:
[----:B------:R-:W-:Y:S05]  /*7c30*/  BSYNC B1 ;  /* 0x0000000000017941 */ /* 0x000fea0003800000 */
.L_x_16963:
        /* <DEDUP_REMOVED lines=16> */
.L_x_16969:
[----:B------:R-:W-:Y:S05]  /*7d40*/  BSYNC B2 ;  /* 0x0000000000027941 */ /* 0x000fea0003800000 */
.L_x_16968:
        /* <DEDUP_REMOVED lines=44> */
.L_x_16967:
[----:B------:R-:W-:Y:S05]  /*8010*/  BSYNC B1 ;  /* 0x0000000000017941 */ /* 0x000fea0003800000 */
.L_x_16966:
        /* <DEDUP_REMOVED lines=11> */
.L_x_16962:
[----:B------:R-:W-:Y:S05]  /*80d0*/  BSYNC B0 ;  /* 0x0000000000007941 */ /* 0x000fea0003800000 */
.L_x_16960:
        /* <DEDUP_REMOVED lines=8> */
.L_x_16971:
        /* <DEDUP_REMOVED lines=12> */
.L_x_16974:
[----:B------:R-:W-:-:S07]  /*8220*/  IMAD.MOV.U32 R88, RZ, RZ, R124 ;  /* 0x000000ffff587224 */ /* 0x000fce00078e007c */
.L_x_16975:
[----:B------:R-:W-:Y:S05]  /*8230*/  BSYNC B1 ;  /* 0x0000000000017941 */ /* 0x000fea0003800000 */
.L_x_16973:
        /* <DEDUP_REMOVED lines=16> */
.L_x_16979:
[----:B------:R-:W-:Y:S05]  /*8340*/  BSYNC B2 ;  /* 0x0000000000027941 */ /* 0x000fea0003800000 */
.L_x_16978:
        /* <DEDUP_REMOVED lines=44> */
.L_x_16977:
[----:B------:R-:W-:Y:S05]  /*8610*/  BSYNC B1 ;  /* 0x0000000000017941 */ /* 0x000fea0003800000 */
.L_x_16976:
        /* <DEDUP_REMOVED lines=11> */
.L_x_16972:
[----:B------:R-:W-:Y:S05]  /*86d0*/  BSYNC B0 ;  /* 0x0000000000007941 */ /* 0x000fea0003800000 */
.L_x_16970:
        /* <DEDUP_REMOVED lines=8> */
.L_x_16981:
        /* <DEDUP_REMOVED lines=12> */
.L_x_16984:
[----:B------:R-:W-:-:S07]  /*8820*/  MOV R88, R124 ;  /* 0x0000007c00587202 */ /* 0x000fce0000000f00 */
.L_x_16985:
[----:B------:R-:W-:Y:S05]  /*8830*/  BSYNC B1 ;  /* 0x0000000000017941 */ /* 0x000fea0003800000 */
.L_x_16983:
        /* <DEDUP_REMOVED lines=16> */
.L_x_16989:
[----:B------:R-:W-:Y:S05]  /*8940*/  BSYNC B2 ;  /* 0x0000000000027941 */ /* 0x000fea0003800000 */
.L_x_16988:
        /* <DEDUP_REMOVED lines=44> */
.L_x_16987:
[----:B------:R-:W-:Y:S05]  /*8c10*/  BSYNC B1 ;  /* 0x0000000000017941 */ /* 0x000fea0003800000 */
.L_x_16986:
        /* <DEDUP_REMOVED lines=11> */
.L_x_16982:
[----:B------:R-:W-:Y:S05]  /*8cd0*/  BSYNC B0 ;  /* 0x0000000000007941 */ /* 0x000fea0003800000 */
.L_x_16980:
        /* <DEDUP_REMOVED lines=8> */
.L_x_16991:
        /* <DEDUP_REMOVED lines=12> */
.L_x_16994:
[----:B------:R-:W-:-:S07]  /*8e20*/  MOV R88, R124 ;  /* 0x0000007c00587202 */ /* 0x000fce0000000f00 */
.L_x_16995:
[----:B------:R-:W-:Y:S05]  /*8e30*/  BSYNC B1 ;  /* 0x0000000000017941 */ /* 0x000fea0003800000 */
.L_x_16993:
        /* <DEDUP_REMOVED lines=16> */
.L_x_16999:
[----:B------:R-:W-:Y:S05]  /*8f40*/  BSYNC B2 ;  /* 0x0000000000027941 */ /* 0x000fea0003800000 */
.L_x_16998:
        /* <DEDUP_REMOVED lines=44> */
.L_x_16997:
[----:B------:R-:W-:Y:S05]  /*9210*/  BSYNC B1 ;  /* 0x0000000000017941 */ /* 0x000fea0003800000 */
.L_x_16996:
        /* <DEDUP_REMOVED lines=11> */
.L_x_16992:
[----:B------:R-:W-:Y:S05]  /*92d0*/  BSYNC B0 ;  /* 0x0000000000007941 */ /* 0x000fea0003800000 */
.L_x_16990:
        /* <DEDUP_REMOVED lines=8> */
.L_x_17001:
        /* <DEDUP_REMOVED lines=12> */
.L_x_17004:
[----:B------:R-:W-:-:S07]  /*9420*/  IMAD.MOV.U32 R88, RZ, RZ, R124 ;  /* 0x000000ffff587224 */ /* 0x000fce00078e007c */
.L_x_17005:
[----:B------:R-:W-:Y:S05]  /*9430*/  BSYNC B1 ;  /* 0x0000000000017941 */ /* 0x000fea0003800000 */
.L_x_17003:
        /* <DEDUP_REMOVED lines=16> */
.L_x_17009:
[----:B------:R-:W-:Y:S05]  /*9540*/  BSYNC B2 ;  /* 0x0000000000027941 */ /* 0x000fea0003800000 */
.L_x_17008:
        /* <DEDUP_REMOVED lines=44> */
.L_x_17007:
[----:B------:R-:W-:Y:S05]  /*9810*/  BSYNC B1 ;  /* 0x0000000000017941 */ /* 0x000fea0003800000 */
.L_x_17006:
        /* <DEDUP_REMOVED lines=11> */
.L_x_17002:
[----:B------:R-:W-:Y:S05]  /*98d0*/  BSYNC B0 ;  /* 0x0000000000007941 */ /* 0x000fea0003800000 */
.L_x_17000:
        /* <DEDUP_REMOVED lines=8> */
.L_x_17011:
        /* <DEDUP_REMOVED lines=12> */
.L_x_17014:
[----:B------:R-:W-:-:S07]  /*9a20*/  MOV R118, R124 ;  /* 0x0000007c00767202 */ /* 0x000fce0000000f00 */
.L_x_17015:
[----:B------:R-:W-:Y:S05]  /*9a30*/  BSYNC B1 ;  /* 0x0000000000017941 */ /* 0x000fea0003800000 */
.L_x_17013:
        /* <DEDUP_REMOVED lines=16> */
.L_x_17019:
[----:B------:R-:W-:Y:S05]  /*9b40*/  BSYNC B2 ;  /* 0x0000000000027941 */ /* 0x000fea0003800000 */
.L_x_17018:
        /* <DEDUP_REMOVED lines=44> */
.L_x_17017:
[----:B------:R-:W-:Y:S05]  /*9e10*/  BSYNC B1 ;  /* 0x0000000000017941 */ /* 0x000fea0003800000 */
.L_x_17016:
        /* <DEDUP_REMOVED lines=11> */
.L_x_17012:
[----:B------:R-:W-:Y:S05]  /*9ed0*/  BSYNC B0 ;  /* 0x0000000000007941 */ /* 0x000fea0003800000 */
.L_x_17010:
[----:B------:R-:W0:Y:S01]  /*9ee0*/  @P2 LDC.64 R172, c[0x0][0x220] ;  /* 0x00008800ffac2b82 */ /* 0x000e220000000a00 */
[----:B------:R-:W-:Y:S01]  /*9ef0*/  IMAD.WIDE.U32 R174, R141, 0x10, R80 ;  /* 0x000000108dae7825 */ /* 0x000fe200078e0050 */
[----:B------:R-:W-:Y:S01]  /*9f00*/  F2FP.F16.F32.PACK_AB R79, R171, R169 ;  /* 0x000000a9ab4f723e */ /* 0x000fe200000000ff */
[----:B------:R-:W-:Y:S01]  /*9f10*/  BSSY B0, `(.L_x_17020) ;  /* 0x000001f000007945 */ /* 0x000fe20003800000 */
[----:B------:R-:W-:Y:S02]  /*9f20*/  F2FP.F16.F32.PACK_AB R78, R167, R165 ;  /* 0x000000a5a74e723e */ /* 0x000fe400000000ff */
[----:B------:R-:W-:Y:S02]  /*9f30*/  F2FP.F16.F32.PACK_AB R77, R163, R161 ;  /* 0x000000a1a34d723e */ /* 0x000fe400000000ff */
[----:B------:R-:W-:Y:S01]  /*9f40*/  F2FP.F16.F32.PACK_AB R76, R159, R157 ;  /* 0x0000009d9f4c723e */ /* 0x000fe200000000ff */
[----:B------:R-:W1:Y:S01]  /*9f50*/  @P0 LDC.64 R176, c[0x0][0x230] ;  /* 0x00008c00ffb00b82 */ /* 0x000e620000000a00 */
[----:B------:R-:W-:-:S02]  /*9f60*/  IADD3 R86, R86, 0x300, RZ ;  /* 0x0000030056567810 */ /* 0x000fc40007ffe0ff */
[----:B------:R-:W-:Y:S01]  /*9f70*/  IADD3 R85, R85, 0x300, RZ ;  /* 0x0000030055557810 */ /* 0x000fe20007ffe0ff */
[----:B------:R2:W-:Y:S02]  /*9f80*/  STG.E.128 desc[UR4][R174.64], R76 ;  /* 0x0000004cae007986 */ /* 0x0005e4000c101d04 */
        /* <DEDUP_REMOVED lines=23> */
.L_x_17021:
[----:B------:R-:W-:Y:S05]  /*a100*/  BSYNC B0 ;  /* 0x0000000000007941 */ /* 0x000fea0003800000 */
.L_x_17020:
        /* <DEDUP_REMOVED lines=10> */
.L_x_17023:
        /* <DEDUP_REMOVED lines=12> */
.L_x_17026:
[----:B------:R-:W-:-:S07]  /*a270*/  MOV R90, R124 ;  /* 0x0000007c005a7202 */ /* 0x000fce0000000f00 */
.L_x_17027:
[----:B------:R-:W-:Y:S05]  /*a280*/  BSYNC B1 ;  /* 0x0000000000017941 */ /* 0x000fea0003800000 */
.L_x_17025:
        /* <DEDUP_REMOVED lines=16> */
.L_x_17031:
[----:B------:R-:W-:Y:S05]  /*a390*/  BSYNC B2 ;  /* 0x0000000000027941 */ /* 0x000fea0003800000 */
.L_x_17030:
        /* <DEDUP_REMOVED lines=44> */
.L_x_17029:
[----:B------:R-:W-:Y:S05]  /*a660*/  BSYNC B1 ;  /* 0x0000000000017941 */ /* 0x000fea0003800000 */
.L_x_17028:
        /* <DEDUP_REMOVED lines=8> */
[----:B-1----:R-:W-:Y:S02]  /*a6f0*/  FSEL R141, R79, RZ, !P4 ;  /* 0x000000ff4f8d7208 */ /* 0x002fe40006000000 */
[----:B------:R-:W-:-:S03]  /*a700*/  SEL R127, RZ, 0x1, P4 ;  /* 0x00000001ff7f7807 */ /* 0x000fc60002000000 */
[----:B------:R-:W-:-:S07]  /*a710*/  @P0 FADD.FTZ R141, R78, R141 ;  /* 0x0000008d4e8d0221 */ /* 0x000fce0000010000 */
.L_x_17024:
[----:B------:R-:W-:Y:S05]  /*a720*/  BSYNC B0 ;  /* 0x0000000000007941 */ /* 0x000fea0003800000 */
.L_x_17022:
        /* <DEDUP_REMOVED lines=8> */
.L_x_17033:
        /* <DEDUP_REMOVED lines=12> */
.L_x_17036:
[----:B------:R-:W-:-:S07]  /*a870*/  IMAD.MOV.U32 R88, RZ, RZ, R124 ;  /* 0x000000ffff587224 */ /* 0x000fce00078e007c */
.L_x_17037:
[----:B------:R-:W-:Y:S05]  /*a880*/  BSYNC B1 ;  /* 0x0000000000017941 */ /* 0x000fea0003800000 */
.L_x_17035:
        /* <DEDUP_REMOVED lines=16> */
.L_x_17041:
[----:B------:R-:W-:Y:S05]  /*a990*/  BSYNC B2 ;  /* 0x0000000000027941 */ /* 0x000fea0003800000 */
.L_x_17040:
        /* <DEDUP_REMOVED lines=44> */
.L_x_17039:
[----:B------:R-:W-:Y:S05]  /*ac60*/  BSYNC B1 ;  /* 0x0000000000017941 */ /* 0x000fea0003800000 */
.L_x_17038:
        /* <DEDUP_REMOVED lines=11> */
.L_x_17034:
[----:B------:R-:W-:Y:S05]  /*ad20*/  BSYNC B0 ;  /* 0x0000000000007941 */ /* 0x000fea0003800000 */
.L_x_17032:
        /* <DEDUP_REMOVED lines=8> */
.L_x_17043:
        /* <DEDUP_REMOVED lines=12> */
.L_x_17046:
[----:B------:R-:W-:-:S07]  /*ae70*/  MOV R88, R124 ;  /* 0x0000007c00587202 */ /* 0x000fce0000000f00 */
.L_x_17047:
[----:B------:R-:W-:Y:S05]  /*ae80*/  BSYNC B1 ;  /* 0x0000000000017941 */ /* 0x000fea0003800000 */
.L_x_17045:
        /* <DEDUP_REMOVED lines=16> */
.L_x_17051:
[----:B------:R-:W-:Y:S05]  /*af90*/  BSYNC B2 ;  /* 0x0000000000027941 */ /* 0x000fea0003800000 */
.L_x_17050:
        /* <DEDUP_REMOVED lines=44> */
.L_x_17049:
[----:B------:R-:W-:Y:S05]  /*b260*/  BSYNC B1 ;  /* 0x0000000000017941 */ /* 0x000fea0003800000 */
.L_x_17048:
        /* <DEDUP_REMOVED lines=11> */
.L_x_17044:
[----:B------:R-:W-:Y:S05]  /*b320*/  BSYNC B0 ;  /* 0x0000000000007941 */ /* 0x000fea0003800000 */
.L_x_17042:
        /* <DEDUP_REMOVED lines=8> */
.L_x_17053:
        /* <DEDUP_REMOVED lines=12> */
.L_x_17056:
[----:B------:R-:W-:-:S07]  /*b470*/  MOV R88, R124 ;  /* 0x0000007c00587202 */ /* 0x000fce0000000f00 */
.L_x_17057:
[----:B------:R-:W-:Y:S05]  /*b480*/  BSYNC B1 ;  /* 0x0000000000017941 */ /* 0x000fea0003800000 */
.L_x_17055:
        /* <DEDUP_REMOVED lines=16> */
.L_x_17061:
[----:B------:R-:W-:Y:S05]  /*b590*/  BSYNC B2 ;  /* 0x0000000000027941 */ /* 0x000fea0003800000 */
.L_x_17060:
        /* <DEDUP_REMOVED lines=44> */
.L_x_17059:
[----:B------:R-:W-:Y:S05]  /*b860*/  BSYNC B1 ;  /* 0x0000000000017941 */ /* 0x000fea0003800000 */
.L_x_17058:
        /* <DEDUP_REMOVED lines=11> */
.L_x_17054:
[----:B------:R-:W-:Y:S05]  /*b920*/  BSYNC B0 ;  /* 0x0000000000007941 */ /* 0x000fea0003800000 */
.L_x_17052:
        /* <DEDUP_REMOVED lines=8> */
.L_x_17063:
        /* <DEDUP_REMOVED lines=12> */
.L_x_17066:
[----:B------:R-:W-:-:S07]  /*ba70*/  IMAD.MOV.U32 R88, RZ, RZ, R124 ;  /* 0x000000ffff587224 */ /* 0x000fce00078e007c */
.L_x_17067:
[----:B------:R-:W-:Y:S05]  /*ba80*/  BSYNC B1 ;  /* 0x0000000000017941 */ /* 0x000fea0003800000 */
.L_x_17065:
        /* <DEDUP_REMOVED lines=16> */
.L_x_17071:
[----:B------:R-:W-:Y:S05]  /*bb90*/  BSYNC B2 ;  /* 0x0000000000027941 */ /* 0x000fea0003800000 */
.L_x_17070:
        /* <DEDUP_REMOVED lines=44> */
.L_x_17069:
[----:B------:R-:W-:Y:S05]  /*be60*/  BSYNC B1 ;  /* 0x0000000000017941 */ /* 0x000fea0003800000 */
.L_x_17068:
        /* <DEDUP_REMOVED lines=11> */
.L_x_17064:
[----:B------:R-:W-:Y:S05]  /*bf20*/  BSYNC B0 ;  /* 0x0000000000007941 */ /* 0x000fea0003800000 */
.L_x_17062:
        /* <DEDUP_REMOVED lines=8> */
.L_x_17073:
        /* <DEDUP_REMOVED lines=12> */
.L_x_17076:
[----:B------:R-:W-:-:S07]  /*c070*/  MOV R88, R124 ;  /* 0x0000007c00587202 */ /* 0x000fce0000000f00 */
.L_x_17077:
[----:B------:R-:W-:Y:S05]  /*c080*/  BSYNC B1 ;  /* 0x0000000000017941 */ /* 0x000fea0003800000 */
.L_x_17075:
        /* <DEDUP_REMOVED lines=16> */
.L_x_17081:
[----:B------:R-:W-:Y:S05]  /*c190*/  BSYNC B2 ;  /* 0x0000000000027941 */ /* 0x000fea0003800000 */
.L_x_17080:
        /* <DEDUP_REMOVED lines=43> */
.L_x_17079:
[----:B------:R-:W-:Y:S05]  /*c450*/  BSYNC B1 ;  /* 0x0000000000017941 */ /* 0x000fea0003800000 */
.L_x_17078:
        /* <DEDUP_REMOVED lines=11> */
.L_x_17074:
[----:B------:R-:W-:Y:S05]  /*c510*/  BSYNC B0 ;  /* 0x0000000000007941 */ /* 0x000fea0003800000 */
.L_x_17072:
        /* <DEDUP_REMOVED lines=8> */
.L_x_17083:
        /* <DEDUP_REMOVED lines=12> */
.L_x_17086:
[----:B------:R-:W-:-:S07]  /*c660*/  MOV R88, R124 ;  /* 0x0000007c00587202 */ /* 0x000fce0000000f00 */
.L_x_17087:
[----:B------:R-:W-:Y:S05]  /*c670*/  BSYNC B1 ;  /* 0x0000000000017941 */ /* 0x000fea0003800000 */
.L_x_17085:
        /* <DEDUP_REMOVED lines=16> */
.L_x_17091:
[----:B------:R-:W-:Y:S05]  /*c780*/  BSYNC B2 ;  /* 0x0000000000027941 */ /* 0x000fea0003800000 */
.L_x_17090:
        /* <DEDUP_REMOVED lines=43> */
.L_x_17089:
[----:B------:R-:W-:Y:S05]  /*ca40*/  BSYNC B1 ;  /* 0x0000000000017941 */ /* 0x000fea0003800000 */
.L_x_17088:
[----:B------:R-:W-:Y:S02]  /*ca50*/  I2FP.F32.U32 R77, R88 ;  /* 0x00000058004d7245 */ /* 0x000fe40000201000 */
[----:B------:R-:W-:-:S05]  /*ca60*/  MOV R78, 0x2f800000 ;  /* 0x2f800000004e7802 */ /* 0x000fca0000000f00 */
        /* <DEDUP_REMOVED lines=9> */
.L_x_17084:
[----:B------:R-:W-:Y:S05]  /*cb00*/  BSYNC B0 ;  /* 0x0000000000007941 */ /* 0x000fea0003800000 */
.L_x_17082:
        /* <DEDUP_REMOVED lines=8> */
.L_x_17093:
        /* <DEDUP_REMOVED lines=12> */
.L_x_17096:
[----:B------:R-:W-:-:S07]  /*cc50*/  MOV R88, R124 ;  /* 0x0000007c00587202 */ /* 0x000fce0000000f00 */
.L_x_17097:
[----:B------:R-:W-:Y:S05]  /*cc60*/  BSYNC B1 ;  /* 0x0000000000017941 */ /* 0x000fea0003800000 */
.L_x_17095:
        /* <DEDUP_REMOVED lines=16> */
.L_x_17101:
[----:B------:R-:W-:Y:S05]  /*cd70*/  BSYNC B2 ;  /* 0x0000000000027941 */ /* 0x000fea0003800000 */
.L_x_17100:
        /* <DEDUP_REMOVED lines=42> */
[----:B------:R-:W-:-:S07]  /*d020*/  LOP3.LUT R126, R77, R184, R110, 0x96, !PT ;  /* 0x000000b84d7e7212 */ /* 0x000fce00078e966e */
.L_x_17099:
[----:B------:R-:W-:Y:S05]  /*d030*/  BSYNC B1 ;  /* 0x0000000000017941 */ /* 0x000fea0003800000 */
.L_x_17098:
[----:B------:R-:W-:Y:S02]  /*d040*/  I2FP.F32.U32 R76, R88 ;  /* 0x00000058004c7245 */ /* 0x000fe40000201000 */
[----:B------:R-:W-:-:S05]  /*d050*/  MOV R77, 0x2f800000 ;  /* 0x2f800000004d7802 */ /* 0x000fca0000000f00 */
[----:B------:R-:W-:Y:S01]  /*d060*/  FFMA.FTZ R76, R76, R77, 1.1641532182693481445e-10 ;  /* 0x2f0000004c4c7423 */ /* 0x000fe2000001004d */
[----:B-----5:R-:W-:-:S04]  /*d070*/  HADD2.F32 R77, -RZ, R75.H1_H1 ;  /* 0x3000004bff4d7230 */ /* 0x020fc80000004100 */
[----:B------:R-:W-:Y:S01]  /*d080*/  FSETP.GTU.FTZ.AND P3, PT, R76, UR8, PT ;  /* 0x000000084c007c0b */ /* 0x000fe2000bf7c000 */
[----:B------:R-:W-:Y:S01]  /*d090*/  FMUL.FTZ R77, R77, UR11 ;  /* 0x0000000b4d4d7c20 */ /* 0x000fe20008410000 */
[----:B------:R-:W-:Y:S02]  /*d0a0*/  @P0 HADD2.F32 R76, -RZ, R71.H1_H1 ;  /* 0x30000047ff4c0230 */ /* 0x000fe40000004100 */
[----:B------:R-:W-:Y:S01]  /*d0b0*/  SEL R118, RZ, 0x1, P3 ;  /* 0x00000001ff767807 */ /* 0x000fe20001800000 */
[----:B------:R-:W-:-:S05]  /*d0c0*/  FMUL.FTZ R77, R77, UR10 ;  /* 0x0000000a4d4d7c20 */ /* 0x000fca0008410000 */
[----:B------:R-:W-:-:S05]  /*d0d0*/  FSEL R185, R77, RZ, !P3 ;  /* 0x000000ff4db97208 */ /* 0x000fca0005800000 */
[----:B------:R-:W-:-:S07]  /*d0e0*/  @P0 FADD.FTZ R185, R76, R185 ;  /* 0x000000b94cb90221 */ /* 0x000fce0000010000 */
.L_x_17094:
[----:B------:R-:W-:Y:S05]  /*d0f0*/  BSYNC B0 ;  /* 0x0000000000007941 */ /* 0x000fea0003800000 */
.L_x_17092:
        /* <DEDUP_REMOVED lines=58> */
.L_x_17103:
[----:B------:R-:W-:Y:S05]  /*d4a0*/  BSYNC B0 ;  /* 0x0000000000007941 */ /* 0x000fea0003800000 */
.L_x_17102:
        /* <DEDUP_REMOVED lines=93> */
.L_x_17118:
[----:B------:R-:W2:Y:S01]  /*da80*/  @!P2 S2R R81, SR_CgaCtaId ;  /* 0x000000000051a919 */ /* 0x000ea20000008800 */
[----:B------:R-:W-:Y:S01]  /*da90*/  @!P2 MOV R0, 0x400 ;  /* 0x000004000000a802 */ /* 0x000fe20000000f00 */
[----:B-1----:R-:W-:Y:S01]  /*daa0*/  FADD.FTZ R77, R86, R85 ;  /* 0x00000055564d7221 */ /* 0x002fe20000010000 */
[----:B------:R-:W-:Y:S01]  /*dab0*/  LOP3.LUT R79, R79, 0x7, RZ, 0xc0, !PT ;  /* 0x000000074f4f7812 */ /* 0x000fe200078ec0ff */
[----:B------:R-:W-:Y:S05]  /*dac0*/  WARPSYNC.ALL ;  /* 0x0000000000007948 */ /* 0x000fea0003800000 */
[----:B--2---:R-:W-:Y:S02]  /*dad0*/  @!P2 LEA R81, R81, R0, 0x18 ;  /* 0x000000005151a211 */ /* 0x004fe400078ec0ff */
        /* <DEDUP_REMOVED lines=20> */
[----:B------:R-:W-:-:S05]  /*dc20*/  IADD3 R81, R81, R0, RZ ;  /* 0x0000000051517210 */ /* 0x000fca0007ffe0ff */
        /* <DEDUP_REMOVED lines=16> */
[----:B------:R-:W-:Y:S02]  /*dd30*/  IMAD.IADD R85, R81, 0x1, R0 ;  /* 0x0000000151557824 */ /* 0x000fe400078e0200 */
[----:B------:R-:W0:Y:S03]  /*dd40*/  SHFL.DOWN PT, R76, R189, 0x2, 0x1f ;  /* 0x08401f00bd4c7f89 */ /* 0x000e2600000e0000 */
[----:B------:R-:W-:Y:S01]  /*dd50*/  I2FP.F32.S32 R86, R85 ;  /* 0x0000005500567245 */ /* 0x000fe20000201400 */
[----:B------:R-:W2:Y:S03]  /*dd60*/  SHFL.DOWN PT, R77, R78, 0x2, 0x1f ;  /* 0x08401f004e4d7f89 */ /* 0x000ea600000e0000 */
[----:B------:R-:W3:Y:S01]  /*dd70*/  MUFU.RCP R0, R86 ;  /* 0x0000005600007308 */ /* 0x000ee20000001000 */
        /* <DEDUP_REMOVED lines=93> */
[C---:B------:R-:W-:Y:S01]  /*e350*/  FMUL.FTZ R0, R156.reuse, R89 ;  /* 0x000000599c007220 */ /* 0x040fe20000410000 */
[C---:B------:R-:W-:Y:S01]  /*e360*/  IADD3 R137, R83.reuse, 0x200, RZ ;  /* 0x0000020053897810 */ /* 0x040fe20007ffe0ff */
[C---:B------:R-:W-:Y:S01]  /*e370*/  VIADD R135, R83.reuse, 0x100 ;  /* 0x0000010053877836 */ /* 0x040fe20000000000 */
[----:B------:R-:W-:Y:S01]  /*e380*/  IADD3 R139, R83, 0x300, RZ ;  /* 0x00000300538b7810 */ /* 0x000fe20007ffe0ff */
[----:B------:R-:W-:Y:S01]  /*e390*/  FFMA.FTZ R80, R35, R80, R67 ;  /* 0x0000005023507223 */ /* 0x000fe20000010043 */
[----:B------:R-:W-:Y:S01]  /*e3a0*/  F2FP.F16.F32.PACK_AB R78, R81, R78 ;  /* 0x0000004e514e723e */ /* 0x000fe200000000ff */
        /* <DEDUP_REMOVED lines=21> */
[----:B------:R-:W-:Y:S01]  /*e500*/  F2FP.F16.F32.PACK_AB R77, R80, R77 ;  /* 0x0000004d504d723e */ /* 0x000fe200000000ff */
        /* <DEDUP_REMOVED lines=46> */
[----:B------:R-:W-:Y:S02]  /*e7f0*/  F2FP.F16.F32.PACK_AB R91, R156, R91 ;  /* 0x0000005b9c5b723e */ /* 0x000fe400000000ff */
[----:B------:R-:W-:Y:S01]  /*e800*/  F2FP.F16.F32.PACK_AB R90, R131, R90 ;  /* 0x0000005a835a723e */ /* 0x000fe200000000ff */
[----:B------:R0:W-:Y:S01]  /*e810*/  STG.E.128 desc[UR4][R136.64], R84 ;  /* 0x0000005488007986 */ /* 0x0001e2000c101d04 */
[----:B------:R-:W-:-:S02]  /*e820*/  F2FP.F16.F32.PACK_AB R89, R152, R175 ;  /* 0x000000af9859723e */ /* 0x000fc400000000ff */
[----:B------:R-:W-:-:S05]  /*e830*/  F2FP.F16.F32.PACK_AB R88, R129, R88 ;  /* 0x000000588158723e */ /* 0x000fca00000000ff */
[----:B------:R0:W-:Y:S02]  /*e840*/  STG.E.128 desc[UR4][R138.64], R88 ;  /* 0x000000588a007986 */ /* 0x0001e4000c101d04 */
.L_x_17106:
[----:B------:R-:W-:Y:S05]  /*e850*/  BSYNC B0 ;  /* 0x0000000000007941 */ /* 0x000fea0003800000 */
.L_x_17105:
[----:B------:R-:W-:Y:S01]  /*e860*/  VIADD R93, R93, UR12 ;  /* 0x0000000c5d5d7c36 */ /* 0x000fe20008000000 */
[----:B------:R-:W-:-:S04]  /*e870*/  SEL R0, RZ, 0x1, P0 ;  /* 0x00000001ff007807 */ /* 0x000fc80000000000 */
[----:B------:R-:W-:-:S13]  /*e880*/  ISETP.GE.AND P2, PT, R93, UR13, PT ;  /* 0x0000000d5d007c0c */ /* 0x000fda000bf46270 */
[----:B------:R-:W-:Y:S05]  /*e890*/  @!P2 BRA `(.L_x_17107) ;  /* 0xffffff20000ca947 */ /* 0x000fea000383ffff */
[----:B------:R-:W-:Y:S05]  /*e8a0*/  EXIT ;  /* 0x000000000000794d */ /* 0x000fea0003800000 */
.L_x_17104:
[----:B------:R-:W-:Y:S01]  /*e8b0*/  HFMA2.MMA R134, -RZ, RZ, 0, 5.9604644775390625e-08 ;  /* 0x00000001ff867435 */ /* 0x000fe200000001ff */
[----:B------:R-:W-:Y:S01]  /*e8c0*/  MOV R187, R88 ;  /* 0x0000005800bb7202 */ /* 0x000fe20000000f00 */
[----:B------:R-:W-:Y:S01]  /*e8d0*/  IMAD.MOV.U32 R189, RZ, RZ, 0x1f ;  /* 0x0000001fffbd7424 */ /* 0x000fe200078e00ff */
[----:B------:R-:W-:-:S08]  /*e8e0*/  MOV R90, 0xffffffff ;  /* 0xffffffff005a7802 */ /* 0x000fd00000000f00 */
[----:B0----5:R-:W-:Y:S05]  /*e8f0*/  WARPSYNC.COLLECTIVE R90, `(.L_x_17108) ;  /* 0x000000005a087348 */ /* 0x021fea0003c00000 */
[----:B------:R1:W2:Y:S02]  /*e900*/  SHFL.BFLY P3, R132, R187, R134, R189 ;  /* 0x0c000086bb847389 */ /* 0x0002a400000600bd */
[----:B012--5:R-:W-:Y:S01]  /*e910*/  ENDCOLLECTIVE ;  /* 0x000000000000791b */ /* 0x027fe20003800000 */
.L_x_17108:
[----:B------:R-:W-:Y:S01]  /*e920*/  HFMA2.MMA R134, -RZ, RZ, 0, 1.1920928955078125e-07 ;  /* 0x00000002ff867435 */ /* 0x000fe200000001ff */
[----:B------:R-:W-:-:S05]  /*e930*/  MOV R77, R132 ;  /* 0x00000084004d7202 */ /* 0x000fca0000000f00 */
[----:B------:R-:W-:-:S04]  /*e940*/  FADD.FTZ R77, R88, R77 ;  /* 0x0000004d584d7221 */ /* 0x000fc80000010000 */
[----:B------:R-:W-:-:S07]  /*e950*/  IMAD.MOV.U32 R187, RZ, RZ, R77 ;  /* 0x000000ffffbb7224 */ /* 0x000fce00078e004d */
[----:B------:R-:W-:Y:S05]  /*e960*/  WARPSYNC.COLLECTIVE R90, `(.L_x_17109) ;  /* 0x000000005a087348 */ /* 0x000fea0003c00000 */
[----:B------:R0:W1:Y:S02]  /*e970*/  SHFL.BFLY P3, R132, R187, R134, R189 ;  /* 0x0c000086bb847389 */ /* 0x00006400000600bd */
[----:B01----:R-:W-:Y:S01]  /*e980*/  ENDCOLLECTIVE ;  /* 0x000000000000791b */ /* 0x003fe20003800000 */
.L_x_17109:
[----:B------:R-:W-:Y:S01]  /*e990*/  HFMA2.MMA R134, -RZ, RZ, 0, 2.384185791015625e-07 ;  /* 0x00000004ff867435 */ /* 0x000fe200000001ff */
[----:B------:R-:W-:-:S05]  /*e9a0*/  MOV R0, R132 ;  /* 0x0000008400007202 */ /* 0x000fca0000000f00 */
[----:B------:R-:W-:-:S04]  /*e9b0*/  FADD.FTZ R80, R77, R0 ;  /* 0x000000004d507221 */ /* 0x000fc80000010000 */
[----:B------:R-:W-:-:S07]  /*e9c0*/  IMAD.MOV.U32 R187, RZ, RZ, R80 ;  /* 0x000000ffffbb7224 */ /* 0x000fce00078e0050 */
[----:B------:R-:W-:Y:S05]  /*e9d0*/  WARPSYNC.COLLECTIVE R90, `(.L_x_17110) ;  /* 0x000000005a087348 */ /* 0x000fea0003c00000 */
[----:B------:R0:W1:Y:S02]  /*e9e0*/  SHFL.BFLY P3, R132, R187, R134, R189 ;  /* 0x0c000086bb847389 */ /* 0x00006400000600bd */
[----:B01----:R-:W-:Y:S01]  /*e9f0*/  ENDCOLLECTIVE ;  /* 0x000000000000791b */ /* 0x003fe20003800000 */
.L_x_17110:
[----:B------:R-:W-:Y:S01]  /*ea00*/  HFMA2.MMA R134, -RZ, RZ, 0, 4.76837158203125e-07 ;  /* 0x00000008ff867435 */ /* 0x000fe200000001ff */
[----:B------:R-:W-:-:S05]  /*ea10*/  MOV R81, R132 ;  /* 0x0000008400517202 */ /* 0x000fca0000000f00 */
[----:B------:R-:W-:-:S04]  /*ea20*/  FADD.FTZ R81, R80, R81 ;  /* 0x0000005150517221 */ /* 0x000fc80000010000 */
[----:B------:R-:W-:-:S07]  /*ea30*/  IMAD.MOV.U32 R187, RZ, RZ, R81 ;  /* 0x000000ffffbb7224 */ /* 0x000fce00078e0051 */
[----:B------:R-:W-:Y:S05]  /*ea40*/  WARPSYNC.COLLECTIVE R90, `(.L_x_17111) ;  /* 0x000000005a087348 */ /* 0x000fea0003c00000 */
[----:B------:R0:W1:Y:S02]  /*ea50*/  SHFL.BFLY P3, R132, R187, R134, R189 ;  /* 0x0c000086bb847389 */ /* 0x00006400000600bd */
[----:B01----:R-:W-:Y:S01]  /*ea60*/  ENDCOLLECTIVE ;  /* 0x000000000000791b */ /* 0x003fe20003800000 */
.L_x_17111:
[----:B------:R-:W-:Y:S01]  /*ea70*/  HFMA2.MMA R134, -RZ, RZ, 0, 9.5367431640625e-07 ;  /* 0x00000010ff867435 */ /* 0x000fe200000001ff */
[----:B------:R-:W-:-:S05]  /*ea80*/  MOV R0, R132 ;  /* 0x0000008400007202 */ /* 0x000fca0000000f00 */
[----:B------:R-:W-:-:S04]  /*ea90*/  FADD.FTZ R85, R81, R0 ;  /* 0x0000000051557221 */ /* 0x000fc80000010000 */
[----:B------:R-:W-:-:S07]  /*eaa0*/  IMAD.MOV.U32 R187, RZ, RZ, R85 ;  /* 0x000000ffffbb7224 */ /* 0x000fce00078e0055 */
[----:B------:R-:W-:Y:S05]  /*eab0*/  WARPSYNC.COLLECTIVE R90, `(.L_x_17112) ;  /* 0x000000005a087348 */ /* 0x000fea0003c00000 */
[----:B------:R0:W1:Y:S02]  /*eac0*/  SHFL.BFLY P3, R132, R187, R134, R189 ;  /* 0x0c000086bb847389 */ /* 0x00006400000600bd */
[----:B01----:R-:W-:Y:S01]  /*ead0*/  ENDCOLLECTIVE ;  /* 0x000000000000791b */ /* 0x003fe20003800000 */
.L_x_17112:
        /* <DEDUP_REMOVED lines=72> */
.L_x_17113:
[----:B------:R-:W-:Y:S01]  /*ef60*/  HFMA2.MMA R134, -RZ, RZ, 0, 1.1920928955078125e-07 ;  /* 0x00000002ff867435 */ /* 0x000fe200000001ff */
[----:B------:R-:W-:-:S05]  /*ef70*/  MOV R77, R132 ;  /* 0x00000084004d7202 */ /* 0x000fca0000000f00 */
[----:B------:R-:W-:-:S04]  /*ef80*/  FADD.FTZ R77, R0, R77 ;  /* 0x0000004d004d7221 */ /* 0x000fc80000010000 */
[----:B------:R-:W-:-:S07]  /*ef90*/  IMAD.MOV.U32 R187, RZ, RZ, R77 ;  /* 0x000000ffffbb7224 */ /* 0x000fce00078e004d */
[----:B------:R-:W-:Y:S05]  /*efa0*/  WARPSYNC.COLLECTIVE R90, `(.L_x_17114) ;  /* 0x000000005a087348 */ /* 0x000fea0003c00000 */
[----:B------:R0:W1:Y:S02]  /*efb0*/  SHFL.BFLY P3, R132, R187, R134, R189 ;  /* 0x0c000086bb847389 */ /* 0x00006400000600bd */
[----:B01----:R-:W-:Y:S01]  /*efc0*/  ENDCOLLECTIVE ;  /* 0x000000000000791b */ /* 0x003fe20003800000 */
.L_x_17114:
[----:B------:R-:W-:Y:S01]  /*efd0*/  HFMA2.MMA R134, -RZ, RZ, 0, 2.384185791015625e-07 ;  /* 0x00000004ff867435 */ /* 0x000fe200000001ff */
[----:B------:R-:W-:-:S05]  /*efe0*/  MOV R80, R132 ;  /* 0x0000008400507202 */ /* 0x000fca0000000f00 */
[----:B------:R-:W-:-:S04]  /*eff0*/  FADD.FTZ R80, R77, R80 ;  /* 0x000000504d507221 */ /* 0x000fc80000010000 */
[----:B------:R-:W-:-:S07]  /*f000*/  IMAD.MOV.U32 R187, RZ, RZ, R80 ;  /* 0x000000ffffbb7224 */ /* 0x000fce00078e0050 */
[----:B------:R-:W-:Y:S05]  /*f010*/  WARPSYNC.COLLECTIVE R90, `(.L_x_17115) ;  /* 0x000000005a087348 */ /* 0x000fea0003c00000 */
[----:B------:R0:W1:Y:S02]  /*f020*/  SHFL.BFLY P3, R132, R187, R134, R189 ;  /* 0x0c000086bb847389 */ /* 0x00006400000600bd */
[----:B01----:R-:W-:Y:S01]  /*f030*/  ENDCOLLECTIVE ;  /* 0x000000000000791b */ /* 0x003fe20003800000 */
.L_x_17115:
[----:B------:R-:W-:Y:S01]  /*f040*/  HFMA2.MMA R134, -RZ, RZ, 0, 4.76837158203125e-07 ;  /* 0x00000008ff867435 */ /* 0x000fe200000001ff */
[----:B------:R-:W-:-:S05]  /*f050*/  MOV R81, R132 ;  /* 0x0000008400517202 */ /* 0x000fca0000000f00 */
[----:B------:R-:W-:-:S04]  /*f060*/  FADD.FTZ R81, R80, R81 ;  /* 0x0000005150517221 */ /* 0x000fc80000010000 */
[----:B------:R-:W-:-:S07]  /*f070*/  IMAD.MOV.U32 R187, RZ, RZ, R81 ;  /* 0x000000ffffbb7224 */ /* 0x000fce00078e0051 */
[----:B------:R-:W-:Y:S05]  /*f080*/  WARPSYNC.COLLECTIVE R90, `(.L_x_17116) ;  /* 0x000000005a087348 */ /* 0x000fea0003c00000 */
[----:B------:R0:W1:Y:S02]  /*f090*/  SHFL.BFLY P3, R132, R187, R134, R189 ;  /* 0x0c000086bb847389 */ /* 0x00006400000600bd */
[----:B01----:R-:W-:Y:S01]  /*f0a0*/  ENDCOLLECTIVE ;  /* 0x000000000000791b */ /* 0x003fe20003800000 */
.L_x_17116:
[----:B------:R-:W-:Y:S01]  /*f0b0*/  HFMA2.MMA R134, -RZ, RZ, 0, 9.5367431640625e-07 ;  /* 0x00000010ff867435 */ /* 0x000fe200000001ff */
[----:B------:R-:W-:-:S05]  /*f0c0*/  MOV R86, R132 ;  /* 0x0000008400567202 */ /* 0x000fca0000000f00 */
[----:B------:R-:W-:-:S04]  /*f0d0*/  FADD.FTZ R86, R81, R86 ;  /* 0x0000005651567221 */ /* 0x000fc80000010000 */
[----:B------:R-:W-:-:S07]  /*f0e0*/  IMAD.MOV.U32 R187, RZ, RZ, R86 ;  /* 0x000000ffffbb7224 */ /* 0x000fce00078e0056 */
[----:B------:R-:W-:Y:S05]  /*f0f0*/  WARPSYNC.COLLECTIVE R90, `(.L_x_17117) ;  /* 0x000000005a087348 */ /* 0x000fea0003c00000 */
[----:B------:R0:W1:Y:S02]  /*f100*/  SHFL.BFLY P3, R132, R187, R134, R189 ;  /* 0x0c000086bb847389 */ /* 0x00006400000600bd */
[----:B01----:R-:W-:Y:S01]  /*f110*/  ENDCOLLECTIVE ;  /* 0x000000000000791b */ /* 0x003fe20003800000 */
.L_x_17117:
[----:B------:R-:W-:Y:S01]  /*f120*/  MOV R85, R132 ;  /* 0x0000008400557202 */ /* 0x000fe20000000f00 */
[----:B------:R-:W-:Y:S06]  /*f130*/  BRA `(.L_x_17118) ;  /* 0xffffffe800507947 */ /* 0x000fec000383ffff */
.L_x_17119:
        /* <DEDUP_REMOVED lines=12> */
.L_x_30275:


//--------------------- .text._ZN10layer_norm13ln_fwd_kernelINS_13Kernel_traitsIf6__halfS2_S2_fjLj8192ELj1ELj1ELj8ELj16ENS_18Kernel_traits_baseILj8192EfS2_S2_S2_fjLj256EEEEELb1ELb1ELb0ELb0EEEvNS_9FwdParamsE --------------------------
	.section	.text._ZN10layer_norm13ln_fwd_kernelINS_13Kernel_traitsIf6__halfS2_S2_fjLj8192ELj1ELj1ELj8ELj16ENS_18Kernel_traits_baseILj8192EfS2_S2_S2_fjLj256EEEEELb1ELb1ELb0ELb0EEEvNS_9FwdParamsE,"ax",@progbits
	.align	128
        .global         _ZN10layer_norm13ln_fwd_kernelINS_13Kernel_traitsIf6__halfS2_S2_fjLj8192ELj1ELj1ELj8ELj16ENS_18Kernel_traits_baseILj8192EfS2_S2_S2_fjLj256EEEEELb1ELb1ELb0ELb0EEEvNS_9FwdParamsE
        .type           _ZN10layer_norm13ln_fwd_kernelINS_13Kernel_traitsIf6__halfS2_S2_fjLj8192ELj1ELj1ELj8ELj16ENS_18Kernel_traits_baseILj8192EfS2_S2_S2_fjLj256EEEEELb1ELb1ELb0ELb0EEEvNS_9FwdParamsE,@function
        .size           _ZN10layer_norm13ln_fwd_kernelINS_13Kernel_traitsIf6__halfS2_S2_fjLj8192ELj1ELj1ELj8ELj16ENS_18Kernel_traits_baseILj8192EfS2_S2_S2_fjLj256EEEEELb1ELb1ELb0ELb0EEEvNS_9FwdParamsE,(.L_x_30276 - _ZN10layer_norm13ln_fwd_kernelINS_13Kernel_traitsIf6__halfS2_S2_fjLj8192ELj1ELj1ELj8ELj16ENS_18Kernel_traits_baseILj8192EfS2_S2_S2_fjLj256EEEEELb1ELb1ELb0ELb0EEEvNS_9FwdParamsE)
        .other          _ZN10layer_norm13ln_fwd_kernelINS_13Kernel_traitsIf6__halfS2_S2_fjLj8192ELj1ELj1ELj8ELj16ENS_18Kernel_traits_baseILj8192EfS2_S2_S2_fjLj256EEEEELb1ELb1ELb0ELb0EEEvNS_9FwdParamsE,@"STO_CUDA_ENTRY STV_DEFAULT"
_ZN10layer_norm13ln_fwd_kernelINS_13Kernel_traitsIf6__halfS2_S2_fjLj8192ELj1ELj1ELj8ELj16ENS_18Kernel_traits_baseILj8192EfS2_S2_S2_fjLj256EEEEELb1ELb1ELb0ELb0EEEvNS_9FwdParamsE:
.text._ZN10layer_norm13ln_fwd_kernelINS_13Kernel_traitsIf6__halfS2_S2_fjLj8192ELj1ELj1ELj8ELj16ENS_18Kernel_traits_baseILj8192EfS2_S2_S2_fjLj256EEEEELb1ELb1ELb0ELb0EEEvNS_9FwdParamsE:
        /* <DEDUP_REMOVED lines=13> */
[----:B------:R-:W0:Y:S01]  /*00d0*/  LDC R117, c[0x0][RZ] ;  /* 0x00000000ff757b82 */ /* 0x000e220000000800 */
[----:B-1----:R-:W-:-:S07]  /*00e0*/  @P0 IMAD.MOV.U32 R5, RZ, RZ, R143 ;  /* 0x000000ffff050224 */ /* 0x002fce00078e008f */
[----:B------:R-:W1:Y:S01]  /*00f0*/  LDC R11, c[0x0][0x218] ;  /* 0x00008600ff0b7b82 */ /* 0x000e620000000800 */
[----:B------:R-:W3:Y:S07]  /*0100*/  @P0 LDG.E.64 R4, desc[UR4][R4.64] ;  /* 0x0000000404040981 */ /* 0x000eee000c1e1b00 */
[----:B------:R-:W0:Y:S01]  /*0110*/  S2UR UR6, SR_CTAID.X ;  /* 0x00000000000679c3 */ /* 0x000e220000002500 */
[----:B--2---:R-:W-:Y:S01]  /*0120*/  LOP3.LUT R85, R116, 0xff, RZ, 0xc0, !PT ;  /* 0x000000ff74557812 */ /* 0x004fe200078ec0ff */
[----:B0-----:R-:W-:Y:S01]  /*0130*/  IMAD R117, R117, UR6, R116 ;  /* 0x0000000675757c24 */ /* 0x001fe2000f8e0274 */
[----:B-1----:R-:W-:-:S02]  /*0140*/  SHF.R.S32.HI R0, RZ, 0x1f, R11 ;  /* 0x0000001fff007819 */ /* 0x002fc4000001140b */
[----:B------:R-:W-:Y:S02]  /*0150*/  LOP3.LUT R127, R85, 0xff, RZ, 0x3c, !PT ;  /* 0x000000ff557f7812 */ /* 0x000fe400078e3cff */
[----:B------:R-:W-:-:S04]  /*0160*/  LEA.HI R112, R0, R11, RZ, 0x3 ;  /* 0x0000000b00707211 */ /* 0x000fc800078f18ff */
[----:B------:R-:W-:-:S04]  /*0170*/  LEA.HI.SX32 R127, R112, R127, 0x1d ;  /* 0x0000007f707f7211 */ /* 0x000fc800078feaff */
[C---:B------:R-:W-:Y:S02]  /*0180*/  LOP3.LUT P5, RZ, R127.reuse, 0xffffff00, RZ, 0xc0, !PT ;  /* 0xffffff007fff7812 */ /* 0x040fe400078ac0ff */
[C---:B------:R-:W-:Y:S02]  /*0190*/  ISETP.GE.U32.AND P4, PT, R127.reuse, 0x200, PT ;  /* 0x000002007f00780c */ /* 0x040fe40003f86070 */
[----:B------:R-:W-:Y:S02]  /*01a0*/  LOP3.LUT R156, R156, 0xfffffff7, RZ, 0xc0, !PT ;  /* 0xfffffff79c9c7812 */ /* 0x000fe400078ec0ff */
[----:B------:R-:W-:-:S07]  /*01b0*/  ISETP.GE.U32.AND P3, PT, R127, 0x300, PT ;  /* 0x000003007f00780c */ /* 0x000fce0003f66070 */
[----:B------:R-:W-:-:S04]  /*01c0*/  @P5 LOP3.LUT R156, R156, 0x8, RZ, 0xfc, !PT ;  /* 0x000000089c9c5812 */ /* 0x000fc800078efcff */
[----:B------:R-:W-:-:S04]  /*01d0*/  LOP3.LUT R156, R156, 0xffffff7f, RZ, 0xc0, !PT ;  /* 0xffffff7f9c9c7812 */ /* 0x000fc800078ec0ff */
[----:B------:R-:W-:Y:S02]  /*01e0*/  @P4 LOP3.LUT R156, R156, 0x80, RZ, 0xfc, !PT ;  /* 0x000000809c9c4812 */ /* 0x000fe400078efcff */
[----:B------:R-:W-:Y:S02]  /*01f0*/  ISETP.GE.U32.AND P2, PT, R127, 0x400, PT ;  /* 0x000004007f00780c */ /* 0x000fe40003f46070 */
[----:B------:R-:W-:-:S04]  /*0200*/  LOP3.LUT R156, R156, 0xffffffbf, RZ, 0xc0, !PT ;  /* 0xffffffbf9c9c7812 */ /* 0x000fc800078ec0ff */
[----:B------:R-:W-:Y:S01]  /*0210*/  @P3 LOP3.LUT R156, R156, 0x40, RZ, 0xfc, !PT ;  /* 0x000000409c9c3812 */ /* 0x000fe200078efcff */
[----:B------:R-:W-:Y:S01]  /*0220*/  BSSY B0, `(.L_x_17120) ;  /* 0x000003f000007945 */ /* 0x000fe20003800000 */
[----:B------:R-:W-:Y:S02]  /*0230*/  LEA.HI R131, R116, UR6, RZ, 0x18 ;  /* 0x0000000674837c11 */ /* 0x000fe4000f8fc0ff */
[----:B------:R-:W-:-:S04]  /*0240*/  LOP3.LUT R156, R156, 0xffffffdf, RZ, 0xc0, !PT ;  /* 0xffffffdf9c9c7812 */ /* 0x000fc800078ec0ff */
[----:B------:R-:W-:Y:S01]  /*0250*/  @P2 LOP3.LUT R156, R156, 0x20, RZ, 0xfc, !PT ;  /* 0x000000209c9c2812 */ /* 0x000fe200078efcff */
[----:B----4-:R-:W-:Y:S01]  /*0260*/  VIADD R120, R3, 0xbb67ae85 ;  /* 0xbb67ae8503787836 */ /* 0x010fe20000000000 */
[----:B---3--:R-:W-:Y:S01]  /*0270*/  @P0 IADD3 R142, P1, R4, R7, RZ ;  /* 0x00000007048e0210 */ /* 0x008fe20007f3e0ff */
[----:B------:R-:W-:-:S03]  /*0280*/  IMAD.WIDE.U32 R6, R117, -0x326172a9, RZ ;  /* 0xcd9e8d5775067825 */ /* 0x000fc600078e00ff */
[----:B------:R-:W-:-:S04]  /*0290*/  @P0 IADD3.X R143, RZ, R5, RZ, P1, !PT ;  /* 0x00000005ff8f0210 */ /* 0x000fc80000ffe4ff */
[--C-:B------:R-:W-:Y:S02]  /*02a0*/  SHF.R.U64 R118, R142, 0x2, R143.reuse ;  /* 0x000000028e767819 */ /* 0x100fe4000000128f */
[----:B------:R-:W-:-:S03]  /*02b0*/  SHF.R.U32.HI R119, RZ, 0x2, R143 ;  /* 0x00000002ff777819 */ /* 0x000fc6000001168f */
[----:B------:R-:W-:Y:S01]  /*02c0*/  IMAD.WIDE.U32 R4, R118, -0x2daee0ad, RZ ;  /* 0xd2511f5376047825 */ /* 0x000fe200078e00ff */
[----:B------:R-:W-:-:S04]  /*02d0*/  LOP3.LUT R8, R7, R119, R2, 0x96, !PT ;  /* 0x0000007707087212 */ /* 0x000fc800078e9602 */
[----:B------:R-:W-:Y:S01]  /*02e0*/  LOP3.LUT R5, R5, R3, RZ, 0x3c, !PT ;  /* 0x0000000305057212 */ /* 0x000fe200078e3cff */
[----:B------:R-:W-:Y:S01]  /*02f0*/  IMAD.WIDE.U32 R8, R8, -0x2daee0ad, RZ ;  /* 0xd2511f5308087825 */ /* 0x000fe200078e00ff */
[----:B------:R-:W-:-:S04]  /*0300*/  IADD3 R121, R2, -0x61c88647, RZ ;  /* 0x9e3779b902797810 */ /* 0x000fc80007ffe0ff */
[----:B------:R-:W-:Y:S01]  /*0310*/  LOP3.LUT R7, R9, R4, R120, 0x96, !PT ;  /* 0x0000000409077212 */ /* 0x000fe200078e9678 */
[----:B------:R-:W-:-:S04]  /*0320*/  IMAD.WIDE.U32 R4, R5, -0x326172a9, RZ ;  /* 0xcd9e8d5705047825 */ /* 0x000fc800078e00ff */
[----:B------:R-:W-:Y:S01]  /*0330*/  VIADD R122, R2, 0x3c6ef372 ;  /* 0x3c6ef372027a7836 */ /* 0x000fe20000000000 */
[----:B------:R-:W-:Y:S01]  /*0340*/  LOP3.LUT R5, R5, R121, R6, 0x96, !PT ;  /* 0x0000007905057212 */ /* 0x000fe200078e9606 */
[----:B------:R-:W-:Y:S01]  /*0350*/  IMAD.WIDE.U32 R6, R7, -0x326172a9, RZ ;  /* 0xcd9e8d5707067825 */ /* 0x000fe200078e00ff */
[----:B------:R-:W-:-:S04]  /*0360*/  IADD3 R123, R3, 0x76cf5d0a, RZ ;  /* 0x76cf5d0a037b7810 */ /* 0x000fc80007ffe0ff */
[----:B------:R-:W-:Y:S01]  /*0370*/  LOP3.LUT R9, R7, R4, R122, 0x96, !PT ;  /* 0x0000000407097212 */ /* 0x000fe200078e967a */
[----:B------:R-:W-:-:S04]  /*0380*/  IMAD.WIDE.U32 R4, R5, -0x2daee0ad, RZ ;  /* 0xd2511f5305047825 */ /* 0x000fc800078e00ff */
[----:B------:R-:W-:Y:S01]  /*0390*/  VIADD R124, R3, 0x32370b8f ;  /* 0x32370b8f037c7836 */ /* 0x000fe20000000000 */
[----:B------:R-:W-:Y:S01]  /*03a0*/  LOP3.LUT R5, R5, R8, R123, 0x96, !PT ;  /* 0x0000000805057212 */ /* 0x000fe200078e967b */
[----:B------:R-:W-:Y:S01]  /*03b0*/  IMAD.WIDE.U32 R8, R9, -0x2daee0ad, RZ ;  /* 0xd2511f5309087825 */ /* 0x000fe200078e00ff */
        /* <DEDUP_REMOVED lines=9> */
[----:B------:R-:W-:Y:S01]  /*0450*/  VIADD R129, R3, 0xa9066899 ;  /* 0xa906689903817836 */ /* 0x000fe20000000000 */
[----:B------:R-:W-:Y:S01]  /*0460*/  LOP3.LUT R110, R5, R8, R128, 0x96, !PT ;  /* 0x00000008056e7212 */ /* 0x000fe200078e9680 */
[----:B------:R-:W-:Y:S01]  /*0470*/  IMAD.WIDE.U32 R108, R108, -0x2daee0ad, RZ ;  /* 0xd2511f536c6c7825 */ /* 0x000fe200078e00ff */
[----:B------:R-:W-:-:S03]  /*0480*/  IADD3 R130, R2, 0x1715609d, RZ ;  /* 0x1715609d02827810 */ /* 0x000fc60007ffe0ff */
[----:B------:R-:W-:Y:S01]  /*0490*/  IMAD.WIDE.U32 R110, R110, -0x326172a9, RZ ;  /* 0xcd9e8d576e6e7825 */ /* 0x000fe200078e00ff */
        /* <DEDUP_REMOVED lines=23> */
.L_x_17121:
[----:B------:R-:W-:Y:S05]  /*0610*/  BSYNC B0 ;  /* 0x0000000000007941 */ /* 0x000fea0003800000 */
.L_x_17120:
        /* <DEDUP_REMOVED lines=23> */
.L_x_17123:
[----:B------:R-:W-:Y:S05]  /*0790*/  BSYNC B0 ;  /* 0x0000000000007941 */ /* 0x000fea0003800000 */
.L_x_17122:
        /* <DEDUP_REMOVED lines=23> */
.L_x_17125:
[----:B------:R-:W-:Y:S05]  /*0910*/  BSYNC B0 ;  /* 0x0000000000007941 */ /* 0x000fea0003800000 */
.L_x_17124:
        /* <DEDUP_REMOVED lines=22> */
.L_x_17127:
[----:B------:R-:W-:Y:S05]  /*0a80*/  BSYNC B0 ;  /* 0x0000000000007941 */ /* 0x000fea0003800000 */
.L_x_17126:
[----:B------:R-:W-:Y:S01]  /*0a90*/  ULDC UR6, c[0x0][0x214] ;  /* 0x0000850000067ab9 */ /* 0x000fe20000000800 */
[----:B---3--:R-:W-:Y:S01]  /*0aa0*/  LOP3.LUT R100, R111, R106, R130, 0x96, !PT ;  /* 0x0000006a6f647212 */ /* 0x008fe200078e9682 */
[----:B------:R-:W-:Y:S01]  /*0ab0*/  VIADD R132, R2, 0xb54cda56 ;  /* 0xb54cda5602847836 */ /* 0x000fe20000000000 */
[----:B------:R-:W-:Y:S01]  /*0ac0*/  ISETP.GE.AND P0, PT, R131, UR6, PT ;  /* 0x0000000683007c0c */ /* 0x000fe2000bf06270 */
[----:B------:R-:W-:Y:S01]  /*0ad0*/  IMAD.WIDE.U32 R102, R0, -0x326172a9, RZ ;  /* 0xcd9e8d5700667825 */ /* 0x000fe200078e00ff */
[----:B------:R-:W-:Y:S02]  /*0ae0*/  IADD3 R133, R3, 0x646e171e, RZ ;  /* 0x646e171e03857810 */ /* 0x000fe40007ffe0ff */
[----:B------:R-:W-:Y:S01]  /*0af0*/  IADD3 R135, R2, 0x5384540f, RZ ;  /* 0x5384540f02877810 */ /* 0x000fe20007ffe0ff */
[----:B------:R-:W-:Y:S01]  /*0b00*/  IMAD.WIDE.U32 R100, R100, -0x2daee0ad, RZ ;  /* 0xd2511f5364647825 */ /* 0x000fe200078e00ff */
[----:B------:R-:W-:-:S03]  /*0b10*/  LOP3.LUT R104, R103, R110, R132, 0x96, !PT ;  /* 0x0000006e67687212 */ /* 0x000fc600078e9684 */
[----:B------:R-:W-:Y:S01]  /*0b20*/  VIADD R134, R3, 0x1fd5c5a3 ;  /* 0x1fd5c5a303867836 */ /* 0x000fe20000000000 */
[----:B------:R-:W-:-:S03]  /*0b30*/  LOP3.LUT R106, R101, R108, R133, 0x96, !PT ;  /* 0x0000006c656a7212 */ /* 0x000fc600078e9685 */
[----:B------:R-:W-:Y:S05]  /*0b40*/  @P0 EXIT ;  /* 0x000000000000094d */ /* 0x000fea0003800000 */
        /* <DEDUP_REMOVED lines=9> */
[----:B------:R-:W-:Y:S01]  /*0be0*/  HFMA2.MMA R145, -RZ, RZ, 0, 0 ;  /* 0x00000000ff917435 */ /* 0x000fe200000001ff */
[----:B------:R-:W-:Y:S01]  /*0bf0*/  VIADDMNMX R100, R0, -R101, RZ, !PT ;  /* 0x8000006500647246 */ /* 0x000fe200078001ff */
[C---:B------:R-:W-:Y:S01]  /*0c00*/  VIADD R137, R2.reuse, 0xf1bbcdc8 ;  /* 0xf1bbcdc802897836 */ /* 0x040fe20000000000 */
[----:B------:R-:W-:Y:S01]  /*0c10*/  SHF.R.U32.HI R112, RZ, 0x3, R112 ;  /* 0x00000003ff707819 */ /* 0x000fe20000011670 */
[----:B------:R-:W-:Y:S01]  /*0c20*/  VIADD R139, R2, 0x8ff34781 ;  /* 0x8ff34781028b7836 */ /* 0x000fe20000000000 */
[----:B------:R-:W-:Y:S01]  /*0c30*/  ISETP.NE.U32.AND P0, PT, RZ, UR6, PT ;  /* 0x00000006ff007c0c */ /* 0x000fe2000bf05070 */
[----:B------:R-:W-:Y:S01]  /*0c40*/  ULDC.U8 UR6, c[0x0][0x2a0] ;  /* 0x0000a80000067ab9 */ /* 0x000fe20000000000 */
[----:B------:R-:W-:Y:S01]  /*0c50*/  LOP3.LUT R105, R107, R102, R135, 0x96, !PT ;  /* 0x000000666b697212 */ /* 0x000fe200078e9687 */
[----:B------:R-:W-:Y:S01]  /*0c60*/  ULDC UR13, c[0x0][0x218] ;  /* 0x00008600000d7ab9 */ /* 0x000fe20000000800 */
[----:B------:R-:W-:Y:S01]  /*0c70*/  VIADDMNMX R102, R0, -R103, RZ, !PT ;  /* 0x8000006700667246 */ /* 0x000fe200078001ff */
[----:B------:R-:W-:Y:S01]  /*0c80*/  IMAD.HI.U32 R0, R108, -0x326172a9, RZ ;  /* 0xcd9e8d576c007827 */ /* 0x000fe200078e00ff */
[----:B------:R-:W-:Y:S01]  /*0c90*/  LOP3.LUT R103, R112, 0x1fffffe0, RZ, 0xc0, !PT ;  /* 0x1fffffe070677812 */ /* 0x000fe200078ec0ff */
[----:B------:R-:W-:Y:S01]  /*0ca0*/  ULDC UR12, c[0x0][0x290] ;  /* 0x0000a400000c7ab9 */ /* 0x000fe20000000800 */
[----:B------:R-:W-:Y:S01]  /*0cb0*/  VIMNMX R100, R100, 0x20, PT ;  /* 0x0000002064647848 */ /* 0x000fe20003fe0100 */
[----:B------:R-:W-:Y:S01]  /*0cc0*/  IMAD.HI.U32 R101, R105, -0x2daee0ad, RZ ;  /* 0xd2511f5369657827 */ /* 0x000fe200078e00ff */
[----:B------:R-:W-:Y:S01]  /*0cd0*/  ISETP.NE.AND.EX P0, PT, RZ, UR7, PT, P0 ;  /* 0x00000007ff007c0c */ /* 0x000fe2000bf05300 */
[----:B------:R-:W-:Y:S01]  /*0ce0*/  ULDC.64 UR8, c[0x0][0x238] ;  /* 0x00008e0000087ab9 */ /* 0x000fe20000000a00 */
[----:B------:R-:W-:Y:S01]  /*0cf0*/  IADD3 R100, R100, R103, RZ ;  /* 0x0000006764647210 */ /* 0x000fe20007ffe0ff */
[----:B------:R-:W-:Y:S01]  /*0d00*/  ULDC.64 UR10, c[0x0][0x240] ;  /* 0x00009000000a7ab9 */ /* 0x000fe20000000a00 */
[----:B------:R-:W-:Y:S01]  /*0d10*/  LOP3.LUT R156, R156, 0xffffffef, RZ, 0xc0, !PT ;  /* 0xffffffef9c9c7812 */ /* 0x000fe200078ec0ff */
[----:B------:R-:W-:Y:S01]  /*0d20*/  ULDC.64 UR14, c[0x0][0x210] ;  /* 0x00008400000e7ab9 */ /* 0x000fe20000000a00 */
[----:B------:R-:W-:-:S02]  /*0d30*/  SHF.L.U32 R100, R100, 0x3, RZ ;  /* 0x0000000364647819 */ /* 0x000fc400000006ff */
[----:B------:R-:W-:Y:S02]  /*0d40*/  IADD3 R136, R3, -0x24c28bd8, RZ ;  /* 0xdb3d742803887810 */ /* 0x000fe40007ffe0ff */
[----:B------:R-:W-:Y:S02]  /*0d50*/  I2FP.F32.U32 R100, R100 ;  /* 0x0000006400647245 */ /* 0x000fe40000201000 */
[----:B------:R-:W-:Y:S01]  /*0d60*/  LOP3.LUT R104, R101, R104, R136, 0x96, !PT ;  /* 0x0000006865687212 */ /* 0x000fe200078e9688 */
[----:B------:R-:W-:Y:S01]  /*0d70*/  IMAD R101, R105, -0x2daee0ad, RZ ;  /* 0xd2511f5369657824 */ /* 0x000fe200078e02ff */
[----:B------:R-:W-:Y:S01]  /*0d80*/  @P0 LOP3.LUT R156, R156, 0x10, RZ, 0xfc, !PT ;  /* 0x000000109c9c0812 */ /* 0x000fe200078efcff */
[----:B------:R3:W4:Y:S01]  /*0d90*/  MUFU.RCP R143, R100 ;  /* 0x00000064008f7308 */ /* 0x0007220000001000 */
[----:B------:R-:W-:Y:S01]  /*0da0*/  ISETP.NE.AND P0, PT, RZ, UR6, PT ;  /* 0x00000006ff007c0c */ /* 0x000fe2000bf05270 */
[----:B------:R-:W-:Y:S01]  /*0db0*/  IMAD.HI.U32 R141, R104, -0x326172a9, RZ ;  /* 0xcd9e8d57688d7827 */ /* 0x000fe200078e00ff */
[----:B------:R-:W-:Y:S01]  /*0dc0*/  LOP3.LUT R106, R0, R106, R137, 0x96, !PT ;  /* 0x0000006a006a7212 */ /* 0x000fe200078e9689 */
[----:B------:R-:W-:Y:S01]  /*0dd0*/  ULDC.64 UR6, c[0x0][0x230] ;  /* 0x00008c0000067ab9 */ /* 0x000fe20000000a00 */
[----:B------:R-:W-:Y:S01]  /*0de0*/  VIMNMX R102, R102, 0x20, PT ;  /* 0x0000002066667848 */ /* 0x000fe20003fe0100 */
[----:B------:R-:W-:Y:S01]  /*0df0*/  IMAD R0, R108, -0x326172a9, RZ ;  /* 0xcd9e8d576c007824 */ /* 0x000fe200078e02ff */
[----:B------:R-:W-:Y:S01]  /*0e00*/  IADD3 R138, R3, -0x695add53, RZ ;  /* 0x96a522ad038a7810 */ /* 0x000fe20007ffe0ff */
[----:B------:R-:W-:Y:S01]  /*0e10*/  IMAD.HI.U32 R140, R106, -0x2daee0ad, RZ ;  /* 0xd2511f536a8c7827 */ /* 0x000fe200078e00ff */
[----:B------:R-:W-:-:S02]  /*0e20*/  LOP3.LUT R156, R156, 0xfffffeff, RZ, 0xc0, !PT ;  /* 0xfffffeff9c9c7812 */ /* 0x000fc400078ec0ff */
[----:B------:R-:W-:Y:S01]  /*0e30*/  LOP3.LUT R141, R141, R0, R139, 0x96, !PT ;  /* 0x000000008d8d7212 */ /* 0x000fe200078e968b */
[----:B------:R-:W-:Y:S01]  /*0e40*/  IMAD.IADD R102, R103, 0x1, R102 ;  /* 0x0000000167667824 */ /* 0x000fe200078e0266 */
[----:B------:R-:W-:Y:S01]  /*0e50*/  LOP3.LUT R140, R140, R101, R138, 0x96, !PT ;  /* 0x000000658c8c7212 */ /* 0x000fe200078e968a */
[----:B------:R-:W-:Y:S01]  /*0e60*/  IMAD.MOV.U32 R0, RZ, RZ, 0x1 ;  /* 0x00000001ff007424 */ /* 0x000fe200078e00ff */
[----:B------:R-:W-:Y:S01]  /*0e70*/  LOP3.LUT R142, R142, 0x3, RZ, 0xc0, !PT ;  /* 0x000000038e8e7812 */ /* 0x000fe200078ec0ff */
[----:B------:R-:W-:Y:S01]  /*0e80*/  IMAD.SHL.U32 R144, R102, 0x8, RZ ;  /* 0x0000000866907824 */ /* 0x000fe200078e00ff */
[----:B------:R-:W-:Y:S01]  /*0e90*/  @P0 LOP3.LUT R156, R156, 0x100, RZ, 0xfc, !PT ;  /* 0x000001009c9c0812 */ /* 0x000fe200078efcff */
[----:B------:R-:W-:Y:S02]  /*0ea0*/  IMAD R146, R106, -0x2daee0ad, RZ ;  /* 0xd2511f536a927824 */ /* 0x000fe400078e02ff */
[----:B---34-:R-:W-:-:S07]  /*0eb0*/  IMAD R148, R104, -0x326172a9, RZ ;  /* 0xcd9e8d5768947824 */ /* 0x018fce00078e02ff */
.L_x_17369:
        /* <DEDUP_REMOVED lines=35> */
.L_x_17131:
[----:B------:R-:W-:-:S07]  /*10f0*/  MOV R154, R148 ;  /* 0x00000094009a7202 */ /* 0x000fce0000000f00 */
.L_x_17132:
[----:B------:R-:W-:Y:S05]  /*1100*/  BSYNC B1 ;  /* 0x0000000000017941 */ /* 0x000fea0003800000 */
.L_x_17130:
        /* <DEDUP_REMOVED lines=16> */
.L_x_17136:
[----:B------:R-:W-:Y:S05]  /*1210*/  BSYNC B2 ;  /* 0x0000000000027941 */ /* 0x000fea0003800000 */
.L_x_17135:
        /* <DEDUP_REMOVED lines=43> */
.L_x_17134:
[----:B------:R-:W-:Y:S05]  /*14d0*/  BSYNC B1 ;  /* 0x0000000000017941 */ /* 0x000fea0003800000 */
.L_x_17133:
[----:B------:R-:W3:Y:S01]  /*14e0*/  LDC R109, c[0x0][0x294] ;  /* 0x0000a500ff6d7b82 */ /* 0x000ee20000000800 */
[----:B------:R-:W-:Y:S01]  /*14f0*/  HFMA2.MMA R110, -RZ, RZ, 0.1171875, 0 ;  /* 0x2f800000ff6e7435 */ /* 0x000fe200000001ff */
[----:B------:R-:W-:Y:S01]  /*1500*/  I2FP.F32.U32 R113, R154 ;  /* 0x0000009a00717245 */ /* 0x000fe20000201000 */
[----:B-----5:R-:W-:Y:S01]  /*1510*/  HADD2.F32 R115, -RZ, R104.H0_H0 ;  /* 0x20000068ff737230 */ /* 0x020fe20000004100 */
[----:B------:R-:W-:Y:S01]  /*1520*/  LOP3.LUT R156, R156, 0xfffffffb, RZ, 0xc0, !PT ;  /* 0xfffffffb9c9c7812 */ /* 0x000fe200078ec0ff */
[----:B------:R-:W-:Y:S01]  /*1530*/  BSSY B1, `(.L_x_17137) ;  /* 0x0000017000017945 */ /* 0x000fe20003800000 */
[----:B------:R-:W-:Y:S02]  /*1540*/  VIADD R114, R111, 0x1 ;  /* 0x000000016f727836 */ /* 0x000fe40000000000 */
[----:B------:R-:W4:Y:S01]  /*1550*/  LDC R108, c[0x0][0x298] ;  /* 0x0000a600ff6c7b82 */ /* 0x000f220000000800 */
[----:B------:R-:W-:Y:S02]  /*1560*/  FMUL.FTZ R115, R115, R152 ;  /* 0x0000009873737220 */ /* 0x000fe40000410000 */
[----:B------:R-:W-:-:S05]  /*1570*/  FFMA.FTZ R112, R113, R110, 1.1641532182693481445e-10 ;  /* 0x2f00000071707423 */ /* 0x000fca000001006e */
[----:B---3--:R-:W-:Y:S01]  /*1580*/  FSETP.GTU.FTZ.AND P1, PT, R112, R109, PT ;  /* 0x0000006d7000720b */ /* 0x008fe20003f3c000 */
[----:B------:R-:W-:Y:S02]  /*1590*/  @P0 HADD2.F32 R112, -RZ, R100.H0_H0 ;  /* 0x20000064ff700230 */ /* 0x000fe40000004100 */
[----:B----4-:R-:W-:-:S10]  /*15a0*/  FMUL.FTZ R115, R115, R108 ;  /* 0x0000006c73737220 */ /* 0x010fd40000410000 */
        /* <DEDUP_REMOVED lines=14> */
.L_x_17138:
[----:B------:R-:W-:-:S07]  /*1690*/  IMAD.MOV.U32 R142, RZ, RZ, R148 ;  /* 0x000000ffff8e7224 */ /* 0x000fce00078e0094 */
.L_x_17139:
[----:B------:R-:W-:Y:S05]  /*16a0*/  BSYNC B1 ;  /* 0x0000000000017941 */ /* 0x000fea0003800000 */
.L_x_17137:
        /* <DEDUP_REMOVED lines=16> */
.L_x_17143:
[----:B------:R-:W-:Y:S05]  /*17b0*/  BSYNC B2 ;  /* 0x0000000000027941 */ /* 0x000fea0003800000 */
.L_x_17142:
        /* <DEDUP_REMOVED lines=44> */
.L_x_17141:
[----:B------:R-:W-:Y:S05]  /*1a80*/  BSYNC B1 ;  /* 0x0000000000017941 */ /* 0x000fea0003800000 */
.L_x_17140:
        /* <DEDUP_REMOVED lines=24> */
.L_x_17145:
[----:B------:R-:W-:-:S07]  /*1c10*/  MOV R104, R148 ;  /* 0x0000009400687202 */ /* 0x000fce0000000f00 */
.L_x_17146:
[----:B------:R-:W-:Y:S05]  /*1c20*/  BSYNC B1 ;  /* 0x0000000000017941 */ /* 0x000fea0003800000 */
.L_x_17144:
        /* <DEDUP_REMOVED lines=16> */
.L_x_17150:
[----:B------:R-:W-:Y:S05]  /*1d30*/  BSYNC B2 ;  /* 0x0000000000027941 */ /* 0x000fea0003800000 */
.L_x_17149:
        /* <DEDUP_REMOVED lines=44> */
.L_x_17148:
[----:B------:R-:W-:Y:S05]  /*2000*/  BSYNC B1 ;  /* 0x0000000000017941 */ /* 0x000fea0003800000 */
.L_x_17147:
        /* <DEDUP_REMOVED lines=22> */
.L_x_17152:
[----:B------:R-:W-:-:S07]  /*2170*/  IMAD.MOV.U32 R104, RZ, RZ, R148 ;  /* 0x000000ffff687224 */ /* 0x000fce00078e0094 */
.L_x_17153:
[----:B------:R-:W-:Y:S05]  /*2180*/  BSYNC B1 ;  /* 0x0000000000017941 */ /* 0x000fea0003800000 */
.L_x_17151:
        /* <DEDUP_REMOVED lines=16> */
.L_x_17157:
[----:B------:R-:W-:Y:S05]  /*2290*/  BSYNC B2 ;  /* 0x0000000000027941 */ /* 0x000fea0003800000 */
.L_x_17156:
        /* <DEDUP_REMOVED lines=44> */
.L_x_17155:
[----:B------:R-:W-:Y:S05]  /*2560*/  BSYNC B1 ;  /* 0x0000000000017941 */ /* 0x000fea0003800000 */
.L_x_17154:
        /* <DEDUP_REMOVED lines=22> */
.L_x_17159:
[----:B------:R-:W-:-:S07]  /*26d0*/  MOV R111, R148 ;  /* 0x00000094006f7202 */ /* 0x000fce0000000f00 */
.L_x_17160:
[----:B------:R-:W-:Y:S05]  /*26e0*/  BSYNC B1 ;  /* 0x0000000000017941 */ /* 0x000fea0003800000 */
.L_x_17158:
        /* <DEDUP_REMOVED lines=16> */
.L_x_17164:
[----:B------:R-:W-:Y:S05]  /*27f0*/  BSYNC B2 ;  /* 0x0000000000027941 */ /* 0x000fea0003800000 */
.L_x_17163:
        /* <DEDUP_REMOVED lines=44> */
.L_x_17162:
[----:B------:R-:W-:Y:S05]  /*2ac0*/  BSYNC B1 ;  /* 0x0000000000017941 */ /* 0x000fea0003800000 */
.L_x_17161:
        /* <DEDUP_REMOVED lines=22> */
.L_x_17166:
[----:B------:R-:W-:-:S07]  /*2c30*/  IMAD.MOV.U32 R111, RZ, RZ, R148 ;  /* 0x000000ffff6f7224 */ /* 0x000fce00078e0094 */
.L_x_17167:
[----:B------:R-:W-:Y:S05]  /*2c40*/  BSYNC B1 ;  /* 0x0000000000017941 */ /* 0x000fea0003800000 */
.L_x_17165:
        /* <DEDUP_REMOVED lines=16> */
.L_x_17171:
[----:B------:R-:W-:Y:S05]  /*2d50*/  BSYNC B2 ;  /* 0x0000000000027941 */ /* 0x000fea0003800000 */
.L_x_17170:
        /* <DEDUP_REMOVED lines=44> */
.L_x_17169:
[----:B------:R-:W-:Y:S05]  /*3020*/  BSYNC B1 ;  /* 0x0000000000017941 */ /* 0x000fea0003800000 */
.L_x_17168:
        /* <DEDUP_REMOVED lines=22> */
.L_x_17173:
[----:B------:R-:W-:-:S07]  /*3190*/  MOV R106, R148 ;  /* 0x00000094006a7202 */ /* 0x000fce0000000f00 */
.L_x_17174:
[----:B------:R-:W-:Y:S05]  /*31a0*/  BSYNC B1 ;  /* 0x0000000000017941 */ /* 0x000fea0003800000 */
.L_x_17172:
        /* <DEDUP_REMOVED lines=16> */
.L_x_17178:
[----:B------:R-:W-:Y:S05]  /*32b0*/  BSYNC B2 ;  /* 0x0000000000027941 */ /* 0x000fea0003800000 */
.L_x_17177:
        /* <DEDUP_REMOVED lines=44> */
.L_x_17176:
[----:B------:R-:W-:Y:S05]  /*3580*/  BSYNC B1 ;  /* 0x0000000000017941 */ /* 0x000fea0003800000 */
.L_x_17175:
        /* <DEDUP_REMOVED lines=22> */
.L_x_17180:
[----:B------:R-:W-:-:S07]  /*36f0*/  IMAD.MOV.U32 R106, RZ, RZ, R148 ;  /* 0x000000ffff6a7224 */ /* 0x000fce00078e0094 */
.L_x_17181:
[----:B------:R-:W-:Y:S05]  /*3700*/  BSYNC B1 ;  /* 0x0000000000017941 */ /* 0x000fea0003800000 */
.L_x_17179:
        /* <DEDUP_REMOVED lines=18> */
.L_x_17185:
[----:B------:R-:W-:Y:S05]  /*3830*/  BSYNC B2 ;  /* 0x0000000000027941 */ /* 0x000fea0003800000 */
.L_x_17184:
        /* <DEDUP_REMOVED lines=44> */
.L_x_17183:
[----:B------:R-:W-:Y:S05]  /*3b00*/  BSYNC B1 ;  /* 0x0000000000017941 */ /* 0x000fea0003800000 */
.L_x_17182:
[----:B------:R-:W-:Y:S01]  /*3b10*/  I2FP.F32.U32 R105, R106 ;  /* 0x0000006a00697245 */ /* 0x000fe20000201000 */
[----:B------:R-:W-:Y:S01]  /*3b20*/  HADD2.F32 R107, -RZ, R107.H1_H1 ;  /* 0x3000006bff6b7230 */ /* 0x000fe20000004100 */
[----:B------:R-:W-:Y:S01]  /*3b30*/  SEL R112, RZ, 0x100, P4 ;  /* 0x00000100ff707807 */ /* 0x000fe20002000000 */
[----:B------:R-:W-:Y:S01]  /*3b40*/  @P0 HADD2.F32 R106, -RZ, R103.H1_H1 ;  /* 0x30000067ff6a0230 */ /* 0x000fe20000004100 */
[----:B------:R-:W-:Y:S01]  /*3b50*/  SEL R113, RZ, 0x10000, P5 ;  /* 0x00010000ff717807 */ /* 0x000fe20002800000 */
[----:B------:R-:W-:Y:S01]  /*3b60*/  FFMA.FTZ R110, R105, R110, 1.1641532182693481445e-10 ;  /* 0x2f000000696e7423 */ /* 0x000fe2000001006e */
[----:B------:R-:W-:Y:S01]  /*3b70*/  FMUL.FTZ R107, R107, R152 ;  /* 0x000000986b6b7220 */ /* 0x000fe20000410000 */
[C---:B------:R-:W-:Y:S02]  /*3b80*/  LOP3.LUT P5, RZ, R156.reuse, 0x2, RZ, 0xc0, !PT ;  /* 0x000000029cff7812 */ /* 0x040fe400078ac0ff */
[----:B------:R-:W-:Y:S01]  /*3b90*/  LOP3.LUT P6, RZ, R156, 0x4, RZ, 0xc0, !PT ;  /* 0x000000049cff7812 */ /* 0x000fe200078cc0ff */
[----:B------:R-:W-:Y:S01]  /*3ba0*/  FMUL.FTZ R107, R107, R108 ;  /* 0x0000006c6b6b7220 */ /* 0x000fe20000410000 */
[----:B------:R-:W-:-:S02]  /*3bb0*/  FSETP.GTU.FTZ.AND P4, PT, R110, R109, PT ;  /* 0x0000006d6e00720b */ /* 0x000fc40003f9c000 */
[----:B------:R-:W-:Y:S02]  /*3bc0*/  SEL R108, RZ, 0x1, P1 ;  /* 0x00000001ff6c7807 */ /* 0x000fe40000800000 */
[----:B------:R-:W-:Y:S02]  /*3bd0*/  FSEL R104, R107, RZ, !P4 ;  /* 0x000000ff6b687208 */ /* 0x000fe40006000000 */
[----:B------:R-:W-:Y:S01]  /*3be0*/  SEL R110, RZ, 0x1, P5 ;  /* 0x00000001ff6e7807 */ /* 0x000fe20002800000 */
[----:B------:R-:W-:Y:S01]  /*3bf0*/  IMAD.WIDE.U32 R108, R108, 0x10000, RZ ;  /* 0x000100006c6c7825 */ /* 0x000fe200078e00ff */
[----:B------:R-:W-:-:S03]  /*3c00*/  SEL R211, RZ, 0x1, P3 ;  /* 0x00000001ffd37807 */ /* 0x000fc60001800000 */
[----:B------:R-:W-:Y:S01]  /*3c10*/  FMUL.FTZ R203, R27, R104 ;  /* 0x000000681bcb7220 */ /* 0x000fe20000410000 */
[----:B------:R-:W-:Y:S01]  /*3c20*/  SEL R104, RZ, 0x1, P2 ;  /* 0x00000001ff687807 */ /* 0x000fe20001000000 */
[----:B------:R-:W-:Y:S01]  /*3c30*/  IMAD.WIDE.U32 R110, R110, 0x100, RZ ;  /* 0x000001006e6e7825 */ /* 0x000fe200078e00ff */
[----:B------:R-:W-:-:S03]  /*3c40*/  SEL R107, RZ, 0x1, P6 ;  /* 0x00000001ff6b7807 */ /* 0x000fc60003000000 */
[----:B------:R-:W-:Y:S01]  /*3c50*/  @P0 FADD.FTZ R203, R106, R203 ;  /* 0x000000cb6acb0221 */ /* 0x000fe20000010000 */
[----:B------:R-:W-:Y:S01]  /*3c60*/  SEL R106, RZ, 0x1000000, P4 ;  /* 0x01000000ff6a7807 */ /* 0x000fe20002000000 */
[----:B------:R-:W-:Y:S01]  /*3c70*/  IMAD.WIDE.U32 R104, R104, 0x1000000, RZ ;  /* 0x0100000068687825 */ /* 0x000fe200078e00ff */
[----:B------:R-:W-:Y:S02]  /*3c80*/  IADD3 R154, R150, 0x100, RZ ;  /* 0x00000100969a7810 */ /* 0x000fe40007ffe0ff */
[----:B------:R-:W-:Y:S02]  /*3c90*/  LOP3.LUT R108, R110, R104, R108, 0xfe, !PT ;  /* 0x000000686e6c7212 */ /* 0x000fe400078efe6c */
[----:B------:R-:W-:Y:S02]  /*3ca0*/  LOP3.LUT R104, R112, R106, R113, 0xfe, !PT ;  /* 0x0000006a70687212 */ /* 0x000fe400078efe71 */
[----:B------:R-:W-:Y:S02]  /*3cb0*/  LEA R112, P0, R150, UR8, 0x4 ;  /* 0x0000000896707c11 */ /* 0x000fe4000f8020ff */
[----:B------:R-:W-:-:S02]  /*3cc0*/  LOP3.LUT R211, R105, R104, R211, 0xfe, !PT ;  /* 0x0000006869d37212 */ /* 0x000fc400078efed3 */
[C---:B------:R-:W-:Y:S02]  /*3cd0*/  LEA.HI.X R113, R150.reuse, UR9, RZ, 0x4, P0 ;  /* 0x0000000996717c11 */ /* 0x040fe400080f24ff */
[----:B------:R-:W-:Y:S02]  /*3ce0*/  LEA R114, P0, R150, UR10, 0x3 ;  /* 0x0000000a96727c11 */ /* 0x000fe4000f8018ff */
[----:B------:R-:W-:Y:S02]  /*3cf0*/  LOP3.LUT R108, R108, R107, RZ, 0xfc, !PT ;  /* 0x0000006b6c6c7212 */ /* 0x000fe400078efcff */
[----:B------:R-:W-:Y:S02]  /*3d00*/  F2FP.F16.F32.PACK_AB R106, R189, R171 ;  /* 0x000000abbd6a723e */ /* 0x000fe400000000ff */
[----:B------:R-:W-:Y:S02]  /*3d10*/  F2FP.F16.F32.PACK_AB R105, R173, R155 ;  /* 0x0000009bad69723e */ /* 0x000fe400000000ff */
[----:B------:R-:W-:-:S02]  /*3d20*/  F2FP.F16.F32.PACK_AB R104, R157, R147 ;  /* 0x000000939d68723e */ /* 0x000fc400000000ff */
[----:B------:R-:W-:Y:S02]  /*3d30*/  F2FP.F16.F32.PACK_AB R107, R203, R187 ;  /* 0x000000bbcb6b723e */ /* 0x000fe400000000ff */
[----:B------:R-:W-:Y:S02]  /*3d40*/  LEA.HI.X R115, R150, UR11, RZ, 0x3, P0 ;  /* 0x0000000b96737c11 */ /* 0x000fe400080f1cff */
[----:B------:R-:W-:Y:S01]  /*3d50*/  LOP3.LUT R109, R111, R211, R109, 0xfe, !PT ;  /* 0x000000d36f6d7212 */ /* 0x000fe200078efe6d */
[----:B------:R3:W-:Y:S04]  /*3d60*/  STG.E.128 desc[UR4][R112.64], R104 ;  /* 0x0000006870007986 */ /* 0x0007e8000c101d04 */
[----:B------:R3:W-:Y:S02]  /*3d70*/  STG.E.64 desc[UR4][R114.64], R108 ;  /* 0x0000006c72007986 */ /* 0x0007e4000c101b04 */
.L_x_17129:
[----:B------:R-:W-:Y:S05]  /*3d80*/  BSYNC B0 ;  /* 0x0000000000007941 */ /* 0x000fea0003800000 */
.L_x_17128:
        /* <DEDUP_REMOVED lines=23> */
.L_x_17189:
[----:B------:R-:W-:-:S07]  /*3f00*/  IMAD.MOV.U32 R158, RZ, RZ, R148 ;  /* 0x000000ffff9e7224 */ /* 0x000fce00078e0094 */
.L_x_17190:
[----:B------:R-:W-:Y:S05]  /*3f10*/  BSYNC B1 ;  /* 0x0000000000017941 */ /* 0x000fea0003800000 */
.L_x_17188:
        /* <DEDUP_REMOVED lines=16> */
.L_x_17194:
[----:B------:R-:W-:Y:S05]  /*4020*/  BSYNC B2 ;  /* 0x0000000000027941 */ /* 0x000fea0003800000 */
.L_x_17193:
        /* <DEDUP_REMOVED lines=43> */
.L_x_17192:
[----:B------:R-:W-:Y:S05]  /*42e0*/  BSYNC B1 ;  /* 0x0000000000017941 */ /* 0x000fea0003800000 */
.L_x_17191:
[----:B------:R-:W3:Y:S01]  /*42f0*/  LDC R109, c[0x0][0x294] ;  /* 0x0000a500ff6d7b82 */ /* 0x000ee20000000800 */
[----:B------:R-:W-:Y:S01]  /*4300*/  I2FP.F32.U32 R113, R158 ;  /* 0x0000009e00717245 */ /* 0x000fe20000201000 */
[----:B------:R-:W-:Y:S01]  /*4310*/  IMAD.MOV.U32 R110, RZ, RZ, 0x2f800000 ;  /* 0x2f800000ff6e7424 */ /* 0x000fe200078e00ff */
[----:B------:R-:W-:Y:S01]  /*4320*/  LOP3.LUT R156, R156, 0xfffffffb, RZ, 0xc0, !PT ;  /* 0xfffffffb9c9c7812 */ /* 0x000fe200078ec0ff */
[----:B-----5:R-:W-:Y:S01]  /*4330*/  HADD2.F32 R115, -RZ, R104.H0_H0 ;  /* 0x20000068ff737230 */ /* 0x020fe20000004100 */
[----:B------:R-:W-:Y:S01]  /*4340*/  BSSY B1, `(.L_x_17195) ;  /* 0x0000017000017945 */ /* 0x000fe20003800000 */
[----:B------:R-:W-:Y:S01]  /*4350*/  FFMA.FTZ R112, R113, R110, 1.1641532182693481445e-10 ;  /* 0x2f00000071707423 */ /* 0x000fe2000001006e */
[----:B------:R-:W-:Y:S01]  /*4360*/  IADD3 R114, R111, 0x1, RZ ;  /* 0x000000016f727810 */ /* 0x000fe20007ffe0ff */
[----:B------:R-:W4:Y:S01]  /*4370*/  LDC R108, c[0x0][0x298] ;  /* 0x0000a600ff6c7b82 */ /* 0x000f220000000800 */
[----:B------:R-:W-:Y:S02]  /*4380*/  FMUL.FTZ R115, R115, R152 ;  /* 0x0000009873737220 */ /* 0x000fe40000410000 */
[----:B---3--:R-:W-:Y:S01]  /*4390*/  FSETP.GTU.FTZ.AND P1, PT, R112, R109, PT ;  /* 0x0000006d7000720b */ /* 0x008fe20003f3c000 */
[----:B------:R-:W-:-:S02]  /*43a0*/  @P0 HADD2.F32 R112, -RZ, R100.H0_H0 ;  /* 0x20000064ff700230 */ /* 0x000fc40000004100 */
[----:B----4-:R-:W-:-:S10]  /*43b0*/  FMUL.FTZ R115, R115, R108 ;  /* 0x0000006c73737220 */ /* 0x010fd40000410000 */
        /* <DEDUP_REMOVED lines=14> */
.L_x_17196:
[----:B------:R-:W-:-:S07]  /*44a0*/  MOV R142, R148 ;  /* 0x00000094008e7202 */ /* 0x000fce0000000f00 */
.L_x_17197:
[----:B------:R-:W-:Y:S05]  /*44b0*/  BSYNC B1 ;  /* 0x0000000000017941 */ /* 0x000fea0003800000 */
.L_x_17195:
        /* <DEDUP_REMOVED lines=16> */
.L_x_17201:
[----:B------:R-:W-:Y:S05]  /*45c0*/  BSYNC B2 ;  /* 0x0000000000027941 */ /* 0x000fea0003800000 */
.L_x_17200:
        /* <DEDUP_REMOVED lines=44> */
.L_x_17199:
[----:B------:R-:W-:Y:S05]  /*4890*/  BSYNC B1 ;  /* 0x0000000000017941 */ /* 0x000fea0003800000 */
.L_x_17198:
        /* <DEDUP_REMOVED lines=24> */
.L_x_17203:
[----:B------:R-:W-:-:S07]  /*4a20*/  IMAD.MOV.U32 R104, RZ, RZ, R148 ;  /* 0x000000ffff687224 */ /* 0x000fce00078e0094 */
.L_x_17204:
[----:B------:R-:W-:Y:S05]  /*4a30*/  BSYNC B1 ;  /* 0x0000000000017941 */ /* 0x000fea0003800000 */
.L_x_17202:
        /* <DEDUP_REMOVED lines=16> */
.L_x_17208:
[----:B------:R-:W-:Y:S05]  /*4b40*/  BSYNC B2 ;  /* 0x0000000000027941 */ /* 0x000fea0003800000 */
.L_x_17207:
        /* <DEDUP_REMOVED lines=44> */
.L_x_17206:
[----:B------:R-:W-:Y:S05]  /*4e10*/  BSYNC B1 ;  /* 0x0000000000017941 */ /* 0x000fea0003800000 */
.L_x_17205:
        /* <DEDUP_REMOVED lines=22> */
.L_x_17210:
[----:B------:R-:W-:-:S07]  /*4f80*/  MOV R104, R148 ;  /* 0x0000009400687202 */ /* 0x000fce0000000f00 */
.L_x_17211:
[----:B------:R-:W-:Y:S05]  /*4f90*/  BSYNC B1 ;  /* 0x0000000000017941 */ /* 0x000fea0003800000 */
.L_x_17209:
        /* <DEDUP_REMOVED lines=16> */
.L_x_17215:
[----:B------:R-:W-:Y:S05]  /*50a0*/  BSYNC B2 ;  /* 0x0000000000027941 */ /* 0x000fea0003800000 */
.L_x_17214:
        /* <DEDUP_REMOVED lines=44> */
.L_x_17213:
[----:B------:R-:W-:Y:S05]  /*5370*/  BSYNC B1 ;  /* 0x0000000000017941 */ /* 0x000fea0003800000 */
.L_x_17212:
        /* <DEDUP_REMOVED lines=22> */
.L_x_17217:
[----:B------:R-:W-:-:S07]  /*54e0*/  IMAD.MOV.U32 R111, RZ, RZ, R148 ;  /* 0x000000ffff6f7224 */ /* 0x000fce00078e0094 */
.L_x_17218:
[----:B------:R-:W-:Y:S05]  /*54f0*/  BSYNC B1 ;  /* 0x0000000000017941 */ /* 0x000fea0003800000 */
.L_x_17216:
        /* <DEDUP_REMOVED lines=16> */
.L_x_17222:
[----:B------:R-:W-:Y:S05]  /*5600*/  BSYNC B2 ;  /* 0x0000000000027941 */ /* 0x000fea0003800000 */
.L_x_17221:
        /* <DEDUP_REMOVED lines=44> */
.L_x_17220:
[----:B------:R-:W-:Y:S05]  /*58d0*/  BSYNC B1 ;  /* 0x0000000000017941 */ /* 0x000fea0003800000 */
.L_x_17219:
        /* <DEDUP_REMOVED lines=22> */
.L_x_17224:
[----:B------:R-:W-:-:S07]  /*5a40*/  MOV R111, R148 ;  /* 0x00000094006f7202 */ /* 0x000fce0000000f00 */
.L_x_17225:
[----:B------:R-:W-:Y:S05]  /*5a50*/  BSYNC B1 ;  /* 0x0000000000017941 */ /* 0x000fea0003800000 */
.L_x_17223:
        /* <DEDUP_REMOVED lines=16> */
.L_x_17229:
[----:B------:R-:W-:Y:S05]  /*5b60*/  BSYNC B2 ;  /* 0x0000000000027941 */ /* 0x000fea0003800000 */
.L_x_17228:
        /* <DEDUP_REMOVED lines=44> */
.L_x_17227:
[----:B------:R-:W-:Y:S05]  /*5e30*/  BSYNC B1 ;  /* 0x0000000000017941 */ /* 0x000fea0003800000 */
.L_x_17226:
        /* <DEDUP_REMOVED lines=22> */
.L_x_17231:
[----:B------:R-:W-:-:S07]  /*5fa0*/  IMAD.MOV.U32 R106, RZ, RZ, R148 ;  /* 0x000000ffff6a7224 */ /* 0x000fce00078e0094 */
.L_x_17232:
[----:B------:R-:W-:Y:S05]  /*5fb0*/  BSYNC B1 ;  /* 0x0000000000017941 */ /* 0x000fea0003800000 */
.L_x_17230:
        /* <DEDUP_REMOVED lines=16> */
.L_x_17236:
[----:B------:R-:W-:Y:S05]  /*60c0*/  BSYNC B2 ;  /* 0x0000000000027941 */ /* 0x000fea0003800000 */
.L_x_17235:
        /* <DEDUP_REMOVED lines=44> */
.L_x_17234:
[----:B------:R-:W-:Y:S05]  /*6390*/  BSYNC B1 ;  /* 0x0000000000017941 */ /* 0x000fea0003800000 */
.L_x_17233:
        /* <DEDUP_REMOVED lines=22> */
.L_x_17238:
[----:B------:R-:W-:-:S07]  /*6500*/  MOV R106, R148 ;  /* 0x00000094006a7202 */ /* 0x000fce0000000f00 */
.L_x_17239:
[----:B------:R-:W-:Y:S05]  /*6510*/  BSYNC B1 ;  /* 0x0000000000017941 */ /* 0x000fea0003800000 */
.L_x_17237:
        /* <DEDUP_REMOVED lines=18> */
.L_x_17243:
[----:B------:R-:W-:Y:S05]  /*6640*/  BSYNC B2 ;  /* 0x0000000000027941 */ /* 0x000fea0003800000 */
.L_x_17242:
        /* <DEDUP_REMOVED lines=44> */
.L_x_17241:
[----:B------:R-:W-:Y:S05]  /*6910*/  BSYNC B1 ;  /* 0x0000000000017941 */ /* 0x000fea0003800000 */
.L_x_17240:
        /* <DEDUP_REMOVED lines=39> */
.L_x_17187:
[----:B------:R-:W-:Y:S05]  /*6b90*/  BSYNC B0 ;  /* 0x0000000000007941 */ /* 0x000fea0003800000 */
.L_x_17186:
[----:B------:R-:W-:Y:S01]  /*6ba0*/  LOP3.LUT P0, RZ, R156, 0x40, RZ, 0xc0, !PT ;  /* 0x000000409cff7812 */ /* 0x000fe2000780c0ff */
[----:B------:R-:W-:-:S12]  /*6bb0*/  BSSY B0, `(.L_x_17244) ;  /* 0x00002e0000007945 */ /* 0x000fd80003800000 */
[----:B------:R-:W-:Y:S05]  /*6bc0*/  @!P0 BRA `(.L_x_17245) ;  /* 0x0000002c00788947 */ /* 0x000fea0003800000 */
[----:B---34-:R-:W3:Y:S01]  /*6bd0*/  LDC.64 R104, c[0x0][0x220] ;  /* 0x00008800ff687b82 */ /* 0x018ee20000000a00 */
        /* <DEDUP_REMOVED lines=19> */
.L_x_17247:
[----:B------:R-:W-:-:S07]  /*6d10*/  MOV R151, R148 ;  /* 0x0000009400977202 */ /* 0x000fce0000000f00 */
.L_x_17248:
[----:B------:R-:W-:Y:S05]  /*6d20*/  BSYNC B1 ;  /* 0x0000000000017941 */ /* 0x000fea0003800000 */
.L_x_17246:
        /* <DEDUP_REMOVED lines=16> */
.L_x_17252:
[----:B------:R-:W-:Y:S05]  /*6e30*/  BSYNC B2 ;  /* 0x0000000000027941 */ /* 0x000fea0003800000 */
.L_x_17251:
        /* <DEDUP_REMOVED lines=44> */
.L_x_17250:
[----:B------:R-:W-:Y:S05]  /*7100*/  BSYNC B1 ;  /* 0x0000000000017941 */ /* 0x000fea0003800000 */
.L_x_17249:
        /* <DEDUP_REMOVED lines=27> */
.L_x_17254:
[----:B------:R-:W-:-:S07]  /*72c0*/  MOV R142, R148 ;  /* 0x00000094008e7202 */ /* 0x000fce0000000f00 */
.L_x_17255:
[----:B------:R-:W-:Y:S05]  /*72d0*/  BSYNC B1 ;  /* 0x0000000000017941 */ /* 0x000fea0003800000 */
.L_x_17253:
        /* <DEDUP_REMOVED lines=16> */
.L_x_17259:
[----:B------:R-:W-:Y:S05]  /*73e0*/  BSYNC B2 ;  /* 0x0000000000027941 */ /* 0x000fea0003800000 */
.L_x_17258:
        /* <DEDUP_REMOVED lines=44> */
.L_x_17257:
[----:B------:R-:W-:Y:S05]  /*76b0*/  BSYNC B1 ;  /* 0x0000000000017941 */ /* 0x000fea0003800000 */
.L_x_17256:
        /* <DEDUP_REMOVED lines=24> */
.L_x_17261:
[----:B------:R-:W-:-:S07]  /*7840*/  IMAD.MOV.U32 R104, RZ, RZ, R148 ;  /* 0x000000ffff687224 */ /* 0x000fce00078e0094 */
.L_x_17262:
[----:B------:R-:W-:Y:S05]  /*7850*/  BSYNC B1 ;  /* 0x0000000000017941 */ /* 0x000fea0003800000 */
.L_x_17260:
        /* <DEDUP_REMOVED lines=16> */
.L_x_17266:
[----:B------:R-:W-:Y:S05]  /*7960*/  BSYNC B2 ;  /* 0x0000000000027941 */ /* 0x000fea0003800000 */
.L_x_17265:
        /* <DEDUP_REMOVED lines=44> */
.L_x_17264:
[----:B------:R-:W-:Y:S05]  /*7c30*/  BSYNC B1 ;  /* 0x0000000000017941 */ /* 0x000fea0003800000 */
.L_x_17263:
        /* <DEDUP_REMOVED lines=22> */
.L_x_17268:
[----:B------:R-:W-:-:S07]  /*7da0*/  MOV R104, R148 ;  /* 0x0000009400687202 */ /* 0x000fce0000000f00 */
.L_x_17269:
[----:B------:R-:W-:Y:S05]  /*7db0*/  BSYNC B1 ;  /* 0x0000000000017941 */ /* 0x000fea0003800000 */
.L_x_17267:
        /* <DEDUP_REMOVED lines=16> */
.L_x_17273:
[----:B------:R-:W-:Y:S05]  /*7ec0*/  BSYNC B2 ;  /* 0x0000000000027941 */ /* 0x000fea0003800000 */
.L_x_17272:
        /* <DEDUP_REMOVED lines=44> */
.L_x_17271:
[----:B------:R-:W-:Y:S05]  /*8190*/  BSYNC B1 ;  /* 0x0000000000017941 */ /* 0x000fea0003800000 */
.L_x_17270:
        /* <DEDUP_REMOVED lines=22> */
.L_x_17275:
[----:B------:R-:W-:-:S07]  /*8300*/  IMAD.MOV.U32 R111, RZ, RZ, R148 ;  /* 0x000000ffff6f7224 */ /* 0x000fce00078e0094 */
.L_x_17276:
[----:B------:R-:W-:Y:S05]  /*8310*/  BSYNC B1 ;  /* 0x0000000000017941 */ /* 0x000fea0003800000 */
.L_x_17274:
        /* <DEDUP_REMOVED lines=16> */
.L_x_17280:
[----:B------:R-:W-:Y:S05]  /*8420*/  BSYNC B2 ;  /* 0x0000000000027941 */ /* 0x000fea0003800000 */
.L_x_17279:
        /* <DEDUP_REMOVED lines=44> */
.L_x_17278:
[----:B------:R-:W-:Y:S05]  /*86f0*/  BSYNC B1 ;  /* 0x0000000000017941 */ /* 0x000fea0003800000 */
.L_x_17277:
        /* <DEDUP_REMOVED lines=22> */
.L_x_17282:
[----:B------:R-:W-:-:S07]  /*8860*/  MOV R111, R148 ;  /* 0x00000094006f7202 */ /* 0x000fce0000000f00 */
.L_x_17283:
[----:B------:R-:W-:Y:S05]  /*8870*/  BSYNC B1 ;  /* 0x0000000000017941 */ /* 0x000fea0003800000 */
.L_x_17281:
        /* <DEDUP_REMOVED lines=16> */
.L_x_17287:
[----:B------:R-:W-:Y:S05]  /*8980*/  BSYNC B2 ;  /* 0x0000000000027941 */ /* 0x000fea0003800000 */
.L_x_17286:
        /* <DEDUP_REMOVED lines=44> */
.L_x_17285:
[----:B------:R-:W-:Y:S05]  /*8c50*/  BSYNC B1 ;  /* 0x0000000000017941 */ /* 0x000fea0003800000 */
.L_x_17284:
        /* <DEDUP_REMOVED lines=22> */
.L_x_17289:
[----:B------:R-:W-:-:S07]  /*8dc0*/  IMAD.MOV.U32 R106, RZ, RZ, R148 ;  /* 0x000000ffff6a7224 */ /* 0x000fce00078e0094 */
.L_x_17290:
[----:B------:R-:W-:Y:S05]  /*8dd0*/  BSYNC B1 ;  /* 0x0000000000017941 */ /* 0x000fea0003800000 */
.L_x_17288:
        /* <DEDUP_REMOVED lines=16> */
.L_x_17294:
[----:B------:R-:W-:Y:S05]  /*8ee0*/  BSYNC B2 ;  /* 0x0000000000027941 */ /* 0x000fea0003800000 */
.L_x_17293:
        /* <DEDUP_REMOVED lines=44> */
.L_x_17292:
[----:B------:R-:W-:Y:S05]  /*91b0*/  BSYNC B1 ;  /* 0x0000000000017941 */ /* 0x000fea0003800000 */
.L_x_17291:
        /* <DEDUP_REMOVED lines=22> */
.L_x_17296:
[----:B------:R-:W-:-:S07]  /*9320*/  MOV R106, R148 ;  /* 0x00000094006a7202 */ /* 0x000fce0000000f00 */
.L_x_17297:
[----:B------:R-:W-:Y:S05]  /*9330*/  BSYNC B1 ;  /* 0x0000000000017941 */ /* 0x000fea0003800000 */
.L_x_17295:
        /* <DEDUP_REMOVED lines=18> */
.L_x_17301:
[----:B------:R-:W-:Y:S05]  /*9460*/  BSYNC B2 ;  /* 0x0000000000027941 */ /* 0x000fea0003800000 */
.L_x_17300:
        /* <DEDUP_REMOVED lines=44> */
.L_x_17299:
[----:B------:R-:W-:Y:S05]  /*9730*/  BSYNC B1 ;  /* 0x0000000000017941 */ /* 0x000fea0003800000 */
.L_x_17298:
        /* <DEDUP_REMOVED lines=39> */
.L_x_17245:
[----:B------:R-:W-:Y:S05]  /*99b0*/  BSYNC B0 ;  /* 0x0000000000007941 */ /* 0x000fea0003800000 */
.L_x_17244:
        /* <DEDUP_REMOVED lines=23> */
.L_x_17305:
[----:B------:R-:W-:-:S07]  /*9b30*/  MOV R153, R148 ;  /* 0x0000009400997202 */ /* 0x000fce0000000f00 */
.L_x_17306:
[----:B------:R-:W-:Y:S05]  /*9b40*/  BSYNC B1 ;  /* 0x0000000000017941 */ /* 0x000fea0003800000 */
.L_x_17304:
        /* <DEDUP_REMOVED lines=16> */
.L_x_17310:
[----:B------:R-:W-:Y:S05]  /*9c50*/  BSYNC B2 ;  /* 0x0000000000027941 */ /* 0x000fea0003800000 */
.L_x_17309:
        /* <DEDUP_REMOVED lines=44> */
.L_x_17308:
[----:B------:R-:W-:Y:S05]  /*9f20*/  BSYNC B1 ;  /* 0x0000000000017941 */ /* 0x000fea0003800000 */
.L_x_17307:
        /* <DEDUP_REMOVED lines=27> */
.L_x_17312:
[----:B------:R-:W-:-:S07]  /*a0e0*/  MOV R142, R148 ;  /* 0x00000094008e7202 */ /* 0x000fce0000000f00 */
.L_x_17313:
[----:B------:R-:W-:Y:S05]  /*a0f0*/  BSYNC B1 ;  /* 0x0000000000017941 */ /* 0x000fea0003800000 */
.L_x_17311:
        /* <DEDUP_REMOVED lines=16> */
.L_x_17317:
[----:B------:R-:W-:Y:S05]  /*a200*/  BSYNC B2 ;  /* 0x0000000000027941 */ /* 0x000fea0003800000 */
.L_x_17316:
        /* <DEDUP_REMOVED lines=44> */
.L_x_17315:
[----:B------:R-:W-:Y:S05]  /*a4d0*/  BSYNC B1 ;  /* 0x0000000000017941 */ /* 0x000fea0003800000 */
.L_x_17314:
        /* <DEDUP_REMOVED lines=24> */
.L_x_17319:
[----:B------:R-:W-:-:S07]  /*a660*/  IMAD.MOV.U32 R104, RZ, RZ, R148 ;  /* 0x000000ffff687224 */ /* 0x000fce00078e0094 */
.L_x_17320:
[----:B------:R-:W-:Y:S05]  /*a670*/  BSYNC B1 ;  /* 0x0000000000017941 */ /* 0x000fea0003800000 */
.L_x_17318:
        /* <DEDUP_REMOVED lines=16> */
.L_x_17324:
[----:B------:R-:W-:Y:S05]  /*a780*/  BSYNC B2 ;  /* 0x0000000000027941 */ /* 0x000fea0003800000 */
.L_x_17323:
        /* <DEDUP_REMOVED lines=44> */
.L_x_17322:
[----:B------:R-:W-:Y:S05]  /*aa50*/  BSYNC B1 ;  /* 0x0000000000017941 */ /* 0x000fea0003800000 */
.L_x_17321:
        /* <DEDUP_REMOVED lines=22> */
.L_x_17326:
[----:B------:R-:W-:-:S07]  /*abc0*/  MOV R104, R148 ;  /* 0x0000009400687202 */ /* 0x000fce0000000f00 */
.L_x_17327:
[----:B------:R-:W-:Y:S05]  /*abd0*/  BSYNC B1 ;  /* 0x0000000000017941 */ /* 0x000fea0003800000 */
.L_x_17325:
        /* <DEDUP_REMOVED lines=16> */
.L_x_17331:
[----:B------:R-:W-:Y:S05]  /*ace0*/  BSYNC B2 ;  /* 0x0000000000027941 */ /* 0x000fea0003800000 */
.L_x_17330:
        /* <DEDUP_REMOVED lines=44> */
.L_x_17329:
[----:B------:R-:W-:Y:S05]  /*afb0*/  BSYNC B1 ;  /* 0x0000000000017941 */ /* 0x000fea0003800000 */
.L_x_17328:
        /* <DEDUP_REMOVED lines=22> */
.L_x_17333:
[----:B------:R-:W-:-:S07]  /*b120*/  IMAD.MOV.U32 R111, RZ, RZ, R148 ;  /* 0x000000ffff6f7224 */ /* 0x000fce00078e0094 */
.L_x_17334:
[----:B------:R-:W-:Y:S05]  /*b130*/  BSYNC B1 ;  /* 0x0000000000017941 */ /* 0x000fea0003800000 */
.L_x_17332:
        /* <DEDUP_REMOVED lines=16> */
.L_x_17338:
[----:B------:R-:W-:Y:S05]  /*b240*/  BSYNC B2 ;  /* 0x0000000000027941 */ /* 0x000fea0003800000 */
.L_x_17337:
        /* <DEDUP_REMOVED lines=44> */
.L_x_17336:
[----:B------:R-:W-:Y:S05]  /*b510*/  BSYNC B1 ;  /* 0x0000000000017941 */ /* 0x000fea0003800000 */
.L_x_17335:
        /* <DEDUP_REMOVED lines=22> */
.L_x_17340:
[----:B------:R-:W-:-:S07]  /*b680*/  IMAD.MOV.U32 R111, RZ, RZ, R148 ;  /* 0x000000ffff6f7224 */ /* 0x000fce00078e0094 */
.L_x_17341:
[----:B------:R-:W-:Y:S05]  /*b690*/  BSYNC B1 ;  /* 0x0000000000017941 */ /* 0x000fea0003800000 */
.L_x_17339:
        /* <DEDUP_REMOVED lines=16> */
.L_x_17345:
[----:B------:R-:W-:Y:S05]  /*b7a0*/  BSYNC B2 ;  /* 0x0000000000027941 */ /* 0x000fea0003800000 */
.L_x_17344:
        /* <DEDUP_REMOVED lines=44> */
.L_x_17343:
[----:B------:R-:W-:Y:S05]  /*ba70*/  BSYNC B1 ;  /* 0x0000000000017941 */ /* 0x000fea0003800000 */
.L_x_17342:
        /* <DEDUP_REMOVED lines=22> */
.L_x_17347:
[----:B------:R-:W-:-:S07]  /*bbe0*/  IMAD.MOV.U32 R106, RZ, RZ, R148 ;  /* 0x000000ffff6a7224 */ /* 0x000fce00078e0094 */
.L_x_17348:
[----:B------:R-:W-:Y:S05]  /*bbf0*/  BSYNC B1 ;  /* 0x0000000000017941 */ /* 0x000fea0003800000 */
.L_x_17346:
        /* <DEDUP_REMOVED lines=16> */
.L_x_17352:
[----:B------:R-:W-:Y:S05]  /*bd00*/  BSYNC B2 ;  /* 0x0000000000027941 */ /* 0x000fea0003800000 */
.L_x_17351:
        /* <DEDUP_REMOVED lines=44> */
.L_x_17350:
[----:B------:R-:W-:Y:S05]  /*bfd0*/  BSYNC B1 ;  /* 0x0000000000017941 */ /* 0x000fea0003800000 */
.L_x_17349:
        /* <DEDUP_REMOVED lines=22> */
.L_x_17354:
[----:B------:R-:W-:-:S07]  /*c140*/  IMAD.MOV.U32 R106, RZ, RZ, R148 ;  /* 0x000000ffff6a7224 */ /* 0x000fce00078e0094 */
.L_x_17355:
[----:B------:R-:W-:Y:S05]  /*c150*/  BSYNC B1 ;  /* 0x0000000000017941 */ /* 0x000fea0003800000 */
.L_x_17353:
        /* <DEDUP_REMOVED lines=18> */
.L_x_17359:
[----:B------:R-:W-:Y:S05]  /*c280*/  BSYNC B2 ;  /* 0x0000000000027941 */ /* 0x000fea0003800000 */
.L_x_17358:
        /* <DEDUP_REMOVED lines=44> */
.L_x_17357:
[----:B------:R-:W-:Y:S05]  /*c550*/  BSYNC B1 ;  /* 0x0000000000017941 */ /* 0x000fea0003800000 */
.L_x_17356:
        /* <DEDUP_REMOVED lines=38> */
.L_x_17303:
[----:B------:R-:W-:Y:S05]  /*c7c0*/  BSYNC B0 ;  /* 0x0000000000007941 */ /* 0x000fea0003800000 */
.L_x_17302:
[----:B---34-:R-:W-:Y:S01]  /*c7d0*/  FADD.FTZ R104, RZ, R147 ;  /* 0x00000093ff687221 */ /* 0x018fe20000010000 */
        /* <DEDUP_REMOVED lines=43> */
[----:B------:R-:W3:Y:S02]  /*ca90*/  SHFL.BFLY PT, R107, R108, 0x1, 0x1f ;  /* 0x0c201f006c6b7f89 */ /* 0x000ee400000e0000 */
[----:B---3--:R-:W-:-:S05]  /*caa0*/  FADD.FTZ R107, R108, R107 ;  /* 0x0000006b6c6b7221 */ /* 0x008fca0000010000 */
[----:B------:R-:W3:Y:S02]  /*cab0*/  SHFL.BFLY PT, R0, R107, 0x2, 0x1f ;  /* 0x0c401f006b007f89 */ /* 0x000ee400000e0000 */
[----:B---3--:R-:W-:-:S05]  /*cac0*/  FADD.FTZ R109, R107, R0 ;  /* 0x000000006b6d7221 */ /* 0x008fca0000010000 */
[----:B------:R-:W3:Y:S02]  /*cad0*/  SHFL.BFLY PT, R0, R109, 0x4, 0x1f ;  /* 0x0c801f006d007f89 */ /* 0x000ee400000e0000 */
[----:B---3--:R-:W-:-:S05]  /*cae0*/  FADD.FTZ R110, R109, R0 ;  /* 0x000000006d6e7221 */ /* 0x008fca0000010000 */
[----:B------:R-:W3:Y:S02]  /*caf0*/  SHFL.BFLY PT, R111, R110, 0x8, 0x1f ;  /* 0x0d001f006e6f7f89 */ /* 0x000ee400000e0000 */
[----:B---3--:R-:W-:-:S05]  /*cb00*/  FADD.FTZ R111, R110, R111 ;  /* 0x0000006f6e6f7221 */ /* 0x008fca0000010000 */
[----:B------:R-:W3:Y:S02]  /*cb10*/  SHFL.BFLY PT, R0, R111, 0x10, 0x1f ;  /* 0x0e001f006f007f89 */ /* 0x000ee400000e0000 */
[----:B---3--:R-:W-:-:S04]  /*cb20*/  FADD.FTZ R0, R111, R0 ;  /* 0x000000006f007221 */ /* 0x008fc80000010000 */
        /* <DEDUP_REMOVED lines=74> */
[----:B------:R3:W4:Y:S02]  /*cfd0*/  SHFL.BFLY PT, R111, R110, 0x10, 0x1f ;  /* 0x0e001f006e6f7f89 */ /* 0x00072400000e0000 */
.L_x_17380:
[----:B------:R-:W0:Y:S01]  /*cfe0*/  @!P4 S2R R109, SR_CgaCtaId ;  /* 0x00000000006dc919 */ /* 0x000e220000008800 */
[----:B------:R-:W-:Y:S01]  /*cff0*/  @!P4 MOV R0, 0x400 ;  /* 0x000004000000c802 */ /* 0x000fe20000000f00 */
[----:B------:R-:W-:Y:S05]  /*d000*/  WARPSYNC.ALL ;  /* 0x0000000000007948 */ /* 0x000fea0003800000 */
[----:B------:R-:W-:Y:S01]  /*d010*/  LOP3.LUT R107, R105, 0x7, RZ, 0xc0, !PT ;  /* 0x00000007696b7812 */ /* 0x000fe200078ec0ff */
[----:B----4-:R-:W-:Y:S01]  /*d020*/  FADD.FTZ R105, R110, R111 ;  /* 0x0000006f6e697221 */ /* 0x010fe20000010000 */
[----:B0-----:R-:W-:-:S03]  /*d030*/  @!P4 LEA R109, R109, R0, 0x18 ;  /* 0x000000006d6dc211 */ /* 0x001fc600078ec0ff */
[----:B------:R-:W-:-:S05]  /*d040*/  @!P4 IMAD.IADD R0, R106, 0x1, R107 ;  /* 0x000000016a00c824 */ /* 0x000fca00078e026b */
[----:B------:R-:W-:Y:S02]  /*d050*/  @!P4 LEA R0, R0, R109, 0x3 ;  /* 0x0000006d0000c211 */ /* 0x000fe400078e18ff */
[----:B------:R-:W-:-:S03]  /*d060*/  LOP3.LUT R109, R116, 0x1f, RZ, 0xc0, !PT ;  /* 0x0000001f746d7812 */ /* 0x000fc600078ec0ff */
[----:B------:R0:W-:Y:S01]  /*d070*/  @!P4 STS.64 [R0], R104 ;  /* 0x000000680000c388 */ /* 0x0001e20000000a00 */
[----:B------:R-:W-:-:S13]  /*d080*/  ISETP.GT.U32.AND P0, PT, R109, 0x7, PT ;  /* 0x000000076d00780c */ /* 0x000fda0003f04070 */
[----:B0-----:R-:W0:Y:S01]  /*d090*/  @!P0 S2R R105, SR_CgaCtaId ;  /* 0x0000000000698919 */ /* 0x001e220000008800 */
[----:B------:R-:W-:Y:S01]  /*d0a0*/  @!P0 MOV R0, 0x400 ;  /* 0x0000040000008802 */ /* 0x000fe20000000f00 */
[----:B------:R-:W-:Y:S01]  /*d0b0*/  BSSY B0, `(.L_x_17361) ;  /* 0x000006c000007945 */ /* 0x000fe20003800000 */
[----:B------:R-:W-:Y:S01]  /*d0c0*/  @!P0 IADD3 R106, R106, R109, RZ ;  /* 0x0000006d6a6a8210 */ /* 0x000fe20007ffe0ff */
[----:B------:R-:W-:Y:S01]  /*d0d0*/  BAR.SYNC.DEFER_BLOCKING 0x0 ;  /* 0x0000000000007b1d */ /* 0x000fe20000010000 */
[----:B------:R-:W-:Y:S02]  /*d0e0*/  LOP3.LUT P1, RZ, R156, 0x100, RZ, 0xc0, !PT ;  /* 0x000001009cff7812 */ /* 0x000fe4000782c0ff */
[----:B0-----:R-:W-:Y:S02]  /*d0f0*/  @!P0 LEA R109, R105, R0, 0x18 ;  /* 0x00000000696d8211 */ /* 0x001fe400078ec0ff */
[----:B------:R-:W-:Y:S01]  /*d100*/  CS2R R104, SRZ ;  /* 0x0000000000687805 */ /* 0x000fe2000001ff00 */
[----:B------:R-:W-:-:S02]  /*d110*/  HFMA2.MMA R0, -RZ, RZ, 0, 0 ;  /* 0x00000000ff007435 */ /* 0x000fc400000001ff */
[----:B------:R-:W-:-:S04]  /*d120*/  @!P0 IMAD R106, R106, 0x8, R109 ;  /* 0x000000086a6a8824 */ /* 0x000fc800078e026d */
[----:B------:R-:W-:Y:S01]  /*d130*/  @!P0 MOV R0, R144 ;  /* 0x0000009000008202 */ /* 0x000fe20000000f00 */
[----:B------:R-:W-:Y:S01]  /*d140*/  @!P0 LDS.64 R104, [R106] ;  /* 0x000000006a688984 */ /* 0x000fe20000000a00 */
[----:B------:R-:W-:-:S03]  /*d150*/  LOP3.LUT P0, RZ, R107, 0x1f, R116, 0xf8, !PT ;  /* 0x0000001f6bff7812 */ /* 0x000fc6000780f874 */
[----:B------:R-:W0:Y:S02]  /*d160*/  SHFL.DOWN PT, R109, R0, 0x4, 0x1f ;  /* 0x08801f00006d7f89 */ /* 0x000e2400000e0000 */
[----:B0-----:R-:W-:Y:S01]  /*d170*/  IMAD.IADD R108, R109, 0x1, R0 ;  /* 0x000000016d6c7824 */ /* 0x001fe200078e0200 */
[----:B------:R-:W-:Y:S02]  /*d180*/  I2FP.F32.S32 R113, R109 ;  /* 0x0000006d00717245 */ /* 0x000fe40000201400 */
[----:B------:R-:W-:Y:S02]  /*d190*/  I2FP.F32.S32 R109, R0 ;  /* 0x00000000006d7245 */ /* 0x000fe40000201400 */
[----:B---3--:R-:W-:Y:S01]  /*d1a0*/  I2FP.F32.S32 R110, R108 ;  /* 0x0000006c006e7245 */ /* 0x008fe20000201400 */
[----:B------:R-:W-:Y:S03]  /*d1b0*/  SHFL.DOWN PT, R211, R108, 0x2, 0x1f ;  /* 0x08401f006cd37f89 */ /* 0x000fe600000e0000 */
[----:B------:R-:W0:Y:S01]  /*d1c0*/  MUFU.RCP R112, R110 ;  /* 0x0000006e00707308 */ /* 0x000e220000001000 */
[----:B------:R-:W3:Y:S04]  /*d1d0*/  SHFL.DOWN PT, R111, R104, 0x4, 0x1f ;  /* 0x08801f00686f7f89 */ /* 0x000ee800000e0000 */
[----:B------:R-:W4:Y:S01]  /*d1e0*/  SHFL.DOWN PT, R106, R105, 0x4, 0x1f ;  /* 0x08801f00696a7f89 */ /* 0x000f2200000e0000 */
[----:B---3--:R-:W-:-:S04]  /*d1f0*/  FMUL.FTZ R114, R111, R113 ;  /* 0x000000716f727220 */ /* 0x008fc80000410000 */
[----:B------:R-:W-:Y:S01]  /*d200*/  FFMA.FTZ R115, R109, R104, R114 ;  /* 0x000000686d737223 */ /* 0x000fe20000010072 */
[----:B------:R-:W-:Y:S01]  /*d210*/  FADD.FTZ R104, -R111, R104 ;  /* 0x000000686f687221 */ /* 0x000fe20000010100 */
[----:B------:R-:W-:Y:S02]  /*d220*/  IADD3 R111, R108, R211, RZ ;  /* 0x000000d36c6f7210 */ /* 0x000fe40007ffe0ff */
[----:B0-----:R-:W-:Y:S01]  /*d230*/  FMUL.FTZ R115, R112, R115 ;  /* 0x0000007370737220 */ /* 0x001fe20000410000 */
[----:B------:R-:W-:Y:S01]  /*d240*/  FMUL.FTZ R104, R104, R104 ;  /* 0x0000006868687220 */ /* 0x000fe20000410000 */
[----:B------:R-:W-:Y:S02]  /*d250*/  I2FP.F32.S32 R108, R111 ;  /* 0x0000006f006c7245 */ /* 0x000fe40000201400 */
[----:B------:R-:W-:Y:S01]  /*d260*/  I2FP.F32.S32 R211, R211 ;  /* 0x000000d300d37245 */ /* 0x000fe20000201400 */
        /* <DEDUP_REMOVED lines=80> */
.L_x_17362:
[----:B------:R-:W-:Y:S05]  /*d770*/  BSYNC B0 ;  /* 0x0000000000007941 */ /* 0x000fea0003800000 */
.L_x_17361:
        /* <DEDUP_REMOVED lines=35> */
.L_x_17364:
[----:B------:R-:W-:Y:S05]  /*d9b0*/  BSYNC B0 ;  /* 0x0000000000007941 */ /* 0x000fea0003800000 */
.L_x_17363:
        /* <DEDUP_REMOVED lines=35> */
.L_x_17366:
[----:B------:R-:W-:Y:S05]  /*dbf0*/  BSYNC B0 ;  /* 0x0000000000007941 */ /* 0x000fea0003800000 */
.L_x_17365:
        /* <DEDUP_REMOVED lines=34> */
.L_x_17368:
[----:B------:R-:W-:Y:S05]  /*de20*/  BSYNC B0 ;  /* 0x0000000000007941 */ /* 0x000fea0003800000 */
.L_x_17367:
[----:B------:R-:W-:Y:S01]  /*de30*/  VIADD R131, R131, UR14 ;  /* 0x0000000e83837c36 */ /* 0x000fe20008000000 */
[----:B-1----:R-:W-:-:S04]  /*de40*/  SEL R0, RZ, 0x1, P2 ;  /* 0x00000001ff007807 */ /* 0x002fc80001000000 */
[----:B------:R-:W-:-:S13]  /*de50*/  ISETP.GE.AND P0, PT, R131, UR15, PT ;  /* 0x0000000f83007c0c */ /* 0x000fda000bf06270 */
[----:B------:R-:W-:Y:S05]  /*de60*/  @!P0 BRA `(.L_x_17369) ;  /* 0xffffff3000148947 */ /* 0x000fea000383ffff */
[----:B------:R-:W-:Y:S05]  /*de70*/  EXIT ;  /* 0x000000000000794d */ /* 0x000fea0003800000 */
.L_x_17360:
[----:B------:R-:W-:Y:S01]  /*de80*/  HFMA2.MMA R114, -RZ, RZ, 0, 5.9604644775390625e-08 ;  /* 0x00000001ff727435 */ /* 0x000fe200000001ff */
[----:B------:R-:W-:Y:S01]  /*de90*/  MOV R115, R108 ;  /* 0x0000006c00737202 */ /* 0x000fe20000000f00 */
[----:B------:R-:W-:Y:S01]  /*dea0*/  IMAD.MOV.U32 R211, RZ, RZ, 0x1f ;  /* 0x0000001fffd37424 */ /* 0x000fe200078e00ff */
[----:B------:R-:W-:-:S08]  /*deb0*/  MOV R112, 0xffffffff ;  /* 0xffffffff00707802 */ /* 0x000fd00000000f00 */
[----:B012--5:R-:W-:Y:S05]  /*dec0*/  WARPSYNC.COLLECTIVE R112, `(.L_x_17370) ;  /* 0x0000000070087348 */ /* 0x027fea0003c00000 */
[----:B------:R3:W4:Y:S02]  /*ded0*/  SHFL.BFLY P5, R113, R115, R114, R211 ;  /* 0x0c00007273717389 */ /* 0x00072400000a00d3 */
[----:B012345:R-:W-:Y:S01]  /*dee0*/  ENDCOLLECTIVE ;  /* 0x000000000000791b */ /* 0x03ffe20003800000 */
.L_x_17370:
[----:B------:R-:W-:Y:S01]  /*def0*/  HFMA2.MMA R114, -RZ, RZ, 0, 1.1920928955078125e-07 ;  /* 0x00000002ff727435 */ /* 0x000fe200000001ff */
[----:B------:R-:W-:-:S05]  /*df00*/  MOV R107, R113 ;  /* 0x00000071006b7202 */ /* 0x000fca0000000f00 */
[----:B------:R-:W-:-:S04]  /*df10*/  FADD.FTZ R107, R108, R107 ;  /* 0x0000006b6c6b7221 */ /* 0x000fc80000010000 */
[----:B------:R-:W-:-:S07]  /*df20*/  IMAD.MOV.U32 R115, RZ, RZ, R107 ;  /* 0x000000ffff737224 */ /* 0x000fce00078e006b */
[----:B------:R-:W-:Y:S05]  /*df30*/  WARPSYNC.COLLECTIVE R112, `(.L_x_17371) ;  /* 0x0000000070087348 */ /* 0x000fea0003c00000 */
[----:B------:R0:W1:Y:S02]  /*df40*/  SHFL.BFLY P5, R113, R115, R114, R211 ;  /* 0x0c00007273717389 */ /* 0x00006400000a00d3 */
[----:B01----:R-:W-:Y:S01]  /*df50*/  ENDCOLLECTIVE ;  /* 0x000000000000791b */ /* 0x003fe20003800000 */
.L_x_17371:
[----:B------:R-:W-:Y:S01]  /*df60*/  HFMA2.MMA R114, -RZ, RZ, 0, 2.384185791015625e-07 ;  /* 0x00000004ff727435 */ /* 0x000fe200000001ff */
[----:B------:R-:W-:-:S05]  /*df70*/  MOV R0, R113 ;  /* 0x0000007100007202 */ /* 0x000fca0000000f00 */
[----:B------:R-:W-:-:S04]  /*df80*/  FADD.FTZ R109, R107, R0 ;  /* 0x000000006b6d7221 */ /* 0x000fc80000010000 */
[----:B------:R-:W-:-:S07]  /*df90*/  IMAD.MOV.U32 R115, RZ, RZ, R109 ;  /* 0x000000ffff737224 */ /* 0x000fce00078e006d */
[----:B------:R-:W-:Y:S05]  /*dfa0*/  WARPSYNC.COLLECTIVE R112, `(.L_x_17372) ;  /* 0x0000000070087348 */ /* 0x000fea0003c00000 */
[----:B------:R0:W1:Y:S02]  /*dfb0*/  SHFL.BFLY P5, R113, R115, R114, R211 ;  /* 0x0c00007273717389 */ /* 0x00006400000a00d3 */
[----:B01----:R-:W-:Y:S01]  /*dfc0*/  ENDCOLLECTIVE ;  /* 0x000000000000791b */ /* 0x003fe20003800000 */
.L_x_17372:
[----:B------:R-:W-:Y:S01]  /*dfd0*/  HFMA2.MMA R114, -RZ, RZ, 0, 4.76837158203125e-07 ;  /* 0x00000008ff727435 */ /* 0x000fe200000001ff */
[----:B------:R-:W-:-:S05]  /*dfe0*/  MOV R0, R113 ;  /* 0x0000007100007202 */ /* 0x000fca0000000f00 */
[----:B------:R-:W-:-:S04]  /*dff0*/  FADD.FTZ R110, R109, R0 ;  /* 0x000000006d6e7221 */ /* 0x000fc80000010000 */
[----:B------:R-:W-:-:S07]  /*e000*/  IMAD.MOV.U32 R115, RZ, RZ, R110 ;  /* 0x000000ffff737224 */ /* 0x000fce00078e006e */
[----:B------:R-:W-:Y:S05]  /*e010*/  WARPSYNC.COLLECTIVE R112, `(.L_x_17373) ;  /* 0x0000000070087348 */ /* 0x000fea0003c00000 */
[----:B------:R0:W1:Y:S02]  /*e020*/  SHFL.BFLY P5, R113, R115, R114, R211 ;  /* 0x0c00007273717389 */ /* 0x00006400000a00d3 */
[----:B01----:R-:W-:Y:S01]  /*e030*/  ENDCOLLECTIVE ;  /* 0x000000000000791b */ /* 0x003fe20003800000 */
.L_x_17373:
[----:B------:R-:W-:Y:S01]  /*e040*/  HFMA2.MMA R114, -RZ, RZ, 0, 9.5367431640625e-07 ;  /* 0x00000010ff727435 */ /* 0x000fe200000001ff */
[----:B------:R-:W-:-:S05]  /*e050*/  MOV R111, R113 ;  /* 0x00000071006f7202 */ /* 0x000fca0000000f00 */
[----:B------:R-:W-:-:S04]  /*e060*/  FADD.FTZ R111, R110, R111 ;  /* 0x0000006f6e6f7221 */ /* 0x000fc80000010000 */
[----:B------:R-:W-:-:S07]  /*e070*/  IMAD.MOV.U32 R115, RZ, RZ, R111 ;  /* 0x000000ffff737224 */ /* 0x000fce00078e006f */
[----:B------:R-:W-:Y:S05]  /*e080*/  WARPSYNC.COLLECTIVE R112, `(.L_x_17374) ;  /* 0x0000000070087348 */ /* 0x000fea0003c00000 */
[----:B------:R0:W1:Y:S02]  /*e090*/  SHFL.BFLY P5, R113, R115, R114, R211 ;  /* 0x0c00007273717389 */ /* 0x00006400000a00d3 */
[----:B01----:R-:W-:Y:S01]  /*e0a0*/  ENDCOLLECTIVE ;  /* 0x000000000000791b */ /* 0x003fe20003800000 */
.L_x_17374:
        /* <DEDUP_REMOVED lines=73> */
.L_x_17375:
[----:B------:R-:W-:Y:S01]  /*e540*/  HFMA2.MMA R114, -RZ, RZ, 0, 1.1920928955078125e-07 ;  /* 0x00000002ff727435 */ /* 0x000fe200000001ff */
[----:B------:R-:W-:-:S05]  /*e550*/  MOV R107, R113 ;  /* 0x00000071006b7202 */ /* 0x000fca0000000f00 */
[----:B------:R-:W-:-:S04]  /*e560*/  FADD.FTZ R107, R0, R107 ;  /* 0x0000006b006b7221 */ /* 0x000fc80000010000 */
[----:B------:R-:W-:-:S07]  /*e570*/  IMAD.MOV.U32 R115, RZ, RZ, R107 ;  /* 0x000000ffff737224 */ /* 0x000fce00078e006b */
[----:B------:R-:W-:Y:S05]  /*e580*/  WARPSYNC.COLLECTIVE R112, `(.L_x_17376) ;  /* 0x0000000070087348 */ /* 0x000fea0003c00000 */
[----:B------:R0:W1:Y:S02]  /*e590*/  SHFL.BFLY P5, R113, R115, R114, R211 ;  /* 0x0c00007273717389 */ /* 0x00006400000a00d3 */
[----:B01----:R-:W-:Y:S01]  /*e5a0*/  ENDCOLLECTIVE ;  /* 0x000000000000791b */ /* 0x003fe20003800000 */
.L_x_17376:
[----:B------:R-:W-:Y:S01]  /*e5b0*/  HFMA2.MMA R114, -RZ, RZ, 0, 2.384185791015625e-07 ;  /* 0x00000004ff727435 */ /* 0x000fe200000001ff */
[----:B------:R-:W-:-:S05]  /*e5c0*/  MOV R108, R113 ;  /* 0x00000071006c7202 */ /* 0x000fca0000000f00 */
[----:B------:R-:W-:-:S04]  /*e5d0*/  FADD.FTZ R108, R107, R108 ;  /* 0x0000006c6b6c7221 */ /* 0x000fc80000010000 */
[----:B------:R-:W-:-:S07]  /*e5e0*/  IMAD.MOV.U32 R115, RZ, RZ, R108 ;  /* 0x000000ffff737224 */ /* 0x000fce00078e006c */
[----:B------:R-:W-:Y:S05]  /*e5f0*/  WARPSYNC.COLLECTIVE R112, `(.L_x_17377) ;  /* 0x0000000070087348 */ /* 0x000fea0003c00000 */
[----:B------:R0:W1:Y:S02]  /*e600*/  SHFL.BFLY P5, R113, R115, R114, R211 ;  /* 0x0c00007273717389 */ /* 0x00006400000a00d3 */
[----:B01----:R-:W-:Y:S01]  /*e610*/  ENDCOLLECTIVE ;  /* 0x000000000000791b */ /* 0x003fe20003800000 */
.L_x_17377:
[----:B------:R-:W-:Y:S01]  /*e620*/  HFMA2.MMA R114, -RZ, RZ, 0, 4.76837158203125e-07 ;  /* 0x00000008ff727435 */ /* 0x000fe200000001ff */
[----:B------:R-:W-:-:S05]  /*e630*/  MOV R109, R113 ;  /* 0x00000071006d7202 */ /* 0x000fca0000000f00 */
[----:B------:R-:W-:-:S04]  /*e640*/  FADD.FTZ R109, R108, R109 ;  /* 0x0000006d6c6d7221 */ /* 0x000fc80000010000 */
[----:B------:R-:W-:-:S07]  /*e650*/  IMAD.MOV.U32 R115, RZ, RZ, R109 ;  /* 0x000000ffff737224 */ /* 0x000fce00078e006d */
[----:B------:R-:W-:Y:S05]  /*e660*/  WARPSYNC.COLLECTIVE R112, `(.L_x_17378) ;  /* 0x0000000070087348 */ /* 0x000fea0003c00000 */
[----:B------:R0:W1:Y:S02]  /*e670*/  SHFL.BFLY P5, R113, R115, R114, R211 ;  /* 0x0c00007273717389 */ /* 0x00006400000a00d3 */
[----:B01----:R-:W-:Y:S01]  /*e680*/  ENDCOLLECTIVE ;  /* 0x000000000000791b */ /* 0x003fe20003800000 */
.L_x_17378:
[----:B------:R-:W-:Y:S01]  /*e690*/  HFMA2.MMA R114, -RZ, RZ, 0, 9.5367431640625e-07 ;  /* 0x00000010ff727435 */ /* 0x000fe200000001ff */
[----:B------:R-:W-:-:S05]  /*e6a0*/  MOV R110, R113 ;  /* 0x00000071006e7202 */ /* 0x000fca0000000f00 */
[----:B------:R-:W-:-:S04]  /*e6b0*/  FADD.FTZ R110, R109, R110 ;  /* 0x0000006e6d6e7221 */ /* 0x000fc80000010000 */
[----:B------:R-:W-:-:S07]  /*e6c0*/  IMAD.MOV.U32 R115, RZ, RZ, R110 ;  /* 0x000000ffff737224 */ /* 0x000fce00078e006e */
[----:B------:R-:W-:Y:S05]  /*e6d0*/  WARPSYNC.COLLECTIVE R112, `(.L_x_17379) ;  /* 0x0000000070087348 */ /* 0x000fea0003c00000 */
[----:B------:R0:W1:Y:S02]  /*e6e0*/  SHFL.BFLY P5, R113, R115, R114, R211 ;  /* 0x0c00007273717389 */ /* 0x00006400000a00d3 */
[----:B01----:R-:W-:Y:S01]  /*e6f0*/  ENDCOLLECTIVE ;  /* 0x000000000000791b */ /* 0x003fe20003800000 */
.L_x_17379:
[----:B------:R-:W-:Y:S01]  /*e700*/  MOV R111, R113 ;  /* 0x00000071006f7202 */ /* 0x000fe20000000f00 */
[----:B------:R-:W-:Y:S06]  /*e710*/  BRA `(.L_x_17380) ;  /* 0xffffffe800307947 */ /* 0x000fec000383ffff */
.L_x_17381:
        /* <DEDUP_REMOVED lines=14> */
.L_x_30276:


//--------------------- .text._ZN10layer_norm13ln_fwd_kernelINS_13Kernel_traitsIf6__halfS2_S2_fjLj8192ELj1ELj1ELj8ELj16ENS_18Kernel_traits_baseILj8192EfS2_S2_S2_fjLj256EEEEELb1ELb1ELb0ELb1EEEvNS_9FwdParamsE --------------------------
	.section	.text._ZN10layer_norm13ln_fwd_kernelINS_13Kernel_traitsIf6__halfS2_S2_fjLj8192ELj1ELj1ELj8ELj16ENS_18Kernel_traits_baseILj8192EfS2_S2_S2_fjLj256EEEEELb1ELb1ELb0ELb1EEEvNS_9FwdParamsE,"ax",@progbits
	.align	128
        .global         _ZN10layer_norm13ln_fwd_kernelINS_13Kernel_traitsIf6__halfS2_S2_fjLj8192ELj1ELj1ELj8ELj16ENS_18Kernel_traits_baseILj8192EfS2_S2_S2_fjLj256EEEEELb1ELb1ELb0ELb1EEEvNS_9FwdParamsE
        .type           _ZN10layer_norm13ln_fwd_kernelINS_13Kernel_traitsIf6__halfS2_S2_fjLj8192ELj1ELj1ELj8ELj16ENS_18Kernel_traits_baseILj8192EfS2_S2_S2_fjLj256EEEEELb1ELb1ELb0ELb1EEEvNS_9FwdParamsE,@function
        .size           _ZN10layer_norm13ln_fwd_kernelINS_13Kernel_traitsIf6__halfS2_S2_fjLj8192ELj1ELj1ELj8ELj16ENS_18Kernel_traits_baseILj8192EfS2_S2_S2_fjLj256EEEEELb1ELb1ELb0ELb1EEEvNS_9FwdParamsE,(.L_x_30277 - _ZN10layer_norm13ln_fwd_kernelINS_13Kernel_traitsIf6__halfS2_S2_fjLj8192ELj1ELj1ELj8ELj16ENS_18Kernel_traits_baseILj8192EfS2_S2_S2_fjLj256EEEEELb1ELb1ELb0ELb1EEEvNS_9FwdParamsE)
        .other          _ZN10layer_norm13ln_fwd_kernelINS_13Kernel_traitsIf6__halfS2_S2_fjLj8192ELj1ELj1ELj8ELj16ENS_18Kernel_traits_baseILj8192EfS2_S2_S2_fjLj256EEEEELb1ELb1ELb0ELb1EEEvNS_9FwdParamsE,@"STO_CUDA_ENTRY STV_DEFAULT"
_ZN10layer_norm13ln_fwd_kernelINS_13Kernel_traitsIf6__halfS2_S2_fjLj8192ELj1ELj1ELj8ELj16ENS_18Kernel_traits_baseILj8192EfS2_S2_S2_fjLj256EEEEELb1ELb1ELb0ELb1EEEvNS_9FwdParamsE:
.text._ZN10layer_norm13ln_fwd_kernelINS_13Kernel_traitsIf6__halfS2_S2_fjLj8192ELj1ELj1ELj8ELj16ENS_18Kernel_traits_baseILj8192EfS2_S2_S2_fjLj256EEEEELb1ELb1ELb0ELb1EEEvNS_9FwdParamsE:
        /* <DEDUP_REMOVED lines=159> */
.L_x_17607:
        /* <DEDUP_REMOVED lines=18> */
[----:B------:R-:W-:Y:S01]  /*0b10*/  IMAD.MOV.U32 R148, RZ, RZ, 0x3f800000 ;  /* 0x3f800000ff947424 */ /* 0x000fe200078e00ff */
[----:B------:R-:W-:Y:S01]  /*0b20*/  IADD3 R112, R158, 0x1, RZ ;  /* 0x000000019e707810 */ /* 0x000fe20007ffe0ff */
[----:B---3--:R-:W-:-:S09]  /*0b30*/  @P2 HADD2.F32 R148, -RZ, R108.H0_H0 ;  /* 0x2000006cff942230 */ /* 0x008fd20000004100 */
        /* <DEDUP_REMOVED lines=9> */
.L_x_17383:
[----:B------:R-:W-:-:S07]  /*0bd0*/  MOV R149, R142 ;  /* 0x0000008e00957202 */ /* 0x000fce0000000f00 */
.L_x_17384:
[----:B------:R-:W-:Y:S05]  /*0be0*/  BSYNC B0 ;  /* 0x0000000000007941 */ /* 0x000fea0003800000 */
.L_x_17382:
        /* <DEDUP_REMOVED lines=16> */
.L_x_17388:
[----:B------:R-:W-:Y:S05]  /*0cf0*/  BSYNC B1 ;  /* 0x0000000000017941 */ /* 0x000fea0003800000 */
.L_x_17387:
        /* <DEDUP_REMOVED lines=43> */
.L_x_17386:
[----:B------:R-:W-:Y:S05]  /*0fb0*/  BSYNC B0 ;  /* 0x0000000000007941 */ /* 0x000fea0003800000 */
.L_x_17385:
[----:B------:R-:W0:Y:S01]  /*0fc0*/  LDC R152, c[0x0][0x294] ;  /* 0x0000a500ff987b82 */ /* 0x000e220000000800 */
[----:B------:R-:W-:Y:S01]  /*0fd0*/  HFMA2.MMA R154, -RZ, RZ, 0.1171875, 0 ;  /* 0x2f800000ff9a7435 */ /* 0x000fe200000001ff */
[----:B------:R-:W-:Y:S01]  /*0fe0*/  I2FP.F32.U32 R109, R149 ;  /* 0x00000095006d7245 */ /* 0x000fe20000201000 */
[----:B-----5:R-:W-:Y:S01]  /*0ff0*/  HADD2.F32 R111, -RZ, R104.H0_H0 ;  /* 0x20000068ff6f7230 */ /* 0x020fe20000004100 */
[----:B------:R-:W-:Y:S01]  /*1000*/  LOP3.LUT R156, R156, 0xfffffffb, RZ, 0xc0, !PT ;  /* 0xfffffffb9c9c7812 */ /* 0x000fe200078ec0ff */
[----:B------:R-:W-:Y:S01]  /*1010*/  @P0 HADD2.F32 R108, -RZ, R100.H0_H0 ;  /* 0x20000064ff6c0230 */ /* 0x000fe20000004100 */
[----:B------:R-:W-:Y:S01]  /*1020*/  BSSY B0, `(.L_x_17389) ;  /* 0x0000016000007945 */ /* 0x000fe20003800000 */
[----:B------:R-:W-:Y:S01]  /*1030*/  VIADD R110, R112, 0x1 ;  /* 0x00000001706e7836 */ /* 0x000fe20000000000 */
[----:B------:R-:W1:Y:S01]  /*1040*/  LDC R150, c[0x0][0x298] ;  /* 0x0000a600ff967b82 */ /* 0x000e620000000800 */
[----:B------:R-:W-:Y:S02]  /*1050*/  FMUL.FTZ R111, R111, R148 ;  /* 0x000000946f6f7220 */ /* 0x000fe40000410000 */
[----:B------:R-:W-:-:S05]  /*1060*/  FFMA.FTZ R109, R109, R154, 1.1641532182693481445e-10 ;  /* 0x2f0000006d6d7423 */ /* 0x000fca000001009a */
        /* <DEDUP_REMOVED lines=16> */
.L_x_17390:
[----:B------:R-:W-:-:S07]  /*1170*/  IMAD.MOV.U32 R149, RZ, RZ, R142 ;  /* 0x000000ffff957224 */ /* 0x000fce00078e008e */
.L_x_17391:
[----:B------:R-:W-:Y:S05]  /*1180*/  BSYNC B0 ;  /* 0x0000000000007941 */ /* 0x000fea0003800000 */
.L_x_17389:
        /* <DEDUP_REMOVED lines=16> */
.L_x_17395:
[----:B------:R-:W-:Y:S05]  /*1290*/  BSYNC B1 ;  /* 0x0000000000017941 */ /* 0x000fea0003800000 */
.L_x_17394:
        /* <DEDUP_REMOVED lines=44> */
.L_x_17393:
[----:B------:R-:W-:Y:S05]  /*1560*/  BSYNC B0 ;  /* 0x0000000000007941 */ /* 0x000fea0003800000 */
.L_x_17392:
        /* <DEDUP_REMOVED lines=24> */
.L_x_17397:
[----:B------:R-:W-:-:S07]  /*16f0*/  MOV R104, R142 ;  /* 0x0000008e00687202 */ /* 0x000fce0000000f00 */
.L_x_17398:
[----:B------:R-:W-:Y:S05]  /*1700*/  BSYNC B0 ;  /* 0x0000000000007941 */ /* 0x000fea0003800000 */
.L_x_17396:
        /* <DEDUP_REMOVED lines=16> */
.L_x_17402:
[----:B------:R-:W-:Y:S05]  /*1810*/  BSYNC B1 ;  /* 0x0000000000017941 */ /* 0x000fea0003800000 */
.L_x_17401:
        /* <DEDUP_REMOVED lines=44> */
.L_x_17400:
[----:B------:R-:W-:Y:S05]  /*1ae0*/  BSYNC B0 ;  /* 0x0000000000007941 */ /* 0x000fea0003800000 */
.L_x_17399:
        /* <DEDUP_REMOVED lines=22> */
.L_x_17404:
[----:B------:R-:W-:-:S07]  /*1c50*/  IMAD.MOV.U32 R104, RZ, RZ, R142 ;  /* 0x000000ffff687224 */ /* 0x000fce00078e008e */
.L_x_17405:
[----:B------:R-:W-:Y:S05]  /*1c60*/  BSYNC B0 ;  /* 0x0000000000007941 */ /* 0x000fea0003800000 */
.L_x_17403:
        /* <DEDUP_REMOVED lines=16> */
.L_x_17409:
[----:B------:R-:W-:Y:S05]  /*1d70*/  BSYNC B1 ;  /* 0x0000000000017941 */ /* 0x000fea0003800000 */
.L_x_17408:
        /* <DEDUP_REMOVED lines=44> */
.L_x_17407:
[----:B------:R-:W-:Y:S05]  /*2040*/  BSYNC B0 ;  /* 0x0000000000007941 */ /* 0x000fea0003800000 */
.L_x_17406:
        /* <DEDUP_REMOVED lines=22> */
.L_x_17411:
[----:B------:R-:W-:-:S07]  /*21b0*/  MOV R114, R142 ;  /* 0x0000008e00727202 */ /* 0x000fce0000000f00 */
.L_x_17412:
[----:B------:R-:W-:Y:S05]  /*21c0*/  BSYNC B0 ;  /* 0x0000000000007941 */ /* 0x000fea0003800000 */
.L_x_17410:
        /* <DEDUP_REMOVED lines=16> */
.L_x_17416:
[----:B------:R-:W-:Y:S05]  /*22d0*/  BSYNC B1 ;  /* 0x0000000000017941 */ /* 0x000fea0003800000 */
.L_x_17415:
        /* <DEDUP_REMOVED lines=44> */
.L_x_17414:
[----:B------:R-:W-:Y:S05]  /*25a0*/  BSYNC B0 ;  /* 0x0000000000007941 */ /* 0x000fea0003800000 */
.L_x_17413:
        /* <DEDUP_REMOVED lines=22> */
.L_x_17418:
[----:B------:R-:W-:-:S07]  /*2710*/  IMAD.MOV.U32 R114, RZ, RZ, R142 ;  /* 0x000000ffff727224 */ /* 0x000fce00078e008e */
.L_x_17419:
[----:B------:R-:W-:Y:S05]  /*2720*/  BSYNC B0 ;  /* 0x0000000000007941 */ /* 0x000fea0003800000 */
.L_x_17417:
        /* <DEDUP_REMOVED lines=16> */
.L_x_17423:
[----:B------:R-:W-:Y:S05]  /*2830*/  BSYNC B1 ;  /* 0x0000000000017941 */ /* 0x000fea0003800000 */
.L_x_17422:
        /* <DEDUP_REMOVED lines=44> */
.L_x_17421:
[----:B------:R-:W-:Y:S05]  /*2b00*/  BSYNC B0 ;  /* 0x0000000000007941 */ /* 0x000fea0003800000 */
.L_x_17420:
        /* <DEDUP_REMOVED lines=22> */
.L_x_17425:
[----:B------:R-:W-:-:S07]  /*2c70*/  MOV R106, R142 ;  /* 0x0000008e006a7202 */ /* 0x000fce0000000f00 */
.L_x_17426:
[----:B------:R-:W-:Y:S05]  /*2c80*/  BSYNC B0 ;  /* 0x0000000000007941 */ /* 0x000fea0003800000 */
.L_x_17424:
        /* <DEDUP_REMOVED lines=16> */
.L_x_17430:
[----:B------:R-:W-:Y:S05]  /*2d90*/  BSYNC B1 ;  /* 0x0000000000017941 */ /* 0x000fea0003800000 */
.L_x_17429:
        /* <DEDUP_REMOVED lines=44> */
.L_x_17428:
[----:B------:R-:W-:Y:S05]  /*3060*/  BSYNC B0 ;  /* 0x0000000000007941 */ /* 0x000fea0003800000 */
.L_x_17427:
        /* <DEDUP_REMOVED lines=22> */
.L_x_17432:
[----:B------:R-:W-:-:S07]  /*31d0*/  IMAD.MOV.U32 R106, RZ, RZ, R142 ;  /* 0x000000ffff6a7224 */ /* 0x000fce00078e008e */
.L_x_17433:
[----:B------:R-:W-:Y:S05]  /*31e0*/  BSYNC B0 ;  /* 0x0000000000007941 */ /* 0x000fea0003800000 */
.L_x_17431:
        /* <DEDUP_REMOVED lines=18> */
.L_x_17437:
[----:B------:R-:W-:Y:S05]  /*3310*/  BSYNC B1 ;  /* 0x0000000000017941 */ /* 0x000fea0003800000 */
.L_x_17436:
        /* <DEDUP_REMOVED lines=44> */
.L_x_17435:
[----:B------:R-:W-:Y:S05]  /*35e0*/  BSYNC B0 ;  /* 0x0000000000007941 */ /* 0x000fea0003800000 */
.L_x_17434:
[----:B------:R-:W-:Y:S01]  /*35f0*/  I2FP.F32.U32 R105, R106 ;  /* 0x0000006a00697245 */ /* 0x000fe20000201000 */
[----:B------:R-:W-:Y:S01]  /*3600*/  HADD2.F32 R107, -RZ, R107.H1_H1 ;  /* 0x3000006bff6b7230 */ /* 0x000fe20000004100 */
[----:B------:R-:W-:Y:S01]  /*3610*/  SEL R110, RZ, 0x10000, P5 ;  /* 0x00010000ff6e7807 */ /* 0x000fe20002800000 */
[----:B------:R-:W0:Y:S01]  /*3620*/  LDC.64 R114, c[0x0][0x238] ;  /* 0x00008e00ff727b82 */ /* 0x000e220000000a00 */
[----:B------:R-:W-:Y:S01]  /*3630*/  LOP3.LUT P5, RZ, R156, 0x2, RZ, 0xc0, !PT ;  /* 0x000000029cff7812 */ /* 0x000fe200078ac0ff */
[----:B------:R-:W-:Y:S01]  /*3640*/  FFMA.FTZ R105, R105, R154, 1.1641532182693481445e-10 ;  /* 0x2f00000069697423 */ /* 0x000fe2000001009a */
[----:B------:R-:W-:Y:S01]  /*3650*/  FMUL.FTZ R107, R107, R148 ;  /* 0x000000946b6b7220 */ /* 0x000fe20000410000 */
[----:B------:R-:W-:Y:S02]  /*3660*/  SEL R106, RZ, 0x1, P1 ;  /* 0x00000001ff6a7807 */ /* 0x000fe40000800000 */
[----:B------:R-:W-:Y:S01]  /*3670*/  SEL R104, RZ, 0x1, P2 ;  /* 0x00000001ff687807 */ /* 0x000fe20001000000 */
[----:B------:R-:W-:Y:S01]  /*3680*/  FMUL.FTZ R108, R107, R150 ;  /* 0x000000966b6c7220 */ /* 0x000fe20000410000 */
[----:B------:R-:W1:Y:S01]  /*3690*/  LDC.64 R112, c[0x0][0x240] ;  /* 0x00009000ff707b82 */ /* 0x000e620000000a00 */
[----:B------:R-:W-:Y:S01]  /*36a0*/  FSETP.GTU.FTZ.AND P1, PT, R105, R152, PT ;  /* 0x000000986900720b */ /* 0x000fe20003f3c000 */
[----:B------:R-:W-:Y:S01]  /*36b0*/  IMAD.WIDE.U32 R106, R106, 0x10000, RZ ;  /* 0x000100006a6a7825 */ /* 0x000fe200078e00ff */
[----:B------:R-:W-:-:S02]  /*36c0*/  SEL R168, RZ, 0x1, P5 ;  /* 0x00000001ffa87807 */ /* 0x000fc40002800000 */
[----:B------:R-:W-:Y:S01]  /*36d0*/  SEL R109, RZ, 0x100, P4 ;  /* 0x00000100ff6d7807 */ /* 0x000fe20002000000 */
[----:B------:R-:W-:Y:S01]  /*36e0*/  IMAD.WIDE.U32 R104, R104, 0x1000000, RZ ;  /* 0x0100000068687825 */ /* 0x000fe200078e00ff */
[----:B------:R-:W-:Y:S01]  /*36f0*/  SEL R111, RZ, 0x1000000, P1 ;  /* 0x01000000ff6f7807 */ /* 0x000fe20000800000 */
[----:B------:R-:W2:Y:S01]  /*3700*/  @P0 LDC.64 R170, c[0x0][0x230] ;  /* 0x00008c00ffaa0b82 */ /* 0x000ea20000000a00 */
[----:B------:R-:W-:Y:S01]  /*3710*/  FSEL R108, R108, RZ, !P1 ;  /* 0x000000ff6c6c7208 */ /* 0x000fe20004800000 */
[----:B------:R-:W-:Y:S01]  /*3720*/  IMAD.WIDE.U32 R168, R168, 0x100, RZ ;  /* 0x00000100a8a87825 */ /* 0x000fe200078e00ff */
[----:B------:R-:W-:Y:S02]  /*3730*/  LOP3.LUT R109, R109, R111, R110, 0xfe, !PT ;  /* 0x0000006f6d6d7212 */ /* 0x000fe400078efe6e */
[----:B------:R-:W-:Y:S01]  /*3740*/  LOP3.LUT P6, RZ, R156, 0x4, RZ, 0xc0, !PT ;  /* 0x000000049cff7812 */ /* 0x000fe200078cc0ff */
[----:B------:R-:W-:Y:S01]  /*3750*/  @P0 HADD2.F32 R110, -RZ, R103.H1_H1 ;  /* 0x30000067ff6e0230 */ /* 0x000fe20000004100 */
[----:B------:R-:W-:Y:S01]  /*3760*/  LOP3.LUT R172, R168, R104, R106, 0xfe, !PT ;  /* 0x00000068a8ac7212 */ /* 0x000fe200078efe6a */
[----:B------:R-:W-:Y:S01]  /*3770*/  FMUL.FTZ R163, R31, R108 ;  /* 0x0000006c1fa37220 */ /* 0x000fe20000410000 */
[----:B------:R-:W-:Y:S01]  /*3780*/  SEL R104, RZ, 0x1, P3 ;  /* 0x00000001ff687807 */ /* 0x000fe20001800000 */
[----:B0-----:R-:W-:Y:S01]  /*3790*/  IMAD.WIDE.U32 R166, R145, 0x10, R114 ;  /* 0x0000001091a67825 */ /* 0x001fe200078e0072 */
[----:B------:R-:W-:-:S03]  /*37a0*/  SEL R173, RZ, 0x1, P6 ;  /* 0x00000001ffad7807 */ /* 0x000fc60003000000 */
[----:B------:R-:W-:Y:S01]  /*37b0*/  @P0 FADD.FTZ R163, R163, R110 ;  /* 0x0000006ea3a30221 */ /* 0x000fe20000010000 */
[----:B------:R-:W-:Y:S02]  /*37c0*/  LOP3.LUT R105, R105, R109, R104, 0xfe, !PT ;  /* 0x0000006d69697212 */ /* 0x000fe400078efe68 */
[----:B------:R-:W-:Y:S02]  /*37d0*/  IADD3 R165, R145, 0x100, RZ ;  /* 0x0000010091a57810 */ /* 0x000fe40007ffe0ff */
[----:B------:R-:W-:Y:S02]  /*37e0*/  LOP3.LUT R172, R172, R173, RZ, 0xfc, !PT ;  /* 0x000000adacac7212 */ /* 0x000fe400078efcff */
[----:B------:R-:W-:Y:S02]  /*37f0*/  F2FP.F16.F32.PACK_AB R110, R159, R155 ;  /* 0x0000009b9f6e723e */ /* 0x000fe400000000ff */
[----:B------:R-:W-:Y:S02]  /*3800*/  F2FP.F16.F32.PACK_AB R109, R153, R151 ;  /* 0x00000097996d723e */ /* 0x000fe400000000ff */
[----:B------:R-:W-:Y:S01]  /*3810*/  F2FP.F16.F32.PACK_AB R108, R149, R147 ;  /* 0x00000093956c723e */ /* 0x000fe200000000ff */
[----:B--2---:R-:W-:Y:S01]  /*3820*/  @P0 IMAD.WIDE.U32 R170, R165, 0x10, R170 ;  /* 0x00000010a5aa0825 */ /* 0x004fe200078e00aa */
[----:B------:R-:W-:-:S02]  /*3830*/  F2FP.F16.F32.PACK_AB R111, R163, R161 ;  /* 0x000000a1a36f723e */ /* 0x000fc400000000ff */
[----:B------:R-:W-:Y:S01]  /*3840*/  LOP3.LUT R173, R169, R105, R107, 0xfe, !PT ;  /* 0x00000069a9ad7212 */ /* 0x000fe200078efe6b */
[----:B-1----:R-:W-:Y:S02]  /*3850*/  IMAD.WIDE.U32 R168, R145, 0x8, R112 ;  /* 0x0000000891a87825 */ /* 0x002fe400078e0070 */
        /* <DEDUP_REMOVED lines=17> */
.L_x_17439:
[----:B------:R-:W-:-:S07]  /*3970*/  IMAD.MOV.U32 R158, RZ, RZ, R142 ;  /* 0x000000ffff9e7224 */ /* 0x000fce00078e008e */
.L_x_17440:
[----:B------:R-:W-:Y:S05]  /*3980*/  BSYNC B0 ;  /* 0x0000000000007941 */ /* 0x000fea0003800000 */
.L_x_17438:
        /* <DEDUP_REMOVED lines=16> */
.L_x_17444:
[----:B------:R-:W-:Y:S05]  /*3a90*/  BSYNC B1 ;  /* 0x0000000000017941 */ /* 0x000fea0003800000 */
.L_x_17443:
        /* <DEDUP_REMOVED lines=44> */
.L_x_17442:
[----:B------:R-:W-:Y:S05]  /*3d60*/  BSYNC B0 ;  /* 0x0000000000007941 */ /* 0x000fea0003800000 */
.L_x_17441:
[----:B------:R-:W-:Y:S01]  /*3d70*/  I2FP.F32.U32 R109, R158 ;  /* 0x0000009e006d7245 */ /* 0x000fe20000201000 */
[----:B-----5:R-:W-:Y:S01]  /*3d80*/  HADD2.F32 R111, -RZ, R104.H0_H0 ;  /* 0x20000068ff6f7230 */ /* 0x020fe20000004100 */
[----:B------:R-:W-:Y:S01]  /*3d90*/  LOP3.LUT R156, R156, 0xfffffffb, RZ, 0xc0, !PT ;  /* 0xfffffffb9c9c7812 */ /* 0x000fe200078ec0ff */
[----:B------:R-:W-:Y:S01]  /*3da0*/  @P0 HADD2.F32 R108, -RZ, R100.H0_H0 ;  /* 0x20000064ff6c0230 */ /* 0x000fe20000004100 */
        /* <DEDUP_REMOVED lines=20> */
.L_x_17446:
[----:B------:R-:W-:-:S07]  /*3ef0*/  MOV R158, R142 ;  /* 0x0000008e009e7202 */ /* 0x000fce0000000f00 */
.L_x_17447:
[----:B------:R-:W-:Y:S05]  /*3f00*/  BSYNC B0 ;  /* 0x0000000000007941 */ /* 0x000fea0003800000 */
.L_x_17445:
        /* <DEDUP_REMOVED lines=16> */
.L_x_17451:
[----:B------:R-:W-:Y:S05]  /*4010*/  BSYNC B1 ;  /* 0x0000000000017941 */ /* 0x000fea0003800000 */
.L_x_17450:
        /* <DEDUP_REMOVED lines=44> */
.L_x_17449:
[----:B------:R-:W-:Y:S05]  /*42e0*/  BSYNC B0 ;  /* 0x0000000000007941 */ /* 0x000fea0003800000 */
.L_x_17448:
        /* <DEDUP_REMOVED lines=24> */
.L_x_17453:
[----:B------:R-:W-:-:S07]  /*4470*/  IMAD.MOV.U32 R104, RZ, RZ, R142 ;  /* 0x000000ffff687224 */ /* 0x000fce00078e008e */
.L_x_17454:
[----:B------:R-:W-:Y:S05]  /*4480*/  BSYNC B0 ;  /* 0x0000000000007941 */ /* 0x000fea0003800000 */
.L_x_17452:
        /* <DEDUP_REMOVED lines=16> */
.L_x_17458:
[----:B------:R-:W-:Y:S05]  /*4590*/  BSYNC B1 ;  /* 0x0000000000017941 */ /* 0x000fea0003800000 */
.L_x_17457:
        /* <DEDUP_REMOVED lines=44> */
.L_x_17456:
[----:B------:R-:W-:Y:S05]  /*4860*/  BSYNC B0 ;  /* 0x0000000000007941 */ /* 0x000fea0003800000 */
.L_x_17455:
        /* <DEDUP_REMOVED lines=22> */
.L_x_17460:
[----:B------:R-:W-:-:S07]  /*49d0*/  IMAD.MOV.U32 R104, RZ, RZ, R142 ;  /* 0x000000ffff687224 */ /* 0x000fce00078e008e */
.L_x_17461:
[----:B------:R-:W-:Y:S05]  /*49e0*/  BSYNC B0 ;  /* 0x0000000000007941 */ /* 0x000fea0003800000 */
.L_x_17459:
        /* <DEDUP_REMOVED lines=16> */
.L_x_17465:
[----:B------:R-:W-:Y:S05]  /*4af0*/  BSYNC B1 ;  /* 0x0000000000017941 */ /* 0x000fea0003800000 */
.L_x_17464:
        /* <DEDUP_REMOVED lines=44> */
.L_x_17463:
[----:B------:R-:W-:Y:S05]  /*4dc0*/  BSYNC B0 ;  /* 0x0000000000007941 */ /* 0x000fea0003800000 */
.L_x_17462:
        /* <DEDUP_REMOVED lines=22> */
.L_x_17467:
[----:B------:R-:W-:-:S07]  /*4f30*/  IMAD.MOV.U32 R157, RZ, RZ, R142 ;  /* 0x000000ffff9d7224 */ /* 0x000fce00078e008e */
.L_x_17468:
[----:B------:R-:W-:Y:S05]  /*4f40*/  BSYNC B0 ;  /* 0x0000000000007941 */ /* 0x000fea0003800000 */
.L_x_17466:
        /* <DEDUP_REMOVED lines=16> */
.L_x_17472:
[----:B------:R-:W-:Y:S05]  /*5050*/  BSYNC B1 ;  /* 0x0000000000017941 */ /* 0x000fea0003800000 */
.L_x_17471:
        /* <DEDUP_REMOVED lines=44> */
.L_x_17470:
[----:B------:R-:W-:Y:S05]  /*5320*/  BSYNC B0 ;  /* 0x0000000000007941 */ /* 0x000fea0003800000 */
.L_x_17469:
        /* <DEDUP_REMOVED lines=22> */
.L_x_17474:
[----:B------:R-:W-:-:S07]  /*5490*/  IMAD.MOV.U32 R157, RZ, RZ, R142 ;  /* 0x000000ffff9d7224 */ /* 0x000fce00078e008e */
.L_x_17475:
[----:B------:R-:W-:Y:S05]  /*54a0*/  BSYNC B0 ;  /* 0x0000000000007941 */ /* 0x000fea0003800000 */
.L_x_17473:
        /* <DEDUP_REMOVED lines=16> */
.L_x_17479:
[----:B------:R-:W-:Y:S05]  /*55b0*/  BSYNC B1 ;  /* 0x0000000000017941 */ /* 0x000fea0003800000 */
.L_x_17478:
        /* <DEDUP_REMOVED lines=44> */
.L_x_17477:
[----:B------:R-:W-:Y:S05]  /*5880*/  BSYNC B0 ;  /* 0x0000000000007941 */ /* 0x000fea0003800000 */
.L_x_17476:
        /* <DEDUP_REMOVED lines=22> */
.L_x_17481:
[----:B------:R-:W-:-:S07]  /*59f0*/  IMAD.MOV.U32 R106, RZ, RZ, R142 ;  /* 0x000000ffff6a7224 */ /* 0x000fce00078e008e */
.L_x_17482:
[----:B------:R-:W-:Y:S05]  /*5a00*/  BSYNC B0 ;  /* 0x0000000000007941 */ /* 0x000fea0003800000 */
.L_x_17480:
        /* <DEDUP_REMOVED lines=16> */
.L_x_17486:
[----:B------:R-:W-:Y:S05]  /*5b10*/  BSYNC B1 ;  /* 0x0000000000017941 */ /* 0x000fea0003800000 */
.L_x_17485:
        /* <DEDUP_REMOVED lines=44> */
.L_x_17484:
[----:B------:R-:W-:Y:S05]  /*5de0*/  BSYNC B0 ;  /* 0x0000000000007941 */ /* 0x000fea0003800000 */
.L_x_17483:
        /* <DEDUP_REMOVED lines=22> */
.L_x_17488:
[----:B------:R-:W-:-:S07]  /*5f50*/  IMAD.MOV.U32 R106, RZ, RZ, R142 ;  /* 0x000000ffff6a7224 */ /* 0x000fce00078e008e */
.L_x_17489:
[----:B------:R-:W-:Y:S05]  /*5f60*/  BSYNC B0 ;  /* 0x0000000000007941 */ /* 0x000fea0003800000 */
.L_x_17487:
        /* <DEDUP_REMOVED lines=18> */
.L_x_17493:
[----:B------:R-:W-:Y:S05]  /*6090*/  BSYNC B1 ;  /* 0x0000000000017941 */ /* 0x000fea0003800000 */
.L_x_17492:
        /* <DEDUP_REMOVED lines=44> */
.L_x_17491:
[----:B------:R-:W-:Y:S05]  /*6360*/  BSYNC B0 ;  /* 0x0000000000007941 */ /* 0x000fea0003800000 */
.L_x_17490:
[----:B------:R-:W-:Y:S01]  /*6370*/  I2FP.F32.U32 R105, R106 ;  /* 0x0000006a00697245 */ /* 0x000fe20000201000 */
[----:B------:R-:W-:Y:S01]  /*6380*/  HADD2.F32 R107, -RZ, R107.H1_H1 ;  /* 0x3000006bff6b7230 */ /* 0x000fe20000004100 */
[----:B------:R-:W-:Y:S01]  /*6390*/  SEL R106, RZ, 0x1, P1 ;  /* 0x00000001ff6a7807 */ /* 0x000fe20000800000 */
[----:B------:R-:W-:Y:S01]  /*63a0*/  IMAD.WIDE.U32 R186, R165, 0x10, R114 ;  /* 0x00000010a5ba7825 */ /* 0x000fe200078e0072 */
[----:B------:R-:W-:-:S03]  /*63b0*/  SEL R158, RZ, 0x10000, P5 ;  /* 0x00010000ff9e7807 */ /* 0x000fc60002800000 */
[----:B------:R-:W-:Y:S01]  /*63c0*/  FFMA.FTZ R105, R105, R154, 1.1641532182693481445e-10 ;  /* 0x2f00000069697423 */ /* 0x000fe2000001009a */
[----:B------:R-:W-:Y:S01]  /*63d0*/  FMUL.FTZ R107, R107, R148 ;  /* 0x000000946b6b7220 */ /* 0x000fe20000410000 */
[----:B------:R-:W-:Y:S02]  /*63e0*/  LOP3.LUT P5, RZ, R156, 0x2, RZ, 0xc0, !PT ;  /* 0x000000029cff7812 */ /* 0x000fe400078ac0ff */
[----:B------:R-:W-:Y:S01]  /*63f0*/  SEL R111, RZ, 0x100, P4 ;  /* 0x00000100ff6f7807 */ /* 0x000fe20002000000 */
[----:B------:R-:W-:Y:S01]  /*6400*/  FMUL.FTZ R110, R107, R150 ;  /* 0x000000966b6e7220 */ /* 0x000fe20000410000 */
[----:B------:R-:W-:Y:S01]  /*6410*/  FSETP.GTU.FTZ.AND P1, PT, R105, R152, PT ;  /* 0x000000986900720b */ /* 0x000fe20003f3c000 */
[----:B------:R-:W-:Y:S01]  /*6420*/  IMAD.WIDE.U32 R106, R106, 0x10000, RZ ;  /* 0x000100006a6a7825 */ /* 0x000fe200078e00ff */
[----:B------:R-:W0:Y:S01]  /*6430*/  @P0 LDC.64 R104, c[0x0][0x230] ;  /* 0x00008c00ff680b82 */ /* 0x000e220000000a00 */
[----:B------:R-:W-:Y:S02]  /*6440*/  SEL R108, RZ, 0x1, P2 ;  /* 0x00000001ff6c7807 */ /* 0x000fe40001000000 */
[----:B------:R-:W-:-:S02]  /*6450*/  SEL R184, RZ, 0x1, P5 ;  /* 0x00000001ffb87807 */ /* 0x000fc40002800000 */
[----:B------:R-:W-:Y:S01]  /*6460*/  SEL R157, RZ, 0x1000000, P1 ;  /* 0x01000000ff9d7807 */ /* 0x000fe20000800000 */
[----:B------:R-:W-:Y:S01]  /*6470*/  IMAD.WIDE.U32 R108, R108, 0x1000000, RZ ;  /* 0x010000006c6c7825 */ /* 0x000fe200078e00ff */
[----:B------:R-:W-:Y:S02]  /*6480*/  FSEL R110, R110, RZ, !P1 ;  /* 0x000000ff6e6e7208 */ /* 0x000fe40004800000 */
[----:B------:R-:W-:Y:S01]  /*6490*/  LOP3.LUT R111, R111, R157, R158, 0xfe, !PT ;  /* 0x0000009d6f6f7212 */ /* 0x000fe200078efe9e */
[----:B------:R-:W-:Y:S01]  /*64a0*/  IMAD.WIDE.U32 R184, R184, 0x100, RZ ;  /* 0x00000100b8b87825 */ /* 0x000fe200078e00ff */
[----:B------:R-:W-:-:S03]  /*64b0*/  LOP3.LUT P6, RZ, R156, 0x4, RZ, 0xc0, !PT ;  /* 0x000000049cff7812 */ /* 0x000fc600078cc0ff */
[----:B------:R-:W-:Y:S01]  /*64c0*/  FMUL.FTZ R181, R23, R110 ;  /* 0x0000006e17b57220 */ /* 0x000fe20000410000 */
[----:B------:R-:W-:Y:S01]  /*64d0*/  SEL R157, RZ, 0x1, P3 ;  /* 0x00000001ff9d7807 */ /* 0x000fe20001800000 */
[----:B------:R-:W-:Y:S01]  /*64e0*/  @P0 HADD2.F32 R158, -RZ, R103.H1_H1 ;  /* 0x30000067ff9e0230 */ /* 0x000fe20000004100 */
[----:B------:R-:W-:Y:S02]  /*64f0*/  SEL R191, RZ, 0x1, P6 ;  /* 0x00000001ffbf7807 */ /* 0x000fe40003000000 */
[----:B------:R-:W-:Y:S02]  /*6500*/  LOP3.LUT R190, R184, R108, R106, 0xfe, !PT ;  /* 0x0000006cb8be7212 */ /* 0x000fe400078efe6a */
[----:B------:R-:W-:Y:S01]  /*6510*/  @P0 FADD.FTZ R181, R158, R181 ;  /* 0x000000b59eb50221 */ /* 0x000fe20000010000 */
[----:B------:R-:W-:Y:S02]  /*6520*/  IADD3 R183, R145, 0x200, RZ ;  /* 0x0000020091b77810 */ /* 0x000fe40007ffe0ff */
[----:B------:R-:W-:-:S02]  /*6530*/  LOP3.LUT R157, R109, R111, R157, 0xfe, !PT ;  /* 0x0000006f6d9d7212 */ /* 0x000fc400078efe9d */
[----:B------:R-:W-:Y:S01]  /*6540*/  LOP3.LUT R190, R190, R191, RZ, 0xfc, !PT ;  /* 0x000000bfbebe7212 */ /* 0x000fe200078efcff */
[----:B0-----:R-:W-:Y:S01]  /*6550*/  @P0 IMAD.WIDE.U32 R188, R183, 0x10, R104 ;  /* 0x00000010b7bc0825 */ /* 0x001fe200078e0068 */
[----:B------:R-:W-:Y:S02]  /*6560*/  F2FP.F16.F32.PACK_AB R110, R179, R175 ;  /* 0x000000afb36e723e */ /* 0x000fe400000000ff */
[----:B------:R-:W-:Y:S01]  /*6570*/  F2FP.F16.F32.PACK_AB R109, R173, R171 ;  /* 0x000000abad6d723e */ /* 0x000fe200000000ff */
[----:B------:R-:W-:Y:S01]  /*6580*/  IMAD.WIDE.U32 R104, R183, 0x10, R116 ;  /* 0x00000010b7687825 */ /* 0x000fe200078e0074 */
[----:B------:R-:W-:Y:S02]  /*6590*/  F2FP.F16.F32.PACK_AB R108, R169, R167 ;  /* 0x000000a7a96c723e */ /* 0x000fe400000000ff */
[----:B------:R-:W-:Y:S02]  /*65a0*/  F2FP.F16.F32.PACK_AB R111, R181, R177 ;  /* 0x000000b1b56f723e */ /* 0x000fe400000000ff */
[----:B------:R-:W-:Y:S01]  /*65b0*/  LOP3.LUT R191, R185, R157, R107, 0xfe, !PT ;  /* 0x0000009db9bf7212 */ /* 0x000fe200078efe6b */
[----:B------:R-:W-:-:S02]  /*65c0*/  IMAD.WIDE.U32 R184, R165, 0x8, R112 ;  /* 0x00000008a5b87825 */ /* 0x000fc400078e0070 */
        /* <DEDUP_REMOVED lines=16> */
.L_x_17495:
[----:B------:R-:W-:-:S07]  /*66d0*/  MOV R158, R142 ;  /* 0x0000008e009e7202 */ /* 0x000fce0000000f00 */
.L_x_17496:
[----:B------:R-:W-:Y:S05]  /*66e0*/  BSYNC B0 ;  /* 0x0000000000007941 */ /* 0x000fea0003800000 */
.L_x_17494:
        /* <DEDUP_REMOVED lines=16> */
.L_x_17500:
[----:B------:R-:W-:Y:S05]  /*67f0*/  BSYNC B1 ;  /* 0x0000000000017941 */ /* 0x000fea0003800000 */
.L_x_17499:
        /* <DEDUP_REMOVED lines=44> */
.L_x_17498:
[----:B------:R-:W-:Y:S05]  /*6ac0*/  BSYNC B0 ;  /* 0x0000000000007941 */ /* 0x000fea0003800000 */
.L_x_17497:
[----:B------:R-:W-:Y:S01]  /*6ad0*/  I2FP.F32.U32 R109, R158 ;  /* 0x0000009e006d7245 */ /* 0x000fe20000201000 */
[----:B-----5:R-:W-:Y:S01]  /*6ae0*/  HADD2.F32 R111, -RZ, R104.H0_H0 ;  /* 0x20000068ff6f7230 */ /* 0x020fe20000004100 */
[----:B------:R-:W-:Y:S01]  /*6af0*/  LOP3.LUT R156, R156, 0xfffffffb, RZ, 0xc0, !PT ;  /* 0xfffffffb9c9c7812 */ /* 0x000fe200078ec0ff */
[----:B------:R-:W-:Y:S01]  /*6b00*/  @P0 HADD2.F32 R108, -RZ, R100.H0_H0 ;  /* 0x20000064ff6c0230 */ /* 0x000fe20000004100 */
        /* <DEDUP_REMOVED lines=20> */
.L_x_17502:
[----:B------:R-:W-:-:S07]  /*6c50*/  MOV R158, R142 ;  /* 0x0000008e009e7202 */ /* 0x000fce0000000f00 */
.L_x_17503:
[----:B------:R-:W-:Y:S05]  /*6c60*/  BSYNC B0 ;  /* 0x0000000000007941 */ /* 0x000fea0003800000 */
.L_x_17501:
        /* <DEDUP_REMOVED lines=16> */
.L_x_17507:
[----:B------:R-:W-:Y:S05]  /*6d70*/  BSYNC B1 ;  /* 0x0000000000017941 */ /* 0x000fea0003800000 */
.L_x_17506:
        /* <DEDUP_REMOVED lines=44> */
.L_x_17505:
[----:B------:R-:W-:Y:S05]  /*7040*/  BSYNC B0 ;  /* 0x0000000000007941 */ /* 0x000fea0003800000 */
.L_x_17504:
        /* <DEDUP_REMOVED lines=24> */
.L_x_17509:
[----:B------:R-:W-:-:S07]  /*71d0*/  MOV R104, R142 ;  /* 0x0000008e00687202 */ /* 0x000fce0000000f00 */
.L_x_17510:
[----:B------:R-:W-:Y:S05]  /*71e0*/  BSYNC B0 ;  /* 0x0000000000007941 */ /* 0x000fea0003800000 */
.L_x_17508:
        /* <DEDUP_REMOVED lines=16> */
.L_x_17514:
[----:B------:R-:W-:Y:S05]  /*72f0*/  BSYNC B1 ;  /* 0x0000000000017941 */ /* 0x000fea0003800000 */
.L_x_17513:
        /* <DEDUP_REMOVED lines=44> */
.L_x_17512:
[----:B------:R-:W-:Y:S05]  /*75c0*/  BSYNC B0 ;  /* 0x0000000000007941 */ /* 0x000fea0003800000 */
.L_x_17511:
        /* <DEDUP_REMOVED lines=22> */
.L_x_17516:
[----:B------:R-:W-:-:S07]  /*7730*/  MOV R104, R142 ;  /* 0x0000008e00687202 */ /* 0x000fce0000000f00 */
.L_x_17517:
[----:B------:R-:W-:Y:S05]  /*7740*/  BSYNC B0 ;  /* 0x0000000000007941 */ /* 0x000fea0003800000 */
.L_x_17515:
        /* <DEDUP_REMOVED lines=16> */
.L_x_17521:
[----:B------:R-:W-:Y:S05]  /*7850*/  BSYNC B1 ;  /* 0x0000000000017941 */ /* 0x000fea0003800000 */
.L_x_17520:
        /* <DEDUP_REMOVED lines=44> */
.L_x_17519:
[----:B------:R-:W-:Y:S05]  /*7b20*/  BSYNC B0 ;  /* 0x0000000000007941 */ /* 0x000fea0003800000 */
.L_x_17518:
        /* <DEDUP_REMOVED lines=22> */
.L_x_17523:
[----:B------:R-:W-:-:S07]  /*7c90*/  MOV R157, R142 ;  /* 0x0000008e009d7202 */ /* 0x000fce0000000f00 */
.L_x_17524:
[----:B------:R-:W-:Y:S05]  /*7ca0*/  BSYNC B0 ;  /* 0x0000000000007941 */ /* 0x000fea0003800000 */
.L_x_17522:
        /* <DEDUP_REMOVED lines=16> */
.L_x_17528:
[----:B------:R-:W-:Y:S05]  /*7db0*/  BSYNC B1 ;  /* 0x0000000000017941 */ /* 0x000fea0003800000 */
.L_x_17527:
        /* <DEDUP_REMOVED lines=44> */
.L_x_17526:
[----:B------:R-:W-:Y:S05]  /*8080*/  BSYNC B0 ;  /* 0x0000000000007941 */ /* 0x000fea0003800000 */
.L_x_17525:
        /* <DEDUP_REMOVED lines=22> */
.L_x_17530:
[----:B------:R-:W-:-:S07]  /*81f0*/  MOV R157, R142 ;  /* 0x0000008e009d7202 */ /* 0x000fce0000000f00 */
.L_x_17531:
[----:B------:R-:W-:Y:S05]  /*8200*/  BSYNC B0 ;  /* 0x0000000000007941 */ /* 0x000fea0003800000 */
.L_x_17529:
        /* <DEDUP_REMOVED lines=16> */
.L_x_17535:
[----:B------:R-:W-:Y:S05]  /*8310*/  BSYNC B1 ;  /* 0x0000000000017941 */ /* 0x000fea0003800000 */
.L_x_17534:
        /* <DEDUP_REMOVED lines=44> */
.L_x_17533:
[----:B------:R-:W-:Y:S05]  /*85e0*/  BSYNC B0 ;  /* 0x0000000000007941 */ /* 0x000fea0003800000 */
.L_x_17532:
        /* <DEDUP_REMOVED lines=22> */
.L_x_17537:
[----:B------:R-:W-:-:S07]  /*8750*/  MOV R106, R142 ;  /* 0x0000008e006a7202 */ /* 0x000fce0000000f00 */
.L_x_17538:
[----:B------:R-:W-:Y:S05]  /*8760*/  BSYNC B0 ;  /* 0x0000000000007941 */ /* 0x000fea0003800000 */
.L_x_17536:
        /* <DEDUP_REMOVED lines=16> */
.L_x_17542:
[----:B------:R-:W-:Y:S05]  /*8870*/  BSYNC B1 ;  /* 0x0000000000017941 */ /* 0x000fea0003800000 */
.L_x_17541:
        /* <DEDUP_REMOVED lines=44> */
.L_x_17540:
[----:B------:R-:W-:Y:S05]  /*8b40*/  BSYNC B0 ;  /* 0x0000000000007941 */ /* 0x000fea0003800000 */
.L_x_17539:
        /* <DEDUP_REMOVED lines=22> */
.L_x_17544:
[----:B------:R-:W-:-:S07]  /*8cb0*/  MOV R106, R142 ;  /* 0x0000008e006a7202 */ /* 0x000fce0000000f00 */
.L_x_17545:
[----:B------:R-:W-:Y:S05]  /*8cc0*/  BSYNC B0 ;  /* 0x0000000000007941 */ /* 0x000fea0003800000 */
.L_x_17543:
        /* <DEDUP_REMOVED lines=18> */
.L_x_17549:
[----:B------:R-:W-:Y:S05]  /*8df0*/  BSYNC B1 ;  /* 0x0000000000017941 */ /* 0x000fea0003800000 */
.L_x_17548:
        /* <DEDUP_REMOVED lines=44> */
.L_x_17547:
[----:B------:R-:W-:Y:S05]  /*90c0*/  BSYNC B0 ;  /* 0x0000000000007941 */ /* 0x000fea0003800000 */
.L_x_17546:
[----:B------:R-:W-:Y:S01]  /*90d0*/  I2FP.F32.U32 R105, R106 ;  /* 0x0000006a00697245 */ /* 0x000fe20000201000 */
[----:B------:R-:W-:Y:S01]  /*90e0*/  HADD2.F32 R107, -RZ, R107.H1_H1 ;  /* 0x3000006bff6b7230 */ /* 0x000fe20000004100 */
[----:B------:R-:W-:Y:S01]  /*90f0*/  SEL R110, RZ, 0x1, P1 ;  /* 0x00000001ff6e7807 */ /* 0x000fe20000800000 */
[----:B------:R-:W0:Y:S01]  /*9100*/  @P0 LDC.64 R108, c[0x0][0x230] ;  /* 0x00008c00ff6c0b82 */ /* 0x000e220000000a00 */
[----:B------:R-:W-:Y:S01]  /*9110*/  SEL R158, RZ, 0x10000, P5 ;  /* 0x00010000ff9e7807 */ /* 0x000fe20002800000 */
[----:B------:R-:W-:Y:S01]  /*9120*/  FFMA.FTZ R105, R105, R154, 1.1641532182693481445e-10 ;  /* 0x2f00000069697423 */ /* 0x000fe2000001009a */
[----:B------:R-:W-:Y:S01]  /*9130*/  FMUL.FTZ R107, R107, R148 ;  /* 0x000000946b6b7220 */ /* 0x000fe20000410000 */
[----:B------:R-:W-:Y:S01]  /*9140*/  LOP3.LUT P5, RZ, R156, 0x2, RZ, 0xc0, !PT ;  /* 0x000000029cff7812 */ /* 0x000fe200078ac0ff */
[----:B------:R-:W-:Y:S01]  /*9150*/  IMAD.WIDE.U32 R110, R110, 0x10000, RZ ;  /* 0x000100006e6e7825 */ /* 0x000fe200078e00ff */
[----:B------:R-:W-:-:S03]  /*9160*/  SEL R157, RZ, 0x100, P4 ;  /* 0x00000100ff9d7807 */ /* 0x000fc60002000000 */
[----:B------:R-:W-:Y:S01]  /*9170*/  FMUL.FTZ R107, R107, R150 ;  /* 0x000000966b6b7220 */ /* 0x000fe20000410000 */
[----:B------:R-:W-:Y:S01]  /*9180*/  FSETP.GTU.FTZ.AND P1, PT, R105, R152, PT ;  /* 0x000000986900720b */ /* 0x000fe20003f3c000 */
[----:B------:R-:W-:Y:S01]  /*9190*/  IMAD.WIDE.U32 R200, R183, 0x10, R114 ;  /* 0x00000010b7c87825 */ /* 0x000fe200078e0072 */
[----:B------:R-:W-:Y:S02]  /*91a0*/  SEL R104, RZ, 0x1, P2 ;  /* 0x00000001ff687807 */ /* 0x000fe40001000000 */
[----:B------:R-:W-:Y:S02]  /*91b0*/  SEL R106, RZ, 0x1000000, P1 ;  /* 0x01000000ff6a7807 */ /* 0x000fe40000800000 */
[----:B------:R-:W-:Y:S01]  /*91c0*/  SEL R202, RZ, 0x1, P5 ;  /* 0x00000001ffca7807 */ /* 0x000fe20002800000 */
[----:B------:R-:W-:Y:S01]  /*91d0*/  IMAD.WIDE.U32 R104, R104, 0x1000000, RZ ;  /* 0x0100000068687825 */ /* 0x000fe200078e00ff */
[----:B------:R-:W-:Y:S02]  /*91e0*/  LOP3.LUT R157, R157, R106, R158, 0xfe, !PT ;  /* 0x0000006a9d9d7212 */ /* 0x000fe400078efe9e */
[----:B------:R-:W-:Y:S01]  /*91f0*/  FSEL R106, R107, RZ, !P1 ;  /* 0x000000ff6b6a7208 */ /* 0x000fe20004800000 */
[----:B------:R-:W-:Y:S01]  /*9200*/  IMAD.WIDE.U32 R202, R202, 0x100, RZ ;  /* 0x00000100caca7825 */ /* 0x000fe200078e00ff */
[----:B------:R-:W-:-:S02]  /*9210*/  LOP3.LUT P6, RZ, R156, 0x4, RZ, 0xc0, !PT ;  /* 0x000000049cff7812 */ /* 0x000fc400078cc0ff */
[----:B------:R-:W-:Y:S01]  /*9220*/  SEL R205, RZ, 0x1, P3 ;  /* 0x00000001ffcd7807 */ /* 0x000fe20001800000 */
[----:B------:R-:W-:Y:S02]  /*9230*/  @P0 HADD2.F32 R158, -RZ, R103.H1_H1 ;  /* 0x30000067ff9e0230 */ /* 0x000fe40000004100 */
[----:B------:R-:W-:Y:S01]  /*9240*/  FMUL.FTZ R199, R15, R106 ;  /* 0x0000006a0fc77220 */ /* 0x000fe20000410000 */
[----:B------:R-:W-:Y:S02]  /*9250*/  SEL R107, RZ, 0x1, P6 ;  /* 0x00000001ff6b7807 */ /* 0x000fe40003000000 */
[----:B------:R-:W-:Y:S01]  /*9260*/  LOP3.LUT R202, R202, R104, R110, 0xfe, !PT ;  /* 0x00000068caca7212 */ /* 0x000fe200078efe6e */
[----:B------:R-:W-:Y:S01]  /*9270*/  @P0 FADD.FTZ R199, R158, R199 ;  /* 0x000000c79ec70221 */ /* 0x000fe20000010000 */
[----:B------:R-:W-:Y:S01]  /*9280*/  LOP3.LUT R205, R105, R157, R205, 0xfe, !PT ;  /* 0x0000009d69cd7212 */ /* 0x000fe200078efecd */
[----:B------:R-:W-:Y:S01]  /*9290*/  VIADD R157, R145, 0x300 ;  /* 0x00000300919d7836 */ /* 0x000fe20000000000 */
[----:B------:R-:W-:-:S02]  /*92a0*/  LOP3.LUT R202, R202, R107, RZ, 0xfc, !PT ;  /* 0x0000006bcaca7212 */ /* 0x000fc400078efcff */
[----:B------:R-:W-:Y:S01]  /*92b0*/  F2FP.F16.F32.PACK_AB R106, R197, R191 ;  /* 0x000000bfc56a723e */ /* 0x000fe200000000ff */
[----:B0-----:R-:W-:Y:S01]  /*92c0*/  @P0 IMAD.WIDE.U32 R206, R157, 0x10, R108 ;  /* 0x000000109dce0825 */ /* 0x001fe200078e006c */
[----:B------:R-:W-:Y:S02]  /*92d0*/  F2FP.F16.F32.PACK_AB R105, R193, R187 ;  /* 0x000000bbc169723e */ /* 0x000fe400000000ff */
[----:B------:R-:W-:Y:S01]  /*92e0*/  F2FP.F16.F32.PACK_AB R104, R189, R185 ;  /* 0x000000b9bd68723e */ /* 0x000fe200000000ff */
[----:B------:R-:W-:Y:S01]  /*92f0*/  IMAD.WIDE.U32 R108, R157, 0x10, R116 ;  /* 0x000000109d6c7825 */ /* 0x000fe200078e0074 */
        /* <DEDUP_REMOVED lines=19> */
.L_x_17551:
[----:B------:R-:W-:-:S07]  /*9430*/  MOV R158, R142 ;  /* 0x0000008e009e7202 */ /* 0x000fce0000000f00 */
.L_x_17552:
[----:B------:R-:W-:Y:S05]  /*9440*/  BSYNC B0 ;  /* 0x0000000000007941 */ /* 0x000fea0003800000 */
.L_x_17550:
        /* <DEDUP_REMOVED lines=16> */
.L_x_17556:
[----:B------:R-:W-:Y:S05]  /*9550*/  BSYNC B1 ;  /* 0x0000000000017941 */ /* 0x000fea0003800000 */
.L_x_17555:
        /* <DEDUP_REMOVED lines=44> */
.L_x_17554:
[----:B------:R-:W-:Y:S05]  /*9820*/  BSYNC B0 ;  /* 0x0000000000007941 */ /* 0x000fea0003800000 */
.L_x_17553:
        /* <DEDUP_REMOVED lines=24> */
.L_x_17558:
[----:B------:R-:W-:-:S07]  /*99b0*/  MOV R158, R142 ;  /* 0x0000008e009e7202 */ /* 0x000fce0000000f00 */
.L_x_17559:
[----:B------:R-:W-:Y:S05]  /*99c0*/  BSYNC B0 ;  /* 0x0000000000007941 */ /* 0x000fea0003800000 */
.L_x_17557:
        /* <DEDUP_REMOVED lines=16> */
.L_x_17563:
[----:B------:R-:W-:Y:S05]  /*9ad0*/  BSYNC B1 ;  /* 0x0000000000017941 */ /* 0x000fea0003800000 */
.L_x_17562:
        /* <DEDUP_REMOVED lines=44> */
.L_x_17561:
[----:B------:R-:W-:Y:S05]  /*9da0*/  BSYNC B0 ;  /* 0x0000000000007941 */ /* 0x000fea0003800000 */
.L_x_17560:
        /* <DEDUP_REMOVED lines=24> */
.L_x_17565:
[----:B------:R-:W-:-:S07]  /*9f30*/  MOV R108, R142 ;  /* 0x0000008e006c7202 */ /* 0x000fce0000000f00 */
.L_x_17566:
[----:B------:R-:W-:Y:S05]  /*9f40*/  BSYNC B0 ;  /* 0x0000000000007941 */ /* 0x000fea0003800000 */
.L_x_17564:
        /* <DEDUP_REMOVED lines=16> */
.L_x_17570:
[----:B------:R-:W-:Y:S05]  /*a050*/  BSYNC B1 ;  /* 0x0000000000017941 */ /* 0x000fea0003800000 */
.L_x_17569:
        /* <DEDUP_REMOVED lines=44> */
.L_x_17568:
[----:B------:R-:W-:Y:S05]  /*a320*/  BSYNC B0 ;  /* 0x0000000000007941 */ /* 0x000fea0003800000 */
.L_x_17567:
        /* <DEDUP_REMOVED lines=22> */
.L_x_17572:
[----:B------:R-:W-:-:S07]  /*a490*/  MOV R108, R142 ;  /* 0x0000008e006c7202 */ /* 0x000fce0000000f00 */
.L_x_17573:
[----:B------:R-:W-:Y:S05]  /*a4a0*/  BSYNC B0 ;  /* 0x0000000000007941 */ /* 0x000fea0003800000 */
.L_x_17571:
        /* <DEDUP_REMOVED lines=16> */
.L_x_17577:
[----:B------:R-:W-:Y:S05]  /*a5b0*/  BSYNC B1 ;  /* 0x0000000000017941 */ /* 0x000fea0003800000 */
.L_x_17576:
        /* <DEDUP_REMOVED lines=44> */
.L_x_17575:
[----:B------:R-:W-:Y:S05]  /*a880*/  BSYNC B0 ;  /* 0x0000000000007941 */ /* 0x000fea0003800000 */
.L_x_17574:
        /* <DEDUP_REMOVED lines=22> */
.L_x_17579:
[----:B------:R-:W-:-:S07]  /*a9f0*/  MOV R116, R142 ;  /* 0x0000008e00747202 */ /* 0x000fce0000000f00 */
.L_x_17580:
[----:B------:R-:W-:Y:S05]  /*aa00*/  BSYNC B0 ;  /* 0x0000000000007941 */ /* 0x000fea0003800000 */
.L_x_17578:
        /* <DEDUP_REMOVED lines=16> */
.L_x_17584:
[----:B------:R-:W-:Y:S05]  /*ab10*/  BSYNC B1 ;  /* 0x0000000000017941 */ /* 0x000fea0003800000 */
.L_x_17583:
        /* <DEDUP_REMOVED lines=44> */
.L_x_17582:
[----:B------:R-:W-:Y:S05]  /*ade0*/  BSYNC B0 ;  /* 0x0000000000007941 */ /* 0x000fea0003800000 */
.L_x_17581:
        /* <DEDUP_REMOVED lines=22> */
.L_x_17586:
[----:B------:R-:W-:-:S07]  /*af50*/  MOV R116, R142 ;  /* 0x0000008e00747202 */ /* 0x000fce0000000f00 */
.L_x_17587:
[----:B------:R-:W-:Y:S05]  /*af60*/  BSYNC B0 ;  /* 0x0000000000007941 */ /* 0x000fea0003800000 */
.L_x_17585:
        /* <DEDUP_REMOVED lines=16> */
.L_x_17591:
[----:B------:R-:W-:Y:S05]  /*b070*/  BSYNC B1 ;  /* 0x0000000000017941 */ /* 0x000fea0003800000 */
.L_x_17590:
        /* <DEDUP_REMOVED lines=44> */
.L_x_17589:
[----:B------:R-:W-:Y:S05]  /*b340*/  BSYNC B0 ;  /* 0x0000000000007941 */ /* 0x000fea0003800000 */
.L_x_17588:
        /* <DEDUP_REMOVED lines=22> */
.L_x_17593:
[----:B------:R-:W-:-:S07]  /*b4b0*/  MOV R110, R142 ;  /* 0x0000008e006e7202 */ /* 0x000fce0000000f00 */
.L_x_17594:
[----:B------:R-:W-:Y:S05]  /*b4c0*/  BSYNC B0 ;  /* 0x0000000000007941 */ /* 0x000fea0003800000 */
.L_x_17592:
        /* <DEDUP_REMOVED lines=16> */
.L_x_17598:
[----:B------:R-:W-:Y:S05]  /*b5d0*/  BSYNC B1 ;  /* 0x0000000000017941 */ /* 0x000fea0003800000 */
.L_x_17597:
        /* <DEDUP_REMOVED lines=44> */
.L_x_17596:
[----:B------:R-:W-:Y:S05]  /*b8a0*/  BSYNC B0 ;  /* 0x0000000000007941 */ /* 0x000fea0003800000 */
.L_x_17595:
        /* <DEDUP_REMOVED lines=22> */
.L_x_17600:
[----:B------:R-:W-:-:S07]  /*ba10*/  MOV R110, R142 ;  /* 0x0000008e006e7202 */ /* 0x000fce0000000f00 */
.L_x_17601:
[----:B------:R-:W-:Y:S05]  /*ba20*/  BSYNC B0 ;  /* 0x0000000000007941 */ /* 0x000fea0003800000 */
.L_x_17599:
        /* <DEDUP_REMOVED lines=18> */
.L_x_17605:
[----:B------:R-:W-:Y:S05]  /*bb50*/  BSYNC B1 ;  /* 0x0000000000017941 */ /* 0x000fea0003800000 */
.L_x_17604:
[----:B------:R-:W-:Y:S01]  /*bb60*/  IMAD.HI.U32 R104, R138, -0x326172a9, RZ ;  /* 0xcd9e8d578a687827 */ /* 0x000fe200078e00ff */
[----:B------:R-:W-:-:S03]  /*bb70*/  LOP3.LUT R105, R105, R143, R3, 0x96, !PT ;  /* 0x0000008f69697212 */ /* 0x000fc600078e9603 */
[----:B------:R-:W-:Y:S01]  /*bb80*/  IMAD R106, R138, -0x326172a9, RZ ;  /* 0xcd9e8d578a6a7824 */ /* 0x000fe200078e02ff */
[----:B------:R-:W-:Y:S01]  /*bb90*/  LOP3.LUT R104, R104, R141, R2, 0x96, !PT ;  /* 0x0000008d68687212 */ /* 0x000fe200078e9602 */
[----:B------:R-:W-:-:S04]  /*bba0*/  IMAD.WIDE.U32 R108, R105, -0x326172a9, RZ ;  /* 0xcd9e8d57696c7825 */ /* 0x000fc800078e00ff */
[----:B------:R-:W-:Y:S02]  /*bbb0*/  IMAD R105, R139, -0x2daee0ad, RZ ;  /* 0xd2511f538b697824 */ /* 0x000fe400078e02ff */
        /* <DEDUP_REMOVED lines=38> */
.L_x_17603:
[----:B------:R-:W-:Y:S05]  /*be20*/  BSYNC B0 ;  /* 0x0000000000007941 */ /* 0x000fea0003800000 */
.L_x_17602:
[----:B------:R-:W-:Y:S01]  /*be30*/  FADD.FTZ R106, RZ, R147 ;  /* 0x00000093ff6a7221 */ /* 0x000fe20000010000 */
[----:B------:R-:W-:Y:S01]  /*be40*/  I2FP.F32.U32 R105, R110 ;  /* 0x0000006e00697245 */ /* 0x000fe20000201000 */
[----:B------:R-:W-:Y:S01]  /*be50*/  HADD2.F32 R111, -RZ, R111.H1_H1 ;  /* 0x3000006fff6f7230 */ /* 0x000fe20000004100 */
[----:B------:R-:W-:Y:S01]  /*be60*/  SEL R108, RZ, 0x1, P1 ;  /* 0x00000001ff6c7807 */ /* 0x000fe20000800000 */
[----:B------:R-:W-:Y:S01]  /*be70*/  FADD.FTZ R106, R106, R149 ;  /* 0x000000956a6a7221 */ /* 0x000fe20000010000 */
[----:B------:R-:W-:Y:S01]  /*be80*/  SEL R116, RZ, 0x10000, P5 ;  /* 0x00010000ff747807 */ /* 0x000fe20002800000 */
[----:B------:R-:W-:Y:S01]  /*be90*/  FFMA.FTZ R105, R105, R154, 1.1641532182693481445e-10 ;  /* 0x2f00000069697423 */ /* 0x000fe2000001009a */
[----:B------:R-:W-:Y:S01]  /*bea0*/  FMUL.FTZ R111, R111, R148 ;  /* 0x000000946f6f7220 */ /* 0x000fe20000410000 */
[----:B------:R-:W-:Y:S01]  /*beb0*/  FADD.FTZ R106, R106, R151 ;  /* 0x000000976a6a7221 */ /* 0x000fe20000010000 */
[----:B------:R-:W-:Y:S01]  /*bec0*/  LOP3.LUT P5, RZ, R156, 0x2, RZ, 0xc0, !PT ;  /* 0x000000029cff7812 */ /* 0x000fe200078ac0ff */
[----:B------:R-:W-:Y:S01]  /*bed0*/  IMAD.WIDE.U32 R108, R108, 0x10000, RZ ;  /* 0x000100006c6c7825 */ /* 0x000fe200078e00ff */
[----:B------:R-:W-:-:S03]  /*bee0*/  FSETP.GTU.FTZ.AND P1, PT, R105, R152, PT ;  /* 0x000000986900720b */ /* 0x000fc60003f3c000 */
[----:B------:R-:W-:Y:S01]  /*bef0*/  FADD.FTZ R106, R106, R153 ;  /* 0x000000996a6a7221 */ /* 0x000fe20000010000 */
[----:B------:R-:W-:Y:S01]  /*bf00*/  SEL R107, RZ, 0x100, P4 ;  /* 0x00000100ff6b7807 */ /* 0x000fe20002000000 */
[----:B------:R-:W-:Y:S01]  /*bf10*/  FMUL.FTZ R150, R111, R150 ;  /* 0x000000966f967220 */ /* 0x000fe20000410000 */
[----:B------:R-:W-:Y:S01]  /*bf20*/  SEL R148, RZ, 0x1000000, P1 ;  /* 0x01000000ff947807 */ /* 0x000fe20000800000 */
[----:B------:R-:W-:Y:S01]  /*bf30*/  FADD.FTZ R106, R106, R155 ;  /* 0x0000009b6a6a7221 */ /* 0x000fe20000010000 */
[----:B------:R-:W-:Y:S01]  /*bf40*/  SEL R104, RZ, 0x1, P2 ;  /* 0x00000001ff687807 */ /* 0x000fe20001000000 */
[----:B------:R-:W-:Y:S01]  /*bf50*/  @P0 HADD2.F32 R152, -RZ, R103.H1_H1 ;  /* 0x30000067ff980230 */ /* 0x000fe20000004100 */
[----:B------:R-:W-:Y:S01]  /*bf60*/  SEL R110, RZ, 0x1, P5 ;  /* 0x00000001ff6e7807 */ /* 0x000fe20002800000 */
[----:B------:R-:W-:Y:S01]  /*bf70*/  FADD.FTZ R106, R106, R159 ;  /* 0x0000009f6a6a7221 */ /* 0x000fe20000010000 */
[----:B------:R-:W-:Y:S01]  /*bf80*/  LOP3.LUT R148, R107, R148, R116, 0xfe, !PT ;  /* 0x000000946b947212 */ /* 0x000fe200078efe74 */
[----:B------:R-:W-:Y:S01]  /*bf90*/  IMAD.WIDE.U32 R104, R104, 0x1000000, RZ ;  /* 0x0100000068687825 */ /* 0x000fe200078e00ff */
[----:B------:R-:W0:Y:S03]  /*bfa0*/  S2R R116, SR_TID.X ;  /* 0x0000000000747919 */ /* 0x000e260000002100 */
[----:B------:R-:W-:Y:S01]  /*bfb0*/  FADD.FTZ R106, R106, R161 ;  /* 0x000000a16a6a7221 */ /* 0x000fe20000010000 */
[----:B------:R-:W-:Y:S01]  /*bfc0*/  FSEL R150, R150, RZ, !P1 ;  /* 0x000000ff96967208 */ /* 0x000fe20004800000 */
[----:B------:R-:W-:Y:S01]  /*bfd0*/  IMAD.WIDE.U32 R110, R110, 0x100, RZ ;  /* 0x000001006e6e7825 */ /* 0x000fe200078e00ff */
[----:B------:R-:W-:-:S03]  /*bfe0*/  LOP3.LUT P6, RZ, R156, 0x4, RZ, 0xc0, !PT ;  /* 0x000000049cff7812 */ /* 0x000fc600078cc0ff */
[----:B------:R-:W-:Y:S01]  /*bff0*/  FADD.FTZ R106, R106, R163 ;  /* 0x000000a36a6a7221 */ /* 0x000fe20000010000 */
[----:B------:R-:W-:Y:S01]  /*c000*/  SEL R213, RZ, 0x1, P3 ;  /* 0x00000001ffd57807 */ /* 0x000fe20001800000 */
[----:B------:R-:W-:Y:S01]  /*c010*/  FMUL.FTZ R211, R7, R150 ;  /* 0x0000009607d37220 */ /* 0x000fe20000410000 */
[----:B------:R-:W-:Y:S01]  /*c020*/  LOP3.LUT R108, R110, R104, R108, 0xfe, !PT ;  /* 0x000000686e6c7212 */ /* 0x000fe200078efe6c */
[----:B------:R-:W-:Y:S01]  /*c030*/  FADD.FTZ R106, R106, R167 ;  /* 0x000000a76a6a7221 */ /* 0x000fe20000010000 */
[----:B------:R-:W-:Y:S01]  /*c040*/  SEL R107, RZ, 0x1, P6 ;  /* 0x00000001ff6b7807 */ /* 0x000fe20003000000 */
[----:B------:R-:W-:Y:S01]  /*c050*/  @P0 FADD.FTZ R211, R152, R211 ;  /* 0x000000d398d30221 */ /* 0x000fe20000010000 */
[----:B------:R-:W-:Y:S01]  /*c060*/  LOP3.LUT R213, R105, R148, R213, 0xfe, !PT ;  /* 0x0000009469d57212 */ /* 0x000fe200078efed5 */
[----:B------:R-:W-:Y:S01]  /*c070*/  FADD.FTZ R106, R106, R169 ;  /* 0x000000a96a6a7221 */ /* 0x000fe20000010000 */
[----:B------:R-:W-:Y:S01]  /*c080*/  LOP3.LUT R108, R108, R107, RZ, 0xfc, !PT ;  /* 0x0000006b6c6c7212 */ /* 0x000fe200078efcff */
[----:B------:R-:W-:Y:S01]  /*c090*/  IMAD.WIDE.U32 R114, R157, 0x10, R114 ;  /* 0x000000109d727825 */ /* 0x000fe200078e0072 */
[----:B------:R-:W-:-:S03]  /*c0a0*/  F2FP.F16.F32.PACK_AB R105, R205, R203 ;  /* 0x000000cbcd69723e */ /* 0x000fc600000000ff */
[----:B------:R-:W-:Y:S01]  /*c0b0*/  FADD.FTZ R106, R106, R171 ;  /* 0x000000ab6a6a7221 */ /* 0x000fe20000010000 */
[----:B------:R-:W-:Y:S01]  /*c0c0*/  F2FP.F16.F32.PACK_AB R107, R211, R215 ;  /* 0x000000d7d36b723e */ /* 0x000fe200000000ff */
[----:B------:R-:W-:Y:S01]  /*c0d0*/  IMAD.WIDE.U32 R112, R157, 0x8, R112 ;  /* 0x000000089d707825 */ /* 0x000fe200078e0070 */
[----:B------:R-:W-:-:S03]  /*c0e0*/  LOP3.LUT R109, R111, R213, R109, 0xfe, !PT ;  /* 0x000000d56f6d7212 */ /* 0x000fc600078efe6d */
[----:B------:R-:W-:Y:S01]  /*c0f0*/  FADD.FTZ R106, R106, R173 ;  /* 0x000000ad6a6a7221 */ /* 0x000fe20000010000 */
[----:B------:R-:W-:Y:S01]  /*c100*/  LOP3.LUT P0, RZ, R0, 0xff, RZ, 0xc0, !PT ;  /* 0x000000ff00ff7812 */ /* 0x000fe2000780c0ff */
[----:B------:R-:W-:Y:S02]  /*c110*/  UMOV UR14, 0xffffffff ;  /* 0xffffffff000e7882 */ /* 0x000fe40000000000 */
[----:B------:R-:W-:-:S04]  /*c120*/  FADD.FTZ R106, R106, R175 ;  /* 0x000000af6a6a7221 */ /* 0x000fc80000010000 */
[----:B------:R-:W-:Y:S01]  /*c130*/  FADD.FTZ R106, R106, R179 ;  /* 0x000000b36a6a7221 */ /* 0x000fe20000010000 */
[----:B0-----:R-:W-:-:S03]  /*c140*/  SHF.R.U32.HI R111, RZ, 0x5, R116 ;  /* 0x00000005ff6f7819 */ /* 0x001fc60000011674 */
        /* <DEDUP_REMOVED lines=12> */
[----:B------:R-:W-:Y:S01]  /*c210*/  FADD.FTZ R110, R104, R117 ;  /* 0x00000075686e7221 */ /* 0x000fe20000010000 */
[----:B------:R-:W-:-:S03]  /*c220*/  F2FP.F16.F32.PACK_AB R104, R201, R117 ;  /* 0x00000075c968723e */ /* 0x000fc600000000ff */
        /* <DEDUP_REMOVED lines=96> */
.L_x_17618:
        /* <DEDUP_REMOVED lines=148> */
[----:B------:R-:W-:-:S03]  /*d170*/  F2FP.F16.F32.PACK_AB R107, R114, R107 ;  /* 0x0000006b726b723e */ /* 0x000fc600000000ff */
[----:B------:R-:W-:Y:S01]  /*d180*/  FFMA.FTZ R115, R53, R154, R85 ;  /* 0x0000009a35737223 */ /* 0x000fe20000010055 */
[----:B------:R-:W-:Y:S01]  /*d190*/  FFMA.FTZ R113, R57, R148, R89 ;  /* 0x0000009439717223 */ /* 0x000fe20000010059 */
[----:B------:R-:W-:-:S04]  /*d1a0*/  IMAD.WIDE.U32 R152, R183, 0x10, R108 ;  /* 0x00000010b7987825 */ /* 0x000fc800078e006c */
[----:B------:R-:W-:Y:S01]  /*d1b0*/  FFMA.FTZ R109, R65, R0, R97 ;  /* 0x00000000416d7223 */ /* 0x000fe20000010061 */
[----:B------:R-:W-:Y:S01]  /*d1c0*/  FFMA.FTZ R108, R56, R167, R88 ;  /* 0x000000a7386c7223 */ /* 0x000fe20000010058 */
[----:B------:R-:W-:Y:S01]  /*d1d0*/  F2FP.F16.F32.PACK_AB R106, R111, R106 ;  /* 0x0000006a6f6a723e */ /* 0x000fe200000000ff */
[----:B------:R-:W-:Y:S01]  /*d1e0*/  FFMA.FTZ R171, R58, R171, R90 ;  /* 0x000000ab3aab7223 */ /* 0x000fe2000001005a */
[----:B------:R-:W-:Y:S01]  /*d1f0*/  FFMA.FTZ R150, R59, R150, R91 ;  /* 0x000000963b967223 */ /* 0x000fe2000001005b */
[----:B------:R-:W-:Y:S01]  /*d200*/  FFMA.FTZ R112, R48, R185, R80 ;  /* 0x000000b930707223 */ /* 0x000fe20000010050 */
[----:B0-----:R-:W-:Y:S01]  /*d210*/  F2FP.F16.F32.PACK_AB R105, R110, R151 ;  /* 0x000000976e69723e */ /* 0x001fe200000000ff */
        /* <DEDUP_REMOVED lines=56> */
.L_x_17606:
[----:B------:R-:W-:Y:S01]  /*d5a0*/  HFMA2.MMA R114, -RZ, RZ, 0, 5.9604644775390625e-08 ;  /* 0x00000001ff727435 */ /* 0x000fe200000001ff */
[----:B------:R-:W-:Y:S01]  /*d5b0*/  IMAD.MOV.U32 R113, RZ, RZ, R0 ;  /* 0x000000ffff717224 */ /* 0x000fe200078e0000 */
[----:B------:R-:W-:Y:S01]  /*d5c0*/  MOV R115, 0x1f ;  /* 0x0000001f00737802 */ /* 0x000fe20000000f00 */
[----:B------:R-:W-:-:S08]  /*d5d0*/  IMAD.MOV.U32 R112, RZ, RZ, -0x1 ;  /* 0xffffffffff707424 */ /* 0x000fd000078e00ff */
[----:B------:R-:W-:Y:S05]  /*d5e0*/  WARPSYNC.COLLECTIVE R112, `(.L_x_17608) ;  /* 0x0000000070087348 */ /* 0x000fea0003c00000 */
[----:B------:R0:W1:Y:S02]  /*d5f0*/  SHFL.BFLY P2, R109, R113, R114, R115 ;  /* 0x0c000072716d7389 */ /* 0x0000640000040073 */
[----:B01----:R-:W-:Y:S01]  /*d600*/  ENDCOLLECTIVE ;  /* 0x000000000000791b */ /* 0x003fe20003800000 */
.L_x_17608:
[----:B------:R-:W-:Y:S01]  /*d610*/  IMAD.MOV.U32 R114, RZ, RZ, 0x2 ;  /* 0x00000002ff727424 */ /* 0x000fe200078e00ff */
[----:B------:R-:W-:-:S05]  /*d620*/  MOV R105, R109 ;  /* 0x0000006d00697202 */ /* 0x000fca0000000f00 */
[----:B------:R-:W-:-:S05]  /*d630*/  FADD.FTZ R105, R0, R105 ;  /* 0x0000006900697221 */ /* 0x000fca0000010000 */
[----:B------:R-:W-:-:S07]  /*d640*/  MOV R113, R105 ;  /* 0x0000006900717202 */ /* 0x000fce0000000f00 */
[----:B------:R-:W-:Y:S05]  /*d650*/  WARPSYNC.COLLECTIVE R112, `(.L_x_17609) ;  /* 0x0000000070087348 */ /* 0x000fea0003c00000 */
[----:B------:R0:W1:Y:S02]  /*d660*/  SHFL.BFLY P2, R109, R113, R114, R115 ;  /* 0x0c000072716d7389 */ /* 0x0000640000040073 */
[----:B01----:R-:W-:Y:S01]  /*d670*/  ENDCOLLECTIVE ;  /* 0x000000000000791b */ /* 0x003fe20003800000 */
.L_x_17609:
[----:B------:R-:W-:Y:S01]  /*d680*/  IMAD.MOV.U32 R114, RZ, RZ, 0x4 ;  /* 0x00000004ff727424 */ /* 0x000fe200078e00ff */
[----:B------:R-:W-:-:S05]  /*d690*/  MOV R104, R109 ;  /* 0x0000006d00687202 */ /* 0x000fca0000000f00 */
[----:B------:R-:W-:-:S05]  /*d6a0*/  FADD.FTZ R106, R105, R104 ;  /* 0x00000068696a7221 */ /* 0x000fca0000010000 */
[----:B------:R-:W-:-:S07]  /*d6b0*/  MOV R113, R106 ;  /* 0x0000006a00717202 */ /* 0x000fce0000000f00 */
[----:B------:R-:W-:Y:S05]  /*d6c0*/  WARPSYNC.COLLECTIVE R112, `(.L_x_17610) ;  /* 0x0000000070087348 */ /* 0x000fea0003c00000 */
[----:B------:R0:W1:Y:S02]  /*d6d0*/  SHFL.BFLY P2, R109, R113, R114, R115 ;  /* 0x0c000072716d7389 */ /* 0x0000640000040073 */
[----:B01----:R-:W-:Y:S01]  /*d6e0*/  ENDCOLLECTIVE ;  /* 0x000000000000791b */ /* 0x003fe20003800000 */
.L_x_17610:
[----:B------:R-:W-:Y:S01]  /*d6f0*/  IMAD.MOV.U32 R114, RZ, RZ, 0x8 ;  /* 0x00000008ff727424 */ /* 0x000fe200078e00ff */
[----:B------:R-:W-:-:S05]  /*d700*/  MOV R107, R109 ;  /* 0x0000006d006b7202 */ /* 0x000fca0000000f00 */
[----:B------:R-:W-:-:S05]  /*d710*/  FADD.FTZ R107, R106, R107 ;  /* 0x0000006b6a6b7221 */ /* 0x000fca0000010000 */
[----:B------:R-:W-:-:S07]  /*d720*/  MOV R113, R107 ;  /* 0x0000006b00717202 */ /* 0x000fce0000000f00 */
[----:B------:R-:W-:Y:S05]  /*d730*/  WARPSYNC.COLLECTIVE R112, `(.L_x_17611) ;  /* 0x0000000070087348 */ /* 0x000fea0003c00000 */
[----:B------:R0:W1:Y:S02]  /*d740*/  SHFL.BFLY P2, R109, R113, R114, R115 ;  /* 0x0c000072716d7389 */ /* 0x0000640000040073 */
[----:B01----:R-:W-:Y:S01]  /*d750*/  ENDCOLLECTIVE ;  /* 0x000000000000791b */ /* 0x003fe20003800000 */
.L_x_17611:
[----:B------:R-:W-:Y:S01]  /*d760*/  IMAD.MOV.U32 R114, RZ, RZ, 0x10 ;  /* 0x00000010ff727424 */ /* 0x000fe200078e00ff */
[----:B------:R-:W-:-:S05]  /*d770*/  MOV R104, R109 ;  /* 0x0000006d00687202 */ /* 0x000fca0000000f00 */
[----:B------:R-:W-:-:S05]  /*d780*/  FADD.FTZ R108, R107, R104 ;  /* 0x000000686b6c7221 */ /* 0x000fca0000010000 */
[----:B------:R-:W-:-:S07]  /*d790*/  MOV R113, R108 ;  /* 0x0000006c00717202 */ /* 0x000fce0000000f00 */
[----:B------:R-:W-:Y:S05]  /*d7a0*/  WARPSYNC.COLLECTIVE R112, `(.L_x_17612) ;  /* 0x0000000070087348 */ /* 0x000fea0003c00000 */
[----:B------:R0:W1:Y:S02]  /*d7b0*/  SHFL.BFLY P2, R109, R113, R114, R115 ;  /* 0x0c000072716d7389 */ /* 0x0000640000040073 */
[----:B01----:R-:W-:Y:S01]  /*d7c0*/  ENDCOLLECTIVE ;  /* 0x000000000000791b */ /* 0x003fe20003800000 */
.L_x_17612:
        /* <DEDUP_REMOVED lines=71> */
.L_x_17613:
[----:B------:R-:W-:Y:S01]  /*dc40*/  HFMA2.MMA R114, -RZ, RZ, 0, 1.1920928955078125e-07 ;  /* 0x00000002ff727435 */ /* 0x000fe200000001ff */
[----:B------:R-:W-:-:S04]  /*dc50*/  IMAD.MOV.U32 R105, RZ, RZ, R109 ;  /* 0x000000ffff697224 */ /* 0x000fc800078e006d */
[----:B------:R-:W-:-:S05]  /*dc60*/  FADD.FTZ R105, R0, R105 ;  /* 0x0000006900697221 */ /* 0x000fca0000010000 */
[----:B------:R-:W-:-:S07]  /*dc70*/  MOV R113, R105 ;  /* 0x0000006900717202 */ /* 0x000fce0000000f00 */
[----:B------:R-:W-:Y:S05]  /*dc80*/  WARPSYNC.COLLECTIVE R112, `(.L_x_17614) ;  /* 0x0000000070087348 */ /* 0x000fea0003c00000 */
[----:B------:R0:W1:Y:S02]  /*dc90*/  SHFL.BFLY P2, R109, R113, R114, R115 ;  /* 0x0c000072716d7389 */ /* 0x0000640000040073 */
[----:B01----:R-:W-:Y:S01]  /*dca0*/  ENDCOLLECTIVE ;  /* 0x000000000000791b */ /* 0x003fe20003800000 */
.L_x_17614:
[----:B------:R-:W-:Y:S01]  /*dcb0*/  HFMA2.MMA R114, -RZ, RZ, 0, 2.384185791015625e-07 ;  /* 0x00000004ff727435 */ /* 0x000fe200000001ff */
[----:B------:R-:W-:-:S04]  /*dcc0*/  IMAD.MOV.U32 R106, RZ, RZ, R109 ;  /* 0x000000ffff6a7224 */ /* 0x000fc800078e006d */
[----:B------:R-:W-:-:S05]  /*dcd0*/  FADD.FTZ R106, R105, R106 ;  /* 0x0000006a696a7221 */ /* 0x000fca0000010000 */
[----:B------:R-:W-:-:S07]  /*dce0*/  MOV R113, R106 ;  /* 0x0000006a00717202 */ /* 0x000fce0000000f00 */
[----:B------:R-:W-:Y:S05]  /*dcf0*/  WARPSYNC.COLLECTIVE R112, `(.L_x_17615) ;  /* 0x0000000070087348 */ /* 0x000fea0003c00000 */
[----:B------:R0:W1:Y:S02]  /*dd00*/  SHFL.BFLY P2, R109, R113, R114, R115 ;  /* 0x0c000072716d7389 */ /* 0x0000640000040073 */
[----:B01----:R-:W-:Y:S01]  /*dd10*/  ENDCOLLECTIVE ;  /* 0x000000000000791b */ /* 0x003fe20003800000 */
.L_x_17615:
[----:B------:R-:W-:Y:S01]  /*dd20*/  HFMA2.MMA R114, -RZ, RZ, 0, 4.76837158203125e-07 ;  /* 0x00000008ff727435 */ /* 0x000fe200000001ff */
[----:B------:R-:W-:-:S04]  /*dd30*/  IMAD.MOV.U32 R107, RZ, RZ, R109 ;  /* 0x000000ffff6b7224 */ /* 0x000fc800078e006d */
[----:B------:R-:W-:-:S05]  /*dd40*/  FADD.FTZ R107, R106, R107 ;  /* 0x0000006b6a6b7221 */ /* 0x000fca0000010000 */
[----:B------:R-:W-:-:S07]  /*dd50*/  MOV R113, R107 ;  /* 0x0000006b00717202 */ /* 0x000fce0000000f00 */
[----:B------:R-:W-:Y:S05]  /*dd60*/  WARPSYNC.COLLECTIVE R112, `(.L_x_17616) ;  /* 0x0000000070087348 */ /* 0x000fea0003c00000 */
[----:B------:R0:W1:Y:S02]  /*dd70*/  SHFL.BFLY P2, R109, R113, R114, R115 ;  /* 0x0c000072716d7389 */ /* 0x0000640000040073 */
[----:B01----:R-:W-:Y:S01]  /*dd80*/  ENDCOLLECTIVE ;  /* 0x000000000000791b */ /* 0x003fe20003800000 */
.L_x_17616:
[----:B------:R-:W-:Y:S01]  /*dd90*/  HFMA2.MMA R114, -RZ, RZ, 0, 9.5367431640625e-07 ;  /* 0x00000010ff727435 */ /* 0x000fe200000001ff */
[----:B------:R-:W-:-:S04]  /*dda0*/  IMAD.MOV.U32 R108, RZ, RZ, R109 ;  /* 0x000000ffff6c7224 */ /* 0x000fc800078e006d */
[----:B------:R-:W-:-:S05]  /*ddb0*/  FADD.FTZ R108, R107, R108 ;  /* 0x0000006c6b6c7221 */ /* 0x000fca0000010000 */
[----:B------:R-:W-:-:S07]  /*ddc0*/  MOV R113, R108 ;  /* 0x0000006c00717202 */ /* 0x000fce0000000f00 */
[----:B------:R-:W-:Y:S05]  /*ddd0*/  WARPSYNC.COLLECTIVE R112, `(.L_x_17617) ;  /* 0x0000000070087348 */ /* 0x000fea0003c00000 */
[----:B------:R0:W1:Y:S02]  /*dde0*/  SHFL.BFLY P2, R109, R113, R114, R115 ;  /* 0x0c000072716d7389 */ /* 0x0000640000040073 */
[----:B01----:R-:W-:Y:S01]  /*ddf0*/  ENDCOLLECTIVE ;  /* 0x000000000000791b */ /* 0x003fe20003800000 */
.L_x_17617:
[----:B------:R-:W-:Y:S05]  /*de00*/  BRA `(.L_x_17618) ;  /* 0xffffffe800887947 */ /* 0x000fea000383ffff */
.L_x_17619:
        /* <DEDUP_REMOVED lines=15> */
.L_x_30277:


//--------------------- .text._ZN10layer_norm13ln_fwd_kernelINS_13Kernel_traitsIf6__halfS2_S2_fjLj8192ELj1ELj1ELj8ELj16ENS_18Kernel_traits_baseILj8192EfS2_S2_S2_fjLj256EEEEELb1ELb1ELb1ELb0EEEvNS_9FwdParamsE --------------------------
	.section	.text._ZN10layer_norm13ln_fwd_kernelINS_13Kernel_traitsIf6__halfS2_S2_fjLj8192ELj1ELj1ELj8ELj16ENS_18Kernel_traits_baseILj8192EfS2_S2_S2_fjLj256EEEEELb1ELb1ELb1ELb0EEEvNS_9FwdParamsE,"ax",@progbits
	.align	128
        .global         _ZN10layer_norm13ln_fwd_kernelINS_13Kernel_traitsIf6__halfS2_S2_fjLj8192ELj1ELj1ELj8ELj16ENS_18Kernel_traits_baseILj8192EfS2_S2_S2_fjLj256EEEEELb1ELb1ELb1ELb0EEEvNS_9FwdParamsE
        .type           _ZN10layer_norm13ln_fwd_kernelINS_13Kernel_traitsIf6__halfS2_S2_fjLj8192ELj1ELj1ELj8ELj16ENS_18Kernel_traits_baseILj8192EfS2_S2_S2_fjLj256EEEEELb1ELb1ELb1ELb0EEEvNS_9FwdParamsE,@function
        .size           _ZN10layer_norm13ln_fwd_kernelINS_13Kernel_traitsIf6__halfS2_S2_fjLj8192ELj1ELj1ELj8ELj16ENS_18Kernel_traits_baseILj8192EfS2_S2_S2_fjLj256EEEEELb1ELb1ELb1ELb0EEEvNS_9FwdParamsE,(.L_x_30278 - _ZN10layer_norm13ln_fwd_kernelINS_13Kernel_traitsIf6__halfS2_S2_fjLj8192ELj1ELj1ELj8ELj16ENS_18Kernel_traits_baseILj8192EfS2_S2_S2_fjLj256EEEEELb1ELb1ELb1ELb0EEEvNS_9FwdParamsE)
        .other          _ZN10layer_norm13ln_fwd_kernelINS_13Kernel_traitsIf6__halfS2_S2_fjLj8192ELj1ELj1ELj8ELj16ENS_18Kernel_traits_baseILj8192EfS2_S2_S2_fjLj256EEEEELb1ELb1ELb1ELb0EEEvNS_9FwdParamsE,@"STO_CUDA_ENTRY STV_DEFAULT"
_ZN10layer_norm13ln_fwd_kernelINS_13Kernel_traitsIf6__halfS2_S2_fjLj8192ELj1ELj1ELj8ELj16ENS_18Kernel_traits_baseILj8192EfS2_S2_S2_fjLj256EEEEELb1ELb1ELb1ELb0EEEvNS_9FwdParamsE:
.text._ZN10layer_norm13ln_fwd_kernelINS_13Kernel_traitsIf6__halfS2_S2_fjLj8192ELj1ELj1ELj8ELj16ENS_18Kernel_traits_baseILj8192EfS2_S2_S2_fjLj256EEEEELb1ELb1ELb1ELb0EEEvNS_9FwdParamsE:
        /* <DEDUP_REMOVED lines=10> */
[----:B0-----:R-:W-:-:S07]  /*00a0*/  @P0 MOV R4, R35 ;  /* 0x0000002300040202 */ /* 0x001fce0000000f00 */
        /* <DEDUP_REMOVED lines=9> */
[----:B--2---:R-:W-:-:S03]  /*0140*/  IMAD R2, R7, UR6, R0 ;  /* 0x0000000607027c24 */ /* 0x004fc6000f8e0200 */
[----:B------:R-:W-:Y:S01]  /*0150*/  @P0 IADD3.X R6, RZ, R3, RZ, P1, !PT ;  /* 0x00000003ff060210 */ /* 0x000fe20000ffe4ff */
[----:B------:R-:W-:-:S03]  /*0160*/  IMAD.WIDE.U32 R10, R2, -0x326172a9, RZ ;  /* 0xcd9e8d57020a7825 */ /* 0x000fc600078e00ff */
[--C-:B------:R-:W-:Y:S01]  /*0170*/  SHF.R.U64 R3, R35, 0x2, R6.reuse ;  /* 0x0000000223037819 */ /* 0x100fe20000001206 */
[----:B----4-:R-:W-:Y:S01]  /*0180*/  VIADD R5, R171, 0xbb67ae85 ;  /* 0xbb67ae85ab057836 */ /* 0x010fe20000000000 */
[----:B------:R-:W-:Y:S01]  /*0190*/  SHF.R.U32.HI R4, RZ, 0x2, R6 ;  /* 0x00000002ff047819 */ /* 0x000fe20000011606 */
[C---:B------:R-:W-:Y:S01]  /*01a0*/  VIADD R7, R170.reuse, 0x3c6ef372 ;  /* 0x3c6ef372aa077836 */ /* 0x040fe20000000000 */
[----:B------:R-:W-:Y:S01]  /*01b0*/  IADD3 R6, R170, -0x61c88647, RZ ;  /* 0x9e3779b9aa067810 */ /* 0x000fe20007ffe0ff */
[----:B------:R-:W-:Y:S01]  /*01c0*/  IMAD.WIDE.U32 R8, R3, -0x2daee0ad, RZ ;  /* 0xd2511f5303087825 */ /* 0x000fe200078e00ff */
[----:B------:R-:W-:Y:S02]  /*01d0*/  LOP3.LUT R12, R11, R4, R170, 0x96, !PT ;  /* 0x000000040b0c7212 */ /* 0x000fe400078e96aa */
[----:B------:R-:W-:Y:S02]  /*01e0*/  LOP3.LUT R11, R0, 0xff, RZ, 0xc0, !PT ;  /* 0x000000ff000b7812 */ /* 0x000fe400078ec0ff */
[----:B------:R-:W-:Y:S01]  /*01f0*/  LOP3.LUT R14, R9, R171, RZ, 0x3c, !PT ;  /* 0x000000ab090e7212 */ /* 0x000fe200078e3cff */
[----:B------:R-:W-:Y:S01]  /*0200*/  IMAD.WIDE.U32 R12, R12, -0x2daee0ad, RZ ;  /* 0xd2511f530c0c7825 */ /* 0x000fe200078e00ff */
[----:B------:R-:W-:-:S03]  /*0210*/  MOV R33, R11 ;  /* 0x0000000b00217202 */ /* 0x000fc60000000f00 */
[----:B------:R-:W-:Y:S01]  /*0220*/  IMAD.WIDE.U32 R14, R14, -0x326172a9, RZ ;  /* 0xcd9e8d570e0e7825 */ /* 0x000fe200078e00ff */
[----:B------:R-:W-:Y:S02]  /*0230*/  LOP3.LUT R18, R13, R8, R5, 0x96, !PT ;  /* 0x000000080d127212 */ /* 0x000fe400078e9605 */
[C---:B------:R-:W-:Y:S01]  /*0240*/  IADD3 R8, R171.reuse, 0x76cf5d0a, RZ ;  /* 0x76cf5d0aab087810 */ /* 0x040fe20007ffe0ff */
[----:B------:R-:W-:Y:S01]  /*0250*/  VIADD R9, R171, 0x32370b8f ;  /* 0x32370b8fab097836 */ /* 0x000fe20000000000 */
[----:B------:R-:W-:Y:S01]  /*0260*/  LOP3.LUT R16, R15, R6, R10, 0x96, !PT ;  /* 0x000000060f107212 */ /* 0x000fe200078e960a */
[----:B------:R-:W-:Y:S01]  /*0270*/  IMAD.WIDE.U32 R18, R18, -0x326172a9, RZ ;  /* 0xcd9e8d5712127825 */ /* 0x000fe200078e00ff */
[----:B------:R-:W-:Y:S02]  /*0280*/  IADD3 R10, R170, -0x255992d5, RZ ;  /* 0xdaa66d2baa0a7810 */ /* 0x000fe40007ffe0ff */
[----:B0-----:R-:W-:Y:S01]  /*0290*/  SHF.R.S32.HI R13, RZ, 0x1f, R34 ;  /* 0x0000001fff0d7819 */ /* 0x001fe20000011422 */
[----:B------:R-:W-:Y:S01]  /*02a0*/  IMAD.WIDE.U32 R16, R16, -0x2daee0ad, RZ ;  /* 0xd2511f5310107825 */ /* 0x000fe200078e00ff */
[----:B------:R-:W-:-:S02]  /*02b0*/  LOP3.LUT R20, R19, R14, R7, 0x96, !PT ;  /* 0x0000000e13147212 */ /* 0x000fc400078e9607 */
[----:B------:R-:W-:Y:S01]  /*02c0*/  LEA.HI R34, R13, R34, RZ, 0x3 ;  /* 0x000000220d227211 */ /* 0x000fe200078f18ff */
[----:B------:R-:W-:Y:S01]  /*02d0*/  VIADD R13, R171, 0xed9eba14 ;  /* 0xed9eba14ab0d7836 */ /* 0x000fe20000000000 */
[----:B------:R-:W-:Y:S01]  /*02e0*/  LOP3.LUT R14, R17, R12, R8, 0x96, !PT ;  /* 0x0000000c110e7212 */ /* 0x000fe200078e9608 */
[----:B------:R-:W-:-:S04]  /*02f0*/  IMAD.WIDE.U32 R20, R20, -0x2daee0ad, RZ ;  /* 0xd2511f5314147825 */ /* 0x000fc800078e00ff */
[----:B------:R-:W-:Y:S01]  /*0300*/  IMAD.WIDE.U32 R14, R14, -0x326172a9, RZ ;  /* 0xcd9e8d570e0e7825 */ /* 0x000fe200078e00ff */
[----:B------:R-:W-:-:S03]  /*0310*/  LOP3.LUT R19, R21, R16, R9, 0x96, !PT ;  /* 0x0000001015137212 */ /* 0x000fc600078e9609 */
[----:B------:R-:W-:Y:S01]  /*0320*/  VIADD R12, R170, 0x78dde6e4 ;  /* 0x78dde6e4aa0c7836 */ /* 0x000fe20000000000 */
[----:B------:R-:W-:Y:S01]  /*0330*/  LOP3.LUT R16, R15, R18, R10, 0x96, !PT ;  /* 0x000000120f107212 */ /* 0x000fe200078e960a */
[----:B------:R-:W-:Y:S01]  /*0340*/  IMAD.WIDE.U32 R18, R19, -0x326172a9, RZ ;  /* 0xcd9e8d5713127825 */ /* 0x000fe200078e00ff */
[----:B------:R-:W-:-:S03]  /*0350*/  LOP3.LUT R15, R33, 0xff, RZ, 0x3c, !PT ;  /* 0x000000ff210f7812 */ /* 0x000fc600078e3cff */
[----:B------:R-:W-:Y:S01]  /*0360*/  IMAD.WIDE.U32 R16, R16, -0x2daee0ad, RZ ;  /* 0xd2511f5310107825 */ /* 0x000fe200078e00ff */
[----:B------:R-:W-:Y:S02]  /*0370*/  LOP3.LUT R26, R19, R14, R12, 0x96, !PT ;  /* 0x0000000e131a7212 */ /* 0x000fe400078e960c */
[----:B------:R-:W-:Y:S02]  /*0380*/  LEA.HI.SX32 R15, R34, R15, 0x1d ;  /* 0x0000000f220f7211 */ /* 0x000fe400078feaff */
[----:B------:R-:W-:Y:S01]  /*0390*/  IADD3 R14, R171, -0x56f99767, RZ ;  /* 0xa9066899ab0e7810 */ /* 0x000fe20007ffe0ff */
[----:B------:R-:W-:Y:S01]  /*03a0*/  IMAD.WIDE.U32 R26, R26, -0x2daee0ad, RZ ;  /* 0xd2511f531a1a7825 */ /* 0x000fe200078e00ff */
[----:B------:R-:W-:Y:S02]  /*03b0*/  LOP3.LUT R20, R17, R20, R13, 0x96, !PT ;  /* 0x0000001411147212 */ /* 0x000fe400078e960d */
[----:B------:R-:W-:Y:S02]  /*03c0*/  LOP3.LUT P5, RZ, R15, 0xffffff00, RZ, 0xc0, !PT ;  /* 0xffffff000fff7812 */ /* 0x000fe400078ac0ff */
[----:B------:R-:W-:Y:S01]  /*03d0*/  LOP3.LUT R30, R27, R16, R14, 0x96, !PT ;  /* 0x000000101b1e7212 */ /* 0x000fe200078e960e */
[C---:B------:R-:W-:Y:S01]  /*03e0*/  VIADD R16, R170.reuse, 0x1715609d ;  /* 0x1715609daa107836 */ /* 0x040fe20000000000 */
[----:B------:R-:W-:Y:S01]  /*03f0*/  IADD3 R17, R170, -0x4ab325aa, RZ ;  /* 0xb54cda56aa117810 */ /* 0x000fe20007ffe0ff */
[----:B------:R-:W-:Y:S01]  /*0400*/  IMAD.WIDE.U32 R20, R20, -0x326172a9, RZ ;  /* 0xcd9e8d5714147825 */ /* 0x000fe200078e00ff */
[----:B------:R-:W-:-:S02]  /*0410*/  ISETP.GE.U32.AND P3, PT, R15, 0x200, PT ;  /* 0x000002000f00780c */ /* 0x000fc40003f66070 */
[----:B------:R-:W-:Y:S01]  /*0420*/  ISETP.GE.U32.AND P2, PT, R15, 0x300, PT ;  /* 0x000003000f00780c */ /* 0x000fe20003f46070 */
[----:B------:R-:W-:Y:S01]  /*0430*/  IMAD.WIDE.U32 R30, R30, -0x326172a9, RZ ;  /* 0xcd9e8d571e1e7825 */ /* 0x000fe200078e00ff */
[----:B------:R-:W-:Y:S02]  /*0440*/  LOP3.LUT R28, R21, R18, R16, 0x96, !PT ;  /* 0x00000012151c7212 */ /* 0x000fe400078e9610 */
[----:B------:R-:W-:Y:S01]  /*0450*/  LEA.HI R19, R0, UR6, RZ, 0x18 ;  /* 0x0000000600137c11 */ /* 0x000fe2000f8fc0ff */
[----:B------:R-:W-:Y:S01]  /*0460*/  VIADD R18, R171, 0x646e171e ;  /* 0x646e171eab127836 */ /* 0x000fe20000000000 */
[----:B------:R-:W-:Y:S01]  /*0470*/  ISETP.GE.U32.AND P4, PT, R15, 0x400, PT ;  /* 0x000004000f00780c */ /* 0x000fe20003f86070 */
[----:B------:R-:W-:Y:S01]  /*0480*/  IMAD.WIDE.U32 R28, R28, -0x2daee0ad, RZ ;  /* 0xd2511f531c1c7825 */ /* 0x000fe200078e00ff */
[----:B------:R-:W-:Y:S02]  /*0490*/  P2R R158, PR, RZ, 0x8 ;  /* 0x00000008ff9e7803 */ /* 0x000fe40000000000 */
[----:B------:R-:W-:-:S02]  /*04a0*/  P2R R160, PR, RZ, 0x4 ;  /* 0x00000004ffa07803 */ /* 0x000fc40000000000 */
        /* <DEDUP_REMOVED lines=23> */
.L_x_17621:
[----:B------:R-:W-:Y:S05]  /*0620*/  BSYNC B0 ;  /* 0x0000000000007941 */ /* 0x000fea0003800000 */
.L_x_17620:
        /* <DEDUP_REMOVED lines=23> */
.L_x_17623:
[----:B------:R-:W-:Y:S05]  /*07a0*/  BSYNC B0 ;  /* 0x0000000000007941 */ /* 0x000fea0003800000 */
.L_x_17622:
        /* <DEDUP_REMOVED lines=23> */
.L_x_17625:
[----:B------:R-:W-:Y:S05]  /*0920*/  BSYNC B0 ;  /* 0x0000000000007941 */ /* 0x000fea0003800000 */
.L_x_17624:
        /* <DEDUP_REMOVED lines=22> */
.L_x_17627:
[----:B------:R-:W-:Y:S05]  /*0a90*/  BSYNC B0 ;  /* 0x0000000000007941 */ /* 0x000fea0003800000 */
.L_x_17626:
[----:B------:R-:W-:Y:S01]  /*0aa0*/  ULDC UR6, c[0x0][0x214] ;  /* 0x0000850000067ab9 */ /* 0x000fe20000000800 */
[----:B------:R-:W-:Y:S01]  /*0ab0*/  LOP3.LUT R26, R29, R26, R18, 0x96, !PT ;  /* 0x0000001a1d1a7212 */ /* 0x000fe200078e9612 */
[----:B0123--:R-:W-:Y:S01]  /*0ac0*/  IMAD.WIDE.U32 R24, R32, -0x2daee0ad, RZ ;  /* 0xd2511f5320187825 */ /* 0x00ffe200078e00ff */
        /* <DEDUP_REMOVED lines=10> */
[----:B------:R-:W-:Y:S01]  /*0b70*/  IMAD.SHL.U32 R28, R0, 0x20, RZ ;  /* 0x00000020001c7824 */ /* 0x000fe200078e00ff */
[----:B------:R-:W-:Y:S01]  /*0b80*/  LOP3.LUT R32, R23, R26, R22, 0x96, !PT ;  /* 0x0000001a17207212 */ /* 0x000fe200078e9616 */
[----:B------:R-:W-:Y:S01]  /*0b90*/  IMAD.HI.U32 R25, R30, -0x2daee0ad, RZ ;  /* 0xd2511f531e197827 */ /* 0x000fe200078e00ff */
[----:B------:R-:W-:Y:S01]  /*0ba0*/  LOP3.LUT R27, R0, 0xe0, RZ, 0xc0, !PT ;  /* 0x000000e0001b7812 */ /* 0x000fe200078ec0ff */
[----:B------:R-:W-:Y:S01]  /*0bb0*/  ULDC.U8 UR6, c[0x0][0x2a0] ;  /* 0x0000a80000067ab9 */ /* 0x000fe20000000000 */
[----:B------:R-:W-:Y:S01]  /*0bc0*/  LOP3.LUT R26, R34, 0xff, RZ, 0xc0, !PT ;  /* 0x000000ff221a7812 */ /* 0x000fe200078ec0ff */
[----:B------:R-:W-:Y:S01]  /*0bd0*/  IMAD R33, R30, -0x2daee0ad, RZ ;  /* 0xd2511f531e217824 */ /* 0x000fe200078e02ff */
[----:B------:R-:W-:Y:S01]  /*0be0*/  SHF.R.U32.HI R34, RZ, 0x3, R34 ;  /* 0x00000003ff227819 */ /* 0x000fe20000011622 */
[----:B------:R-:W-:Y:S01]  /*0bf0*/  HFMA2.MMA R172, -RZ, RZ, 0, 5.9604644775390625e-08 ;  /* 0x00000001ffac7435 */ /* 0x000fe200000001ff */
[----:B------:R-:W-:Y:S01]  /*0c00*/  VIADDMNMX R27, R26, -R27, RZ, !PT ;  /* 0x8000001b1a1b7246 */ /* 0x000fe200078001ff */
[----:B------:R-:W-:Y:S01]  /*0c10*/  ULDC UR8, c[0x0][0x294] ;  /* 0x0000a50000087ab9 */ /* 0x000fe20000000800 */
[----:B------:R-:W-:Y:S01]  /*0c20*/  LOP3.LUT R29, R28, 0x3e0, RZ, 0xc0, !PT ;  /* 0x000003e01c1d7812 */ /* 0x000fe200078ec0ff */
[----:B------:R-:W-:Y:S01]  /*0c30*/  IMAD R28, R31, -0x326172a9, RZ ;  /* 0xcd9e8d571f1c7824 */ /* 0x000fe200078e02ff */
[----:B------:R-:W-:Y:S01]  /*0c40*/  LOP3.LUT R34, R34, 0x1fffffe0, RZ, 0xc0, !PT ;  /* 0x1fffffe022227812 */ /* 0x000fe200078ec0ff */
[----:B------:R-:W-:Y:S01]  /*0c50*/  ULDC UR9, c[0x0][0x290] ;  /* 0x0000a40000097ab9 */ /* 0x000fe20000000800 */
[----:B------:R-:W-:Y:S01]  /*0c60*/  VIMNMX R27, R27, 0x20, PT ;  /* 0x000000201b1b7848 */ /* 0x000fe20003fe0100 */
[----:B------:R-:W-:Y:S01]  /*0c70*/  ULDC.64 UR10, c[0x0][0x298] ;  /* 0x0000a600000a7ab9 */ /* 0x000fe20000000a00 */
[----:B------:R-:W-:Y:S01]  /*0c80*/  VIADDMNMX R29, R26, -R29, RZ, !PT ;  /* 0x8000001d1a1d7246 */ /* 0x000fe200078001ff */
[C---:B------:R-:W-:Y:S01]  /*0c90*/  IMAD.HI.U32 R26, R32.reuse, -0x2daee0ad, RZ ;  /* 0xd2511f53201a7827 */ /* 0x040fe200078e00ff */
[----:B------:R-:W-:Y:S01]  /*0ca0*/  IADD3 R27, R27, R34, RZ ;  /* 0x000000221b1b7210 */ /* 0x000fe20007ffe0ff */
[----:B------:R-:W-:Y:S01]  /*0cb0*/  ULDC.64 UR12, c[0x0][0x210] ;  /* 0x00008400000c7ab9 */ /* 0x000fe20000000a00 */
[----:B------:R-:W-:Y:S01]  /*0cc0*/  VIMNMX R29, R29, 0x20, PT ;  /* 0x000000201d1d7848 */ /* 0x000fe20003fe0100 */
[----:B------:R-:W-:Y:S01]  /*0cd0*/  IMAD R32, R32, -0x2daee0ad, RZ ;  /* 0xd2511f5320207824 */ /* 0x000fe200078e02ff */
[----:B------:R-:W-:Y:S01]  /*0ce0*/  IADD3 R23, R171, -0x24c28bd8, RZ ;  /* 0xdb3d7428ab177810 */ /* 0x000fe20007ffe0ff */
[----:B------:R-:W-:Y:S01]  /*0cf0*/  IMAD.SHL.U32 R27, R27, 0x8, RZ ;  /* 0x000000081b1b7824 */ /* 0x000fe200078e00ff */
[----:B------:R-:W-:Y:S01]  /*0d00*/  ISETP.NE.AND P0, PT, RZ, UR6, PT ;  /* 0x00000006ff007c0c */ /* 0x000fe2000bf05270 */
[----:B------:R-:W-:Y:S01]  /*0d10*/  IMAD.IADD R31, R34, 0x1, R29 ;  /* 0x00000001221f7824 */ /* 0x000fe200078e021d */
[----:B------:R-:W-:Y:S01]  /*0d20*/  LOP3.LUT R132, R25, R24, R23, 0x96, !PT ;  /* 0x0000001819847212 */ /* 0x000fe200078e9617 */
[----:B------:R-:W-:Y:S01]  /*0d30*/  VIADD R24, R171, 0x96a522ad ;  /* 0x96a522adab187836 */ /* 0x000fe20000000000 */
[----:B------:R-:W-:Y:S01]  /*0d40*/  I2FP.F32.U32 R29, R27 ;  /* 0x0000001b001d7245 */ /* 0x000fe20000201000 */
[----:B------:R-:W-:Y:S01]  /*0d50*/  ULDC.64 UR6, c[0x0][0x230] ;  /* 0x00008c0000067ab9 */ /* 0x000fe20000000a00 */
[----:B------:R-:W-:Y:S01]  /*0d60*/  IADD3 R25, R170, -0x700cb87f, RZ ;  /* 0x8ff34781aa197810 */ /* 0x000fe20007ffe0ff */
[----:B------:R-:W-:Y:S01]  /*0d70*/  IMAD.HI.U32 R30, R132, -0x326172a9, RZ ;  /* 0xcd9e8d57841e7827 */ /* 0x000fe200078e00ff */
[----:B------:R-:W-:-:S02]  /*0d80*/  LOP3.LUT R26, R26, R33, R24, 0x96, !PT ;  /* 0x000000211a1a7212 */ /* 0x000fc400078e9618 */
[----:B------:R-:W0:Y:S01]  /*0d90*/  MUFU.RCP R29, R29 ;  /* 0x0000001d001d7308 */ /* 0x000e220000001000 */
[----:B------:R-:W-:Y:S01]  /*0da0*/  P2R R162, PR, RZ, 0x1 ;  /* 0x00000001ffa27803 */ /* 0x000fe20000000000 */
[----:B------:R-:W-:Y:S01]  /*0db0*/  IMAD R34, R132, -0x326172a9, RZ ;  /* 0xcd9e8d5784227824 */ /* 0x000fe200078e02ff */
[----:B------:R-:W-:Y:S01]  /*0dc0*/  LOP3.LUT R27, R30, R28, R25, 0x96, !PT ;  /* 0x0000001c1e1b7212 */ /* 0x000fe200078e9619 */
[----:B------:R-:W-:Y:S01]  /*0dd0*/  IMAD.MOV.U32 R30, RZ, RZ, RZ ;  /* 0x000000ffff1e7224 */ /* 0x000fe200078e00ff */
[----:B------:R-:W-:Y:S02]  /*0de0*/  LOP3.LUT R28, R35, 0x3, RZ, 0xc0, !PT ;  /* 0x00000003231c7812 */ /* 0x000fe400078ec0ff */
[----:B------:R-:W-:-:S07]  /*0df0*/  SHF.L.U32 R31, R31, 0x3, RZ ;  /* 0x000000031f1f7819 */ /* 0x000fce00000006ff */
.L_x_17971:
        /* <DEDUP_REMOVED lines=9> */
[----:B------:R-:W-:Y:S02]  /*0e90*/  MOV R213, RZ ;  /* 0x000000ff00d57202 */ /* 0x000fe40000000f00 */
        /* <DEDUP_REMOVED lines=23> */
[----:B------:R-:W-:Y:S01]  /*1010*/  IMAD.MOV.U32 R33, RZ, RZ, RZ ;  /* 0x000000ffff217224 */ /* 0x000fe200078e00ff */
[----:B------:R-:W-:Y:S01]  /*1020*/  MOV R140, R28 ;  /* 0x0000001c008c7202 */ /* 0x000fe20000000f00 */
[----:B------:R-:W-:Y:S06]  /*1030*/  @!P1 BRA `(.L_x_17632) ;  /* 0x0000000400649947 */ /* 0x000fec0003800000 */
[----:B------:R-:W-:Y:S02]  /*1040*/  IMAD.MOV.U32 R140, RZ, RZ, R28 ;  /* 0x000000ffff8c7224 */ /* 0x000fe400078e001c */
[----:B-----5:R-:W-:Y:S01]  /*1050*/  HADD2.F32 R33, -RZ, R136.H0_H0 ;  /* 0x20000088ff217230 */ /* 0x020fe20000004100 */
[----:B------:R-:W-:Y:S06]  /*1060*/  BRA `(.L_x_17632) ;  /* 0x0000000400587947 */ /* 0x000fec0003800000 */
.L_x_17631:
        /* <DEDUP_REMOVED lines=12> */
.L_x_17634:
[----:B------:R-:W-:-:S07]  /*1130*/  MOV R142, R34 ;  /* 0x00000022008e7202 */ /* 0x000fce0000000f00 */
.L_x_17635:
[----:B------:R-:W-:Y:S05]  /*1140*/  BSYNC B2 ;  /* 0x0000000000027941 */ /* 0x000fea0003800000 */
.L_x_17633:
        /* <DEDUP_REMOVED lines=16> */
.L_x_17639:
[----:B------:R-:W-:Y:S05]  /*1250*/  BSYNC B3 ;  /* 0x0000000000037941 */ /* 0x000fea0003800000 */
.L_x_17638:
        /* <DEDUP_REMOVED lines=42> */
.L_x_17637:
[----:B------:R-:W-:Y:S05]  /*1500*/  BSYNC B2 ;  /* 0x0000000000027941 */ /* 0x000fea0003800000 */
.L_x_17636:
[----:B------:R-:W-:Y:S01]  /*1510*/  I2FP.F32.U32 R28, R142 ;  /* 0x0000008e001c7245 */ /* 0x000fe20000201000 */
[----:B-----5:R-:W-:Y:S02]  /*1520*/  HADD2.F32 R33, -RZ, R132.H0_H0 ;  /* 0x20000084ff217230 */ /* 0x020fe40000004100 */
[----:B------:R-:W-:-:S03]  /*1530*/  IMAD.MOV.U32 R35, RZ, RZ, 0x2f800000 ;  /* 0x2f800000ff237424 */ /* 0x000fc600078e00ff */
[----:B------:R-:W-:Y:S01]  /*1540*/  FMUL.FTZ R33, R33, UR11 ;  /* 0x0000000b21217c20 */ /* 0x000fe20008410000 */
[----:B------:R-:W-:-:S03]  /*1550*/  FFMA.FTZ R28, R28, R35, 1.1641532182693481445e-10 ;  /* 0x2f0000001c1c7423 */ /* 0x000fc60000010023 */
[----:B------:R-:W-:Y:S02]  /*1560*/  FMUL.FTZ R33, R33, UR10 ;  /* 0x0000000a21217c20 */ /* 0x000fe40008410000 */
[----:B------:R-:W-:Y:S01]  /*1570*/  FSETP.GTU.FTZ.AND P3, PT, R28, UR8, PT ;  /* 0x000000081c007c0b */ /* 0x000fe2000bf7c000 */
[----:B------:R-:W-:-:S03]  /*1580*/  @P1 HADD2.F32 R28, -RZ, R136.H0_H0 ;  /* 0x20000088ff1c1230 */ /* 0x000fc60000004100 */
[----:B------:R-:W-:Y:S02]  /*1590*/  FSEL R33, R33, RZ, !P3 ;  /* 0x000000ff21217208 */ /* 0x000fe40005800000 */
[----:B------:R-:W-:-:S03]  /*15a0*/  SEL R35, RZ, 0x1, P3 ;  /* 0x00000001ff237807 */ /* 0x000fc60001800000 */
[----:B------:R-:W-:-:S04]  /*15b0*/  FMUL.FTZ R33, R56, R33 ;  /* 0x0000002138217220 */ /* 0x000fc80000410000 */
[----:B------:R-:W-:-:S07]  /*15c0*/  @P1 FADD.FTZ R33, R28, R33 ;  /* 0x000000211c211221 */ /* 0x000fce0000010000 */
.L_x_17632:
[----:B------:R-:W-:Y:S05]  /*15d0*/  BSYNC B1 ;  /* 0x0000000000017941 */ /* 0x000fea0003800000 */
.L_x_17630:
        /* <DEDUP_REMOVED lines=8> */
.L_x_17641:
        /* <DEDUP_REMOVED lines=12> */
.L_x_17644:
[----:B------:R-:W-:-:S07]  /*1720*/  IMAD.MOV.U32 R147, RZ, RZ, R34 ;  /* 0x000000ffff937224 */ /* 0x000fce00078e0022 */
.L_x_17645:
[----:B------:R-:W-:Y:S05]  /*1730*/  BSYNC B2 ;  /* 0x0000000000027941 */ /* 0x000fea0003800000 */
.L_x_17643:
        /* <DEDUP_REMOVED lines=16> */
.L_x_17649:
[----:B------:R-:W-:Y:S05]  /*1840*/  BSYNC B3 ;  /* 0x0000000000037941 */ /* 0x000fea0003800000 */
.L_x_17648:
        /* <DEDUP_REMOVED lines=44> */
.L_x_17647:
[----:B------:R-:W-:Y:S05]  /*1b10*/  BSYNC B2 ;  /* 0x0000000000027941 */ /* 0x000fea0003800000 */
.L_x_17646:
[----:B------:R-:W-:Y:S01]  /*1b20*/  HFMA2.MMA R143, -RZ, RZ, 0.1171875, 0 ;  /* 0x2f800000ff8f7435 */ /* 0x000fe200000001ff */
[----:B------:R-:W-:Y:S01]  /*1b30*/  I2FP.F32.U32 R140, R147 ;  /* 0x00000093008c7245 */ /* 0x000fe20000201000 */
[----:B-----5:R-:W-:Y:S02]  /*1b40*/  HADD2.F32 R141, -RZ, R132.H1_H1 ;  /* 0x30000084ff8d7230 */ /* 0x020fe40000004100 */
[----:B------:R-:W-:-:S03]  /*1b50*/  @P1 HADD2.F32 R142, -RZ, R136.H1_H1 ;  /* 0x30000088ff8e1230 */ /* 0x000fc60000004100 */
        /* <DEDUP_REMOVED lines=8> */
.L_x_17642:
[----:B------:R-:W-:Y:S05]  /*1be0*/  BSYNC B1 ;  /* 0x0000000000017941 */ /* 0x000fea0003800000 */
.L_x_17640:
        /* <DEDUP_REMOVED lines=8> */
.L_x_17651:
        /* <DEDUP_REMOVED lines=12> */
.L_x_17654:
[----:B------:R-:W-:-:S07]  /*1d30*/  MOV R149, R34 ;  /* 0x0000002200957202 */ /* 0x000fce0000000f00 */
.L_x_17655:
[----:B------:R-:W-:Y:S05]  /*1d40*/  BSYNC B2 ;  /* 0x0000000000027941 */ /* 0x000fea0003800000 */
.L_x_17653:
        /* <DEDUP_REMOVED lines=16> */
.L_x_17659:
[----:B------:R-:W-:Y:S05]  /*1e50*/  BSYNC B3 ;  /* 0x0000000000037941 */ /* 0x000fea0003800000 */
.L_x_17658:
        /* <DEDUP_REMOVED lines=44> */
.L_x_17657:
[----:B------:R-:W-:Y:S05]  /*2120*/  BSYNC B2 ;  /* 0x0000000000027941 */ /* 0x000fea0003800000 */
.L_x_17656:
        /* <DEDUP_REMOVED lines=12> */
.L_x_17652:
[----:B------:R-:W-:Y:S05]  /*21f0*/  BSYNC B1 ;  /* 0x0000000000017941 */ /* 0x000fea0003800000 */
.L_x_17650:
        /* <DEDUP_REMOVED lines=8> */
.L_x_17661:
        /* <DEDUP_REMOVED lines=12> */
.L_x_17664:
[----:B------:R-:W-:-:S07]  /*2340*/  IMAD.MOV.U32 R151, RZ, RZ, R34 ;  /* 0x000000ffff977224 */ /* 0x000fce00078e0022 */
.L_x_17665:
[----:B------:R-:W-:Y:S05]  /*2350*/  BSYNC B2 ;  /* 0x0000000000027941 */ /* 0x000fea0003800000 */
.L_x_17663:
        /* <DEDUP_REMOVED lines=16> */
.L_x_17669:
[----:B------:R-:W-:Y:S05]  /*2460*/  BSYNC B3 ;  /* 0x0000000000037941 */ /* 0x000fea0003800000 */
.L_x_17668:
        /* <DEDUP_REMOVED lines=44> */
.L_x_17667:
[----:B------:R-:W-:Y:S05]  /*2730*/  BSYNC B2 ;  /* 0x0000000000027941 */ /* 0x000fea0003800000 */
.L_x_17666:
        /* <DEDUP_REMOVED lines=12> */
.L_x_17662:
[----:B------:R-:W-:Y:S05]  /*2800*/  BSYNC B1 ;  /* 0x0000000000017941 */ /* 0x000fea0003800000 */
.L_x_17660:
        /* <DEDUP_REMOVED lines=8> */
.L_x_17671:
        /* <DEDUP_REMOVED lines=12> */
.L_x_17674:
[----:B------:R-:W-:-:S07]  /*2950*/  MOV R153, R34 ;  /* 0x0000002200997202 */ /* 0x000fce0000000f00 */
.L_x_17675:
[----:B------:R-:W-:Y:S05]  /*2960*/  BSYNC B2 ;  /* 0x0000000000027941 */ /* 0x000fea0003800000 */
.L_x_17673:
        /* <DEDUP_REMOVED lines=16> */
.L_x_17679:
[----:B------:R-:W-:Y:S05]  /*2a70*/  BSYNC B3 ;  /* 0x0000000000037941 */ /* 0x000fea0003800000 */
.L_x_17678:
        /* <DEDUP_REMOVED lines=44> */
.L_x_17677:
[----:B------:R-:W-:Y:S05]  /*2d40*/  BSYNC B2 ;  /* 0x0000000000027941 */ /* 0x000fea0003800000 */
.L_x_17676:
        /* <DEDUP_REMOVED lines=12> */
.L_x_17672:
[----:B------:R-:W-:Y:S05]  /*2e10*/  BSYNC B1 ;  /* 0x0000000000017941 */ /* 0x000fea0003800000 */
.L_x_17670:
        /* <DEDUP_REMOVED lines=8> */
.L_x_17681:
        /* <DEDUP_REMOVED lines=12> */
.L_x_17684:
[----:B------:R-:W-:-:S07]  /*2f60*/  IMAD.MOV.U32 R155, RZ, RZ, R34 ;  /* 0x000000ffff9b7224 */ /* 0x000fce00078e0022 */
.L_x_17685:
[----:B------:R-:W-:Y:S05]  /*2f70*/  BSYNC B2 ;  /* 0x0000000000027941 */ /* 0x000fea0003800000 */
.L_x_17683:
        /* <DEDUP_REMOVED lines=16> */
.L_x_17689:
[----:B------:R-:W-:Y:S05]  /*3080*/  BSYNC B3 ;  /* 0x0000000000037941 */ /* 0x000fea0003800000 */
.L_x_17688:
        /* <DEDUP_REMOVED lines=44> */
.L_x_17687:
[----:B------:R-:W-:Y:S05]  /*3350*/  BSYNC B2 ;  /* 0x0000000000027941 */ /* 0x000fea0003800000 */
.L_x_17686:
        /* <DEDUP_REMOVED lines=12> */
.L_x_17682:
[----:B------:R-:W-:Y:S05]  /*3420*/  BSYNC B1 ;  /* 0x0000000000017941 */ /* 0x000fea0003800000 */
.L_x_17680:
        /* <DEDUP_REMOVED lines=8> */
.L_x_17691:
        /* <DEDUP_REMOVED lines=12> */
.L_x_17694:
[----:B------:R-:W-:-:S07]  /*3570*/  MOV R157, R34 ;  /* 0x00000022009d7202 */ /* 0x000fce0000000f00 */
.L_x_17695:
[----:B------:R-:W-:Y:S05]  /*3580*/  BSYNC B2 ;  /* 0x0000000000027941 */ /* 0x000fea0003800000 */
.L_x_17693:
        /* <DEDUP_REMOVED lines=16> */
.L_x_17699:
[----:B------:R-:W-:Y:S05]  /*3690*/  BSYNC B3 ;  /* 0x0000000000037941 */ /* 0x000fea0003800000 */
.L_x_17698:
        /* <DEDUP_REMOVED lines=44> */
.L_x_17697:
[----:B------:R-:W-:Y:S05]  /*3960*/  BSYNC B2 ;  /* 0x0000000000027941 */ /* 0x000fea0003800000 */
.L_x_17696:
        /* <DEDUP_REMOVED lines=12> */
.L_x_17692:
[----:B------:R-:W-:Y:S05]  /*3a30*/  BSYNC B1 ;  /* 0x0000000000017941 */ /* 0x000fea0003800000 */
.L_x_17690:
        /* <DEDUP_REMOVED lines=8> */
.L_x_17701:
        /* <DEDUP_REMOVED lines=12> */
.L_x_17704:
[----:B------:R-:W-:-:S07]  /*3b80*/  IMAD.MOV.U32 R176, RZ, RZ, R34 ;  /* 0x000000ffffb07224 */ /* 0x000fce00078e0022 */
.L_x_17705:
[----:B------:R-:W-:Y:S05]  /*3b90*/  BSYNC B2 ;  /* 0x0000000000027941 */ /* 0x000fea0003800000 */
.L_x_17703:
        /* <DEDUP_REMOVED lines=16> */
.L_x_17709:
[----:B------:R-:W-:Y:S05]  /*3ca0*/  BSYNC B3 ;  /* 0x0000000000037941 */ /* 0x000fea0003800000 */
.L_x_17708:
        /* <DEDUP_REMOVED lines=44> */
.L_x_17707:
[----:B------:R-:W-:Y:S05]  /*3f70*/  BSYNC B2 ;  /* 0x0000000000027941 */ /* 0x000fea0003800000 */
.L_x_17706:
        /* <DEDUP_REMOVED lines=12> */
.L_x_17702:
[----:B------:R-:W-:Y:S05]  /*4040*/  BSYNC B1 ;  /* 0x0000000000017941 */ /* 0x000fea0003800000 */
.L_x_17700:
[----:B------:R-:W1:Y:S01]  /*4050*/  LDC.64 R194, c[0x0][0x238] ;  /* 0x00008e00ffc27b82 */ /* 0x000e620000000a00 */
[----:B------:R-:W-:Y:S01]  /*4060*/  F2FP.F16.F32.PACK_AB R143, R157, R155 ;  /* 0x0000009b9d8f723e */ /* 0x000fe200000000ff */
[----:B------:R-:W-:Y:S01]  /*4070*/  BSSY B1, `(.L_x_17710) ;  /* 0x000001b000017945 */ /* 0x000fe20003800000 */
[----:B------:R-:W-:Y:S02]  /*4080*/  F2FP.F16.F32.PACK_AB R142, R153, R151 ;  /* 0x00000097998e723e */ /* 0x000fe400000000ff */
[----:B------:R-:W-:Y:S02]  /*4090*/  F2FP.F16.F32.PACK_AB R141, R149, R147 ;  /* 0x00000093958d723e */ /* 0x000fe400000000ff */
[----:B------:R-:W-:Y:S01]  /*40a0*/  F2FP.F16.F32.PACK_AB R140, R145, R33 ;  /* 0x00000021918c723e */ /* 0x000fe200000000ff */
        /* <DEDUP_REMOVED lines=23> */
.L_x_17711:
[----:B------:R-:W-:Y:S05]  /*4220*/  BSYNC B1 ;  /* 0x0000000000017941 */ /* 0x000fea0003800000 */
.L_x_17710:
[----:B------:R-:W-:Y:S01]  /*4230*/  IADD3 R215, R215, 0x100, RZ ;  /* 0x00000100d7d77810 */ /* 0x000fe20007ffe0ff */
[----:B------:R-:W-:-:S07]  /*4240*/  VIADD R213, R213, 0x100 ;  /* 0x00000100d5d57836 */ /* 0x000fce0000000000 */
.L_x_17629:
[----:B------:R-:W-:Y:S05]  /*4250*/  BSYNC B0 ;  /* 0x0000000000007941 */ /* 0x000fea0003800000 */
.L_x_17628:
        /* <DEDUP_REMOVED lines=18> */
[----:B-----5:R-:W-:Y:S01]  /*4380*/  HADD2.F32 R159, -RZ, R136.H0_H0 ;  /* 0x20000088ff9f7230 */ /* 0x020fe20000004100 */
[----:B------:R-:W-:Y:S06]  /*4390*/  BRA `(.L_x_17716) ;  /* 0x00000004005c7947 */ /* 0x000fec0003800000 */
.L_x_17715:
        /* <DEDUP_REMOVED lines=12> */
.L_x_17718:
[----:B------:R-:W-:-:S07]  /*4460*/  IMAD.MOV.U32 R159, RZ, RZ, R34 ;  /* 0x000000ffff9f7224 */ /* 0x000fce00078e0022 */
.L_x_17719:
[----:B------:R-:W-:Y:S05]  /*4470*/  BSYNC B2 ;  /* 0x0000000000027941 */ /* 0x000fea0003800000 */
.L_x_17717:
        /* <DEDUP_REMOVED lines=16> */
.L_x_17723:
[----:B------:R-:W-:Y:S05]  /*4580*/  BSYNC B3 ;  /* 0x0000000000037941 */ /* 0x000fea0003800000 */
.L_x_17722:
        /* <DEDUP_REMOVED lines=43> */
.L_x_17721:
[----:B------:R-:W-:Y:S05]  /*4840*/  BSYNC B2 ;  /* 0x0000000000027941 */ /* 0x000fea0003800000 */
.L_x_17720:
        /* <DEDUP_REMOVED lines=12> */
.L_x_17716:
[----:B------:R-:W-:Y:S05]  /*4910*/  BSYNC B1 ;  /* 0x0000000000017941 */ /* 0x000fea0003800000 */
.L_x_17714:
        /* <DEDUP_REMOVED lines=8> */
.L_x_17725:
        /* <DEDUP_REMOVED lines=12> */
.L_x_17728:
[----:B------:R-:W-:-:S07]  /*4a60*/  IMAD.MOV.U32 R144, RZ, RZ, R34 ;  /* 0x000000ffff907224 */ /* 0x000fce00078e0022 */
.L_x_17729:
[----:B------:R-:W-:Y:S05]  /*4a70*/  BSYNC B2 ;  /* 0x0000000000027941 */ /* 0x000fea0003800000 */
.L_x_17727:
        /* <DEDUP_REMOVED lines=16> */
.L_x_17733:
[----:B------:R-:W-:Y:S05]  /*4b80*/  BSYNC B3 ;  /* 0x0000000000037941 */ /* 0x000fea0003800000 */
.L_x_17732:
        /* <DEDUP_REMOVED lines=44> */
.L_x_17731:
[----:B------:R-:W-:Y:S05]  /*4e50*/  BSYNC B2 ;  /* 0x0000000000027941 */ /* 0x000fea0003800000 */
.L_x_17730:
        /* <DEDUP_REMOVED lines=12> */
.L_x_17726:
[----:B------:R-:W-:Y:S05]  /*4f20*/  BSYNC B1 ;  /* 0x0000000000017941 */ /* 0x000fea0003800000 */
.L_x_17724:
        /* <DEDUP_REMOVED lines=8> */
.L_x_17735:
        /* <DEDUP_REMOVED lines=12> */
.L_x_17738:
[----:B------:R-:W-:-:S07]  /*5070*/  MOV R146, R34 ;  /* 0x0000002200927202 */ /* 0x000fce0000000f00 */
.L_x_17739:
[----:B------:R-:W-:Y:S05]  /*5080*/  BSYNC B2 ;  /* 0x0000000000027941 */ /* 0x000fea0003800000 */
.L_x_17737:
        /* <DEDUP_REMOVED lines=16> */
.L_x_17743:
[----:B------:R-:W-:Y:S05]  /*5190*/  BSYNC B3 ;  /* 0x0000000000037941 */ /* 0x000fea0003800000 */
.L_x_17742:
        /* <DEDUP_REMOVED lines=44> */
.L_x_17741:
[----:B------:R-:W-:Y:S05]  /*5460*/  BSYNC B2 ;  /* 0x0000000000027941 */ /* 0x000fea0003800000 */
.L_x_17740:
        /* <DEDUP_REMOVED lines=12> */
.L_x_17736:
[----:B------:R-:W-:Y:S05]  /*5530*/  BSYNC B1 ;  /* 0x0000000000017941 */ /* 0x000fea0003800000 */
.L_x_17734:
        /* <DEDUP_REMOVED lines=8> */
.L_x_17745:
        /* <DEDUP_REMOVED lines=12> */
.L_x_17748:
[----:B------:R-:W-:-:S07]  /*5680*/  IMAD.MOV.U32 R148, RZ, RZ, R34 ;  /* 0x000000ffff947224 */ /* 0x000fce00078e0022 */
.L_x_17749:
[----:B------:R-:W-:Y:S05]  /*5690*/  BSYNC B2 ;  /* 0x0000000000027941 */ /* 0x000fea0003800000 */
.L_x_17747:
        /* <DEDUP_REMOVED lines=16> */
.L_x_17753:
[----:B------:R-:W-:Y:S05]  /*57a0*/  BSYNC B3 ;  /* 0x0000000000037941 */ /* 0x000fea0003800000 */
.L_x_17752:
        /* <DEDUP_REMOVED lines=44> */
.L_x_17751:
[----:B------:R-:W-:Y:S05]  /*5a70*/  BSYNC B2 ;  /* 0x0000000000027941 */ /* 0x000fea0003800000 */
.L_x_17750:
        /* <DEDUP_REMOVED lines=12> */
.L_x_17746:
[----:B------:R-:W-:Y:S05]  /*5b40*/  BSYNC B1 ;  /* 0x0000000000017941 */ /* 0x000fea0003800000 */
.L_x_17744:
        /* <DEDUP_REMOVED lines=8> */
.L_x_17755:
        /* <DEDUP_REMOVED lines=12> */
.L_x_17758:
[----:B------:R-:W-:-:S07]  /*5c90*/  MOV R150, R34 ;  /* 0x0000002200967202 */ /* 0x000fce0000000f00 */
.L_x_17759:
[----:B------:R-:W-:Y:S05]  /*5ca0*/  BSYNC B2 ;  /* 0x0000000000027941 */ /* 0x000fea0003800000 */
.L_x_17757:
        /* <DEDUP_REMOVED lines=16> */
.L_x_17763:
[----:B------:R-:W-:Y:S05]  /*5db0*/  BSYNC B3 ;  /* 0x0000000000037941 */ /* 0x000fea0003800000 */
.L_x_17762:
        /* <DEDUP_REMOVED lines=44> */
.L_x_17761:
[----:B------:R-:W-:Y:S05]  /*6080*/  BSYNC B2 ;  /* 0x0000000000027941 */ /* 0x000fea0003800000 */
.L_x_17760:
        /* <DEDUP_REMOVED lines=12> */
.L_x_17756:
[----:B------:R-:W-:Y:S05]  /*6150*/  BSYNC B1 ;  /* 0x0000000000017941 */ /* 0x000fea0003800000 */
.L_x_17754:
        /* <DEDUP_REMOVED lines=8> */
.L_x_17765:
        /* <DEDUP_REMOVED lines=12> */
.L_x_17768:
[----:B------:R-:W-:-:S07]  /*62a0*/  IMAD.MOV.U32 R152, RZ, RZ, R34 ;  /* 0x000000ffff987224 */ /* 0x000fce00078e0022 */
.L_x_17769:
[----:B------:R-:W-:Y:S05]  /*62b0*/  BSYNC B2 ;  /* 0x0000000000027941 */ /* 0x000fea0003800000 */
.L_x_17767:
        /* <DEDUP_REMOVED lines=16> */
.L_x_17773:
[----:B------:R-:W-:Y:S05]  /*63c0*/  BSYNC B3 ;  /* 0x0000000000037941 */ /* 0x000fea0003800000 */
.L_x_17772:
        /* <DEDUP_REMOVED lines=44> */
.L_x_17771:
[----:B------:R-:W-:Y:S05]  /*6690*/  BSYNC B2 ;  /* 0x0000000000027941 */ /* 0x000fea0003800000 */
.L_x_17770:
        /* <DEDUP_REMOVED lines=12> */
.L_x_17766:
[----:B------:R-:W-:Y:S05]  /*6760*/  BSYNC B1 ;  /* 0x0000000000017941 */ /* 0x000fea0003800000 */
.L_x_17764:
        /* <DEDUP_REMOVED lines=8> */
.L_x_17775:
        /* <DEDUP_REMOVED lines=12> */
.L_x_17778:
[----:B------:R-:W-:-:S07]  /*68b0*/  MOV R154, R34 ;  /* 0x00000022009a7202 */ /* 0x000fce0000000f00 */
.L_x_17779:
[----:B------:R-:W-:Y:S05]  /*68c0*/  BSYNC B2 ;  /* 0x0000000000027941 */ /* 0x000fea0003800000 */
.L_x_17777:
        /* <DEDUP_REMOVED lines=16> */
.L_x_17783:
[----:B------:R-:W-:Y:S05]  /*69d0*/  BSYNC B3 ;  /* 0x0000000000037941 */ /* 0x000fea0003800000 */
.L_x_17782:
        /* <DEDUP_REMOVED lines=44> */
.L_x_17781:
[----:B------:R-:W-:Y:S05]  /*6ca0*/  BSYNC B2 ;  /* 0x0000000000027941 */ /* 0x000fea0003800000 */
.L_x_17780:
        /* <DEDUP_REMOVED lines=12> */
.L_x_17776:
[----:B------:R-:W-:Y:S05]  /*6d70*/  BSYNC B1 ;  /* 0x0000000000017941 */ /* 0x000fea0003800000 */
.L_x_17774:
        /* <DEDUP_REMOVED lines=8> */
.L_x_17785:
        /* <DEDUP_REMOVED lines=12> */
.L_x_17788:
[----:B------:R-:W-:-:S07]  /*6ec0*/  IMAD.MOV.U32 R156, RZ, RZ, R34 ;  /* 0x000000ffff9c7224 */ /* 0x000fce00078e0022 */
.L_x_17789:
[----:B------:R-:W-:Y:S05]  /*6ed0*/  BSYNC B2 ;  /* 0x0000000000027941 */ /* 0x000fea0003800000 */
.L_x_17787:
        /* <DEDUP_REMOVED lines=16> */
.L_x_17793:
[----:B------:R-:W-:Y:S05]  /*6fe0*/  BSYNC B3 ;  /* 0x0000000000037941 */ /* 0x000fea0003800000 */
.L_x_17792:
        /* <DEDUP_REMOVED lines=44> */
.L_x_17791:
[----:B------:R-:W-:Y:S05]  /*72b0*/  BSYNC B2 ;  /* 0x0000000000027941 */ /* 0x000fea0003800000 */
.L_x_17790:
        /* <DEDUP_REMOVED lines=12> */
.L_x_17786:
[----:B------:R-:W-:Y:S05]  /*7380*/  BSYNC B1 ;  /* 0x0000000000017941 */ /* 0x000fea0003800000 */
.L_x_17784:
        /* <DEDUP_REMOVED lines=29> */
.L_x_17795:
[----:B------:R-:W-:Y:S05]  /*7560*/  BSYNC B1 ;  /* 0x0000000000017941 */ /* 0x000fea0003800000 */
.L_x_17794:
[----:B------:R-:W-:Y:S01]  /*7570*/  IADD3 R215, R215, 0x100, RZ ;  /* 0x00000100d7d77810 */ /* 0x000fe20007ffe0ff */
[----:B------:R-:W-:-:S07]  /*7580*/  VIADD R213, R213, 0x100 ;  /* 0x00000100d5d57836 */ /* 0x000fce0000000000 */
.L_x_17713:
[----:B------:R-:W-:Y:S05]  /*7590*/  BSYNC B0 ;  /* 0x0000000000007941 */ /* 0x000fea0003800000 */
.L_x_17712:
        /* <DEDUP_REMOVED lines=20> */
.L_x_17799:
        /* <DEDUP_REMOVED lines=12> */
.L_x_17802:
[----:B------:R-:W-:-:S07]  /*77a0*/  IMAD.MOV.U32 R176, RZ, RZ, R34 ;  /* 0x000000ffffb07224 */ /* 0x000fce00078e0022 */
.L_x_17803:
[----:B------:R-:W-:Y:S05]  /*77b0*/  BSYNC B2 ;  /* 0x0000000000027941 */ /* 0x000fea0003800000 */
.L_x_17801:
        /* <DEDUP_REMOVED lines=16> */
.L_x_17807:
[----:B------:R-:W-:Y:S05]  /*78c0*/  BSYNC B3 ;  /* 0x0000000000037941 */ /* 0x000fea0003800000 */
.L_x_17806:
        /* <DEDUP_REMOVED lines=43> */
.L_x_17805:
[----:B------:R-:W-:Y:S05]  /*7b80*/  BSYNC B2 ;  /* 0x0000000000027941 */ /* 0x000fea0003800000 */
.L_x_17804:
        /* <DEDUP_REMOVED lines=12> */
.L_x_17800:
[----:B------:R-:W-:Y:S05]  /*7c50*/  BSYNC B1 ;  /* 0x0000000000017941 */ /* 0x000fea0003800000 */
.L_x_17798:
        /* <DEDUP_REMOVED lines=8> */
.L_x_17809:
        /* <DEDUP_REMOVED lines=12> */
.L_x_17812:
[----:B------:R-:W-:-:S07]  /*7da0*/  IMAD.MOV.U32 R144, RZ, RZ, R34 ;  /* 0x000000ffff907224 */ /* 0x000fce00078e0022 */
.L_x_17813:
[----:B------:R-:W-:Y:S05]  /*7db0*/  BSYNC B2 ;  /* 0x0000000000027941 */ /* 0x000fea0003800000 */
.L_x_17811:
        /* <DEDUP_REMOVED lines=16> */
.L_x_17817:
[----:B------:R-:W-:Y:S05]  /*7ec0*/  BSYNC B3 ;  /* 0x0000000000037941 */ /* 0x000fea0003800000 */
.L_x_17816:
        /* <DEDUP_REMOVED lines=44> */
.L_x_17815:
[----:B------:R-:W-:Y:S05]  /*8190*/  BSYNC B2 ;  /* 0x0000000000027941 */ /* 0x000fea0003800000 */
.L_x_17814:
        /* <DEDUP_REMOVED lines=12> */
.L_x_17810:
[----:B------:R-:W-:Y:S05]  /*8260*/  BSYNC B1 ;  /* 0x0000000000017941 */ /* 0x000fea0003800000 */
.L_x_17808:
        /* <DEDUP_REMOVED lines=8> */
.L_x_17819:
        /* <DEDUP_REMOVED lines=12> */
.L_x_17822:
[----:B------:R-:W-:-:S07]  /*83b0*/  MOV R146, R34 ;  /* 0x0000002200927202 */ /* 0x000fce0000000f00 */
.L_x_17823:
[----:B------:R-:W-:Y:S05]  /*83c0*/  BSYNC B2 ;  /* 0x0000000000027941 */ /* 0x000fea0003800000 */
.L_x_17821:
        /* <DEDUP_REMOVED lines=16> */
.L_x_17827:
[----:B------:R-:W-:Y:S05]  /*84d0*/  BSYNC B3 ;  /* 0x0000000000037941 */ /* 0x000fea0003800000 */
.L_x_17826:
        /* <DEDUP_REMOVED lines=44> */
.L_x_17825:
[----:B------:R-:W-:Y:S05]  /*87a0*/  BSYNC B2 ;  /* 0x0000000000027941 */ /* 0x000fea0003800000 */
.L_x_17824:
        /* <DEDUP_REMOVED lines=12> */
.L_x_17820:
[----:B------:R-:W-:Y:S05]  /*8870*/  BSYNC B1 ;  /* 0x0000000000017941 */ /* 0x000fea0003800000 */
.L_x_17818:
        /* <DEDUP_REMOVED lines=8> */
.L_x_17829:
        /* <DEDUP_REMOVED lines=12> */
.L_x_17832:
[----:B------:R-:W-:-:S07]  /*89c0*/  MOV R148, R34 ;  /* 0x0000002200947202 */ /* 0x000fce0000000f00 */
.L_x_17833:
[----:B------:R-:W-:Y:S05]  /*89d0*/  BSYNC B2 ;  /* 0x0000000000027941 */ /* 0x000fea0003800000 */
.L_x_17831:
        /* <DEDUP_REMOVED lines=16> */
.L_x_17837:
[----:B------:R-:W-:Y:S05]  /*8ae0*/  BSYNC B3 ;  /* 0x0000000000037941 */ /* 0x000fea0003800000 */
.L_x_17836:
        /* <DEDUP_REMOVED lines=44> */
.L_x_17835:
[----:B------:R-:W-:Y:S05]  /*8db0*/  BSYNC B2 ;  /* 0x0000000000027941 */ /* 0x000fea0003800000 */
.L_x_17834:
        /* <DEDUP_REMOVED lines=12> */
.L_x_17830:
[----:B------:R-:W-:Y:S05]  /*8e80*/  BSYNC B1 ;  /* 0x0000000000017941 */ /* 0x000fea0003800000 */
.L_x_17828:
        /* <DEDUP_REMOVED lines=8> */
.L_x_17839:
        /* <DEDUP_REMOVED lines=12> */
.L_x_17842:
[----:B------:R-:W-:-:S07]  /*8fd0*/  MOV R150, R34 ;  /* 0x0000002200967202 */ /* 0x000fce0000000f00 */
.L_x_17843:
[----:B------:R-:W-:Y:S05]  /*8fe0*/  BSYNC B2 ;  /* 0x0000000000027941 */ /* 0x000fea0003800000 */
.L_x_17841:
        /* <DEDUP_REMOVED lines=16> */
.L_x_17847:
[----:B------:R-:W-:Y:S05]  /*90f0*/  BSYNC B3 ;  /* 0x0000000000037941 */ /* 0x000fea0003800000 */
.L_x_17846:
        /* <DEDUP_REMOVED lines=44> */
.L_x_17845:
[----:B------:R-:W-:Y:S05]  /*93c0*/  BSYNC B2 ;  /* 0x0000000000027941 */ /* 0x000fea0003800000 */
.L_x_17844:
[----:B------:R-:W-:Y:S01]  /*93d0*/  HFMA2.MMA R141, -RZ, RZ, 0.1171875, 0 ;  /* 0x2f800000ff8d7435 */ /* 0x000fe200000001ff */
[----:B------:R-:W-:Y:S01]  /*93e0*/  I2FP.F32.U32 R28, R150 ;  /* 0x00000096001c7245 */ /* 0x000fe20000201000 */
[----:B-----5:R-:W-:-:S05]  /*93f0*/  HADD2.F32 R142, -RZ, R134.H0_H0 ;  /* 0x20000086ff8e7230 */ /* 0x020fca0000004100 */
[----:B------:R-:W-:-:S03]  /*9400*/  FMUL.FTZ R142, R142, UR11 ;  /* 0x0000000b8e8e7c20 */ /* 0x000fc60008410000 */
[----:B------:R-:W-:Y:S01]  /*9410*/  FFMA.FTZ R28, R28, R141, 1.1641532182693481445e-10 ;  /* 0x2f0000001c1c7423 */ /* 0x000fe2000001008d */
[----:B------:R-:W-:-:S04]  /*9420*/  FMUL.FTZ R142, R142, UR10 ;  /* 0x0000000a8e8e7c20 */ /* 0x000fc80008410000 */
[----:B------:R-:W-:Y:S01]  /*9430*/  FSETP.GTU.FTZ.AND P3, PT, R28, UR8, PT ;  /* 0x000000081c007c0b */ /* 0x000fe2000bf7c000 */
[----:B------:R-:W-:-:S03]  /*9440*/  @P1 HADD2.F32 R28, -RZ, R138.H0_H0 ;  /* 0x2000008aff1c1230 */ /* 0x000fc60000004100 */
[----:B------:R-:W-:Y:S02]  /*9450*/  FSEL R185, R142, RZ, !P3 ;  /* 0x000000ff8eb97208 */ /* 0x000fe40005800000 */
[----:B------:R-:W-:-:S03]  /*9460*/  SEL R150, RZ, 0x1, P3 ;  /* 0x00000001ff967807 */ /* 0x000fc60001800000 */
[----:B------:R-:W-:-:S04]  /*9470*/  FMUL.FTZ R185, R100, R185 ;  /* 0x000000b964b97220 */ /* 0x000fc80000410000 */
[----:B------:R-:W-:-:S07]  /*9480*/  @P1 FADD.FTZ R185, R28, R185 ;  /* 0x000000b91cb91221 */ /* 0x000fce0000010000 */
.L_x_17840:
[----:B------:R-:W-:Y:S05]  /*9490*/  BSYNC B1 ;  /* 0x0000000000017941 */ /* 0x000fea0003800000 */
.L_x_17838:
        /* <DEDUP_REMOVED lines=8> */
.L_x_17849:
        /* <DEDUP_REMOVED lines=12> */
.L_x_17852:
[----:B------:R-:W-:-:S07]  /*95e0*/  IMAD.MOV.U32 R152, RZ, RZ, R34 ;  /* 0x000000ffff987224 */ /* 0x000fce00078e0022 */
.L_x_17853:
[----:B------:R-:W-:Y:S05]  /*95f0*/  BSYNC B2 ;  /* 0x0000000000027941 */ /* 0x000fea0003800000 */
.L_x_17851:
        /* <DEDUP_REMOVED lines=16> */
.L_x_17857:
[----:B------:R-:W-:Y:S05]  /*9700*/  BSYNC B3 ;  /* 0x0000000000037941 */ /* 0x000fea0003800000 */
.L_x_17856:
        /* <DEDUP_REMOVED lines=44> */
.L_x_17855:
[----:B------:R-:W-:Y:S05]  /*99d0*/  BSYNC B2 ;  /* 0x0000000000027941 */ /* 0x000fea0003800000 */
.L_x_17854:
        /* <DEDUP_REMOVED lines=12> */
.L_x_17850:
[----:B------:R-:W-:Y:S05]  /*9aa0*/  BSYNC B1 ;  /* 0x0000000000017941 */ /* 0x000fea0003800000 */
.L_x_17848:
        /* <DEDUP_REMOVED lines=8> */
.L_x_17859:
        /* <DEDUP_REMOVED lines=12> */
.L_x_17862:
[----:B------:R-:W-:-:S07]  /*9bf0*/  MOV R154, R34 ;  /* 0x00000022009a7202 */ /* 0x000fce0000000f00 */
.L_x_17863:
[----:B------:R-:W-:Y:S05]  /*9c00*/  BSYNC B2 ;  /* 0x0000000000027941 */ /* 0x000fea0003800000 */
.L_x_17861:
        /* <DEDUP_REMOVED lines=16> */
.L_x_17867:
[----:B------:R-:W-:Y:S05]  /*9d10*/  BSYNC B3 ;  /* 0x0000000000037941 */ /* 0x000fea0003800000 */
.L_x_17866:
        /* <DEDUP_REMOVED lines=44> */
.L_x_17865:
[----:B------:R-:W-:Y:S05]  /*9fe0*/  BSYNC B2 ;  /* 0x0000000000027941 */ /* 0x000fea0003800000 */
.L_x_17864:
        /* <DEDUP_REMOVED lines=12> */
.L_x_17860:
[----:B------:R-:W-:Y:S05]  /*a0b0*/  BSYNC B1 ;  /* 0x0000000000017941 */ /* 0x000fea0003800000 */
.L_x_17858:
        /* <DEDUP_REMOVED lines=8> */
.L_x_17869:
        /* <DEDUP_REMOVED lines=12> */
.L_x_17872:
[----:B------:R-:W-:-:S07]  /*a200*/  MOV R156, R34 ;  /* 0x00000022009c7202 */ /* 0x000fce0000000f00 */
.L_x_17873:
[----:B------:R-:W-:Y:S05]  /*a210*/  BSYNC B2 ;  /* 0x0000000000027941 */ /* 0x000fea0003800000 */
.L_x_17871:
        /* <DEDUP_REMOVED lines=16> */
.L_x_17877:
[----:B------:R-:W-:Y:S05]  /*a320*/  BSYNC B3 ;  /* 0x0000000000037941 */ /* 0x000fea0003800000 */
.L_x_17876:
        /* <DEDUP_REMOVED lines=44> */
.L_x_17875:
[----:B------:R-:W-:Y:S05]  /*a5f0*/  BSYNC B2 ;  /* 0x0000000000027941 */ /* 0x000fea0003800000 */
.L_x_17874:
        /* <DEDUP_REMOVED lines=12> */
.L_x_17870:
[----:B------:R-:W-:Y:S05]  /*a6c0*/  BSYNC B1 ;  /* 0x0000000000017941 */ /* 0x000fea0003800000 */
.L_x_17868:
        /* <DEDUP_REMOVED lines=9> */
[----:B-1----:R-:W-:Y:S01]  /*a760*/  SHF.L.U32 R143, R154, 0x10, RZ ;  /* 0x000000109a8f7819 */ /* 0x002fe200000006ff */
[----:B------:R-:W1:Y:S01]  /*a770*/  LDC.64 R140, c[0x0][0x240] ;  /* 0x00009000ff8c7b82 */ /* 0x000e620000000a00 */
        /* <DEDUP_REMOVED lines=18> */
.L_x_17879:
[----:B------:R-:W-:Y:S05]  /*a8a0*/  BSYNC B1 ;  /* 0x0000000000017941 */ /* 0x000fea0003800000 */
.L_x_17878:
[----:B------:R-:W-:Y:S01]  /*a8b0*/  VIADD R215, R215, 0x100 ;  /* 0x00000100d7d77836 */ /* 0x000fe20000000000 */
[----:B------:R-:W-:-:S07]  /*a8c0*/  IADD3 R213, R213, 0x100, RZ ;  /* 0x00000100d5d57810 */ /* 0x000fce0007ffe0ff */
.L_x_17797:
[----:B------:R-:W-:Y:S05]  /*a8d0*/  BSYNC B0 ;  /* 0x0000000000007941 */ /* 0x000fea0003800000 */
.L_x_17796:
        /* <DEDUP_REMOVED lines=19> */
.L_x_17883:
        /* <DEDUP_REMOVED lines=12> */
.L_x_17886:
[----:B------:R-:W-:-:S07]  /*aad0*/  IMAD.MOV.U32 R174, RZ, RZ, R34 ;  /* 0x000000ffffae7224 */ /* 0x000fce00078e0022 */
.L_x_17887:
[----:B------:R-:W-:Y:S05]  /*aae0*/  BSYNC B2 ;  /* 0x0000000000027941 */ /* 0x000fea0003800000 */
.L_x_17885:
        /* <DEDUP_REMOVED lines=16> */
.L_x_17891:
[----:B------:R-:W-:Y:S05]  /*abf0*/  BSYNC B3 ;  /* 0x0000000000037941 */ /* 0x000fea0003800000 */
.L_x_17890:
        /* <DEDUP_REMOVED lines=43> */
.L_x_17889:
[----:B------:R-:W-:Y:S05]  /*aeb0*/  BSYNC B2 ;  /* 0x0000000000027941 */ /* 0x000fea0003800000 */
.L_x_17888:
        /* <DEDUP_REMOVED lines=12> */
.L_x_17884:
[----:B------:R-:W-:Y:S05]  /*af80*/  BSYNC B1 ;  /* 0x0000000000017941 */ /* 0x000fea0003800000 */
.L_x_17882:
        /* <DEDUP_REMOVED lines=8> */
.L_x_17893:
        /* <DEDUP_REMOVED lines=12> */
.L_x_17896:
[----:B------:R-:W-:-:S07]  /*b0d0*/  IMAD.MOV.U32 R144, RZ, RZ, R34 ;  /* 0x000000ffff907224 */ /* 0x000fce00078e0022 */
.L_x_17897:
[----:B------:R-:W-:Y:S05]  /*b0e0*/  BSYNC B2 ;  /* 0x0000000000027941 */ /* 0x000fea0003800000 */
.L_x_17895:
        /* <DEDUP_REMOVED lines=16> */
.L_x_17901:
[----:B------:R-:W-:Y:S05]  /*b1f0*/  BSYNC B3 ;  /* 0x0000000000037941 */ /* 0x000fea0003800000 */
.L_x_17900:
        /* <DEDUP_REMOVED lines=44> */
.L_x_17899:
[----:B------:R-:W-:Y:S05]  /*b4c0*/  BSYNC B2 ;  /* 0x0000000000027941 */ /* 0x000fea0003800000 */
.L_x_17898:
        /* <DEDUP_REMOVED lines=12> */
.L_x_17894:
[----:B------:R-:W-:Y:S05]  /*b590*/  BSYNC B1 ;  /* 0x0000000000017941 */ /* 0x000fea0003800000 */
.L_x_17892:
        /* <DEDUP_REMOVED lines=8> */
.L_x_17903:
        /* <DEDUP_REMOVED lines=12> */
.L_x_17906:
[----:B------:R-:W-:-:S07]  /*b6e0*/  MOV R146, R34 ;  /* 0x0000002200927202 */ /* 0x000fce0000000f00 */
.L_x_17907:
[----:B------:R-:W-:Y:S05]  /*b6f0*/  BSYNC B2 ;  /* 0x0000000000027941 */ /* 0x000fea0003800000 */
.L_x_17905:
        /* <DEDUP_REMOVED lines=16> */
.L_x_17911:
[----:B------:R-:W-:Y:S05]  /*b800*/  BSYNC B3 ;  /* 0x0000000000037941 */ /* 0x000fea0003800000 */
.L_x_17910:
        /* <DEDUP_REMOVED lines=44> */
.L_x_17909:
[----:B------:R-:W-:Y:S05]  /*bad0*/  BSYNC B2 ;  /* 0x0000000000027941 */ /* 0x000fea0003800000 */
.L_x_17908:
        /* <DEDUP_REMOVED lines=12> */
.L_x_17904:
[----:B------:R-:W-:Y:S05]  /*bba0*/  BSYNC B1 ;  /* 0x0000000000017941 */ /* 0x000fea0003800000 */
.L_x_17902:
        /* <DEDUP_REMOVED lines=8> */
.L_x_17913:
        /* <DEDUP_REMOVED lines=12> */
.L_x_17916:
[----:B------:R-:W-:-:S07]  /*bcf0*/  MOV R148, R34 ;  /* 0x0000002200947202 */ /* 0x000fce0000000f00 */
.L_x_17917:
[----:B------:R-:W-:Y:S05]  /*bd00*/  BSYNC B2 ;  /* 0x0000000000027941 */ /* 0x000fea0003800000 */
.L_x_17915:
        /* <DEDUP_REMOVED lines=16> */
.L_x_17921:
[----:B------:R-:W-:Y:S05]  /*be10*/  BSYNC B3 ;  /* 0x0000000000037941 */ /* 0x000fea0003800000 */
.L_x_17920:
        /* <DEDUP_REMOVED lines=44> */
.L_x_17919:
[----:B------:R-:W-:Y:S05]  /*c0e0*/  BSYNC B2 ;  /* 0x0000000000027941 */ /* 0x000fea0003800000 */
.L_x_17918:
        /* <DEDUP_REMOVED lines=12> */
.L_x_17914:
[----:B------:R-:W-:Y:S05]  /*c1b0*/  BSYNC B1 ;  /* 0x0000000000017941 */ /* 0x000fea0003800000 */
.L_x_17912:
        /* <DEDUP_REMOVED lines=8> */
.L_x_17923:
        /* <DEDUP_REMOVED lines=12> */
.L_x_17926:
[----:B------:R-:W-:-:S07]  /*c300*/  IMAD.MOV.U32 R150, RZ, RZ, R34 ;  /* 0x000000ffff967224 */ /* 0x000fce00078e0022 */
.L_x_17927:
[----:B------:R-:W-:Y:S05]  /*c310*/  BSYNC B2 ;  /* 0x0000000000027941 */ /* 0x000fea0003800000 */
.L_x_17925:
        /* <DEDUP_REMOVED lines=16> */
.L_x_17931:
[----:B------:R-:W-:Y:S05]  /*c420*/  BSYNC B3 ;  /* 0x0000000000037941 */ /* 0x000fea0003800000 */
.L_x_17930:
        /* <DEDUP_REMOVED lines=44> */
.L_x_17929:
[----:B------:R-:W-:Y:S05]  /*c6f0*/  BSYNC B2 ;  /* 0x0000000000027941 */ /* 0x000fea0003800000 */
.L_x_17928:
[----:B------:R-:W-:Y:S01]  /*c700*/  I2FP.F32.U32 R28, R150 ;  /* 0x00000096001c7245 */ /* 0x000fe20000201000 */
[----:B-----5:R-:W-:Y:S01]  /*c710*/  HADD2.F32 R142, -RZ, R134.H0_H0 ;  /* 0x20000086ff8e7230 */ /* 0x020fe20000004100 */
[----:B------:R-:W-:-:S04]  /*c720*/  MOV R141, 0x2f800000 ;  /* 0x2f800000008d7802 */ /* 0x000fc80000000f00 */
        /* <DEDUP_REMOVED lines=9> */
.L_x_17924:
[----:B------:R-:W-:Y:S05]  /*c7c0*/  BSYNC B1 ;  /* 0x0000000000017941 */ /* 0x000fea0003800000 */
.L_x_17922:
        /* <DEDUP_REMOVED lines=8> */
.L_x_17933:
        /* <DEDUP_REMOVED lines=12> */
.L_x_17936:
[----:B------:R-:W-:-:S07]  /*c910*/  MOV R152, R34 ;  /* 0x0000002200987202 */ /* 0x000fce0000000f00 */
.L_x_17937:
[----:B------:R-:W-:Y:S05]  /*c920*/  BSYNC B2 ;  /* 0x0000000000027941 */ /* 0x000fea0003800000 */
.L_x_17935:
        /* <DEDUP_REMOVED lines=16> */
.L_x_17941:
[----:B------:R-:W-:Y:S05]  /*ca30*/  BSYNC B3 ;  /* 0x0000000000037941 */ /* 0x000fea0003800000 */
.L_x_17940:
        /* <DEDUP_REMOVED lines=44> */
.L_x_17939:
[----:B------:R-:W-:Y:S05]  /*cd00*/  BSYNC B2 ;  /* 0x0000000000027941 */ /* 0x000fea0003800000 */
.L_x_17938:
        /* <DEDUP_REMOVED lines=12> */
.L_x_17934:
[----:B------:R-:W-:Y:S05]  /*cdd0*/  BSYNC B1 ;  /* 0x0000000000017941 */ /* 0x000fea0003800000 */
.L_x_17932:
        /* <DEDUP_REMOVED lines=8> */
.L_x_17943:
        /* <DEDUP_REMOVED lines=12> */
.L_x_17946:
[----:B------:R-:W-:-:S07]  /*cf20*/  MOV R154, R34 ;  /* 0x00000022009a7202 */ /* 0x000fce0000000f00 */
.L_x_17947:
[----:B------:R-:W-:Y:S05]  /*cf30*/  BSYNC B2 ;  /* 0x0000000000027941 */ /* 0x000fea0003800000 */
.L_x_17945:
        /* <DEDUP_REMOVED lines=16> */
.L_x_17951:
[----:B------:R-:W-:Y:S05]  /*d040*/  BSYNC B3 ;  /* 0x0000000000037941 */ /* 0x000fea0003800000 */
.L_x_17950:
        /* <DEDUP_REMOVED lines=44> */
.L_x_17949:
[----:B------:R-:W-:Y:S05]  /*d310*/  BSYNC B2 ;  /* 0x0000000000027941 */ /* 0x000fea0003800000 */
.L_x_17948:
        /* <DEDUP_REMOVED lines=12> */
.L_x_17944:
[----:B------:R-:W-:Y:S05]  /*d3e0*/  BSYNC B1 ;  /* 0x0000000000017941 */ /* 0x000fea0003800000 */
.L_x_17942:
        /* <DEDUP_REMOVED lines=8> */
.L_x_17953:
        /* <DEDUP_REMOVED lines=12> */
.L_x_17956:
[----:B------:R-:W-:-:S07]  /*d530*/  IMAD.MOV.U32 R156, RZ, RZ, R34 ;  /* 0x000000ffff9c7224 */ /* 0x000fce00078e0022 */
.L_x_17957:
[----:B------:R-:W-:Y:S05]  /*d540*/  BSYNC B2 ;  /* 0x0000000000027941 */ /* 0x000fea0003800000 */
.L_x_17955:
        /* <DEDUP_REMOVED lines=16> */
.L_x_17961:
[----:B------:R-:W-:Y:S05]  /*d650*/  BSYNC B3 ;  /* 0x0000000000037941 */ /* 0x000fea0003800000 */
.L_x_17960:
        /* <DEDUP_REMOVED lines=44> */
.L_x_17959:
[----:B------:R-:W-:Y:S05]  /*d920*/  BSYNC B2 ;  /* 0x0000000000027941 */ /* 0x000fea0003800000 */
.L_x_17958:
        /* <DEDUP_REMOVED lines=12> */
.L_x_17954:
[----:B------:R-:W-:Y:S05]  /*d9f0*/  BSYNC B1 ;  /* 0x0000000000017941 */ /* 0x000fea0003800000 */
.L_x_17952:
[----:B------:R-:W1:Y:S01]  /*da00*/  LDC.64 R194, c[0x0][0x238] ;  /* 0x00008e00ffc27b82 */ /* 0x000e620000000a00 */
[----:B------:R-:W-:Y:S02]  /*da10*/  F2FP.F16.F32.PACK_AB R143, R211, R209 ;  /* 0x000000d1d38f723e */ /* 0x000fe400000000ff */
[----:B------:R-:W-:Y:S02]  /*da20*/  F2FP.F16.F32.PACK_AB R142, R207, R205 ;  /* 0x000000cdcf8e723e */ /* 0x000fe400000000ff */
[----:B------:R-:W-:Y:S02]  /*da30*/  F2FP.F16.F32.PACK_AB R141, R203, R201 ;  /* 0x000000c9cb8d723e */ /* 0x000fe400000000ff */
[----:B------:R-:W-:Y:S01]  /*da40*/  F2FP.F16.F32.PACK_AB R140, R199, R193 ;  /* 0x000000c1c78c723e */ /* 0x000fe200000000ff */
        /* <DEDUP_REMOVED lines=23> */
.L_x_17881:
[----:B------:R-:W-:Y:S05]  /*dbc0*/  BSYNC B0 ;  /* 0x0000000000007941 */ /* 0x000fea0003800000 */
.L_x_17880:
        /* <DEDUP_REMOVED lines=129> */
.L_x_17982:
        /* <DEDUP_REMOVED lines=14> */
[----:B0-----:R-:W-:-:S10]  /*e4c0*/  HFMA2.MMA R172, -RZ, RZ, 0, 0 ;  /* 0x00000000ffac7435 */ /* 0x001fd400000001ff */
[----:B------:R-:W-:Y:S02]  /*e4d0*/  @!P0 IADD3 R142, R142, R197, RZ ;  /* 0x000000c58e8e8210 */ /* 0x000fe40007ffe0ff */
[----:B------:R-:W-:Y:S01]  /*e4e0*/  ISETP.NE.AND P6, PT, R162, RZ, PT ;  /* 0x000000ffa200720c */ /* 0x000fe20003fc5270 */
[----:B------:R-:W-:Y:S01]  /*e4f0*/  BSSY B0, `(.L_x_17963) ;  /* 0x00000dd000007945 */ /* 0x000fe20003800000 */
[----:B------:R-:W-:-:S05]  /*e500*/  @!P0 MOV R172, R31 ;  /* 0x0000001f00ac8202 */ /* 0x000fca0000000f00 */
[----:B------:R-:W0:Y:S01]  /*e510*/  SHFL.DOWN PT, R197, R172, 0x4, 0x1f ;  /* 0x08801f00acc57f89 */ /* 0x000e2200000e0000 */
[----:B------:R-:W1:Y:S01]  /*e520*/  @!P2 LDC.64 R140, c[0x0][0x250] ;  /* 0x00009400ff8cab82 */ /* 0x000e620000000a00 */
[----:B0-----:R-:W-:Y:S02]  /*e530*/  IADD3 R176, R197, R172, RZ ;  /* 0x000000acc5b07210 */ /* 0x001fe40007ffe0ff */
[C---:B-1----:R-:W-:Y:S02]  /*e540*/  @!P2 LEA R194, P3, R19.reuse, R140, 0x2 ;  /* 0x0000008c13c2a211 */ /* 0x042fe400078610ff */
        /* <DEDUP_REMOVED lines=9> */
[----:B------:R-:W0:Y:S01]  /*e5e0*/  SHFL.DOWN PT, R217, R176, 0x1, 0x1f ;  /* 0x08201f00b0d97f89 */ /* 0x000e2200000e0000 */
[----:B-1----:R-:W-:-:S05]  /*e5f0*/  @!P0 LEA R141, R141, R140, 0x18 ;  /* 0x0000008c8d8d8211 */ /* 0x002fca00078ec0ff */
[----:B------:R-:W-:Y:S01]  /*e600*/  @!P0 IMAD R174, R142, 0x8, R141 ;  /* 0x000000088eae8824 */ /* 0x000fe200078e028d */
[----:B------:R-:W-:Y:S01]  /*e610*/  CS2R R140, SRZ ;  /* 0x00000000008c7805 */ /* 0x000fe2000001ff00 */
[----:B------:R-:W1:Y:S05]  /*e620*/  @!P2 LDC.64 R142, c[0x0][0x258] ;  /* 0x00009600ff8eab82 */ /* 0x000e6a0000000a00 */
[----:B------:R3:W4:Y:S02]  /*e630*/  @!P0 LDS.64 R140, [R174] ;  /* 0x00000000ae8c8984 */ /* 0x0007240000000a00 */
[----:B---3--:R-:W-:Y:S02]  /*e640*/  I2FP.F32.S32 R174, R172 ;  /* 0x000000ac00ae7245 */ /* 0x008fe40000201400 */
[----:B------:R-:W-:-:S02]  /*e650*/  I2FP.F32.S32 R172, R176 ;  /* 0x000000b000ac7245 */ /* 0x000fc40000201400 */
[-C--:B0-----:R-:W-:Y:S02]  /*e660*/  IADD3 R176, R176, R217.reuse, RZ ;  /* 0x000000d9b0b07210 */ /* 0x081fe40007ffe0ff */
[----:B------:R-:W-:Y:S02]  /*e670*/  I2FP.F32.S32 R217, R217 ;  /* 0x000000d900d97245 */ /* 0x000fe40000201400 */
[----:B------:R-:W-:Y:S02]  /*e680*/  I2FP.F32.S32 R176, R176 ;  /* 0x000000b000b07245 */ /* 0x000fe40000201400 */
[----:B-1----:R-:W-:-:S04]  /*e690*/  @!P2 LEA R142, P0, R19, R142, 0x2 ;  /* 0x0000008e138ea211 */ /* 0x002fc800078010ff */
[----:B------:R-:W-:Y:S01]  /*e6a0*/  MUFU.RCP R176, R176 ;  /* 0x000000b000b07308 */ /* 0x000fe20000001000 */
[----:B------:R-:W-:Y:S02]  /*e6b0*/  @!P2 LEA.HI.X R143, R19, R143, R168, 0x2, P0 ;  /* 0x0000008f138fa211 */ /* 0x000fe400000f14a8 */
        /* <DEDUP_REMOVED lines=87> */
.L_x_17966:
[----:B------:R-:W-:Y:S05]  /*ec30*/  BSYNC B1 ;  /* 0x0000000000017941 */ /* 0x000fea0003800000 */
.L_x_17965:
        /* <DEDUP_REMOVED lines=35> */
.L_x_17968:
[----:B------:R-:W-:Y:S05]  /*ee70*/  BSYNC B1 ;  /* 0x0000000000017941 */ /* 0x000fea0003800000 */
.L_x_17967:
        /* <DEDUP_REMOVED lines=35> */
.L_x_17970:
[----:B------:R-:W-:Y:S05]  /*f0b0*/  BSYNC B1 ;  /* 0x0000000000017941 */ /* 0x000fea0003800000 */
.L_x_17969:
        /* <DEDUP_REMOVED lines=32> */
.L_x_17964:
[----:B------:R-:W-:Y:S05]  /*f2c0*/  BSYNC B0 ;  /* 0x0000000000007941 */ /* 0x000fea0003800000 */
.L_x_17963:
[----:B------:R-:W-:Y:S01]  /*f2d0*/  VIADD R19, R19, UR12 ;  /* 0x0000000c13137c36 */ /* 0x000fe20008000000 */
[----:B------:R-:W-:-:S04]  /*f2e0*/  SEL R172, RZ, 0x1, P1 ;  /* 0x00000001ffac7807 */ /* 0x000fc80000800000 */
[----:B------:R-:W-:-:S13]  /*f2f0*/  ISETP.GE.AND P0, PT, R19, UR13, PT ;  /* 0x0000000d13007c0c */ /* 0x000fda000bf06270 */
[----:B------:R-:W-:Y:S05]  /*f300*/  @!P0 BRA `(.L_x_17971) ;  /* 0xffffff1800bc8947 */ /* 0x000fea000383ffff */
[----:B------:R-:W-:Y:S05]  /*f310*/  EXIT ;  /* 0x000000000000794d */ /* 0x000fea0003800000 */
.L_x_17962:
[----:B------:R-:W-:Y:S01]  /*f320*/  HFMA2.MMA R186, -RZ, RZ, 0, 5.9604644775390625e-08 ;  /* 0x00000001ffba7435 */ /* 0x000fe200000001ff */
[----:B------:R-:W-:Y:S01]  /*f330*/  MOV R213, R174 ;  /* 0x000000ae00d57202 */ /* 0x000fe20000000f00 */
[----:B------:R-:W-:Y:S01]  /*f340*/  IMAD.MOV.U32 R215, RZ, RZ, 0x1f ;  /* 0x0000001fffd77424 */ /* 0x000fe200078e00ff */
[----:B------:R-:W-:-:S08]  /*f350*/  MOV R182, 0xffffffff ;  /* 0xffffffff00b67802 */ /* 0x000fd00000000f00 */
[----:B0----5:R-:W-:Y:S05]  /*f360*/  WARPSYNC.COLLECTIVE R182, `(.L_x_17972) ;  /* 0x00000000b6087348 */ /* 0x021fea0003c00000 */
[----:B------:R1:W2:Y:S02]  /*f370*/  SHFL.BFLY P6, R184, R213, R186, R215 ;  /* 0x0c0000bad5b87389 */ /* 0x0002a400000c00d7 */
[----:B012--5:R-:W-:Y:S01]  /*f380*/  ENDCOLLECTIVE ;  /* 0x000000000000791b */ /* 0x027fe20003800000 */
.L_x_17972:
[----:B------:R-:W-:Y:S01]  /*f390*/  HFMA2.MMA R186, -RZ, RZ, 0, 1.1920928955078125e-07 ;  /* 0x00000002ffba7435 */ /* 0x000fe200000001ff */
[----:B------:R-:W-:-:S05]  /*f3a0*/  MOV R141, R184 ;  /* 0x000000b8008d7202 */ /* 0x000fca0000000f00 */
[----:B------:R-:W-:-:S04]  /*f3b0*/  FADD.FTZ R172, R174, R141 ;  /* 0x0000008daeac7221 */ /* 0x000fc80000010000 */
[----:B------:R-:W-:-:S07]  /*f3c0*/  IMAD.MOV.U32 R213, RZ, RZ, R172 ;  /* 0x000000ffffd57224 */ /* 0x000fce00078e00ac */
[----:B------:R-:W-:Y:S05]  /*f3d0*/  WARPSYNC.COLLECTIVE R182, `(.L_x_17973) ;  /* 0x00000000b6087348 */ /* 0x000fea0003c00000 */
[----:B------:R0:W1:Y:S02]  /*f3e0*/  SHFL.BFLY P6, R184, R213, R186, R215 ;  /* 0x0c0000bad5b87389 */ /* 0x00006400000c00d7 */
[----:B01----:R-:W-:Y:S01]  /*f3f0*/  ENDCOLLECTIVE ;  /* 0x000000000000791b */ /* 0x003fe20003800000 */
.L_x_17973:
[----:B------:R-:W-:Y:S01]  /*f400*/  HFMA2.MMA R186, -RZ, RZ, 0, 2.384185791015625e-07 ;  /* 0x00000004ffba7435 */ /* 0x000fe200000001ff */
[----:B------:R-:W-:-:S05]  /*f410*/  MOV R141, R184 ;  /* 0x000000b8008d7202 */ /* 0x000fca0000000f00 */
[----:B------:R-:W-:-:S04]  /*f420*/  FADD.FTZ R176, R172, R141 ;  /* 0x0000008dacb07221 */ /* 0x000fc80000010000 */
[----:B------:R-:W-:-:S07]  /*f430*/  IMAD.MOV.U32 R213, RZ, RZ, R176 ;  /* 0x000000ffffd57224 */ /* 0x000fce00078e00b0 */
[----:B------:R-:W-:Y:S05]  /*f440*/  WARPSYNC.COLLECTIVE R182, `(.L_x_17974) ;  /* 0x00000000b6087348 */ /* 0x000fea0003c00000 */
[----:B------:R0:W1:Y:S02]  /*f450*/  SHFL.BFLY P6, R184, R213, R186, R215 ;  /* 0x0c0000bad5b87389 */ /* 0x00006400000c00d7 */
[----:B01----:R-:W-:Y:S01]  /*f460*/  ENDCOLLECTIVE ;  /* 0x000000000000791b */ /* 0x003fe20003800000 */
.L_x_17974:
[----:B------:R-:W-:Y:S01]  /*f470*/  HFMA2.MMA R186, -RZ, RZ, 0, 4.76837158203125e-07 ;  /* 0x00000008ffba7435 */ /* 0x000fe200000001ff */
[----:B------:R-:W-:-:S05]  /*f480*/  MOV R141, R184 ;  /* 0x000000b8008d7202 */ /* 0x000fca0000000f00 */
[----:B------:R-:W-:-:S04]  /*f490*/  FADD.FTZ R178, R176, R141 ;  /* 0x0000008db0b27221 */ /* 0x000fc80000010000 */
[----:B------:R-:W-:-:S07]  /*f4a0*/  IMAD.MOV.U32 R213, RZ, RZ, R178 ;  /* 0x000000ffffd57224 */ /* 0x000fce00078e00b2 */
[----:B------:R-:W-:Y:S05]  /*f4b0*/  WARPSYNC.COLLECTIVE R182, `(.L_x_17975) ;  /* 0x00000000b6087348 */ /* 0x000fea0003c00000 */
[----:B------:R0:W1:Y:S02]  /*f4c0*/  SHFL.BFLY P6, R184, R213, R186, R215 ;  /* 0x0c0000bad5b87389 */ /* 0x00006400000c00d7 */
[----:B01----:R-:W-:Y:S01]  /*f4d0*/  ENDCOLLECTIVE ;  /* 0x000000000000791b */ /* 0x003fe20003800000 */
.L_x_17975:
[----:B------:R-:W-:Y:S01]  /*f4e0*/  HFMA2.MMA R186, -RZ, RZ, 0, 9.5367431640625e-07 ;  /* 0x00000010ffba7435 */ /* 0x000fe200000001ff */
[----:B------:R-:W-:-:S05]  /*f4f0*/  MOV R141, R184 ;  /* 0x000000b8008d7202 */ /* 0x000fca0000000f00 */
[----:B------:R-:W-:-:S04]  /*f500*/  FADD.FTZ R180, R178, R141 ;  /* 0x0000008db2b47221 */ /* 0x000fc80000010000 */
[----:B------:R-:W-:-:S07]  /*f510*/  IMAD.MOV.U32 R213, RZ, RZ, R180 ;  /* 0x000000ffffd57224 */ /* 0x000fce00078e00b4 */
[----:B------:R-:W-:Y:S05]  /*f520*/  WARPSYNC.COLLECTIVE R182, `(.L_x_17976) ;  /* 0x00000000b6087348 */ /* 0x000fea0003c00000 */
[----:B------:R0:W1:Y:S02]  /*f530*/  SHFL.BFLY P6, R184, R213, R186, R215 ;  /* 0x0c0000bad5b87389 */ /* 0x00006400000c00d7 */
[----:B01----:R-:W-:Y:S01]  /*f540*/  ENDCOLLECTIVE ;  /* 0x000000000000791b */ /* 0x003fe20003800000 */
.L_x_17976:
        /* <DEDUP_REMOVED lines=73> */
.L_x_17977:
[----:B------:R-:W-:Y:S01]  /*f9e0*/  HFMA2.MMA R186, -RZ, RZ, 0, 1.1920928955078125e-07 ;  /* 0x00000002ffba7435 */ /* 0x000fe200000001ff */
[----:B------:R-:W-:-:S05]  /*f9f0*/  MOV R172, R184 ;  /* 0x000000b800ac7202 */ /* 0x000fca0000000f00 */
[----:B------:R-:W-:-:S04]  /*fa00*/  FADD.FTZ R172, R141, R172 ;  /* 0x000000ac8dac7221 */ /* 0x000fc80000010000 */
[----:B------:R-:W-:-:S07]  /*fa10*/  IMAD.MOV.U32 R213, RZ, RZ, R172 ;  /* 0x000000ffffd57224 */ /* 0x000fce00078e00ac */
[----:B------:R-:W-:Y:S05]  /*fa20*/  WARPSYNC.COLLECTIVE R182, `(.L_x_17978) ;  /* 0x00000000b6087348 */ /* 0x000fea0003c00000 */
[----:B------:R0:W1:Y:S02]  /*fa30*/  SHFL.BFLY P6, R184, R213, R186, R215 ;  /* 0x0c0000bad5b87389 */ /* 0x00006400000c00d7 */
[----:B01----:R-:W-:Y:S01]  /*fa40*/  ENDCOLLECTIVE ;  /* 0x000000000000791b */ /* 0x003fe20003800000 */
.L_x_17978:
[----:B------:R-:W-:Y:S01]  /*fa50*/  HFMA2.MMA R186, -RZ, RZ, 0, 2.384185791015625e-07 ;  /* 0x00000004ffba7435 */ /* 0x000fe200000001ff */
[----:B------:R-:W-:-:S05]  /*fa60*/  MOV R195, R184 ;  /* 0x000000b800c37202 */ /* 0x000fca0000000f00 */
[----:B------:R-:W-:-:S04]  /*fa70*/  FADD.FTZ R195, R172, R195 ;  /* 0x000000c3acc37221 */ /* 0x000fc80000010000 */
[----:B------:R-:W-:-:S07]  /*fa80*/  IMAD.MOV.U32 R213, RZ, RZ, R195 ;  /* 0x000000ffffd57224 */ /* 0x000fce00078e00c3 */
[----:B------:R-:W-:Y:S05]  /*fa90*/  WARPSYNC.COLLECTIVE R182, `(.L_x_17979) ;  /* 0x00000000b6087348 */ /* 0x000fea0003c00000 */
[----:B------:R0:W1:Y:S02]  /*faa0*/  SHFL.BFLY P6, R184, R213, R186, R215 ;  /* 0x0c0000bad5b87389 */ /* 0x00006400000c00d7 */
[----:B01----:R-:W-:Y:S01]  /*fab0*/  ENDCOLLECTIVE ;  /* 0x000000000000791b */ /* 0x003fe20003800000 */
.L_x_17979:
[----:B------:R-:W-:Y:S01]  /*fac0*/  HFMA2.MMA R186, -RZ, RZ, 0, 4.76837158203125e-07 ;  /* 0x00000008ffba7435 */ /* 0x000fe200000001ff */
[----:B------:R-:W-:-:S05]  /*fad0*/  MOV R174, R184 ;  /* 0x000000b800ae7202 */ /* 0x000fca0000000f00 */
[----:B------:R-:W-:-:S04]  /*fae0*/  FADD.FTZ R174, R195, R174 ;  /* 0x000000aec3ae7221 */ /* 0x000fc80000010000 */
[----:B------:R-:W-:-:S07]  /*faf0*/  IMAD.MOV.U32 R213, RZ, RZ, R174 ;  /* 0x000000ffffd57224 */ /* 0x000fce00078e00ae */
[----:B------:R-:W-:Y:S05]  /*fb00*/  WARPSYNC.COLLECTIVE R182, `(.L_x_17980) ;  /* 0x00000000b6087348 */ /* 0x000fea0003c00000 */
[----:B------:R0:W1:Y:S02]  /*fb10*/  SHFL.BFLY P6, R184, R213, R186, R215 ;  /* 0x0c0000bad5b87389 */ /* 0x00006400000c00d7 */
[----:B01----:R-:W-:Y:S01]  /*fb20*/  ENDCOLLECTIVE ;  /* 0x000000000000791b */ /* 0x003fe20003800000 */
.L_x_17980:
[----:B------:R-:W-:Y:S01]  /*fb30*/  HFMA2.MMA R186, -RZ, RZ, 0, 9.5367431640625e-07 ;  /* 0x00000010ffba7435 */ /* 0x000fe200000001ff */
[----:B------:R-:W-:-:S05]  /*fb40*/  MOV R197, R184 ;  /* 0x000000b800c57202 */ /* 0x000fca0000000f00 */
[----:B------:R-:W-:-:S04]  /*fb50*/  FADD.FTZ R197, R174, R197 ;  /* 0x000000c5aec57221 */ /* 0x000fc80000010000 */
[----:B------:R-:W-:-:S07]  /*fb60*/  IMAD.MOV.U32 R213, RZ, RZ, R197 ;  /* 0x000000ffffd57224 */ /* 0x000fce00078e00c5 */
[----:B------:R-:W-:Y:S05]  /*fb70*/  WARPSYNC.COLLECTIVE R182, `(.L_x_17981) ;  /* 0x00000000b6087348 */ /* 0x000fea0003c00000 */
[----:B------:R0:W1:Y:S02]  /*fb80*/  SHFL.BFLY P6, R184, R213, R186, R215 ;  /* 0x0c0000bad5b87389 */ /* 0x00006400000c00d7 */
[----:B01----:R-:W-:Y:S01]  /*fb90*/  ENDCOLLECTIVE ;  /* 0x000000000000791b */ /* 0x003fe20003800000 */
.L_x_17981:
[----:B------:R-:W-:Y:S01]  /*fba0*/  MOV R176, R184 ;  /* 0x000000b800b07202 */ /* 0x000fe20000000f00 */
[----:B------:R-:W-:Y:S06]  /*fbb0*/  BRA `(.L_x_17982) ;  /* 0xffffffe800087947 */ /* 0x000fec000383ffff */
.L_x_17983:
        /* <DEDUP_REMOVED lines=12> */
.L_x_30278:


//--------------------- .text._ZN10layer_norm13ln_fwd_kernelINS_13Kernel_traitsIf6__halfS2_S2_fjLj8192ELj1ELj1ELj8ELj16ENS_18Kernel_traits_baseILj8192EfS2_S2_S2_fjLj256EEEEELb1ELb1ELb1ELb1EEEvNS_9FwdParamsE --------------------------
	.section	.text._ZN10layer_norm13ln_fwd_kernelINS_13Kernel_traitsIf6__halfS2_S2_fjLj8192ELj1ELj1ELj8ELj16ENS_18Kernel_traits_baseILj8192EfS2_S2_S2_fjLj256EEEEELb1ELb1ELb1ELb1EEEvNS_9FwdParamsE,"ax",@progbits
	.align	128
        .global         _ZN10layer_norm13ln_fwd_kernelINS_13Kernel_traitsIf6__halfS2_S2_fjLj8192ELj1ELj1ELj8ELj16ENS_18Kernel_traits_baseILj8192EfS2_S2_S2_fjLj256EEEEELb1ELb1ELb1ELb1EEEvNS_9FwdParamsE
        .type           _ZN10layer_norm13ln_fwd_kernelINS_13Kernel_traitsIf6__halfS2_S2_fjLj8192ELj1ELj1ELj8ELj16ENS_18Kernel_traits_baseILj8192EfS2_S2_S2_fjLj256EEEEELb1ELb1ELb1ELb1EEEvNS_9FwdParamsE,@function
        .size           _ZN10layer_norm13ln_fwd_kernelINS_13Kernel_traitsIf6__halfS2_S2_fjLj8192ELj1ELj1ELj8ELj16ENS_18Kernel_traits_baseILj8192EfS2_S2_S2_fjLj256EEEEELb1ELb1ELb1ELb1EEEvNS_9FwdParamsE,(.L_x_30279 - _ZN10layer_norm13ln_fwd_kernelINS_13Kernel_traitsIf6__halfS2_S2_fjLj8192ELj1ELj1ELj8ELj16ENS_18Kernel_traits_baseILj8192EfS2_S2_S2_fjLj256EEEEELb1ELb1ELb1ELb1EEEvNS_9FwdParamsE)
        .other          _ZN10layer_norm13ln_fwd_kernelINS_13Kernel_traitsIf6__halfS2_S2_fjLj8192ELj1ELj1ELj8ELj16ENS_18Kernel_traits_baseILj8192EfS2_S2_S2_fjLj256EEEEELb1ELb1ELb1ELb1EEEvNS_9FwdParamsE,@"STO_CUDA_ENTRY STV_DEFAULT"
_ZN10layer_norm13ln_fwd_kernelINS_13Kernel_traitsIf6__halfS2_S2_fjLj8192ELj1ELj1ELj8ELj16ENS_18Kernel_traits_baseILj8192EfS2_S2_S2_fjLj256EEEEELb1ELb1ELb1ELb1EEEvNS_9FwdParamsE:
.text._ZN10layer_norm13ln_fwd_kernelINS_13Kernel_traitsIf6__halfS2_S2_fjLj8192ELj1ELj1ELj8ELj16ENS_18Kernel_traits_baseILj8192EfS2_S2_S2_fjLj256EEEEELb1ELb1ELb1ELb1EEEvNS_9FwdParamsE:
        /* <DEDUP_REMOVED lines=152> */
.L_x_18315:
        /* <DEDUP_REMOVED lines=33> */
[----:B------:R-:W-:Y:S02]  /*0b90*/  IMAD.MOV.U32 R108, RZ, RZ, R168 ;  /* 0x000000ffff6c7224 */ /* 0x000fe400078e00a8 */
[----:B-----5:R-:W-:Y:S01]  /*0ba0*/  HADD2.F32 R123, -RZ, R100.H0_H0 ;  /* 0x20000064ff7b7230 */ /* 0x020fe20000004100 */
[----:B------:R-:W-:Y:S06]  /*0bb0*/  BRA `(.L_x_17986) ;  /* 0x0000000400587947 */ /* 0x000fec0003800000 */
.L_x_17985:
        /* <DEDUP_REMOVED lines=12> */
.L_x_17988:
[----:B------:R-:W-:-:S07]  /*0c80*/  MOV R116, R162 ;  /* 0x000000a200747202 */ /* 0x000fce0000000f00 */
.L_x_17989:
[----:B------:R-:W-:Y:S05]  /*0c90*/  BSYNC B1 ;  /* 0x0000000000017941 */ /* 0x000fea0003800000 */
.L_x_17987:
        /* <DEDUP_REMOVED lines=16> */
.L_x_17993:
[----:B------:R-:W-:Y:S05]  /*0da0*/  BSYNC B2 ;  /* 0x0000000000027941 */ /* 0x000fea0003800000 */
.L_x_17992:
        /* <DEDUP_REMOVED lines=42> */
.L_x_17991:
[----:B------:R-:W-:Y:S05]  /*1050*/  BSYNC B1 ;  /* 0x0000000000017941 */ /* 0x000fea0003800000 */
.L_x_17990:
        /* <DEDUP_REMOVED lines=9> */
[----:B------:R-:W-:-:S03]  /*10f0*/  SEL R129, RZ, 0x1, P4 ;  /* 0x00000001ff817807 */ /* 0x000fc60002000000 */
[----:B------:R-:W-:-:S04]  /*1100*/  FMUL.FTZ R123, R32, R123 ;  /* 0x0000007b207b7220 */ /* 0x000fc80000410000 */
[----:B------:R-:W-:-:S07]  /*1110*/  @P0 FADD.FTZ R123, R123, R110 ;  /* 0x0000006e7b7b0221 */ /* 0x000fce0000010000 */
.L_x_17986:
[----:B------:R-:W-:Y:S05]  /*1120*/  BSYNC B0 ;  /* 0x0000000000007941 */ /* 0x000fea0003800000 */
.L_x_17984:
        /* <DEDUP_REMOVED lines=8> */
.L_x_17995:
        /* <DEDUP_REMOVED lines=12> */
.L_x_17998:
[----:B------:R-:W-:-:S07]  /*1270*/  IMAD.MOV.U32 R116, RZ, RZ, R162 ;  /* 0x000000ffff747224 */ /* 0x000fce00078e00a2 */
.L_x_17999:
[----:B------:R-:W-:Y:S05]  /*1280*/  BSYNC B1 ;  /* 0x0000000000017941 */ /* 0x000fea0003800000 */
.L_x_17997:
        /* <DEDUP_REMOVED lines=16> */
.L_x_18003:
[----:B------:R-:W-:Y:S05]  /*1390*/  BSYNC B2 ;  /* 0x0000000000027941 */ /* 0x000fea0003800000 */
.L_x_18002:
        /* <DEDUP_REMOVED lines=42> */
.L_x_18001:
[----:B------:R-:W-:Y:S05]  /*1640*/  BSYNC B1 ;  /* 0x0000000000017941 */ /* 0x000fea0003800000 */
.L_x_18000:
        /* <DEDUP_REMOVED lines=12> */
.L_x_17996:
[----:B------:R-:W-:Y:S05]  /*1710*/  BSYNC B0 ;  /* 0x0000000000007941 */ /* 0x000fea0003800000 */
.L_x_17994:
        /* <DEDUP_REMOVED lines=8> */
.L_x_18005:
        /* <DEDUP_REMOVED lines=12> */
.L_x_18008:
[----:B------:R-:W-:-:S07]  /*1860*/  MOV R116, R162 ;  /* 0x000000a200747202 */ /* 0x000fce0000000f00 */
.L_x_18009:
[----:B------:R-:W-:Y:S05]  /*1870*/  BSYNC B1 ;  /* 0x0000000000017941 */ /* 0x000fea0003800000 */
.L_x_18007:
        /* <DEDUP_REMOVED lines=16> */
.L_x_18013:
[----:B------:R-:W-:Y:S05]  /*1980*/  BSYNC B2 ;  /* 0x0000000000027941 */ /* 0x000fea0003800000 */
.L_x_18012:
        /* <DEDUP_REMOVED lines=42> */
.L_x_18011:
[----:B------:R-:W-:Y:S05]  /*1c30*/  BSYNC B1 ;  /* 0x0000000000017941 */ /* 0x000fea0003800000 */
.L_x_18010:
        /* <DEDUP_REMOVED lines=12> */
.L_x_18006:
[----:B------:R-:W-:Y:S05]  /*1d00*/  BSYNC B0 ;  /* 0x0000000000007941 */ /* 0x000fea0003800000 */
.L_x_18004:
        /* <DEDUP_REMOVED lines=8> */
.L_x_18015:
        /* <DEDUP_REMOVED lines=12> */
.L_x_18018:
[----:B------:R-:W-:-:S07]  /*1e50*/  IMAD.MOV.U32 R116, RZ, RZ, R162 ;  /* 0x000000ffff747224 */ /* 0x000fce00078e00a2 */
.L_x_18019:
[----:B------:R-:W-:Y:S05]  /*1e60*/  BSYNC B1 ;  /* 0x0000000000017941 */ /* 0x000fea0003800000 */
.L_x_18017:
        /* <DEDUP_REMOVED lines=16> */
.L_x_18023:
[----:B------:R-:W-:Y:S05]  /*1f70*/  BSYNC B2 ;  /* 0x0000000000027941 */ /* 0x000fea0003800000 */
.L_x_18022:
        /* <DEDUP_REMOVED lines=42> */
.L_x_18021:
[----:B------:R-:W-:Y:S05]  /*2220*/  BSYNC B1 ;  /* 0x0000000000017941 */ /* 0x000fea0003800000 */
.L_x_18020:
        /* <DEDUP_REMOVED lines=12> */
.L_x_18016:
[----:B------:R-:W-:Y:S05]  /*22f0*/  BSYNC B0 ;  /* 0x0000000000007941 */ /* 0x000fea0003800000 */
.L_x_18014:
        /* <DEDUP_REMOVED lines=8> */
.L_x_18025:
        /* <DEDUP_REMOVED lines=12> */
.L_x_18028:
[----:B------:R-:W-:-:S07]  /*2440*/  MOV R116, R162 ;  /* 0x000000a200747202 */ /* 0x000fce0000000f00 */
.L_x_18029:
[----:B------:R-:W-:Y:S05]  /*2450*/  BSYNC B1 ;  /* 0x0000000000017941 */ /* 0x000fea0003800000 */
.L_x_18027:
        /* <DEDUP_REMOVED lines=16> */
.L_x_18033:
[----:B------:R-:W-:Y:S05]  /*2560*/  BSYNC B2 ;  /* 0x0000000000027941 */ /* 0x000fea0003800000 */
.L_x_18032:
        /* <DEDUP_REMOVED lines=42> */
.L_x_18031:
[----:B------:R-:W-:Y:S05]  /*2810*/  BSYNC B1 ;  /* 0x0000000000017941 */ /* 0x000fea0003800000 */
.L_x_18030:
        /* <DEDUP_REMOVED lines=12> */
.L_x_18026:
[----:B------:R-:W-:Y:S05]  /*28e0*/  BSYNC B0 ;  /* 0x0000000000007941 */ /* 0x000fea0003800000 */
.L_x_18024:
        /* <DEDUP_REMOVED lines=8> */
.L_x_18035:
        /* <DEDUP_REMOVED lines=12> */
.L_x_18038:
[----:B------:R-:W-:-:S07]  /*2a30*/  IMAD.MOV.U32 R116, RZ, RZ, R162 ;  /* 0x000000ffff747224 */ /* 0x000fce00078e00a2 */
.L_x_18039:
[----:B------:R-:W-:Y:S05]  /*2a40*/  BSYNC B1 ;  /* 0x0000000000017941 */ /* 0x000fea0003800000 */
.L_x_18037:
        /* <DEDUP_REMOVED lines=16> */
.L_x_18043:
[----:B------:R-:W-:Y:S05]  /*2b50*/  BSYNC B2 ;  /* 0x0000000000027941 */ /* 0x000fea0003800000 */
.L_x_18042:
        /* <DEDUP_REMOVED lines=42> */
.L_x_18041:
[----:B------:R-:W-:Y:S05]  /*2e00*/  BSYNC B1 ;  /* 0x0000000000017941 */ /* 0x000fea0003800000 */
.L_x_18040:
        /* <DEDUP_REMOVED lines=12> */
.L_x_18036:
[----:B------:R-:W-:Y:S05]  /*2ed0*/  BSYNC B0 ;  /* 0x0000000000007941 */ /* 0x000fea0003800000 */
.L_x_18034:
        /* <DEDUP_REMOVED lines=8> */
.L_x_18045:
        /* <DEDUP_REMOVED lines=12> */
.L_x_18048:
[----:B------:R-:W-:-:S07]  /*3020*/  MOV R116, R162 ;  /* 0x000000a200747202 */ /* 0x000fce0000000f00 */
.L_x_18049:
[----:B------:R-:W-:Y:S05]  /*3030*/  BSYNC B1 ;  /* 0x0000000000017941 */ /* 0x000fea0003800000 */
.L_x_18047:
        /* <DEDUP_REMOVED lines=16> */
.L_x_18053:
[----:B------:R-:W-:Y:S05]  /*3140*/  BSYNC B2 ;  /* 0x0000000000027941 */ /* 0x000fea0003800000 */
.L_x_18052:
        /* <DEDUP_REMOVED lines=43> */
.L_x_18051:
[----:B------:R-:W-:Y:S05]  /*3400*/  BSYNC B1 ;  /* 0x0000000000017941 */ /* 0x000fea0003800000 */
.L_x_18050:
        /* <DEDUP_REMOVED lines=9> */
[----:B------:R-:W-:-:S03]  /*34a0*/  SEL R154, RZ, 0x1, P4 ;  /* 0x00000001ff9a7807 */ /* 0x000fc60002000000 */
[----:B------:R-:W-:-:S04]  /*34b0*/  FMUL.FTZ R165, R30, R165 ;  /* 0x000000a51ea57220 */ /* 0x000fc80000410000 */
[----:B------:R-:W-:-:S07]  /*34c0*/  @P0 FADD.FTZ R165, R165, R110 ;  /* 0x0000006ea5a50221 */ /* 0x000fce0000010000 */
.L_x_18046:
[----:B------:R-:W-:Y:S05]  /*34d0*/  BSYNC B0 ;  /* 0x0000000000007941 */ /* 0x000fea0003800000 */
.L_x_18044:
        /* <DEDUP_REMOVED lines=8> */
.L_x_18055:
        /* <DEDUP_REMOVED lines=12> */
.L_x_18058:
[----:B------:R-:W-:-:S07]  /*3620*/  MOV R116, R162 ;  /* 0x000000a200747202 */ /* 0x000fce0000000f00 */
.L_x_18059:
[----:B------:R-:W-:Y:S05]  /*3630*/  BSYNC B1 ;  /* 0x0000000000017941 */ /* 0x000fea0003800000 */
.L_x_18057:
        /* <DEDUP_REMOVED lines=16> */
.L_x_18063:
[----:B------:R-:W-:Y:S05]  /*3740*/  BSYNC B2 ;  /* 0x0000000000027941 */ /* 0x000fea0003800000 */
.L_x_18062:
        /* <DEDUP_REMOVED lines=43> */
.L_x_18061:
[----:B------:R-:W-:Y:S05]  /*3a00*/  BSYNC B1 ;  /* 0x0000000000017941 */ /* 0x000fea0003800000 */
.L_x_18060:
        /* <DEDUP_REMOVED lines=12> */
.L_x_18056:
[----:B------:R-:W-:Y:S05]  /*3ad0*/  BSYNC B0 ;  /* 0x0000000000007941 */ /* 0x000fea0003800000 */
.L_x_18054:
        /* <DEDUP_REMOVED lines=35> */
.L_x_18065:
[----:B------:R-:W-:Y:S05]  /*3d10*/  BSYNC B0 ;  /* 0x0000000000007941 */ /* 0x000fea0003800000 */
.L_x_18064:
        /* <DEDUP_REMOVED lines=10> */
.L_x_18067:
        /* <DEDUP_REMOVED lines=12> */
.L_x_18070:
[----:B------:R-:W-:-:S07]  /*3e80*/  IMAD.MOV.U32 R129, RZ, RZ, R162 ;  /* 0x000000ffff817224 */ /* 0x000fce00078e00a2 */
.L_x_18071:
[----:B------:R-:W-:Y:S05]  /*3e90*/  BSYNC B1 ;  /* 0x0000000000017941 */ /* 0x000fea0003800000 */
.L_x_18069:
        /* <DEDUP_REMOVED lines=16> */
.L_x_18075:
[----:B------:R-:W-:Y:S05]  /*3fa0*/  BSYNC B2 ;  /* 0x0000000000027941 */ /* 0x000fea0003800000 */
.L_x_18074:
        /* <DEDUP_REMOVED lines=44> */
.L_x_18073:
[----:B------:R-:W-:Y:S05]  /*4270*/  BSYNC B1 ;  /* 0x0000000000017941 */ /* 0x000fea0003800000 */
.L_x_18072:
        /* <DEDUP_REMOVED lines=12> */
.L_x_18068:
[----:B------:R-:W-:Y:S05]  /*4340*/  BSYNC B0 ;  /* 0x0000000000007941 */ /* 0x000fea0003800000 */
.L_x_18066:
        /* <DEDUP_REMOVED lines=8> */
.L_x_18077:
        /* <DEDUP_REMOVED lines=12> */
.L_x_18080:
[----:B------:R-:W-:-:S07]  /*4490*/  MOV R128, R162 ;  /* 0x000000a200807202 */ /* 0x000fce0000000f00 */
.L_x_18081:
[----:B------:R-:W-:Y:S05]  /*44a0*/  BSYNC B1 ;  /* 0x0000000000017941 */ /* 0x000fea0003800000 */
.L_x_18079:
        /* <DEDUP_REMOVED lines=16> */
.L_x_18085:
[----:B------:R-:W-:Y:S05]  /*45b0*/  BSYNC B2 ;  /* 0x0000000000027941 */ /* 0x000fea0003800000 */
.L_x_18084:
        /* <DEDUP_REMOVED lines=44> */
.L_x_18083:
[----:B------:R-:W-:Y:S05]  /*4880*/  BSYNC B1 ;  /* 0x0000000000017941 */ /* 0x000fea0003800000 */
.L_x_18082:
        /* <DEDUP_REMOVED lines=12> */
.L_x_18078:
[----:B------:R-:W-:Y:S05]  /*4950*/  BSYNC B0 ;  /* 0x0000000000007941 */ /* 0x000fea0003800000 */
.L_x_18076:
        /* <DEDUP_REMOVED lines=8> */
.L_x_18087:
        /* <DEDUP_REMOVED lines=12> */
.L_x_18090:
[----:B------:R-:W-:-:S07]  /*4aa0*/  MOV R127, R162 ;  /* 0x000000a2007f7202 */ /* 0x000fce0000000f00 */
.L_x_18091:
[----:B------:R-:W-:Y:S05]  /*4ab0*/  BSYNC B1 ;  /* 0x0000000000017941 */ /* 0x000fea0003800000 */
.L_x_18089:
        /* <DEDUP_REMOVED lines=16> */
.L_x_18095:
[----:B------:R-:W-:Y:S05]  /*4bc0*/  BSYNC B2 ;  /* 0x0000000000027941 */ /* 0x000fea0003800000 */
.L_x_18094:
        /* <DEDUP_REMOVED lines=44> */
.L_x_18093:
[----:B------:R-:W-:Y:S05]  /*4e90*/  BSYNC B1 ;  /* 0x0000000000017941 */ /* 0x000fea0003800000 */
.L_x_18092:
        /* <DEDUP_REMOVED lines=12> */
.L_x_18088:
[----:B------:R-:W-:Y:S05]  /*4f60*/  BSYNC B0 ;  /* 0x0000000000007941 */ /* 0x000fea0003800000 */
.L_x_18086:
        /* <DEDUP_REMOVED lines=8> */
.L_x_18097:
        /* <DEDUP_REMOVED lines=12> */
.L_x_18100:
[----:B------:R-:W-:-:S07]  /*50b0*/  IMAD.MOV.U32 R126, RZ, RZ, R162 ;  /* 0x000000ffff7e7224 */ /* 0x000fce00078e00a2 */
.L_x_18101:
[----:B------:R-:W-:Y:S05]  /*50c0*/  BSYNC B1 ;  /* 0x0000000000017941 */ /* 0x000fea0003800000 */
.L_x_18099:
        /* <DEDUP_REMOVED lines=16> */
.L_x_18105:
[----:B------:R-:W-:Y:S05]  /*51d0*/  BSYNC B2 ;  /* 0x0000000000027941 */ /* 0x000fea0003800000 */
.L_x_18104:
        /* <DEDUP_REMOVED lines=44> */
.L_x_18103:
[----:B------:R-:W-:Y:S05]  /*54a0*/  BSYNC B1 ;  /* 0x0000000000017941 */ /* 0x000fea0003800000 */
.L_x_18102:
        /* <DEDUP_REMOVED lines=12> */
.L_x_18098:
[----:B------:R-:W-:Y:S05]  /*5570*/  BSYNC B0 ;  /* 0x0000000000007941 */ /* 0x000fea0003800000 */
.L_x_18096:
        /* <DEDUP_REMOVED lines=8> */
.L_x_18107:
        /* <DEDUP_REMOVED lines=12> */
.L_x_18110:
[----:B------:R-:W-:-:S07]  /*56c0*/  MOV R125, R162 ;  /* 0x000000a2007d7202 */ /* 0x000fce0000000f00 */
.L_x_18111:
[----:B------:R-:W-:Y:S05]  /*56d0*/  BSYNC B1 ;  /* 0x0000000000017941 */ /* 0x000fea0003800000 */
.L_x_18109:
        /* <DEDUP_REMOVED lines=16> */
.L_x_18115:
[----:B------:R-:W-:Y:S05]  /*57e0*/  BSYNC B2 ;  /* 0x0000000000027941 */ /* 0x000fea0003800000 */
.L_x_18114:
        /* <DEDUP_REMOVED lines=44> */
.L_x_18113:
[----:B------:R-:W-:Y:S05]  /*5ab0*/  BSYNC B1 ;  /* 0x0000000000017941 */ /* 0x000fea0003800000 */
.L_x_18112:
        /* <DEDUP_REMOVED lines=12> */
.L_x_18108:
[----:B------:R-:W-:Y:S05]  /*5b80*/  BSYNC B0 ;  /* 0x0000000000007941 */ /* 0x000fea0003800000 */
.L_x_18106:
        /* <DEDUP_REMOVED lines=8> */
.L_x_18117:
        /* <DEDUP_REMOVED lines=12> */
.L_x_18120:
[----:B------:R-:W-:-:S07]  /*5cd0*/  MOV R124, R162 ;  /* 0x000000a2007c7202 */ /* 0x000fce0000000f00 */
.L_x_18121:
[----:B------:R-:W-:Y:S05]  /*5ce0*/  BSYNC B1 ;  /* 0x0000000000017941 */ /* 0x000fea0003800000 */
.L_x_18119:
        /* <DEDUP_REMOVED lines=16> */
.L_x_18125:
[----:B------:R-:W-:Y:S05]  /*5df0*/  BSYNC B2 ;  /* 0x0000000000027941 */ /* 0x000fea0003800000 */
.L_x_18124:
        /* <DEDUP_REMOVED lines=44> */
.L_x_18123:
[----:B------:R-:W-:Y:S05]  /*60c0*/  BSYNC B1 ;  /* 0x0000000000017941 */ /* 0x000fea0003800000 */
.L_x_18122:
        /* <DEDUP_REMOVED lines=12> */
.L_x_18118:
[----:B------:R-:W-:Y:S05]  /*6190*/  BSYNC B0 ;  /* 0x0000000000007941 */ /* 0x000fea0003800000 */
.L_x_18116:
        /* <DEDUP_REMOVED lines=8> */
.L_x_18127:
        /* <DEDUP_REMOVED lines=12> */
.L_x_18130:
[----:B------:R-:W-:-:S07]  /*62e0*/  IMAD.MOV.U32 R154, RZ, RZ, R162 ;  /* 0x000000ffff9a7224 */ /* 0x000fce00078e00a2 */
.L_x_18131:
[----:B------:R-:W-:Y:S05]  /*62f0*/  BSYNC B1 ;  /* 0x0000000000017941 */ /* 0x000fea0003800000 */
.L_x_18129:
        /* <DEDUP_REMOVED lines=16> */
.L_x_18135:
[----:B------:R-:W-:Y:S05]  /*6400*/  BSYNC B2 ;  /* 0x0000000000027941 */ /* 0x000fea0003800000 */
.L_x_18134:
        /* <DEDUP_REMOVED lines=44> */
.L_x_18133:
[----:B------:R-:W-:Y:S05]  /*66d0*/  BSYNC B1 ;  /* 0x0000000000017941 */ /* 0x000fea0003800000 */
.L_x_18132:
        /* <DEDUP_REMOVED lines=12> */
.L_x_18128:
[----:B------:R-:W-:Y:S05]  /*67a0*/  BSYNC B0 ;  /* 0x0000000000007941 */ /* 0x000fea0003800000 */
.L_x_18126:
        /* <DEDUP_REMOVED lines=8> */
.L_x_18137:
        /* <DEDUP_REMOVED lines=12> */
.L_x_18140:
[----:B------:R-:W-:-:S07]  /*68f0*/  MOV R158, R162 ;  /* 0x000000a2009e7202 */ /* 0x000fce0000000f00 */
.L_x_18141:
[----:B------:R-:W-:Y:S05]  /*6900*/  BSYNC B1 ;  /* 0x0000000000017941 */ /* 0x000fea0003800000 */
.L_x_18139:
        /* <DEDUP_REMOVED lines=16> */
.L_x_18145:
[----:B------:R-:W-:Y:S05]  /*6a10*/  BSYNC B2 ;  /* 0x0000000000027941 */ /* 0x000fea0003800000 */
.L_x_18144:
        /* <DEDUP_REMOVED lines=44> */
.L_x_18143:
[----:B------:R-:W-:Y:S05]  /*6ce0*/  BSYNC B1 ;  /* 0x0000000000017941 */ /* 0x000fea0003800000 */
.L_x_18142:
        /* <DEDUP_REMOVED lines=12> */
.L_x_18138:
[----:B------:R-:W-:Y:S05]  /*6db0*/  BSYNC B0 ;  /* 0x0000000000007941 */ /* 0x000fea0003800000 */
.L_x_18136:
[----:B------:R-:W-:Y:S01]  /*6dc0*/  IMAD.WIDE.U32 R184, R115, 0x10, R112 ;  /* 0x0000001073b87825 */ /* 0x000fe200078e0070 */
[----:B------:R-:W-:Y:S01]  /*6dd0*/  F2FP.F16.F32.PACK_AB R111, R183, R181 ;  /* 0x000000b5b76f723e */ /* 0x000fe200000000ff */
[----:B--2---:R-:W0:Y:S01]  /*6de0*/  @P2 LDC.64 R116, c[0x0][0x220] ;  /* 0x00008800ff742b82 */ /* 0x004e220000000a00 */
        /* <DEDUP_REMOVED lines=31> */
.L_x_18147:
[----:B------:R-:W-:Y:S05]  /*6fe0*/  BSYNC B0 ;  /* 0x0000000000007941 */ /* 0x000fea0003800000 */
.L_x_18146:
[----:B-----5:R1:W5:Y:S04]  /*6ff0*/  @P2 LDG.E.128 R104, desc[UR4][R116.64] ;  /* 0x0000000474682981 */ /* 0x020368000c1e1d00 */
        /* <DEDUP_REMOVED lines=9> */
.L_x_18149:
[C---:B------:R-:W-:Y:S01]  /*7090*/  ISETP.NE.AND P4, PT, R168.reuse, 0x1, PT ;  /* 0x00000001a800780c */ /* 0x040fe20003f85270 */
[----:B------:R-:W-:Y:S01]  /*70a0*/  BSSY B1, `(.L_x_18151) ;  /* 0x000000c000017945 */ /* 0x000fe20003800000 */
[----:B0-----:R-:W-:-:S11]  /*70b0*/  IADD3 R108, R168, 0x1, RZ ;  /* 0x00000001a86c7810 */ /* 0x001fd60007ffe0ff */
        /* <DEDUP_REMOVED lines=9> */
.L_x_18152:
[----:B-1----:R-:W-:-:S07]  /*7150*/  MOV R118, R162 ;  /* 0x000000a200767202 */ /* 0x002fce0000000f00 */
.L_x_18153:
[----:B------:R-:W-:Y:S05]  /*7160*/  BSYNC B1 ;  /* 0x0000000000017941 */ /* 0x000fea0003800000 */
.L_x_18151:
        /* <DEDUP_REMOVED lines=16> */
.L_x_18157:
[----:B------:R-:W-:Y:S05]  /*7270*/  BSYNC B2 ;  /* 0x0000000000027941 */ /* 0x000fea0003800000 */
.L_x_18156:
        /* <DEDUP_REMOVED lines=44> */
.L_x_18155:
[----:B------:R-:W-:Y:S05]  /*7540*/  BSYNC B1 ;  /* 0x0000000000017941 */ /* 0x000fea0003800000 */
.L_x_18154:
        /* <DEDUP_REMOVED lines=12> */
.L_x_18150:
[----:B------:R-:W-:Y:S05]  /*7610*/  BSYNC B0 ;  /* 0x0000000000007941 */ /* 0x000fea0003800000 */
.L_x_18148:
        /* <DEDUP_REMOVED lines=8> */
.L_x_18159:
[C---:B------:R-:W-:Y:S01]  /*76a0*/  ISETP.NE.AND P4, PT, R108.reuse, 0x1, PT ;  /* 0x000000016c00780c */ /* 0x040fe20003f85270 */
[----:B------:R-:W-:Y:S01]  /*76b0*/  BSSY B1, `(.L_x_18161) ;  /* 0x000000c000017945 */ /* 0x000fe20003800000 */
[----:B------:R-:W-:-:S11]  /*76c0*/  IADD3 R109, R108, 0x1, RZ ;  /* 0x000000016c6d7810 */ /* 0x000fd60007ffe0ff */
[----:B------:R-:W-:Y:S05]  /*76d0*/  @!P4 BRA `(.L_x_18162) ;  /* 0x000000000020c947 */ /* 0x000fea0003800000 */
[----:B------:R-:W-:Y:S01]  /*76e0*/  ISETP.NE.AND P4, PT, R108, 0x2, PT ;  /* 0x000000026c00780c */ /* 0x000fe20003f85270 */
[----:B-1----:R-:W-:-:S12]  /*76f0*/  IMAD.MOV.U32 R118, RZ, RZ, R164 ;  /* 0x000000ffff767224 */ /* 0x002fd800078e00a4 */
[----:B------:R-:W-:Y:S05]  /*7700*/  @!P4 BRA `(.L_x_18163) ;  /* 0x000000000018c947 */ /* 0x000fea0003800000 */
[----:B------:R-:W-:Y:S02]  /*7710*/  ISETP.NE.AND P4, PT, R108, 0x3, PT ;  /* 0x000000036c00780c */ /* 0x000fe40003f85270 */
[----:B------:R-:W-:-:S11]  /*7720*/  MOV R118, R160 ;  /* 0x000000a000767202 */ /* 0x000fd60000000f00 */
[----:B------:R-:W-:Y:S05]  /*7730*/  @P4 BRA `(.L_x_18163) ;  /* 0x00000000000c4947 */ /* 0x000fea0003800000 */
[----:B------:R-:W-:Y:S01]  /*7740*/  MOV R118, R166 ;  /* 0x000000a600767202 */ /* 0x000fe20000000f00 */
[----:B------:R-:W-:Y:S06]  /*7750*/  BRA `(.L_x_18163) ;  /* 0x0000000000047947 */ /* 0x000fec0003800000 */
.L_x_18162:
[----:B-1----:R-:W-:-:S07]  /*7760*/  IMAD.MOV.U32 R118, RZ, RZ, R162 ;  /* 0x000000ffff767224 */ /* 0x002fce00078e00a2 */
.L_x_18163:
[----:B------:R-:W-:Y:S05]  /*7770*/  BSYNC B1 ;  /* 0x0000000000017941 */ /* 0x000fea0003800000 */
.L_x_18161:
        /* <DEDUP_REMOVED lines=16> */
.L_x_18167:
[----:B------:R-:W-:Y:S05]  /*7880*/  BSYNC B2 ;  /* 0x0000000000027941 */ /* 0x000fea0003800000 */
.L_x_18166:
        /* <DEDUP_REMOVED lines=44> */
.L_x_18165:
[----:B------:R-:W-:Y:S05]  /*7b50*/  BSYNC B1 ;  /* 0x0000000000017941 */ /* 0x000fea0003800000 */
.L_x_18164:
        /* <DEDUP_REMOVED lines=12> */
.L_x_18160:
[----:B------:R-:W-:Y:S05]  /*7c20*/  BSYNC B0 ;  /* 0x0000000000007941 */ /* 0x000fea0003800000 */
.L_x_18158:
        /* <DEDUP_REMOVED lines=8> */
.L_x_18169:
[C---:B------:R-:W-:Y:S01]  /*7cb0*/  ISETP.NE.AND P4, PT, R109.reuse, 0x1, PT ;  /* 0x000000016d00780c */ /* 0x040fe20003f85270 */
[----:B------:R-:W-:Y:S01]  /*7cc0*/  BSSY B1, `(.L_x_18171) ;  /* 0x000000c000017945 */ /* 0x000fe20003800000 */
[----:B------:R-:W-:-:S11]  /*7cd0*/  VIADD R108, R109, 0x1 ;  /* 0x000000016d6c7836 */ /* 0x000fd60000000000 */
[----:B------:R-:W-:Y:S05]  /*7ce0*/  @!P4 BRA `(.L_x_18172) ;  /* 0x000000000020c947 */ /* 0x000fea0003800000 */
[----:B------:R-:W-:Y:S02]  /*7cf0*/  ISETP.NE.AND P4, PT, R109, 0x2, PT ;  /* 0x000000026d00780c */ /* 0x000fe40003f85270 */
[----:B-1----:R-:W-:-:S11]  /*7d00*/  MOV R118, R164 ;  /* 0x000000a400767202 */ /* 0x002fd60000000f00 */
[----:B------:R-:W-:Y:S05]  /*7d10*/  @!P4 BRA `(.L_x_18173) ;  /* 0x000000000018c947 */ /* 0x000fea0003800000 */
[----:B------:R-:W-:Y:S02]  /*7d20*/  ISETP.NE.AND P4, PT, R109, 0x3, PT ;  /* 0x000000036d00780c */ /* 0x000fe40003f85270 */
[----:B------:R-:W-:-:S11]  /*7d30*/  MOV R118, R160 ;  /* 0x000000a000767202 */ /* 0x000fd60000000f00 */
[----:B------:R-:W-:Y:S05]  /*7d40*/  @P4 BRA `(.L_x_18173) ;  /* 0x00000000000c4947 */ /* 0x000fea0003800000 */
[----:B------:R-:W-:Y:S01]  /*7d50*/  IMAD.MOV.U32 R118, RZ, RZ, R166 ;  /* 0x000000ffff767224 */ /* 0x000fe200078e00a6 */
[----:B------:R-:W-:Y:S06]  /*7d60*/  BRA `(.L_x_18173) ;  /* 0x0000000000047947 */ /* 0x000fec0003800000 */
.L_x_18172:
[----:B-1----:R-:W-:-:S07]  /*7d70*/  MOV R118, R162 ;  /* 0x000000a200767202 */ /* 0x002fce0000000f00 */
.L_x_18173:
[----:B------:R-:W-:Y:S05]  /*7d80*/  BSYNC B1 ;  /* 0x0000000000017941 */ /* 0x000fea0003800000 */
.L_x_18171:
        /* <DEDUP_REMOVED lines=16> */
.L_x_18177:
[----:B------:R-:W-:Y:S05]  /*7e90*/  BSYNC B2 ;  /* 0x0000000000027941 */ /* 0x000fea0003800000 */
.L_x_18176:
        /* <DEDUP_REMOVED lines=44> */
.L_x_18175:
[----:B------:R-:W-:Y:S05]  /*8160*/  BSYNC B1 ;  /* 0x0000000000017941 */ /* 0x000fea0003800000 */
.L_x_18174:
        /* <DEDUP_REMOVED lines=12> */
.L_x_18170:
[----:B------:R-:W-:Y:S05]  /*8230*/  BSYNC B0 ;  /* 0x0000000000007941 */ /* 0x000fea0003800000 */
.L_x_18168:
        /* <DEDUP_REMOVED lines=8> */
.L_x_18179:
[C---:B------:R-:W-:Y:S01]  /*82c0*/  ISETP.NE.AND P4, PT, R108.reuse, 0x1, PT ;  /* 0x000000016c00780c */ /* 0x040fe20003f85270 */
[----:B------:R-:W-:Y:S01]  /*82d0*/  BSSY B1, `(.L_x_18181) ;  /* 0x000000c000017945 */ /* 0x000fe20003800000 */
[----:B------:R-:W-:-:S11]  /*82e0*/  IADD3 R109, R108, 0x1, RZ ;  /* 0x000000016c6d7810 */ /* 0x000fd60007ffe0ff */
        /* <DEDUP_REMOVED lines=9> */
.L_x_18182:
[----:B-1----:R-:W-:-:S07]  /*8380*/  MOV R118, R162 ;  /* 0x000000a200767202 */ /* 0x002fce0000000f00 */
.L_x_18183:
[----:B------:R-:W-:Y:S05]  /*8390*/  BSYNC B1 ;  /* 0x0000000000017941 */ /* 0x000fea0003800000 */
.L_x_18181:
        /* <DEDUP_REMOVED lines=16> */
.L_x_18187:
[----:B------:R-:W-:Y:S05]  /*84a0*/  BSYNC B2 ;  /* 0x0000000000027941 */ /* 0x000fea0003800000 */
.L_x_18186:
        /* <DEDUP_REMOVED lines=44> */
.L_x_18185:
[----:B------:R-:W-:Y:S05]  /*8770*/  BSYNC B1 ;  /* 0x0000000000017941 */ /* 0x000fea0003800000 */
.L_x_18184:
        /* <DEDUP_REMOVED lines=12> */
.L_x_18180:
[----:B------:R-:W-:Y:S05]  /*8840*/  BSYNC B0 ;  /* 0x0000000000007941 */ /* 0x000fea0003800000 */
.L_x_18178:
        /* <DEDUP_REMOVED lines=8> */
.L_x_18189:
        /* <DEDUP_REMOVED lines=12> */
.L_x_18192:
[----:B-1----:R-:W-:-:S07]  /*8990*/  IMAD.MOV.U32 R118, RZ, RZ, R162 ;  /* 0x000000ffff767224 */ /* 0x002fce00078e00a2 */
.L_x_18193:
[----:B------:R-:W-:Y:S05]  /*89a0*/  BSYNC B1 ;  /* 0x0000000000017941 */ /* 0x000fea0003800000 */
.L_x_18191:
        /* <DEDUP_REMOVED lines=16> */
.L_x_18197:
[----:B------:R-:W-:Y:S05]  /*8ab0*/  BSYNC B2 ;  /* 0x0000000000027941 */ /* 0x000fea0003800000 */
.L_x_18196:
        /* <DEDUP_REMOVED lines=44> */
.L_x_18195:
[----:B------:R-:W-:Y:S05]  /*8d80*/  BSYNC B1 ;  /* 0x0000000000017941 */ /* 0x000fea0003800000 */
.L_x_18194:
        /* <DEDUP_REMOVED lines=12> */
.L_x_18190:
[----:B------:R-:W-:Y:S05]  /*8e50*/  BSYNC B0 ;  /* 0x0000000000007941 */ /* 0x000fea0003800000 */
.L_x_18188:
        /* <DEDUP_REMOVED lines=8> */
.L_x_18199:
        /* <DEDUP_REMOVED lines=12> */
.L_x_18202:
[----:B------:R-:W-:-:S07]  /*8fa0*/  MOV R124, R162 ;  /* 0x000000a2007c7202 */ /* 0x000fce0000000f00 */
.L_x_18203:
[----:B------:R-:W-:Y:S05]  /*8fb0*/  BSYNC B1 ;  /* 0x0000000000017941 */ /* 0x000fea0003800000 */
.L_x_18201:
        /* <DEDUP_REMOVED lines=16> */
.L_x_18207:
[----:B------:R-:W-:Y:S05]  /*90c0*/  BSYNC B2 ;  /* 0x0000000000027941 */ /* 0x000fea0003800000 */
.L_x_18206:
        /* <DEDUP_REMOVED lines=44> */
.L_x_18205:
[----:B------:R-:W-:Y:S05]  /*9390*/  BSYNC B1 ;  /* 0x0000000000017941 */ /* 0x000fea0003800000 */
.L_x_18204:
        /* <DEDUP_REMOVED lines=12> */
.L_x_18200:
[----:B------:R-:W-:Y:S05]  /*9460*/  BSYNC B0 ;  /* 0x0000000000007941 */ /* 0x000fea0003800000 */
.L_x_18198:
        /* <DEDUP_REMOVED lines=8> */
.L_x_18209:
        /* <DEDUP_REMOVED lines=12> */
.L_x_18212:
[----:B------:R-:W-:-:S07]  /*95b0*/  MOV R154, R162 ;  /* 0x000000a2009a7202 */ /* 0x000fce0000000f00 */
.L_x_18213:
[----:B------:R-:W-:Y:S05]  /*95c0*/  BSYNC B1 ;  /* 0x0000000000017941 */ /* 0x000fea0003800000 */
.L_x_18211:
        /* <DEDUP_REMOVED lines=16> */
.L_x_18217:
[----:B------:R-:W-:Y:S05]  /*96d0*/  BSYNC B2 ;  /* 0x0000000000027941 */ /* 0x000fea0003800000 */
.L_x_18216:
        /* <DEDUP_REMOVED lines=44> */
.L_x_18215:
[----:B------:R-:W-:Y:S05]  /*99a0*/  BSYNC B1 ;  /* 0x0000000000017941 */ /* 0x000fea0003800000 */
.L_x_18214:
        /* <DEDUP_REMOVED lines=12> */
.L_x_18210:
[----:B------:R-:W-:Y:S05]  /*9a70*/  BSYNC B0 ;  /* 0x0000000000007941 */ /* 0x000fea0003800000 */
.L_x_18208:
        /* <DEDUP_REMOVED lines=8> */
.L_x_18219:
        /* <DEDUP_REMOVED lines=12> */
.L_x_18222:
[----:B-1----:R-:W-:-:S07]  /*9bc0*/  IMAD.MOV.U32 R118, RZ, RZ, R162 ;  /* 0x000000ffff767224 */ /* 0x002fce00078e00a2 */
.L_x_18223:
[----:B------:R-:W-:Y:S05]  /*9bd0*/  BSYNC B1 ;  /* 0x0000000000017941 */ /* 0x000fea0003800000 */
.L_x_18221:
        /* <DEDUP_REMOVED lines=16> */
.L_x_18227:
[----:B------:R-:W-:Y:S05]  /*9ce0*/  BSYNC B2 ;  /* 0x0000000000027941 */ /* 0x000fea0003800000 */
.L_x_18226:
        /* <DEDUP_REMOVED lines=44> */
.L_x_18225:
[----:B------:R-:W-:Y:S05]  /*9fb0*/  BSYNC B1 ;  /* 0x0000000000017941 */ /* 0x000fea0003800000 */
.L_x_18224:
        /* <DEDUP_REMOVED lines=12> */
.L_x_18220:
[----:B------:R-:W-:Y:S05]  /*a080*/  BSYNC B0 ;  /* 0x0000000000007941 */ /* 0x000fea0003800000 */
.L_x_18218:
[----:B-1----:R-:W-:Y:S01]  /*a090*/  IMAD.WIDE.U32 R118, R201, 0x10, R112 ;  /* 0x00000010c9767825 */ /* 0x002fe200078e0070 */
        /* <DEDUP_REMOVED lines=33> */
.L_x_18229:
[----:B------:R-:W-:Y:S05]  /*a2b0*/  BSYNC B0 ;  /* 0x0000000000007941 */ /* 0x000fea0003800000 */
.L_x_18228:
[----:B-----5:R1:W5:Y:S04]  /*a2c0*/  @P2 LDG.E.128 R104, desc[UR4][R114.64] ;  /* 0x0000000472682981 */ /* 0x020368000c1e1d00 */
[----:B------:R1:W5:Y:S01]  /*a2d0*/  @P0 LDG.E.128 R100, desc[UR4][R116.64] ;  /* 0x0000000474640981 */ /* 0x000362000c1e1d00 */
[----:B------:R-:W-:Y:S04]  /*a2e0*/  BSSY B0, `(.L_x_18230) ;  /* 0x0000060000007945 */ /* 0x000fe80003800000 */
[----:B------:R-:W-:Y:S05]  /*a2f0*/  @P3 BRA `(.L_x_18231) ;  /* 0x0000000000183947 */ /* 0x000fea0003800000 */
[----:B------:R-:W-:Y:S01]  /*a300*/  IMAD.MOV.U32 R201, RZ, RZ, RZ ;  /* 0x000000ffffc97224 */ /* 0x000fe200078e00ff */
[----:B0-----:R-:W-:Y:S01]  /*a310*/  MOV R108, R168 ;  /* 0x000000a8006c7202 */ /* 0x001fe20000000f00 */
[----:B------:R-:W-:Y:S06]  /*a320*/  @!P0 BRA `(.L_x_18232) ;  /* 0x00000004006c8947 */ /* 0x000fec0003800000 */
[----:B------:R-:W-:Y:S01]  /*a330*/  MOV R108, R168 ;  /* 0x000000a8006c7202 */ /* 0x000fe20000000f00 */
[----:B-----5:R-:W-:Y:S01]  /*a340*/  HADD2.F32 R201, -RZ, R100.H0_H0 ;  /* 0x20000064ffc97230 */ /* 0x020fe20000004100 */
[----:B------:R-:W-:Y:S06]  /*a350*/  BRA `(.L_x_18232) ;  /* 0x0000000400607947 */ /* 0x000fec0003800000 */
.L_x_18231:
[C---:B------:R-:W-:Y:S01]  /*a360*/  ISETP.NE.AND P4, PT, R168.reuse, 0x1, PT ;  /* 0x00000001a800780c */ /* 0x040fe20003f85270 */
[----:B------:R-:W-:Y:S01]  /*a370*/  BSSY B1, `(.L_x_18233) ;  /* 0x000000c000017945 */ /* 0x000fe20003800000 */
[----:B0-----:R-:W-:-:S11]  /*a380*/  VIADD R108, R168, 0x1 ;  /* 0x00000001a86c7836 */ /* 0x001fd60000000000 */
        /* <DEDUP_REMOVED lines=9> */
.L_x_18234:
[----:B------:R-:W-:-:S07]  /*a420*/  MOV R129, R162 ;  /* 0x000000a200817202 */ /* 0x000fce0000000f00 */
.L_x_18235:
[----:B------:R-:W-:Y:S05]  /*a430*/  BSYNC B1 ;  /* 0x0000000000017941 */ /* 0x000fea0003800000 */
.L_x_18233:
        /* <DEDUP_REMOVED lines=16> */
.L_x_18239:
[----:B------:R-:W-:Y:S05]  /*a540*/  BSYNC B2 ;  /* 0x0000000000027941 */ /* 0x000fea0003800000 */
.L_x_18238:
        /* <DEDUP_REMOVED lines=44> */
.L_x_18237:
[----:B------:R-:W-:Y:S05]  /*a810*/  BSYNC B1 ;  /* 0x0000000000017941 */ /* 0x000fea0003800000 */
.L_x_18236:
        /* <DEDUP_REMOVED lines=12> */
.L_x_18232:
[----:B------:R-:W-:Y:S05]  /*a8e0*/  BSYNC B0 ;  /* 0x0000000000007941 */ /* 0x000fea0003800000 */
.L_x_18230:
        /* <DEDUP_REMOVED lines=8> */
.L_x_18241:
        /* <DEDUP_REMOVED lines=12> */
.L_x_18244:
[----:B------:R-:W-:-:S07]  /*aa30*/  MOV R118, R162 ;  /* 0x000000a200767202 */ /* 0x000fce0000000f00 */
.L_x_18245:
[----:B------:R-:W-:Y:S05]  /*aa40*/  BSYNC B1 ;  /* 0x0000000000017941 */ /* 0x000fea0003800000 */
.L_x_18243:
        /* <DEDUP_REMOVED lines=16> */
.L_x_18249:
[----:B------:R-:W-:Y:S05]  /*ab50*/  BSYNC B2 ;  /* 0x0000000000027941 */ /* 0x000fea0003800000 */
.L_x_18248:
        /* <DEDUP_REMOVED lines=44> */
.L_x_18247:
[----:B------:R-:W-:Y:S05]  /*ae20*/  BSYNC B1 ;  /* 0x0000000000017941 */ /* 0x000fea0003800000 */
.L_x_18246:
        /* <DEDUP_REMOVED lines=12> */
.L_x_18242:
[----:B------:R-:W-:Y:S05]  /*aef0*/  BSYNC B0 ;  /* 0x0000000000007941 */ /* 0x000fea0003800000 */
.L_x_18240:
        /* <DEDUP_REMOVED lines=8> */
.L_x_18251:
        /* <DEDUP_REMOVED lines=12> */
.L_x_18254:
[----:B------:R-:W-:-:S07]  /*b040*/  IMAD.MOV.U32 R127, RZ, RZ, R162 ;  /* 0x000000ffff7f7224 */ /* 0x000fce00078e00a2 */
.L_x_18255:
[----:B------:R-:W-:Y:S05]  /*b050*/  BSYNC B1 ;  /* 0x0000000000017941 */ /* 0x000fea0003800000 */
.L_x_18253:
        /* <DEDUP_REMOVED lines=16> */
.L_x_18259:
[----:B------:R-:W-:Y:S05]  /*b160*/  BSYNC B2 ;  /* 0x0000000000027941 */ /* 0x000fea0003800000 */
.L_x_18258:
        /* <DEDUP_REMOVED lines=44> */
.L_x_18257:
[----:B------:R-:W-:Y:S05]  /*b430*/  BSYNC B1 ;  /* 0x0000000000017941 */ /* 0x000fea0003800000 */
.L_x_18256:
        /* <DEDUP_REMOVED lines=12> */
.L_x_18252:
[----:B------:R-:W-:Y:S05]  /*b500*/  BSYNC B0 ;  /* 0x0000000000007941 */ /* 0x000fea0003800000 */
.L_x_18250:
        /* <DEDUP_REMOVED lines=8> */
.L_x_18261:
        /* <DEDUP_REMOVED lines=12> */
.L_x_18264:
[----:B------:R-:W-:-:S07]  /*b650*/  MOV R126, R162 ;  /* 0x000000a2007e7202 */ /* 0x000fce0000000f00 */
.L_x_18265:
[----:B------:R-:W-:Y:S05]  /*b660*/  BSYNC B1 ;  /* 0x0000000000017941 */ /* 0x000fea0003800000 */
.L_x_18263:
        /* <DEDUP_REMOVED lines=16> */
.L_x_18269:
[----:B------:R-:W-:Y:S05]  /*b770*/  BSYNC B2 ;  /* 0x0000000000027941 */ /* 0x000fea0003800000 */
.L_x_18268:
        /* <DEDUP_REMOVED lines=44> */
.L_x_18267:
[----:B------:R-:W-:Y:S05]  /*ba40*/  BSYNC B1 ;  /* 0x0000000000017941 */ /* 0x000fea0003800000 */
.L_x_18266:
        /* <DEDUP_REMOVED lines=12> */
.L_x_18262:
[----:B------:R-:W-:Y:S05]  /*bb10*/  BSYNC B0 ;  /* 0x0000000000007941 */ /* 0x000fea0003800000 */
.L_x_18260:
        /* <DEDUP_REMOVED lines=8> */
.L_x_18271:
        /* <DEDUP_REMOVED lines=12> */
.L_x_18274:
[----:B------:R-:W-:-:S07]  /*bc60*/  MOV R125, R162 ;  /* 0x000000a2007d7202 */ /* 0x000fce0000000f00 */
.L_x_18275:
[----:B------:R-:W-:Y:S05]  /*bc70*/  BSYNC B1 ;  /* 0x0000000000017941 */ /* 0x000fea0003800000 */
.L_x_18273:
        /* <DEDUP_REMOVED lines=16> */
.L_x_18279:
[----:B------:R-:W-:Y:S05]  /*bd80*/  BSYNC B2 ;  /* 0x0000000000027941 */ /* 0x000fea0003800000 */
.L_x_18278:
        /* <DEDUP_REMOVED lines=44> */
.L_x_18277:
[----:B------:R-:W-:Y:S05]  /*c050*/  BSYNC B1 ;  /* 0x0000000000017941 */ /* 0x000fea0003800000 */
.L_x_18276:
        /* <DEDUP_REMOVED lines=12> */
.L_x_18272:
[----:B------:R-:W-:Y:S05]  /*c120*/  BSYNC B0 ;  /* 0x0000000000007941 */ /* 0x000fea0003800000 */
.L_x_18270:
        /* <DEDUP_REMOVED lines=8> */
.L_x_18281:
        /* <DEDUP_REMOVED lines=12> */
.L_x_18284:
[----:B------:R-:W-:-:S07]  /*c270*/  IMAD.MOV.U32 R124, RZ, RZ, R162 ;  /* 0x000000ffff7c7224 */ /* 0x000fce00078e00a2 */
.L_x_18285:
[----:B------:R-:W-:Y:S05]  /*c280*/  BSYNC B1 ;  /* 0x0000000000017941 */ /* 0x000fea0003800000 */
.L_x_18283:
        /* <DEDUP_REMOVED lines=16> */
.L_x_18289:
[----:B------:R-:W-:Y:S05]  /*c390*/  BSYNC B2 ;  /* 0x0000000000027941 */ /* 0x000fea0003800000 */
.L_x_18288:
        /* <DEDUP_REMOVED lines=44> */
.L_x_18287:
[----:B------:R-:W-:Y:S05]  /*c660*/  BSYNC B1 ;  /* 0x0000000000017941 */ /* 0x000fea0003800000 */
.L_x_18286:
        /* <DEDUP_REMOVED lines=12> */
.L_x_18282:
[----:B------:R-:W-:Y:S05]  /*c730*/  BSYNC B0 ;  /* 0x0000000000007941 */ /* 0x000fea0003800000 */
.L_x_18280:
        /* <DEDUP_REMOVED lines=8> */
.L_x_18291:
        /* <DEDUP_REMOVED lines=12> */
.L_x_18294:
[----:B------:R-:W-:-:S07]  /*c880*/  MOV R118, R162 ;  /* 0x000000a200767202 */ /* 0x000fce0000000f00 */
.L_x_18295:
[----:B------:R-:W-:Y:S05]  /*c890*/  BSYNC B1 ;  /* 0x0000000000017941 */ /* 0x000fea0003800000 */
.L_x_18293:
        /* <DEDUP_REMOVED lines=16> */
.L_x_18299:
[----:B------:R-:W-:Y:S05]  /*c9a0*/  BSYNC B2 ;  /* 0x0000000000027941 */ /* 0x000fea0003800000 */
.L_x_18298:
        /* <DEDUP_REMOVED lines=44> */
.L_x_18297:
[----:B------:R-:W-:Y:S05]  /*cc70*/  BSYNC B1 ;  /* 0x0000000000017941 */ /* 0x000fea0003800000 */
.L_x_18296:
        /* <DEDUP_REMOVED lines=12> */
.L_x_18292:
[----:B------:R-:W-:Y:S05]  /*cd40*/  BSYNC B0 ;  /* 0x0000000000007941 */ /* 0x000fea0003800000 */
.L_x_18290:
[----:B------:R-:W-:Y:S04]  /*cd50*/  BSSY B0, `(.L_x_18300) ;  /* 0x0000060000007945 */ /* 0x000fe80003800000 */
[----:B------:R-:W-:Y:S05]  /*cd60*/  @P3 BRA `(.L_x_18301) ;  /* 0x0000000000183947 */ /* 0x000fea0003800000 */
[----:B-1----:R-:W-:Y:S02]  /*cd70*/  MOV R117, RZ ;  /* 0x000000ff00757202 */ /* 0x002fe40000000f00 */
[----:B------:R-:W-:Y:S01]  /*cd80*/  MOV R168, R108 ;  /* 0x0000006c00a87202 */ /* 0x000fe20000000f00 */
[----:B------:R-:W-:Y:S06]  /*cd90*/  @!P0 BRA `(.L_x_18302) ;  /* 0x00000004006c8947 */ /* 0x000fec0003800000 */
[----:B------:R-:W-:Y:S02]  /*cda0*/  IMAD.MOV.U32 R168, RZ, RZ, R108 ;  /* 0x000000ffffa87224 */ /* 0x000fe400078e006c */
[----:B-----5:R-:W-:Y:S01]  /*cdb0*/  HADD2.F32 R117, -RZ, R103.H1_H1 ;  /* 0x30000067ff757230 */ /* 0x020fe20000004100 */
[----:B------:R-:W-:Y:S06]  /*cdc0*/  BRA `(.L_x_18302) ;  /* 0x0000000400607947 */ /* 0x000fec0003800000 */
.L_x_18301:
        /* <DEDUP_REMOVED lines=12> */
.L_x_18304:
[----:B------:R-:W-:-:S07]  /*ce90*/  MOV R158, R162 ;  /* 0x000000a2009e7202 */ /* 0x000fce0000000f00 */
.L_x_18305:
[----:B------:R-:W-:Y:S05]  /*cea0*/  BSYNC B1 ;  /* 0x0000000000017941 */ /* 0x000fea0003800000 */
.L_x_18303:
        /* <DEDUP_REMOVED lines=16> */
.L_x_18309:
[----:B------:R-:W-:Y:S05]  /*cfb0*/  BSYNC B2 ;  /* 0x0000000000027941 */ /* 0x000fea0003800000 */
.L_x_18308:
[----:B------:R-:W-:Y:S01]  /*cfc0*/  IMAD.HI.U32 R108, R132, -0x326172a9, RZ ;  /* 0xcd9e8d57846c7827 */ /* 0x000fe200078e00ff */
[----:B------:R-:W-:-:S03]  /*cfd0*/  LOP3.LUT R109, R109, R131, R3, 0x96, !PT ;  /* 0x000000836d6d7212 */ /* 0x000fc600078e9603 */
[----:B-1----:R-:W-:Y:S01]  /*cfe0*/  IMAD R115, R132, -0x326172a9, RZ ;  /* 0xcd9e8d5784737824 */ /* 0x002fe200078e02ff */
        /* <DEDUP_REMOVED lines=41> */
.L_x_18307:
[----:B------:R-:W-:Y:S05]  /*d280*/  BSYNC B1 ;  /* 0x0000000000017941 */ /* 0x000fea0003800000 */
.L_x_18306:
        /* <DEDUP_REMOVED lines=10> */
[----:B-1----:R-:W-:-:S04]  /*d330*/  FMUL.FTZ R117, R7, R108 ;  /* 0x0000006c07757220 */ /* 0x002fc80000410000 */
[----:B------:R-:W-:-:S07]  /*d340*/  @P0 FADD.FTZ R117, R110, R117 ;  /* 0x000000756e750221 */ /* 0x000fce0000010000 */
.L_x_18302:
[----:B------:R-:W-:Y:S05]  /*d350*/  BSYNC B0 ;  /* 0x0000000000007941 */ /* 0x000fea0003800000 */
.L_x_18300:
[----:B------:R-:W-:Y:S01]  /*d360*/  FADD.FTZ R108, RZ, R123 ;  /* 0x0000007bff6c7221 */ /* 0x000fe20000010000 */
[----:B------:R-:W0:Y:S01]  /*d370*/  S2R R116, SR_TID.X ;  /* 0x0000000000747919 */ /* 0x000e220000002100 */
[----:B------:R-:W-:Y:S01]  /*d380*/  IMAD.WIDE.U32 R112, R211, 0x10, R112 ;  /* 0x00000010d3707825 */ /* 0x000fe200078e0070 */
[----:B------:R-:W-:-:S03]  /*d390*/  F2FP.F16.F32.PACK_AB R111, R117, R215 ;  /* 0x000000d7756f723e */ /* 0x000fc600000000ff */
[----:B------:R-:W-:Y:S01]  /*d3a0*/  FADD.FTZ R108, R108, R155 ;  /* 0x0000009b6c6c7221 */ /* 0x000fe20000010000 */
[----:B------:R-:W-:Y:S01]  /*d3b0*/  F2FP.F16.F32.PACK_AB R110, R213, R209 ;  /* 0x000000d1d56e723e */ /* 0x000fe200000000ff */
[----:B------:R-:W-:Y:S01]  /*d3c0*/  BSSY B0, `(.L_x_18310) ;  /* 0x000003a000007945 */ /* 0x000fe20003800000 */
[----:B------:R-:W-:Y:S01]  /*d3d0*/  F2FP.F16.F32.PACK_AB R109, R207, R205 ;  /* 0x000000cdcf6d723e */ /* 0x000fe200000000ff */
        /* <DEDUP_REMOVED lines=56> */
.L_x_18311:
[----:B------:R-:W-:Y:S05]  /*d760*/  BSYNC B0 ;  /* 0x0000000000007941 */ /* 0x000fea0003800000 */
.L_x_18310:
        /* <DEDUP_REMOVED lines=88> */
.L_x_18326:
        /* <DEDUP_REMOVED lines=220> */
.L_x_18314:
[----:B------:R-:W-:Y:S05]  /*eab0*/  BSYNC B0 ;  /* 0x0000000000007941 */ /* 0x000fea0003800000 */
.L_x_18313:
[----:B------:R-:W-:Y:S02]  /*eac0*/  IADD3 R152, R152, UR12, RZ ;  /* 0x0000000c98987c10 */ /* 0x000fe4000fffe0ff */
[----:B------:R-:W-:Y:S02]  /*ead0*/  SEL R0, RZ, 0x1, P0 ;  /* 0x00000001ff007807 */ /* 0x000fe40000000000 */
[----:B------:R-:W-:-:S13]  /*eae0*/  ISETP.GE.AND P2, PT, R152, UR13, PT ;  /* 0x0000000d98007c0c */ /* 0x000fda000bf46270 */
[----:B------:R-:W-:Y:S05]  /*eaf0*/  @!P2 BRA `(.L_x_18315) ;  /* 0xffffff1c00a0a947 */ /* 0x000fea000383ffff */
[----:B------:R-:W-:Y:S05]  /*eb00*/  EXIT ;  /* 0x000000000000794d */ /* 0x000fea0003800000 */
.L_x_18312:
[----:B------:R-:W-:Y:S01]  /*eb10*/  HFMA2.MMA R211, -RZ, RZ, 0, 1.847743988037109375e-06 ;  /* 0x0000001fffd37435 */ /* 0x000fe200000001ff */
[----:B------:R-:W-:Y:S01]  /*eb20*/  IMAD.MOV.U32 R115, RZ, RZ, R0 ;  /* 0x000000ffff737224 */ /* 0x000fe200078e0000 */
[----:B------:R-:W-:Y:S01]  /*eb30*/  MOV R156, 0x1 ;  /* 0x00000001009c7802 */ /* 0x000fe20000000f00 */
[----:B------:R-:W-:-:S08]  /*eb40*/  IMAD.MOV.U32 R114, RZ, RZ, -0x1 ;  /* 0xffffffffff727424 */ /* 0x000fd000078e00ff */
[----:B01---5:R-:W-:Y:S05]  /*eb50*/  WARPSYNC.COLLECTIVE R114, `(.L_x_18316) ;  /* 0x0000000072087348 */ /* 0x023fea0003c00000 */
[----:B0-----:R0:W2:Y:S02]  /*eb60*/  SHFL.BFLY P2, R113, R115, R156, R211 ;  /* 0x0c00009c73717389 */ /* 0x0010a400000400d3 */
[----:B012--5:R-:W-:Y:S01]  /*eb70*/  ENDCOLLECTIVE ;  /* 0x000000000000791b */ /* 0x027fe20003800000 */
.L_x_18316:
[----:B------:R-:W-:Y:S01]  /*eb80*/  IMAD.MOV.U32 R156, RZ, RZ, 0x2 ;  /* 0x00000002ff9c7424 */ /* 0x000fe200078e00ff */
[----:B------:R-:W-:-:S05]  /*eb90*/  MOV R109, R113 ;  /* 0x00000071006d7202 */ /* 0x000fca0000000f00 */
[----:B------:R-:W-:-:S05]  /*eba0*/  FADD.FTZ R109, R0, R109 ;  /* 0x0000006d006d7221 */ /* 0x000fca0000010000 */
[----:B------:R-:W-:-:S07]  /*ebb0*/  MOV R115, R109 ;  /* 0x0000006d00737202 */ /* 0x000fce0000000f00 */
[----:B------:R-:W-:Y:S05]  /*ebc0*/  WARPSYNC.COLLECTIVE R114, `(.L_x_18317) ;  /* 0x0000000072087348 */ /* 0x000fea0003c00000 */
[----:B------:R0:W1:Y:S02]  /*ebd0*/  SHFL.BFLY P2, R113, R115, R156, R211 ;  /* 0x0c00009c73717389 */ /* 0x00006400000400d3 */
[----:B01----:R-:W-:Y:S01]  /*ebe0*/  ENDCOLLECTIVE ;  /* 0x000000000000791b */ /* 0x003fe20003800000 */
.L_x_18317:
[----:B------:R-:W-:Y:S01]  /*ebf0*/  IMAD.MOV.U32 R156, RZ, RZ, 0x4 ;  /* 0x00000004ff9c7424 */ /* 0x000fe200078e00ff */
[----:B------:R-:W-:-:S05]  /*ec00*/  MOV R108, R113 ;  /* 0x00000071006c7202 */ /* 0x000fca0000000f00 */
[----:B------:R-:W-:-:S05]  /*ec10*/  FADD.FTZ R110, R109, R108 ;  /* 0x0000006c6d6e7221 */ /* 0x000fca0000010000 */
[----:B------:R-:W-:-:S07]  /*ec20*/  MOV R115, R110 ;  /* 0x0000006e00737202 */ /* 0x000fce0000000f00 */
[----:B------:R-:W-:Y:S05]  /*ec30*/  WARPSYNC.COLLECTIVE R114, `(.L_x_18318) ;  /* 0x0000000072087348 */ /* 0x000fea0003c00000 */
[----:B------:R0:W1:Y:S02]  /*ec40*/  SHFL.BFLY P2, R113, R115, R156, R211 ;  /* 0x0c00009c73717389 */ /* 0x00006400000400d3 */
[----:B01----:R-:W-:Y:S01]  /*ec50*/  ENDCOLLECTIVE ;  /* 0x000000000000791b */ /* 0x003fe20003800000 */
.L_x_18318:
[----:B------:R-:W-:Y:S01]  /*ec60*/  IMAD.MOV.U32 R156, RZ, RZ, 0x8 ;  /* 0x00000008ff9c7424 */ /* 0x000fe200078e00ff */
[----:B------:R-:W-:-:S05]  /*ec70*/  MOV R111, R113 ;  /* 0x00000071006f7202 */ /* 0x000fca0000000f00 */
[----:B------:R-:W-:-:S05]  /*ec80*/  FADD.FTZ R111, R110, R111 ;  /* 0x0000006f6e6f7221 */ /* 0x000fca0000010000 */
[----:B------:R-:W-:-:S07]  /*ec90*/  MOV R115, R111 ;  /* 0x0000006f00737202 */ /* 0x000fce0000000f00 */
[----:B------:R-:W-:Y:S05]  /*eca0*/  WARPSYNC.COLLECTIVE R114, `(.L_x_18319) ;  /* 0x0000000072087348 */ /* 0x000fea0003c00000 */
[----:B------:R0:W1:Y:S02]  /*ecb0*/  SHFL.BFLY P2, R113, R115, R156, R211 ;  /* 0x0c00009c73717389 */ /* 0x00006400000400d3 */
[----:B01----:R-:W-:Y:S01]  /*ecc0*/  ENDCOLLECTIVE ;  /* 0x000000000000791b */ /* 0x003fe20003800000 */
.L_x_18319:
[----:B------:R-:W-:Y:S01]  /*ecd0*/  IMAD.MOV.U32 R156, RZ, RZ, 0x10 ;  /* 0x00000010ff9c7424 */ /* 0x000fe200078e00ff */
[----:B------:R-:W-:-:S05]  /*ece0*/  MOV R108, R113 ;  /* 0x00000071006c7202 */ /* 0x000fca0000000f00 */
[----:B------:R-:W-:-:S05]  /*ecf0*/  FADD.FTZ R112, R111, R108 ;  /* 0x0000006c6f707221 */ /* 0x000fca0000010000 */
[----:B------:R-:W-:-:S07]  /*ed00*/  MOV R115, R112 ;  /* 0x0000007000737202 */ /* 0x000fce0000000f00 */
[----:B------:R-:W-:Y:S05]  /*ed10*/  WARPSYNC.COLLECTIVE R114, `(.L_x_18320) ;  /* 0x0000000072087348 */ /* 0x000fea0003c00000 */
[----:B------:R0:W1:Y:S02]  /*ed20*/  SHFL.BFLY P2, R113, R115, R156, R211 ;  /* 0x0c00009c73717389 */ /* 0x00006400000400d3 */
[----:B01----:R-:W-:Y:S01]  /*ed30*/  ENDCOLLECTIVE ;  /* 0x000000000000791b */ /* 0x003fe20003800000 */
.L_x_18320:
        /* <DEDUP_REMOVED lines=71> */
.L_x_18321:
[----:B------:R-:W-:Y:S01]  /*f1b0*/  HFMA2.MMA R156, -RZ, RZ, 0, 1.1920928955078125e-07 ;  /* 0x00000002ff9c7435 */ /* 0x000fe200000001ff */
[----:B------:R-:W-:-:S04]  /*f1c0*/  IMAD.MOV.U32 R109, RZ, RZ, R113 ;  /* 0x000000ffff6d7224 */ /* 0x000fc800078e0071 */
[----:B------:R-:W-:-:S05]  /*f1d0*/  FADD.FTZ R109, R0, R109 ;  /* 0x0000006d006d7221 */ /* 0x000fca0000010000 */
[----:B------:R-:W-:-:S07]  /*f1e0*/  MOV R115, R109 ;  /* 0x0000006d00737202 */ /* 0x000fce0000000f00 */
[----:B------:R-:W-:Y:S05]  /*f1f0*/  WARPSYNC.COLLECTIVE R114, `(.L_x_18322) ;  /* 0x0000000072087348 */ /* 0x000fea0003c00000 */
[----:B------:R0:W1:Y:S02]  /*f200*/  SHFL.BFLY P2, R113, R115, R156, R211 ;  /* 0x0c00009c73717389 */ /* 0x00006400000400d3 */
[----:B01----:R-:W-:Y:S01]  /*f210*/  ENDCOLLECTIVE ;  /* 0x000000000000791b */ /* 0x003fe20003800000 */
.L_x_18322:
[----:B------:R-:W-:Y:S01]  /*f220*/  HFMA2.MMA R156, -RZ, RZ, 0, 2.384185791015625e-07 ;  /* 0x00000004ff9c7435 */ /* 0x000fe200000001ff */
[----:B------:R-:W-:-:S04]  /*f230*/  IMAD.MOV.U32 R110, RZ, RZ, R113 ;  /* 0x000000ffff6e7224 */ /* 0x000fc800078e0071 */
[----:B------:R-:W-:-:S05]  /*f240*/  FADD.FTZ R110, R109, R110 ;  /* 0x0000006e6d6e7221 */ /* 0x000fca0000010000 */
[----:B------:R-:W-:-:S07]  /*f250*/  MOV R115, R110 ;  /* 0x0000006e00737202 */ /* 0x000fce0000000f00 */
[----:B------:R-:W-:Y:S05]  /*f260*/  WARPSYNC.COLLECTIVE R114, `(.L_x_18323) ;  /* 0x0000000072087348 */ /* 0x000fea0003c00000 */
[----:B------:R0:W1:Y:S02]  /*f270*/  SHFL.BFLY P2, R113, R115, R156, R211 ;  /* 0x0c00009c73717389 */ /* 0x00006400000400d3 */
[----:B01----:R-:W-:Y:S01]  /*f280*/  ENDCOLLECTIVE ;  /* 0x000000000000791b */ /* 0x003fe20003800000 */
.L_x_18323:
[----:B------:R-:W-:Y:S01]  /*f290*/  HFMA2.MMA R156, -RZ, RZ, 0, 4.76837158203125e-07 ;  /* 0x00000008ff9c7435 */ /* 0x000fe200000001ff */
[----:B------:R-:W-:-:S04]  /*f2a0*/  IMAD.MOV.U32 R111, RZ, RZ, R113 ;  /* 0x000000ffff6f7224 */ /* 0x000fc800078e0071 */
[----:B------:R-:W-:-:S05]  /*f2b0*/  FADD.FTZ R111, R110, R111 ;  /* 0x0000006f6e6f7221 */ /* 0x000fca0000010000 */
[----:B------:R-:W-:-:S07]  /*f2c0*/  MOV R115, R111 ;  /* 0x0000006f00737202 */ /* 0x000fce0000000f00 */
[----:B------:R-:W-:Y:S05]  /*f2d0*/  WARPSYNC.COLLECTIVE R114, `(.L_x_18324) ;  /* 0x0000000072087348 */ /* 0x000fea0003c00000 */
[----:B------:R0:W1:Y:S02]  /*f2e0*/  SHFL.BFLY P2, R113, R115, R156, R211 ;  /* 0x0c00009c73717389 */ /* 0x00006400000400d3 */
[----:B01----:R-:W-:Y:S01]  /*f2f0*/  ENDCOLLECTIVE ;  /* 0x000000000000791b */ /* 0x003fe20003800000 */
.L_x_18324:
[----:B------:R-:W-:Y:S01]  /*f300*/  HFMA2.MMA R156, -RZ, RZ, 0, 9.5367431640625e-07 ;  /* 0x00000010ff9c7435 */ /* 0x000fe200000001ff */
[----:B------:R-:W-:-:S04]  /*f310*/  IMAD.MOV.U32 R112, RZ, RZ, R113 ;  /* 0x000000ffff707224 */ /* 0x000fc800078e0071 */
[----:B------:R-:W-:-:S05]  /*f320*/  FADD.FTZ R112, R111, R112 ;  /* 0x000000706f707221 */ /* 0x000fca0000010000 */
[----:B------:R-:W-:-:S07]  /*f330*/  MOV R115, R112 ;  /* 0x0000007000737202 */ /* 0x000fce0000000f00 */
[----:B------:R-:W-:Y:S05]  /*f340*/  WARPSYNC.COLLECTIVE R114, `(.L_x_18325) ;  /* 0x0000000072087348 */ /* 0x000fea0003c00000 */
[----:B------:R0:W1:Y:S02]  /*f350*/  SHFL.BFLY P2, R113, R115, R156, R211 ;  /* 0x0c00009c73717389 */ /* 0x00006400000400d3 */
[----:B01----:R-:W-:Y:S01]  /*f360*/  ENDCOLLECTIVE ;  /* 0x000000000000791b */ /* 0x003fe20003800000 */
.L_x_18325:
[----:B------:R-:W-:Y:S05]  /*f370*/  BRA `(.L_x_18326) ;  /* 0xffffffe8005c7947 */ /* 0x000fea000383ffff */
.L_x_18327:
        /* <DEDUP_REMOVED lines=16> */
.L_x_30279:


//--------------------- .text._ZN10layer_norm13ln_fwd_kernelINS_13Kernel_traitsI6__halfS2_fS2_fjLj8192ELj1ELj1ELj8ELj16ENS_18Kernel_traits_baseILj8192ES2_S2_fS2_fjLj256EEEEELb0ELb0ELb0ELb0EEEvNS_9FwdParamsE --------------------------
	.section	.text._ZN10layer_norm13ln_fwd_kernelINS_13Kernel_traitsI6__halfS2_fS2_fjLj8192ELj1ELj1ELj8ELj16ENS_18Kernel_traits_baseILj8192ES2_S2_fS2_fjLj256EEEEELb0ELb0ELb0ELb0EEEvNS_9FwdParamsE,"ax",@progbits
	.align	128
        .global         _ZN10layer_norm13ln_fwd_kernelINS_13Kernel_traitsI6__halfS2_fS2_fjLj8192ELj1ELj1ELj8ELj16ENS_18Kernel_traits_baseILj8192ES2_S2_fS2_fjLj256EEEEELb0ELb0ELb0ELb0EEEvNS_9FwdParamsE
        .type           _ZN10layer_norm13ln_fwd_kernelINS_13Kernel_traitsI6__halfS2_fS2_fjLj8192ELj1ELj1ELj8ELj16ENS_18Kernel_traits_baseILj8192ES2_S2_fS2_fjLj256EEEEELb0ELb0ELb0ELb0EEEvNS_9FwdParamsE,@function
        .size           _ZN10layer_norm13ln_fwd_kernelINS_13Kernel_traitsI6__halfS2_fS2_fjLj8192ELj1ELj1ELj8ELj16ENS_18Kernel_traits_baseILj8192ES2_S2_fS2_fjLj256EEEEELb0ELb0ELb0ELb0EEEvNS_9FwdParamsE,(.L_x_30280 - _ZN10layer_norm13ln_fwd_kernelINS_13Kernel_traitsI6__halfS2_fS2_fjLj8192ELj1ELj1ELj8ELj16ENS_18Kernel_traits_baseILj8192ES2_S2_fS2_fjLj256EEEEELb0ELb0ELb0ELb0EEEvNS_9FwdParamsE)
        .other          _ZN10layer_norm13ln_fwd_kernelINS_13Kernel_traitsI6__halfS2_fS2_fjLj8192ELj1ELj1ELj8ELj16ENS_18Kernel_traits_baseILj8192ES2_S2_fS2_fjLj256EEEEELb0ELb0ELb0ELb0EEEvNS_9FwdParamsE,@"STO_CUDA_ENTRY STV_DEFAULT"
_ZN10layer_norm13ln_fwd_kernelINS_13Kernel_traitsI6__halfS2_fS2_fjLj8192ELj1ELj1ELj8ELj16ENS_18Kernel_traits_baseILj8192ES2_S2_fS2_fjLj256EEEEELb0ELb0ELb0ELb0EEEvNS_9FwdParamsE:
.text._ZN10layer_norm13ln_fwd_kernelINS_13Kernel_traitsI6__halfS2_fS2_fjLj8192ELj1ELj1ELj8ELj16ENS_18Kernel_traits_baseILj8192ES2_S2_fS2_fjLj256EEEEELb0ELb0ELb0ELb0EEEvNS_9FwdParamsE:
        /* <DEDUP_REMOVED lines=29> */
.L_x_18329:
[----:B------:R-:W-:Y:S05]  /*01d0*/  BSYNC B0 ;  /* 0x0000000000007941 */ /* 0x000fea0003800000 */
.L_x_18328:
        /* <DEDUP_REMOVED lines=14> */
.L_x_18331:
[----:B------:R-:W-:Y:S05]  /*02c0*/  BSYNC B0 ;  /* 0x0000000000007941 */ /* 0x000fea0003800000 */
.L_x_18330:
        /* <DEDUP_REMOVED lines=14> */
.L_x_18333:
[----:B------:R-:W-:Y:S05]  /*03b0*/  BSYNC B0 ;  /* 0x0000000000007941 */ /* 0x000fea0003800000 */
.L_x_18332:
        /* <DEDUP_REMOVED lines=13> */
.L_x_18335:
[----:B------:R-:W-:Y:S05]  /*0490*/  BSYNC B0 ;  /* 0x0000000000007941 */ /* 0x000fea0003800000 */
.L_x_18334:
        /* <DEDUP_REMOVED lines=9> */
[----:B------:R-:W-:Y:S01]  /*0530*/  LOP3.LUT R20, R48, 0xff, RZ, 0xc0, !PT ;  /* 0x000000ff30147812 */ /* 0x000fe200078ec0ff */
[--C-:B------:R-:W-:Y:S01]  /*0540*/  HADD2.F32 R96, -RZ, R21.reuse.H0_H0 ;  /* 0x20000015ff607230 */ /* 0x100fe20000004100 */
[----:B------:R-:W-:Y:S01]  /*0550*/  SHF.R.U32.HI R48, RZ, 0x3, R48 ;  /* 0x00000003ff307819 */ /* 0x000fe20000011630 */
[----:B------:R-:W-:Y:S01]  /*0560*/  HADD2.F32 R99, -RZ, R21.H1_H1 ;  /* 0x30000015ff637230 */ /* 0x000fe20000004100 */
[C---:B------:R-:W-:Y:S01]  /*0570*/  LOP3.LUT R21, R19.reuse, 0xe0, RZ, 0xc0, !PT ;  /* 0x000000e013157812 */ /* 0x040fe200078ec0ff */
        /* <DEDUP_REMOVED lines=12> */
[----:B------:R-:W-:Y:S01]  /*0640*/  HFMA2.MMA R61, -RZ, RZ, 0, 5.9604644775390625e-08 ;  /* 0x00000001ff3d7435 */ /* 0x000fe200000001ff */
[----:B------:R-:W-:Y:S01]  /*0650*/  VIADDMNMX R29, R20, -R29, RZ, !PT ;  /* 0x8000001d141d7246 */ /* 0x000fe200078001ff */
[--C-:B------:R-:W-:Y:S01]  /*0660*/  HADD2.F32 R16, -RZ, R8.reuse.H0_H0 ;  /* 0x20000008ff107230 */ /* 0x100fe20000004100 */
[----:B------:R-:W-:Y:S01]  /*0670*/  SHF.L.U32 R21, R21, 0x3, RZ ;  /* 0x0000000315157819 */ /* 0x000fe200000006ff */
[----:B------:R-:W-:Y:S01]  /*0680*/  HADD2.F32 R17, -RZ, R8.H1_H1 ;  /* 0x30000008ff117230 */ /* 0x000fe20000004100 */
[----:B------:R-:W-:Y:S01]  /*0690*/  VIMNMX R29, R29, 0x20, PT ;  /* 0x000000201d1d7848 */ /* 0x000fe20003fe0100 */
[--C-:B------:R-:W-:Y:S01]  /*06a0*/  HADD2.F32 R14, -RZ, R9.reuse.H0_H0 ;  /* 0x20000009ff0e7230 */ /* 0x100fe20000004100 */
[----:B------:R-:W-:Y:S01]  /*06b0*/  I2FP.F32.U32 R21, R21 ;  /* 0x0000001500157245 */ /* 0x000fe20000201000 */
[----:B------:R-:W-:Y:S01]  /*06c0*/  HADD2.F32 R15, -RZ, R9.H1_H1 ;  /* 0x30000009ff0f7230 */ /* 0x000fe20000004100 */
[----:B------:R-:W-:Y:S01]  /*06d0*/  IADD3 R29, R48, R29, RZ ;  /* 0x0000001d301d7210 */ /* 0x000fe20007ffe0ff */
[--C-:B------:R-:W-:Y:S01]  /*06e0*/  HADD2.F32 R10, -RZ, R11.reuse.H0_H0 ;  /* 0x2000000bff0a7230 */ /* 0x100fe20000004100 */
[----:B------:R0:W1:Y:S01]  /*06f0*/  MUFU.RCP R113, R21 ;  /* 0x0000001500717308 */ /* 0x0000620000001000 */
[----:B------:R-:W-:Y:S01]  /*0700*/  UISETP.NE.U32.AND UP0, UPT, UR6, URZ, UPT ;  /* 0x0000003f0600728c */ /* 0x000fe2000bf05070 */
[----:B------:R-:W-:Y:S01]  /*0710*/  HADD2.F32 R11, -RZ, R11.H1_H1 ;  /* 0x3000000bff0b7230 */ /* 0x000fe20000004100 */
[----:B------:R-:W-:Y:S01]  /*0720*/  SHF.L.U32 R112, R29, 0x3, RZ ;  /* 0x000000031d707819 */ /* 0x000fe200000006ff */
[--C-:B------:R-:W-:Y:S01]  /*0730*/  HADD2.F32 R9, -RZ, R44.reuse.H0_H0 ;  /* 0x2000002cff097230 */ /* 0x100fe20000004100 */
[----:B------:R-:W-:Y:S01]  /*0740*/  ULDC.U8 UR6, c[0x0][0x2a0] ;  /* 0x0000a80000067ab9 */ /* 0x000fe20000000000 */
[----:B------:R-:W-:Y:S01]  /*0750*/  HADD2.F32 R8, -RZ, R44.H1_H1 ;  /* 0x3000002cff087230 */ /* 0x000fe20000004100 */
[----:B------:R-:W-:Y:S01]  /*0760*/  UISETP.NE.AND.EX UP0, UPT, UR7, URZ, UPT, UP0 ;  /* 0x0000003f0700728c */ /* 0x000fe2000bf05300 */
[--C-:B------:R-:W-:Y:S01]  /*0770*/  HADD2.F32 R7, -RZ, R45.reuse.H0_H0 ;  /* 0x2000002dff077230 */ /* 0x100fe20000004100 */
[----:B------:R-:W-:Y:S01]  /*0780*/  ULDC UR13, c[0x0][0x218] ;  /* 0x00008600000d7ab9 */ /* 0x000fe20000000800 */
[----:B------:R-:W-:Y:S01]  /*0790*/  HADD2.F32 R6, -RZ, R45.H1_H1 ;  /* 0x3000002dff067230 */ /* 0x000fe20000004100 */
[----:B------:R-:W-:Y:S01]  /*07a0*/  UISETP.NE.AND UP1, UPT, UR6, URZ, UPT ;  /* 0x0000003f0600728c */ /* 0x000fe2000bf25270 */
        /* <DEDUP_REMOVED lines=47> */
[----:B01----:R-:W-:-:S07]  /*0aa0*/  HADD2.F32 R111, -RZ, R27.H1_H1 ;  /* 0x3000001bff6f7230 */ /* 0x003fce0000004100 */
.L_x_18353:
        /* <DEDUP_REMOVED lines=14> */
[----:B------:R-:W-:Y:S01]  /*0b90*/  MOV R62, R110 ;  /* 0x0000006e003e7202 */ /* 0x000fe20000000f00 */
[----:B--2---:R-:W-:Y:S01]  /*0ba0*/  @P2 HADD2.F32 R60, -RZ, R116.H0_H0 ;  /* 0x20000074ff3c2230 */ /* 0x004fe20000004100 */
        /* <DEDUP_REMOVED lines=11> */
[C---:B------:R-:W-:Y:S02]  /*0c60*/  LEA R116, P3, R110.reuse, UR10, 0x5 ;  /* 0x0000000a6e747c11 */ /* 0x040fe4000f8628ff */
[----:B------:R-:W-:Y:S02]  /*0c70*/  ISETP.NE.AND.EX P2, PT, RZ, UR9, PT, P2 ;  /* 0x00000009ff007c0c */ /* 0x000fe4000bf45320 */
[----:B------:R-:W-:Y:S01]  /*0c80*/  IADD3 R62, R110, 0x100, RZ ;  /* 0x000001006e3e7810 */ /* 0x000fe20007ffe0ff */
[----:B--2---:R-:W-:-:S02]  /*0c90*/  HADD2.F32 R35, -RZ, R28.H0_H0 ;  /* 0x2000001cff237230 */ /* 0x004fc40000004100 */
[----:B------:R-:W-:Y:S02]  /*0ca0*/  HADD2.F32 R63, -RZ, R28.H1_H1 ;  /* 0x3000001cff3f7230 */ /* 0x000fe40000004100 */
[--C-:B------:R-:W-:Y:S02]  /*0cb0*/  HADD2.F32 R115, -RZ, R29.reuse.H0_H0 ;  /* 0x2000001dff737230 */ /* 0x100fe40000004100 */
[-C--:B------:R-:W-:Y:S01]  /*0cc0*/  FMUL.FTZ R28, R35, R60.reuse ;  /* 0x0000003c231c7220 */ /* 0x080fe20000410000 */
[----:B------:R-:W-:Y:S02]  /*0cd0*/  HADD2.F32 R117, -RZ, R29.H1_H1 ;  /* 0x3000001dff757230 */ /* 0x000fe40000004100 */
[----:B------:R-:W-:Y:S01]  /*0ce0*/  FMUL.FTZ R29, R63, R60 ;  /* 0x0000003c3f1d7220 */ /* 0x000fe20000410000 */
[--C-:B------:R-:W-:Y:S02]  /*0cf0*/  HADD2.F32 R119, -RZ, R30.reuse.H0_H0 ;  /* 0x2000001eff777230 */ /* 0x100fe40000004100 */
[----:B---3--:R-:W-:Y:S01]  /*0d00*/  @P2 FADD.FTZ R28, R20, R28 ;  /* 0x0000001c141c2221 */ /* 0x008fe20000010000 */
[----:B------:R-:W-:-:S02]  /*0d10*/  HADD2.F32 R121, -RZ, R30.H1_H1 ;  /* 0x3000001eff797230 */ /* 0x000fc40000004100 */
[-C--:B------:R-:W-:Y:S01]  /*0d20*/  FMUL.FTZ R30, R115, R60.reuse ;  /* 0x0000003c731e7220 */ /* 0x080fe20000410000 */
[--C-:B------:R-:W-:Y:S02]  /*0d30*/  HADD2.F32 R123, -RZ, R31.reuse.H0_H0 ;  /* 0x2000001fff7b7230 */ /* 0x100fe40000004100 */
[-C--:B0-----:R-:W-:Y:S01]  /*0d40*/  FMUL.FTZ R32, R119, R60.reuse ;  /* 0x0000003c77207220 */ /* 0x081fe20000410000 */
[----:B------:R-:W-:Y:S02]  /*0d50*/  HADD2.F32 R125, -RZ, R31.H1_H1 ;  /* 0x3000001fff7d7230 */ /* 0x000fe40000004100 */
[-C--:B------:R-:W-:Y:S01]  /*0d60*/  FMUL.FTZ R31, R117, R60.reuse ;  /* 0x0000003c751f7220 */ /* 0x080fe20000410000 */
[-C--:B------:R-:W-:Y:S01]  /*0d70*/  FMUL.FTZ R33, R121, R60.reuse ;  /* 0x0000003c79217220 */ /* 0x080fe20000410000 */
[-C--:B------:R-:W-:Y:S01]  /*0d80*/  FMUL.FTZ R34, R123, R60.reuse ;  /* 0x0000003c7b227220 */ /* 0x080fe20000410000 */
[----:B------:R-:W-:Y:S01]  /*0d90*/  @P2 FADD.FTZ R29, R21, R29 ;  /* 0x0000001d151d2221 */ /* 0x000fe20000010000 */
[----:B------:R-:W-:Y:S01]  /*0da0*/  FMUL.FTZ R35, R125, R60 ;  /* 0x0000003c7d237220 */ /* 0x000fe20000410000 */
[----:B------:R-:W-:Y:S01]  /*0db0*/  @P2 FADD.FTZ R30, R22, R30 ;  /* 0x0000001e161e2221 */ /* 0x000fe20000010000 */
[----:B------:R-:W-:Y:S01]  /*0dc0*/  @P2 FADD.FTZ R31, R23, R31 ;  /* 0x0000001f171f2221 */ /* 0x000fe20000010000 */
[----:B----4-:R-:W-:Y:S01]  /*0dd0*/  @P2 FADD.FTZ R32, R24, R32 ;  /* 0x0000002018202221 */ /* 0x010fe20000010000 */
[----:B------:R-:W-:Y:S01]  /*0de0*/  @P2 FADD.FTZ R33, R25, R33 ;  /* 0x0000002119212221 */ /* 0x000fe20000010000 */
[----:B------:R-:W-:Y:S01]  /*0df0*/  LEA.HI.X R117, R110, UR11, RZ, 0x5, P3 ;  /* 0x0000000b6e757c11 */ /* 0x000fe200098f2cff */
[----:B------:R-:W-:Y:S01]  /*0e00*/  @P2 FADD.FTZ R34, R26, R34 ;  /* 0x000000221a222221 */ /* 0x000fe20000010000 */
[----:B------:R-:W-:-:S03]  /*0e10*/  @P2 FADD.FTZ R35, R27, R35 ;  /* 0x000000231b232221 */ /* 0x000fc60000010000 */
[----:B------:R0:W-:Y:S04]  /*0e20*/  STG.E.128 desc[UR4][R116.64], R28 ;  /* 0x0000001c74007986 */ /* 0x0001e8000c101d04 */
[----:B------:R0:W-:Y:S02]  /*0e30*/  STG.E.128 desc[UR4][R116.64+0x10], R32 ;  /* 0x0000102074007986 */ /* 0x0001e4000c101d04 */
.L_x_18337:
[----:B------:R-:W-:Y:S05]  /*0e40*/  BSYNC B0 ;  /* 0x0000000000007941 */ /* 0x000fea0003800000 */
.L_x_18336:
        /* <DEDUP_REMOVED lines=13> */
[----:B0-----:R-:W-:Y:S02]  /*0f20*/  LEA R116, P3, R62, UR10, 0x5 ;  /* 0x0000000a3e747c11 */ /* 0x001fe4000f8628ff */
[----:B------:R-:W-:Y:S01]  /*0f30*/  ISETP.NE.AND.EX P2, PT, RZ, UR9, PT, P2 ;  /* 0x00000009ff007c0c */ /* 0x000fe2000bf45320 */
        /* <DEDUP_REMOVED lines=11> */
[-C--:B-1----:R-:W-:Y:S01]  /*0ff0*/  FMUL.FTZ R40, R119, R60.reuse ;  /* 0x0000003c77287220 */ /* 0x082fe20000410000 */
        /* <DEDUP_REMOVED lines=16> */
.L_x_18339:
[----:B------:R-:W-:Y:S05]  /*1100*/  BSYNC B0 ;  /* 0x0000000000007941 */ /* 0x000fea0003800000 */
.L_x_18338:
        /* <DEDUP_REMOVED lines=12> */
[----:B------:R-:W-:Y:S02]  /*11d0*/  ISETP.NE.U32.AND P2, PT, RZ, UR8, PT ;  /* 0x00000008ff007c0c */ /* 0x000fe4000bf45070 */
[----:B01----:R-:W-:Y:S02]  /*11e0*/  LEA R116, P3, R62, UR10, 0x5 ;  /* 0x0000000a3e747c11 */ /* 0x003fe4000f8628ff */
        /* <DEDUP_REMOVED lines=12> */
[-C--:B----4-:R-:W-:Y:S01]  /*12b0*/  FMUL.FTZ R48, R119, R60.reuse ;  /* 0x0000003c77307220 */ /* 0x090fe20000410000 */
        /* <DEDUP_REMOVED lines=16> */
.L_x_18341:
[----:B------:R-:W-:Y:S05]  /*13c0*/  BSYNC B0 ;  /* 0x0000000000007941 */ /* 0x000fea0003800000 */
.L_x_18340:
        /* <DEDUP_REMOVED lines=10> */
[----:B------:R5:W5:Y:S01]  /*1470*/  @P2 LDG.E.128 R24, desc[UR4][R56.64+0x10] ;  /* 0x0000100438182981 */ /* 0x000b62000c1e1d00 */
[----:B------:R-:W-:Y:S02]  /*1480*/  ISETP.NE.U32.AND P2, PT, RZ, UR8, PT ;  /* 0x00000008ff007c0c */ /* 0x000fe4000bf45070 */
[----:B012---:R-:W-:Y:S02]  /*1490*/  LEA R116, P3, R62, UR10, 0x5 ;  /* 0x0000000a3e747c11 */ /* 0x007fe4000f8628ff */
[----:B------:R-:W-:Y:S01]  /*14a0*/  ISETP.NE.AND.EX P2, PT, RZ, UR9, PT, P2 ;  /* 0x00000009ff007c0c */ /* 0x000fe2000bf45320 */
[----:B---3--:R-:W-:-:S02]  /*14b0*/  HADD2.F32 R59, -RZ, R52.H0_H0 ;  /* 0x20000034ff3b7230 */ /* 0x008fc40000004100 */
[----:B------:R-:W-:Y:S02]  /*14c0*/  HADD2.F32 R63, -RZ, R52.H1_H1 ;  /* 0x30000034ff3f7230 */ /* 0x000fe40000004100 */
[--C-:B------:R-:W-:Y:S02]  /*14d0*/  HADD2.F32 R115, -RZ, R53.reuse.H0_H0 ;  /* 0x20000035ff737230 */ /* 0x100fe40000004100 */
[-C--:B------:R-:W-:Y:S01]  /*14e0*/  FMUL.FTZ R52, R59, R60.reuse ;  /* 0x0000003c3b347220 */ /* 0x080fe20000410000 */
[----:B------:R-:W-:Y:S02]  /*14f0*/  HADD2.F32 R117, -RZ, R53.H1_H1 ;  /* 0x30000035ff757230 */ /* 0x000fe40000004100 */
[----:B------:R-:W-:Y:S01]  /*1500*/  FMUL.FTZ R53, R63, R60 ;  /* 0x0000003c3f357220 */ /* 0x000fe20000410000 */
[--C-:B------:R-:W-:Y:S02]  /*1510*/  HADD2.F32 R119, -RZ, R54.reuse.H0_H0 ;  /* 0x20000036ff777230 */ /* 0x100fe40000004100 */
[----:B----4-:R-:W-:Y:S01]  /*1520*/  @P2 FADD.FTZ R52, R20, R52 ;  /* 0x0000003414342221 */ /* 0x010fe20000010000 */
[----:B------:R-:W-:-:S02]  /*1530*/  HADD2.F32 R121, -RZ, R54.H1_H1 ;  /* 0x30000036ff797230 */ /* 0x000fc40000004100 */
[-C--:B------:R-:W-:Y:S01]  /*1540*/  FMUL.FTZ R54, R115, R60.reuse ;  /* 0x0000003c73367220 */ /* 0x080fe20000410000 */
[--C-:B------:R-:W-:Y:S02]  /*1550*/  HADD2.F32 R123, -RZ, R55.reuse.H0_H0 ;  /* 0x20000037ff7b7230 */ /* 0x100fe40000004100 */
[-C--:B-----5:R-:W-:Y:S01]  /*1560*/  FMUL.FTZ R56, R119, R60.reuse ;  /* 0x0000003c77387220 */ /* 0x0a0fe20000410000 */
[----:B------:R-:W-:Y:S02]  /*1570*/  HADD2.F32 R125, -RZ, R55.H1_H1 ;  /* 0x30000037ff7d7230 */ /* 0x000fe40000004100 */
[-C--:B------:R-:W-:Y:S01]  /*1580*/  FMUL.FTZ R55, R117, R60.reuse ;  /* 0x0000003c75377220 */ /* 0x080fe20000410000 */
[-C--:B------:R-:W-:Y:S01]  /*1590*/  FMUL.FTZ R57, R121, R60.reuse ;  /* 0x0000003c79397220 */ /* 0x080fe20000410000 */
[-C--:B------:R-:W-:Y:S01]  /*15a0*/  FMUL.FTZ R58, R123, R60.reuse ;  /* 0x0000003c7b3a7220 */ /* 0x080fe20000410000 */
[----:B------:R-:W-:Y:S01]  /*15b0*/  LEA.HI.X R117, R62, UR11, RZ, 0x5, P3 ;  /* 0x0000000b3e757c11 */ /* 0x000fe200098f2cff */
[----:B------:R-:W-:Y:S01]  /*15c0*/  FMUL.FTZ R59, R125, R60 ;  /* 0x0000003c7d3b7220 */ /* 0x000fe20000410000 */
        /* <DEDUP_REMOVED lines=9> */
.L_x_18343:
[----:B------:R-:W-:Y:S05]  /*1660*/  BSYNC B0 ;  /* 0x0000000000007941 */ /* 0x000fea0003800000 */
.L_x_18342:
        /* <DEDUP_REMOVED lines=41> */
[----:B------:R-:W-:Y:S02]  /*1900*/  @!P5 IADD3 R115, R115, 0x8, RZ ;  /* 0x000000087373d810 */ /* 0x000fe40007ffe0ff */
[----:B------:R-:W-:Y:S01]  /*1910*/  P2R R60, PR, RZ, 0x40 ;  /* 0x00000040ff3c7803 */ /* 0x000fe20000000000 */
        /* <DEDUP_REMOVED lines=86> */
.L_x_18364:
        /* <DEDUP_REMOVED lines=14> */
[----:B0-----:R-:W-:Y:S01]  /*1f60*/  HFMA2.MMA R119, -RZ, RZ, 0, 0 ;  /* 0x00000000ff777435 */ /* 0x001fe200000001ff */
[----:B------:R-:W-:Y:S01]  /*1f70*/  @!P2 IADD3 R115, R115, R116, RZ ;  /* 0x000000747373a210 */ /* 0x000fe20007ffe0ff */
[----:B------:R-:W-:Y:S01]  /*1f80*/  BAR.SYNC.DEFER_BLOCKING 0x0 ;  /* 0x0000000000007b1d */ /* 0x000fe20000010000 */
[----:B------:R-:W-:-:S03]  /*1f90*/  PLOP3.LUT P3, PT, PT, PT, UP1, 0x40, 0x0 ;  /* 0x000000000000781c */ /* 0x000fc60003f6e818 */
[----:B------:R-:W-:Y:S02]  /*1fa0*/  @!P2 MOV R119, R112 ;  /* 0x000000700077a202 */ /* 0x000fe40000000f00 */
[----:B------:R-:W-:Y:S03]  /*1fb0*/  BSSY B0, `(.L_x_18345) ;  /* 0x0000069000007945 */ /* 0x000fe60003800000 */
[----:B------:R-:W0:Y:S01]  /*1fc0*/  SHFL.DOWN PT, R118, R119, 0x4, 0x1f ;  /* 0x08801f0077767f89 */ /* 0x000e2200000e0000 */
[----:B-1----:R-:W-:-:S04]  /*1fd0*/  @!P2 LEA R60, R61, R60, 0x18 ;  /* 0x0000003c3d3ca211 */ /* 0x002fc800078ec0ff */
[----:B------:R-:W-:Y:S02]  /*1fe0*/  @!P2 LEA R63, R115, R60, 0x3 ;  /* 0x0000003c733fa211 */ /* 0x000fe400078e18ff */
[----:B------:R-:W-:Y:S02]  /*1ff0*/  CS2R R60, SRZ ;  /* 0x00000000003c7805 */ /* 0x000fe4000001ff00 */
[----:B0-----:R-:W-:Y:S02]  /*2000*/  I2FP.F32.S32 R116, R118 ;  /* 0x0000007600747245 */ /* 0x001fe40000201400 */
[-C--:B------:R-:W-:Y:S02]  /*2010*/  IADD3 R118, R118, R119.reuse, RZ ;  /* 0x0000007776767210 */ /* 0x080fe40007ffe0ff */
[----:B------:R-:W-:Y:S01]  /*2020*/  I2FP.F32.S32 R115, R119 ;  /* 0x0000007700737245 */ /* 0x000fe20000201400 */
[----:B------:R0:W1:Y:S01]  /*2030*/  @!P2 LDS.64 R60, [R63] ;  /* 0x000000003f3ca984 */ /* 0x0000620000000a00 */
[----:B------:R-:W-:-:S03]  /*2040*/  LOP3.LUT P2, RZ, R62, 0x1f, R19, 0xf8, !PT ;  /* 0x0000001f3eff7812 */ /* 0x000fc6000784f813 */
[----:B------:R-:W-:Y:S01]  /*2050*/  SHFL.DOWN PT, R119, R118, 0x2, 0x1f ;  /* 0x08401f0076777f89 */ /* 0x000fe200000e0000 */
[----:B0-----:R-:W-:-:S03]  /*2060*/  I2FP.F32.S32 R63, R118 ;  /* 0x00000076003f7245 */ /* 0x001fc60000201400 */
[----:B-1----:R-:W0:Y:S02]  /*2070*/  SHFL.DOWN PT, R117, R60, 0x4, 0x1f ;  /* 0x08801f003c757f89 */ /* 0x002e2400000e0000 */
[C---:B0-----:R-:W-:Y:S01]  /*2080*/  FMUL.FTZ R120, R117.reuse, R116 ;  /* 0x0000007475787220 */ /* 0x041fe20000410000 */
[----:B------:R-:W-:Y:S02]  /*2090*/  FADD.FTZ R121, -R117, R60 ;  /* 0x0000003c75797221 */ /* 0x000fe40000010100 */
[----:B------:R-:W0:Y:S01]  /*20a0*/  MUFU.RCP R117, R63 ;  /* 0x0000003f00757308 */ /* 0x000e220000001000 */
[----:B------:R-:W-:Y:S01]  /*20b0*/  FFMA.FTZ R124, R115, R60, R120 ;  /* 0x0000003c737c7223 */ /* 0x000fe20000010078 */
[----:B------:R-:W-:Y:S01]  /*20c0*/  FMUL.FTZ R122, R121, R121 ;  /* 0x00000079797a7220 */ /* 0x000fe20000410000 */
[----:B------:R-:W1:Y:S03]  /*20d0*/  SHFL.DOWN PT, R120, R61, 0x4, 0x1f ;  /* 0x08801f003d787f89 */ /* 0x000e6600000e0000 */
[----:B------:R-:W-:Y:S01]  /*20e0*/  FMUL.FTZ R121, R122, R115 ;  /* 0x000000737a797220 */ /* 0x000fe20000410000 */
[----:B------:R-:W-:-:S03]  /*20f0*/  I2FP.F32.S32 R122, R119 ;  /* 0x00000077007a7245 */ /* 0x000fc60000201400 */
[----:B------:R-:W-:Y:S01]  /*2100*/  FMUL.FTZ R121, R121, R116 ;  /* 0x0000007479797220 */ /* 0x000fe20000410000 */
[----:B0-----:R-:W-:-:S05]  /*2110*/  FMUL.FTZ R60, R117, R124 ;  /* 0x0000007c753c7220 */ /* 0x001fca0000410000 */
[----:B------:R-:W0:Y:S01]  /*2120*/  SHFL.DOWN PT, R115, R60, 0x2, 0x1f ;  /* 0x08401f003c737f89 */ /* 0x000e2200000e0000 */
[----:B-1----:R-:W-:-:S04]  /*2130*/  FADD.FTZ R120, R120, R61 ;  /* 0x0000003d78787221 */ /* 0x002fc80000010000 */
[----:B------:R-:W-:Y:S01]  /*2140*/  FFMA.FTZ R120, R117, R121, R120 ;  /* 0x0000007975787223 */ /* 0x000fe20000010078 */
[----:B------:R-:W-:-:S04]  /*2150*/  IADD3 R117, R118, R119, RZ ;  /* 0x0000007776757210 */ /* 0x000fc80007ffe0ff */
[----:B------:R-:W-:Y:S01]  /*2160*/  I2FP.F32.S32 R116, R117 ;  /* 0x0000007500747245 */ /* 0x000fe20000201400 */
[----:B------:R-:W1:Y:S03]  /*2170*/  SHFL.DOWN PT, R119, R120, 0x2, 0x1f ;  /* 0x08401f0078777f89 */ /* 0x000e6600000e0000 */
[----:B------:R-:W2:Y:S01]  /*2180*/  MUFU.RCP R61, R116 ;  /* 0x00000074003d7308 */ /* 0x000ea20000001000 */
[----:B0-----:R-:W-:Y:S01]  /*2190*/  FMUL.FTZ R124, R115, R122 ;  /* 0x0000007a737c7220 */ /* 0x001fe20000410000 */
[----:B------:R-:W-:-:S03]  /*21a0*/  FADD.FTZ R118, R60, -R115 ;  /* 0x800000733c767221 */ /* 0x000fc60000010000 */
[C---:B------:R-:W-:Y:S01]  /*21b0*/  FFMA.FTZ R124, R63.reuse, R60, R124 ;  /* 0x0000003c3f7c7223 */ /* 0x040fe2000001007c */
[----:B------:R-:W-:Y:S01]  /*21c0*/  FMUL.FTZ R118, R118, R118 ;  /* 0x0000007676767220 */ /* 0x000fe20000410000 */
[----:B------:R-:W0:Y:S03]  /*21d0*/  SHFL.DOWN PT, R60, R117, 0x1, 0x1f ;  /* 0x08201f00753c7f89 */ /* 0x000e2600000e0000 */
        /* <DEDUP_REMOVED lines=13> */
[----:B------:R-:W-:Y:S01]  /*22b0*/  FMUL.FTZ R119, R119, R119 ;  /* 0x0000007777777220 */ /* 0x000fe20000410000 */
[----:B--2---:R-:W-:-:S03]  /*22c0*/  FADD.FTZ R120, R61, R120 ;  /* 0x000000783d787221 */ /* 0x004fc60000010000 */
[C---:B------:R-:W-:Y:S01]  /*22d0*/  FMUL.FTZ R119, R116.reuse, R119 ;  /* 0x0000007774777220 */ /* 0x040fe20000410000 */
[----:B------:R-:W-:Y:S02]  /*22e0*/  FFMA.FTZ R116, R116, R63, R117 ;  /* 0x0000003f74747223 */ /* 0x000fe40000010075 */
        /* <DEDUP_REMOVED lines=35> */
[----:B------:R-:W-:Y:S01]  /*2520*/  F2FP.F16.F32.PACK_AB R60, R61, R60 ;  /* 0x0000003c3d3c723e */ /* 0x000fe200000000ff */
        /* <DEDUP_REMOVED lines=17> */
.L_x_18346:
[----:B------:R-:W-:Y:S05]  /*2640*/  BSYNC B0 ;  /* 0x0000000000007941 */ /* 0x000fea0003800000 */
.L_x_18345:
        /* <DEDUP_REMOVED lines=35> */
.L_x_18348:
[----:B------:R-:W-:Y:S05]  /*2880*/  BSYNC B0 ;  /* 0x0000000000007941 */ /* 0x000fea0003800000 */
.L_x_18347:
        /* <DEDUP_REMOVED lines=35> */
.L_x_18350:
[----:B------:R-:W-:Y:S05]  /*2ac0*/  BSYNC B0 ;  /* 0x0000000000007941 */ /* 0x000fea0003800000 */
.L_x_18349:
        /* <DEDUP_REMOVED lines=16> */
[----:B------:R-:W-:Y:S01]  /*2bd0*/  F2FP.F16.F32.PACK_AB R63, R62, R63 ;  /* 0x0000003f3e3f723e */ /* 0x000fe200000000ff */
        /* <DEDUP_REMOVED lines=12> */
[----:B------:R-:W-:Y:S02]  /*2ca0*/  F2FP.F16.F32.PACK_AB R62, R119, R62 ;  /* 0x0000003e773e723e */ /* 0x000fe400000000ff */
[----:B------:R-:W-:Y:S02]  /*2cb0*/  F2FP.F16.F32.PACK_AB R61, R61, R118 ;  /* 0x000000763d3d723e */ /* 0x000fe400000000ff */
[----:B------:R-:W-:-:S05]  /*2cc0*/  F2FP.F16.F32.PACK_AB R60, R60, R115 ;  /* 0x000000733c3c723e */ /* 0x000fca00000000ff */
[----:B------:R4:W-:Y:S02]  /*2cd0*/  STG.E.128 desc[UR4][R116.64], R60 ;  /* 0x0000003c74007986 */ /* 0x0009e4000c101d04 */
.L_x_18352:
[----:B------:R-:W-:Y:S05]  /*2ce0*/  BSYNC B0 ;  /* 0x0000000000007941 */ /* 0x000fea0003800000 */
.L_x_18351:
[----:B------:R-:W-:Y:S02]  /*2cf0*/  IADD3 R114, R114, UR14, RZ ;  /* 0x0000000e72727c10 */ /* 0x000fe4000fffe0ff */
[----:B01234-:R-:W-:Y:S02]  /*2d00*/  SEL R61, RZ, 0x1, P5 ;  /* 0x00000001ff3d7807 */ /* 0x01ffe40002800000 */
[----:B------:R-:W-:-:S13]  /*2d10*/  ISETP.GE.AND P2, PT, R114, UR15, PT ;  /* 0x0000000f72007c0c */ /* 0x000fda000bf46270 */
[----:B------:R-:W-:Y:S05]  /*2d20*/  @!P2 BRA `(.L_x_18353) ;  /* 0xffffffdc0060a947 */ /* 0x000fea000383ffff */
[----:B------:R-:W-:Y:S05]  /*2d30*/  EXIT ;  /* 0x000000000000794d */ /* 0x000fea0003800000 */
.L_x_18344:
[----:B0123--:R-:W-:Y:S01]  /*2d40*/  HFMA2.MMA R116, -RZ, RZ, 0, 5.9604644775390625e-08 ;  /* 0x00000001ff747435 */ /* 0x00ffe200000001ff */
[----:B------:R-:W-:Y:S02]  /*2d50*/  MOV R123, R63 ;  /* 0x0000003f007b7202 */ /* 0x000fe40000000f00 */
[----:B------:R-:W-:Y:S02]  /*2d60*/  MOV R117, 0x1f ;  /* 0x0000001f00757802 */ /* 0x000fe40000000f00 */
[----:B------:R-:W-:-:S07]  /*2d70*/  MOV R118, 0xffffffff ;  /* 0xffffffff00767802 */ /* 0x000fce0000000f00 */
[----:B------:R-:W-:Y:S05]  /*2d80*/  WARPSYNC.COLLECTIVE R118, `(.L_x_18354) ;  /* 0x0000000076087348 */ /* 0x000fea0003c00000 */
[----:B------:R0:W1:Y:S02]  /*2d90*/  SHFL.BFLY P6, R124, R123, R116, R117 ;  /* 0x0c0000747b7c7389 */ /* 0x00006400000c0075 */
[----:B01----:R-:W-:Y:S01]  /*2da0*/  ENDCOLLECTIVE ;  /* 0x000000000000791b */ /* 0x003fe20003800000 */
.L_x_18354:
[----:B------:R-:W-:Y:S01]  /*2db0*/  HFMA2.MMA R116, -RZ, RZ, 0, 1.1920928955078125e-07 ;  /* 0x00000002ff747435 */ /* 0x000fe200000001ff */
[----:B------:R-:W-:-:S05]  /*2dc0*/  MOV R60, R124 ;  /* 0x0000007c003c7202 */ /* 0x000fca0000000f00 */
[----:B------:R-:W-:-:S05]  /*2dd0*/  FADD.FTZ R119, R63, R60 ;  /* 0x0000003c3f777221 */ /* 0x000fca0000010000 */
[----:B------:R-:W-:-:S07]  /*2de0*/  MOV R123, R119 ;  /* 0x00000077007b7202 */ /* 0x000fce0000000f00 */
[----:B------:R-:W-:Y:S05]  /*2df0*/  WARPSYNC.COLLECTIVE R118, `(.L_x_18355) ;  /* 0x0000000076087348 */ /* 0x000fea0003c00000 */
[----:B------:R0:W1:Y:S02]  /*2e00*/  SHFL.BFLY P6, R124, R123, R116, R117 ;  /* 0x0c0000747b7c7389 */ /* 0x00006400000c0075 */
[----:B01----:R-:W-:Y:S01]  /*2e10*/  ENDCOLLECTIVE ;  /* 0x000000000000791b */ /* 0x003fe20003800000 */
.L_x_18355:
[----:B------:R-:W-:Y:S01]  /*2e20*/  HFMA2.MMA R116, -RZ, RZ, 0, 2.384185791015625e-07 ;  /* 0x00000004ff747435 */ /* 0x000fe200000001ff */
[----:B------:R-:W-:-:S05]  /*2e30*/  MOV R60, R124 ;  /* 0x0000007c003c7202 */ /* 0x000fca0000000f00 */
[----:B------:R-:W-:-:S05]  /*2e40*/  FADD.FTZ R120, R119, R60 ;  /* 0x0000003c77787221 */ /* 0x000fca0000010000 */
[----:B------:R-:W-:-:S07]  /*2e50*/  MOV R123, R120 ;  /* 0x00000078007b7202 */ /* 0x000fce0000000f00 */
[----:B------:R-:W-:Y:S05]  /*2e60*/  WARPSYNC.COLLECTIVE R118, `(.L_x_18356) ;  /* 0x0000000076087348 */ /* 0x000fea0003c00000 */
[----:B------:R0:W1:Y:S02]  /*2e70*/  SHFL.BFLY P6, R124, R123, R116, R117 ;  /* 0x0c0000747b7c7389 */ /* 0x00006400000c0075 */
[----:B01----:R-:W-:Y:S01]  /*2e80*/  ENDCOLLECTIVE ;  /* 0x000000000000791b */ /* 0x003fe20003800000 */
.L_x_18356:
[----:B------:R-:W-:Y:S01]  /*2e90*/  HFMA2.MMA R116, -RZ, RZ, 0, 4.76837158203125e-07 ;  /* 0x00000008ff747435 */ /* 0x000fe200000001ff */
[----:B------:R-:W-:-:S05]  /*2ea0*/  MOV R61, R124 ;  /* 0x0000007c003d7202 */ /* 0x000fca0000000f00 */
[----:B------:R-:W-:-:S05]  /*2eb0*/  FADD.FTZ R121, R120, R61 ;  /* 0x0000003d78797221 */ /* 0x000fca0000010000 */
[----:B------:R-:W-:-:S07]  /*2ec0*/  MOV R123, R121 ;  /* 0x00000079007b7202 */ /* 0x000fce0000000f00 */
[----:B------:R-:W-:Y:S05]  /*2ed0*/  WARPSYNC.COLLECTIVE R118, `(.L_x_18357) ;  /* 0x0000000076087348 */ /* 0x000fea0003c00000 */
[----:B------:R0:W1:Y:S02]  /*2ee0*/  SHFL.BFLY P6, R124, R123, R116, R117 ;  /* 0x0c0000747b7c7389 */ /* 0x00006400000c0075 */
[----:B01----:R-:W-:Y:S01]  /*2ef0*/  ENDCOLLECTIVE ;  /* 0x000000000000791b */ /* 0x003fe20003800000 */
.L_x_18357:
[----:B------:R-:W-:Y:S01]  /*2f00*/  HFMA2.MMA R116, -RZ, RZ, 0, 9.5367431640625e-07 ;  /* 0x00000010ff747435 */ /* 0x000fe200000001ff */
[----:B------:R-:W-:-:S05]  /*2f10*/  MOV R60, R124 ;  /* 0x0000007c003c7202 */ /* 0x000fca0000000f00 */
[----:B------:R-:W-:-:S05]  /*2f20*/  FADD.FTZ R122, R121, R60 ;  /* 0x0000003c797a7221 */ /* 0x000fca0000010000 */
[----:B------:R-:W-:-:S07]  /*2f30*/  MOV R123, R122 ;  /* 0x0000007a007b7202 */ /* 0x000fce0000000f00 */
[----:B------:R-:W-:Y:S05]  /*2f40*/  WARPSYNC.COLLECTIVE R118, `(.L_x_18358) ;  /* 0x0000000076087348 */ /* 0x000fea0003c00000 */
[----:B------:R0:W1:Y:S02]  /*2f50*/  SHFL.BFLY P6, R124, R123, R116, R117 ;  /* 0x0c0000747b7c7389 */ /* 0x00006400000c0075 */
[----:B01----:R-:W-:Y:S01]  /*2f60*/  ENDCOLLECTIVE ;  /* 0x000000000000791b */ /* 0x003fe20003800000 */
.L_x_18358:
        /* <DEDUP_REMOVED lines=73> */
.L_x_18359:
[----:B------:R-:W-:Y:S01]  /*3400*/  HFMA2.MMA R116, -RZ, RZ, 0, 1.1920928955078125e-07 ;  /* 0x00000002ff747435 */ /* 0x000fe200000001ff */
[----:B------:R-:W-:-:S05]  /*3410*/  MOV R120, R124 ;  /* 0x0000007c00787202 */ /* 0x000fca0000000f00 */
[----:B------:R-:W-:-:S05]  /*3420*/  FADD.FTZ R120, R61, R120 ;  /* 0x000000783d787221 */ /* 0x000fca0000010000 */
[----:B------:R-:W-:-:S07]  /*3430*/  MOV R123, R120 ;  /* 0x00000078007b7202 */ /* 0x000fce0000000f00 */
[----:B------:R-:W-:Y:S05]  /*3440*/  WARPSYNC.COLLECTIVE R118, `(.L_x_18360) ;  /* 0x0000000076087348 */ /* 0x000fea0003c00000 */
[----:B------:R0:W1:Y:S02]  /*3450*/  SHFL.BFLY P6, R124, R123, R116, R117 ;  /* 0x0c0000747b7c7389 */ /* 0x00006400000c0075 */
[----:B01----:R-:W-:Y:S01]  /*3460*/  ENDCOLLECTIVE ;  /* 0x000000000000791b */ /* 0x003fe20003800000 */
.L_x_18360:
[----:B------:R-:W-:Y:S01]  /*3470*/  HFMA2.MMA R116, -RZ, RZ, 0, 2.384185791015625e-07 ;  /* 0x00000004ff747435 */ /* 0x000fe200000001ff */
[----:B------:R-:W-:-:S05]  /*3480*/  MOV R63, R124 ;  /* 0x0000007c003f7202 */ /* 0x000fca0000000f00 */
[----:B------:R-:W-:-:S05]  /*3490*/  FADD.FTZ R63, R120, R63 ;  /* 0x0000003f783f7221 */ /* 0x000fca0000010000 */
[----:B------:R-:W-:-:S07]  /*34a0*/  MOV R123, R63 ;  /* 0x0000003f007b7202 */ /* 0x000fce0000000f00 */
[----:B------:R-:W-:Y:S05]  /*34b0*/  WARPSYNC.COLLECTIVE R118, `(.L_x_18361) ;  /* 0x0000000076087348 */ /* 0x000fea0003c00000 */
[----:B------:R0:W1:Y:S02]  /*34c0*/  SHFL.BFLY P6, R124, R123, R116, R117 ;  /* 0x0c0000747b7c7389 */ /* 0x00006400000c0075 */
[----:B01----:R-:W-:Y:S01]  /*34d0*/  ENDCOLLECTIVE ;  /* 0x000000000000791b */ /* 0x003fe20003800000 */
.L_x_18361:
[----:B------:R-:W-:Y:S01]  /*34e0*/  HFMA2.MMA R116, -RZ, RZ, 0, 4.76837158203125e-07 ;  /* 0x00000008ff747435 */ /* 0x000fe200000001ff */
[----:B------:R-:W-:-:S05]  /*34f0*/  MOV R122, R124 ;  /* 0x0000007c007a7202 */ /* 0x000fca0000000f00 */
[----:B------:R-:W-:-:S05]  /*3500*/  FADD.FTZ R122, R63, R122 ;  /* 0x0000007a3f7a7221 */ /* 0x000fca0000010000 */
[----:B------:R-:W-:-:S07]  /*3510*/  MOV R123, R122 ;  /* 0x0000007a007b7202 */ /* 0x000fce0000000f00 */
[----:B------:R-:W-:Y:S05]  /*3520*/  WARPSYNC.COLLECTIVE R118, `(.L_x_18362) ;  /* 0x0000000076087348 */ /* 0x000fea0003c00000 */
[----:B------:R0:W1:Y:S02]  /*3530*/  SHFL.BFLY P6, R124, R123, R116, R117 ;  /* 0x0c0000747b7c7389 */ /* 0x00006400000c0075 */
[----:B01----:R-:W-:Y:S01]  /*3540*/  ENDCOLLECTIVE ;  /* 0x000000000000791b */ /* 0x003fe20003800000 */
.L_x_18362:
[----:B------:R-:W-:Y:S01]  /*3550*/  HFMA2.MMA R116, -RZ, RZ, 0, 9.5367431640625e-07 ;  /* 0x00000010ff747435 */ /* 0x000fe200000001ff */
[----:B------:R-:W-:-:S05]  /*3560*/  MOV R119, R124 ;  /* 0x0000007c00777202 */ /* 0x000fca0000000f00 */
[----:B------:R-:W-:-:S05]  /*3570*/  FADD.FTZ R119, R122, R119 ;  /* 0x000000777a777221 */ /* 0x000fca0000010000 */
[----:B------:R-:W-:-:S07]  /*3580*/  MOV R123, R119 ;  /* 0x00000077007b7202 */ /* 0x000fce0000000f00 */
[----:B------:R-:W-:Y:S05]  /*3590*/  WARPSYNC.COLLECTIVE R118, `(.L_x_18363) ;  /* 0x0000000076087348 */ /* 0x000fea0003c00000 */
[----:B------:R0:W1:Y:S02]  /*35a0*/  SHFL.BFLY P6, R124, R123, R116, R117 ;  /* 0x0c0000747b7c7389 */ /* 0x00006400000c0075 */
[----:B01----:R-:W-:Y:S01]  /*35b0*/  ENDCOLLECTIVE ;  /* 0x000000000000791b */ /* 0x003fe20003800000 */
.L_x_18363:
[----:B------:R-:W-:Y:S05]  /*35c0*/  BRA `(.L_x_18364) ;  /* 0xffffffe8002c7947 */ /* 0x000fea000383ffff */
.L_x_18365:
        /* <DEDUP_REMOVED lines=11> */
.L_x_30280:


//--------------------- .text._ZN10layer_norm13ln_fwd_kernelINS_13Kernel_traitsI6__halfS2_fS2_fjLj8192ELj1ELj1ELj8ELj16ENS_18Kernel_traits_baseILj8192ES2_S2_fS2_fjLj256EEEEELb0ELb0ELb0ELb1EEEvNS_9FwdParamsE --------------------------
	.section	.text._ZN10layer_norm13ln_fwd_kernelINS_13Kernel_traitsI6__halfS2_fS2_fjLj8192ELj1ELj1ELj8ELj16ENS_18Kernel_traits_baseILj8192ES2_S2_fS2_fjLj256EEEEELb0ELb0ELb0ELb1EEEvNS_9FwdParamsE,"ax",@progbits
	.align	128
        .global         _ZN10layer_norm13ln_fwd_kernelINS_13Kernel_traitsI6__halfS2_fS2_fjLj8192ELj1ELj1ELj8ELj16ENS_18Kernel_traits_baseILj8192ES2_S2_fS2_fjLj256EEEEELb0ELb0ELb0ELb1EEEvNS_9FwdParamsE
        .type           _ZN10layer_norm13ln_fwd_kernelINS_13Kernel_traitsI6__halfS2_fS2_fjLj8192ELj1ELj1ELj8ELj16ENS_18Kernel_traits_baseILj8192ES2_S2_fS2_fjLj256EEEEELb0ELb0ELb0ELb1EEEvNS_9FwdParamsE,@function
        .size           _ZN10layer_norm13ln_fwd_kernelINS_13Kernel_traitsI6__halfS2_fS2_fjLj8192ELj1ELj1ELj8ELj16ENS_18Kernel_traits_baseILj8192ES2_S2_fS2_fjLj256EEEEELb0ELb0ELb0ELb1EEEvNS_9FwdParamsE,(.L_x_30281 - _ZN10layer_norm13ln_fwd_kernelINS_13Kernel_traitsI6__halfS2_fS2_fjLj8192ELj1ELj1ELj8ELj16ENS_18Kernel_traits_baseILj8192ES2_S2_fS2_fjLj256EEEEELb0ELb0ELb0ELb1EEEvNS_9FwdParamsE)
        .other          _ZN10layer_norm13ln_fwd_kernelINS_13Kernel_traitsI6__halfS2_fS2_fjLj8192ELj1ELj1ELj8ELj16ENS_18Kernel_traits_baseILj8192ES2_S2_fS2_fjLj256EEEEELb0ELb0ELb0ELb1EEEvNS_9FwdParamsE,@"STO_CUDA_ENTRY STV_DEFAULT"
_ZN10layer_norm13ln_fwd_kernelINS_13Kernel_traitsI6__halfS2_fS2_fjLj8192ELj1ELj1ELj8ELj16ENS_18Kernel_traits_baseILj8192ES2_S2_fS2_fjLj256EEEEELb0ELb0ELb0ELb1EEEvNS_9FwdParamsE:
.text._ZN10layer_norm13ln_fwd_kernelINS_13Kernel_traitsI6__halfS2_fS2_fjLj8192ELj1ELj1ELj8ELj16ENS_18Kernel_traits_baseILj8192ES2_S2_fS2_fjLj256EEEEELb0ELb0ELb0ELb1EEEvNS_9FwdParamsE:
        /* <DEDUP_REMOVED lines=18> */
[----:B------:R-:W-:Y:S02]  /*0120*/  ULDC.64 UR6, c[0x0][0x260] ;  /* 0x0000980000067ab9 */ /* 0x000fe40000000a00 */
[----:B------:R-:W-:Y:S02]  /*0130*/  IADD3 R8, P2, R8, UR6, RZ ;  /* 0x0000000608087c10 */ /* 0x000fe4000ff5e0ff */
[----:B------:R-:W-:Y:S02]  /*0140*/  ISETP.GE.AND P1, PT, R117, UR8, PT ;  /* 0x0000000875007c0c */ /* 0x000fe4000bf26270 */
[----:B------:R-:W-:-:S11]  /*0150*/  IADD3.X R9, RZ, UR7, RZ, P2, !PT ;  /* 0x00000007ff097c10 */ /* 0x000fd600097fe4ff */
        /* <DEDUP_REMOVED lines=14> */
[----:B------:R-:W-:Y:S01]  /*0240*/  SHF.R.U32.HI R116, RZ, 0x5, R0 ;  /* 0x00000005ff747819 */ /* 0x000fe20000011600 */
[--C-:B------:R-:W-:Y:S01]  /*0250*/  HADD2.F32 R2, -RZ, R12.reuse.H0_H0 ;  /* 0x2000000cff027230 */ /* 0x100fe20000004100 */
[----:B------:R-:W-:Y:S01]  /*0260*/  ISETP.NE.U32.AND P0, PT, RZ, UR6, PT ;  /* 0x00000006ff007c0c */ /* 0x000fe2000bf05070 */
[----:B------:R-:W-:Y:S01]  /*0270*/  HADD2.F32 R3, -RZ, R12.H1_H1 ;  /* 0x3000000cff037230 */ /* 0x000fe20000004100 */
[----:B------:R-:W-:Y:S01]  /*0280*/  ULDC.U8 UR6, c[0x0][0x2a0] ;  /* 0x0000a80000067ab9 */ /* 0x000fe20000000000 */
[--C-:B------:R-:W-:Y:S01]  /*0290*/  HADD2.F32 R4, -RZ, R13.reuse.H0_H0 ;  /* 0x2000000dff047230 */ /* 0x100fe20000004100 */
[----:B------:R-:W-:Y:S01]  /*02a0*/  HFMA2.MMA R123, -RZ, RZ, 0, 5.9604644775390625e-08 ;  /* 0x00000001ff7b7435 */ /* 0x000fe200000001ff */
[----:B------:R-:W-:Y:S01]  /*02b0*/  HADD2.F32 R5, -RZ, R13.H1_H1 ;  /* 0x3000000dff057230 */ /* 0x000fe20000004100 */
[----:B------:R-:W-:Y:S01]  /*02c0*/  LEA R114, R114, 0x8, 0x3 ;  /* 0x0000000872727811 */ /* 0x000fe200078e18ff */
[--C-:B------:R-:W-:Y:S01]  /*02d0*/  HADD2.F32 R6, -RZ, R14.reuse.H0_H0 ;  /* 0x2000000eff067230 */ /* 0x100fe20000004100 */
[----:B------:R-:W-:Y:S01]  /*02e0*/  ISETP.NE.AND P3, PT, RZ, UR6, PT ;  /* 0x00000006ff007c0c */ /* 0x000fe2000bf65270 */
[----:B------:R-:W-:Y:S01]  /*02f0*/  HADD2.F32 R7, -RZ, R14.H1_H1 ;  /* 0x3000000eff077230 */ /* 0x000fe20000004100 */
[----:B------:R-:W-:Y:S01]  /*0300*/  LOP3.LUT R118, R0, 0x1f, RZ, 0xc0, !PT ;  /* 0x0000001f00767812 */ /* 0x000fe200078ec0ff */
[--C-:B0-----:R-:W-:Y:S01]  /*0310*/  HADD2.F32 R8, -RZ, R15.reuse.H0_H0 ;  /* 0x2000000fff087230 */ /* 0x101fe20000004100 */
[----:B------:R-:W-:Y:S01]  /*0320*/  LOP3.LUT R115, R116, 0x7, RZ, 0xc0, !PT ;  /* 0x0000000774737812 */ /* 0x000fe200078ec0ff */
[----:B------:R-:W-:Y:S01]  /*0330*/  HADD2.F32 R9, -RZ, R15.H1_H1 ;  /* 0x3000000fff097230 */ /* 0x000fe20000004100 */
[----:B------:R-:W-:Y:S01]  /*0340*/  ISETP.NE.AND.EX P0, PT, RZ, UR7, PT, P0 ;  /* 0x00000007ff007c0c */ /* 0x000fe2000bf05300 */
        /* <DEDUP_REMOVED lines=61> */
[----:B------:R-:W-:-:S07]  /*0720*/  HADD2.F32 R112, -RZ, R39.H1_H1 ;  /* 0x30000027ff707230 */ /* 0x000fce0000004100 */
.L_x_18367:
[----:B0-----:R-:W0:Y:S01]  /*0730*/  S2R R122, SR_TID.X ;  /* 0x00000000007a7919 */ /* 0x001e220000002100 */
[----:B------:R-:W1:Y:S01]  /*0740*/  @P0 LDC.64 R26, c[0x0][0x270] ;  /* 0x00009c00ff1a0b82 */ /* 0x000e620000000a00 */
[----:B------:R-:W-:Y:S01]  /*0750*/  IMAD R20, R117, UR7, RZ ;  /* 0x0000000775147c24 */ /* 0x000fe2000f8e02ff */
[----:B------:R-:W-:-:S04]  /*0760*/  ISETP.NE.U32.AND P1, PT, RZ, UR8, PT ;  /* 0x00000008ff007c0c */ /* 0x000fc8000bf25070 */
[----:B------:R-:W-:Y:S02]  /*0770*/  SHF.R.S32.HI R21, RZ, 0x1f, R20 ;  /* 0x0000001fff157819 */ /* 0x000fe40000011414 */
[----:B------:R-:W2:Y:S01]  /*0780*/  LDC.64 R64, c[0x0][0x220] ;  /* 0x00008800ff407b82 */ /* 0x000ea20000000a00 */
[----:B------:R-:W-:Y:S02]  /*0790*/  ISETP.NE.AND.EX P1, PT, RZ, UR9, PT, P1 ;  /* 0x00000009ff007c0c */ /* 0x000fe4000bf25310 */
[----:B------:R-:W-:Y:S01]  /*07a0*/  LEA.HI R21, R21, R20, RZ, 0x3 ;  /* 0x0000001415157211 */ /* 0x000fe200078f18ff */
[----:B-1----:R-:W-:-:S06]  /*07b0*/  @P0 IMAD.WIDE R26, R117, 0x2, R26 ;  /* 0x00000002751a0825 */ /* 0x002fcc00078e021a */
[----:B------:R-:W3:Y:S01]  /*07c0*/  @P0 LDG.E.U16 R26, desc[UR4][R26.64] ;  /* 0x000000041a1a0981 */ /* 0x000ee2000c1e1500 */
[----:B0-----:R-:W-:-:S04]  /*07d0*/  LOP3.LUT R122, R122, 0xff, RZ, 0xc0, !PT ;  /* 0x000000ff7a7a7812 */ /* 0x001fc800078ec0ff */
[----:B------:R-:W-:-:S05]  /*07e0*/  LEA.HI.SX32 R122, R21, R122, 0x1d ;  /* 0x0000007a157a7211 */ /* 0x000fca00078feaff */
[C---:B--2---:R-:W-:Y:S01]  /*07f0*/  IMAD.WIDE.U32 R20, R122.reuse, 0x10, R64 ;  /* 0x000000107a147825 */ /* 0x044fe200078e0040 */
[----:B------:R-:W-:-:S05]  /*0800*/  @P1 LEA R24, P2, R122, UR8, 0x5 ;  /* 0x000000087a181c11 */ /* 0x000fca000f8428ff */
[----:B------:R-:W2:Y:S01]  /*0810*/  LDG.E.128 R20, desc[UR4][R20.64] ;  /* 0x0000000414147981 */ /* 0x000ea2000c1e1d00 */
        /* <DEDUP_REMOVED lines=9> */
[----:B------:R-:W-:-:S04]  /*08b0*/  @P1 LEA R44, P4, R119, UR8, 0x5 ;  /* 0x00000008772c1c11 */ /* 0x000fc8000f8828ff */
[----:B------:R-:W-:Y:S01]  /*08c0*/  @P1 LEA.HI.X R45, R119, UR9, RZ, 0x5, P4 ;  /* 0x00000009772d1c11 */ /* 0x000fe2000a0f2cff */
[----:B---3--:R-:W-:Y:S02]  /*08d0*/  @P0 HADD2.F32 R124, -RZ, R26.H0_H0 ;  /* 0x2000001aff7c0230 */ /* 0x008fe40000004100 */
[----:B--2---:R-:W-:Y:S02]  /*08e0*/  HADD2.F32 R39, -RZ, R21.H0_H0 ;  /* 0x20000015ff277230 */ /* 0x004fe40000004100 */
[----:B------:R-:W-:Y:S02]  /*08f0*/  HADD2.F32 R41, -RZ, R22.H0_H0 ;  /* 0x20000016ff297230 */ /* 0x000fe40000004100 */
[----:B------:R-:W-:Y:S02]  /*0900*/  HADD2.F32 R43, -RZ, R23.H0_H0 ;  /* 0x20000017ff2b7230 */ /* 0x000fe40000004100 */
[--C-:B------:R-:W-:Y:S02]  /*0910*/  HADD2.F32 R27, -RZ, R20.reuse.H0_H0 ;  /* 0x20000014ff1b7230 */ /* 0x100fe40000004100 */
[----:B------:R-:W-:-:S02]  /*0920*/  HADD2.F32 R37, -RZ, R20.H1_H1 ;  /* 0x30000014ff257230 */ /* 0x000fc40000004100 */
[----:B------:R-:W-:Y:S02]  /*0930*/  HADD2.F32 R21, -RZ, R21.H1_H1 ;  /* 0x30000015ff157230 */ /* 0x000fe40000004100 */
[----:B0-----:R-:W-:Y:S02]  /*0940*/  HADD2.F32 R25, -RZ, R22.H1_H1 ;  /* 0x30000016ff197230 */ /* 0x001fe40000004100 */
[----:B------:R-:W-:Y:S02]  /*0950*/  HADD2.F32 R23, -RZ, R23.H1_H1 ;  /* 0x30000017ff177230 */ /* 0x000fe40000004100 */
        /* <DEDUP_REMOVED lines=10> */
[----:B------:R-:W-:Y:S01]  /*0a00*/  @P2 FADD.FTZ R38, R30, R38 ;  /* 0x000000261e262221 */ /* 0x000fe20000010000 */
[----:B------:R-:W-:Y:S01]  /*0a10*/  @P2 FADD.FTZ R39, R31, R39 ;  /* 0x000000271f272221 */ /* 0x000fe20000010000 */
[----:B-----5:R-:W-:Y:S01]  /*0a20*/  @P2 FADD.FTZ R40, R32, R40 ;  /* 0x0000002820282221 */ /* 0x020fe20000010000 */
[----:B------:R-:W-:Y:S01]  /*0a30*/  @P2 FADD.FTZ R41, R33, R41 ;  /* 0x0000002921292221 */ /* 0x000fe20000010000 */
[----:B------:R-:W-:Y:S01]  /*0a40*/  @P2 FADD.FTZ R42, R34, R42 ;  /* 0x0000002a222a2221 */ /* 0x000fe20000010000 */
[----:B------:R-:W-:Y:S01]  /*0a50*/  @P2 FADD.FTZ R43, R35, R43 ;  /* 0x0000002b232b2221 */ /* 0x000fe20000010000 */
[----:B------:R-:W-:Y:S01]  /*0a60*/  IMAD.WIDE.U32 R20, R119, 0x10, R64 ;  /* 0x0000001077147825 */ /* 0x000fe200078e0040 */
[----:B------:R-:W-:Y:S04]  /*0a70*/  STG.E.128 desc[UR4][R46.64], R36 ;  /* 0x000000242e007986 */ /* 0x000fe8000c101d04 */
[----:B------:R0:W-:Y:S04]  /*0a80*/  STG.E.128 desc[UR4][R46.64+0x10], R40 ;  /* 0x000010282e007986 */ /* 0x0001e8000c101d04 */
[----:B------:R-:W0:Y:S01]  /*0a90*/  LDG.E.128 R20, desc[UR4][R20.64] ;  /* 0x0000000414147981 */ /* 0x000e22000c1e1d00 */
[----:B------:R-:W-:-:S02]  /*0aa0*/  MOV R24, R28 ;  /* 0x0000001c00187202 */ /* 0x000fc40000000f00 */
[----:B------:R-:W-:Y:S02]  /*0ab0*/  MOV R25, R29 ;  /* 0x0000001d00197202 */ /* 0x000fe40000000f00 */
        /* <DEDUP_REMOVED lines=11> */
[----:B------:R-:W-:Y:S01]  /*0b70*/  @P1 LEA R54, P4, R120, UR8, 0x5 ;  /* 0x0000000878361c11 */ /* 0x000fe2000f8828ff */
[--C-:B0-----:R-:W-:Y:S02]  /*0b80*/  HADD2.F32 R47, -RZ, R20.reuse.H0_H0 ;  /* 0x20000014ff2f7230 */ /* 0x101fe40000004100 */
[----:B------:R-:W-:Y:S02]  /*0b90*/  HADD2.F32 R49, -RZ, R20.H1_H1 ;  /* 0x30000014ff317230 */ /* 0x000fe40000004100 */
[----:B------:R-:W-:Y:S02]  /*0ba0*/  HADD2.F32 R51, -RZ, R21.H0_H0 ;  /* 0x20000015ff337230 */ /* 0x000fe40000004100 */
[----:B------:R-:W-:Y:S02]  /*0bb0*/  HADD2.F32 R59, -RZ, R23.H0_H0 ;  /* 0x20000017ff3b7230 */ /* 0x000fe40000004100 */
[----:B------:R-:W-:-:S02]  /*0bc0*/  HADD2.F32 R21, -RZ, R21.H1_H1 ;  /* 0x30000015ff157230 */ /* 0x000fc40000004100 */
[--C-:B------:R-:W-:Y:S02]  /*0bd0*/  HADD2.F32 R55, -RZ, R22.reuse.H0_H0 ;  /* 0x20000016ff377230 */ /* 0x100fe40000004100 */
[----:B------:R-:W-:Y:S02]  /*0be0*/  HADD2.F32 R57, -RZ, R22.H1_H1 ;  /* 0x30000016ff397230 */ /* 0x000fe40000004100 */
[----:B------:R-:W-:Y:S02]  /*0bf0*/  HADD2.F32 R23, -RZ, R23.H1_H1 ;  /* 0x30000017ff177230 */ /* 0x000fe40000004100 */
[-C--:B-1----:R-:W-:Y:S01]  /*0c00*/  FMUL.FTZ R44, R47, R124.reuse ;  /* 0x0000007c2f2c7220 */ /* 0x082fe20000410000 */
[-C--:B------:R-:W-:Y:S01]  /*0c10*/  FMUL.FTZ R45, R49, R124.reuse ;  /* 0x0000007c312d7220 */ /* 0x080fe20000410000 */
[-C--:B------:R-:W-:Y:S01]  /*0c20*/  FMUL.FTZ R46, R51, R124.reuse ;  /* 0x0000007c332e7220 */ /* 0x080fe20000410000 */
[-C--:B------:R-:W-:Y:S01]  /*0c30*/  FMUL.FTZ R47, R21, R124.reuse ;  /* 0x0000007c152f7220 */ /* 0x080fe20000410000 */
[-C--:B------:R-:W-:Y:S01]  /*0c40*/  FMUL.FTZ R48, R55, R124.reuse ;  /* 0x0000007c37307220 */ /* 0x080fe20000410000 */
[-C--:B------:R-:W-:Y:S01]  /*0c50*/  FMUL.FTZ R49, R57, R124.reuse ;  /* 0x0000007c39317220 */ /* 0x080fe20000410000 */
[-C--:B------:R-:W-:Y:S01]  /*0c60*/  FMUL.FTZ R50, R59, R124.reuse ;  /* 0x0000007c3b327220 */ /* 0x080fe20000410000 */
[----:B------:R-:W-:Y:S01]  /*0c70*/  FMUL.FTZ R51, R23, R124 ;  /* 0x0000007c17337220 */ /* 0x000fe20000410000 */
[----:B--2---:R-:W-:Y:S01]  /*0c80*/  @P2 FADD.FTZ R44, R24, R44 ;  /* 0x0000002c182c2221 */ /* 0x004fe20000010000 */
[----:B------:R-:W-:Y:S01]  /*0c90*/  @P2 FADD.FTZ R45, R25, R45 ;  /* 0x0000002d192d2221 */ /* 0x000fe20000010000 */
[----:B------:R-:W-:Y:S01]  /*0ca0*/  @P2 FADD.FTZ R46, R26, R46 ;  /* 0x0000002e1a2e2221 */ /* 0x000fe20000010000 */
[----:B------:R-:W-:Y:S01]  /*0cb0*/  @P2 FADD.FTZ R47, R27, R47 ;  /* 0x0000002f1b2f2221 */ /* 0x000fe20000010000 */
[----:B---3--:R-:W-:Y:S01]  /*0cc0*/  @P2 FADD.FTZ R48, R60, R48 ;  /* 0x000000303c302221 */ /* 0x008fe20000010000 */
[----:B------:R-:W-:Y:S01]  /*0cd0*/  @P2 FADD.FTZ R49, R61, R49 ;  /* 0x000000313d312221 */ /* 0x000fe20000010000 */
[----:B------:R-:W-:Y:S01]  /*0ce0*/  @P2 FADD.FTZ R50, R62, R50 ;  /* 0x000000323e322221 */ /* 0x000fe20000010000 */
[----:B------:R-:W-:Y:S01]  /*0cf0*/  @P2 FADD.FTZ R51, R63, R51 ;  /* 0x000000333f332221 */ /* 0x000fe20000010000 */
[C---:B------:R-:W-:Y:S01]  /*0d00*/  IMAD.WIDE.U32 R20, R120.reuse, 0x10, R64 ;  /* 0x0000001078147825 */ /* 0x040fe200078e0040 */
[----:B------:R-:W-:Y:S04]  /*0d10*/  STG.E.128 desc[UR4][R52.64], R44 ;  /* 0x0000002c34007986 */ /* 0x000fe8000c101d04 */
[----:B------:R0:W-:Y:S04]  /*0d20*/  STG.E.128 desc[UR4][R52.64+0x10], R48 ;  /* 0x0000103034007986 */ /* 0x0001e8000c101d04 */
[----:B------:R-:W0:Y:S01]  /*0d30*/  LDG.E.128 R20, desc[UR4][R20.64] ;  /* 0x0000000414147981 */ /* 0x000e22000c1e1d00 */
[----:B------:R-:W-:-:S02]  /*0d40*/  @P1 LEA.HI.X R55, R120, UR9, RZ, 0x5, P4 ;  /* 0x0000000978371c11 */ /* 0x000fc4000a0f2cff */
        /* <DEDUP_REMOVED lines=10> */
[--C-:B0-----:R-:W-:Y:S02]  /*0df0*/  HADD2.F32 R53, -RZ, R20.reuse.H0_H0 ;  /* 0x20000014ff357230 */ /* 0x101fe40000004100 */
[----:B------:R-:W-:Y:S02]  /*0e00*/  HADD2.F32 R57, -RZ, R20.H1_H1 ;  /* 0x30000014ff397230 */ /* 0x000fe40000004100 */
[----:B------:R-:W-:Y:S02]  /*0e10*/  HADD2.F32 R121, -RZ, R22.H1_H1 ;  /* 0x30000016ff797230 */ /* 0x000fe40000004100 */
[----:B------:R-:W-:-:S02]  /*0e20*/  HADD2.F32 R59, -RZ, R21.H0_H0 ;  /* 0x20000015ff3b7230 */ /* 0x000fc40000004100 */
[----:B------:R-:W-:Y:S02]  /*0e30*/  HADD2.F32 R125, -RZ, R23.H0_H0 ;  /* 0x20000017ff7d7230 */ /* 0x000fe40000004100 */
[-C--:B------:R-:W-:Y:S01]  /*0e40*/  FMUL.FTZ R52, R53, R124.reuse ;  /* 0x0000007c35347220 */ /* 0x080fe20000410000 */
[----:B------:R-:W-:Y:S02]  /*0e50*/  HADD2.F32 R21, -RZ, R21.H1_H1 ;  /* 0x30000015ff157230 */ /* 0x000fe40000004100 */
[----:B------:R-:W-:Y:S02]  /*0e60*/  HADD2.F32 R67, -RZ, R22.H0_H0 ;  /* 0x20000016ff437230 */ /* 0x000fe40000004100 */
[----:B------:R-:W-:Y:S02]  /*0e70*/  HADD2.F32 R23, -RZ, R23.H1_H1 ;  /* 0x30000017ff177230 */ /* 0x000fe40000004100 */
[-C--:B------:R-:W-:Y:S01]  /*0e80*/  FMUL.FTZ R53, R57, R124.reuse ;  /* 0x0000007c39357220 */ /* 0x080fe20000410000 */
[-C--:B------:R-:W-:Y:S01]  /*0e90*/  FMUL.FTZ R57, R121, R124.reuse ;  /* 0x0000007c79397220 */ /* 0x080fe20000410000 */
[-C--:B-1----:R-:W-:Y:S01]  /*0ea0*/  FMUL.FTZ R54, R59, R124.reuse ;  /* 0x0000007c3b367220 */ /* 0x082fe20000410000 */
[----:B------:R-:W-:Y:S01]  /*0eb0*/  IADD3 R121, R122, 0x300, RZ ;  /* 0x000003007a797810 */ /* 0x000fe20007ffe0ff */
[-C--:B------:R-:W-:Y:S01]  /*0ec0*/  FMUL.FTZ R55, R21, R124.reuse ;  /* 0x0000007c15377220 */ /* 0x080fe20000410000 */
[-C--:B------:R-:W-:Y:S01]  /*0ed0*/  FMUL.FTZ R56, R67, R124.reuse ;  /* 0x0000007c43387220 */ /* 0x080fe20000410000 */
[-C--:B------:R-:W-:Y:S01]  /*0ee0*/  FMUL.FTZ R58, R125, R124.reuse ;  /* 0x0000007c7d3a7220 */ /* 0x080fe20000410000 */
[----:B------:R-:W-:Y:S01]  /*0ef0*/  FMUL.FTZ R59, R23, R124 ;  /* 0x0000007c173b7220 */ /* 0x000fe20000410000 */
[----:B------:R-:W-:Y:S01]  /*0f00*/  LEA R20, P4, R120, UR10, 0x5 ;  /* 0x0000000a78147c11 */ /* 0x000fe2000f8828ff */
[----:B--2---:R-:W-:Y:S01]  /*0f10*/  @P2 FADD.FTZ R52, R24, R52 ;  /* 0x0000003418342221 */ /* 0x004fe20000010000 */
[----:B------:R-:W-:Y:S01]  /*0f20*/  @P2 FADD.FTZ R53, R25, R53 ;  /* 0x0000003519352221 */ /* 0x000fe20000010000 */
[----:B------:R-:W-:Y:S01]  /*0f30*/  @P2 FADD.FTZ R54, R26, R54 ;  /* 0x000000361a362221 */ /* 0x000fe20000010000 */
[----:B------:R-:W-:Y:S01]  /*0f40*/  @P2 FADD.FTZ R55, R27, R55 ;  /* 0x000000371b372221 */ /* 0x000fe20000010000 */
[----:B---3--:R-:W-:Y:S01]  /*0f50*/  @P2 FADD.FTZ R56, R60, R56 ;  /* 0x000000383c382221 */ /* 0x008fe20000010000 */
        /* <DEDUP_REMOVED lines=19> */
[----:B------:R1:W4:Y:S01]  /*1090*/  @P1 LDG.E.128 R32, desc[UR4][R22.64+0x10] ;  /* 0x0000100416201981 */ /* 0x000322000c1e1d00 */
[----:B------:R-:W-:Y:S01]  /*10a0*/  UMOV UR6, 0xffffffff ;  /* 0xffffffff00067882 */ /* 0x000fe20000000000 */
[--C-:B--2---:R-:W-:Y:S02]  /*10b0*/  HADD2.F32 R125, -RZ, R65.reuse.H0_H0 ;  /* 0x20000041ff7d7230 */ /* 0x104fe40000004100 */
[----:B-1----:R-:W-:Y:S01]  /*10c0*/  HADD2.F32 R23, -RZ, R65.H1_H1 ;  /* 0x30000041ff177230 */ /* 0x002fe20000004100 */
[----:B---3--:R-:W-:Y:S02]  /*10d0*/  @P1 MOV R26, R30 ;  /* 0x0000001e001a1202 */ /* 0x008fe40000000f00 */
[-C--:B------:R-:W-:Y:S01]  /*10e0*/  FMUL.FTZ R22, R125, R124.reuse ;  /* 0x0000007c7d167220 */ /* 0x080fe20000410000 */
[----:B------:R-:W-:Y:S01]  /*10f0*/  @P1 MOV R27, R31 ;  /* 0x0000001f001b1202 */ /* 0x000fe20000000f00 */
[----:B------:R-:W-:Y:S02]  /*1100*/  FMUL.FTZ R23, R23, R124 ;  /* 0x0000007c17177220 */ /* 0x000fe40000410000 */
[----:B------:R-:W-:Y:S01]  /*1110*/  @P2 FADD.FTZ R22, R22, R26 ;  /* 0x0000001a16162221 */ /* 0x000fe20000010000 */
[----:B------:R-:W-:Y:S01]  /*1120*/  FADD.FTZ R26, RZ, R36 ;  /* 0x00000024ff1a7221 */ /* 0x000fe20000010000 */
[----:B------:R-:W-:-:S03]  /*1130*/  @P2 FADD.FTZ R23, R23, R27 ;  /* 0x0000001b17172221 */ /* 0x000fc60000010000 */
[----:B------:R-:W-:Y:S01]  /*1140*/  FADD.FTZ R27, R37, R26 ;  /* 0x0000001a251b7221 */ /* 0x000fe20000010000 */
[----:B0-----:R-:W-:-:S03]  /*1150*/  HADD2.F32 R21, -RZ, R64.H0_H0 ;  /* 0x20000040ff157230 */ /* 0x001fc60000004100 */
[----:B------:R-:W-:Y:S02]  /*1160*/  FADD.FTZ R26, R38, R27 ;  /* 0x0000001b261a7221 */ /* 0x000fe40000010000 */
[----:B------:R-:W-:Y:S02]  /*1170*/  FMUL.FTZ R20, R21, R124 ;  /* 0x0000007c15147220 */ /* 0x000fe40000410000 */
[----:B------:R-:W-:Y:S01]  /*1180*/  FADD.FTZ R27, R39, R26 ;  /* 0x0000001a271b7221 */ /* 0x000fe20000010000 */
[----:B------:R-:W-:-:S03]  /*1190*/  HADD2.F32 R21, -RZ, R64.H1_H1 ;  /* 0x30000040ff157230 */ /* 0x000fc60000004100 */
[----:B------:R-:W-:Y:S01]  /*11a0*/  FADD.FTZ R26, R40, R27 ;  /* 0x0000001b281a7221 */ /* 0x000fe20000010000 */
[----:B------:R-:W-:Y:S01]  /*11b0*/  @P1 MOV R25, R29 ;  /* 0x0000001d00191202 */ /* 0x000fe20000000f00 */
[----:B------:R-:W-:Y:S02]  /*11c0*/  FMUL.FTZ R21, R21, R124 ;  /* 0x0000007c15157220 */ /* 0x000fe40000410000 */
[----:B------:R-:W-:Y:S01]  /*11d0*/  FADD.FTZ R27, R41, R26 ;  /* 0x0000001a291b7221 */ /* 0x000fe20000010000 */
[----:B------:R-:W-:Y:S01]  /*11e0*/  @P1 MOV R24, R28 ;  /* 0x0000001c00181202 */ /* 0x000fe20000000f00 */
[----:B------:R-:W-:Y:S01]  /*11f0*/  @P2 FADD.FTZ R21, R21, R25 ;  /* 0x0000001915152221 */ /* 0x000fe20000010000 */
[----:B------:R-:W-:Y:S02]  /*1200*/  HADD2.F32 R125, -RZ, R67.H0_H0 ;  /* 0x20000043ff7d7230 */ /* 0x000fe40000004100 */
[----:B------:R-:W-:Y:S01]  /*1210*/  FADD.FTZ R26, R42, R27 ;  /* 0x0000001b2a1a7221 */ /* 0x000fe20000010000 */
[----:B------:R-:W-:-:S02]  /*1220*/  HADD2.F32 R25, -RZ, R66.H0_H0 ;  /* 0x20000042ff197230 */ /* 0x000fc40000004100 */
[----:B------:R-:W-:Y:S02]  /*1230*/  HADD2.F32 R65, -RZ, R66.H1_H1 ;  /* 0x30000042ff417230 */ /* 0x000fe40000004100 */
[----:B------:R-:W-:Y:S02]  /*1240*/  HADD2.F32 R67, -RZ, R67.H1_H1 ;  /* 0x30000043ff437230 */ /* 0x000fe40000004100 */
[----:B------:R-:W-:Y:S01]  /*1250*/  FADD.FTZ R27, R43, R26 ;  /* 0x0000001a2b1b7221 */ /* 0x000fe20000010000 */
[----:B------:R-:W-:Y:S01]  /*1260*/  @P2 FADD.FTZ R20, R20, R24 ;  /* 0x0000001814142221 */ /* 0x000fe20000010000 */
[----:B----4-:R-:W-:Y:S01]  /*1270*/  @P1 MOV R60, R32 ;  /* 0x00000020003c1202 */ /* 0x010fe20000000f00 */
[-C--:B------:R-:W-:Y:S01]  /*1280*/  FMUL.FTZ R64, R25, R124.reuse ;  /* 0x0000007c19407220 */ /* 0x080fe20000410000 */
[----:B------:R-:W-:Y:S01]  /*1290*/  @P1 MOV R61, R33 ;  /* 0x00000021003d1202 */ /* 0x000fe20000000f00 */
[----:B------:R-:W-:Y:S01]  /*12a0*/  FMUL.FTZ R65, R65, R124 ;  /* 0x0000007c41417220 */ /* 0x000fe20000410000 */
[----:B------:R-:W-:Y:S01]  /*12b0*/  @P1 MOV R62, R34 ;  /* 0x00000022003e1202 */ /* 0x000fe20000000f00 */
[-C--:B------:R-:W-:Y:S01]  /*12c0*/  FMUL.FTZ R66, R125, R124.reuse ;  /* 0x0000007c7d427220 */ /* 0x080fe20000410000 */
[----:B------:R-:W-:Y:S01]  /*12d0*/  @P1 MOV R63, R35 ;  /* 0x00000023003f1202 */ /* 0x000fe20000000f00 */
[----:B------:R-:W-:Y:S01]  /*12e0*/  FMUL.FTZ R67, R67, R124 ;  /* 0x0000007c43437220 */ /* 0x000fe20000410000 */
[----:B------:R-:W-:Y:S01]  /*12f0*/  LEA R24, P1, R121, UR10, 0x5 ;  /* 0x0000000a79187c11 */ /* 0x000fe2000f8228ff */
[----:B------:R-:W-:Y:S01]  /*1300*/  FADD.FTZ R26, R44, R27 ;  /* 0x0000001b2c1a7221 */ /* 0x000fe20000010000 */
        /* <DEDUP_REMOVED lines=28> */
[----:B------:R-:W-:-:S03]  /*14d0*/  LOP3.LUT P1, RZ, R123, 0xff, RZ, 0xc0, !PT ;  /* 0x000000ff7bff7812 */ /* 0x000fc6000782c0ff */
        /* <DEDUP_REMOVED lines=89> */
.L_x_18378:
        /* <DEDUP_REMOVED lines=14> */
[----:B------:R-:W-:Y:S01]  /*1b50*/  @!P2 STS.64 [R60], R24 ;  /* 0x000000183c00a388 */ /* 0x000fe20000000a00 */
[----:B------:R-:W-:Y:S02]  /*1b60*/  @!P4 LEA R62, R26, R27, 0x3 ;  /* 0x0000001b1a3ec211 */ /* 0x000fe400078e18ff */
[----:B------:R-:W-:Y:S02]  /*1b70*/  CS2R R26, SRZ ;  /* 0x00000000001a7805 */ /* 0x000fe4000001ff00 */
[----:B------:R-:W-:Y:S01]  /*1b80*/  @!P4 MOV R61, 0x400 ;  /* 0x00000400003dc802 */ /* 0x000fe20000000f00 */
[----:B------:R-:W-:Y:S01]  /*1b90*/  BAR.SYNC.DEFER_BLOCKING 0x0 ;  /* 0x0000000000007b1d */ /* 0x000fe20000010000 */
[----:B------:R-:W-:Y:S02]  /*1ba0*/  LOP3.LUT P2, RZ, R115, 0x1f, R0, 0xf8, !PT ;  /* 0x0000001f73ff7812 */ /* 0x000fe4000784f800 */
[----:B------:R-:W-:-:S03]  /*1bb0*/  I2FP.F32.S32 R123, R61 ;  /* 0x0000003d007b7245 */ /* 0x000fc60000201400 */
[----:B------:R-:W1:Y:S04]  /*1bc0*/  SHFL.DOWN PT, R24, R61, 0x4, 0x1f ;  /* 0x08801f003d187f89 */ /* 0x000e6800000e0000 */
[----:B------:R-:W2:Y:S01]  /*1bd0*/  @!P4 LDS.64 R26, [R62] ;  /* 0x000000003e1ac984 */ /* 0x000ea20000000a00 */
[----:B-1----:R-:W-:Y:S02]  /*1be0*/  I2FP.F32.S32 R25, R24 ;  /* 0x0000001800197245 */ /* 0x002fe40000201400 */
[----:B------:R-:W-:Y:S01]  /*1bf0*/  IADD3 R24, R24, R61, RZ ;  /* 0x0000003d18187210 */ /* 0x000fe20007ffe0ff */
[----:B--2---:R-:W1:Y:S04]  /*1c00*/  SHFL.DOWN PT, R60, R26, 0x4, 0x1f ;  /* 0x08801f001a3c7f89 */ /* 0x004e6800000e0000 */
[----:B------:R-:W2:Y:S01]  /*1c10*/  SHFL.DOWN PT, R62, R27, 0x4, 0x1f ;  /* 0x08801f001b3e7f89 */ /* 0x000ea200000e0000 */
[C---:B-1----:R-:W-:Y:S01]  /*1c20*/  FADD.FTZ R63, -R60.reuse, R26 ;  /* 0x0000001a3c3f7221 */ /* 0x042fe20000010100 */
[----:B------:R-:W-:-:S03]  /*1c30*/  FMUL.FTZ R60, R60, R25 ;  /* 0x000000193c3c7220 */ /* 0x000fc60000410000 */
[----:B------:R-:W-:Y:S01]  /*1c40*/  FMUL.FTZ R63, R63, R63 ;  /* 0x0000003f3f3f7220 */ /* 0x000fe20000410000 */
[----:B------:R-:W-:Y:S01]  /*1c50*/  FFMA.FTZ R60, R123, R26, R60 ;  /* 0x0000001a7b3c7223 */ /* 0x000fe2000001003c */
[----:B--2---:R-:W-:Y:S02]  /*1c60*/  FADD.FTZ R26, R62, R27 ;  /* 0x0000001b3e1a7221 */ /* 0x004fe40000010000 */
[----:B------:R-:W-:-:S04]  /*1c70*/  FMUL.FTZ R124, R63, R123 ;  /* 0x0000007b3f7c7220 */ /* 0x000fc80000410000 */
[----:B------:R-:W-:Y:S01]  /*1c80*/  FMUL.FTZ R124, R124, R25 ;  /* 0x000000197c7c7220 */ /* 0x000fe20000410000 */
[----:B------:R-:W-:-:S04]  /*1c90*/  I2FP.F32.S32 R25, R24 ;  /* 0x0000001800197245 */ /* 0x000fc80000201400 */
[----:B------:R-:W1:Y:S02]  /*1ca0*/  MUFU.RCP R61, R25 ;  /* 0x00000019003d7308 */ /* 0x000e640000001000 */
[C---:B-1----:R-:W-:Y:S01]  /*1cb0*/  FMUL.FTZ R62, R61.reuse, R60 ;  /* 0x0000003c3d3e7220 */ /* 0x042fe20000410000 */
[----:B------:R-:W-:Y:S02]  /*1cc0*/  FFMA.FTZ R26, R61, R124, R26 ;  /* 0x0000007c3d1a7223 */ /* 0x000fe4000001001a */
[----:B------:R-:W1:Y:S04]  /*1cd0*/  SHFL.DOWN PT, R61, R24, 0x2, 0x1f ;  /* 0x08401f00183d7f89 */ /* 0x000e6800000e0000 */
[----:B------:R-:W2:Y:S01]  /*1ce0*/  SHFL.DOWN PT, R63, R62, 0x2, 0x1f ;  /* 0x08401f003e3f7f89 */ /* 0x000ea200000e0000 */
[----:B-1----:R-:W-:-:S02]  /*1cf0*/  IADD3 R60, R24, R61, RZ ;  /* 0x0000003d183c7210 */ /* 0x002fc40007ffe0ff */
[----:B------:R-:W-:Y:S01]  /*1d00*/  I2FP.F32.S32 R61, R61 ;  /* 0x0000003d003d7245 */ /* 0x000fe20000201400 */
[----:B--2---:R-:W-:Y:S01]  /*1d10*/  FADD.FTZ R27, R62, -R63 ;  /* 0x8000003f3e1b7221 */ /* 0x004fe20000010000 */
[----:B------:R-:W-:-:S03]  /*1d20*/  I2FP.F32.S32 R24, R60 ;  /* 0x0000003c00187245 */ /* 0x000fc60000201400 */
[----:B------:R-:W-:Y:S01]  /*1d30*/  FMUL.FTZ R63, R63, R61 ;  /* 0x0000003d3f3f7220 */ /* 0x000fe20000410000 */
[----:B------:R-:W-:-:S03]  /*1d40*/  FMUL.FTZ R124, R27, R27 ;  /* 0x0000001b1b7c7220 */ /* 0x000fc60000410000 */
[C---:B------:R-:W-:Y:S01]  /*1d50*/  FFMA.FTZ R27, R25.reuse, R62, R63 ;  /* 0x0000003e191b7223 */ /* 0x040fe2000001003f */
[----:B------:R-:W-:Y:S01]  /*1d60*/  FMUL.FTZ R124, R25, R124 ;  /* 0x0000007c197c7220 */ /* 0x000fe20000410000 */
[----:B------:R-:W1:Y:S01]  /*1d70*/  MUFU.RCP R62, R24 ;  /* 0x00000018003e7308 */ /* 0x000e620000001000 */
[----:B------:R-:W2:Y:S02]  /*1d80*/  SHFL.DOWN PT, R25, R26, 0x2, 0x1f ;  /* 0x08401f001a197f89 */ /* 0x000ea400000e0000 */
[----:B------:R-:W-:Y:S02]  /*1d90*/  FMUL.FTZ R124, R124, R61 ;  /* 0x0000003d7c7c7220 */ /* 0x000fe40000410000 */
[----:B------:R-:W3:Y:S01]  /*1da0*/  SHFL.DOWN PT, R61, R60, 0x1, 0x1f ;  /* 0x08201f003c3d7f89 */ /* 0x000ee200000e0000 */
[----:B-1----:R-:W-:Y:S01]  /*1db0*/  FMUL.FTZ R63, R62, R27 ;  /* 0x0000001b3e3f7220 */ /* 0x002fe20000410000 */
[----:B--2---:R-:W-:-:S04]  /*1dc0*/  FADD.FTZ R25, R26, R25 ;  /* 0x000000191a197221 */ /* 0x004fc80000010000 */
[----:B------:R-:W-:Y:S01]  /*1dd0*/  FFMA.FTZ R25, R62, R124, R25 ;  /* 0x0000007c3e197223 */ /* 0x000fe20000010019 */
[-C--:B---3--:R-:W-:Y:S01]  /*1de0*/  I2FP.F32.S32 R27, R61.reuse ;  /* 0x0000003d001b7245 */ /* 0x088fe20000201400 */
[----:B------:R-:W0:Y:S01]  /*1df0*/  SHFL.DOWN PT, R62, R63, 0x1, 0x1f ;  /* 0x08201f003f3e7f89 */ /* 0x000e2200000e0000 */
[----:B------:R-:W-:Y:S02]  /*1e00*/  IADD3 R61, R60, R61, RZ ;  /* 0x0000003d3c3d7210 */ /* 0x000fe40007ffe0ff */
[----:B------:R-:W1:Y:S02]  /*1e10*/  LDC R60, c[0x0][0x2d8] ;  /* 0x0000b600ff3c7b82 */ /* 0x000e640000000800 */
[----:B------:R-:W-:-:S06]  /*1e20*/  I2FP.F32.S32 R61, R61 ;  /* 0x0000003d003d7245 */ /* 0x000fcc0000201400 */
[----:B------:R-:W2:Y:S01]  /*1e30*/  MUFU.RCP R61, R61 ;  /* 0x0000003d003d7308 */ /* 0x000ea20000001000 */
[----:B0-----:R-:W-:Y:S01]  /*1e40*/  FMUL.FTZ R125, R62, R27 ;  /* 0x0000001b3e7d7220 */ /* 0x001fe20000410000 */
[----:B------:R-:W-:Y:S02]  /*1e50*/  FADD.FTZ R123, R63, -R62 ;  /* 0x8000003e3f7b7221 */ /* 0x000fe40000010000 */
[----:B------:R-:W0:Y:S01]  /*1e60*/  SHFL.DOWN PT, R62, R25, 0x1, 0x1f ;  /* 0x08201f00193e7f89 */ /* 0x000e2200000e0000 */
[----:B------:R-:W-:Y:S01]  /*1e70*/  FFMA.FTZ R26, R24, R63, R125 ;  /* 0x0000003f181a7223 */ /* 0x000fe2000001007d */
[----:B------:R-:W-:-:S03]  /*1e80*/  FMUL.FTZ R123, R123, R123 ;  /* 0x0000007b7b7b7220 */ /* 0x000fc60000410000 */
[----:B--2---:R-:W-:Y:S01]  /*1e90*/  FMUL.FTZ R124, R61, R26 ;  /* 0x0000001a3d7c7220 */ /* 0x004fe20000410000 */
[----:B------:R-:W-:-:S04]  /*1ea0*/  FMUL.FTZ R24, R24, R123 ;  /* 0x0000007b18187220 */ /* 0x000fc80000410000 */
[----:B------:R-:W-:Y:S01]  /*1eb0*/  FMUL.FTZ R24, R24, R27 ;  /* 0x0000001b18187220 */ /* 0x000fe20000410000 */
[----:B------:R-:W2:Y:S01]  /*1ec0*/  SHFL.IDX PT, R124, R124, RZ, 0x1f ;  /* 0x00001fff7c7c7589 */ /* 0x000ea200000e0000 */
[----:B0-----:R-:W-:-:S04]  /*1ed0*/  FADD.FTZ R62, R25, R62 ;  /* 0x0000003e193e7221 */ /* 0x001fc80000010000 */
[----:B------:R-:W-:-:S05]  /*1ee0*/  FFMA.FTZ R62, R61, R24, R62 ;  /* 0x000000183d3e7223 */ /* 0x000fca000001003e */
[----:B------:R0:W1:Y:S01]  /*1ef0*/  SHFL.IDX PT, R27, R62, RZ, 0x1f ;  /* 0x00001fff3e1b7589 */ /* 0x00006200000e0000 */
[----:B--2---:R-:W-:-:S05]  /*1f00*/  FMUL.FTZ R24, R124, R124 ;  /* 0x0000007c7c187220 */ /* 0x004fca0000410000 */
[----:B------:R-:W-:Y:S02]  /*1f10*/  FSEL R61, R24, RZ, P3 ;  /* 0x000000ff183d7208 */ /* 0x000fe40001800000 */
[----:B------:R-:W2:Y:S01]  /*1f20*/  @!P2 LDC.64 R24, c[0x0][0x258] ;  /* 0x00009600ff18ab82 */ /* 0x000ea20000000a00 */
[----:B0-----:R-:W-:-:S05]  /*1f30*/  FSEL R62, R124, RZ, !P3 ;  /* 0x000000ff7c3e7208 */ /* 0x001fca0005800000 */
        /* <DEDUP_REMOVED lines=9> */
[----:B-1----:R-:W-:Y:S01]  /*1fd0*/  FFMA.FTZ R60, R27, UR12, R60 ;  /* 0x0000000c1b3c7c23 */ /* 0x002fe2000801003c */
[--C-:B------:R-:W-:Y:S01]  /*1fe0*/  FADD.FTZ R40, R22, -R62.reuse ;  /* 0x8000003e16287221 */ /* 0x100fe20000010000 */
[----:B------:R-:W0:Y:S01]  /*1ff0*/  @!P2 LDC.64 R26, c[0x0][0x250] ;  /* 0x00009400ff1aab82 */ /* 0x000e220000000a00 */
[--C-:B------:R-:W-:Y:S01]  /*2000*/  FADD.FTZ R49, R49, -R62.reuse ;  /* 0x8000003e31317221 */ /* 0x100fe20000010000 */
[----:B------:R-:W-:Y:S01]  /*2010*/  FADD.FTZ R60, R60, R61 ;  /* 0x0000003d3c3c7221 */ /* 0x000fe20000010000 */
[--C-:B------:R-:W-:Y:S01]  /*2020*/  FADD.FTZ R61, R36, -R62.reuse ;  /* 0x8000003e243d7221 */ /* 0x100fe20000010000 */
[--C-:B------:R-:W-:Y:S01]  /*2030*/  FADD.FTZ R36, R20, -R62.reuse ;  /* 0x8000003e14247221 */ /* 0x100fe20000010000 */
[--C-:B------:R-:W-:Y:S01]  /*2040*/  FADD.FTZ R45, R45, -R62.reuse ;  /* 0x8000003e2d2d7221 */ /* 0x100fe20000010000 */
[----:B------:R-:W-:Y:S01]  /*2050*/  FADD.FTZ R50, R50, -R62 ;  /* 0x8000003e32327221 */ /* 0x000fe20000010000 */
[----:B--2---:R-:W-:Y:S01]  /*2060*/  @!P2 IMAD.WIDE R24, R117, 0x4, R24 ;  /* 0x000000047518a825 */ /* 0x004fe200078e0218 */
[----:B------:R-:W1:Y:S03]  /*2070*/  MUFU.RSQ R60, R60 ;  /* 0x0000003c003c7308 */ /* 0x000e660000001400 */
        /* <DEDUP_REMOVED lines=13> */
[C---:B-1----:R-:W-:Y:S01]  /*2150*/  FMUL.FTZ R21, R60.reuse, R42 ;  /* 0x0000002a3c157220 */ /* 0x042fe20000410000 */
[C---:B------:R-:W-:Y:S01]  /*2160*/  FMUL.FTZ R61, R60.reuse, R61 ;  /* 0x0000003d3c3d7220 */ /* 0x040fe20000410000 */
[C---:B------:R-:W-:Y:S01]  /*2170*/  FMUL.FTZ R123, R60.reuse, R123 ;  /* 0x0000007b3c7b7220 */ /* 0x040fe20000410000 */
[C---:B------:R-:W-:Y:S01]  /*2180*/  FMUL.FTZ R125, R60.reuse, R125 ;  /* 0x0000007d3c7d7220 */ /* 0x040fe20000410000 */
[----:B------:R0:W-:Y:S01]  /*2190*/  @!P2 STG.E desc[UR4][R26.64], R124 ;  /* 0x0000007c1a00a986 */ /* 0x0001e2000c101904 */
[----:B------:R-:W-:Y:S01]  /*21a0*/  FFMA.FTZ R21, R21, R89, R8 ;  /* 0x0000005915157223 */ /* 0x000fe20000010008 */
[----:B------:R-:W-:Y:S01]  /*21b0*/  FMUL.FTZ R63, R60, R63 ;  /* 0x0000003f3c3f7220 */ /* 0x000fe20000410000 */
[----:B------:R-:W-:Y:S01]  /*21c0*/  FFMA.FTZ R20, R61, R85, R2 ;  /* 0x000000553d147223 */ /* 0x000fe20000010002 */
[----:B------:R1:W-:Y:S01]  /*21d0*/  @!P2 STG.E desc[UR4][R24.64], R60 ;  /* 0x0000003c1800a986 */ /* 0x0003e2000c101904 */
[----:B------:R-:W-:Y:S01]  /*21e0*/  FFMA.FTZ R22, R83, R123, R6 ;  /* 0x0000007b53167223 */ /* 0x000fe20000010006 */
[----:B------:R-:W-:Y:S01]  /*21f0*/  FFMA.FTZ R125, R82, R125, R7 ;  /* 0x0000007d527d7223 */ /* 0x000fe20000010007 */
[C---:B------:R-:W-:Y:S01]  /*2200*/  FMUL.FTZ R41, R60.reuse, R41 ;  /* 0x000000293c297220 */ /* 0x040fe20000410000 */
[C---:B------:R-:W-:Y:S01]  /*2210*/  FMUL.FTZ R42, R60.reuse, R47 ;  /* 0x0000002f3c2a7220 */ /* 0x040fe20000410000 */
[----:B------:R-:W-:Y:S01]  /*2220*/  FMUL.FTZ R46, R60, R49 ;  /* 0x000000313c2e7220 */ /* 0x000fe20000410000 */
[--C-:B------:R-:W-:Y:S01]  /*2230*/  FADD.FTZ R123, R66, -R62.reuse ;  /* 0x8000003e427b7221 */ /* 0x100fe20000010000 */
[----:B------:R-:W-:Y:S01]  /*2240*/  F2FP.F16.F32.PACK_AB R22, R125, R22 ;  /* 0x000000167d16723e */ /* 0x000fe200000000ff */
[--C-:B0-----:R-:W-:Y:S01]  /*2250*/  FADD.FTZ R26, R43, -R62.reuse ;  /* 0x8000003e2b1a7221 */ /* 0x101fe20000010000 */
[--C-:B------:R-:W-:Y:S01]  /*2260*/  FADD.FTZ R27, R44, -R62.reuse ;  /* 0x8000003e2c1b7221 */ /* 0x100fe20000010000 */
[--C-:B------:R-:W-:Y:S01]  /*2270*/  FADD.FTZ R44, R23, -R62.reuse ;  /* 0x8000003e172c7221 */ /* 0x100fe20000010000 */
[----:B------:R-:W-:Y:S01]  /*2280*/  FADD.FTZ R43, R48, -R62 ;  /* 0x8000003e302b7221 */ /* 0x000fe20000010000 */
[C---:B------:R-:W-:Y:S01]  /*2290*/  FMUL.FTZ R26, R60.reuse, R26 ;  /* 0x0000001a3c1a7220 */ /* 0x040fe20000410000 */
[C---:B-1----:R-:W-:Y:S01]  /*22a0*/  FMUL.FTZ R24, R60.reuse, R37 ;  /* 0x000000253c187220 */ /* 0x042fe20000410000 */
[----:B------:R-:W-:Y:S01]  /*22b0*/  FFMA.FTZ R41, R41, R109, R12 ;  /* 0x0000006d29297223 */ /* 0x000fe2000001000c */
[----:B------:R-:W-:Y:S01]  /*22c0*/  FMUL.FTZ R43, R60, R43 ;  /* 0x0000002b3c2b7220 */ /* 0x000fe20000410000 */
[----:B------:R-:W-:Y:S01]  /*22d0*/  FFMA.FTZ R26, R26, R88, R9 ;  /* 0x000000581a1a7223 */ /* 0x000fe20000010009 */
[----:B------:R-:W-:Y:S01]  /*22e0*/  FFMA.FTZ R25, R24, R84, R3 ;  /* 0x0000005418197223 */ /* 0x000fe20000010003 */
[----:B------:R-:W-:Y:S01]  /*22f0*/  LEA R24, P2, R122, UR14, 0x4 ;  /* 0x0000000e7a187c11 */ /* 0x000fe2000f8420ff */
[----:B------:R-:W-:Y:S01]  /*2300*/  FFMA.FTZ R42, R42, R108, R13 ;  /* 0x0000006c2a2a7223 */ /* 0x000fe2000001000d */
[----:B------:R-:W-:Y:S01]  /*2310*/  FMUL.FTZ R27, R60, R27 ;  /* 0x0000001b3c1b7220 */ /* 0x000fe20000410000 */
[----:B------:R-:W-:Y:S01]  /*2320*/  F2FP.F16.F32.PACK_AB R23, R26, R21 ;  /* 0x000000151a17723e */ /* 0x000fe200000000ff */
[C---:B------:R-:W-:Y:S01]  /*2330*/  FMUL.FTZ R26, R60.reuse, R39 ;  /* 0x000000273c1a7220 */ /* 0x040fe20000410000 */
[----:B------:R-:W-:Y:S01]  /*2340*/  FFMA.FTZ R21, R63, R87, R4 ;  /* 0x000000573f157223 */ /* 0x000fe20000010004 */
[----:B------:R-:W-:Y:S01]  /*2350*/  F2FP.F16.F32.PACK_AB R20, R25, R20 ;  /* 0x000000141914723e */ /* 0x000fe200000000ff */
[----:B------:R-:W-:Y:S01]  /*2360*/  FMUL.FTZ R39, R60, R50 ;  /* 0x000000323c277220 */ /* 0x000fe20000410000 */
[----:B------:R-:W-:Y:S01]  /*2370*/  FFMA.FTZ R26, R26, R86, R5 ;  /* 0x000000561a1a7223 */ /* 0x000fe20000010005 */
[----:B------:R-:W-:Y:S01]  /*2380*/  LEA.HI.X R25, R122, UR15, RZ, 0x4, P2 ;  /* 0x0000000f7a197c11 */ /* 0x000fe200090f24ff */
[C---:B------:R-:W-:Y:S01]  /*2390*/  FMUL.FTZ R48, R60.reuse, R51 ;  /* 0x000000333c307220 */ /* 0x040fe20000410000 */
[C---:B------:R-:W-:Y:S01]  /*23a0*/  FMUL.FTZ R54, R60.reuse, R54 ;  /* 0x000000363c367220 */ /* 0x040fe20000410000 */
[----:B------:R-:W-:Y:S01]  /*23b0*/  FMUL.FTZ R55, R60, R55 ;  /* 0x000000373c377220 */ /* 0x000fe20000410000 */
[----:B------:R-:W-:Y:S01]  /*23c0*/  F2FP.F16.F32.PACK_AB R21, R26, R21 ;  /* 0x000000151a15723e */ /* 0x000fe200000000ff */
        /* <DEDUP_REMOVED lines=44> */
[----:B------:R-:W-:-:S02]  /*2690*/  LEA R42, P4, R120, UR14, 0x4 ;  /* 0x0000000e782a7c11 */ /* 0x000fc4000f8820ff */
[----:B------:R-:W-:Y:S02]  /*26a0*/  LEA R40, P5, R121, UR14, 0x4 ;  /* 0x0000000e79287c11 */ /* 0x000fe4000f8a20ff */
[----:B------:R-:W-:Y:S02]  /*26b0*/  LEA.HI.X R45, R119, UR15, RZ, 0x4, P2 ;  /* 0x0000000f772d7c11 */ /* 0x000fe400090f24ff */
[----:B------:R-:W-:Y:S02]  /*26c0*/  F2FP.F16.F32.PACK_AB R37, R46, R43 ;  /* 0x0000002b2e25723e */ /* 0x000fe400000000ff */
[----:B------:R-:W-:Y:S01]  /*26d0*/  F2FP.F16.F32.PACK_AB R27, R50, R47 ;  /* 0x0000002f321b723e */ /* 0x000fe200000000ff */
[----:B------:R0:W-:Y:S01]  /*26e0*/  STG.E.128 desc[UR4][R44.64], R20 ;  /* 0x000000142c007986 */ /* 0x0001e2000c101d04 */
[----:B------:R-:W-:Y:S02]  /*26f0*/  F2FP.F16.F32.PACK_AB R26, R57, R26 ;  /* 0x0000001a391a723e */ /* 0x000fe400000000ff */
[----:B------:R-:W-:-:S02]  /*2700*/  F2FP.F16.F32.PACK_AB R24, R53, R24 ;  /* 0x000000183518723e */ /* 0x000fc400000000ff */
[----:B------:R-:W-:Y:S02]  /*2710*/  F2FP.F16.F32.PACK_AB R39, R39, R38 ;  /* 0x000000262727723e */ /* 0x000fe400000000ff */
[----:B------:R-:W-:Y:S02]  /*2720*/  LEA.HI.X R43, R120, UR15, RZ, 0x4, P4 ;  /* 0x0000000f782b7c11 */ /* 0x000fe4000a0f24ff */
[----:B------:R-:W-:Y:S02]  /*2730*/  F2FP.F16.F32.PACK_AB R36, R41, R36 ;  /* 0x000000242924723e */ /* 0x000fe400000000ff */
[----:B------:R-:W-:Y:S01]  /*2740*/  F2FP.F16.F32.PACK_AB R38, R65, R64 ;  /* 0x000000404126723e */ /* 0x000fe200000000ff */
[----:B------:R0:W-:Y:S01]  /*2750*/  STG.E.128 desc[UR4][R42.64], R24 ;  /* 0x000000182a007986 */ /* 0x0001e2000c101d04 */
[----:B------:R-:W-:Y:S02]  /*2760*/  LEA.HI.X R41, R121, UR15, RZ, 0x4, P5 ;  /* 0x0000000f79297c11 */ /* 0x000fe4000a8f24ff */
[----:B------:R-:W-:-:S02]  /*2770*/  IADD3 R117, R117, UR16, RZ ;  /* 0x0000001075757c10 */ /* 0x000fc4000fffe0ff */
[----:B------:R-:W-:Y:S01]  /*2780*/  SEL R123, RZ, 0x1, P1 ;  /* 0x00000001ff7b7807 */ /* 0x000fe20000800000 */
[----:B------:R0:W-:Y:S01]  /*2790*/  STG.E.128 desc[UR4][R40.64], R36 ;  /* 0x0000002428007986 */ /* 0x0001e2000c101d04 */
[----:B------:R-:W-:-:S13]  /*27a0*/  ISETP.GE.AND P2, PT, R117, UR17, PT ;  /* 0x0000001175007c0c */ /* 0x000fda000bf46270 */
[----:B------:R-:W-:Y:S05]  /*27b0*/  @!P2 BRA `(.L_x_18367) ;  /* 0xffffffdc00dca947 */ /* 0x000fea000383ffff */
[----:B------:R-:W-:Y:S05]  /*27c0*/  EXIT ;  /* 0x000000000000794d */ /* 0x000fea0003800000 */
.L_x_18366:
[----:B------:R-:W-:Y:S01]  /*27d0*/  HFMA2.MMA R61, -RZ, RZ, 0, 5.9604644775390625e-08 ;  /* 0x00000001ff3d7435 */ /* 0x000fe200000001ff */
[----:B------:R-:W-:Y:S02]  /*27e0*/  MOV R60, 0x1f ;  /* 0x0000001f003c7802 */ /* 0x000fe40000000f00 */
[----:B------:R-:W-:-:S08]  /*27f0*/  MOV R27, 0xffffffff ;  /* 0xffffffff001b7802 */ /* 0x000fd00000000f00 */
[----:B------:R-:W-:Y:S05]  /*2800*/  WARPSYNC.COLLECTIVE R27, `(.L_x_18368) ;  /* 0x000000001b087348 */ /* 0x000fea0003c00000 */
[----:B------:R0:W1:Y:S02]  /*2810*/  SHFL.BFLY P2, R25, R62, R61, R60 ;  /* 0x0c00003d3e197389 */ /* 0x000064000004003c */
[----:B01----:R-:W-:Y:S01]  /*2820*/  ENDCOLLECTIVE ;  /* 0x000000000000791b */ /* 0x003fe20003800000 */
.L_x_18368:
[----:B------:R-:W-:Y:S01]  /*2830*/  HFMA2.MMA R61, -RZ, RZ, 0, 1.1920928955078125e-07 ;  /* 0x00000002ff3d7435 */ /* 0x000fe200000001ff */
[----:B------:R-:W-:-:S05]  /*2840*/  FADD.FTZ R63, R62, R25 ;  /* 0x000000193e3f7221 */ /* 0x000fca0000010000 */
[----:B------:R-:W-:-:S07]  /*2850*/  MOV R62, R63 ;  /* 0x0000003f003e7202 */ /* 0x000fce0000000f00 */
[----:B------:R-:W-:Y:S05]  /*2860*/  WARPSYNC.COLLECTIVE R27, `(.L_x_18369) ;  /* 0x000000001b087348 */ /* 0x000fea0003c00000 */
[----:B------:R0:W1:Y:S02]  /*2870*/  SHFL.BFLY P2, R25, R62, R61, R60 ;  /* 0x0c00003d3e197389 */ /* 0x000064000004003c */
[----:B01----:R-:W-:Y:S01]  /*2880*/  ENDCOLLECTIVE ;  /* 0x000000000000791b */ /* 0x003fe20003800000 */
.L_x_18369:
[----:B------:R-:W-:Y:S01]  /*2890*/  HFMA2.MMA R61, -RZ, RZ, 0, 2.384185791015625e-07 ;  /* 0x00000004ff3d7435 */ /* 0x000fe200000001ff */
[----:B------:R-:W-:-:S05]  /*28a0*/  FADD.FTZ R123, R63, R25 ;  /* 0x000000193f7b7221 */ /* 0x000fca0000010000 */
[----:B------:R-:W-:-:S07]  /*28b0*/  MOV R62, R123 ;  /* 0x0000007b003e7202 */ /* 0x000fce0000000f00 */
[----:B------:R-:W-:Y:S05]  /*28c0*/  WARPSYNC.COLLECTIVE R27, `(.L_x_18370) ;  /* 0x000000001b087348 */ /* 0x000fea0003c00000 */
[----:B------:R0:W1:Y:S02]  /*28d0*/  SHFL.BFLY P2, R25, R62, R61, R60 ;  /* 0x0c00003d3e197389 */ /* 0x000064000004003c */
[----:B01----:R-:W-:Y:S01]  /*28e0*/  ENDCOLLECTIVE ;  /* 0x000000000000791b */ /* 0x003fe20003800000 */
.L_x_18370:
[----:B------:R-:W-:Y:S01]  /*28f0*/  HFMA2.MMA R61, -RZ, RZ, 0, 4.76837158203125e-07 ;  /* 0x00000008ff3d7435 */ /* 0x000fe200000001ff */
[----:B------:R-:W-:-:S05]  /*2900*/  FADD.FTZ R124, R123, R25 ;  /* 0x000000197b7c7221 */ /* 0x000fca0000010000 */
[----:B------:R-:W-:-:S07]  /*2910*/  MOV R62, R124 ;  /* 0x0000007c003e7202 */ /* 0x000fce0000000f00 */
[----:B------:R-:W-:Y:S05]  /*2920*/  WARPSYNC.COLLECTIVE R27, `(.L_x_18371) ;  /* 0x000000001b087348 */ /* 0x000fea0003c00000 */
[----:B------:R0:W1:Y:S02]  /*2930*/  SHFL.BFLY P2, R25, R62, R61, R60 ;  /* 0x0c00003d3e197389 */ /* 0x000064000004003c */
[----:B01----:R-:W-:Y:S01]  /*2940*/  ENDCOLLECTIVE ;  /* 0x000000000000791b */ /* 0x003fe20003800000 */
.L_x_18371:
[----:B------:R-:W-:Y:S01]  /*2950*/  HFMA2.MMA R61, -RZ, RZ, 0, 9.5367431640625e-07 ;  /* 0x00000010ff3d7435 */ /* 0x000fe200000001ff */
[----:B------:R-:W-:-:S05]  /*2960*/  FADD.FTZ R125, R124, R25 ;  /* 0x000000197c7d7221 */ /* 0x000fca0000010000 */
[----:B------:R-:W-:-:S07]  /*2970*/  MOV R62, R125 ;  /* 0x0000007d003e7202 */ /* 0x000fce0000000f00 */
[----:B------:R-:W-:Y:S05]  /*2980*/  WARPSYNC.COLLECTIVE R27, `(.L_x_18372) ;  /* 0x000000001b087348 */ /* 0x000fea0003c00000 */
[----:B------:R0:W1:Y:S02]  /*2990*/  SHFL.BFLY P2, R25, R62, R61, R60 ;  /* 0x0c00003d3e197389 */ /* 0x000064000004003c */
[----:B01----:R-:W-:Y:S01]  /*29a0*/  ENDCOLLECTIVE ;  /* 0x000000000000791b */ /* 0x003fe20003800000 */
.L_x_18372:
[----:B------:R-:W-:Y:S01]  /*29b0*/  MOV R61, 0x1 ;  /* 0x00000001003d7802 */ /* 0x000fe20000000f00 */
        /* <DEDUP_REMOVED lines=65> */
[----:B------:R-:W-:-:S03]  /*2dd0*/  HFMA2.MMA R60, -RZ, RZ, 0, 1.847743988037109375e-06 ;  /* 0x0000001fff3c7435 */ /* 0x000fc600000001ff */
[----:B------:R-:W-:-:S08]  /*2de0*/  FFMA.FTZ R62, R62, R62, R25 ;  /* 0x0000003e3e3e7223 */ /* 0x000fd00000010019 */
[----:B------:R-:W-:Y:S05]  /*2df0*/  WARPSYNC.COLLECTIVE R27, `(.L_x_18373) ;  /* 0x000000001b087348 */ /* 0x000fea0003c00000 */
[----:B------:R0:W1:Y:S02]  /*2e00*/  SHFL.BFLY P2, R25, R62, R61, R60 ;  /* 0x0c00003d3e197389 */ /* 0x000064000004003c */
[----:B01----:R-:W-:Y:S01]  /*2e10*/  ENDCOLLECTIVE ;  /* 0x000000000000791b */ /* 0x003fe20003800000 */
.L_x_18373:
[----:B------:R-:W-:Y:S01]  /*2e20*/  HFMA2.MMA R61, -RZ, RZ, 0, 1.1920928955078125e-07 ;  /* 0x00000002ff3d7435 */ /* 0x000fe200000001ff */
[----:B------:R-:W-:-:S05]  /*2e30*/  FADD.FTZ R63, R62, R25 ;  /* 0x000000193e3f7221 */ /* 0x000fca0000010000 */
[----:B------:R-:W-:-:S07]  /*2e40*/  MOV R62, R63 ;  /* 0x0000003f003e7202 */ /* 0x000fce0000000f00 */
[----:B------:R-:W-:Y:S05]  /*2e50*/  WARPSYNC.COLLECTIVE R27, `(.L_x_18374) ;  /* 0x000000001b087348 */ /* 0x000fea0003c00000 */
[----:B------:R0:W1:Y:S02]  /*2e60*/  SHFL.BFLY P2, R25, R62, R61, R60 ;  /* 0x0c00003d3e197389 */ /* 0x000064000004003c */
[----:B01----:R-:W-:Y:S01]  /*2e70*/  ENDCOLLECTIVE ;  /* 0x000000000000791b */ /* 0x003fe20003800000 */
.L_x_18374:
[----:B------:R-:W-:Y:S01]  /*2e80*/  HFMA2.MMA R61, -RZ, RZ, 0, 2.384185791015625e-07 ;  /* 0x00000004ff3d7435 */ /* 0x000fe200000001ff */
[----:B------:R-:W-:-:S05]  /*2e90*/  FADD.FTZ R123, R63, R25 ;  /* 0x000000193f7b7221 */ /* 0x000fca0000010000 */
[----:B------:R-:W-:-:S07]  /*2ea0*/  MOV R62, R123 ;  /* 0x0000007b003e7202 */ /* 0x000fce0000000f00 */
[----:B------:R-:W-:Y:S05]  /*2eb0*/  WARPSYNC.COLLECTIVE R27, `(.L_x_18375) ;  /* 0x000000001b087348 */ /* 0x000fea0003c00000 */
[----:B------:R0:W1:Y:S02]  /*2ec0*/  SHFL.BFLY P2, R25, R62, R61, R60 ;  /* 0x0c00003d3e197389 */ /* 0x000064000004003c */
[----:B01----:R-:W-:Y:S01]  /*2ed0*/  ENDCOLLECTIVE ;  /* 0x000000000000791b */ /* 0x003fe20003800000 */
.L_x_18375:
[----:B------:R-:W-:Y:S01]  /*2ee0*/  HFMA2.MMA R61, -RZ, RZ, 0, 4.76837158203125e-07 ;  /* 0x00000008ff3d7435 */ /* 0x000fe200000001ff */
[----:B------:R-:W-:-:S05]  /*2ef0*/  FADD.FTZ R124, R123, R25 ;  /* 0x000000197b7c7221 */ /* 0x000fca0000010000 */
[----:B------:R-:W-:-:S07]  /*2f00*/  MOV R62, R124 ;  /* 0x0000007c003e7202 */ /* 0x000fce0000000f00 */
[----:B------:R-:W-:Y:S05]  /*2f10*/  WARPSYNC.COLLECTIVE R27, `(.L_x_18376) ;  /* 0x000000001b087348 */ /* 0x000fea0003c00000 */
[----:B------:R0:W1:Y:S02]  /*2f20*/  SHFL.BFLY P2, R25, R62, R61, R60 ;  /* 0x0c00003d3e197389 */ /* 0x000064000004003c */
[----:B01----:R-:W-:Y:S01]  /*2f30*/  ENDCOLLECTIVE ;  /* 0x000000000000791b */ /* 0x003fe20003800000 */
.L_x_18376:
[----:B------:R-:W-:Y:S01]  /*2f40*/  HFMA2.MMA R61, -RZ, RZ, 0, 9.5367431640625e-07 ;  /* 0x00000010ff3d7435 */ /* 0x000fe200000001ff */
[----:B------:R-:W-:-:S05]  /*2f50*/  FADD.FTZ R125, R124, R25 ;  /* 0x000000197c7d7221 */ /* 0x000fca0000010000 */
[----:B------:R-:W-:-:S07]  /*2f60*/  MOV R62, R125 ;  /* 0x0000007d003e7202 */ /* 0x000fce0000000f00 */
[----:B------:R-:W-:Y:S05]  /*2f70*/  WARPSYNC.COLLECTIVE R27, `(.L_x_18377) ;  /* 0x000000001b087348 */ /* 0x000fea0003c00000 */
[----:B------:R0:W1:Y:S02]  /*2f80*/  SHFL.BFLY P2, R25, R62, R61, R60 ;  /* 0x0c00003d3e197389 */ /* 0x000064000004003c */
[----:B01----:R-:W-:Y:S01]  /*2f90*/  ENDCOLLECTIVE ;  /* 0x000000000000791b */ /* 0x003fe20003800000 */
.L_x_18377:
[----:B------:R-:W-:Y:S05]  /*2fa0*/  BRA `(.L_x_18378) ;  /* 0xffffffe800b07947 */ /* 0x000fea000383ffff */
.L_x_18379:
        /* <DEDUP_REMOVED lines=13> */
.L_x_30281:


//--------------------- .text._ZN10layer_norm13ln_fwd_kernelINS_13Kernel_traitsI6__halfS2_fS2_fjLj8192ELj1ELj1ELj8ELj16ENS_18Kernel_traits_baseILj8192ES2_S2_fS2_fjLj256EEEEELb0ELb0ELb1ELb0EEEvNS_9FwdParamsE --------------------------
	.section	.text._ZN10layer_norm13ln_fwd_kernelINS_13Kernel_traitsI6__halfS2_fS2_fjLj8192ELj1ELj1ELj8ELj16ENS_18Kernel_traits_baseILj8192ES2_S2_fS2_fjLj256EEEEELb0ELb0ELb1ELb0EEEvNS_9FwdParamsE,"ax",@progbits
	.align	128
        .global         _ZN10layer_norm13ln_fwd_kernelINS_13Kernel_traitsI6__halfS2_fS2_fjLj8192ELj1ELj1ELj8ELj16ENS_18Kernel_traits_baseILj8192ES2_S2_fS2_fjLj256EEEEELb0ELb0ELb1ELb0EEEvNS_9FwdParamsE
        .type           _ZN10layer_norm13ln_fwd_kernelINS_13Kernel_traitsI6__halfS2_fS2_fjLj8192ELj1ELj1ELj8ELj16ENS_18Kernel_traits_baseILj8192ES2_S2_fS2_fjLj256EEEEELb0ELb0ELb1ELb0EEEvNS_9FwdParamsE,@function
        .size           _ZN10layer_norm13ln_fwd_kernelINS_13Kernel_traitsI6__halfS2_fS2_fjLj8192ELj1ELj1ELj8ELj16ENS_18Kernel_traits_baseILj8192ES2_S2_fS2_fjLj256EEEEELb0ELb0ELb1ELb0EEEvNS_9FwdParamsE,(.L_x_30282 - _ZN10layer_norm13ln_fwd_kernelINS_13Kernel_traitsI6__halfS2_fS2_fjLj8192ELj1ELj1ELj8ELj16ENS_18Kernel_traits_baseILj8192ES2_S2_fS2_fjLj256EEEEELb0ELb0ELb1ELb0EEEvNS_9FwdParamsE)
        .other          _ZN10layer_norm13ln_fwd_kernelINS_13Kernel_traitsI6__halfS2_fS2_fjLj8192ELj1ELj1ELj8ELj16ENS_18Kernel_traits_baseILj8192ES2_S2_fS2_fjLj256EEEEELb0ELb0ELb1ELb0EEEvNS_9FwdParamsE,@"STO_CUDA_ENTRY STV_DEFAULT"
_ZN10layer_norm13ln_fwd_kernelINS_13Kernel_traitsI6__halfS2_fS2_fjLj8192ELj1ELj1ELj8ELj16ENS_18Kernel_traits_baseILj8192ES2_S2_fS2_fjLj256EEEEELb0ELb0ELb1ELb0EEEvNS_9FwdParamsE:
.text._ZN10layer_norm13ln_fwd_kernelINS_13Kernel_traitsI6__halfS2_fS2_fjLj8192ELj1ELj1ELj8ELj16ENS_18Kernel_traits_baseILj8192ES2_S2_fS2_fjLj256EEEEELb0ELb0ELb1ELb0EEEvNS_9FwdParamsE:
        /* <DEDUP_REMOVED lines=31> */
.L_x_18381:
[----:B------:R-:W-:Y:S05]  /*01f0*/  BSYNC B0 ;  /* 0x0000000000007941 */ /* 0x000fea0003800000 */
.L_x_18380:
        /* <DEDUP_REMOVED lines=14> */
.L_x_18383:
[----:B------:R-:W-:Y:S05]  /*02e0*/  BSYNC B0 ;  /* 0x0000000000007941 */ /* 0x000fea0003800000 */
.L_x_18382:
        /* <DEDUP_REMOVED lines=11> */
[----:B------:R-:W-:Y:S02]  /*03a0*/  IADD3 R31, R31, 0x100, RZ ;  /* 0x000001001f1f7810 */ /* 0x000fe40007ffe0ff */
[----:B------:R-:W-:Y:S02]  /*03b0*/  @!P0 CS2R R12, SRZ ;  /* 0x00000000000c8805 */ /* 0x000fe4000001ff00 */
[----:B0-----:R-:W-:-:S07]  /*03c0*/  @!P0 CS2R R14, SRZ ;  /* 0x00000000000e8805 */ /* 0x001fce000001ff00 */
.L_x_18385:
[----:B------:R-:W-:Y:S05]  /*03d0*/  BSYNC B0 ;  /* 0x0000000000007941 */ /* 0x000fea0003800000 */
.L_x_18384:
        /* <DEDUP_REMOVED lines=13> */
.L_x_18387:
[----:B------:R-:W-:Y:S05]  /*04b0*/  BSYNC B0 ;  /* 0x0000000000007941 */ /* 0x000fea0003800000 */
.L_x_18386:
[----:B------:R-:W0:Y:S02]  /*04c0*/  S2UR UR6, SR_CTAID.X ;  /* 0x00000000000679c3 */ /* 0x000e240000002500 */
[----:B0-----:R-:W-:Y:S01]  /*04d0*/  LEA.HI R83, R0, UR6, RZ, 0x18 ;  /* 0x0000000600537c11 */ /* 0x001fe2000f8fc0ff */
[----:B------:R-:W-:-:S03]  /*04e0*/  ULDC UR6, c[0x0][0x214] ;  /* 0x0000850000067ab9 */ /* 0x000fc60000000800 */
[----:B------:R-:W-:-:S13]  /*04f0*/  ISETP.GE.AND P0, PT, R83, UR6, PT ;  /* 0x0000000653007c0c */ /* 0x000fda000bf06270 */
[----:B------:R-:W-:Y:S05]  /*0500*/  @P0 EXIT ;  /* 0x000000000000094d */ /* 0x000fea0003800000 */
[--C-:B-----5:R-:W-:Y:S01]  /*0510*/  HADD2.F32 R28, -RZ, R24.reuse.H0_H0 ;  /* 0x20000018ff1c7230 */ /* 0x120fe20000004100 */
[----:B------:R-:W-:Y:S01]  /*0520*/  SHF.R.S32.HI R30, RZ, 0x3, R30 ;  /* 0x00000003ff1e7819 */ /* 0x000fe2000001141e */
[----:B------:R-:W-:Y:S01]  /*0530*/  HADD2.F32 R123, -RZ, R24.H1_H1 ;  /* 0x30000018ff7b7230 */ /* 0x000fe20000004100 */
[----:B------:R-:W-:Y:S01]  /*0540*/  HFMA2.MMA R64, -RZ, RZ, 0, 5.9604644775390625e-08 ;  /* 0x00000001ff407435 */ /* 0x000fe200000001ff */
[----:B------:R-:W-:Y:S01]  /*0550*/  HADD2.F32 R24, -RZ, R16.H0_H0 ;  /* 0x20000010ff187230 */ /* 0x000fe20000004100 */
[----:B------:R-:W-:Y:S01]  /*0560*/  STL [R1+0x4], R28 ;  /* 0x0000041c01007387 */ /* 0x000fe20000100800 */
[--C-:B------:R-:W-:Y:S01]  /*0570*/  HADD2.F32 R121, -RZ, R25.reuse.H0_H0 ;  /* 0x20000019ff797230 */ /* 0x100fe20000004100 */
[----:B------:R-:W-:Y:S01]  /*0580*/  ULDC.U8 UR6, c[0x0][0x2a0] ;  /* 0x0000a80000067ab9 */ /* 0x000fe20000000000 */
[----:B------:R-:W-:Y:S01]  /*0590*/  HADD2.F32 R119, -RZ, R25.H1_H1 ;  /* 0x30000019ff777230 */ /* 0x000fe20000004100 */
[----:B------:R0:W-:Y:S01]  /*05a0*/  STL [R1], R24 ;  /* 0x0000001801007387 */ /* 0x0001e20000100800 */
[C---:B------:R-:W-:Y:S01]  /*05b0*/  LOP3.LUT R25, R0.reuse, 0xe0, RZ, 0xc0, !PT ;  /* 0x000000e000197812 */ /* 0x040fe200078ec0ff */
[--C-:B------:R-:W-:Y:S01]  /*05c0*/  HADD2.F32 R117, -RZ, R26.reuse.H0_H0 ;  /* 0x2000001aff757230 */ /* 0x100fe20000004100 */
[----:B------:R-:W-:Y:S01]  /*05d0*/  UISETP.NE.AND UP0, UPT, UR6, URZ, UPT ;  /* 0x0000003f0600728c */ /* 0x000fe2000bf05270 */
[----:B------:R-:W-:Y:S01]  /*05e0*/  HADD2.F32 R115, -RZ, R26.H1_H1 ;  /* 0x3000001aff737230 */ /* 0x000fe20000004100 */
[----:B------:R-:W-:Y:S01]  /*05f0*/  SHF.L.U32 R26, R0, 0x5, RZ ;  /* 0x00000005001a7819 */ /* 0x000fe200000006ff */
[--C-:B------:R-:W-:Y:S01]  /*0600*/  HADD2.F32 R112, -RZ, R27.reuse.H0_H0 ;  /* 0x2000001bff707230 */ /* 0x100fe20000004100 */
[----:B------:R-:W-:Y:S01]  /*0610*/  ULDC UR6, c[0x0][0x29c] ;  /* 0x0000a70000067ab9 */ /* 0x000fe20000000800 */
[----:B------:R-:W-:Y:S01]  /*0620*/  HADD2.F32 R110, -RZ, R27.H1_H1 ;  /* 0x3000001bff6e7230 */ /* 0x000fe20000004100 */
[----:B------:R-:W-:Y:S01]  /*0630*/  LOP3.LUT R27, R26, 0x3e0, RZ, 0xc0, !PT ;  /* 0x000003e01a1b7812 */ /* 0x000fe200078ec0ff */
[--C-:B------:R-:W-:Y:S01]  /*0640*/  HADD2.F32 R108, -RZ, R96.reuse.H0_H0 ;  /* 0x20000060ff6c7230 */ /* 0x100fe20000004100 */
[----:B0-----:R-:W-:Y:S01]  /*0650*/  LOP3.LUT R24, R30, 0xff, RZ, 0xc0, !PT ;  /* 0x000000ff1e187812 */ /* 0x001fe200078ec0ff */
[----:B------:R-:W-:Y:S01]  /*0660*/  HADD2.F32 R106, -RZ, R96.H1_H1 ;  /* 0x30000060ff6a7230 */ /* 0x000fe20000004100 */
[----:B------:R-:W-:Y:S01]  /*0670*/  SHF.R.U32.HI R30, RZ, 0x3, R30 ;  /* 0x00000003ff1e7819 */ /* 0x000fe2000001161e */
[--C-:B------:R-:W-:Y:S01]  /*0680*/  HADD2.F32 R104, -RZ, R97.reuse.H0_H0 ;  /* 0x20000061ff687230 */ /* 0x100fe20000004100 */
[----:B------:R-:W-:Y:S01]  /*0690*/  VIADDMNMX R25, R24, -R25, RZ, !PT ;  /* 0x8000001918197246 */ /* 0x000fe200078001ff */
[----:B------:R-:W-:Y:S01]  /*06a0*/  HADD2.F32 R102, -RZ, R97.H1_H1 ;  /* 0x30000061ff667230 */ /* 0x000fe20000004100 */
[----:B------:R-:W-:Y:S01]  /*06b0*/  LOP3.LUT R30, R30, 0x1fffffe0, RZ, 0xc0, !PT ;  /* 0x1fffffe01e1e7812 */ /* 0x000fe200078ec0ff */
[--C-:B------:R-:W-:Y:S01]  /*06c0*/  HADD2.F32 R96, -RZ, R99.reuse.H0_H0 ;  /* 0x20000063ff607230 */ /* 0x100fe20000004100 */
[----:B------:R-:W-:Y:S01]  /*06d0*/  VIMNMX R25, R25, 0x20, PT ;  /* 0x0000002019197848 */ /* 0x000fe20003fe0100 */
[----:B------:R-:W-:Y:S01]  /*06e0*/  HADD2.F32 R94, -RZ, R99.H1_H1 ;  /* 0x30000063ff5e7230 */ /* 0x000fe20000004100 */
[----:B------:R-:W-:Y:S01]  /*06f0*/  VIADDMNMX R27, R24, -R27, RZ, !PT ;  /* 0x8000001b181b7246 */ /* 0x000fe200078001ff */
[--C-:B------:R-:W-:Y:S01]  /*0700*/  HADD2.F32 R107, -RZ, R4.reuse.H0_H0 ;  /* 0x20000004ff6b7230 */ /* 0x100fe20000004100 */
[----:B------:R-:W-:Y:S01]  /*0710*/  IADD3 R25, R25, R30, RZ ;  /* 0x0000001e19197210 */ /* 0x000fe20007ffe0ff */
[----:B------:R-:W-:Y:S01]  /*0720*/  HADD2.F32 R105, -RZ, R4.H1_H1 ;  /* 0x30000004ff697230 */ /* 0x000fe20000004100 */
[----:B------:R-:W-:Y:S01]  /*0730*/  VIMNMX R27, R27, 0x20, PT ;  /* 0x000000201b1b7848 */ /* 0x000fe20003fe0100 */
[--C-:B------:R-:W-:Y:S01]  /*0740*/  HADD2.F32 R103, -RZ, R5.reuse.H0_H0 ;  /* 0x20000005ff677230 */ /* 0x100fe20000004100 */
[----:B------:R-:W-:Y:S01]  /*0750*/  SHF.L.U32 R25, R25, 0x3, RZ ;  /* 0x0000000319197819 */ /* 0x000fe200000006ff */
[----:B------:R-:W-:Y:S01]  /*0760*/  HADD2.F32 R101, -RZ, R5.H1_H1 ;  /* 0x30000005ff657230 */ /* 0x000fe20000004100 */
[----:B------:R-:W-:Y:S01]  /*0770*/  IADD3 R27, R30, R27, RZ ;  /* 0x0000001b1e1b7210 */ /* 0x000fe20007ffe0ff */
[--C-:B------:R-:W-:Y:S01]  /*0780*/  HADD2.F32 R99, -RZ, R6.reuse.H0_H0 ;  /* 0x20000006ff637230 */ /* 0x100fe20000004100 */
[----:B------:R-:W-:Y:S01]  /*0790*/  I2FP.F32.U32 R25, R25 ;  /* 0x0000001900197245 */ /* 0x000fe20000201000 */
[----:B------:R-:W-:Y:S01]  /*07a0*/  HADD2.F32 R97, -RZ, R6.H1_H1 ;  /* 0x30000006ff617230 */ /* 0x000fe20000004100 */
[----:B------:R-:W-:Y:S01]  /*07b0*/  SHF.L.U32 R82, R27, 0x3, RZ ;  /* 0x000000031b527819 */ /* 0x000fe200000006ff */
[--C-:B------:R-:W-:Y:S01]  /*07c0*/  HADD2.F32 R95, -RZ, R7.reuse.H0_H0 ;  /* 0x20000007ff5f7230 */ /* 0x100fe20000004100 */
[----:B------:R0:W1:Y:S01]  /*07d0*/  MUFU.RCP R80, R25 ;  /* 0x0000001900507308 */ /* 0x0000620000001000 */
[----:B------:R-:W-:Y:S01]  /*07e0*/  HADD2.F32 R93, -RZ, R7.H1_H1 ;  /* 0x30000007ff5d7230 */ /* 0x000fe20000004100 */
[----:B------:R-:W-:Y:S01]  /*07f0*/  ULDC UR7, c[0x0][0x290] ;  /* 0x0000a40000077ab9 */ /* 0x000fe20000000800 */
[--C-:B------:R-:W-:Y:S01]  /*0800*/  HADD2.F32 R92, -RZ, R8.reuse.H0_H0 ;  /* 0x20000008ff5c7230 */ /* 0x100fe20000004100 */
[----:B------:R-:W-:Y:S01]  /*0810*/  ULDC.64 UR8, c[0x0][0x210] ;  /* 0x0000840000087ab9 */ /* 0x000fe20000000a00 */
        /* <DEDUP_REMOVED lines=27> */
[----:B------:R-:W-:Y:S02]  /*09d0*/  HADD2.F32 R14, -RZ, R15.H0_H0 ;  /* 0x2000000fff0e7230 */ /* 0x000fe40000004100 */
[----:B------:R-:W-:Y:S02]  /*09e0*/  HADD2.F32 R70, -RZ, R71.H0_H0 ;  /* 0x20000047ff467230 */ /* 0x000fe40000004100 */
        /* <DEDUP_REMOVED lines=11> */
.L_x_18469:
        /* <DEDUP_REMOVED lines=14> */
[----:B------:R-:W-:Y:S02]  /*0b80*/  @P0 SHF.R.S32.HI R113, RZ, 0x1f, R88 ;  /* 0x0000001fff710819 */ /* 0x000fe40000011458 */
[----:B------:R-:W-:Y:S02]  /*0b90*/  LEA.HI R87, R87, R86, RZ, 0x3 ;  /* 0x0000005657577211 */ /* 0x000fe400078f18ff */
[----:B------:R-:W-:Y:S02]  /*0ba0*/  @P0 LEA.HI R113, R113, R88, RZ, 0x3 ;  /* 0x0000005871710211 */ /* 0x000fe400078f18ff */
[----:B------:R-:W-:Y:S02]  /*0bb0*/  MOV R88, RZ ;  /* 0x000000ff00587202 */ /* 0x000fe40000000f00 */
[-C--:B------:R-:W-:Y:S02]  /*0bc0*/  @P0 LEA.HI.SX32 R88, R113, R2.reuse, 0x1d ;  /* 0x0000000271580211 */ /* 0x080fe400078feaff */
[----:B------:R-:W-:Y:S01]  /*0bd0*/  LEA.HI.SX32 R67, R87, R2, 0x1d ;  /* 0x0000000257437211 */ /* 0x000fe200078feaff */
        /* <DEDUP_REMOVED lines=38> */
[----:B-----5:R-:W-:-:S05]  /*0e40*/  HADD2.F32 R36, -RZ, R32.H0_H0 ;  /* 0x20000020ff247230 */ /* 0x020fca0000004100 */
[----:B------:R-:W-:-:S04]  /*0e50*/  FMUL.FTZ R36, R36, UR6 ;  /* 0x0000000624247c20 */ /* 0x000fc80008410000 */
[----:B------:R-:W-:-:S07]  /*0e60*/  @P1 FADD.FTZ R36, R20, R36 ;  /* 0x0000002414241221 */ /* 0x000fce0000010000 */
.L_x_18391:
[----:B------:R-:W-:Y:S05]  /*0e70*/  BSYNC B1 ;  /* 0x0000000000017941 */ /* 0x000fea0003800000 */
.L_x_18390:
[----:B------:R-:W-:Y:S04]  /*0e80*/  BSSY B1, `(.L_x_18392) ;  /* 0x0000005000017945 */ /* 0x000fe80003800000 */
[----:B------:R-:W-:Y:S05]  /*0e90*/  @!P2 BRA `(.L_x_18393) ;  /* 0x00000000000ca947 */ /* 0x000fea0003800000 */
[----:B-----5:R-:W-:-:S05]  /*0ea0*/  HADD2.F32 R37, -RZ, R32.H1_H1 ;  /* 0x30000020ff257230 */ /* 0x020fca0000004100 */
[----:B------:R-:W-:-:S04]  /*0eb0*/  FMUL.FTZ R37, R37, UR6 ;  /* 0x0000000625257c20 */ /* 0x000fc80008410000 */
[----:B------:R-:W-:-:S07]  /*0ec0*/  @P1 FADD.FTZ R37, R21, R37 ;  /* 0x0000002515251221 */ /* 0x000fce0000010000 */
.L_x_18393:
[----:B------:R-:W-:Y:S05]  /*0ed0*/  BSYNC B1 ;  /* 0x0000000000017941 */ /* 0x000fea0003800000 */
.L_x_18392:
[----:B------:R-:W-:Y:S04]  /*0ee0*/  BSSY B1, `(.L_x_18394) ;  /* 0x0000005000017945 */ /* 0x000fe80003800000 */
[----:B------:R-:W-:Y:S05]  /*0ef0*/  @!P2 BRA `(.L_x_18395) ;  /* 0x00000000000ca947 */ /* 0x000fea0003800000 */
[----:B-----5:R-:W-:-:S05]  /*0f00*/  HADD2.F32 R38, -RZ, R33.H0_H0 ;  /* 0x20000021ff267230 */ /* 0x020fca0000004100 */
[----:B------:R-:W-:-:S04]  /*0f10*/  FMUL.FTZ R38, R38, UR6 ;  /* 0x0000000626267c20 */ /* 0x000fc80008410000 */
[----:B------:R-:W-:-:S07]  /*0f20*/  @P1 FADD.FTZ R38, R22, R38 ;  /* 0x0000002616261221 */ /* 0x000fce0000010000 */
.L_x_18395:
[----:B------:R-:W-:Y:S05]  /*0f30*/  BSYNC B1 ;  /* 0x0000000000017941 */ /* 0x000fea0003800000 */
.L_x_18394:
[----:B------:R-:W-:Y:S04]  /*0f40*/  BSSY B1, `(.L_x_18396) ;  /* 0x0000005000017945 */ /* 0x000fe80003800000 */
[----:B------:R-:W-:Y:S05]  /*0f50*/  @!P2 BRA `(.L_x_18397) ;  /* 0x00000000000ca947 */ /* 0x000fea0003800000 */
[----:B-----5:R-:W-:-:S05]  /*0f60*/  HADD2.F32 R39, -RZ, R33.H1_H1 ;  /* 0x30000021ff277230 */ /* 0x020fca0000004100 */
[----:B------:R-:W-:-:S04]  /*0f70*/  FMUL.FTZ R39, R39, UR6 ;  /* 0x0000000627277c20 */ /* 0x000fc80008410000 */
[----:B------:R-:W-:-:S07]  /*0f80*/  @P1 FADD.FTZ R39, R23, R39 ;  /* 0x0000002717271221 */ /* 0x000fce0000010000 */
.L_x_18397:
[----:B------:R-:W-:Y:S05]  /*0f90*/  BSYNC B1 ;  /* 0x0000000000017941 */ /* 0x000fea0003800000 */
.L_x_18396:
[----:B------:R-:W-:Y:S04]  /*0fa0*/  BSSY B1, `(.L_x_18398) ;  /* 0x0000005000017945 */ /* 0x000fe80003800000 */
[----:B------:R-:W-:Y:S05]  /*0fb0*/  @!P2 BRA `(.L_x_18399) ;  /* 0x00000000000ca947 */ /* 0x000fea0003800000 */
[----:B-----5:R-:W-:-:S05]  /*0fc0*/  HADD2.F32 R28, -RZ, R34.H0_H0 ;  /* 0x20000022ff1c7230 */ /* 0x020fca0000004100 */
[----:B------:R-:W-:-:S04]  /*0fd0*/  FMUL.FTZ R28, R28, UR6 ;  /* 0x000000061c1c7c20 */ /* 0x000fc80008410000 */
[----:B------:R-:W-:-:S07]  /*0fe0*/  @P1 FADD.FTZ R28, R24, R28 ;  /* 0x0000001c181c1221 */ /* 0x000fce0000010000 */
.L_x_18399:
[----:B------:R-:W-:Y:S05]  /*0ff0*/  BSYNC B1 ;  /* 0x0000000000017941 */ /* 0x000fea0003800000 */
.L_x_18398:
[----:B------:R-:W-:Y:S04]  /*1000*/  BSSY B1, `(.L_x_18400) ;  /* 0x0000005000017945 */ /* 0x000fe80003800000 */
[----:B------:R-:W-:Y:S05]  /*1010*/  @!P2 BRA `(.L_x_18401) ;  /* 0x00000000000ca947 */ /* 0x000fea0003800000 */
[----:B-----5:R-:W-:-:S05]  /*1020*/  HADD2.F32 R29, -RZ, R34.H1_H1 ;  /* 0x30000022ff1d7230 */ /* 0x020fca0000004100 */
[----:B------:R-:W-:-:S04]  /*1030*/  FMUL.FTZ R29, R29, UR6 ;  /* 0x000000061d1d7c20 */ /* 0x000fc80008410000 */
[----:B------:R-:W-:-:S07]  /*1040*/  @P1 FADD.FTZ R29, R25, R29 ;  /* 0x0000001d191d1221 */ /* 0x000fce0000010000 */
.L_x_18401:
[----:B------:R-:W-:Y:S05]  /*1050*/  BSYNC B1 ;  /* 0x0000000000017941 */ /* 0x000fea0003800000 */
.L_x_18400:
[----:B------:R-:W-:Y:S04]  /*1060*/  BSSY B1, `(.L_x_18402) ;  /* 0x0000005000017945 */ /* 0x000fe80003800000 */
[----:B------:R-:W-:Y:S05]  /*1070*/  @!P2 BRA `(.L_x_18403) ;  /* 0x00000000000ca947 */ /* 0x000fea0003800000 */
[----:B-----5:R-:W-:-:S05]  /*1080*/  HADD2.F32 R30, -RZ, R35.H0_H0 ;  /* 0x20000023ff1e7230 */ /* 0x020fca0000004100 */
[----:B------:R-:W-:-:S04]  /*1090*/  FMUL.FTZ R30, R30, UR6 ;  /* 0x000000061e1e7c20 */ /* 0x000fc80008410000 */
[----:B------:R-:W-:-:S07]  /*10a0*/  @P1 FADD.FTZ R30, R26, R30 ;  /* 0x0000001e1a1e1221 */ /* 0x000fce0000010000 */
.L_x_18403:
[----:B------:R-:W-:Y:S05]  /*10b0*/  BSYNC B1 ;  /* 0x0000000000017941 */ /* 0x000fea0003800000 */
.L_x_18402:
[----:B------:R-:W-:Y:S04]  /*10c0*/  BSSY B1, `(.L_x_18404) ;  /* 0x0000005000017945 */ /* 0x000fe80003800000 */
[----:B------:R-:W-:Y:S05]  /*10d0*/  @!P2 BRA `(.L_x_18405) ;  /* 0x00000000000ca947 */ /* 0x000fea0003800000 */
[----:B-----5:R-:W-:-:S05]  /*10e0*/  HADD2.F32 R31, -RZ, R35.H1_H1 ;  /* 0x30000023ff1f7230 */ /* 0x020fca0000004100 */
[----:B------:R-:W-:-:S04]  /*10f0*/  FMUL.FTZ R31, R31, UR6 ;  /* 0x000000061f1f7c20 */ /* 0x000fc80008410000 */
[----:B------:R-:W-:-:S07]  /*1100*/  @P1 FADD.FTZ R31, R27, R31 ;  /* 0x0000001f1b1f1221 */ /* 0x000fce0000010000 */
.L_x_18405:
[----:B------:R-:W-:Y:S05]  /*1110*/  BSYNC B1 ;  /* 0x0000000000017941 */ /* 0x000fea0003800000 */
.L_x_18404:
[----:B------:R-:W0:Y:S01]  /*1120*/  LDC.64 R86, c[0x0][0x238] ;  /* 0x00008e00ff567b82 */ /* 0x000e220000000a00 */
[----:B------:R-:W-:Y:S01]  /*1130*/  IADD3 R88, R88, 0x100, RZ ;  /* 0x0000010058587810 */ /* 0x000fe20007ffe0ff */
[C---:B0-----:R-:W-:Y:S01]  /*1140*/  IMAD.WIDE.U32 R86, R67.reuse, 0x20, R86 ;  /* 0x0000002043567825 */ /* 0x041fe200078e0056 */
[----:B------:R-:W-:-:S04]  /*1150*/  IADD3 R67, R67, 0x100, RZ ;  /* 0x0000010043437810 */ /* 0x000fc80007ffe0ff */
[----:B------:R0:W-:Y:S04]  /*1160*/  STG.E.128 desc[UR4][R86.64], R36 ;  /* 0x0000002456007986 */ /* 0x0001e8000c101d04 */
[----:B------:R0:W-:Y:S02]  /*1170*/  STG.E.128 desc[UR4][R86.64+0x10], R28 ;  /* 0x0000101c56007986 */ /* 0x0001e4000c101d04 */
.L_x_18389:
[----:B------:R-:W-:Y:S05]  /*1180*/  BSYNC B0 ;  /* 0x0000000000007941 */ /* 0x000fea0003800000 */
.L_x_18388:
        /* <DEDUP_REMOVED lines=43> */
.L_x_18409:
[----:B------:R-:W-:Y:S05]  /*1440*/  BSYNC B1 ;  /* 0x0000000000017941 */ /* 0x000fea0003800000 */
.L_x_18408:
[----:B------:R-:W-:Y:S04]  /*1450*/  BSSY B1, `(.L_x_18410) ;  /* 0x0000005000017945 */ /* 0x000fe80003800000 */
[----:B------:R-:W-:Y:S05]  /*1460*/  @!P2 BRA `(.L_x_18411) ;  /* 0x00000000000ca947 */ /* 0x000fea0003800000 */
[----:B-----5:R-:W-:-:S05]  /*1470*/  HADD2.F32 R45, -RZ, R32.H1_H1 ;  /* 0x30000020ff2d7230 */ /* 0x020fca0000004100 */
[----:B------:R-:W-:-:S04]  /*1480*/  FMUL.FTZ R45, R45, UR6 ;  /* 0x000000062d2d7c20 */ /* 0x000fc80008410000 */
[----:B------:R-:W-:-:S07]  /*1490*/  @P1 FADD.FTZ R45, R21, R45 ;  /* 0x0000002d152d1221 */ /* 0x000fce0000010000 */
.L_x_18411:
[----:B------:R-:W-:Y:S05]  /*14a0*/  BSYNC B1 ;  /* 0x0000000000017941 */ /* 0x000fea0003800000 */
.L_x_18410:
[----:B------:R-:W-:Y:S04]  /*14b0*/  BSSY B1, `(.L_x_18412) ;  /* 0x0000005000017945 */ /* 0x000fe80003800000 */
[----:B------:R-:W-:Y:S05]  /*14c0*/  @!P2 BRA `(.L_x_18413) ;  /* 0x00000000000ca947 */ /* 0x000fea0003800000 */
[----:B-----5:R-:W-:-:S05]  /*14d0*/  HADD2.F32 R46, -RZ, R33.H0_H0 ;  /* 0x20000021ff2e7230 */ /* 0x020fca0000004100 */
[----:B------:R-:W-:-:S04]  /*14e0*/  FMUL.FTZ R46, R46, UR6 ;  /* 0x000000062e2e7c20 */ /* 0x000fc80008410000 */
[----:B------:R-:W-:-:S07]  /*14f0*/  @P1 FADD.FTZ R46, R22, R46 ;  /* 0x0000002e162e1221 */ /* 0x000fce0000010000 */
.L_x_18413:
[----:B------:R-:W-:Y:S05]  /*1500*/  BSYNC B1 ;  /* 0x0000000000017941 */ /* 0x000fea0003800000 */
.L_x_18412:
[----:B------:R-:W-:Y:S04]  /*1510*/  BSSY B1, `(.L_x_18414) ;  /* 0x0000005000017945 */ /* 0x000fe80003800000 */
[----:B------:R-:W-:Y:S05]  /*1520*/  @!P2 BRA `(.L_x_18415) ;  /* 0x00000000000ca947 */ /* 0x000fea0003800000 */
[----:B-----5:R-:W-:-:S05]  /*1530*/  HADD2.F32 R47, -RZ, R33.H1_H1 ;  /* 0x30000021ff2f7230 */ /* 0x020fca0000004100 */
[----:B------:R-:W-:-:S04]  /*1540*/  FMUL.FTZ R47, R47, UR6 ;  /* 0x000000062f2f7c20 */ /* 0x000fc80008410000 */
[----:B------:R-:W-:-:S07]  /*1550*/  @P1 FADD.FTZ R47, R23, R47 ;  /* 0x0000002f172f1221 */ /* 0x000fce0000010000 */
.L_x_18415:
[----:B------:R-:W-:Y:S05]  /*1560*/  BSYNC B1 ;  /* 0x0000000000017941 */ /* 0x000fea0003800000 */
.L_x_18414:
[----:B------:R-:W-:Y:S04]  /*1570*/  BSSY B1, `(.L_x_18416) ;  /* 0x0000005000017945 */ /* 0x000fe80003800000 */
[----:B------:R-:W-:Y:S05]  /*1580*/  @!P2 BRA `(.L_x_18417) ;  /* 0x00000000000ca947 */ /* 0x000fea0003800000 */
[----:B-----5:R-:W-:-:S05]  /*1590*/  HADD2.F32 R40, -RZ, R34.H0_H0 ;  /* 0x20000022ff287230 */ /* 0x020fca0000004100 */
[----:B------:R-:W-:-:S04]  /*15a0*/  FMUL.FTZ R40, R40, UR6 ;  /* 0x0000000628287c20 */ /* 0x000fc80008410000 */
[----:B------:R-:W-:-:S07]  /*15b0*/  @P1 FADD.FTZ R40, R24, R40 ;  /* 0x0000002818281221 */ /* 0x000fce0000010000 */
.L_x_18417:
[----:B------:R-:W-:Y:S05]  /*15c0*/  BSYNC B1 ;  /* 0x0000000000017941 */ /* 0x000fea0003800000 */
.L_x_18416:
[----:B------:R-:W-:Y:S04]  /*15d0*/  BSSY B1, `(.L_x_18418) ;  /* 0x0000005000017945 */ /* 0x000fe80003800000 */
[----:B------:R-:W-:Y:S05]  /*15e0*/  @!P2 BRA `(.L_x_18419) ;  /* 0x00000000000ca947 */ /* 0x000fea0003800000 */
[----:B-----5:R-:W-:-:S05]  /*15f0*/  HADD2.F32 R41, -RZ, R34.H1_H1 ;  /* 0x30000022ff297230 */ /* 0x020fca0000004100 */
[----:B------:R-:W-:-:S04]  /*1600*/  FMUL.FTZ R41, R41, UR6 ;  /* 0x0000000629297c20 */ /* 0x000fc80008410000 */
[----:B------:R-:W-:-:S07]  /*1610*/  @P1 FADD.FTZ R41, R25, R41 ;  /* 0x0000002919291221 */ /* 0x000fce0000010000 */
.L_x_18419:
[----:B------:R-:W-:Y:S05]  /*1620*/  BSYNC B1 ;  /* 0x0000000000017941 */ /* 0x000fea0003800000 */
.L_x_18418:
[----:B------:R-:W-:Y:S04]  /*1630*/  BSSY B1, `(.L_x_18420) ;  /* 0x0000005000017945 */ /* 0x000fe80003800000 */
[----:B------:R-:W-:Y:S05]  /*1640*/  @!P2 BRA `(.L_x_18421) ;  /* 0x00000000000ca947 */ /* 0x000fea0003800000 */
[----:B-----5:R-:W-:-:S05]  /*1650*/  HADD2.F32 R42, -RZ, R35.H0_H0 ;  /* 0x20000023ff2a7230 */ /* 0x020fca0000004100 */
[----:B------:R-:W-:-:S04]  /*1660*/  FMUL.FTZ R42, R42, UR6 ;  /* 0x000000062a2a7c20 */ /* 0x000fc80008410000 */
[----:B------:R-:W-:-:S07]  /*1670*/  @P1 FADD.FTZ R42, R26, R42 ;  /* 0x0000002a1a2a1221 */ /* 0x000fce0000010000 */
.L_x_18421:
[----:B------:R-:W-:Y:S05]  /*1680*/  BSYNC B1 ;  /* 0x0000000000017941 */ /* 0x000fea0003800000 */
.L_x_18420:
[----:B------:R-:W-:Y:S04]  /*1690*/  BSSY B1, `(.L_x_18422) ;  /* 0x0000005000017945 */ /* 0x000fe80003800000 */
[----:B------:R-:W-:Y:S05]  /*16a0*/  @!P2 BRA `(.L_x_18423) ;  /* 0x00000000000ca947 */ /* 0x000fea0003800000 */
[----:B-----5:R-:W-:-:S05]  /*16b0*/  HADD2.F32 R43, -RZ, R35.H1_H1 ;  /* 0x30000023ff2b7230 */ /* 0x020fca0000004100 */
[----:B------:R-:W-:-:S04]  /*16c0*/  FMUL.FTZ R43, R43, UR6 ;  /* 0x000000062b2b7c20 */ /* 0x000fc80008410000 */
[----:B------:R-:W-:-:S07]  /*16d0*/  @P1 FADD.FTZ R43, R27, R43 ;  /* 0x0000002b1b2b1221 */ /* 0x000fce0000010000 */
.L_x_18423:
[----:B------:R-:W-:Y:S05]  /*16e0*/  BSYNC B1 ;  /* 0x0000000000017941 */ /* 0x000fea0003800000 */
.L_x_18422:
[----:B------:R-:W0:Y:S01]  /*16f0*/  LDC.64 R86, c[0x0][0x238] ;  /* 0x00008e00ff567b82 */ /* 0x000e220000000a00 */
[----:B------:R-:W-:Y:S01]  /*1700*/  IADD3 R88, R88, 0x100, RZ ;  /* 0x0000010058587810 */ /* 0x000fe20007ffe0ff */
[C---:B0-----:R-:W-:Y:S01]  /*1710*/  IMAD.WIDE.U32 R86, R67.reuse, 0x20, R86 ;  /* 0x0000002043567825 */ /* 0x041fe200078e0056 */
[----:B------:R-:W-:-:S04]  /*1720*/  IADD3 R67, R67, 0x100, RZ ;  /* 0x0000010043437810 */ /* 0x000fc80007ffe0ff */
[----:B------:R1:W-:Y:S04]  /*1730*/  STG.E.128 desc[UR4][R86.64], R44 ;  /* 0x0000002c56007986 */ /* 0x0003e8000c101d04 */
[----:B------:R1:W-:Y:S02]  /*1740*/  STG.E.128 desc[UR4][R86.64+0x10], R40 ;  /* 0x0000102856007986 */ /* 0x0003e4000c101d04 */
.L_x_18407:
[----:B------:R-:W-:Y:S05]  /*1750*/  BSYNC B0 ;  /* 0x0000000000007941 */ /* 0x000fea0003800000 */
.L_x_18406:
        /* <DEDUP_REMOVED lines=43> */
.L_x_18427:
[----:B------:R-:W-:Y:S05]  /*1a10*/  BSYNC B1 ;  /* 0x0000000000017941 */ /* 0x000fea0003800000 */
.L_x_18426:
[----:B------:R-:W-:Y:S04]  /*1a20*/  BSSY B1, `(.L_x_18428) ;  /* 0x0000005000017945 */ /* 0x000fe80003800000 */
[----:B------:R-:W-:Y:S05]  /*1a30*/  @!P2 BRA `(.L_x_18429) ;  /* 0x00000000000ca947 */ /* 0x000fea0003800000 */
[----:B-----5:R-:W-:-:S05]  /*1a40*/  HADD2.F32 R53, -RZ, R32.H1_H1 ;  /* 0x30000020ff357230 */ /* 0x020fca0000004100 */
[----:B------:R-:W-:-:S04]  /*1a50*/  FMUL.FTZ R53, R53, UR6 ;  /* 0x0000000635357c20 */ /* 0x000fc80008410000 */
[----:B------:R-:W-:-:S07]  /*1a60*/  @P1 FADD.FTZ R53, R21, R53 ;  /* 0x0000003515351221 */ /* 0x000fce0000010000 */
.L_x_18429:
[----:B------:R-:W-:Y:S05]  /*1a70*/  BSYNC B1 ;  /* 0x0000000000017941 */ /* 0x000fea0003800000 */
.L_x_18428:
[----:B------:R-:W-:Y:S04]  /*1a80*/  BSSY B1, `(.L_x_18430) ;  /* 0x0000005000017945 */ /* 0x000fe80003800000 */
[----:B------:R-:W-:Y:S05]  /*1a90*/  @!P2 BRA `(.L_x_18431) ;  /* 0x00000000000ca947 */ /* 0x000fea0003800000 */
[----:B-----5:R-:W-:-:S05]  /*1aa0*/  HADD2.F32 R54, -RZ, R33.H0_H0 ;  /* 0x20000021ff367230 */ /* 0x020fca0000004100 */
[----:B------:R-:W-:-:S04]  /*1ab0*/  FMUL.FTZ R54, R54, UR6 ;  /* 0x0000000636367c20 */ /* 0x000fc80008410000 */
[----:B------:R-:W-:-:S07]  /*1ac0*/  @P1 FADD.FTZ R54, R22, R54 ;  /* 0x0000003616361221 */ /* 0x000fce0000010000 */
.L_x_18431:
[----:B------:R-:W-:Y:S05]  /*1ad0*/  BSYNC B1 ;  /* 0x0000000000017941 */ /* 0x000fea0003800000 */
.L_x_18430:
[----:B------:R-:W-:Y:S04]  /*1ae0*/  BSSY B1, `(.L_x_18432) ;  /* 0x0000005000017945 */ /* 0x000fe80003800000 */
[----:B------:R-:W-:Y:S05]  /*1af0*/  @!P2 BRA `(.L_x_18433) ;  /* 0x00000000000ca947 */ /* 0x000fea0003800000 */
[----:B-----5:R-:W-:-:S05]  /*1b00*/  HADD2.F32 R55, -RZ, R33.H1_H1 ;  /* 0x30000021ff377230 */ /* 0x020fca0000004100 */
[----:B------:R-:W-:-:S04]  /*1b10*/  FMUL.FTZ R55, R55, UR6 ;  /* 0x0000000637377c20 */ /* 0x000fc80008410000 */
[----:B------:R-:W-:-:S07]  /*1b20*/  @P1 FADD.FTZ R55, R23, R55 ;  /* 0x0000003717371221 */ /* 0x000fce0000010000 */
.L_x_18433:
[----:B------:R-:W-:Y:S05]  /*1b30*/  BSYNC B1 ;  /* 0x0000000000017941 */ /* 0x000fea0003800000 */
.L_x_18432:
[----:B------:R-:W-:Y:S04]  /*1b40*/  BSSY B1, `(.L_x_18434) ;  /* 0x0000005000017945 */ /* 0x000fe80003800000 */
[----:B------:R-:W-:Y:S05]  /*1b50*/  @!P2 BRA `(.L_x_18435) ;  /* 0x00000000000ca947 */ /* 0x000fea0003800000 */
[----:B-----5:R-:W-:-:S05]  /*1b60*/  HADD2.F32 R48, -RZ, R34.H0_H0 ;  /* 0x20000022ff307230 */ /* 0x020fca0000004100 */
[----:B------:R-:W-:-:S04]  /*1b70*/  FMUL.FTZ R48, R48, UR6 ;  /* 0x0000000630307c20 */ /* 0x000fc80008410000 */
[----:B------:R-:W-:-:S07]  /*1b80*/  @P1 FADD.FTZ R48, R24, R48 ;  /* 0x0000003018301221 */ /* 0x000fce0000010000 */
.L_x_18435:
[----:B------:R-:W-:Y:S05]  /*1b90*/  BSYNC B1 ;  /* 0x0000000000017941 */ /* 0x000fea0003800000 */
.L_x_18434:
[----:B------:R-:W-:Y:S04]  /*1ba0*/  BSSY B1, `(.L_x_18436) ;  /* 0x0000005000017945 */ /* 0x000fe80003800000 */
[----:B------:R-:W-:Y:S05]  /*1bb0*/  @!P2 BRA `(.L_x_18437) ;  /* 0x00000000000ca947 */ /* 0x000fea0003800000 */
[----:B-----5:R-:W-:-:S05]  /*1bc0*/  HADD2.F32 R49, -RZ, R34.H1_H1 ;  /* 0x30000022ff317230 */ /* 0x020fca0000004100 */
[----:B------:R-:W-:-:S04]  /*1bd0*/  FMUL.FTZ R49, R49, UR6 ;  /* 0x0000000631317c20 */ /* 0x000fc80008410000 */
[----:B------:R-:W-:-:S07]  /*1be0*/  @P1 FADD.FTZ R49, R25, R49 ;  /* 0x0000003119311221 */ /* 0x000fce0000010000 */
.L_x_18437:
[----:B------:R-:W-:Y:S05]  /*1bf0*/  BSYNC B1 ;  /* 0x0000000000017941 */ /* 0x000fea0003800000 */
.L_x_18436:
[----:B------:R-:W-:Y:S04]  /*1c00*/  BSSY B1, `(.L_x_18438) ;  /* 0x0000005000017945 */ /* 0x000fe80003800000 */
[----:B------:R-:W-:Y:S05]  /*1c10*/  @!P2 BRA `(.L_x_18439) ;  /* 0x00000000000ca947 */ /* 0x000fea0003800000 */
[----:B-----5:R-:W-:-:S05]  /*1c20*/  HADD2.F32 R50, -RZ, R35.H0_H0 ;  /* 0x20000023ff327230 */ /* 0x020fca0000004100 */
[----:B------:R-:W-:-:S04]  /*1c30*/  FMUL.FTZ R50, R50, UR6 ;  /* 0x0000000632327c20 */ /* 0x000fc80008410000 */
[----:B------:R-:W-:-:S07]  /*1c40*/  @P1 FADD.FTZ R50, R26, R50 ;  /* 0x000000321a321221 */ /* 0x000fce0000010000 */
.L_x_18439:
[----:B------:R-:W-:Y:S05]  /*1c50*/  BSYNC B1 ;  /* 0x0000000000017941 */ /* 0x000fea0003800000 */
.L_x_18438:
[----:B------:R-:W-:Y:S04]  /*1c60*/  BSSY B1, `(.L_x_18440) ;  /* 0x0000005000017945 */ /* 0x000fe80003800000 */
[----:B------:R-:W-:Y:S05]  /*1c70*/  @!P2 BRA `(.L_x_18441) ;  /* 0x00000000000ca947 */ /* 0x000fea0003800000 */
[----:B-----5:R-:W-:-:S05]  /*1c80*/  HADD2.F32 R51, -RZ, R35.H1_H1 ;  /* 0x30000023ff337230 */ /* 0x020fca0000004100 */
[----:B------:R-:W-:-:S04]  /*1c90*/  FMUL.FTZ R51, R51, UR6 ;  /* 0x0000000633337c20 */ /* 0x000fc80008410000 */
[----:B------:R-:W-:-:S07]  /*1ca0*/  @P1 FADD.FTZ R51, R27, R51 ;  /* 0x000000331b331221 */ /* 0x000fce0000010000 */
.L_x_18441:
[----:B------:R-:W-:Y:S05]  /*1cb0*/  BSYNC B1 ;  /* 0x0000000000017941 */ /* 0x000fea0003800000 */
.L_x_18440:
[----:B------:R-:W0:Y:S01]  /*1cc0*/  LDC.64 R86, c[0x0][0x238] ;  /* 0x00008e00ff567b82 */ /* 0x000e220000000a00 */
[----:B------:R-:W-:Y:S01]  /*1cd0*/  IADD3 R88, R88, 0x100, RZ ;  /* 0x0000010058587810 */ /* 0x000fe20007ffe0ff */
[C---:B0-----:R-:W-:Y:S01]  /*1ce0*/  IMAD.WIDE.U32 R86, R67.reuse, 0x20, R86 ;  /* 0x0000002043567825 */ /* 0x041fe200078e0056 */
[----:B------:R-:W-:-:S04]  /*1cf0*/  IADD3 R67, R67, 0x100, RZ ;  /* 0x0000010043437810 */ /* 0x000fc80007ffe0ff */
[----:B------:R2:W-:Y:S04]  /*1d00*/  STG.E.128 desc[UR4][R86.64], R52 ;  /* 0x0000003456007986 */ /* 0x0005e8000c101d04 */
[----:B------:R2:W-:Y:S02]  /*1d10*/  STG.E.128 desc[UR4][R86.64+0x10], R48 ;  /* 0x0000103056007986 */ /* 0x0005e4000c101d04 */
.L_x_18425:
[----:B------:R-:W-:Y:S05]  /*1d20*/  BSYNC B0 ;  /* 0x0000000000007941 */ /* 0x000fea0003800000 */
.L_x_18424:
        /* <DEDUP_REMOVED lines=40> */
[----:B-----5:R-:W-:-:S05]  /*1fb0*/  HADD2.F32 R56, -RZ, R32.H0_H0 ;  /* 0x20000020ff387230 */ /* 0x020fca0000004100 */
[----:B------:R-:W-:-:S04]  /*1fc0*/  FMUL.FTZ R56, R56, UR6 ;  /* 0x0000000638387c20 */ /* 0x000fc80008410000 */
[----:B------:R-:W-:-:S07]  /*1fd0*/  @P1 FADD.FTZ R56, R20, R56 ;  /* 0x0000003814381221 */ /* 0x000fce0000010000 */
.L_x_18445:
[----:B------:R-:W-:Y:S05]  /*1fe0*/  BSYNC B1 ;  /* 0x0000000000017941 */ /* 0x000fea0003800000 */
.L_x_18444:
[----:B------:R-:W-:Y:S04]  /*1ff0*/  BSSY B1, `(.L_x_18446) ;  /* 0x0000005000017945 */ /* 0x000fe80003800000 */
[----:B------:R-:W-:Y:S05]  /*2000*/  @!P2 BRA `(.L_x_18447) ;  /* 0x00000000000ca947 */ /* 0x000fea0003800000 */
[----:B-----5:R-:W-:-:S05]  /*2010*/  HADD2.F32 R57, -RZ, R32.H1_H1 ;  /* 0x30000020ff397230 */ /* 0x020fca0000004100 */
[----:B------:R-:W-:-:S04]  /*2020*/  FMUL.FTZ R57, R57, UR6 ;  /* 0x0000000639397c20 */ /* 0x000fc80008410000 */
[----:B------:R-:W-:-:S07]  /*2030*/  @P1 FADD.FTZ R57, R21, R57 ;  /* 0x0000003915391221 */ /* 0x000fce0000010000 */
.L_x_18447:
[----:B------:R-:W-:Y:S05]  /*2040*/  BSYNC B1 ;  /* 0x0000000000017941 */ /* 0x000fea0003800000 */
.L_x_18446:
[----:B------:R-:W-:Y:S04]  /*2050*/  BSSY B1, `(.L_x_18448) ;  /* 0x0000005000017945 */ /* 0x000fe80003800000 */
[----:B------:R-:W-:Y:S05]  /*2060*/  @!P2 BRA `(.L_x_18449) ;  /* 0x00000000000ca947 */ /* 0x000fea0003800000 */
[----:B-----5:R-:W-:-:S05]  /*2070*/  HADD2.F32 R58, -RZ, R33.H0_H0 ;  /* 0x20000021ff3a7230 */ /* 0x020fca0000004100 */
[----:B------:R-:W-:-:S04]  /*2080*/  FMUL.FTZ R58, R58, UR6 ;  /* 0x000000063a3a7c20 */ /* 0x000fc80008410000 */
[----:B------:R-:W-:-:S07]  /*2090*/  @P1 FADD.FTZ R58, R22, R58 ;  /* 0x0000003a163a1221 */ /* 0x000fce0000010000 */
.L_x_18449:
[----:B------:R-:W-:Y:S05]  /*20a0*/  BSYNC B1 ;  /* 0x0000000000017941 */ /* 0x000fea0003800000 */
.L_x_18448:
[----:B------:R-:W-:Y:S04]  /*20b0*/  BSSY B1, `(.L_x_18450) ;  /* 0x0000005000017945 */ /* 0x000fe80003800000 */
[----:B------:R-:W-:Y:S05]  /*20c0*/  @!P2 BRA `(.L_x_18451) ;  /* 0x00000000000ca947 */ /* 0x000fea0003800000 */
[----:B-----5:R-:W-:-:S05]  /*20d0*/  HADD2.F32 R59, -RZ, R33.H1_H1 ;  /* 0x30000021ff3b7230 */ /* 0x020fca0000004100 */
[----:B------:R-:W-:-:S04]  /*20e0*/  FMUL.FTZ R59, R59, UR6 ;  /* 0x000000063b3b7c20 */ /* 0x000fc80008410000 */
[----:B------:R-:W-:-:S07]  /*20f0*/  @P1 FADD.FTZ R59, R23, R59 ;  /* 0x0000003b173b1221 */ /* 0x000fce0000010000 */
.L_x_18451:
[----:B------:R-:W-:Y:S05]  /*2100*/  BSYNC B1 ;  /* 0x0000000000017941 */ /* 0x000fea0003800000 */
.L_x_18450:
[----:B------:R-:W-:Y:S04]  /*2110*/  BSSY B1, `(.L_x_18452) ;  /* 0x0000005000017945 */ /* 0x000fe80003800000 */
[----:B------:R-:W-:Y:S05]  /*2120*/  @!P2 BRA `(.L_x_18453) ;  /* 0x00000000000ca947 */ /* 0x000fea0003800000 */
[----:B-----5:R-:W-:-:S05]  /*2130*/  HADD2.F32 R60, -RZ, R34.H0_H0 ;  /* 0x20000022ff3c7230 */ /* 0x020fca0000004100 */
[----:B------:R-:W-:-:S04]  /*2140*/  FMUL.FTZ R60, R60, UR6 ;  /* 0x000000063c3c7c20 */ /* 0x000fc80008410000 */
[----:B------:R-:W-:-:S07]  /*2150*/  @P1 FADD.FTZ R60, R24, R60 ;  /* 0x0000003c183c1221 */ /* 0x000fce0000010000 */
.L_x_18453:
[----:B------:R-:W-:Y:S05]  /*2160*/  BSYNC B1 ;  /* 0x0000000000017941 */ /* 0x000fea0003800000 */
.L_x_18452:
[----:B------:R-:W-:Y:S04]  /*2170*/  BSSY B1, `(.L_x_18454) ;  /* 0x0000005000017945 */ /* 0x000fe80003800000 */
[----:B------:R-:W-:Y:S05]  /*2180*/  @!P2 BRA `(.L_x_18455) ;  /* 0x00000000000ca947 */ /* 0x000fea0003800000 */
[----:B-----5:R-:W-:-:S05]  /*2190*/  HADD2.F32 R61, -RZ, R34.H1_H1 ;  /* 0x30000022ff3d7230 */ /* 0x020fca0000004100 */
[----:B------:R-:W-:-:S04]  /*21a0*/  FMUL.FTZ R61, R61, UR6 ;  /* 0x000000063d3d7c20 */ /* 0x000fc80008410000 */
[----:B------:R-:W-:-:S07]  /*21b0*/  @P1 FADD.FTZ R61, R25, R61 ;  /* 0x0000003d193d1221 */ /* 0x000fce0000010000 */
.L_x_18455:
[----:B------:R-:W-:Y:S05]  /*21c0*/  BSYNC B1 ;  /* 0x0000000000017941 */ /* 0x000fea0003800000 */
.L_x_18454:
[----:B------:R-:W-:Y:S04]  /*21d0*/  BSSY B1, `(.L_x_18456) ;  /* 0x0000005000017945 */ /* 0x000fe80003800000 */
[----:B------:R-:W-:Y:S05]  /*21e0*/  @!P2 BRA `(.L_x_18457) ;  /* 0x00000000000ca947 */ /* 0x000fea0003800000 */
[----:B-----5:R-:W-:-:S05]  /*21f0*/  HADD2.F32 R62, -RZ, R35.H0_H0 ;  /* 0x20000023ff3e7230 */ /* 0x020fca0000004100 */
[----:B------:R-:W-:-:S04]  /*2200*/  FMUL.FTZ R62, R62, UR6 ;  /* 0x000000063e3e7c20 */ /* 0x000fc80008410000 */
[----:B------:R-:W-:-:S07]  /*2210*/  @P1 FADD.FTZ R62, R26, R62 ;  /* 0x0000003e1a3e1221 */ /* 0x000fce0000010000 */
.L_x_18457:
[----:B------:R-:W-:Y:S05]  /*2220*/  BSYNC B1 ;  /* 0x0000000000017941 */ /* 0x000fea0003800000 */
.L_x_18456:
[----:B------:R-:W-:Y:S01]  /*2230*/  BSSY B1, `(.L_x_18458) ;  /* 0x0000006000017945 */ /* 0x000fe20003800000 */
[----:B------:R-:W-:-:S03]  /*2240*/  @!P2 FSEL R63, R27, RZ, P0 ;  /* 0x000000ff1b3fa208 */ /* 0x000fc60000000000 */
[----:B------:R-:W-:Y:S05]  /*2250*/  @!P2 BRA `(.L_x_18459) ;  /* 0x00000000000ca947 */ /* 0x000fea0003800000 */
[----:B-----5:R-:W-:-:S05]  /*2260*/  HADD2.F32 R63, -RZ, R35.H1_H1 ;  /* 0x30000023ff3f7230 */ /* 0x020fca0000004100 */
[----:B------:R-:W-:-:S04]  /*2270*/  FMUL.FTZ R63, R63, UR6 ;  /* 0x000000063f3f7c20 */ /* 0x000fc80008410000 */
[----:B------:R-:W-:-:S07]  /*2280*/  @P1 FADD.FTZ R63, R27, R63 ;  /* 0x0000003f1b3f1221 */ /* 0x000fce0000010000 */
.L_x_18459:
[----:B------:R-:W-:Y:S05]  /*2290*/  BSYNC B1 ;  /* 0x0000000000017941 */ /* 0x000fea0003800000 */
.L_x_18458:
[----:B------:R3:W-:Y:S04]  /*22a0*/  STG.E.128 desc[UR4][R86.64], R56 ;  /* 0x0000003856007986 */ /* 0x0007e8000c101d04 */
[----:B------:R3:W-:Y:S02]  /*22b0*/  STG.E.128 desc[UR4][R86.64+0x10], R60 ;  /* 0x0000103c56007986 */ /* 0x0007e4000c101d04 */
.L_x_18443:
[----:B------:R-:W-:Y:S05]  /*22c0*/  BSYNC B0 ;  /* 0x0000000000007941 */ /* 0x000fea0003800000 */
.L_x_18442:
        /* <DEDUP_REMOVED lines=128> */
.L_x_18480:
        /* <DEDUP_REMOVED lines=118> */
[----:B------:R-:W-:Y:S01]  /*3230*/  F2FP.F16.F32.PACK_AB R64, R66, R65 ;  /* 0x000000414240723e */ /* 0x000fe200000000ff */
[--C-:B------:R-:W-:Y:S01]  /*3240*/  FADD.FTZ R66, R28, -R113.reuse ;  /* 0x800000711c427221 */ /* 0x100fe20000010000 */
[----:B------:R-:W-:Y:S01]  /*3250*/  F2FP.F16.F32.PACK_AB R65, R86, R67 ;  /* 0x000000435641723e */ /* 0x000fe200000000ff */
        /* <DEDUP_REMOVED lines=9> */
[----:B------:R-:W-:-:S03]  /*32f0*/  F2FP.F16.F32.PACK_AB R66, R67, R66 ;  /* 0x000000424342723e */ /* 0x000fc600000000ff */
[----:B------:R-:W-:Y:S02]  /*3300*/  FFMA.FTZ R67, R112, R86, R111 ;  /* 0x0000005670437223 */ /* 0x000fe4000001006f */
[----:B------:R-:W0:Y:S03]  /*3310*/  LDC.64 R86, c[0x0][0x2b8] ;  /* 0x0000ae00ff567b82 */ /* 0x000e260000000a00 */
[----:B------:R-:W-:Y:S01]  /*3320*/  F2FP.F16.F32.PACK_AB R67, R124, R67 ;  /* 0x000000437c43723e */ /* 0x000fe200000000ff */
[C---:B0-----:R-:W-:Y:S01]  /*3330*/  IMAD.WIDE.U32 R86, R88.reuse, 0x10, R86 ;  /* 0x0000001058567825 */ /* 0x041fe200078e0056 */
[----:B------:R-:W-:-:S04]  /*3340*/  IADD3 R88, R88, 0x100, RZ ;  /* 0x0000010058587810 */ /* 0x000fc80007ffe0ff */
[----:B------:R0:W-:Y:S03]  /*3350*/  STG.E.128 desc[UR4][R86.64], R64 ;  /* 0x0000004056007986 */ /* 0x0001e6000c101d04 */
.L_x_18464:
[----:B------:R-:W-:Y:S05]  /*3360*/  BSYNC B1 ;  /* 0x0000000000017941 */ /* 0x000fea0003800000 */
.L_x_18463:
        /* <DEDUP_REMOVED lines=10> */
[C---:B------:R-:W-:Y:S01]  /*3410*/  FMUL.FTZ R124, R85.reuse, R124 ;  /* 0x0000007c557c7220 */ /* 0x040fe20000410000 */
[----:B------:R-:W-:Y:S01]  /*3420*/  FFMA.FTZ R65, R108, R65, R107 ;  /* 0x000000416c417223 */ /* 0x000fe2000001006b */
[C---:B------:R-:W-:Y:S01]  /*3430*/  FMUL.FTZ R67, R85.reuse, R64 ;  /* 0x0000004055437220 */ /* 0x040fe20000410000 */
[----:B------:R-:W-:Y:S01]  /*3440*/  FMUL.FTZ R64, R85, R86 ;  /* 0x0000005655407220 */ /* 0x000fe20000410000 */
[----:B------:R-:W-:Y:S01]  /*3450*/  FFMA.FTZ R66, R106, R66, R105 ;  /* 0x000000426a427223 */ /* 0x000fe20000010069 */
[----:B------:R-:W-:Y:S01]  /*3460*/  FFMA.FTZ R124, R94, R124, R93 ;  /* 0x0000007c5e7c7223 */ /* 0x000fe2000001005d */
[----:B------:R-:W-:Y:S01]  /*3470*/  FFMA.FTZ R67, R104, R67, R103 ;  /* 0x0000004368437223 */ /* 0x000fe20000010067 */
[----:B------:R-:W-:-:S02]  /*3480*/  FFMA.FTZ R86, R102, R64, R101 ;  /* 0x0000004066567223 */ /* 0x000fc40000010065 */
[----:B------:R-:W-:Y:S01]  /*3490*/  F2FP.F16.F32.PACK_AB R64, R66, R65 ;  /* 0x000000414240723e */ /* 0x000fe200000000ff */
[--C-:B------:R-:W-:Y:S02]  /*34a0*/  FADD.FTZ R66, R40, -R113.reuse ;  /* 0x8000007128427221 */ /* 0x100fe40000010000 */
[----:B------:R-:W-:Y:S01]  /*34b0*/  F2FP.F16.F32.PACK_AB R65, R86, R67 ;  /* 0x000000435641723e */ /* 0x000fe200000000ff */
[----:B------:R-:W-:Y:S01]  /*34c0*/  FADD.FTZ R86, R41, -R113 ;  /* 0x8000007129567221 */ /* 0x000fe20000010000 */
[----:B------:R-:W-:-:S03]  /*34d0*/  FMUL.FTZ R66, R85, R66 ;  /* 0x0000004255427220 */ /* 0x000fc60000410000 */
[----:B------:R-:W-:Y:S01]  /*34e0*/  FMUL.FTZ R86, R85, R86 ;  /* 0x0000005655567220 */ /* 0x000fe20000410000 */
[----:B------:R-:W-:-:S03]  /*34f0*/  FFMA.FTZ R66, R100, R66, R99 ;  /* 0x0000004264427223 */ /* 0x000fc60000010063 */
        /* <DEDUP_REMOVED lines=10> */
.L_x_18466:
[----:B------:R-:W-:Y:S05]  /*35a0*/  BSYNC B1 ;  /* 0x0000000000017941 */ /* 0x000fea0003800000 */
.L_x_18465:
        /* <DEDUP_REMOVED lines=27> */
[----:B------:R-:W-:Y:S01]  /*3760*/  F2FP.F16.F32.PACK_AB R66, R67, R66 ;  /* 0x000000424342723e */ /* 0x000fe200000000ff */
[----:B------:R-:W-:Y:S02]  /*3770*/  FMUL.FTZ R67, R85, R86 ;  /* 0x0000005655437220 */ /* 0x000fe40000410000 */
[----:B------:R-:W0:Y:S02]  /*3780*/  LDC.64 R86, c[0x0][0x2b8] ;  /* 0x0000ae00ff567b82 */ /* 0x000e240000000a00 */
[----:B------:R-:W-:-:S05]  /*3790*/  FFMA.FTZ R67, R8, R67, R14 ;  /* 0x0000004308437223 */ /* 0x000fca000001000e */
[----:B------:R-:W-:Y:S01]  /*37a0*/  F2FP.F16.F32.PACK_AB R67, R124, R67 ;  /* 0x000000437c43723e */ /* 0x000fe200000000ff */
[C---:B0-----:R-:W-:Y:S01]  /*37b0*/  IMAD.WIDE.U32 R86, R88.reuse, 0x10, R86 ;  /* 0x0000001058567825 */ /* 0x041fe200078e0056 */
[----:B------:R-:W-:-:S04]  /*37c0*/  IADD3 R88, R88, 0x100, RZ ;  /* 0x0000010058587810 */ /* 0x000fc80007ffe0ff */
[----:B------:R2:W-:Y:S03]  /*37d0*/  STG.E.128 desc[UR4][R86.64], R64 ;  /* 0x0000004056007986 */ /* 0x0005e6000c101d04 */
.L_x_18468:
[----:B------:R-:W-:Y:S05]  /*37e0*/  BSYNC B1 ;  /* 0x0000000000017941 */ /* 0x000fea0003800000 */
.L_x_18467:
        /* <DEDUP_REMOVED lines=32> */
.L_x_18462:
[----:B------:R-:W-:Y:S05]  /*39f0*/  BSYNC B0 ;  /* 0x0000000000007941 */ /* 0x000fea0003800000 */
.L_x_18461:
[----:B------:R-:W-:Y:S02]  /*3a00*/  IADD3 R83, R83, UR8, RZ ;  /* 0x0000000853537c10 */ /* 0x000fe4000fffe0ff */
[----:B0123--:R-:W-:Y:S02]  /*3a10*/  SEL R64, RZ, 0x1, P0 ;  /* 0x00000001ff407807 */ /* 0x00ffe40000000000 */
[----:B------:R-:W-:-:S13]  /*3a20*/  ISETP.GE.AND P1, PT, R83, UR9, PT ;  /* 0x0000000953007c0c */ /* 0x000fda000bf26270 */
[----:B------:R-:W-:Y:S05]  /*3a30*/  @!P1 BRA `(.L_x_18469) ;  /* 0xffffffd000189947 */ /* 0x000fea000383ffff */
[----:B------:R-:W-:Y:S05]  /*3a40*/  EXIT ;  /* 0x000000000000794d */ /* 0x000fea0003800000 */
.L_x_18460:
[----:B------:R-:W-:Y:S01]  /*3a50*/  HFMA2.MMA R64, -RZ, RZ, 0, 5.9604644775390625e-08 ;  /* 0x00000001ff407435 */ /* 0x000fe200000001ff */
[----:B------:R-:W-:Y:S02]  /*3a60*/  MOV R125, R86 ;  /* 0x00000056007d7202 */ /* 0x000fe40000000f00 */
[----:B------:R-:W-:Y:S02]  /*3a70*/  MOV R85, 0x1f ;  /* 0x0000001f00557802 */ /* 0x000fe40000000f00 */
[----:B------:R-:W-:-:S07]  /*3a80*/  MOV R87, 0xffffffff ;  /* 0xffffffff00577802 */ /* 0x000fce0000000f00 */
[----:B-----5:R-:W-:Y:S05]  /*3a90*/  WARPSYNC.COLLECTIVE R87, `(.L_x_18470) ;  /* 0x0000000057087348 */ /* 0x020fea0003c00000 */
[----:B------:R0:W1:Y:S02]  /*3aa0*/  SHFL.BFLY P6, R113, R125, R64, R85 ;  /* 0x0c0000407d717389 */ /* 0x00006400000c0055 */
[----:B01---5:R-:W-:Y:S01]  /*3ab0*/  ENDCOLLECTIVE ;  /* 0x000000000000791b */ /* 0x023fe20003800000 */
.L_x_18470:
[----:B------:R-:W-:Y:S01]  /*3ac0*/  HFMA2.MMA R64, -RZ, RZ, 0, 1.1920928955078125e-07 ;  /* 0x00000002ff407435 */ /* 0x000fe200000001ff */
[----:B------:R-:W-:-:S05]  /*3ad0*/  FADD.FTZ R86, R86, R113 ;  /* 0x0000007156567221 */ /* 0x000fca0000010000 */
[----:B------:R-:W-:-:S07]  /*3ae0*/  MOV R125, R86 ;  /* 0x00000056007d7202 */ /* 0x000fce0000000f00 */
[----:B------:R-:W-:Y:S05]  /*3af0*/  WARPSYNC.COLLECTIVE R87, `(.L_x_18471) ;  /* 0x0000000057087348 */ /* 0x000fea0003c00000 */
[----:B------:R0:W1:Y:S02]  /*3b00*/  SHFL.BFLY P6, R113, R125, R64, R85 ;  /* 0x0c0000407d717389 */ /* 0x00006400000c0055 */
[----:B01----:R-:W-:Y:S01]  /*3b10*/  ENDCOLLECTIVE ;  /* 0x000000000000791b */ /* 0x003fe20003800000 */
.L_x_18471:
[----:B------:R-:W-:Y:S01]  /*3b20*/  HFMA2.MMA R64, -RZ, RZ, 0, 2.384185791015625e-07 ;  /* 0x00000004ff407435 */ /* 0x000fe200000001ff */
[----:B------:R-:W-:-:S05]  /*3b30*/  FADD.FTZ R86, R86, R113 ;  /* 0x0000007156567221 */ /* 0x000fca0000010000 */
[----:B------:R-:W-:-:S07]  /*3b40*/  MOV R125, R86 ;  /* 0x00000056007d7202 */ /* 0x000fce0000000f00 */
[----:B------:R-:W-:Y:S05]  /*3b50*/  WARPSYNC.COLLECTIVE R87, `(.L_x_18472) ;  /* 0x0000000057087348 */ /* 0x000fea0003c00000 */
[----:B------:R0:W1:Y:S02]  /*3b60*/  SHFL.BFLY P6, R113, R125, R64, R85 ;  /* 0x0c0000407d717389 */ /* 0x00006400000c0055 */
[----:B01----:R-:W-:Y:S01]  /*3b70*/  ENDCOLLECTIVE ;  /* 0x000000000000791b */ /* 0x003fe20003800000 */
.L_x_18472:
[----:B------:R-:W-:Y:S01]  /*3b80*/  HFMA2.MMA R64, -RZ, RZ, 0, 4.76837158203125e-07 ;  /* 0x00000008ff407435 */ /* 0x000fe200000001ff */
[----:B------:R-:W-:-:S05]  /*3b90*/  FADD.FTZ R86, R86, R113 ;  /* 0x0000007156567221 */ /* 0x000fca0000010000 */
[----:B------:R-:W-:-:S07]  /*3ba0*/  MOV R125, R86 ;  /* 0x00000056007d7202 */ /* 0x000fce0000000f00 */
[----:B------:R-:W-:Y:S05]  /*3bb0*/  WARPSYNC.COLLECTIVE R87, `(.L_x_18473) ;  /* 0x0000000057087348 */ /* 0x000fea0003c00000 */
[----:B------:R0:W1:Y:S02]  /*3bc0*/  SHFL.BFLY P6, R113, R125, R64, R85 ;  /* 0x0c0000407d717389 */ /* 0x00006400000c0055 */
[----:B01----:R-:W-:Y:S01]  /*3bd0*/  ENDCOLLECTIVE ;  /* 0x000000000000791b */ /* 0x003fe20003800000 */
.L_x_18473:
[----:B------:R-:W-:Y:S01]  /*3be0*/  HFMA2.MMA R64, -RZ, RZ, 0, 9.5367431640625e-07 ;  /* 0x00000010ff407435 */ /* 0x000fe200000001ff */
[----:B------:R-:W-:-:S05]  /*3bf0*/  FADD.FTZ R86, R86, R113 ;  /* 0x0000007156567221 */ /* 0x000fca0000010000 */
[----:B------:R-:W-:-:S07]  /*3c00*/  MOV R125, R86 ;  /* 0x00000056007d7202 */ /* 0x000fce0000000f00 */
[----:B------:R-:W-:Y:S05]  /*3c10*/  WARPSYNC.COLLECTIVE R87, `(.L_x_18474) ;  /* 0x0000000057087348 */ /* 0x000fea0003c00000 */
[----:B------:R0:W1:Y:S02]  /*3c20*/  SHFL.BFLY P6, R113, R125, R64, R85 ;  /* 0x0c0000407d717389 */ /* 0x00006400000c0055 */
[----:B01----:R-:W-:Y:S01]  /*3c30*/  ENDCOLLECTIVE ;  /* 0x000000000000791b */ /* 0x003fe20003800000 */
.L_x_18474:
        /* <DEDUP_REMOVED lines=73> */
.L_x_18475:
[----:B------:R-:W-:Y:S01]  /*40d0*/  HFMA2.MMA R64, -RZ, RZ, 0, 1.1920928955078125e-07 ;  /* 0x00000002ff407435 */ /* 0x000fe200000001ff */
[----:B------:R-:W-:-:S05]  /*40e0*/  FADD.FTZ R88, R88, R113 ;  /* 0x0000007158587221 */ /* 0x000fca0000010000 */
[----:B------:R-:W-:-:S07]  /*40f0*/  MOV R125, R88 ;  /* 0x00000058007d7202 */ /* 0x000fce0000000f00 */
[----:B------:R-:W-:Y:S05]  /*4100*/  WARPSYNC.COLLECTIVE R87, `(.L_x_18476) ;  /* 0x0000000057087348 */ /* 0x000fea0003c00000 */
[----:B------:R0:W1:Y:S02]  /*4110*/  SHFL.BFLY P6, R113, R125, R64, R85 ;  /* 0x0c0000407d717389 */ /* 0x00006400000c0055 */
[----:B01----:R-:W-:Y:S01]  /*4120*/  ENDCOLLECTIVE ;  /* 0x000000000000791b */ /* 0x003fe20003800000 */
.L_x_18476:
[----:B------:R-:W-:Y:S01]  /*4130*/  HFMA2.MMA R64, -RZ, RZ, 0, 2.384185791015625e-07 ;  /* 0x00000004ff407435 */ /* 0x000fe200000001ff */
[----:B------:R-:W-:-:S05]  /*4140*/  FADD.FTZ R88, R88, R113 ;  /* 0x0000007158587221 */ /* 0x000fca0000010000 */
[----:B------:R-:W-:-:S07]  /*4150*/  MOV R125, R88 ;  /* 0x00000058007d7202 */ /* 0x000fce0000000f00 */
[----:B------:R-:W-:Y:S05]  /*4160*/  WARPSYNC.COLLECTIVE R87, `(.L_x_18477) ;  /* 0x0000000057087348 */ /* 0x000fea0003c00000 */
[----:B------:R0:W1:Y:S02]  /*4170*/  SHFL.BFLY P6, R113, R125, R64, R85 ;  /* 0x0c0000407d717389 */ /* 0x00006400000c0055 */
[----:B01----:R-:W-:Y:S01]  /*4180*/  ENDCOLLECTIVE ;  /* 0x000000000000791b */ /* 0x003fe20003800000 */
.L_x_18477:
[----:B------:R-:W-:Y:S01]  /*4190*/  HFMA2.MMA R64, -RZ, RZ, 0, 4.76837158203125e-07 ;  /* 0x00000008ff407435 */ /* 0x000fe200000001ff */
[----:B------:R-:W-:-:S05]  /*41a0*/  FADD.FTZ R88, R88, R113 ;  /* 0x0000007158587221 */ /* 0x000fca0000010000 */
[----:B------:R-:W-:-:S07]  /*41b0*/  MOV R125, R88 ;  /* 0x00000058007d7202 */ /* 0x000fce0000000f00 */
[----:B------:R-:W-:Y:S05]  /*41c0*/  WARPSYNC.COLLECTIVE R87, `(.L_x_18478) ;  /* 0x0000000057087348 */ /* 0x000fea0003c00000 */
[----:B------:R0:W1:Y:S02]  /*41d0*/  SHFL.BFLY P6, R113, R125, R64, R85 ;  /* 0x0c0000407d717389 */ /* 0x00006400000c0055 */
[----:B01----:R-:W-:Y:S01]  /*41e0*/  ENDCOLLECTIVE ;  /* 0x000000000000791b */ /* 0x003fe20003800000 */
.L_x_18478:
[----:B------:R-:W-:Y:S01]  /*41f0*/  HFMA2.MMA R64, -RZ, RZ, 0, 9.5367431640625e-07 ;  /* 0x00000010ff407435 */ /* 0x000fe200000001ff */
[----:B------:R-:W-:-:S05]  /*4200*/  FADD.FTZ R88, R88, R113 ;  /* 0x0000007158587221 */ /* 0x000fca0000010000 */
[----:B------:R-:W-:-:S07]  /*4210*/  MOV R125, R88 ;  /* 0x00000058007d7202 */ /* 0x000fce0000000f00 */
[----:B------:R-:W-:Y:S05]  /*4220*/  WARPSYNC.COLLECTIVE R87, `(.L_x_18479) ;  /* 0x0000000057087348 */ /* 0x000fea0003c00000 */
[----:B------:R0:W1:Y:S02]  /*4230*/  SHFL.BFLY P6, R113, R125, R64, R85 ;  /* 0x0c0000407d717389 */ /* 0x00006400000c0055 */
[----:B01----:R-:W-:Y:S01]  /*4240*/  ENDCOLLECTIVE ;  /* 0x000000000000791b */ /* 0x003fe20003800000 */
.L_x_18479:
[----:B------:R-:W-:Y:S05]  /*4250*/  BRA `(.L_x_18480) ;  /* 0xffffffe8001c7947 */ /* 0x000fea000383ffff */
.L_x_18481:
        /* <DEDUP_REMOVED lines=10> */
.L_x_30282:


//--------------------- .text._ZN10layer_norm13ln_fwd_kernelINS_13Kernel_traitsI6__halfS2_fS2_fjLj8192ELj1ELj1ELj8ELj16ENS_18Kernel_traits_baseILj8192ES2_S2_fS2_fjLj256EEEEELb0ELb0ELb1ELb1EEEvNS_9FwdParamsE --------------------------
	.section	.text._ZN10layer_norm13ln_fwd_kernelINS_13Kernel_traitsI6__halfS2_fS2_fjLj8192ELj1ELj1ELj8ELj16ENS_18Kernel_traits_baseILj8192ES2_S2_fS2_fjLj256EEEEELb0ELb0ELb1ELb1EEEvNS_9FwdParamsE,"ax",@progbits
	.align	128
        .global         _ZN10layer_norm13ln_fwd_kernelINS_13Kernel_traitsI6__halfS2_fS2_fjLj8192ELj1ELj1ELj8ELj16ENS_18Kernel_traits_baseILj8192ES2_S2_fS2_fjLj256EEEEELb0ELb0ELb1ELb1EEEvNS_9FwdParamsE
        .type           _ZN10layer_norm13ln_fwd_kernelINS_13Kernel_traitsI6__halfS2_fS2_fjLj8192ELj1ELj1ELj8ELj16ENS_18Kernel_traits_baseILj8192ES2_S2_fS2_fjLj256EEEEELb0ELb0ELb1ELb1EEEvNS_9FwdParamsE,@function
        .size           _ZN10layer_norm13ln_fwd_kernelINS_13Kernel_traitsI6__halfS2_fS2_fjLj8192ELj1ELj1ELj8ELj16ENS_18Kernel_traits_baseILj8192ES2_S2_fS2_fjLj256EEEEELb0ELb0ELb1ELb1EEEvNS_9FwdParamsE,(.L_x_30283 - _ZN10layer_norm13ln_fwd_kernelINS_13Kernel_traitsI6__halfS2_fS2_fjLj8192ELj1ELj1ELj8ELj16ENS_18Kernel_traits_baseILj8192ES2_S2_fS2_fjLj256EEEEELb0ELb0ELb1ELb1EEEvNS_9FwdParamsE)
        .other          _ZN10layer_norm13ln_fwd_kernelINS_13Kernel_traitsI6__halfS2_fS2_fjLj8192ELj1ELj1ELj8ELj16ENS_18Kernel_traits_baseILj8192ES2_S2_fS2_fjLj256EEEEELb0ELb0ELb1ELb1EEEvNS_9FwdParamsE,@"STO_CUDA_ENTRY STV_DEFAULT"
_ZN10layer_norm13ln_fwd_kernelINS_13Kernel_traitsI6__halfS2_fS2_fjLj8192ELj1ELj1ELj8ELj16ENS_18Kernel_traits_baseILj8192ES2_S2_fS2_fjLj256EEEEELb0ELb0ELb1ELb1EEEvNS_9FwdParamsE:
.text._ZN10layer_norm13ln_fwd_kernelINS_13Kernel_traitsI6__halfS2_fS2_fjLj8192ELj1ELj1ELj8ELj16ENS_18Kernel_traits_baseILj8192ES2_S2_fS2_fjLj256EEEEELb0ELb0ELb1ELb1EEEvNS_9FwdParamsE:
        /* <DEDUP_REMOVED lines=30> */
[----:B------:R-:W-:Y:S01]  /*01e0*/  HFMA2.MMA R92, -RZ, RZ, 0, 5.9604644775390625e-08 ;  /* 0x00000001ff5c7435 */ /* 0x000fe200000001ff */
[----:B------:R-:W5:Y:S01]  /*01f0*/  LDG.E.128 R28, desc[UR4][R2.64] ;  /* 0x00000004021c7981 */ /* 0x000f62000c1e1d00 */
[--C-:B------:R-:W-:Y:S01]  /*0200*/  HADD2.F32 R85, -RZ, R8.reuse.H0_H0 ;  /* 0x20000008ff557230 */ /* 0x100fe20000004100 */
[----:B------:R-:W-:Y:S01]  /*0210*/  ULDC.U8 UR6, c[0x0][0x2a0] ;  /* 0x0000a80000067ab9 */ /* 0x000fe20000000000 */
[----:B------:R-:W-:Y:S01]  /*0220*/  HADD2.F32 R84, -RZ, R8.H1_H1 ;  /* 0x30000008ff547230 */ /* 0x000fe20000004100 */
[----:B------:R-:W5:Y:S01]  /*0230*/  LDG.E.128 R24, desc[UR4][R2.64+0x1000] ;  /* 0x0010000402187981 */ /* 0x000f62000c1e1d00 */
[--C-:B------:R-:W-:Y:S01]  /*0240*/  HADD2.F32 R83, -RZ, R9.reuse.H0_H0 ;  /* 0x20000009ff537230 */ /* 0x100fe20000004100 */
[----:B------:R-:W-:Y:S01]  /*0250*/  LOP3.LUT R97, R86, 0xff, RZ, 0xc0, !PT ;  /* 0x000000ff56617812 */ /* 0x000fe200078ec0ff */
[----:B------:R-:W-:Y:S01]  /*0260*/  HADD2.F32 R82, -RZ, R9.H1_H1 ;  /* 0x30000009ff527230 */ /* 0x000fe20000004100 */
[----:B------:R-:W5:Y:S01]  /*0270*/  LDG.E.128 R20, desc[UR4][R2.64+0x2000] ;  /* 0x0020000402147981 */ /* 0x000f62000c1e1d00 */
[--C-:B------:R-:W-:Y:S01]  /*0280*/  HADD2.F32 R81, -RZ, R10.reuse.H0_H0 ;  /* 0x2000000aff517230 */ /* 0x100fe20000004100 */
[----:B------:R-:W-:Y:S01]  /*0290*/  ULDC UR7, c[0x0][0x290] ;  /* 0x0000a40000077ab9 */ /* 0x000fe20000000800 */
[----:B------:R-:W-:Y:S01]  /*02a0*/  HADD2.F32 R80, -RZ, R10.H1_H1 ;  /* 0x3000000aff507230 */ /* 0x000fe20000004100 */
[----:B------:R0:W5:Y:S01]  /*02b0*/  LDG.E.128 R16, desc[UR4][R2.64+0x3000] ;  /* 0x0030000402107981 */ /* 0x000162000c1e1d00 */
[--C-:B------:R-:W-:Y:S01]  /*02c0*/  HADD2.F32 R79, -RZ, R11.reuse.H0_H0 ;  /* 0x2000000bff4f7230 */ /* 0x100fe20000004100 */
[----:B------:R-:W-:Y:S01]  /*02d0*/  ISETP.NE.AND P4, PT, RZ, UR6, PT ;  /* 0x00000006ff007c0c */ /* 0x000fe2000bf85270 */
[----:B------:R-:W-:Y:S01]  /*02e0*/  HADD2.F32 R78, -RZ, R11.H1_H1 ;  /* 0x3000000bff4e7230 */ /* 0x000fe20000004100 */
[----:B------:R-:W-:Y:S01]  /*02f0*/  ULDC UR6, c[0x0][0x29c] ;  /* 0x0000a70000067ab9 */ /* 0x000fe20000000800 */
        /* <DEDUP_REMOVED lines=24> */
[----:B------:R-:W-:-:S07]  /*0480*/  HADD2.F32 R99, -RZ, R35.H1_H1 ;  /* 0x30000023ff637230 */ /* 0x000fce0000004100 */
.L_x_18549:
        /* <DEDUP_REMOVED lines=60> */
[----:B-----5:R-:W-:-:S05]  /*0850*/  HADD2.F32 R48, -RZ, R40.H0_H0 ;  /* 0x20000028ff307230 */ /* 0x020fca0000004100 */
[----:B------:R-:W-:-:S04]  /*0860*/  FMUL.FTZ R48, R48, UR6 ;  /* 0x0000000630307c20 */ /* 0x000fc80008410000 */
[----:B------:R-:W-:-:S07]  /*0870*/  @P0 FADD.FTZ R48, R32, R48 ;  /* 0x0000003020300221 */ /* 0x000fce0000010000 */
.L_x_18483:
[----:B------:R-:W-:Y:S05]  /*0880*/  BSYNC B0 ;  /* 0x0000000000007941 */ /* 0x000fea0003800000 */
.L_x_18482:
[----:B------:R-:W-:Y:S04]  /*0890*/  BSSY B0, `(.L_x_18484) ;  /* 0x0000005000007945 */ /* 0x000fe80003800000 */
[----:B------:R-:W-:Y:S05]  /*08a0*/  @!P6 BRA `(.L_x_18485) ;  /* 0x00000000000ce947 */ /* 0x000fea0003800000 */
[----:B-----5:R-:W-:-:S05]  /*08b0*/  HADD2.F32 R49, -RZ, R40.H1_H1 ;  /* 0x30000028ff317230 */ /* 0x020fca0000004100 */
[----:B------:R-:W-:-:S04]  /*08c0*/  FMUL.FTZ R49, R49, UR6 ;  /* 0x0000000631317c20 */ /* 0x000fc80008410000 */
[----:B------:R-:W-:-:S07]  /*08d0*/  @P0 FADD.FTZ R49, R33, R49 ;  /* 0x0000003121310221 */ /* 0x000fce0000010000 */
.L_x_18485:
[----:B------:R-:W-:Y:S05]  /*08e0*/  BSYNC B0 ;  /* 0x0000000000007941 */ /* 0x000fea0003800000 */
.L_x_18484:
[----:B------:R-:W-:Y:S04]  /*08f0*/  BSSY B0, `(.L_x_18486) ;  /* 0x0000005000007945 */ /* 0x000fe80003800000 */
[----:B------:R-:W-:Y:S05]  /*0900*/  @!P6 BRA `(.L_x_18487) ;  /* 0x00000000000ce947 */ /* 0x000fea0003800000 */
[----:B-----5:R-:W-:-:S05]  /*0910*/  HADD2.F32 R50, -RZ, R41.H0_H0 ;  /* 0x20000029ff327230 */ /* 0x020fca0000004100 */
[----:B------:R-:W-:-:S04]  /*0920*/  FMUL.FTZ R50, R50, UR6 ;  /* 0x0000000632327c20 */ /* 0x000fc80008410000 */
[----:B------:R-:W-:-:S07]  /*0930*/  @P0 FADD.FTZ R50, R34, R50 ;  /* 0x0000003222320221 */ /* 0x000fce0000010000 */
.L_x_18487:
[----:B------:R-:W-:Y:S05]  /*0940*/  BSYNC B0 ;  /* 0x0000000000007941 */ /* 0x000fea0003800000 */
.L_x_18486:
[----:B------:R-:W-:Y:S04]  /*0950*/  BSSY B0, `(.L_x_18488) ;  /* 0x0000005000007945 */ /* 0x000fe80003800000 */
[----:B------:R-:W-:Y:S05]  /*0960*/  @!P6 BRA `(.L_x_18489) ;  /* 0x00000000000ce947 */ /* 0x000fea0003800000 */
[----:B-----5:R-:W-:-:S05]  /*0970*/  HADD2.F32 R51, -RZ, R41.H1_H1 ;  /* 0x30000029ff337230 */ /* 0x020fca0000004100 */
[----:B------:R-:W-:-:S04]  /*0980*/  FMUL.FTZ R51, R51, UR6 ;  /* 0x0000000633337c20 */ /* 0x000fc80008410000 */
[----:B------:R-:W-:-:S07]  /*0990*/  @P0 FADD.FTZ R51, R35, R51 ;  /* 0x0000003323330221 */ /* 0x000fce0000010000 */
.L_x_18489:
[----:B------:R-:W-:Y:S05]  /*09a0*/  BSYNC B0 ;  /* 0x0000000000007941 */ /* 0x000fea0003800000 */
.L_x_18488:
[----:B------:R-:W-:Y:S04]  /*09b0*/  BSSY B0, `(.L_x_18490) ;  /* 0x0000005000007945 */ /* 0x000fe80003800000 */
[----:B------:R-:W-:Y:S05]  /*09c0*/  @!P6 BRA `(.L_x_18491) ;  /* 0x00000000000ce947 */ /* 0x000fea0003800000 */
[----:B-----5:R-:W-:-:S05]  /*09d0*/  HADD2.F32 R44, -RZ, R42.H0_H0 ;  /* 0x2000002aff2c7230 */ /* 0x020fca0000004100 */
[----:B------:R-:W-:-:S04]  /*09e0*/  FMUL.FTZ R44, R44, UR6 ;  /* 0x000000062c2c7c20 */ /* 0x000fc80008410000 */
[----:B------:R-:W-:-:S07]  /*09f0*/  @P0 FADD.FTZ R44, R36, R44 ;  /* 0x0000002c242c0221 */ /* 0x000fce0000010000 */
.L_x_18491:
[----:B------:R-:W-:Y:S05]  /*0a00*/  BSYNC B0 ;  /* 0x0000000000007941 */ /* 0x000fea0003800000 */
.L_x_18490:
[----:B------:R-:W-:Y:S04]  /*0a10*/  BSSY B0, `(.L_x_18492) ;  /* 0x0000005000007945 */ /* 0x000fe80003800000 */
[----:B------:R-:W-:Y:S05]  /*0a20*/  @!P6 BRA `(.L_x_18493) ;  /* 0x00000000000ce947 */ /* 0x000fea0003800000 */
[----:B-----5:R-:W-:-:S05]  /*0a30*/  HADD2.F32 R45, -RZ, R42.H1_H1 ;  /* 0x3000002aff2d7230 */ /* 0x020fca0000004100 */
[----:B------:R-:W-:-:S04]  /*0a40*/  FMUL.FTZ R45, R45, UR6 ;  /* 0x000000062d2d7c20 */ /* 0x000fc80008410000 */
[----:B------:R-:W-:-:S07]  /*0a50*/  @P0 FADD.FTZ R45, R37, R45 ;  /* 0x0000002d252d0221 */ /* 0x000fce0000010000 */
.L_x_18493:
[----:B------:R-:W-:Y:S05]  /*0a60*/  BSYNC B0 ;  /* 0x0000000000007941 */ /* 0x000fea0003800000 */
.L_x_18492:
[----:B------:R-:W-:Y:S04]  /*0a70*/  BSSY B0, `(.L_x_18494) ;  /* 0x0000005000007945 */ /* 0x000fe80003800000 */
[----:B------:R-:W-:Y:S05]  /*0a80*/  @!P6 BRA `(.L_x_18495) ;  /* 0x00000000000ce947 */ /* 0x000fea0003800000 */
[----:B-----5:R-:W-:-:S05]  /*0a90*/  HADD2.F32 R46, -RZ, R43.H0_H0 ;  /* 0x2000002bff2e7230 */ /* 0x020fca0000004100 */
[----:B------:R-:W-:-:S04]  /*0aa0*/  FMUL.FTZ R46, R46, UR6 ;  /* 0x000000062e2e7c20 */ /* 0x000fc80008410000 */
[----:B------:R-:W-:-:S07]  /*0ab0*/  @P0 FADD.FTZ R46, R38, R46 ;  /* 0x0000002e262e0221 */ /* 0x000fce0000010000 */
.L_x_18495:
[----:B------:R-:W-:Y:S05]  /*0ac0*/  BSYNC B0 ;  /* 0x0000000000007941 */ /* 0x000fea0003800000 */
.L_x_18494:
[----:B------:R-:W-:Y:S04]  /*0ad0*/  BSSY B0, `(.L_x_18496) ;  /* 0x0000005000007945 */ /* 0x000fe80003800000 */
[----:B------:R-:W-:Y:S05]  /*0ae0*/  @!P6 BRA `(.L_x_18497) ;  /* 0x00000000000ce947 */ /* 0x000fea0003800000 */
[----:B-----5:R-:W-:-:S05]  /*0af0*/  HADD2.F32 R47, -RZ, R43.H1_H1 ;  /* 0x3000002bff2f7230 */ /* 0x020fca0000004100 */
[----:B------:R-:W-:-:S04]  /*0b00*/  FMUL.FTZ R47, R47, UR6 ;  /* 0x000000062f2f7c20 */ /* 0x000fc80008410000 */
[----:B------:R-:W-:-:S07]  /*0b10*/  @P0 FADD.FTZ R47, R39, R47 ;  /* 0x0000002f272f0221 */ /* 0x000fce0000010000 */
.L_x_18497:
[----:B------:R-:W-:Y:S05]  /*0b20*/  BSYNC B0 ;  /* 0x0000000000007941 */ /* 0x000fea0003800000 */
.L_x_18496:
        /* <DEDUP_REMOVED lines=38> */
[----:B-----5:R-:W-:-:S05]  /*0d90*/  HADD2.F32 R56, -RZ, R40.H0_H0 ;  /* 0x20000028ff387230 */ /* 0x020fca0000004100 */
[----:B------:R-:W-:-:S04]  /*0da0*/  FMUL.FTZ R56, R56, UR6 ;  /* 0x0000000638387c20 */ /* 0x000fc80008410000 */
[----:B------:R-:W-:-:S07]  /*0db0*/  @P0 FADD.FTZ R56, R32, R56 ;  /* 0x0000003820380221 */ /* 0x000fce0000010000 */
.L_x_18499:
[----:B------:R-:W-:Y:S05]  /*0dc0*/  BSYNC B0 ;  /* 0x0000000000007941 */ /* 0x000fea0003800000 */
.L_x_18498:
[----:B------:R-:W-:Y:S04]  /*0dd0*/  BSSY B0, `(.L_x_18500) ;  /* 0x0000005000007945 */ /* 0x000fe80003800000 */
[----:B------:R-:W-:Y:S05]  /*0de0*/  @!P6 BRA `(.L_x_18501) ;  /* 0x00000000000ce947 */ /* 0x000fea0003800000 */
[----:B-----5:R-:W-:-:S05]  /*0df0*/  HADD2.F32 R57, -RZ, R40.H1_H1 ;  /* 0x30000028ff397230 */ /* 0x020fca0000004100 */
[----:B------:R-:W-:-:S04]  /*0e00*/  FMUL.FTZ R57, R57, UR6 ;  /* 0x0000000639397c20 */ /* 0x000fc80008410000 */
[----:B------:R-:W-:-:S07]  /*0e10*/  @P0 FADD.FTZ R57, R33, R57 ;  /* 0x0000003921390221 */ /* 0x000fce0000010000 */
.L_x_18501:
[----:B------:R-:W-:Y:S05]  /*0e20*/  BSYNC B0 ;  /* 0x0000000000007941 */ /* 0x000fea0003800000 */
.L_x_18500:
[----:B------:R-:W-:Y:S04]  /*0e30*/  BSSY B0, `(.L_x_18502) ;  /* 0x0000005000007945 */ /* 0x000fe80003800000 */
[----:B------:R-:W-:Y:S05]  /*0e40*/  @!P6 BRA `(.L_x_18503) ;  /* 0x00000000000ce947 */ /* 0x000fea0003800000 */
[----:B-----5:R-:W-:-:S05]  /*0e50*/  HADD2.F32 R58, -RZ, R41.H0_H0 ;  /* 0x20000029ff3a7230 */ /* 0x020fca0000004100 */
[----:B------:R-:W-:-:S04]  /*0e60*/  FMUL.FTZ R58, R58, UR6 ;  /* 0x000000063a3a7c20 */ /* 0x000fc80008410000 */
[----:B------:R-:W-:-:S07]  /*0e70*/  @P0 FADD.FTZ R58, R34, R58 ;  /* 0x0000003a223a0221 */ /* 0x000fce0000010000 */
.L_x_18503:
[----:B------:R-:W-:Y:S05]  /*0e80*/  BSYNC B0 ;  /* 0x0000000000007941 */ /* 0x000fea0003800000 */
.L_x_18502:
[----:B------:R-:W-:Y:S04]  /*0e90*/  BSSY B0, `(.L_x_18504) ;  /* 0x0000005000007945 */ /* 0x000fe80003800000 */
[----:B------:R-:W-:Y:S05]  /*0ea0*/  @!P6 BRA `(.L_x_18505) ;  /* 0x00000000000ce947 */ /* 0x000fea0003800000 */
[----:B-----5:R-:W-:-:S05]  /*0eb0*/  HADD2.F32 R59, -RZ, R41.H1_H1 ;  /* 0x30000029ff3b7230 */ /* 0x020fca0000004100 */
[----:B------:R-:W-:-:S04]  /*0ec0*/  FMUL.FTZ R59, R59, UR6 ;  /* 0x000000063b3b7c20 */ /* 0x000fc80008410000 */
[----:B------:R-:W-:-:S07]  /*0ed0*/  @P0 FADD.FTZ R59, R35, R59 ;  /* 0x0000003b233b0221 */ /* 0x000fce0000010000 */
.L_x_18505:
[----:B------:R-:W-:Y:S05]  /*0ee0*/  BSYNC B0 ;  /* 0x0000000000007941 */ /* 0x000fea0003800000 */
.L_x_18504:
[----:B------:R-:W-:Y:S04]  /*0ef0*/  BSSY B0, `(.L_x_18506) ;  /* 0x0000005000007945 */ /* 0x000fe80003800000 */
[----:B------:R-:W-:Y:S05]  /*0f00*/  @!P6 BRA `(.L_x_18507) ;  /* 0x00000000000ce947 */ /* 0x000fea0003800000 */
[----:B-----5:R-:W-:-:S05]  /*0f10*/  HADD2.F32 R52, -RZ, R42.H0_H0 ;  /* 0x2000002aff347230 */ /* 0x020fca0000004100 */
[----:B------:R-:W-:-:S04]  /*0f20*/  FMUL.FTZ R52, R52, UR6 ;  /* 0x0000000634347c20 */ /* 0x000fc80008410000 */
[----:B------:R-:W-:-:S07]  /*0f30*/  @P0 FADD.FTZ R52, R36, R52 ;  /* 0x0000003424340221 */ /* 0x000fce0000010000 */
.L_x_18507:
[----:B------:R-:W-:Y:S05]  /*0f40*/  BSYNC B0 ;  /* 0x0000000000007941 */ /* 0x000fea0003800000 */
.L_x_18506:
[----:B------:R-:W-:Y:S04]  /*0f50*/  BSSY B0, `(.L_x_18508) ;  /* 0x0000005000007945 */ /* 0x000fe80003800000 */
[----:B------:R-:W-:Y:S05]  /*0f60*/  @!P6 BRA `(.L_x_18509) ;  /* 0x00000000000ce947 */ /* 0x000fea0003800000 */
[----:B-----5:R-:W-:-:S05]  /*0f70*/  HADD2.F32 R53, -RZ, R42.H1_H1 ;  /* 0x3000002aff357230 */ /* 0x020fca0000004100 */
[----:B------:R-:W-:-:S04]  /*0f80*/  FMUL.FTZ R53, R53, UR6 ;  /* 0x0000000635357c20 */ /* 0x000fc80008410000 */
[----:B------:R-:W-:-:S07]  /*0f90*/  @P0 FADD.FTZ R53, R37, R53 ;  /* 0x0000003525350221 */ /* 0x000fce0000010000 */
.L_x_18509:
[----:B------:R-:W-:Y:S05]  /*0fa0*/  BSYNC B0 ;  /* 0x0000000000007941 */ /* 0x000fea0003800000 */
.L_x_18508:
[----:B------:R-:W-:Y:S04]  /*0fb0*/  BSSY B0, `(.L_x_18510) ;  /* 0x0000005000007945 */ /* 0x000fe80003800000 */
[----:B------:R-:W-:Y:S05]  /*0fc0*/  @!P6 BRA `(.L_x_18511) ;  /* 0x00000000000ce947 */ /* 0x000fea0003800000 */
[----:B-----5:R-:W-:-:S05]  /*0fd0*/  HADD2.F32 R54, -RZ, R43.H0_H0 ;  /* 0x2000002bff367230 */ /* 0x020fca0000004100 */
[----:B------:R-:W-:-:S04]  /*0fe0*/  FMUL.FTZ R54, R54, UR6 ;  /* 0x0000000636367c20 */ /* 0x000fc80008410000 */
[----:B------:R-:W-:-:S07]  /*0ff0*/  @P0 FADD.FTZ R54, R38, R54 ;  /* 0x0000003626360221 */ /* 0x000fce0000010000 */
.L_x_18511:
[----:B------:R-:W-:Y:S05]  /*1000*/  BSYNC B0 ;  /* 0x0000000000007941 */ /* 0x000fea0003800000 */
.L_x_18510:
[----:B------:R-:W-:Y:S04]  /*1010*/  BSSY B0, `(.L_x_18512) ;  /* 0x0000005000007945 */ /* 0x000fe80003800000 */
[----:B------:R-:W-:Y:S05]  /*1020*/  @!P6 BRA `(.L_x_18513) ;  /* 0x00000000000ce947 */ /* 0x000fea0003800000 */
[----:B-----5:R-:W-:-:S05]  /*1030*/  HADD2.F32 R55, -RZ, R43.H1_H1 ;  /* 0x3000002bff377230 */ /* 0x020fca0000004100 */
[----:B------:R-:W-:-:S04]  /*1040*/  FMUL.FTZ R55, R55, UR6 ;  /* 0x0000000637377c20 */ /* 0x000fc80008410000 */
[----:B------:R-:W-:-:S07]  /*1050*/  @P0 FADD.FTZ R55, R39, R55 ;  /* 0x0000003727370221 */ /* 0x000fce0000010000 */
.L_x_18513:
[----:B------:R-:W-:Y:S05]  /*1060*/  BSYNC B0 ;  /* 0x0000000000007941 */ /* 0x000fea0003800000 */
.L_x_18512:
        /* <DEDUP_REMOVED lines=38> */
[----:B-----5:R-:W-:-:S05]  /*12d0*/  HADD2.F32 R64, -RZ, R40.H0_H0 ;  /* 0x20000028ff407230 */ /* 0x020fca0000004100 */
[----:B------:R-:W-:-:S04]  /*12e0*/  FMUL.FTZ R64, R64, UR6 ;  /* 0x0000000640407c20 */ /* 0x000fc80008410000 */
[----:B------:R-:W-:-:S07]  /*12f0*/  @P0 FADD.FTZ R64, R32, R64 ;  /* 0x0000004020400221 */ /* 0x000fce0000010000 */
.L_x_18515:
[----:B------:R-:W-:Y:S05]  /*1300*/  BSYNC B0 ;  /* 0x0000000000007941 */ /* 0x000fea0003800000 */
.L_x_18514:
[----:B------:R-:W-:Y:S04]  /*1310*/  BSSY B0, `(.L_x_18516) ;  /* 0x0000005000007945 */ /* 0x000fe80003800000 */
[----:B------:R-:W-:Y:S05]  /*1320*/  @!P6 BRA `(.L_x_18517) ;  /* 0x00000000000ce947 */ /* 0x000fea0003800000 */
[----:B-----5:R-:W-:-:S05]  /*1330*/  HADD2.F32 R65, -RZ, R40.H1_H1 ;  /* 0x30000028ff417230 */ /* 0x020fca0000004100 */
[----:B------:R-:W-:-:S04]  /*1340*/  FMUL.FTZ R65, R65, UR6 ;  /* 0x0000000641417c20 */ /* 0x000fc80008410000 */
[----:B------:R-:W-:-:S07]  /*1350*/  @P0 FADD.FTZ R65, R33, R65 ;  /* 0x0000004121410221 */ /* 0x000fce0000010000 */
.L_x_18517:
[----:B------:R-:W-:Y:S05]  /*1360*/  BSYNC B0 ;  /* 0x0000000000007941 */ /* 0x000fea0003800000 */
.L_x_18516:
[----:B------:R-:W-:Y:S04]  /*1370*/  BSSY B0, `(.L_x_18518) ;  /* 0x0000005000007945 */ /* 0x000fe80003800000 */
[----:B------:R-:W-:Y:S05]  /*1380*/  @!P6 BRA `(.L_x_18519) ;  /* 0x00000000000ce947 */ /* 0x000fea0003800000 */
[----:B-----5:R-:W-:-:S05]  /*1390*/  HADD2.F32 R66, -RZ, R41.H0_H0 ;  /* 0x20000029ff427230 */ /* 0x020fca0000004100 */
[----:B------:R-:W-:-:S04]  /*13a0*/  FMUL.FTZ R66, R66, UR6 ;  /* 0x0000000642427c20 */ /* 0x000fc80008410000 */
[----:B------:R-:W-:-:S07]  /*13b0*/  @P0 FADD.FTZ R66, R34, R66 ;  /* 0x0000004222420221 */ /* 0x000fce0000010000 */
.L_x_18519:
[----:B------:R-:W-:Y:S05]  /*13c0*/  BSYNC B0 ;  /* 0x0000000000007941 */ /* 0x000fea0003800000 */
.L_x_18518:
[----:B------:R-:W-:Y:S04]  /*13d0*/  BSSY B0, `(.L_x_18520) ;  /* 0x0000005000007945 */ /* 0x000fe80003800000 */
[----:B------:R-:W-:Y:S05]  /*13e0*/  @!P6 BRA `(.L_x_18521) ;  /* 0x00000000000ce947 */ /* 0x000fea0003800000 */
[----:B-----5:R-:W-:-:S05]  /*13f0*/  HADD2.F32 R67, -RZ, R41.H1_H1 ;  /* 0x30000029ff437230 */ /* 0x020fca0000004100 */
[----:B------:R-:W-:-:S04]  /*1400*/  FMUL.FTZ R67, R67, UR6 ;  /* 0x0000000643437c20 */ /* 0x000fc80008410000 */
[----:B------:R-:W-:-:S07]  /*1410*/  @P0 FADD.FTZ R67, R35, R67 ;  /* 0x0000004323430221 */ /* 0x000fce0000010000 */
.L_x_18521:
[----:B------:R-:W-:Y:S05]  /*1420*/  BSYNC B0 ;  /* 0x0000000000007941 */ /* 0x000fea0003800000 */
.L_x_18520:
[----:B------:R-:W-:Y:S04]  /*1430*/  BSSY B0, `(.L_x_18522) ;  /* 0x0000005000007945 */ /* 0x000fe80003800000 */
[----:B------:R-:W-:Y:S05]  /*1440*/  @!P6 BRA `(.L_x_18523) ;  /* 0x00000000000ce947 */ /* 0x000fea0003800000 */
[----:B-----5:R-:W-:-:S05]  /*1450*/  HADD2.F32 R60, -RZ, R42.H0_H0 ;  /* 0x2000002aff3c7230 */ /* 0x020fca0000004100 */
[----:B------:R-:W-:-:S04]  /*1460*/  FMUL.FTZ R60, R60, UR6 ;  /* 0x000000063c3c7c20 */ /* 0x000fc80008410000 */
[----:B------:R-:W-:-:S07]  /*1470*/  @P0 FADD.FTZ R60, R36, R60 ;  /* 0x0000003c243c0221 */ /* 0x000fce0000010000 */
.L_x_18523:
[----:B------:R-:W-:Y:S05]  /*1480*/  BSYNC B0 ;  /* 0x0000000000007941 */ /* 0x000fea0003800000 */
.L_x_18522:
[----:B------:R-:W-:Y:S04]  /*1490*/  BSSY B0, `(.L_x_18524) ;  /* 0x0000005000007945 */ /* 0x000fe80003800000 */
[----:B------:R-:W-:Y:S05]  /*14a0*/  @!P6 BRA `(.L_x_18525) ;  /* 0x00000000000ce947 */ /* 0x000fea0003800000 */
[----:B-----5:R-:W-:-:S05]  /*14b0*/  HADD2.F32 R61, -RZ, R42.H1_H1 ;  /* 0x3000002aff3d7230 */ /* 0x020fca0000004100 */
[----:B------:R-:W-:-:S04]  /*14c0*/  FMUL.FTZ R61, R61, UR6 ;  /* 0x000000063d3d7c20 */ /* 0x000fc80008410000 */
[----:B------:R-:W-:-:S07]  /*14d0*/  @P0 FADD.FTZ R61, R37, R61 ;  /* 0x0000003d253d0221 */ /* 0x000fce0000010000 */
.L_x_18525:
[----:B------:R-:W-:Y:S05]  /*14e0*/  BSYNC B0 ;  /* 0x0000000000007941 */ /* 0x000fea0003800000 */
.L_x_18524:
[----:B------:R-:W-:Y:S04]  /*14f0*/  BSSY B0, `(.L_x_18526) ;  /* 0x0000005000007945 */ /* 0x000fe80003800000 */
[----:B------:R-:W-:Y:S05]  /*1500*/  @!P6 BRA `(.L_x_18527) ;  /* 0x00000000000ce947 */ /* 0x000fea0003800000 */
[----:B-----5:R-:W-:-:S05]  /*1510*/  HADD2.F32 R62, -RZ, R43.H0_H0 ;  /* 0x2000002bff3e7230 */ /* 0x020fca0000004100 */
[----:B------:R-:W-:-:S04]  /*1520*/  FMUL.FTZ R62, R62, UR6 ;  /* 0x000000063e3e7c20 */ /* 0x000fc80008410000 */
[----:B------:R-:W-:-:S07]  /*1530*/  @P0 FADD.FTZ R62, R38, R62 ;  /* 0x0000003e263e0221 */ /* 0x000fce0000010000 */
.L_x_18527:
[----:B------:R-:W-:Y:S05]  /*1540*/  BSYNC B0 ;  /* 0x0000000000007941 */ /* 0x000fea0003800000 */
.L_x_18526:
[----:B------:R-:W-:Y:S04]  /*1550*/  BSSY B0, `(.L_x_18528) ;  /* 0x0000005000007945 */ /* 0x000fe80003800000 */
[----:B------:R-:W-:Y:S05]  /*1560*/  @!P6 BRA `(.L_x_18529) ;  /* 0x00000000000ce947 */ /* 0x000fea0003800000 */
[----:B-----5:R-:W-:-:S05]  /*1570*/  HADD2.F32 R63, -RZ, R43.H1_H1 ;  /* 0x3000002bff3f7230 */ /* 0x020fca0000004100 */
[----:B------:R-:W-:-:S04]  /*1580*/  FMUL.FTZ R63, R63, UR6 ;  /* 0x000000063f3f7c20 */ /* 0x000fc80008410000 */
[----:B------:R-:W-:-:S07]  /*1590*/  @P0 FADD.FTZ R63, R39, R63 ;  /* 0x0000003f273f0221 */ /* 0x000fce0000010000 */
.L_x_18529:
[----:B------:R-:W-:Y:S05]  /*15a0*/  BSYNC B0 ;  /* 0x0000000000007941 */ /* 0x000fea0003800000 */
.L_x_18528:
        /* <DEDUP_REMOVED lines=34> */
[----:B-----5:R-:W-:-:S05]  /*17d0*/  HADD2.F32 R72, -RZ, R40.H0_H0 ;  /* 0x20000028ff487230 */ /* 0x020fca0000004100 */
[----:B------:R-:W-:-:S04]  /*17e0*/  FMUL.FTZ R72, R72, UR6 ;  /* 0x0000000648487c20 */ /* 0x000fc80008410000 */
[----:B------:R-:W-:-:S07]  /*17f0*/  @P0 FADD.FTZ R72, R32, R72 ;  /* 0x0000004820480221 */ /* 0x000fce0000010000 */
.L_x_18531:
[----:B------:R-:W-:Y:S05]  /*1800*/  BSYNC B0 ;  /* 0x0000000000007941 */ /* 0x000fea0003800000 */
.L_x_18530:
[----:B------:R-:W-:Y:S04]  /*1810*/  BSSY B0, `(.L_x_18532) ;  /* 0x0000005000007945 */ /* 0x000fe80003800000 */
[----:B------:R-:W-:Y:S05]  /*1820*/  @!P6 BRA `(.L_x_18533) ;  /* 0x00000000000ce947 */ /* 0x000fea0003800000 */
[----:B-----5:R-:W-:-:S05]  /*1830*/  HADD2.F32 R73, -RZ, R40.H1_H1 ;  /* 0x30000028ff497230 */ /* 0x020fca0000004100 */
[----:B------:R-:W-:-:S04]  /*1840*/  FMUL.FTZ R73, R73, UR6 ;  /* 0x0000000649497c20 */ /* 0x000fc80008410000 */
[----:B------:R-:W-:-:S07]  /*1850*/  @P0 FADD.FTZ R73, R33, R73 ;  /* 0x0000004921490221 */ /* 0x000fce0000010000 */
.L_x_18533:
[----:B------:R-:W-:Y:S05]  /*1860*/  BSYNC B0 ;  /* 0x0000000000007941 */ /* 0x000fea0003800000 */
.L_x_18532:
[----:B------:R-:W-:Y:S04]  /*1870*/  BSSY B0, `(.L_x_18534) ;  /* 0x0000005000007945 */ /* 0x000fe80003800000 */
[----:B------:R-:W-:Y:S05]  /*1880*/  @!P6 BRA `(.L_x_18535) ;  /* 0x00000000000ce947 */ /* 0x000fea0003800000 */
[----:B-----5:R-:W-:-:S05]  /*1890*/  HADD2.F32 R74, -RZ, R41.H0_H0 ;  /* 0x20000029ff4a7230 */ /* 0x020fca0000004100 */
[----:B------:R-:W-:-:S04]  /*18a0*/  FMUL.FTZ R74, R74, UR6 ;  /* 0x000000064a4a7c20 */ /* 0x000fc80008410000 */
[----:B------:R-:W-:-:S07]  /*18b0*/  @P0 FADD.FTZ R74, R34, R74 ;  /* 0x0000004a224a0221 */ /* 0x000fce0000010000 */
.L_x_18535:
[----:B------:R-:W-:Y:S05]  /*18c0*/  BSYNC B0 ;  /* 0x0000000000007941 */ /* 0x000fea0003800000 */
.L_x_18534:
[----:B------:R-:W-:Y:S04]  /*18d0*/  BSSY B0, `(.L_x_18536) ;  /* 0x0000005000007945 */ /* 0x000fe80003800000 */
[----:B------:R-:W-:Y:S05]  /*18e0*/  @!P6 BRA `(.L_x_18537) ;  /* 0x00000000000ce947 */ /* 0x000fea0003800000 */
[----:B-----5:R-:W-:-:S05]  /*18f0*/  HADD2.F32 R75, -RZ, R41.H1_H1 ;  /* 0x30000029ff4b7230 */ /* 0x020fca0000004100 */
[----:B------:R-:W-:-:S04]  /*1900*/  FMUL.FTZ R75, R75, UR6 ;  /* 0x000000064b4b7c20 */ /* 0x000fc80008410000 */
[----:B------:R-:W-:-:S07]  /*1910*/  @P0 FADD.FTZ R75, R35, R75 ;  /* 0x0000004b234b0221 */ /* 0x000fce0000010000 */
.L_x_18537:
[----:B------:R-:W-:Y:S05]  /*1920*/  BSYNC B0 ;  /* 0x0000000000007941 */ /* 0x000fea0003800000 */
.L_x_18536:
[----:B------:R-:W-:Y:S04]  /*1930*/  BSSY B0, `(.L_x_18538) ;  /* 0x0000005000007945 */ /* 0x000fe80003800000 */
[----:B------:R-:W-:Y:S05]  /*1940*/  @!P6 BRA `(.L_x_18539) ;  /* 0x00000000000ce947 */ /* 0x000fea0003800000 */
[----:B-----5:R-:W-:-:S05]  /*1950*/  HADD2.F32 R68, -RZ, R42.H0_H0 ;  /* 0x2000002aff447230 */ /* 0x020fca0000004100 */
[----:B------:R-:W-:-:S04]  /*1960*/  FMUL.FTZ R68, R68, UR6 ;  /* 0x0000000644447c20 */ /* 0x000fc80008410000 */
[----:B------:R-:W-:-:S07]  /*1970*/  @P0 FADD.FTZ R68, R36, R68 ;  /* 0x0000004424440221 */ /* 0x000fce0000010000 */
.L_x_18539:
[----:B------:R-:W-:Y:S05]  /*1980*/  BSYNC B0 ;  /* 0x0000000000007941 */ /* 0x000fea0003800000 */
.L_x_18538:
[----:B------:R-:W-:Y:S04]  /*1990*/  BSSY B0, `(.L_x_18540) ;  /* 0x0000005000007945 */ /* 0x000fe80003800000 */
[----:B------:R-:W-:Y:S05]  /*19a0*/  @!P6 BRA `(.L_x_18541) ;  /* 0x00000000000ce947 */ /* 0x000fea0003800000 */
[----:B-----5:R-:W-:-:S05]  /*19b0*/  HADD2.F32 R69, -RZ, R42.H1_H1 ;  /* 0x3000002aff457230 */ /* 0x020fca0000004100 */
[----:B------:R-:W-:-:S04]  /*19c0*/  FMUL.FTZ R69, R69, UR6 ;  /* 0x0000000645457c20 */ /* 0x000fc80008410000 */
[----:B------:R-:W-:-:S07]  /*19d0*/  @P0 FADD.FTZ R69, R37, R69 ;  /* 0x0000004525450221 */ /* 0x000fce0000010000 */
.L_x_18541:
[----:B------:R-:W-:Y:S05]  /*19e0*/  BSYNC B0 ;  /* 0x0000000000007941 */ /* 0x000fea0003800000 */
.L_x_18540:
[----:B------:R-:W-:Y:S04]  /*19f0*/  BSSY B0, `(.L_x_18542) ;  /* 0x0000005000007945 */ /* 0x000fe80003800000 */
[----:B------:R-:W-:Y:S05]  /*1a00*/  @!P6 BRA `(.L_x_18543) ;  /* 0x00000000000ce947 */ /* 0x000fea0003800000 */
[----:B-----5:R-:W-:-:S05]  /*1a10*/  HADD2.F32 R70, -RZ, R43.H0_H0 ;  /* 0x2000002bff467230 */ /* 0x020fca0000004100 */
[----:B------:R-:W-:-:S04]  /*1a20*/  FMUL.FTZ R70, R70, UR6 ;  /* 0x0000000646467c20 */ /* 0x000fc80008410000 */
[----:B------:R-:W-:-:S07]  /*1a30*/  @P0 FADD.FTZ R70, R38, R70 ;  /* 0x0000004626460221 */ /* 0x000fce0000010000 */
.L_x_18543:
[----:B------:R-:W-:Y:S05]  /*1a40*/  BSYNC B0 ;  /* 0x0000000000007941 */ /* 0x000fea0003800000 */
.L_x_18542:
[----:B------:R-:W-:Y:S04]  /*1a50*/  BSSY B0, `(.L_x_18544) ;  /* 0x0000005000007945 */ /* 0x000fe80003800000 */
[----:B------:R-:W-:Y:S05]  /*1a60*/  @!P6 BRA `(.L_x_18545) ;  /* 0x00000000000ce947 */ /* 0x000fea0003800000 */
[----:B-----5:R-:W-:-:S05]  /*1a70*/  HADD2.F32 R71, -RZ, R43.H1_H1 ;  /* 0x3000002bff477230 */ /* 0x020fca0000004100 */
[----:B------:R-:W-:-:S04]  /*1a80*/  FMUL.FTZ R71, R71, UR6 ;  /* 0x0000000647477c20 */ /* 0x000fc80008410000 */
[----:B------:R-:W-:-:S07]  /*1a90*/  @P0 FADD.FTZ R71, R39, R71 ;  /* 0x0000004727470221 */ /* 0x000fce0000010000 */
.L_x_18545:
[----:B------:R-:W-:Y:S05]  /*1aa0*/  BSYNC B0 ;  /* 0x0000000000007941 */ /* 0x000fea0003800000 */
.L_x_18544:
        /* <DEDUP_REMOVED lines=127> */
.L_x_18560:
        /* <DEDUP_REMOVED lines=90> */
[----:B------:R-:W-:Y:S01]  /*2840*/  FSEL R91, R105, RZ, !P4 ;  /* 0x000000ff695b7208 */ /* 0x000fe20006000000 */
[----:B------:R-:W-:Y:S01]  /*2850*/  HADD2.F32 R93, -RZ, R26.H1_H1 ;  /* 0x3000001aff5d7230 */ /* 0x000fe20000004100 */
[----:B------:R-:W-:Y:S01]  /*2860*/  IADD3 R100, R100, -0x1, RZ ;  /* 0xffffffff64647810 */ /* 0x000fe20007ffe0ff */
[----:B------:R-:W-:Y:S02]  /*2870*/  HADD2.F32 R105, -RZ, R20.H1_H1 ;  /* 0x30000014ff697230 */ /* 0x000fe40000004100 */
[C---:B------:R-:W-:Y:S01]  /*2880*/  FADD.FTZ R102, -R91.reuse, R47 ;  /* 0x0000002f5b667221 */ /* 0x040fe20000010100 */
[C---:B------:R-:W-:Y:S01]  /*2890*/  FADD.FTZ R106, -R91.reuse, R57 ;  /* 0x000000395b6a7221 */ /* 0x040fe20000010100 */
[----:B------:R-:W-:Y:S01]  /*28a0*/  FADD.FTZ R122, -R91, R75 ;  /* 0x0000004b5b7a7221 */ /* 0x000fe20000010100 */
[----:B------:R-:W-:Y:S02]  /*28b0*/  HADD2.F32 R57, -RZ, R31.H1_H1 ;  /* 0x3000001fff397230 */ /* 0x000fe40000004100 */
[----:B------:R-:W-:Y:S01]  /*28c0*/  FMUL.FTZ R75, R103, R102 ;  /* 0x00000066674b7220 */ /* 0x000fe20000410000 */
[C---:B------:R-:W-:Y:S01]  /*28d0*/  FADD.FTZ R112, -R91.reuse, R64 ;  /* 0x000000405b707221 */ /* 0x040fe20000010100 */
[C---:B------:R-:W-:Y:S01]  /*28e0*/  FADD.FTZ R90, -R91.reuse, R49 ;  /* 0x000000315b5a7221 */ /* 0x040fe20000010100 */
[C---:B------:R-:W-:Y:S01]  /*28f0*/  FADD.FTZ R64, -R91.reuse, R65 ;  /* 0x000000415b407221 */ /* 0x040fe20000010100 */
[----:B------:R-:W-:Y:S01]  /*2900*/  FADD.FTZ R71, -R91, R71 ;  /* 0x000000475b477221 */ /* 0x000fe20000010100 */
[----:B------:R-:W-:-:S02]  /*2910*/  IMAD R101, R100, R101, RZ ;  /* 0x0000006564657224 */ /* 0x000fc400078e02ff */
[----:B------:R-:W-:Y:S01]  /*2920*/  FADD.FTZ R46, -R91, R46 ;  /* 0x0000002e5b2e7221 */ /* 0x000fe20000010100 */
[----:B------:R-:W-:Y:S01]  /*2930*/  FFMA.FTZ R57, R75, R57, R78 ;  /* 0x000000394b397223 */ /* 0x000fe2000001004e */
[C---:B------:R-:W-:Y:S01]  /*2940*/  FADD.FTZ R92, -R91.reuse, R51 ;  /* 0x000000335b5c7221 */ /* 0x040fe20000010100 */
[C---:B------:R-:W-:Y:S01]  /*2950*/  FADD.FTZ R44, -R91.reuse, R44 ;  /* 0x0000002c5b2c7221 */ /* 0x040fe20000010100 */
[C---:B------:R-:W-:Y:S01]  /*2960*/  FADD.FTZ R100, -R91.reuse, R45 ;  /* 0x0000002d5b647221 */ /* 0x040fe20000010100 */
[C---:B------:R-:W-:Y:S01]  /*2970*/  FADD.FTZ R116, -R91.reuse, R61 ;  /* 0x0000003d5b747221 */ /* 0x040fe20000010100 */
[----:B------:R-:W-:Y:S02]  /*2980*/  HADD2.F32 R75, -RZ, R28.H1_H1 ;  /* 0x3000001cff4b7230 */ /* 0x000fe40000004100 */
[C---:B------:R-:W-:Y:S01]  /*2990*/  FADD.FTZ R51, -R91.reuse, R72 ;  /* 0x000000485b337221 */ /* 0x040fe20000010100 */
[----:B------:R-:W-:Y:S01]  /*29a0*/  FADD.FTZ R61, -R91, R74 ;  /* 0x0000004a5b3d7221 */ /* 0x000fe20000010100 */
[C---:B------:R-:W-:Y:S01]  /*29b0*/  FMUL.FTZ R45, R103.reuse, R90 ;  /* 0x0000005a672d7220 */ /* 0x040fe20000410000 */
[----:B------:R-:W-:Y:S01]  /*29c0*/  FMUL.FTZ R49, R103, R64 ;  /* 0x0000004067317220 */ /* 0x000fe20000410000 */
[----:B------:R-:W-:Y:S01]  /*29d0*/  FADD.FTZ R72, -R91, R68 ;  /* 0x000000445b487221 */ /* 0x000fe20000010100 */
[----:B------:R-:W-:-:S02]  /*29e0*/  HADD2.F32 R74, -RZ, R31.H0_H0 ;  /* 0x2000001fff4a7230 */ /* 0x000fc40000004100 */
[----:B------:R-:W-:Y:S01]  /*29f0*/  FMUL.FTZ R64, R103, R71 ;  /* 0x0000004767407220 */ /* 0x000fe20000410000 */
[C---:B------:R-:W-:Y:S01]  /*2a00*/  FADD.FTZ R52, -R91.reuse, R52 ;  /* 0x000000345b347221 */ /* 0x040fe20000010100 */
[----:B------:R-:W-:Y:S01]  /*2a10*/  FADD.FTZ R114, -R91, R67 ;  /* 0x000000435b727221 */ /* 0x000fe20000010100 */
[--C-:B------:R-:W-:Y:S02]  /*2a20*/  HADD2.F32 R68, -RZ, R30.reuse.H0_H0 ;  /* 0x2000001eff447230 */ /* 0x100fe40000004100 */
[C---:B------:R-:W-:Y:S01]  /*2a30*/  FMUL.FTZ R46, R103.reuse, R46 ;  /* 0x0000002e672e7220 */ /* 0x040fe20000410000 */
[----:B------:R-:W-:Y:S02]  /*2a40*/  HADD2.F32 R71, -RZ, R30.H1_H1 ;  /* 0x3000001eff477230 */ /* 0x000fe40000004100 */
[C---:B------:R-:W-:Y:S01]  /*2a50*/  FMUL.FTZ R90, R103.reuse, R44 ;  /* 0x0000002c675a7220 */ /* 0x040fe20000410000 */
[----:B------:R-:W-:Y:S01]  /*2a60*/  FMUL.FTZ R67, R103, R100 ;  /* 0x0000006467437220 */ /* 0x000fe20000410000 */
[----:B------:R-:W-:Y:S01]  /*2a70*/  FFMA.FTZ R75, R45, R75, R84 ;  /* 0x0000004b2d4b7223 */ /* 0x000fe20000010054 */
[----:B------:R-:W-:Y:S01]  /*2a80*/  FADD.FTZ R54, -R91, R54 ;  /* 0x000000365b367221 */ /* 0x000fe20000010100 */
[----:B------:R-:W-:-:S02]  /*2a90*/  HADD2.F32 R45, -RZ, R26.H0_H0 ;  /* 0x2000001aff2d7230 */ /* 0x000fc40000004100 */
[----:B------:R-:W-:Y:S01]  /*2aa0*/  FMUL.FTZ R52, R103, R52 ;  /* 0x0000003467347220 */ /* 0x000fe20000410000 */
[----:B------:R-:W-:Y:S01]  /*2ab0*/  FFMA.FTZ R74, R46, R74, R79 ;  /* 0x0000004a2e4a7223 */ /* 0x000fe2000001004f */
[----:B------:R-:W-:Y:S01]  /*2ac0*/  FFMA.FTZ R46, R90, R68, R81 ;  /* 0x000000445a2e7223 */ /* 0x000fe20000010051 */
[----:B------:R-:W-:Y:S01]  /*2ad0*/  FFMA.FTZ R71, R67, R71, R80 ;  /* 0x0000004743477223 */ /* 0x000fe20000010050 */
[C---:B------:R-:W-:Y:S01]  /*2ae0*/  FADD.FTZ R56, -R91.reuse, R56 ;  /* 0x000000385b387221 */ /* 0x040fe20000010100 */
[----:B------:R-:W-:Y:S01]  /*2af0*/  FADD.FTZ R110, -R91, R55 ;  /* 0x000000375b6e7221 */ /* 0x000fe20000010100 */
[----:B------:R-:W-:Y:S02]  /*2b00*/  HADD2.F32 R90, -RZ, R29.H1_H1 ;  /* 0x3000001dff5a7230 */ /* 0x000fe40000004100 */
[C---:B------:R-:W-:Y:S01]  /*2b10*/  FMUL.FTZ R55, R103.reuse, R92 ;  /* 0x0000005c67377220 */ /* 0x040fe20000410000 */
[----:B------:R-:W-:Y:S02]  /*2b20*/  HADD2.F32 R67, -RZ, R27.H0_H0 ;  /* 0x2000001bff437230 */ /* 0x000fe40000004100 */
[----:B------:R-:W-:Y:S01]  /*2b30*/  FMUL.FTZ R54, R103, R54 ;  /* 0x0000003667367220 */ /* 0x000fe20000410000 */
[C---:B------:R-:W-:Y:S01]  /*2b40*/  FADD.FTZ R66, -R91.reuse, R66 ;  /* 0x000000425b427221 */ /* 0x040fe20000010100 */
[----:B------:R-:W-:Y:S01]  /*2b50*/  SHF.R.S32.HI R100, RZ, 0x1f, R101 ;  /* 0x0000001fff647819 */ /* 0x000fe20000011465 */
[----:B------:R-:W-:Y:S01]  /*2b60*/  FFMA.FTZ R52, R52, R45, R13 ;  /* 0x0000002d34347223 */ /* 0x000fe2000001000d */
[----:B------:R-:W-:Y:S01]  /*2b70*/  FADD.FTZ R104, -R91, R59 ;  /* 0x0000003b5b687221 */ /* 0x000fe20000010100 */
[----:B------:R-:W-:-:S02]  /*2b80*/  HADD2.F32 R45, -RZ, R24.H0_H0 ;  /* 0x20000018ff2d7230 */ /* 0x000fc40000004100 */
[----:B------:R-:W-:Y:S01]  /*2b90*/  FMUL.FTZ R56, R103, R56 ;  /* 0x0000003867387220 */ /* 0x000fe20000410000 */
[----:B------:R-:W-:Y:S01]  /*2ba0*/  FFMA.FTZ R55, R55, R90, R82 ;  /* 0x0000005a37377223 */ /* 0x000fe20000010052 */
[----:B------:R-:W-:Y:S01]  /*2bb0*/  FFMA.FTZ R54, R54, R67, R11 ;  /* 0x0000004336367223 */ /* 0x000fe2000001000b */
[----:B------:R-:W-:Y:S01]  /*2bc0*/  FADD.FTZ R108, -R91, R53 ;  /* 0x000000355b6c7221 */ /* 0x000fe20000010100 */
[C---:B------:R-:W-:Y:S01]  /*2bd0*/  FMUL.FTZ R66, R103.reuse, R66 ;  /* 0x0000004267427220 */ /* 0x040fe20000410000 */
[----:B------:R-:W-:Y:S01]  /*2be0*/  LEA.HI R100, R100, R101, RZ, 0x3 ;  /* 0x0000006564647211 */ /* 0x000fe200078f18ff */
[----:B------:R-:W-:Y:S02]  /*2bf0*/  HADD2.F32 R67, -RZ, R25.H1_H1 ;  /* 0x30000019ff437230 */ /* 0x000fe40000004100 */
[C---:B------:R-:W-:Y:S01]  /*2c00*/  FMUL.FTZ R53, R103.reuse, R104 ;  /* 0x0000006867357220 */ /* 0x040fe20000410000 */
[----:B------:R-:W-:Y:S02]  /*2c10*/  HADD2.F32 R90, -RZ, R21.H0_H0 ;  /* 0x20000015ff5a7230 */ /* 0x000fe40000004100 */
[----:B------:R-:W-:Y:S01]  /*2c20*/  FMUL.FTZ R47, R103, R106 ;  /* 0x0000006a672f7220 */ /* 0x000fe20000410000 */
[----:B------:R-:W-:-:S02]  /*2c30*/  HADD2.F32 R101, -RZ, R24.H1_H1 ;  /* 0x30000018ff657230 */ /* 0x000fc40000004100 */
[----:B------:R-:W-:Y:S01]  /*2c40*/  FFMA.FTZ R56, R56, R45, R77 ;  /* 0x0000002d38387223 */ /* 0x000fe2000001004d */
[----:B------:R-:W-:Y:S01]  /*2c50*/  FADD.FTZ R48, -R91, R48 ;  /* 0x000000305b307221 */ /* 0x000fe20000010100 */
[----:B------:R-:W-:Y:S02]  /*2c60*/  HADD2.F32 R45, -RZ, R21.H1_H1 ;  /* 0x30000015ff2d7230 */ /* 0x000fe40000004100 */
[----:B------:R-:W-:Y:S01]  /*2c70*/  FMUL.FTZ R59, R103, R114 ;  /* 0x00000072673b7220 */ /* 0x000fe20000410000 */
        /* <DEDUP_REMOVED lines=11> */
[----:B------:R-:W-:Y:S01]  /*2d30*/  FFMA.FTZ R101, R47, R101, R76 ;  /* 0x000000652f657223 */ /* 0x000fe2000001004c */
[----:B------:R-:W0:Y:S01]  /*2d40*/  LDC.64 R66, c[0x0][0x2b8] ;  /* 0x0000ae00ff427b82 */ /* 0x000e220000000a00 */
[C---:B------:R-:W-:Y:S01]  /*2d50*/  FMUL.FTZ R48, R103.reuse, R48 ;  /* 0x0000003067307220 */ /* 0x040fe20000410000 */
[----:B------:R-:W-:Y:S02]  /*2d60*/  HADD2.F32 R47, -RZ, R22.H1_H1 ;  /* 0x30000016ff2f7230 */ /* 0x000fe40000004100 */
[----:B------:R-:W-:Y:S01]  /*2d70*/  FMUL.FTZ R69, R103, R116 ;  /* 0x0000007467457220 */ /* 0x000fe20000410000 */
[----:B------:R-:W-:Y:S01]  /*2d80*/  FFMA.FTZ R59, R59, R45, R6 ;  /* 0x0000002d3b3b7223 */ /* 0x000fe20000010006 */
[C---:B------:R-:W-:Y:S01]  /*2d90*/  FMUL.FTZ R92, R103.reuse, R62 ;  /* 0x0000003e675c7220 */ /* 0x040fe20000410000 */
[C---:B------:R-:W-:Y:S01]  /*2da0*/  FMUL.FTZ R44, R103.reuse, R61 ;  /* 0x0000003d672c7220 */ /* 0x040fe20000410000 */
[----:B------:R-:W-:Y:S02]  /*2db0*/  HADD2.F32 R45, -RZ, R20.H0_H0 ;  /* 0x20000014ff2d7230 */ /* 0x000fe40000004100 */
        /* <DEDUP_REMOVED lines=14> */
[----:B------:R-:W-:-:S02]  /*2ea0*/  HADD2.F32 R103, -RZ, R23.H1_H1 ;  /* 0x30000017ff677230 */ /* 0x000fc40000004100 */
[----:B------:R-:W-:Y:S01]  /*2eb0*/  FFMA.FTZ R69, R69, R47, R4 ;  /* 0x0000002f45457223 */ /* 0x000fe20000010004 */
[----:B------:R-:W-:Y:S02]  /*2ec0*/  HADD2.F32 R68, -RZ, R27.H1_H1 ;  /* 0x3000001bff447230 */ /* 0x000fe40000004100 */
[----:B------:R-:W-:Y:S01]  /*2ed0*/  FFMA.FTZ R112, R112, R45, R9 ;  /* 0x0000002d70707223 */ /* 0x000fe20000010009 */
[--C-:B------:R-:W-:Y:S02]  /*2ee0*/  HADD2.F32 R47, -RZ, R18.reuse.H1_H1 ;  /* 0x30000012ff2f7230 */ /* 0x100fe40000004100 */
[----:B------:R-:W-:Y:S01]  /*2ef0*/  FFMA.FTZ R103, R97, R103, R2 ;  /* 0x0000006761677223 */ /* 0x000fe20000010002 */
[----:B------:R-:W-:Y:S02]  /*2f00*/  HADD2.F32 R45, -RZ, R18.H0_H0 ;  /* 0x20000012ff2d7230 */ /* 0x000fe40000004100 */
[----:B------:R-:W-:Y:S01]  /*2f10*/  FFMA.FTZ R91, R91, R68, R10 ;  /* 0x000000445b5b7223 */ /* 0x000fe2000001000a */
[----:B------:R-:W-:Y:S01]  /*2f20*/  HADD2.F32 R70, -RZ, R29.H0_H0 ;  /* 0x2000001dff467230 */ /* 0x000fe20000004100 */
[----:B------:R-:W-:Y:S01]  /*2f30*/  LOP3.LUT R97, R86, 0xff, RZ, 0xc0, !PT ;  /* 0x000000ff56617812 */ /* 0x000fe200078ec0ff */
[----:B------:R-:W-:Y:S01]  /*2f40*/  FFMA.FTZ R93, R65, R93, R12 ;  /* 0x0000005d415d7223 */ /* 0x000fe2000001000c */
[----:B------:R-:W-:-:S02]  /*2f50*/  HADD2.F32 R68, -RZ, R23.H0_H0 ;  /* 0x20000017ff447230 */ /* 0x000fc40000004100 */
[----:B------:R-:W-:Y:S01]  /*2f60*/  FFMA.FTZ R73, R73, R47, R96 ;  /* 0x0000002f49497223 */ /* 0x000fe20000010060 */
[----:B------:R-:W-:Y:S02]  /*2f70*/  HADD2.F32 R102, -RZ, R17.H0_H0 ;  /* 0x20000011ff667230 */ /* 0x000fe40000004100 */
[----:B------:R-:W-:Y:S01]  /*2f80*/  FFMA.FTZ R72, R72, R45, R89 ;  /* 0x0000002d48487223 */ /* 0x000fe20000010059 */
[----:B------:R-:W-:Y:S01]  /*2f90*/  HADD2.F32 R65, -RZ, R25.H0_H0 ;  /* 0x20000019ff417230 */ /* 0x000fe20000004100 */
[----:B------:R-:W-:Y:S01]  /*2fa0*/  LEA.HI.SX32 R45, R100, R97, 0x1d ;  /* 0x00000061642d7211 */ /* 0x000fe200078feaff */
[----:B------:R-:W-:Y:S02]  /*2fb0*/  HADD2.F32 R47, -RZ, R16.H0_H0 ;  /* 0x20000010ff2f7230 */ /* 0x000fe40000004100 */
[----:B------:R-:W-:Y:S01]  /*2fc0*/  FFMA.FTZ R50, R50, R70, R83 ;  /* 0x0000004632327223 */ /* 0x000fe20000010053 */
[----:B------:R-:W-:Y:S01]  /*2fd0*/  FFMA.FTZ R68, R92, R68, R3 ;  /* 0x000000445c447223 */ /* 0x000fe20000010003 */
[----:B------:R-:W-:-:S02]  /*2fe0*/  HADD2.F32 R70, -RZ, R22.H0_H0 ;  /* 0x20000016ff467230 */ /* 0x000fc40000004100 */
[----:B------:R-:W-:Y:S01]  /*2ff0*/  FFMA.FTZ R102, R44, R102, R87 ;  /* 0x000000662c667223 */ /* 0x000fe20000010057 */
[----:B------:R-:W-:Y:S01]  /*3000*/  FFMA.FTZ R58, R58, R65, R15 ;  /* 0x000000413a3a7223 */ /* 0x000fe2000001000f */
[--C-:B------:R-:W-:Y:S02]  /*3010*/  HADD2.F32 R92, -RZ, R19.reuse.H0_H0 ;  /* 0x20000013ff5c7230 */ /* 0x100fe40000004100 */
[----:B------:R-:W-:Y:S01]  /*3020*/  FFMA.FTZ R100, R51, R47, R0 ;  /* 0x0000002f33647223 */ /* 0x000fe20000010000 */
[----:B------:R-:W-:Y:S02]  /*3030*/  HADD2.F32 R107, -RZ, R19.H1_H1 ;  /* 0x30000013ff6b7230 */ /* 0x000fe40000004100 */
[----:B------:R-:W-:Y:S01]  /*3040*/  FFMA.FTZ R105, R49, R105, R8 ;  /* 0x0000006931697223 */ /* 0x000fe20000010008 */
[----:B------:R-:W-:Y:S01]  /*3050*/  HADD2.F32 R109, -RZ, R17.H1_H1 ;  /* 0x30000011ff6d7230 */ /* 0x000fe20000004100 */
[C---:B------:R-:W-:Y:S01]  /*3060*/  IADD3 R47, R45.reuse, 0x100, RZ ;  /* 0x000001002d2f7810 */ /* 0x040fe20007ffe0ff */
[----:B------:R-:W-:Y:S01]  /*3070*/  HADD2.F32 R44, -RZ, R16.H1_H1 ;  /* 0x30000010ff2c7230 */ /* 0x000fe20000004100 */
[C---:B------:R-:W-:Y:S01]  /*3080*/  IADD3 R65, R45.reuse, 0x200, RZ ;  /* 0x000002002d417810 */ /* 0x040fe20007ffe0ff */
[----:B------:R-:W-:Y:S01]  /*3090*/  FFMA.FTZ R70, R60, R70, R5 ;  /* 0x000000463c467223 */ /* 0x000fe20000010005 */
[----:B------:R-:W-:Y:S01]  /*30a0*/  IADD3 R49, R45, 0x300, RZ ;  /* 0x000003002d317810 */ /* 0x000fe20007ffe0ff */
        /* <DEDUP_REMOVED lines=28> */
.L_x_18548:
[----:B------:R-:W-:Y:S05]  /*3270*/  BSYNC B0 ;  /* 0x0000000000007941 */ /* 0x000fea0003800000 */
.L_x_18547:
[----:B------:R-:W-:Y:S02]  /*3280*/  IADD3 R98, R98, UR8, RZ ;  /* 0x0000000862627c10 */ /* 0x000fe4000fffe0ff */
[----:B------:R-:W-:Y:S02]  /*3290*/  SEL R92, RZ, 0x1, P0 ;  /* 0x00000001ff5c7807 */ /* 0x000fe40000000000 */
[----:B------:R-:W-:-:S13]  /*32a0*/  ISETP.GE.AND P1, PT, R98, UR9, PT ;  /* 0x0000000962007c0c */ /* 0x000fda000bf26270 */
[----:B------:R-:W-:Y:S05]  /*32b0*/  @!P1 BRA `(.L_x_18549) ;  /* 0xffffffd000749947 */ /* 0x000fea000383ffff */
[----:B------:R-:W-:Y:S05]  /*32c0*/  EXIT ;  /* 0x000000000000794d */ /* 0x000fea0003800000 */
.L_x_18546:
[----:B------:R-:W-:Y:S01]  /*32d0*/  HFMA2.MMA R111, -RZ, RZ, 0, 5.9604644775390625e-08 ;  /* 0x00000001ff6f7435 */ /* 0x000fe200000001ff */
[----:B------:R-:W-:Y:S02]  /*32e0*/  MOV R110, R104 ;  /* 0x00000068006e7202 */ /* 0x000fe40000000f00 */
[----:B------:R-:W-:Y:S02]  /*32f0*/  MOV R112, 0x1f ;  /* 0x0000001f00707802 */ /* 0x000fe40000000f00 */
[----:B------:R-:W-:-:S07]  /*3300*/  MOV R109, 0xffffffff ;  /* 0xffffffff006d7802 */ /* 0x000fce0000000f00 */
[----:B-----5:R-:W-:Y:S05]  /*3310*/  WARPSYNC.COLLECTIVE R109, `(.L_x_18550) ;  /* 0x000000006d087348 */ /* 0x020fea0003c00000 */
[----:B------:R0:W1:Y:S02]  /*3320*/  SHFL.BFLY P2, R108, R110, R111, R112 ;  /* 0x0c00006f6e6c7389 */ /* 0x0000640000040070 */
[----:B01---5:R-:W-:Y:S01]  /*3330*/  ENDCOLLECTIVE ;  /* 0x000000000000791b */ /* 0x023fe20003800000 */
.L_x_18550:
[----:B------:R-:W-:Y:S01]  /*3340*/  HFMA2.MMA R111, -RZ, RZ, 0, 1.1920928955078125e-07 ;  /* 0x00000002ff6f7435 */ /* 0x000fe200000001ff */
[----:B------:R-:W-:-:S05]  /*3350*/  MOV R91, R108 ;  /* 0x0000006c005b7202 */ /* 0x000fca0000000f00 */
[----:B------:R-:W-:-:S05]  /*3360*/  FADD.FTZ R103, R104, R91 ;  /* 0x0000005b68677221 */ /* 0x000fca0000010000 */
[----:B------:R-:W-:-:S07]  /*3370*/  MOV R110, R103 ;  /* 0x00000067006e7202 */ /* 0x000fce0000000f00 */
[----:B------:R-:W-:Y:S05]  /*3380*/  WARPSYNC.COLLECTIVE R109, `(.L_x_18551) ;  /* 0x000000006d087348 */ /* 0x000fea0003c00000 */
[----:B------:R0:W1:Y:S02]  /*3390*/  SHFL.BFLY P2, R108, R110, R111, R112 ;  /* 0x0c00006f6e6c7389 */ /* 0x0000640000040070 */
[----:B01----:R-:W-:Y:S01]  /*33a0*/  ENDCOLLECTIVE ;  /* 0x000000000000791b */ /* 0x003fe20003800000 */
.L_x_18551:
[----:B------:R-:W-:Y:S01]  /*33b0*/  HFMA2.MMA R111, -RZ, RZ, 0, 2.384185791015625e-07 ;  /* 0x00000004ff6f7435 */ /* 0x000fe200000001ff */
[----:B------:R-:W-:-:S05]  /*33c0*/  MOV R90, R108 ;  /* 0x0000006c005a7202 */ /* 0x000fca0000000f00 */
[----:B------:R-:W-:-:S05]  /*33d0*/  FADD.FTZ R105, R103, R90 ;  /* 0x0000005a67697221 */ /* 0x000fca0000010000 */
[----:B------:R-:W-:-:S07]  /*33e0*/  MOV R110, R105 ;  /* 0x00000069006e7202 */ /* 0x000fce0000000f00 */
[----:B------:R-:W-:Y:S05]  /*33f0*/  WARPSYNC.COLLECTIVE R109, `(.L_x_18552) ;  /* 0x000000006d087348 */ /* 0x000fea0003c00000 */
[----:B------:R0:W1:Y:S02]  /*3400*/  SHFL.BFLY P2, R108, R110, R111, R112 ;  /* 0x0c00006f6e6c7389 */ /* 0x0000640000040070 */
[----:B01----:R-:W-:Y:S01]  /*3410*/  ENDCOLLECTIVE ;  /* 0x000000000000791b */ /* 0x003fe20003800000 */
.L_x_18552:
[----:B------:R-:W-:Y:S01]  /*3420*/  HFMA2.MMA R111, -RZ, RZ, 0, 4.76837158203125e-07 ;  /* 0x00000008ff6f7435 */ /* 0x000fe200000001ff */
[----:B------:R-:W-:-:S05]  /*3430*/  MOV R90, R108 ;  /* 0x0000006c005a7202 */ /* 0x000fca0000000f00 */
[----:B------:R-:W-:-:S05]  /*3440*/  FADD.FTZ R106, R105, R90 ;  /* 0x0000005a696a7221 */ /* 0x000fca0000010000 */
[----:B------:R-:W-:-:S07]  /*3450*/  MOV R110, R106 ;  /* 0x0000006a006e7202 */ /* 0x000fce0000000f00 */
[----:B------:R-:W-:Y:S05]  /*3460*/  WARPSYNC.COLLECTIVE R109, `(.L_x_18553) ;  /* 0x000000006d087348 */ /* 0x000fea0003c00000 */
[----:B------:R0:W1:Y:S02]  /*3470*/  SHFL.BFLY P2, R108, R110, R111, R112 ;  /* 0x0c00006f6e6c7389 */ /* 0x0000640000040070 */
[----:B01----:R-:W-:Y:S01]  /*3480*/  ENDCOLLECTIVE ;  /* 0x000000000000791b */ /* 0x003fe20003800000 */
.L_x_18553:
[----:B------:R-:W-:Y:S01]  /*3490*/  HFMA2.MMA R111, -RZ, RZ, 0, 9.5367431640625e-07 ;  /* 0x00000010ff6f7435 */ /* 0x000fe200000001ff */
[----:B------:R-:W-:-:S05]  /*34a0*/  MOV R91, R108 ;  /* 0x0000006c005b7202 */ /* 0x000fca0000000f00 */
[----:B------:R-:W-:-:S05]  /*34b0*/  FADD.FTZ R107, R106, R91 ;  /* 0x0000005b6a6b7221 */ /* 0x000fca0000010000 */
[----:B------:R-:W-:-:S07]  /*34c0*/  MOV R110, R107 ;  /* 0x0000006b006e7202 */ /* 0x000fce0000000f00 */
[----:B------:R-:W-:Y:S05]  /*34d0*/  WARPSYNC.COLLECTIVE R109, `(.L_x_18554) ;  /* 0x000000006d087348 */ /* 0x000fea0003c00000 */
[----:B------:R0:W1:Y:S02]  /*34e0*/  SHFL.BFLY P2, R108, R110, R111, R112 ;  /* 0x0c00006f6e6c7389 */ /* 0x0000640000040070 */
[----:B01----:R-:W-:Y:S01]  /*34f0*/  ENDCOLLECTIVE ;  /* 0x000000000000791b */ /* 0x003fe20003800000 */
.L_x_18554:
        /* <DEDUP_REMOVED lines=72> */
.L_x_18555:
[----:B------:R-:W-:Y:S01]  /*3980*/  HFMA2.MMA R111, -RZ, RZ, 0, 1.1920928955078125e-07 ;  /* 0x00000002ff6f7435 */ /* 0x000fe200000001ff */
[----:B------:R-:W-:-:S05]  /*3990*/  MOV R104, R108 ;  /* 0x0000006c00687202 */ /* 0x000fca0000000f00 */
[----:B------:R-:W-:-:S05]  /*39a0*/  FADD.FTZ R104, R91, R104 ;  /* 0x000000685b687221 */ /* 0x000fca0000010000 */
[----:B------:R-:W-:-:S07]  /*39b0*/  MOV R110, R104 ;  /* 0x00000068006e7202 */ /* 0x000fce0000000f00 */
[----:B------:R-:W-:Y:S05]  /*39c0*/  WARPSYNC.COLLECTIVE R109, `(.L_x_18556) ;  /* 0x000000006d087348 */ /* 0x000fea0003c00000 */
[----:B------:R0:W1:Y:S02]  /*39d0*/  SHFL.BFLY P2, R108, R110, R111, R112 ;  /* 0x0c00006f6e6c7389 */ /* 0x0000640000040070 */
[----:B01----:R-:W-:Y:S01]  /*39e0*/  ENDCOLLECTIVE ;  /* 0x000000000000791b */ /* 0x003fe20003800000 */
.L_x_18556:
[----:B------:R-:W-:Y:S01]  /*39f0*/  HFMA2.MMA R111, -RZ, RZ, 0, 2.384185791015625e-07 ;  /* 0x00000004ff6f7435 */ /* 0x000fe200000001ff */
[----:B------:R-:W-:-:S05]  /*3a00*/  MOV R103, R108 ;  /* 0x0000006c00677202 */ /* 0x000fca0000000f00 */
[----:B------:R-:W-:-:S05]  /*3a10*/  FADD.FTZ R103, R104, R103 ;  /* 0x0000006768677221 */ /* 0x000fca0000010000 */
[----:B------:R-:W-:-:S07]  /*3a20*/  MOV R110, R103 ;  /* 0x00000067006e7202 */ /* 0x000fce0000000f00 */
[----:B------:R-:W-:Y:S05]  /*3a30*/  WARPSYNC.COLLECTIVE R109, `(.L_x_18557) ;  /* 0x000000006d087348 */ /* 0x000fea0003c00000 */
[----:B------:R0:W1:Y:S02]  /*3a40*/  SHFL.BFLY P2, R108, R110, R111, R112 ;  /* 0x0c00006f6e6c7389 */ /* 0x0000640000040070 */
[----:B01----:R-:W-:Y:S01]  /*3a50*/  ENDCOLLECTIVE ;  /* 0x000000000000791b */ /* 0x003fe20003800000 */
.L_x_18557:
[----:B------:R-:W-:Y:S01]  /*3a60*/  HFMA2.MMA R111, -RZ, RZ, 0, 4.76837158203125e-07 ;  /* 0x00000008ff6f7435 */ /* 0x000fe200000001ff */
[----:B------:R-:W-:-:S05]  /*3a70*/  MOV R106, R108 ;  /* 0x0000006c006a7202 */ /* 0x000fca0000000f00 */
[----:B------:R-:W-:-:S05]  /*3a80*/  FADD.FTZ R106, R103, R106 ;  /* 0x0000006a676a7221 */ /* 0x000fca0000010000 */
[----:B------:R-:W-:-:S07]  /*3a90*/  MOV R110, R106 ;  /* 0x0000006a006e7202 */ /* 0x000fce0000000f00 */
[----:B------:R-:W-:Y:S05]  /*3aa0*/  WARPSYNC.COLLECTIVE R109, `(.L_x_18558) ;  /* 0x000000006d087348 */ /* 0x000fea0003c00000 */
[----:B------:R0:W1:Y:S02]  /*3ab0*/  SHFL.BFLY P2, R108, R110, R111, R112 ;  /* 0x0c00006f6e6c7389 */ /* 0x0000640000040070 */
[----:B01----:R-:W-:Y:S01]  /*3ac0*/  ENDCOLLECTIVE ;  /* 0x000000000000791b */ /* 0x003fe20003800000 */
.L_x_18558:
[----:B------:R-:W-:Y:S01]  /*3ad0*/  HFMA2.MMA R111, -RZ, RZ, 0, 9.5367431640625e-07 ;  /* 0x00000010ff6f7435 */ /* 0x000fe200000001ff */
[----:B------:R-:W-:-:S05]  /*3ae0*/  MOV R105, R108 ;  /* 0x0000006c00697202 */ /* 0x000fca0000000f00 */
[----:B------:R-:W-:-:S05]  /*3af0*/  FADD.FTZ R105, R106, R105 ;  /* 0x000000696a697221 */ /* 0x000fca0000010000 */
[----:B------:R-:W-:-:S07]  /*3b00*/  MOV R110, R105 ;  /* 0x00000069006e7202 */ /* 0x000fce0000000f00 */
[----:B------:R-:W-:Y:S05]  /*3b10*/  WARPSYNC.COLLECTIVE R109, `(.L_x_18559) ;  /* 0x000000006d087348 */ /* 0x000fea0003c00000 */
[----:B------:R0:W1:Y:S02]  /*3b20*/  SHFL.BFLY P2, R108, R110, R111, R112 ;  /* 0x0c00006f6e6c7389 */ /* 0x0000640000040070 */
[----:B01----:R-:W-:Y:S01]  /*3b30*/  ENDCOLLECTIVE ;  /* 0x000000000000791b */ /* 0x003fe20003800000 */
.L_x_18559:
[----:B------:R-:W-:Y:S05]  /*3b40*/  BRA `(.L_x_18560) ;  /* 0xffffffe400d47947 */ /* 0x000fea000383ffff */
.L_x_18561:
        /* <DEDUP_REMOVED lines=11> */
.L_x_30283:


//--------------------- .text._ZN10layer_norm13ln_fwd_kernelINS_13Kernel_traitsI6__halfS2_fS2_fjLj8192ELj1ELj1ELj8ELj16ENS_18Kernel_traits_baseILj8192ES2_S2_fS2_fjLj256EEEEELb0ELb1ELb0ELb0EEEvNS_9FwdParamsE --------------------------
	.section	.text._ZN10layer_norm13ln_fwd_kernelINS_13Kernel_traitsI6__halfS2_fS2_fjLj8192ELj1ELj1ELj8ELj16ENS_18Kernel_traits_baseILj8192ES2_S2_fS2_fjLj256EEEEELb0ELb1ELb0ELb0EEEvNS_9FwdParamsE,"ax",@progbits
	.align	128
        .global         _ZN10layer_norm13ln_fwd_kernelINS_13Kernel_traitsI6__halfS2_fS2_fjLj8192ELj1ELj1ELj8ELj16ENS_18Kernel_traits_baseILj8192ES2_S2_fS2_fjLj256EEEEELb0ELb1ELb0ELb0EEEvNS_9FwdParamsE
        .type           _ZN10layer_norm13ln_fwd_kernelINS_13Kernel_traitsI6__halfS2_fS2_fjLj8192ELj1ELj1ELj8ELj16ENS_18Kernel_traits_baseILj8192ES2_S2_fS2_fjLj256EEEEELb0ELb1ELb0ELb0EEEvNS_9FwdParamsE,@function
        .size           _ZN10layer_norm13ln_fwd_kernelINS_13Kernel_traitsI6__halfS2_fS2_fjLj8192ELj1ELj1ELj8ELj16ENS_18Kernel_traits_baseILj8192ES2_S2_fS2_fjLj256EEEEELb0ELb1ELb0ELb0EEEvNS_9FwdParamsE,(.L_x_30284 - _ZN10layer_norm13ln_fwd_kernelINS_13Kernel_traitsI6__halfS2_fS2_fjLj8192ELj1ELj1ELj8ELj16ENS_18Kernel_traits_baseILj8192ES2_S2_fS2_fjLj256EEEEELb0ELb1ELb0ELb0EEEvNS_9FwdParamsE)
        .other          _ZN10layer_norm13ln_fwd_kernelINS_13Kernel_traitsI6__halfS2_fS2_fjLj8192ELj1ELj1ELj8ELj16ENS_18Kernel_traits_baseILj8192ES2_S2_fS2_fjLj256EEEEELb0ELb1ELb0ELb0EEEvNS_9FwdParamsE,@"STO_CUDA_ENTRY STV_DEFAULT"
_ZN10layer_norm13ln_fwd_kernelINS_13Kernel_traitsI6__halfS2_fS2_fjLj8192ELj1ELj1ELj8ELj16ENS_18Kernel_traits_baseILj8192ES2_S2_fS2_fjLj256EEEEELb0ELb1ELb0ELb0EEEvNS_9FwdParamsE:
.text._ZN10layer_norm13ln_fwd_kernelINS_13Kernel_traitsI6__halfS2_fS2_fjLj8192ELj1ELj1ELj8ELj16ENS_18Kernel_traits_baseILj8192ES2_S2_fS2_fjLj256EEEEELb0ELb1ELb0ELb0EEEvNS_9FwdParamsE:
        /* <DEDUP_REMOVED lines=34> */
.L_x_18563:
[----:B------:R-:W-:Y:S05]  /*0220*/  BSYNC B0 ;  /* 0x0000000000007941 */ /* 0x000fea0003800000 */
.L_x_18562:
        /* <DEDUP_REMOVED lines=15> */
[----:B------:R-:W-:Y:S02]  /*0320*/  IADD3 R37, R37, 0x100, RZ ;  /* 0x0000010025257810 */ /* 0x000fe40007ffe0ff */
[----:B------:R-:W-:Y:S02]  /*0330*/  @!P1 CS2R R24, SRZ ;  /* 0x0000000000189805 */ /* 0x000fe4000001ff00 */
[----:B0-----:R-:W-:-:S07]  /*0340*/  @!P1 CS2R R26, SRZ ;  /* 0x00000000001a9805 */ /* 0x001fce000001ff00 */
.L_x_18565:
[----:B------:R-:W-:Y:S05]  /*0350*/  BSYNC B0 ;  /* 0x0000000000007941 */ /* 0x000fea0003800000 */
.L_x_18564:
        /* <DEDUP_REMOVED lines=18> */
.L_x_18567:
[----:B------:R-:W-:Y:S05]  /*0480*/  BSYNC B0 ;  /* 0x0000000000007941 */ /* 0x000fea0003800000 */
.L_x_18566:
        /* <DEDUP_REMOVED lines=17> */
.L_x_18569:
[----:B------:R-:W-:Y:S05]  /*05a0*/  BSYNC B0 ;  /* 0x0000000000007941 */ /* 0x000fea0003800000 */
.L_x_18568:
[----:B------:R-:W0:Y:S02]  /*05b0*/  S2UR UR6, SR_CTAID.X ;  /* 0x00000000000679c3 */ /* 0x000e240000002500 */
[----:B0-----:R-:W-:Y:S01]  /*05c0*/  LEA.HI R147, R48, UR6, RZ, 0x18 ;  /* 0x0000000630937c11 */ /* 0x001fe2000f8fc0ff */
[----:B------:R-:W-:-:S03]  /*05d0*/  ULDC UR6, c[0x0][0x214] ;  /* 0x0000850000067ab9 */ /* 0x000fc60000000800 */
[----:B------:R-:W-:-:S13]  /*05e0*/  ISETP.GE.AND P1, PT, R147, UR6, PT ;  /* 0x0000000693007c0c */ /* 0x000fda000bf26270 */
[----:B------:R-:W-:Y:S05]  /*05f0*/  @P1 EXIT ;  /* 0x000000000000194d */ /* 0x000fea0003800000 */
[----:B------:R-:W-:Y:S01]  /*0600*/  SHF.R.S32.HI R0, RZ, 0x3, R0 ;  /* 0x00000003ff007819 */ /* 0x000fe20000011400 */
[--C-:B-----5:R-:W-:Y:S01]  /*0610*/  HADD2.F32 R98, -RZ, R4.reuse.H0_H0 ;  /* 0x20000004ff627230 */ /* 0x120fe20000004100 */
[----:B------:R-:W-:Y:S01]  /*0620*/  LOP3.LUT R3, R48, 0xe0, RZ, 0xc0, !PT ;  /* 0x000000e030037812 */ /* 0x000fe200078ec0ff */
[----:B------:R-:W-:Y:S01]  /*0630*/  HADD2.F32 R99, -RZ, R4.H1_H1 ;  /* 0x30000004ff637230 */ /* 0x000fe20000004100 */
[----:B------:R-:W-:Y:S01]  /*0640*/  LOP3.LUT R2, R0, 0xff, RZ, 0xc0, !PT ;  /* 0x000000ff00027812 */ /* 0x000fe200078ec0ff */
[--C-:B------:R-:W-:Y:S01]  /*0650*/  HADD2.F32 R100, -RZ, R5.reuse.H0_H0 ;  /* 0x20000005ff647230 */ /* 0x100fe20000004100 */
[----:B------:R-:W-:Y:S01]  /*0660*/  SHF.R.U32.HI R0, RZ, 0x3, R0 ;  /* 0x00000003ff007819 */ /* 0x000fe20000011600 */
[----:B------:R-:W-:Y:S01]  /*0670*/  HADD2.F32 R101, -RZ, R5.H1_H1 ;  /* 0x30000005ff657230 */ /* 0x000fe20000004100 */
[----:B------:R-:W-:Y:S01]  /*0680*/  VIADDMNMX R3, R2, -R3, RZ, !PT ;  /* 0x8000000302037246 */ /* 0x000fe200078001ff */
[----:B------:R-:W-:Y:S01]  /*0690*/  ULDC.64 UR6, c[0x0][0x270] ;  /* 0x00009c0000067ab9 */ /* 0x000fe20000000a00 */
[----:B------:R-:W-:Y:S01]  /*06a0*/  LOP3.LUT R0, R0, 0x1fffffe0, RZ, 0xc0, !PT ;  /* 0x1fffffe000007812 */ /* 0x000fe200078ec0ff */
[--C-:B------:R-:W-:Y:S01]  /*06b0*/  HADD2.F32 R66, -RZ, R72.reuse.H0_H0 ;  /* 0x20000048ff427230 */ /* 0x100fe20000004100 */
[----:B------:R-:W-:Y:S01]  /*06c0*/  VIMNMX R3, R3, 0x20, PT ;  /* 0x0000002003037848 */ /* 0x000fe20003fe0100 */
[----:B------:R-:W-:Y:S01]  /*06d0*/  HADD2.F32 R67, -RZ, R72.H1_H1 ;  /* 0x30000048ff437230 */ /* 0x000fe20000004100 */
[----:B------:R-:W-:Y:S01]  /*06e0*/  SHF.L.U32 R4, R48, 0x5, RZ ;  /* 0x0000000530047819 */ /* 0x000fe200000006ff */
[--C-:B------:R-:W-:Y:S01]  /*06f0*/  HADD2.F32 R68, -RZ, R73.reuse.H0_H0 ;  /* 0x20000049ff447230 */ /* 0x100fe20000004100 */
[----:B------:R-:W-:Y:S01]  /*0700*/  IADD3 R3, R3, R0, RZ ;  /* 0x0000000003037210 */ /* 0x000fe20007ffe0ff */
[----:B------:R-:W-:Y:S01]  /*0710*/  HADD2.F32 R69, -RZ, R73.H1_H1 ;  /* 0x30000049ff457230 */ /* 0x000fe20000004100 */
[----:B------:R-:W-:Y:S01]  /*0720*/  LOP3.LUT R5, R4, 0x3e0, RZ, 0xc0, !PT ;  /* 0x000003e004057812 */ /* 0x000fe200078ec0ff */
[--C-:B------:R-:W-:Y:S01]  /*0730*/  HADD2.F32 R70, -RZ, R74.reuse.H0_H0 ;  /* 0x2000004aff467230 */ /* 0x100fe20000004100 */
[----:B------:R-:W-:Y:S01]  /*0740*/  SHF.L.U32 R3, R3, 0x3, RZ ;  /* 0x0000000303037819 */ /* 0x000fe200000006ff */
[----:B------:R-:W-:Y:S01]  /*0750*/  HADD2.F32 R71, -RZ, R74.H1_H1 ;  /* 0x3000004aff477230 */ /* 0x000fe20000004100 */
[----:B------:R-:W-:Y:S01]  /*0760*/  VIADDMNMX R5, R2, -R5, RZ, !PT ;  /* 0x8000000502057246 */ /* 0x000fe200078001ff */
[--C-:B------:R-:W-:Y:S01]  /*0770*/  HADD2.F32 R72, -RZ, R75.reuse.H0_H0 ;  /* 0x2000004bff487230 */ /* 0x100fe20000004100 */
[----:B------:R-:W-:Y:S01]  /*0780*/  I2FP.F32.U32 R3, R3 ;  /* 0x0000000300037245 */ /* 0x000fe20000201000 */
[----:B------:R-:W-:Y:S01]  /*0790*/  HADD2.F32 R73, -RZ, R75.H1_H1 ;  /* 0x3000004bff497230 */ /* 0x000fe20000004100 */
[----:B------:R-:W-:Y:S01]  /*07a0*/  VIMNMX R5, R5, 0x20, PT ;  /* 0x0000002005057848 */ /* 0x000fe20003fe0100 */
[--C-:B------:R-:W-:Y:S01]  /*07b0*/  HADD2.F32 R50, -RZ, R40.reuse.H0_H0 ;  /* 0x20000028ff327230 */ /* 0x100fe20000004100 */
[----:B------:R0:W1:Y:S01]  /*07c0*/  MUFU.RCP R146, R3 ;  /* 0x0000000300927308 */ /* 0x0000620000001000 */
[----:B------:R-:W-:Y:S01]  /*07d0*/  ISETP.NE.U32.AND P1, PT, RZ, UR6, PT ;  /* 0x00000006ff007c0c */ /* 0x000fe2000bf25070 */
[----:B------:R-:W-:Y:S01]  /*07e0*/  ULDC.U8 UR6, c[0x0][0x2a0] ;  /* 0x0000a80000067ab9 */ /* 0x000fe20000000000 */
[----:B------:R-:W-:Y:S01]  /*07f0*/  IADD3 R5, R0, R5, RZ ;  /* 0x0000000500057210 */ /* 0x000fe20007ffe0ff */
[----:B------:R-:W-:Y:S01]  /*0800*/  HFMA2.MMA R0, -RZ, RZ, 0, 5.9604644775390625e-08 ;  /* 0x00000001ff007435 */ /* 0x000fe200000001ff */
[----:B------:R-:W-:Y:S01]  /*0810*/  ISETP.NE.AND P2, PT, RZ, UR6, PT ;  /* 0x00000006ff007c0c */ /* 0x000fe2000bf45270 */
[----:B------:R-:W-:Y:S01]  /*0820*/  HADD2.F32 R51, -RZ, R40.H1_H1 ;  /* 0x30000028ff337230 */ /* 0x000fe20000004100 */
[----:B------:R-:W-:Y:S01]  /*0830*/  SHF.L.U32 R148, R5, 0x3, RZ ;  /* 0x0000000305947819 */ /* 0x000fe200000006ff */
[--C-:B------:R-:W-:Y:S01]  /*0840*/  HADD2.F32 R52, -RZ, R41.reuse.H0_H0 ;  /* 0x20000029ff347230 */ /* 0x100fe20000004100 */
[----:B------:R-:W-:Y:S01]  /*0850*/  P2R R150, PR, RZ, 0x4 ;  /* 0x00000004ff967803 */ /* 0x000fe20000000000 */
        /* <DEDUP_REMOVED lines=87> */
.L_x_18587:
        /* <DEDUP_REMOVED lines=23> */
[----:B------:R-:W-:Y:S01]  /*0f40*/  ISETP.NE.AND.EX P2, PT, RZ, UR7, PT, P2 ;  /* 0x00000007ff007c0c */ /* 0x000fe2000bf45320 */
[----:B---3--:R-:W-:Y:S02]  /*0f50*/  HADD2.F32 R17, -RZ, R12.H0_H0 ;  /* 0x2000000cff117230 */ /* 0x008fe40000004100 */
[----:B------:R-:W-:Y:S02]  /*0f60*/  HADD2.F32 R47, -RZ, R13.H1_H1 ;  /* 0x3000000dff2f7230 */ /* 0x000fe40000004100 */
[----:B------:R-:W-:Y:S02]  /*0f70*/  HADD2.F32 R153, -RZ, R14.H1_H1 ;  /* 0x3000000eff997230 */ /* 0x000fe40000004100 */
[----:B------:R-:W-:Y:S02]  /*0f80*/  HADD2.F32 R155, -RZ, R15.H0_H0 ;  /* 0x2000000fff9b7230 */ /* 0x000fe40000004100 */
[----:B------:R-:W-:Y:S02]  /*0f90*/  HADD2.F32 R19, -RZ, R12.H1_H1 ;  /* 0x3000000cff137230 */ /* 0x000fe40000004100 */
[----:B------:R-:W-:-:S02]  /*0fa0*/  HADD2.F32 R45, -RZ, R13.H0_H0 ;  /* 0x2000000dff2d7230 */ /* 0x000fc40000004100 */
[----:B------:R-:W-:Y:S02]  /*0fb0*/  HADD2.F32 R151, -RZ, R14.H0_H0 ;  /* 0x2000000eff977230 */ /* 0x000fe40000004100 */
[----:B------:R-:W-:Y:S02]  /*0fc0*/  HADD2.F32 R15, -RZ, R15.H1_H1 ;  /* 0x3000000fff0f7230 */ /* 0x000fe40000004100 */
[-C--:B------:R-:W-:Y:S01]  /*0fd0*/  FMUL.FTZ R17, R17, R44.reuse ;  /* 0x0000002c11117220 */ /* 0x080fe20000410000 */
[-C--:B------:R-:W-:Y:S01]  /*0fe0*/  FMUL.FTZ R16, R47, R44.reuse ;  /* 0x0000002c2f107220 */ /* 0x080fe20000410000 */
[-C--:B------:R-:W-:Y:S01]  /*0ff0*/  FMUL.FTZ R18, R153, R44.reuse ;  /* 0x0000002c99127220 */ /* 0x080fe20000410000 */
[-C--:B0-----:R-:W-:Y:S01]  /*1000*/  FMUL.FTZ R2, R19, R44.reuse ;  /* 0x0000002c13027220 */ /* 0x081fe20000410000 */
        /* <DEDUP_REMOVED lines=16> */
[----:B----4-:R-:W-:Y:S01]  /*1110*/  @P2 FADD.FTZ R16, R8, R16 ;  /* 0x0000001008102221 */ /* 0x010fe20000010000 */
        /* <DEDUP_REMOVED lines=8> */
.L_x_18571:
[----:B------:R-:W-:Y:S05]  /*11a0*/  BSYNC B0 ;  /* 0x0000000000007941 */ /* 0x000fea0003800000 */
.L_x_18570:
[----:B------:R-:W-:Y:S01]  /*11b0*/  ISETP.GE.U32.AND P2, PT, R49, 0x200, PT ;  /* 0x000002003100780c */ /* 0x000fe20003f46070 */
[----:B------:R-:W-:-:S12]  /*11c0*/  BSSY B0, `(.L_x_18572) ;  /* 0x0000032000007945 */ /* 0x000fd80003800000 */
[----:B------:R-:W-:Y:S05]  /*11d0*/  @!P2 BRA `(.L_x_18573) ;  /* 0x0000000000c0a947 */ /* 0x000fea0003800000 */
[----:B------:R-:W1:Y:S01]  /*11e0*/  LDC.64 R20, c[0x0][0x220] ;  /* 0x00008800ff147b82 */ /* 0x000e620000000a00 */
[----:B------:R-:W-:-:S04]  /*11f0*/  ISETP.NE.U32.AND P2, PT, RZ, UR6, PT ;  /* 0x00000006ff007c0c */ /* 0x000fc8000bf45070 */
[----:B------:R-:W-:-:S13]  /*1200*/  ISETP.NE.AND.EX P2, PT, RZ, UR7, PT, P2 ;  /* 0x00000007ff007c0c */ /* 0x000fda000bf45320 */
[----:B0-----:R-:W-:-:S04]  /*1210*/  @P2 LEA R2, P3, R45, UR6, 0x5 ;  /* 0x000000062d022c11 */ /* 0x001fc8000f8628ff */
[C---:B------:R-:W-:Y:S01]  /*1220*/  @P2 LEA.HI.X R3, R45.reuse, UR7, RZ, 0x5, P3 ;  /* 0x000000072d032c11 */ /* 0x040fe200098f2cff */
[----:B-1----:R-:W-:-:S04]  /*1230*/  IMAD.WIDE.U32 R20, R45, 0x10, R20 ;  /* 0x000000102d147825 */ /* 0x002fc800078e0014 */
        /* <DEDUP_REMOVED lines=42> */
.L_x_18573:
[----:B------:R-:W-:Y:S05]  /*14e0*/  BSYNC B0 ;  /* 0x0000000000007941 */ /* 0x000fea0003800000 */
.L_x_18572:
[----:B------:R-:W-:Y:S01]  /*14f0*/  ISETP.GE.U32.AND P2, PT, R49, 0x300, PT ;  /* 0x000003003100780c */ /* 0x000fe20003f46070 */
[----:B------:R-:W-:-:S12]  /*1500*/  BSSY B0, `(.L_x_18574) ;  /* 0x0000032000007945 */ /* 0x000fd80003800000 */
[----:B------:R-:W-:Y:S05]  /*1510*/  @!P2 BRA `(.L_x_18575) ;  /* 0x0000000000c0a947 */ /* 0x000fea0003800000 */
[----:B------:R-:W2:Y:S01]  /*1520*/  LDC.64 R28, c[0x0][0x220] ;  /* 0x00008800ff1c7b82 */ /* 0x000ea20000000a00 */
[----:B------:R-:W-:-:S04]  /*1530*/  ISETP.NE.U32.AND P2, PT, RZ, UR6, PT ;  /* 0x00000006ff007c0c */ /* 0x000fc8000bf45070 */
[----:B------:R-:W-:-:S13]  /*1540*/  ISETP.NE.AND.EX P2, PT, RZ, UR7, PT, P2 ;  /* 0x00000007ff007c0c */ /* 0x000fda000bf45320 */
[----:B01----:R-:W-:-:S04]  /*1550*/  @P2 LEA R2, P3, R45, UR6, 0x5 ;  /* 0x000000062d022c11 */ /* 0x003fc8000f8628ff */
[C---:B------:R-:W-:Y:S01]  /*1560*/  @P2 LEA.HI.X R3, R45.reuse, UR7, RZ, 0x5, P3 ;  /* 0x000000072d032c11 */ /* 0x040fe200098f2cff */
[----:B--2---:R-:W-:-:S04]  /*1570*/  IMAD.WIDE.U32 R28, R45, 0x10, R28 ;  /* 0x000000102d1c7825 */ /* 0x004fc800078e001c */
        /* <DEDUP_REMOVED lines=42> */
.L_x_18575:
[----:B------:R-:W-:Y:S05]  /*1820*/  BSYNC B0 ;  /* 0x0000000000007941 */ /* 0x000fea0003800000 */
.L_x_18574:
        /* <DEDUP_REMOVED lines=15> */
[----:B------:R-:W-:Y:S01]  /*1920*/  ISETP.NE.AND.EX P2, PT, RZ, UR7, PT, P2 ;  /* 0x00000007ff007c0c */ /* 0x000fe2000bf45320 */
        /* <DEDUP_REMOVED lines=8> */
[-C--:B------:R-:W-:Y:S01]  /*19b0*/  FMUL.FTZ R43, R43, R44.reuse ;  /* 0x0000002c2b2b7220 */ /* 0x080fe20000410000 */
[-C--:B------:R-:W-:Y:S01]  /*19c0*/  FMUL.FTZ R38, R45, R44.reuse ;  /* 0x0000002c2d267220 */ /* 0x080fe20000410000 */
[-C--:B------:R-:W-:Y:S01]  /*19d0*/  FMUL.FTZ R47, R47, R44.reuse ;  /* 0x0000002c2f2f7220 */ /* 0x080fe20000410000 */
[-C--:B-----5:R-:W-:Y:S01]  /*19e0*/  FMUL.FTZ R40, R151, R44.reuse ;  /* 0x0000002c97287220 */ /* 0x0a0fe20000410000 */
        /* <DEDUP_REMOVED lines=22> */
.L_x_18577:
[----:B------:R-:W-:Y:S05]  /*1b50*/  BSYNC B0 ;  /* 0x0000000000007941 */ /* 0x000fea0003800000 */
.L_x_18576:
        /* <DEDUP_REMOVED lines=129> */
.L_x_18598:
        /* <DEDUP_REMOVED lines=48> */
[----:B------:R-:W2:Y:S03]  /*2670*/  MUFU.RCP R47, R152 ;  /* 0x00000098002f7308 */ /* 0x000ea60000001000 */
        /* <DEDUP_REMOVED lines=10> */
[----:B------:R-:W-:Y:S01]  /*2720*/  FMUL.FTZ R153, R153, R0 ;  /* 0x0000000099997220 */ /* 0x000fe20000410000 */
[----:B------:R-:W-:Y:S01]  /*2730*/  I2FP.F32.S32 R151, R151 ;  /* 0x0000009700977245 */ /* 0x000fe20000201400 */
[----:B------:R-:W0:Y:S02]  /*2740*/  SHFL.DOWN PT, R0, R155, 0x1, 0x1f ;  /* 0x08201f009b007f89 */ /* 0x000e2400000e0000 */
[----:B------:R-:W-:-:S03]  /*2750*/  FFMA.FTZ R44, R47, R153, R44 ;  /* 0x000000992f2c7223 */ /* 0x000fc6000001002c */
[----:B------:R-:W1:Y:S02]  /*2760*/  MUFU.RCP R151, R151 ;  /* 0x0000009700977308 */ /* 0x000e640000001000 */
[----:B------:R-:W2:Y:S01]  /*2770*/  SHFL.DOWN PT, R3, R44, 0x1, 0x1f ;  /* 0x08201f002c037f89 */ /* 0x000ea200000e0000 */
[----:B0-----:R-:W-:Y:S01]  /*2780*/  FMUL.FTZ R47, R0, R156 ;  /* 0x0000009c002f7220 */ /* 0x001fe20000410000 */
[----:B------:R-:W-:-:S03]  /*2790*/  FADD.FTZ R0, R155, -R0 ;  /* 0x800000009b007221 */ /* 0x000fc60000010000 */
[----:B------:R-:W-:Y:S01]  /*27a0*/  FFMA.FTZ R2, R152, R155, R47 ;  /* 0x0000009b98027223 */ /* 0x000fe2000001002f */
[----:B------:R-:W-:Y:S01]  /*27b0*/  FMUL.FTZ R47, R0, R0 ;  /* 0x00000000002f7220 */ /* 0x000fe20000410000 */
[----:B--2---:R-:W-:Y:S02]  /*27c0*/  FADD.FTZ R0, R44, R3 ;  /* 0x000000032c007221 */ /* 0x004fe40000010000 */
[----:B-1----:R-:W-:Y:S01]  /*27d0*/  FMUL.FTZ R2, R151, R2 ;  /* 0x0000000297027220 */ /* 0x002fe20000410000 */
[----:B------:R-:W-:Y:S01]  /*27e0*/  FMUL.FTZ R47, R152, R47 ;  /* 0x0000002f982f7220 */ /* 0x000fe20000410000 */
[----:B------:R-:W0:Y:S03]  /*27f0*/  @!P2 LDC.64 R44, c[0x0][0x250] ;  /* 0x00009400ff2cab82 */ /* 0x000e260000000a00 */
[----:B------:R-:W-:Y:S01]  /*2800*/  FMUL.FTZ R47, R47, R156 ;  /* 0x0000009c2f2f7220 */ /* 0x000fe20000410000 */
[----:B------:R1:W2:Y:S03]  /*2810*/  SHFL.IDX PT, R153, R2, RZ, 0x1f ;  /* 0x00001fff02997589 */ /* 0x0002a600000e0000 */
[----:B------:R-:W-:-:S02]  /*2820*/  FFMA.FTZ R0, R151, R47, R0 ;  /* 0x0000002f97007223 */ /* 0x000fc40000010000 */
[----:B------:R-:W3:Y:S04]  /*2830*/  LDC R151, c[0x0][0x2d8] ;  /* 0x0000b600ff977b82 */ /* 0x000ee80000000800 */
[----:B------:R-:W3:Y:S04]  /*2840*/  SHFL.IDX PT, R0, R0, RZ, 0x1f ;  /* 0x00001fff00007589 */ /* 0x000ee800000e0000 */
[----:B-1----:R-:W1:Y:S01]  /*2850*/  @!P2 LDC.64 R2, c[0x0][0x258] ;  /* 0x00009600ff02ab82 */ /* 0x002e620000000a00 */
[----:B0-----:R-:W-:-:S04]  /*2860*/  @!P2 IMAD.WIDE R44, R147, 0x4, R44 ;  /* 0x00000004932ca825 */ /* 0x001fc800078e022c */
[C---:B--2---:R-:W-:Y:S01]  /*2870*/  FMUL.FTZ R46, R153.reuse, R153 ;  /* 0x00000099992e7220 */ /* 0x044fe20000410000 */
[----:B------:R0:W-:Y:S01]  /*2880*/  @!P2 STG.E desc[UR4][R44.64], R153 ;  /* 0x000000992c00a986 */ /* 0x0001e2000c101904 */
[----:B------:R-:W-:-:S03]  /*2890*/  FSEL R160, R153, RZ, !P3 ;  /* 0x000000ff99a07208 */ /* 0x000fc60005800000 */
[----:B------:R-:W-:Y:S01]  /*28a0*/  FSEL R47, R46, RZ, P3 ;  /* 0x000000ff2e2f7208 */ /* 0x000fe20001800000 */
[----:B---3--:R-:W-:-:S04]  /*28b0*/  FFMA.FTZ R46, R0, UR10, R151 ;  /* 0x0000000a002e7c23 */ /* 0x008fc80008010097 */
[----:B------:R-:W-:Y:S01]  /*28c0*/  FADD.FTZ R46, R46, R47 ;  /* 0x0000002f2e2e7221 */ /* 0x000fe20000010000 */
[----:B-1----:R-:W-:-:S03]  /*28d0*/  @!P2 IMAD.WIDE R2, R147, 0x4, R2 ;  /* 0x000000049302a825 */ /* 0x002fc600078e0202 */
[----:B------:R-:W1:Y:S02]  /*28e0*/  MUFU.RSQ R151, R46 ;  /* 0x0000002e00977308 */ /* 0x000e640000001400 */
[----:B-1----:R0:W-:Y:S01]  /*28f0*/  @!P2 STG.E desc[UR4][R2.64], R151 ;  /* 0x000000970200a986 */ /* 0x0021e2000c101904 */
[----:B------:R-:W-:Y:S05]  /*2900*/  @!P0 BRA `(.L_x_18580) ;  /* 0x0000000000808947 */ /* 0x000fea0003800000 */
[--C-:B------:R-:W-:Y:S01]  /*2910*/  FADD.FTZ R0, R12, -R160.reuse ;  /* 0x800000a00c007221 */ /* 0x100fe20000010000 */
[--C-:B0-----:R-:W-:Y:S01]  /*2920*/  FADD.FTZ R2, R13, -R160.reuse ;  /* 0x800000a00d027221 */ /* 0x101fe20000010000 */
        /* <DEDUP_REMOVED lines=12> */
[----:B------:R-:W-:Y:S01]  /*29f0*/  F2FP.F16.F32.PACK_AB R44, R3, R0 ;  /* 0x00000000032c723e */ /* 0x000fe200000000ff */
[----:B------:R-:W-:Y:S01]  /*2a00*/  FADD.FTZ R0, R16, -R160 ;  /* 0x800000a010007221 */ /* 0x000fe20000010000 */
        /* <DEDUP_REMOVED lines=13> */
[C---:B0-----:R-:W-:Y:S01]  /*2ae0*/  IMAD.WIDE.U32 R2, R149.reuse, 0x10, R2 ;  /* 0x0000001095027825 */ /* 0x041fe200078e0002 */
[----:B------:R-:W-:-:S04]  /*2af0*/  IADD3 R149, R149, 0x100, RZ ;  /* 0x0000010095957810 */ /* 0x000fc80007ffe0ff */
[----:B------:R1:W-:Y:S03]  /*2b00*/  STG.E.128 desc[UR4][R2.64], R44 ;  /* 0x0000002c02007986 */ /* 0x0003e6000c101d04 */
.L_x_18580:
[----:B------:R-:W-:Y:S05]  /*2b10*/  BSYNC B0 ;  /* 0x0000000000007941 */ /* 0x000fea0003800000 */
.L_x_18579:
[----:B------:R-:W-:Y:S01]  /*2b20*/  ISETP.GE.U32.AND P2, PT, R49, 0x200, PT ;  /* 0x000002003100780c */ /* 0x000fe20003f46070 */
[----:B------:R-:W-:-:S12]  /*2b30*/  BSSY B0, `(.L_x_18581) ;  /* 0x0000022000007945 */ /* 0x000fd80003800000 */
[----:B------:R-:W-:Y:S05]  /*2b40*/  @!P2 BRA `(.L_x_18582) ;  /* 0x000000000080a947 */ /* 0x000fea0003800000 */
[--C-:B------:R-:W-:Y:S01]  /*2b50*/  FADD.FTZ R0, R20, -R160.reuse ;  /* 0x800000a014007221 */ /* 0x100fe20000010000 */
[--C-:B01----:R-:W-:Y:S01]  /*2b60*/  FADD.FTZ R2, R21, -R160.reuse ;  /* 0x800000a015027221 */ /* 0x103fe20000010000 */
        /* <DEDUP_REMOVED lines=30> */
.L_x_18582:
[----:B------:R-:W-:Y:S05]  /*2d50*/  BSYNC B0 ;  /* 0x0000000000007941 */ /* 0x000fea0003800000 */
.L_x_18581:
[----:B------:R-:W-:Y:S01]  /*2d60*/  ISETP.GE.U32.AND P2, PT, R49, 0x300, PT ;  /* 0x000003003100780c */ /* 0x000fe20003f46070 */
[----:B------:R-:W-:-:S12]  /*2d70*/  BSSY B0, `(.L_x_18583) ;  /* 0x0000022000007945 */ /* 0x000fd80003800000 */
[----:B------:R-:W-:Y:S05]  /*2d80*/  @!P2 BRA `(.L_x_18584) ;  /* 0x000000000080a947 */ /* 0x000fea0003800000 */
[--C-:B------:R-:W-:Y:S01]  /*2d90*/  FADD.FTZ R0, R28, -R160.reuse ;  /* 0x800000a01c007221 */ /* 0x100fe20000010000 */
[--C-:B012---:R-:W-:Y:S01]  /*2da0*/  FADD.FTZ R2, R29, -R160.reuse ;  /* 0x800000a01d027221 */ /* 0x107fe20000010000 */
        /* <DEDUP_REMOVED lines=30> */
.L_x_18584:
[----:B------:R-:W-:Y:S05]  /*2f90*/  BSYNC B0 ;  /* 0x0000000000007941 */ /* 0x000fea0003800000 */
.L_x_18583:
        /* <DEDUP_REMOVED lines=34> */
.L_x_18586:
[----:B------:R-:W-:Y:S05]  /*31c0*/  BSYNC B0 ;  /* 0x0000000000007941 */ /* 0x000fea0003800000 */
.L_x_18585:
[----:B------:R-:W-:Y:S02]  /*31d0*/  IADD3 R147, R147, UR12, RZ ;  /* 0x0000000c93937c10 */ /* 0x000fe4000fffe0ff */
[----:B------:R-:W-:Y:S02]  /*31e0*/  SEL R0, RZ, 0x1, P4 ;  /* 0x00000001ff007807 */ /* 0x000fe40002000000 */
[----:B------:R-:W-:-:S13]  /*31f0*/  ISETP.GE.AND P2, PT, R147, UR13, PT ;  /* 0x0000000d93007c0c */ /* 0x000fda000bf46270 */
[----:B------:R-:W-:Y:S05]  /*3200*/  @!P2 BRA `(.L_x_18587) ;  /* 0xffffffd800f0a947 */ /* 0x000fea000383ffff */
[----:B------:R-:W-:Y:S05]  /*3210*/  EXIT ;  /* 0x000000000000794d */ /* 0x000fea0003800000 */
.L_x_18578:
[----:B------:R-:W-:Y:S01]  /*3220*/  HFMA2.MMA R156, -RZ, RZ, 0, 5.9604644775390625e-08 ;  /* 0x00000001ff9c7435 */ /* 0x000fe200000001ff */
[----:B------:R-:W-:Y:S02]  /*3230*/  MOV R155, R45 ;  /* 0x0000002d009b7202 */ /* 0x000fe40000000f00 */
[----:B------:R-:W-:Y:S02]  /*3240*/  MOV R157, 0x1f ;  /* 0x0000001f009d7802 */ /* 0x000fe40000000f00 */
[----:B------:R-:W-:-:S07]  /*3250*/  MOV R154, 0xffffffff ;  /* 0xffffffff009a7802 */ /* 0x000fce0000000f00 */
[----:B------:R-:W-:Y:S05]  /*3260*/  WARPSYNC.COLLECTIVE R154, `(.L_x_18588) ;  /* 0x000000009a087348 */ /* 0x000fea0003c00000 */
[----:B------:R0:W1:Y:S02]  /*3270*/  SHFL.BFLY P6, R153, R155, R156, R157 ;  /* 0x0c00009c9b997389 */ /* 0x00006400000c009d */
[----:B01----:R-:W-:Y:S01]  /*3280*/  ENDCOLLECTIVE ;  /* 0x000000000000791b */ /* 0x003fe20003800000 */
.L_x_18588:
[----:B------:R-:W-:Y:S01]  /*3290*/  HFMA2.MMA R156, -RZ, RZ, 0, 1.1920928955078125e-07 ;  /* 0x00000002ff9c7435 */ /* 0x000fe200000001ff */
[----:B------:R-:W-:-:S05]  /*32a0*/  MOV R0, R153 ;  /* 0x0000009900007202 */ /* 0x000fca0000000f00 */
[----:B------:R-:W-:-:S05]  /*32b0*/  FADD.FTZ R46, R45, R0 ;  /* 0x000000002d2e7221 */ /* 0x000fca0000010000 */
[----:B------:R-:W-:-:S07]  /*32c0*/  MOV R155, R46 ;  /* 0x0000002e009b7202 */ /* 0x000fce0000000f00 */
[----:B------:R-:W-:Y:S05]  /*32d0*/  WARPSYNC.COLLECTIVE R154, `(.L_x_18589) ;  /* 0x000000009a087348 */ /* 0x000fea0003c00000 */
[----:B------:R0:W1:Y:S02]  /*32e0*/  SHFL.BFLY P6, R153, R155, R156, R157 ;  /* 0x0c00009c9b997389 */ /* 0x00006400000c009d */
[----:B01----:R-:W-:Y:S01]  /*32f0*/  ENDCOLLECTIVE ;  /* 0x000000000000791b */ /* 0x003fe20003800000 */
.L_x_18589:
[----:B------:R-:W-:Y:S01]  /*3300*/  HFMA2.MMA R156, -RZ, RZ, 0, 2.384185791015625e-07 ;  /* 0x00000004ff9c7435 */ /* 0x000fe200000001ff */
[----:B------:R-:W-:-:S05]  /*3310*/  MOV R47, R153 ;  /* 0x00000099002f7202 */ /* 0x000fca0000000f00 */
[----:B------:R-:W-:-:S05]  /*3320*/  FADD.FTZ R47, R46, R47 ;  /* 0x0000002f2e2f7221 */ /* 0x000fca0000010000 */
[----:B------:R-:W-:-:S07]  /*3330*/  MOV R155, R47 ;  /* 0x0000002f009b7202 */ /* 0x000fce0000000f00 */
[----:B------:R-:W-:Y:S05]  /*3340*/  WARPSYNC.COLLECTIVE R154, `(.L_x_18590) ;  /* 0x000000009a087348 */ /* 0x000fea0003c00000 */
[----:B------:R0:W1:Y:S02]  /*3350*/  SHFL.BFLY P6, R153, R155, R156, R157 ;  /* 0x0c00009c9b997389 */ /* 0x00006400000c009d */
[----:B01----:R-:W-:Y:S01]  /*3360*/  ENDCOLLECTIVE ;  /* 0x000000000000791b */ /* 0x003fe20003800000 */
.L_x_18590:
[----:B------:R-:W-:Y:S01]  /*3370*/  HFMA2.MMA R156, -RZ, RZ, 0, 4.76837158203125e-07 ;  /* 0x00000008ff9c7435 */ /* 0x000fe200000001ff */
[----:B------:R-:W-:-:S05]  /*3380*/  MOV R0, R153 ;  /* 0x0000009900007202 */ /* 0x000fca0000000f00 */
[----:B------:R-:W-:-:S05]  /*3390*/  FADD.FTZ R151, R47, R0 ;  /* 0x000000002f977221 */ /* 0x000fca0000010000 */
[----:B------:R-:W-:-:S07]  /*33a0*/  MOV R155, R151 ;  /* 0x00000097009b7202 */ /* 0x000fce0000000f00 */
[----:B------:R-:W-:Y:S05]  /*33b0*/  WARPSYNC.COLLECTIVE R154, `(.L_x_18591) ;  /* 0x000000009a087348 */ /* 0x000fea0003c00000 */
[----:B------:R0:W1:Y:S02]  /*33c0*/  SHFL.BFLY P6, R153, R155, R156, R157 ;  /* 0x0c00009c9b997389 */ /* 0x00006400000c009d */
[----:B01----:R-:W-:Y:S01]  /*33d0*/  ENDCOLLECTIVE ;  /* 0x000000000000791b */ /* 0x003fe20003800000 */
.L_x_18591:
[----:B------:R-:W-:Y:S01]  /*33e0*/  HFMA2.MMA R156, -RZ, RZ, 0, 9.5367431640625e-07 ;  /* 0x00000010ff9c7435 */ /* 0x000fe200000001ff */
[----:B------:R-:W-:-:S05]  /*33f0*/  MOV R0, R153 ;  /* 0x0000009900007202 */ /* 0x000fca0000000f00 */
[----:B------:R-:W-:-:S05]  /*3400*/  FADD.FTZ R152, R151, R0 ;  /* 0x0000000097987221 */ /* 0x000fca0000010000 */
[----:B------:R-:W-:-:S07]  /*3410*/  MOV R155, R152 ;  /* 0x00000098009b7202 */ /* 0x000fce0000000f00 */
[----:B------:R-:W-:Y:S05]  /*3420*/  WARPSYNC.COLLECTIVE R154, `(.L_x_18592) ;  /* 0x000000009a087348 */ /* 0x000fea0003c00000 */
[----:B------:R0:W1:Y:S02]  /*3430*/  SHFL.BFLY P6, R153, R155, R156, R157 ;  /* 0x0c00009c9b997389 */ /* 0x00006400000c009d */
[----:B01----:R-:W-:Y:S01]  /*3440*/  ENDCOLLECTIVE ;  /* 0x000000000000791b */ /* 0x003fe20003800000 */
.L_x_18592:
        /* <DEDUP_REMOVED lines=72> */
.L_x_18593:
[----:B------:R-:W-:Y:S01]  /*38d0*/  HFMA2.MMA R156, -RZ, RZ, 0, 1.1920928955078125e-07 ;  /* 0x00000002ff9c7435 */ /* 0x000fe200000001ff */
[----:B------:R-:W-:-:S05]  /*38e0*/  MOV R45, R153 ;  /* 0x00000099002d7202 */ /* 0x000fca0000000f00 */
[----:B------:R-:W-:-:S05]  /*38f0*/  FADD.FTZ R45, R0, R45 ;  /* 0x0000002d002d7221 */ /* 0x000fca0000010000 */
[----:B------:R-:W-:-:S07]  /*3900*/  MOV R155, R45 ;  /* 0x0000002d009b7202 */ /* 0x000fce0000000f00 */
[----:B------:R-:W-:Y:S05]  /*3910*/  WARPSYNC.COLLECTIVE R154, `(.L_x_18594) ;  /* 0x000000009a087348 */ /* 0x000fea0003c00000 */
[----:B------:R0:W1:Y:S02]  /*3920*/  SHFL.BFLY P6, R153, R155, R156, R157 ;  /* 0x0c00009c9b997389 */ /* 0x00006400000c009d */
[----:B01----:R-:W-:Y:S01]  /*3930*/  ENDCOLLECTIVE ;  /* 0x000000000000791b */ /* 0x003fe20003800000 */
.L_x_18594:
[----:B------:R-:W-:Y:S01]  /*3940*/  HFMA2.MMA R156, -RZ, RZ, 0, 2.384185791015625e-07 ;  /* 0x00000004ff9c7435 */ /* 0x000fe200000001ff */
[----:B------:R-:W-:-:S05]  /*3950*/  MOV R46, R153 ;  /* 0x00000099002e7202 */ /* 0x000fca0000000f00 */
[----:B------:R-:W-:-:S05]  /*3960*/  FADD.FTZ R46, R45, R46 ;  /* 0x0000002e2d2e7221 */ /* 0x000fca0000010000 */
[----:B------:R-:W-:-:S07]  /*3970*/  MOV R155, R46 ;  /* 0x0000002e009b7202 */ /* 0x000fce0000000f00 */
[----:B------:R-:W-:Y:S05]  /*3980*/  WARPSYNC.COLLECTIVE R154, `(.L_x_18595) ;  /* 0x000000009a087348 */ /* 0x000fea0003c00000 */
[----:B------:R0:W1:Y:S02]  /*3990*/  SHFL.BFLY P6, R153, R155, R156, R157 ;  /* 0x0c00009c9b997389 */ /* 0x00006400000c009d */
[----:B01----:R-:W-:Y:S01]  /*39a0*/  ENDCOLLECTIVE ;  /* 0x000000000000791b */ /* 0x003fe20003800000 */
.L_x_18595:
[----:B------:R-:W-:Y:S01]  /*39b0*/  HFMA2.MMA R156, -RZ, RZ, 0, 4.76837158203125e-07 ;  /* 0x00000008ff9c7435 */ /* 0x000fe200000001ff */
[----:B------:R-:W-:-:S05]  /*39c0*/  MOV R47, R153 ;  /* 0x00000099002f7202 */ /* 0x000fca0000000f00 */
[----:B------:R-:W-:-:S05]  /*39d0*/  FADD.FTZ R47, R46, R47 ;  /* 0x0000002f2e2f7221 */ /* 0x000fca0000010000 */
[----:B------:R-:W-:-:S07]  /*39e0*/  MOV R155, R47 ;  /* 0x0000002f009b7202 */ /* 0x000fce0000000f00 */
[----:B------:R-:W-:Y:S05]  /*39f0*/  WARPSYNC.COLLECTIVE R154, `(.L_x_18596) ;  /* 0x000000009a087348 */ /* 0x000fea0003c00000 */
[----:B------:R0:W1:Y:S02]  /*3a00*/  SHFL.BFLY P6, R153, R155, R156, R157 ;  /* 0x0c00009c9b997389 */ /* 0x00006400000c009d */
[----:B01----:R-:W-:Y:S01]  /*3a10*/  ENDCOLLECTIVE ;  /* 0x000000000000791b */ /* 0x003fe20003800000 */
.L_x_18596:
[----:B------:R-:W-:Y:S01]  /*3a20*/  HFMA2.MMA R156, -RZ, RZ, 0, 9.5367431640625e-07 ;  /* 0x00000010ff9c7435 */ /* 0x000fe200000001ff */
[----:B------:R-:W-:-:S05]  /*3a30*/  MOV R152, R153 ;  /* 0x0000009900987202 */ /* 0x000fca0000000f00 */
[----:B------:R-:W-:-:S05]  /*3a40*/  FADD.FTZ R152, R47, R152 ;  /* 0x000000982f987221 */ /* 0x000fca0000010000 */
[----:B------:R-:W-:-:S07]  /*3a50*/  MOV R155, R152 ;  /* 0x00000098009b7202 */ /* 0x000fce0000000f00 */
[----:B------:R-:W-:Y:S05]  /*3a60*/  WARPSYNC.COLLECTIVE R154, `(.L_x_18597) ;  /* 0x000000009a087348 */ /* 0x000fea0003c00000 */
[----:B------:R0:W1:Y:S02]  /*3a70*/  SHFL.BFLY P6, R153, R155, R156, R157 ;  /* 0x0c00009c9b997389 */ /* 0x00006400000c009d */
[----:B01----:R-:W-:Y:S01]  /*3a80*/  ENDCOLLECTIVE ;  /* 0x000000000000791b */ /* 0x003fe20003800000 */
.L_x_18597:
[----:B------:R-:W-:Y:S01]  /*3a90*/  MOV R151, R153 ;  /* 0x0000009900977202 */ /* 0x000fe20000000f00 */
[----:B------:R-:W-:Y:S06]  /*3aa0*/  BRA `(.L_x_18598) ;  /* 0xffffffe800307947 */ /* 0x000fec000383ffff */
.L_x_18599:
        /* <DEDUP_REMOVED lines=13> */
.L_x_30284:


//--------------------- .text._ZN10layer_norm13ln_fwd_kernelINS_13Kernel_traitsI6__halfS2_fS2_fjLj8192ELj1ELj1ELj8ELj16ENS_18Kernel_traits_baseILj8192ES2_S2_fS2_fjLj256EEEEELb0ELb1ELb0ELb1EEEvNS_9FwdParamsE --------------------------
	.section	.text._ZN10layer_norm13ln_fwd_kernelINS_13Kernel_traitsI6__halfS2_fS2_fjLj8192ELj1ELj1ELj8ELj16ENS_18Kernel_traits_baseILj8192ES2_S2_fS2_fjLj256EEEEELb0ELb1ELb0ELb1EEEvNS_9FwdParamsE,"ax",@progbits
	.align	128
        .global         _ZN10layer_norm13ln_fwd_kernelINS_13Kernel_traitsI6__halfS2_fS2_fjLj8192ELj1ELj1ELj8ELj16ENS_18Kernel_traits_baseILj8192ES2_S2_fS2_fjLj256EEEEELb0ELb1ELb0ELb1EEEvNS_9FwdParamsE
        .type           _ZN10layer_norm13ln_fwd_kernelINS_13Kernel_traitsI6__halfS2_fS2_fjLj8192ELj1ELj1ELj8ELj16ENS_18Kernel_traits_baseILj8192ES2_S2_fS2_fjLj256EEEEELb0ELb1ELb0ELb1EEEvNS_9FwdParamsE,@function
        .size           _ZN10layer_norm13ln_fwd_kernelINS_13Kernel_traitsI6__halfS2_fS2_fjLj8192ELj1ELj1ELj8ELj16ENS_18Kernel_traits_baseILj8192ES2_S2_fS2_fjLj256EEEEELb0ELb1ELb0ELb1EEEvNS_9FwdParamsE,(.L_x_30285 - _ZN10layer_norm13ln_fwd_kernelINS_13Kernel_traitsI6__halfS2_fS2_fjLj8192ELj1ELj1ELj8ELj16ENS_18Kernel_traits_baseILj8192ES2_S2_fS2_fjLj256EEEEELb0ELb1ELb0ELb1EEEvNS_9FwdParamsE)
        .other          _ZN10layer_norm13ln_fwd_kernelINS_13Kernel_traitsI6__halfS2_fS2_fjLj8192ELj1ELj1ELj8ELj16ENS_18Kernel_traits_baseILj8192ES2_S2_fS2_fjLj256EEEEELb0ELb1ELb0ELb1EEEvNS_9FwdParamsE,@"STO_CUDA_ENTRY STV_DEFAULT"
_ZN10layer_norm13ln_fwd_kernelINS_13Kernel_traitsI6__halfS2_fS2_fjLj8192ELj1ELj1ELj8ELj16ENS_18Kernel_traits_baseILj8192ES2_S2_fS2_fjLj256EEEEELb0ELb1ELb0ELb1EEEvNS_9FwdParamsE:
.text._ZN10layer_norm13ln_fwd_kernelINS_13Kernel_traitsI6__halfS2_fS2_fjLj8192ELj1ELj1ELj8ELj16ENS_18Kernel_traits_baseILj8192ES2_S2_fS2_fjLj256EEEEELb0ELb1ELb0ELb1EEEvNS_9FwdParamsE:
        /* <DEDUP_REMOVED lines=45> */
[----:B------:R-:W-:Y:S01]  /*02d0*/  HFMA2.MMA R0, -RZ, RZ, 0, 5.9604644775390625e-08 ;  /* 0x00000001ff007435 */ /* 0x000fe200000001ff */
[----:B------:R-:W-:Y:S01]  /*02e0*/  ISETP.NE.U32.AND P0, PT, RZ, UR6, PT ;  /* 0x00000006ff007c0c */ /* 0x000fe2000bf05070 */
[----:B------:R-:W-:Y:S01]  /*02f0*/  ULDC.U8 UR6, c[0x0][0x2a0] ;  /* 0x0000a80000067ab9 */ /* 0x000fe20000000000 */
[--C-:B------:R-:W-:Y:S01]  /*0300*/  HADD2.F32 R62, -RZ, R36.reuse.H0_H0 ;  /* 0x20000024ff3e7230 */ /* 0x100fe20000004100 */
[----:B------:R-:W-:Y:S01]  /*0310*/  LEA R135, R135, 0x8, 0x3 ;  /* 0x0000000887877811 */ /* 0x000fe200078e18ff */
[----:B------:R-:W-:Y:S01]  /*0320*/  HADD2.F32 R63, -RZ, R36.H1_H1 ;  /* 0x30000024ff3f7230 */ /* 0x000fe20000004100 */
[----:B------:R-:W-:Y:S01]  /*0330*/  ISETP.NE.AND P3, PT, RZ, UR6, PT ;  /* 0x00000006ff007c0c */ /* 0x000fe2000bf65270 */
[--C-:B------:R-:W-:Y:S01]  /*0340*/  HADD2.F32 R64, -RZ, R37.reuse.H0_H0 ;  /* 0x20000025ff407230 */ /* 0x100fe20000004100 */
[----:B------:R-:W-:Y:S01]  /*0350*/  LOP3.LUT R136, R60, 0x1f, RZ, 0xc0, !PT ;  /* 0x0000001f3c887812 */ /* 0x000fe200078ec0ff */
[----:B------:R-:W-:Y:S01]  /*0360*/  HADD2.F32 R65, -RZ, R37.H1_H1 ;  /* 0x30000025ff417230 */ /* 0x000fe20000004100 */
[----:B------:R-:W-:Y:S01]  /*0370*/  LOP3.LUT R137, R140, 0x7, RZ, 0xc0, !PT ;  /* 0x000000078c897812 */ /* 0x000fe200078ec0ff */
        /* <DEDUP_REMOVED lines=35> */
[--C-:B--2---:R-:W-:Y:S02]  /*05b0*/  HADD2.F32 R94, -RZ, R52.reuse.H0_H0 ;  /* 0x20000034ff5e7230 */ /* 0x104fe40000004100 */
[----:B------:R-:W-:Y:S02]  /*05c0*/  HADD2.F32 R95, -RZ, R52.H1_H1 ;  /* 0x30000034ff5f7230 */ /* 0x000fe40000004100 */
[--C-:B------:R-:W-:Y:S02]  /*05d0*/  HADD2.F32 R96, -RZ, R53.reuse.H0_H0 ;  /* 0x20000035ff607230 */ /* 0x100fe40000004100 */
[----:B------:R-:W-:-:S02]  /*05e0*/  HADD2.F32 R97, -RZ, R53.H1_H1 ;  /* 0x30000035ff617230 */ /* 0x000fc40000004100 */
[--C-:B------:R-:W-:Y:S02]  /*05f0*/  HADD2.F32 R98, -RZ, R54.reuse.H0_H0 ;  /* 0x20000036ff627230 */ /* 0x100fe40000004100 */
[----:B------:R-:W-:Y:S02]  /*0600*/  HADD2.F32 R99, -RZ, R54.H1_H1 ;  /* 0x30000036ff637230 */ /* 0x000fe40000004100 */
[--C-:B------:R-:W-:Y:S02]  /*0610*/  HADD2.F32 R100, -RZ, R55.reuse.H0_H0 ;  /* 0x20000037ff647230 */ /* 0x100fe40000004100 */
[----:B------:R-:W-:Y:S02]  /*0620*/  HADD2.F32 R101, -RZ, R55.H1_H1 ;  /* 0x30000037ff657230 */ /* 0x000fe40000004100 */
[--C-:B---3--:R-:W-:Y:S02]  /*0630*/  HADD2.F32 R102, -RZ, R29.reuse.H0_H0 ;  /* 0x2000001dff667230 */ /* 0x108fe40000004100 */
[----:B------:R-:W-:-:S02]  /*0640*/  HADD2.F32 R103, -RZ, R29.H1_H1 ;  /* 0x3000001dff677230 */ /* 0x000fc40000004100 */
[--C-:B------:R-:W-:Y:S02]  /*0650*/  HADD2.F32 R104, -RZ, R30.reuse.H0_H0 ;  /* 0x2000001eff687230 */ /* 0x100fe40000004100 */
[----:B------:R-:W-:Y:S02]  /*0660*/  HADD2.F32 R106, -RZ, R30.H1_H1 ;  /* 0x3000001eff6a7230 */ /* 0x000fe40000004100 */
[--C-:B------:R-:W-:Y:S02]  /*0670*/  HADD2.F32 R108, -RZ, R28.reuse.H0_H0 ;  /* 0x2000001cff6c7230 */ /* 0x100fe40000004100 */
[----:B------:R-:W-:Y:S02]  /*0680*/  HADD2.F32 R105, -RZ, R28.H1_H1 ;  /* 0x3000001cff697230 */ /* 0x000fe40000004100 */
[--C-:B------:R-:W-:Y:S02]  /*0690*/  HADD2.F32 R107, -RZ, R31.reuse.H0_H0 ;  /* 0x2000001fff6b7230 */ /* 0x100fe40000004100 */
[----:B------:R-:W-:-:S02]  /*06a0*/  HADD2.F32 R110, -RZ, R31.H1_H1 ;  /* 0x3000001fff6e7230 */ /* 0x000fc40000004100 */
        /* <DEDUP_REMOVED lines=23> */
[----:B0-----:R-:W-:-:S07]  /*0820*/  HADD2.F32 R133, -RZ, R27.H1_H1 ;  /* 0x3000001bff857230 */ /* 0x001fce0000004100 */
.L_x_18601:
[----:B0-----:R-:W0:Y:S01]  /*0830*/  @P0 LDC.64 R28, c[0x0][0x270] ;  /* 0x00009c00ff1c0b82 */ /* 0x001e220000000a00 */
[----:B------:R-:W-:-:S05]  /*0840*/  IMAD R24, R134, UR7, RZ ;  /* 0x0000000786187c24 */ /* 0x000fca000f8e02ff */
[----:B------:R-:W-:Y:S02]  /*0850*/  SHF.R.S32.HI R25, RZ, 0x1f, R24 ;  /* 0x0000001fff197819 */ /* 0x000fe40000011418 */
[----:B------:R-:W1:Y:S02]  /*0860*/  LDC.64 R2, c[0x0][0x220] ;  /* 0x00008800ff027b82 */ /* 0x000e640000000a00 */
[----:B------:R-:W-:-:S04]  /*0870*/  LEA.HI R24, R25, R24, RZ, 0x3 ;  /* 0x0000001819187211 */ /* 0x000fc800078f18ff */
[----:B------:R-:W-:Y:S02]  /*0880*/  LEA.HI.SX32 R139, R24, R61, 0x1d ;  /* 0x0000003d188b7211 */ /* 0x000fe400078feaff */
[----:B------:R-:W-:Y:S01]  /*0890*/  ISETP.NE.U32.AND P1, PT, RZ, UR8, PT ;  /* 0x00000008ff007c0c */ /* 0x000fe2000bf25070 */
[----:B0-----:R-:W-:-:S06]  /*08a0*/  @P0 IMAD.WIDE R28, R134, 0x2, R28 ;  /* 0x00000002861c0825 */ /* 0x001fcc00078e021c */
[----:B------:R-:W2:Y:S01]  /*08b0*/  @P0 LDG.E.U16 R28, desc[UR4][R28.64] ;  /* 0x000000041c1c0981 */ /* 0x000ea2000c1e1500 */
[----:B-1----:R-:W-:-:S06]  /*08c0*/  IMAD.WIDE.U32 R24, R139, 0x10, R2 ;  /* 0x000000108b187825 */ /* 0x002fcc00078e0002 */
[----:B------:R-:W3:Y:S01]  /*08d0*/  LDG.E.128 R24, desc[UR4][R24.64] ;  /* 0x0000000418187981 */ /* 0x000ee2000c1e1d00 */
[----:B------:R-:W-:-:S13]  /*08e0*/  ISETP.NE.AND.EX P1, PT, RZ, UR9, PT, P1 ;  /* 0x00000009ff007c0c */ /* 0x000fda000bf25310 */
[----:B------:R-:W-:-:S04]  /*08f0*/  @P1 LEA R30, P2, R139, UR8, 0x5 ;  /* 0x000000088b1e1c11 */ /* 0x000fc8000f8428ff */
[----:B------:R-:W-:-:S05]  /*0900*/  @P1 LEA.HI.X R31, R139, UR9, RZ, 0x5, P2 ;  /* 0x000000098b1f1c11 */ /* 0x000fca00090f2cff */
[----:B------:R-:W4:Y:S04]  /*0910*/  @P1 LDG.E.128 R16, desc[UR4][R30.64] ;  /* 0x000000041e101981 */ /* 0x000f28000c1e1d00 */
[----:B------:R0:W5:Y:S01]  /*0920*/  @P1 LDG.E.128 R20, desc[UR4][R30.64+0x10] ;  /* 0x000010041e141981 */ /* 0x000162000c1e1d00 */
[----:B------:R-:W-:Y:S01]  /*0930*/  MOV R138, 0x3f800000 ;  /* 0x3f800000008a7802 */ /* 0x000fe20000000f00 */
[----:B------:R-:W-:Y:S01]  /*0940*/  HADD2.F32 R32, -RZ, R12.H0_H0 ;  /* 0x2000000cff207230 */ /* 0x000fe20000004100 */
[----:B------:R-:W-:Y:S01]  /*0950*/  ISETP.NE.U32.AND P2, PT, RZ, UR8, PT ;  /* 0x00000008ff007c0c */ /* 0x000fe2000bf45070 */
[----:B0-----:R-:W-:-:S03]  /*0960*/  HADD2.F32 R30, -RZ, R14.H0_H0 ;  /* 0x2000000eff1e7230 */ /* 0x001fc60000004100 */
[----:B------:R-:W-:Y:S01]  /*0970*/  ISETP.NE.AND.EX P2, PT, RZ, UR9, PT, P2 ;  /* 0x00000009ff007c0c */ /* 0x000fe2000bf45320 */
[----:B------:R-:W-:Y:S01]  /*0980*/  HADD2.F32 R34, -RZ, R15.H1_H1 ;  /* 0x3000000fff227230 */ /* 0x000fe20000004100 */
[C---:B------:R-:W-:Y:S02]  /*0990*/  IADD3 R141, R139.reuse, 0x100, RZ ;  /* 0x000001008b8d7810 */ /* 0x040fe40007ffe0ff */
[----:B------:R-:W-:Y:S01]  /*09a0*/  LEA R36, P4, R139, UR10, 0x5 ;  /* 0x0000000a8b247c11 */ /* 0x000fe2000f8828ff */
[----:B--2---:R-:W-:Y:S02]  /*09b0*/  @P0 HADD2.F32 R138, -RZ, R28.H0_H0 ;  /* 0x2000001cff8a0230 */ /* 0x004fe40000004100 */
[----:B------:R-:W-:Y:S02]  /*09c0*/  HADD2.F32 R28, -RZ, R12.H1_H1 ;  /* 0x3000000cff1c7230 */ /* 0x000fe40000004100 */
[----:B---3--:R-:W-:Y:S02]  /*09d0*/  HADD2.F32 R33, -RZ, R24.H1_H1 ;  /* 0x30000018ff217230 */ /* 0x008fe40000004100 */
[----:B------:R-:W-:-:S03]  /*09e0*/  HADD2.F32 R37, -RZ, R25.H1_H1 ;  /* 0x30000019ff257230 */ /* 0x000fc60000004100 */
[----:B------:R-:W-:Y:S01]  /*09f0*/  FMUL.FTZ R33, R33, R138 ;  /* 0x0000008a21217220 */ /* 0x000fe20000410000 */
[----:B------:R-:W-:Y:S02]  /*0a00*/  HADD2.F32 R39, -RZ, R26.H0_H0 ;  /* 0x2000001aff277230 */ /* 0x000fe40000004100 */
[----:B------:R-:W-:Y:S02]  /*0a10*/  HADD2.F32 R29, -RZ, R24.H0_H0 ;  /* 0x20000018ff1d7230 */ /* 0x000fe40000004100 */
[----:B------:R-:W-:Y:S02]  /*0a20*/  HADD2.F32 R35, -RZ, R25.H0_H0 ;  /* 0x20000019ff237230 */ /* 0x000fe40000004100 */
[----:B------:R-:W-:Y:S01]  /*0a30*/  FMUL.FTZ R25, R33, R28 ;  /* 0x0000001c21197220 */ /* 0x000fe20000410000 */
[----:B------:R-:W-:Y:S02]  /*0a40*/  HADD2.F32 R28, -RZ, R13.H1_H1 ;  /* 0x3000000dff1c7230 */ /* 0x000fe40000004100 */
[-C--:B------:R-:W-:Y:S01]  /*0a50*/  FMUL.FTZ R37, R37, R138.reuse ;  /* 0x0000008a25257220 */ /* 0x080fe20000410000 */
[----:B------:R-:W-:Y:S01]  /*0a60*/  FMUL.FTZ R39, R39, R138 ;  /* 0x0000008a27277220 */ /* 0x000fe20000410000 */
[----:B------:R-:W-:-:S02]  /*0a70*/  HADD2.F32 R41, -RZ, R26.H1_H1 ;  /* 0x3000001aff297230 */ /* 0x000fc40000004100 */
[----:B------:R-:W-:Y:S01]  /*0a80*/  FMUL.FTZ R29, R29, R138 ;  /* 0x0000008a1d1d7220 */ /* 0x000fe20000410000 */
[--C-:B------:R-:W-:Y:S02]  /*0a90*/  HADD2.F32 R31, -RZ, R27.reuse.H0_H0 ;  /* 0x2000001bff1f7230 */ /* 0x100fe40000004100 */
[----:B------:R-:W-:Y:S02]  /*0aa0*/  HADD2.F32 R43, -RZ, R27.H1_H1 ;  /* 0x3000001bff2b7230 */ /* 0x000fe40000004100 */
[----:B------:R-:W-:Y:S01]  /*0ab0*/  FMUL.FTZ R27, R37, R28 ;  /* 0x0000001c251b7220 */ /* 0x000fe20000410000 */
[----:B------:R-:W-:Y:S01]  /*0ac0*/  FMUL.FTZ R28, R39, R30 ;  /* 0x0000001e271c7220 */ /* 0x000fe20000410000 */
[----:B------:R-:W-:Y:S01]  /*0ad0*/  FMUL.FTZ R24, R29, R32 ;  /* 0x000000201d187220 */ /* 0x000fe20000410000 */
[----:B------:R-:W-:Y:S02]  /*0ae0*/  HADD2.F32 R30, -RZ, R14.H1_H1 ;  /* 0x3000000eff1e7230 */ /* 0x000fe40000004100 */
[----:B------:R-:W-:Y:S01]  /*0af0*/  FMUL.FTZ R41, R41, R138 ;  /* 0x0000008a29297220 */ /* 0x000fe20000410000 */
[----:B------:R-:W-:-:S02]  /*0b00*/  HADD2.F32 R32, -RZ, R15.H0_H0 ;  /* 0x2000000fff207230 */ /* 0x000fc40000004100 */
[-C--:B------:R-:W-:Y:S01]  /*0b10*/  FMUL.FTZ R31, R31, R138.reuse ;  /* 0x0000008a1f1f7220 */ /* 0x080fe20000410000 */
[----:B------:R-:W-:Y:S02]  /*0b20*/  HADD2.F32 R26, -RZ, R13.H0_H0 ;  /* 0x2000000dff1a7230 */ /* 0x000fe40000004100 */
[-C--:B------:R-:W-:Y:S01]  /*0b30*/  FMUL.FTZ R35, R35, R138.reuse ;  /* 0x0000008a23237220 */ /* 0x080fe20000410000 */
[----:B------:R-:W-:Y:S01]  /*0b40*/  FMUL.FTZ R43, R43, R138 ;  /* 0x0000008a2b2b7220 */ /* 0x000fe20000410000 */
[----:B------:R-:W-:Y:S01]  /*0b50*/  FMUL.FTZ R29, R41, R30 ;  /* 0x0000001e291d7220 */ /* 0x000fe20000410000 */
[----:B------:R-:W-:Y:S01]  /*0b60*/  FMUL.FTZ R30, R31, R32 ;  /* 0x000000201f1e7220 */ /* 0x000fe20000410000 */
[----:B------:R-:W-:Y:S01]  /*0b70*/  FMUL.FTZ R26, R35, R26 ;  /* 0x0000001a231a7220 */ /* 0x000fe20000410000 */
[----:B------:R-:W-:Y:S01]  /*0b80*/  FMUL.FTZ R31, R43, R34 ;  /* 0x000000222b1f7220 */ /* 0x000fe20000410000 */
[----:B------:R-:W-:Y:S01]  /*0b90*/  LEA.HI.X R37, R139, UR11, RZ, 0x5, P4 ;  /* 0x0000000b8b257c11 */ /* 0x000fe2000a0f2cff */
        /* <DEDUP_REMOVED lines=8> */
[C---:B------:R-:W-:Y:S01]  /*0c20*/  IMAD.WIDE.U32 R32, R141.reuse, 0x10, R2 ;  /* 0x000000108d207825 */ /* 0x040fe200078e0002 */
[----:B------:R-:W-:Y:S04]  /*0c30*/  STG.E.128 desc[UR4][R36.64], R24 ;  /* 0x0000001824007986 */ /* 0x000fe8000c101d04 */
[----:B------:R0:W-:Y:S04]  /*0c40*/  STG.E.128 desc[UR4][R36.64+0x10], R28 ;  /* 0x0000101c24007986 */ /* 0x0001e8000c101d04 */
[----:B------:R-:W2:Y:S01]  /*0c50*/  LDG.E.128 R32, desc[UR4][R32.64] ;  /* 0x0000000420207981 */ /* 0x000ea2000c1e1d00 */
[----:B------:R-:W-:-:S02]  /*0c60*/  @P1 LEA R38, P4, R141, UR8, 0x5 ;  /* 0x000000088d261c11 */ /* 0x000fc4000f8828ff */
[----:B------:R-:W-:Y:S02]  /*0c70*/  MOV R52, R16 ;  /* 0x0000001000347202 */ /* 0x000fe40000000f00 */
[----:B------:R-:W-:Y:S02]  /*0c80*/  MOV R53, R17 ;  /* 0x0000001100357202 */ /* 0x000fe40000000f00 */
[----:B------:R-:W-:Y:S02]  /*0c90*/  MOV R54, R18 ;  /* 0x0000001200367202 */ /* 0x000fe40000000f00 */
[----:B------:R-:W-:Y:S02]  /*0ca0*/  MOV R55, R19 ;  /* 0x0000001300377202 */ /* 0x000fe40000000f00 */
[----:B------:R-:W-:Y:S02]  /*0cb0*/  MOV R40, R20 ;  /* 0x0000001400287202 */ /* 0x000fe40000000f00 */
[----:B------:R-:W-:-:S02]  /*0cc0*/  MOV R41, R21 ;  /* 0x0000001500297202 */ /* 0x000fc40000000f00 */
[----:B------:R-:W-:Y:S02]  /*0cd0*/  MOV R42, R22 ;  /* 0x00000016002a7202 */ /* 0x000fe40000000f00 */
[----:B------:R-:W-:Y:S02]  /*0ce0*/  MOV R43, R23 ;  /* 0x00000017002b7202 */ /* 0x000fe40000000f00 */
[----:B------:R-:W-:-:S05]  /*0cf0*/  @P1 LEA.HI.X R39, R141, UR9, RZ, 0x5, P4 ;  /* 0x000000098d271c11 */ /* 0x000fca000a0f2cff */
[----:B------:R-:W3:Y:S04]  /*0d00*/  @P1 LDG.E.128 R52, desc[UR4][R38.64] ;  /* 0x0000000426341981 */ /* 0x000ee8000c1e1d00 */
[----:B------:R1:W4:Y:S01]  /*0d10*/  @P1 LDG.E.128 R40, desc[UR4][R38.64+0x10] ;  /* 0x0000100426281981 */ /* 0x000322000c1e1d00 */
[----:B0-----:R-:W-:Y:S02]  /*0d20*/  HADD2.F32 R36, -RZ, R8.H0_H0 ;  /* 0x20000008ff247230 */ /* 0x001fe40000004100 */
[----:B------:R-:W-:Y:S02]  /*0d30*/  HADD2.F32 R44, -RZ, R10.H0_H0 ;  /* 0x2000000aff2c7230 */ /* 0x000fe40000004100 */
[----:B-1----:R-:W-:Y:S02]  /*0d40*/  HADD2.F32 R38, -RZ, R9.H1_H1 ;  /* 0x30000009ff267230 */ /* 0x002fe40000004100 */
[----:B------:R-:W-:Y:S01]  /*0d50*/  HADD2.F32 R46, -RZ, R11.H1_H1 ;  /* 0x3000000bff2e7230 */ /* 0x000fe20000004100 */
[----:B------:R-:W-:-:S02]  /*0d60*/  IADD3 R143, R139, 0x200, RZ ;  /* 0x000002008b8f7810 */ /* 0x000fc40007ffe0ff */
[----:B------:R-:W-:Y:S01]  /*0d70*/  LEA R48, P4, R141, UR10, 0x5 ;  /* 0x0000000a8d307c11 */ /* 0x000fe2000f8828ff */
[--C-:B--2---:R-:W-:Y:S02]  /*0d80*/  HADD2.F32 R37, -RZ, R32.reuse.H0_H0 ;  /* 0x20000020ff257230 */ /* 0x104fe40000004100 */
[----:B------:R-:W-:Y:S02]  /*0d90*/  HADD2.F32 R45, -RZ, R32.H1_H1 ;  /* 0x30000020ff2d7230 */ /* 0x000fe40000004100 */
[--C-:B------:R-:W-:Y:S02]  /*0da0*/  HADD2.F32 R47, -RZ, R33.reuse.H0_H0 ;  /* 0x20000021ff2f7230 */ /* 0x100fe40000004100 */
[----:B------:R-:W-:Y:S01]  /*0db0*/  FMUL.FTZ R37, R37, R138 ;  /* 0x0000008a25257220 */ /* 0x000fe20000410000 */
[----:B------:R-:W-:Y:S02]  /*0dc0*/  HADD2.F32 R33, -RZ, R33.H1_H1 ;  /* 0x30000021ff217230 */ /* 0x000fe40000004100 */
[----:B------:R-:W-:-:S02]  /*0dd0*/  HADD2.F32 R49, -RZ, R34.H0_H0 ;  /* 0x20000022ff317230 */ /* 0x000fc40000004100 */
[----:B------:R-:W-:Y:S01]  /*0de0*/  FMUL.FTZ R32, R37, R36 ;  /* 0x0000002425207220 */ /* 0x000fe20000410000 */
[----:B------:R-:W-:Y:S02]  /*0df0*/  HADD2.F32 R51, -RZ, R34.H1_H1 ;  /* 0x30000022ff337230 */ /* 0x000fe40000004100 */
[-C--:B------:R-:W-:Y:S01]  /*0e00*/  FMUL.FTZ R45, R45, R138.reuse ;  /* 0x0000008a2d2d7220 */ /* 0x080fe20000410000 */
[----:B------:R-:W-:Y:S02]  /*0e10*/  HADD2.F32 R34, -RZ, R8.H1_H1 ;  /* 0x30000008ff227230 */ /* 0x000fe40000004100 */
[-C--:B------:R-:W-:Y:S01]  /*0e20*/  FMUL.FTZ R47, R47, R138.reuse ;  /* 0x0000008a2f2f7220 */ /* 0x080fe20000410000 */
[--C-:B------:R-:W-:Y:S02]  /*0e30*/  HADD2.F32 R57, -RZ, R35.reuse.H0_H0 ;  /* 0x20000023ff397230 */ /* 0x100fe40000004100 */
[----:B------:R-:W-:Y:S02]  /*0e40*/  HADD2.F32 R59, -RZ, R35.H1_H1 ;  /* 0x30000023ff3b7230 */ /* 0x000fe40000004100 */
[----:B------:R-:W-:Y:S01]  /*0e50*/  FMUL.FTZ R35, R33, R138 ;  /* 0x0000008a21237220 */ /* 0x000fe20000410000 */
[----:B------:R-:W-:-:S02]  /*0e60*/  HADD2.F32 R36, -RZ, R9.H0_H0 ;  /* 0x20000009ff247230 */ /* 0x000fc40000004100 */
[----:B------:R-:W-:Y:S01]  /*0e70*/  FMUL.FTZ R49, R49, R138 ;  /* 0x0000008a31317220 */ /* 0x000fe20000410000 */
[----:B------:R-:W-:Y:S01]  /*0e80*/  FMUL.FTZ R33, R45, R34 ;  /* 0x000000222d217220 */ /* 0x000fe20000410000 */
[----:B------:R-:W-:Y:S01]  /*0e90*/  FMUL.FTZ R35, R35, R38 ;  /* 0x0000002623237220 */ /* 0x000fe20000410000 */
[----:B------:R-:W-:Y:S02]  /*0ea0*/  HADD2.F32 R38, -RZ, R10.H1_H1 ;  /* 0x3000000aff267230 */ /* 0x000fe40000004100 */
[----:B------:R-:W-:Y:S01]  /*0eb0*/  FMUL.FTZ R34, R47, R36 ;  /* 0x000000242f227220 */ /* 0x000fe20000410000 */
[----:B------:R-:W-:Y:S01]  /*0ec0*/  FMUL.FTZ R36, R49, R44 ;  /* 0x0000002c31247220 */ /* 0x000fe20000410000 */
[----:B------:R-:W-:Y:S02]  /*0ed0*/  HADD2.F32 R44, -RZ, R11.H0_H0 ;  /* 0x2000000bff2c7230 */ /* 0x000fe40000004100 */
[-C--:B------:R-:W-:Y:S01]  /*0ee0*/  FMUL.FTZ R51, R51, R138.reuse ;  /* 0x0000008a33337220 */ /* 0x080fe20000410000 */
[-C--:B------:R-:W-:Y:S01]  /*0ef0*/  FMUL.FTZ R57, R57, R138.reuse ;  /* 0x0000008a39397220 */ /* 0x080fe20000410000 */
[----:B------:R-:W-:-:S02]  /*0f00*/  FMUL.FTZ R59, R59, R138 ;  /* 0x0000008a3b3b7220 */ /* 0x000fc40000410000 */
[----:B------:R-:W-:Y:S01]  /*0f10*/  FMUL.FTZ R37, R51, R38 ;  /* 0x0000002633257220 */ /* 0x000fe20000410000 */
[----:B------:R-:W-:Y:S01]  /*0f20*/  FMUL.FTZ R38, R57, R44 ;  /* 0x0000002c39267220 */ /* 0x000fe20000410000 */
[----:B------:R-:W-:Y:S01]  /*0f30*/  FMUL.FTZ R39, R59, R46 ;  /* 0x0000002e3b277220 */ /* 0x000fe20000410000 */
[----:B------:R-:W-:Y:S01]  /*0f40*/  LEA.HI.X R49, R141, UR11, RZ, 0x5, P4 ;  /* 0x0000000b8d317c11 */ /* 0x000fe2000a0f2cff */
[----:B---3--:R-:W-:Y:S01]  /*0f50*/  @P2 FADD.FTZ R32, R52, R32 ;  /* 0x0000002034202221 */ /* 0x008fe20000010000 */
[----:B------:R-:W-:Y:S01]  /*0f60*/  @P2 FADD.FTZ R33, R53, R33 ;  /* 0x0000002135212221 */ /* 0x000fe20000010000 */
[----:B------:R-:W-:Y:S01]  /*0f70*/  @P2 FADD.FTZ R34, R54, R34 ;  /* 0x0000002236222221 */ /* 0x000fe20000010000 */
[----:B------:R-:W-:Y:S01]  /*0f80*/  @P2 FADD.FTZ R35, R55, R35 ;  /* 0x0000002337232221 */ /* 0x000fe20000010000 */
[----:B----4-:R-:W-:Y:S01]  /*0f90*/  @P2 FADD.FTZ R36, R40, R36 ;  /* 0x0000002428242221 */ /* 0x010fe20000010000 */
[----:B------:R-:W-:Y:S01]  /*0fa0*/  @P2 FADD.FTZ R37, R41, R37 ;  /* 0x0000002529252221 */ /* 0x000fe20000010000 */
[----:B------:R-:W-:Y:S01]  /*0fb0*/  @P2 FADD.FTZ R38, R42, R38 ;  /* 0x000000262a262221 */ /* 0x000fe20000010000 */
[----:B------:R-:W-:Y:S01]  /*0fc0*/  @P2 FADD.FTZ R39, R43, R39 ;  /* 0x000000272b272221 */ /* 0x000fe20000010000 */
[C---:B------:R-:W-:Y:S01]  /*0fd0*/  IMAD.WIDE.U32 R44, R143.reuse, 0x10, R2 ;  /* 0x000000108f2c7825 */ /* 0x040fe200078e0002 */
[----:B------:R-:W-:Y:S04]  /*0fe0*/  STG.E.128 desc[UR4][R48.64], R32 ;  /* 0x0000002030007986 */ /* 0x000fe8000c101d04 */
[----:B------:R0:W-:Y:S04]  /*0ff0*/  STG.E.128 desc[UR4][R48.64+0x10], R36 ;  /* 0x0000102430007986 */ /* 0x0001e8000c101d04 */
[----:B------:R-:W2:Y:S01]  /*1000*/  LDG.E.128 R44, desc[UR4][R44.64] ;  /* 0x000000042c2c7981 */ /* 0x000ea2000c1e1d00 */
[----:B------:R-:W-:-:S04]  /*1010*/  @P1 LEA R50, P4, R143, UR8, 0x5 ;  /* 0x000000088f321c11 */ /* 0x000fc8000f8828ff */
[----:B------:R-:W-:Y:S02]  /*1020*/  @P1 LEA.HI.X R51, R143, UR9, RZ, 0x5, P4 ;  /* 0x000000098f331c11 */ /* 0x000fe4000a0f2cff */
        /* <DEDUP_REMOVED lines=10> */
[----:B0-----:R-:W-:Y:S02]  /*10d0*/  HADD2.F32 R48, -RZ, R4.H0_H0 ;  /* 0x20000004ff307230 */ /* 0x001fe40000004100 */
[----:B------:R-:W-:Y:S02]  /*10e0*/  HADD2.F32 R56, -RZ, R6.H0_H0 ;  /* 0x20000006ff387230 */ /* 0x000fe40000004100 */
[----:B-1----:R-:W-:Y:S02]  /*10f0*/  HADD2.F32 R50, -RZ, R5.H1_H1 ;  /* 0x30000005ff327230 */ /* 0x002fe40000004100 */
[----:B------:R-:W-:Y:S01]  /*1100*/  HADD2.F32 R58, -RZ, R7.H1_H1 ;  /* 0x30000007ff3a7230 */ /* 0x000fe20000004100 */
[----:B------:R-:W-:Y:S01]  /*1110*/  LEA R146, P4, R143, UR10, 0x5 ;  /* 0x0000000a8f927c11 */ /* 0x000fe2000f8828ff */
[----:B--2---:R-:W-:-:S02]  /*1120*/  HADD2.F32 R49, -RZ, R44.H0_H0 ;  /* 0x2000002cff317230 */ /* 0x004fc40000004100 */
[----:B------:R-:W-:Y:S02]  /*1130*/  HADD2.F32 R57, -RZ, R44.H1_H1 ;  /* 0x3000002cff397230 */ /* 0x000fe40000004100 */
[--C-:B------:R-:W-:Y:S02]  /*1140*/  HADD2.F32 R59, -RZ, R45.reuse.H0_H0 ;  /* 0x2000002dff3b7230 */ /* 0x100fe40000004100 */
[----:B------:R-:W-:Y:S01]  /*1150*/  FMUL.FTZ R49, R49, R138 ;  /* 0x0000008a31317220 */ /* 0x000fe20000410000 */
[----:B------:R-:W-:Y:S02]  /*1160*/  HADD2.F32 R45, -RZ, R45.H1_H1 ;  /* 0x3000002dff2d7230 */ /* 0x000fe40000004100 */
[--C-:B------:R-:W-:Y:S02]  /*1170*/  HADD2.F32 R145, -RZ, R46.reuse.H0_H0 ;  /* 0x2000002eff917230 */ /* 0x100fe40000004100 */
[----:B------:R-:W-:Y:S01]  /*1180*/  FMUL.FTZ R44, R49, R48 ;  /* 0x00000030312c7220 */ /* 0x000fe20000410000 */
[----:B------:R-:W-:-:S02]  /*1190*/  HADD2.F32 R147, -RZ, R46.H1_H1 ;  /* 0x3000002eff937230 */ /* 0x000fc40000004100 */
[-C--:B------:R-:W-:Y:S01]  /*11a0*/  FMUL.FTZ R57, R57, R138.reuse ;  /* 0x0000008a39397220 */ /* 0x080fe20000410000 */
[----:B------:R-:W-:Y:S02]  /*11b0*/  HADD2.F32 R46, -RZ, R4.H1_H1 ;  /* 0x30000004ff2e7230 */ /* 0x000fe40000004100 */
[-C--:B------:R-:W-:Y:S01]  /*11c0*/  FMUL.FTZ R59, R59, R138.reuse ;  /* 0x0000008a3b3b7220 */ /* 0x080fe20000410000 */
[--C-:B------:R-:W-:Y:S02]  /*11d0*/  HADD2.F32 R149, -RZ, R47.reuse.H0_H0 ;  /* 0x2000002fff957230 */ /* 0x100fe40000004100 */
[----:B------:R-:W-:Y:S02]  /*11e0*/  HADD2.F32 R151, -RZ, R47.H1_H1 ;  /* 0x3000002fff977230 */ /* 0x000fe40000004100 */
[-C--:B------:R-:W-:Y:S01]  /*11f0*/  FMUL.FTZ R47, R45, R138.reuse ;  /* 0x0000008a2d2f7220 */ /* 0x080fe20000410000 */
[----:B------:R-:W-:Y:S02]  /*1200*/  HADD2.F32 R48, -RZ, R5.H0_H0 ;  /* 0x20000005ff307230 */ /* 0x000fe40000004100 */
[----:B------:R-:W-:Y:S01]  /*1210*/  FMUL.FTZ R145, R145, R138 ;  /* 0x0000008a91917220 */ /* 0x000fe20000410000 */
[----:B------:R-:W-:Y:S01]  /*1220*/  FMUL.FTZ R45, R57, R46 ;  /* 0x0000002e392d7220 */ /* 0x000fe20000410000 */
[----:B------:R-:W-:Y:S01]  /*1230*/  FMUL.FTZ R47, R47, R50 ;  /* 0x000000322f2f7220 */ /* 0x000fe20000410000 */
[----:B------:R-:W-:-:S02]  /*1240*/  HADD2.F32 R50, -RZ, R6.H1_H1 ;  /* 0x30000006ff327230 */ /* 0x000fc40000004100 */
[----:B------:R-:W-:Y:S01]  /*1250*/  FMUL.FTZ R46, R59, R48 ;  /* 0x000000303b2e7220 */ /* 0x000fe20000410000 */
[----:B------:R-:W-:Y:S01]  /*1260*/  FMUL.FTZ R48, R145, R56 ;  /* 0x0000003891307220 */ /* 0x000fe20000410000 */
[----:B------:R-:W-:Y:S02]  /*1270*/  HADD2.F32 R56, -RZ, R7.H0_H0 ;  /* 0x20000007ff387230 */ /* 0x000fe40000004100 */
[-C--:B------:R-:W-:Y:S01]  /*1280*/  FMUL.FTZ R147, R147, R138.reuse ;  /* 0x0000008a93937220 */ /* 0x080fe20000410000 */
[-C--:B------:R-:W-:Y:S01]  /*1290*/  FMUL.FTZ R149, R149, R138.reuse ;  /* 0x0000008a95957220 */ /* 0x080fe20000410000 */
[----:B------:R-:W-:Y:S01]  /*12a0*/  FMUL.FTZ R151, R151, R138 ;  /* 0x0000008a97977220 */ /* 0x000fe20000410000 */
[----:B------:R-:W-:Y:S01]  /*12b0*/  IADD3 R145, R139, 0x300, RZ ;  /* 0x000003008b917810 */ /* 0x000fe20007ffe0ff */
        /* <DEDUP_REMOVED lines=17> */
[----:B------:R-:W-:Y:S02]  /*13d0*/  @P1 MOV R16, R52 ;  /* 0x0000003400101202 */ /* 0x000fe40000000f00 */
[----:B------:R-:W-:Y:S02]  /*13e0*/  @P1 MOV R17, R53 ;  /* 0x0000003500111202 */ /* 0x000fe40000000f00 */
[----:B------:R-:W-:Y:S02]  /*13f0*/  @P1 MOV R18, R54 ;  /* 0x0000003600121202 */ /* 0x000fe40000000f00 */
[----:B------:R-:W-:Y:S02]  /*1400*/  @P1 MOV R19, R55 ;  /* 0x0000003700131202 */ /* 0x000fe40000000f00 */
[----:B------:R-:W-:Y:S02]  /*1410*/  @P1 LEA.HI.X R3, R145, UR9, RZ, 0x5, P4 ;  /* 0x0000000991031c11 */ /* 0x000fe4000a0f2cff */
[----:B------:R-:W-:-:S02]  /*1420*/  @P1 MOV R20, R40 ;  /* 0x0000002800141202 */ /* 0x000fc40000000f00 */
[----:B------:R-:W-:Y:S01]  /*1430*/  @P1 MOV R21, R41 ;  /* 0x0000002900151202 */ /* 0x000fe20000000f00 */
[----:B------:R-:W3:Y:S01]  /*1440*/  @P1 LDG.E.128 R16, desc[UR4][R2.64] ;  /* 0x0000000402101981 */ /* 0x000ee2000c1e1d00 */
[----:B------:R-:W-:Y:S02]  /*1450*/  @P1 MOV R22, R42 ;  /* 0x0000002a00161202 */ /* 0x000fe40000000f00 */
[----:B------:R-:W-:-:S06]  /*1460*/  @P1 MOV R23, R43 ;  /* 0x0000002b00171202 */ /* 0x000fcc0000000f00 */
[----:B------:R1:W4:Y:S01]  /*1470*/  @P1 LDG.E.128 R20, desc[UR4][R2.64+0x10] ;  /* 0x0000100402141981 */ /* 0x000322000c1e1d00 */
[----:B------:R-:W-:-:S04]  /*1480*/  FADD.FTZ R142, RZ, R24 ;  /* 0x00000018ff8e7221 */ /* 0x000fc80000010000 */
        /* <DEDUP_REMOVED lines=14> */
[----:B------:R-:W-:Y:S01]  /*1570*/  FADD.FTZ R157, R39, R2 ;  /* 0x00000002279d7221 */ /* 0x000fe20000010000 */
[----:B------:R-:W-:Y:S01]  /*1580*/  UMOV UR6, 0xffffffff ;  /* 0xffffffff00067882 */ /* 0x000fe20000000000 */
[--C-:B--2---:R-:W-:Y:S02]  /*1590*/  HADD2.F32 R149, -RZ, R57.reuse.H0_H0 ;  /* 0x20000039ff957230 */ /* 0x104fe40000004100 */
[----:B------:R-:W-:Y:S02]  /*15a0*/  HADD2.F32 R57, -RZ, R57.H1_H1 ;  /* 0x30000039ff397230 */ /* 0x000fe40000004100 */
[--C-:B------:R-:W-:Y:S02]  /*15b0*/  HADD2.F32 R3, -RZ, R56.reuse.H0_H0 ;  /* 0x20000038ff037230 */ /* 0x100fe40000004100 */
[----:B------:R-:W-:Y:S02]  /*15c0*/  HADD2.F32 R147, -RZ, R56.H1_H1 ;  /* 0x30000038ff937230 */ /* 0x000fe40000004100 */
[----:B------:R-:W-:Y:S01]  /*15d0*/  FADD.FTZ R56, R44, R157 ;  /* 0x0000009d2c387221 */ /* 0x000fe20000010000 */
[----:B------:R-:W-:-:S03]  /*15e0*/  FMUL.FTZ R142, R57, R138 ;  /* 0x0000008a398e7220 */ /* 0x000fc60000410000 */
[----:B------:R-:W-:Y:S01]  /*15f0*/  FADD.FTZ R57, R45, R56 ;  /* 0x000000382d397221 */ /* 0x000fe20000010000 */
[----:B------:R-:W-:-:S03]  /*1600*/  FMUL.FTZ R3, R3, R138 ;  /* 0x0000008a03037220 */ /* 0x000fc60000410000 */
[----:B------:R-:W-:Y:S01]  /*1610*/  FADD.FTZ R146, R46, R57 ;  /* 0x000000392e927221 */ /* 0x000fe20000010000 */
[----:B------:R-:W-:Y:S01]  /*1620*/  FMUL.FTZ R2, R147, R138 ;  /* 0x0000008a93027220 */ /* 0x000fe20000410000 */
[----:B------:R-:W-:Y:S02]  /*1630*/  FMUL.FTZ R56, R94, R3 ;  /* 0x000000035e387220 */ /* 0x000fe40000410000 */
[----:B------:R-:W-:Y:S01]  /*1640*/  FADD.FTZ R3, R47, R146 ;  /* 0x000000922f037221 */ /* 0x000fe20000010000 */
[----:B------:R-:W-:Y:S01]  /*1650*/  FMUL.FTZ R57, R95, R2 ;  /* 0x000000025f397220 */ /* 0x000fe20000410000 */
[--C-:B------:R-:W-:Y:S02]  /*1660*/  HADD2.F32 R151, -RZ, R58.reuse.H0_H0 ;  /* 0x2000003aff977230 */ /* 0x100fe40000004100 */
[----:B------:R-:W-:Y:S01]  /*1670*/  FADD.FTZ R2, R48, R3 ;  /* 0x0000000330027221 */ /* 0x000fe20000010000 */
[----:B------:R-:W-:Y:S01]  /*1680*/  HADD2.F32 R153, -RZ, R58.H1_H1 ;  /* 0x3000003aff997230 */ /* 0x000fe20000004100 */
[----:B---3--:R-:W-:Y:S01]  /*1690*/  @P1 MOV R52, R16 ;  /* 0x0000001000341202 */ /* 0x008fe20000000f00 */
[----:B------:R-:W-:-:S02]  /*16a0*/  HADD2.F32 R155, -RZ, R59.H0_H0 ;  /* 0x2000003bff9b7230 */ /* 0x000fc40000004100 */
[----:B------:R-:W-:Y:S01]  /*16b0*/  FADD.FTZ R3, R49, R2 ;  /* 0x0000000231037221 */ /* 0x000fe20000010000 */
[----:B------:R-:W-:Y:S02]  /*16c0*/  HADD2.F32 R59, -RZ, R59.H1_H1 ;  /* 0x3000003bff3b7230 */ /* 0x000fe40000004100 */
[-C--:B------:R-:W-:Y:S01]  /*16d0*/  FMUL.FTZ R149, R149, R138.reuse ;  /* 0x0000008a95957220 */ /* 0x080fe20000410000 */
[-C--:B------:R-:W-:Y:S01]  /*16e0*/  FMUL.FTZ R151, R151, R138.reuse ;  /* 0x0000008a97977220 */ /* 0x080fe20000410000 */
[-C--:B------:R-:W-:Y:S01]  /*16f0*/  FMUL.FTZ R144, R153, R138.reuse ;  /* 0x0000008a99907220 */ /* 0x080fe20000410000 */
[-C--:B------:R-:W-:Y:S01]  /*1700*/  FMUL.FTZ R155, R155, R138.reuse ;  /* 0x0000008a9b9b7220 */ /* 0x080fe20000410000 */
[----:B------:R-:W-:Y:S01]  /*1710*/  @P1 MOV R53, R17 ;  /* 0x0000001100351202 */ /* 0x000fe20000000f00 */
[----:B------:R-:W-:Y:S01]  /*1720*/  FADD.FTZ R2, R50, R3 ;  /* 0x0000000332027221 */ /* 0x000fe20000010000 */
[----:B------:R-:W-:Y:S01]  /*1730*/  FMUL.FTZ R138, R59, R138 ;  /* 0x0000008a3b8a7220 */ /* 0x000fe20000410000 */
[----:B------:R-:W-:Y:S01]  /*1740*/  @P1 MOV R54, R18 ;  /* 0x0000001200361202 */ /* 0x000fe20000000f00 */
[----:B------:R-:W-:Y:S01]  /*1750*/  @P2 FADD.FTZ R56, R56, R52 ;  /* 0x0000003438382221 */ /* 0x000fe20000010000 */
[----:B------:R-:W-:Y:S01]  /*1760*/  @P1 MOV R55, R19 ;  /* 0x0000001300371202 */ /* 0x000fe20000000f00 */
[----:B------:R-:W-:Y:S01]  /*1770*/  FMUL.FTZ R58, R96, R149 ;  /* 0x00000095603a7220 */ /* 0x000fe20000410000 */
[----:B----4-:R-:W-:Y:S01]  /*1780*/  @P1 MOV R40, R20 ;  /* 0x0000001400281202 */ /* 0x010fe20000000f00 */
[----:B------:R-:W-:Y:S01]  /*1790*/  FMUL.FTZ R59, R97, R142 ;  /* 0x0000008e613b7220 */ /* 0x000fe20000410000 */
[----:B------:R-:W-:Y:S01]  /*17a0*/  FMUL.FTZ R52, R98, R151 ;  /* 0x0000009762347220 */ /* 0x000fe20000410000 */
[----:B------:R-:W-:Y:S01]  /*17b0*/  FADD.FTZ R3, R51, R2 ;  /* 0x0000000233037221 */ /* 0x000fe20000010000 */
[----:B------:R-:W-:Y:S01]  /*17c0*/  @P2 FADD.FTZ R57, R57, R53 ;  /* 0x0000003539392221 */ /* 0x000fe20000010000 */
[----:B------:R-:W-:Y:S01]  /*17d0*/  @P1 MOV R41, R21 ;  /* 0x0000001500291202 */ /* 0x000fe20000000f00 */
[----:B------:R-:W-:Y:S01]  /*17e0*/  @P2 FADD.FTZ R58, R58, R54 ;  /* 0x000000363a3a2221 */ /* 0x000fe20000010000 */
[----:B------:R-:W-:Y:S01]  /*17f0*/  FMUL.FTZ R53, R99, R144 ;  /* 0x0000009063357220 */ /* 0x000fe20000410000 */
[----:B------:R-:W-:Y:S01]  /*1800*/  @P2 FADD.FTZ R59, R59, R55 ;  /* 0x000000373b3b2221 */ /* 0x000fe20000010000 */
[----:B------:R-:W-:Y:S01]  /*1810*/  @P2 FADD.FTZ R52, R52, R40 ;  /* 0x0000002834342221 */ /* 0x000fe20000010000 */
[----:B------:R-:W-:Y:S01]  /*1820*/  @P1 MOV R42, R22 ;  /* 0x00000016002a1202 */ /* 0x000fe20000000f00 */
[----:B------:R-:W-:Y:S01]  /*1830*/  FMUL.FTZ R54, R100, R155 ;  /* 0x0000009b64367220 */ /* 0x000fe20000410000 */
[----:B------:R-:W-:Y:S01]  /*1840*/  @P1 MOV R43, R23 ;  /* 0x00000017002b1202 */ /* 0x000fe20000000f00 */
[----:B------:R-:W-:Y:S01]  /*1850*/  FMUL.FTZ R55, R101, R138 ;  /* 0x0000008a65377220 */ /* 0x000fe20000410000 */
[----:B------:R-:W-:Y:S01]  /*1860*/  LEA R40, P4, R145, UR10, 0x5 ;  /* 0x0000000a91287c11 */ /* 0x000fe2000f8828ff */
[----:B------:R-:W-:Y:S01]  /*1870*/  FADD.FTZ R2, R56, R3 ;  /* 0x0000000338027221 */ /* 0x000fe20000010000 */
[----:B------:R-:W-:Y:S01]  /*1880*/  @P2 FADD.FTZ R53, R53, R41 ;  /* 0x0000002935352221 */ /* 0x000fe20000010000 */
[----:B------:R-:W-:Y:S01]  /*1890*/  @P2 FADD.FTZ R54, R54, R42 ;  /* 0x0000002a36362221 */ /* 0x000fe20000010000 */
[----:B------:R-:W-:Y:S01]  /*18a0*/  LEA.HI.X R41, R145, UR11, RZ, 0x5, P4 ;  /* 0x0000000b91297c11 */ /* 0x000fe2000a0f2cff */
[----:B------:R-:W-:Y:S01]  /*18b0*/  @P2 FADD.FTZ R55, R55, R43 ;  /* 0x0000002b37372221 */ /* 0x000fe20000010000 */
[----:B------:R-:W-:-:S03]  /*18c0*/  FADD.FTZ R3, R57, R2 ;  /* 0x0000000239037221 */ /* 0x000fc60000010000 */
[----:B------:R0:W-:Y:S01]  /*18d0*/  STG.E.128 desc[UR4][R40.64], R56 ;  /* 0x0000003828007986 */ /* 0x0001e2000c101d04 */
[----:B------:R-:W-:-:S03]  /*18e0*/  FADD.FTZ R2, R58, R3 ;  /* 0x000000033a027221 */ /* 0x000fc60000010000 */
[----:B------:R0:W-:Y:S01]  /*18f0*/  STG.E.128 desc[UR4][R40.64+0x10], R52 ;  /* 0x0000103428007986 */ /* 0x0001e2000c101d04 */
        /* <DEDUP_REMOVED lines=93> */
.L_x_18612:
        /* <DEDUP_REMOVED lines=36> */
[----:B------:R-:W-:Y:S01]  /*2110*/  I2FP.F32.S32 R138, R144 ;  /* 0x00000090008a7245 */ /* 0x000fe20000201400 */
[----:B------:R-:W0:Y:S01]  /*2120*/  SHFL.DOWN PT, R149, R144, 0x1, 0x1f ;  /* 0x08201f0090957f89 */ /* 0x000e2200000e0000 */
[----:B------:R-:W-:Y:S01]  /*2130*/  I2FP.F32.S32 R151, R151 ;  /* 0x0000009700977245 */ /* 0x000fe20000201400 */
[----:B------:R-:W-:Y:S01]  /*2140*/  FMUL.FTZ R40, R40, R3 ;  /* 0x0000000328287220 */ /* 0x000fe20000410000 */
[----:B--2---:R-:W-:Y:S01]  /*2150*/  FADD.FTZ R3, R0, R41 ;  /* 0x0000002900037221 */ /* 0x004fe20000010000 */
        /* <DEDUP_REMOVED lines=8> */
[----:B------:R-:W-:Y:S01]  /*21e0*/  FADD.FTZ R42, R43, -R42 ;  /* 0x8000002a2b2a7221 */ /* 0x000fe20000010000 */
[----:B------:R-:W-:Y:S02]  /*21f0*/  I2FP.F32.S32 R40, R40 ;  /* 0x0000002800287245 */ /* 0x000fe40000201400 */
[----:B------:R-:W-:Y:S01]  /*2200*/  FFMA.FTZ R2, R142, R43, R147 ;  /* 0x0000002b8e027223 */ /* 0x000fe20000010093 */
[----:B------:R-:W-:-:S03]  /*2210*/  FMUL.FTZ R43, R42, R42 ;  /* 0x0000002a2a2b7220 */ /* 0x000fc60000410000 */
[----:B--2---:R-:W-:Y:S01]  /*2220*/  FMUL.FTZ R147, R41, R2 ;  /* 0x0000000229937220 */ /* 0x004fe20000410000 */
[----:B------:R-:W-:Y:S01]  /*2230*/  FMUL.FTZ R43, R142, R43 ;  /* 0x0000002b8e2b7220 */ /* 0x000fe20000410000 */
[----:B------:R-:W0:Y:S01]  /*2240*/  MUFU.RCP R40, R40 ;  /* 0x0000002800287308 */ /* 0x000e220000001000 */
[----:B---3--:R-:W-:Y:S02]  /*2250*/  FADD.FTZ R0, R3, R0 ;  /* 0x0000000003007221 */ /* 0x008fe40000010000 */
[----:B------:R-:W1:Y:S01]  /*2260*/  SHFL.DOWN PT, R2, R147, 0x1, 0x1f ;  /* 0x08201f0093027f89 */ /* 0x000e6200000e0000 */
[----:B------:R-:W-:-:S04]  /*2270*/  FMUL.FTZ R43, R43, R151 ;  /* 0x000000972b2b7220 */ /* 0x000fc80000410000 */
[----:B------:R-:W-:-:S05]  /*2280*/  FFMA.FTZ R0, R41, R43, R0 ;  /* 0x0000002b29007223 */ /* 0x000fca0000010000 */
[----:B------:R-:W2:Y:S01]  /*2290*/  SHFL.DOWN PT, R3, R0, 0x1, 0x1f ;  /* 0x08201f0000037f89 */ /* 0x000ea200000e0000 */
[----:B-1----:R-:W-:Y:S01]  /*22a0*/  FMUL.FTZ R41, R2, R149 ;  /* 0x0000009502297220 */ /* 0x002fe20000410000 */
[----:B------:R-:W-:-:S03]  /*22b0*/  FADD.FTZ R2, R147, -R2 ;  /* 0x8000000293027221 */ /* 0x000fc60000010000 */
[----:B------:R-:W-:-:S04]  /*22c0*/  FFMA.FTZ R41, R138, R147, R41 ;  /* 0x000000938a297223 */ /* 0x000fc80000010029 */
[----:B0-----:R-:W-:Y:S01]  /*22d0*/  FMUL.FTZ R42, R40, R41 ;  /* 0x00000029282a7220 */ /* 0x001fe20000410000 */
[----:B------:R-:W-:Y:S01]  /*22e0*/  FMUL.FTZ R41, R2, R2 ;  /* 0x0000000202297220 */ /* 0x000fe20000410000 */
[----:B--2---:R-:W-:Y:S02]  /*22f0*/  FADD.FTZ R3, R0, R3 ;  /* 0x0000000300037221 */ /* 0x004fe40000010000 */
[----:B------:R-:W0:Y:S01]  /*2300*/  LDC R0, c[0x0][0x2d8] ;  /* 0x0000b600ff007b82 */ /* 0x000e220000000800 */
[----:B------:R-:W-:Y:S01]  /*2310*/  FMUL.FTZ R41, R138, R41 ;  /* 0x000000298a297220 */ /* 0x000fe20000410000 */
[----:B------:R-:W1:Y:S03]  /*2320*/  SHFL.IDX PT, R147, R42, RZ, 0x1f ;  /* 0x00001fff2a937589 */ /* 0x000e6600000e0000 */
[----:B------:R-:W-:-:S04]  /*2330*/  FMUL.FTZ R41, R41, R149 ;  /* 0x0000009529297220 */ /* 0x000fc80000410000 */
[----:B------:R-:W-:-:S05]  /*2340*/  FFMA.FTZ R3, R40, R41, R3 ;  /* 0x0000002928037223 */ /* 0x000fca0000010003 */
[----:B------:R2:W0:Y:S02]  /*2350*/  SHFL.IDX PT, R149, R3, RZ, 0x1f ;  /* 0x00001fff03957589 */ /* 0x00042400000e0000 */
[----:B--2---:R-:W2:Y:S01]  /*2360*/  @!P2 LDC.64 R2, c[0x0][0x250] ;  /* 0x00009400ff02ab82 */ /* 0x004ea20000000a00 */
        /* <DEDUP_REMOVED lines=50> */
[----:B-1----:R-:W-:Y:S01]  /*2690*/  @!P2 IMAD.WIDE R2, R134, 0x4, R2 ;  /* 0x000000048602a825 */ /* 0x002fe200078e0202 */
[----:B------:R-:W-:-:S03]  /*26a0*/  F2FP.F16.F32.PACK_AB R25, R25, R0 ;  /* 0x000000001919723e */ /* 0x000fc600000000ff */
[C---:B------:R-:W-:Y:S01]  /*26b0*/  FMUL.FTZ R31, R149.reuse, R32 ;  /* 0x00000020951f7220 */ /* 0x040fe20000410000 */
[----:B------:R-:W-:Y:S01]  /*26c0*/  F2FP.F16.F32.PACK_AB R26, R138, R29 ;  /* 0x0000001d8a1a723e */ /* 0x000fe200000000ff */
[C---:B------:R-:W-:Y:S01]  /*26d0*/  FMUL.FTZ R0, R149.reuse, R33 ;  /* 0x0000002195007220 */ /* 0x040fe20000410000 */
[----:B------:R-:W-:Y:S01]  /*26e0*/  F2FP.F16.F32.PACK_AB R27, R142, R27 ;  /* 0x0000001b8e1b723e */ /* 0x000fe200000000ff */
[C---:B------:R-:W-:Y:S01]  /*26f0*/  FMUL.FTZ R33, R149.reuse, R34 ;  /* 0x0000002295217220 */ /* 0x040fe20000410000 */
[----:B------:R-:W-:Y:S01]  /*2700*/  F2FP.F16.F32.PACK_AB R24, R24, R41 ;  /* 0x000000291818723e */ /* 0x000fe200000000ff */
[----:B------:R-:W-:Y:S01]  /*2710*/  FMUL.FTZ R30, R149, R35 ;  /* 0x00000023951e7220 */ /* 0x000fe20000410000 */
[----:B------:R-:W-:Y:S01]  /*2720*/  LEA.HI.X R29, R139, UR15, RZ, 0x4, P4 ;  /* 0x0000000f8b1d7c11 */ /* 0x000fe2000a0f24ff */
[C---:B------:R-:W-:Y:S01]  /*2730*/  FMUL.FTZ R32, R149.reuse, R37 ;  /* 0x0000002595207220 */ /* 0x040fe20000410000 */
[C---:B------:R-:W-:Y:S01]  /*2740*/  FMUL.FTZ R35, R149.reuse, R36 ;  /* 0x0000002495237220 */ /* 0x040fe20000410000 */
        /* <DEDUP_REMOVED lines=13> */
[----:B------:R-:W-:Y:S01]  /*2820*/  FMUL.FTZ R36, R149, R45 ;  /* 0x0000002d95247220 */ /* 0x000fe20000410000 */
[----:B------:R-:W-:Y:S01]  /*2830*/  @!P2 STG.E desc[UR4][R2.64], R149 ;  /* 0x000000950200a986 */ /* 0x000fe2000c101904 */
        /* <DEDUP_REMOVED lines=22> */
[----:B------:R-:W-:Y:S01]  /*29a0*/  FMUL.FTZ R40, R149, R40 ;  /* 0x0000002895287220 */ /* 0x000fe20000410000 */
[----:B------:R-:W-:Y:S01]  /*29b0*/  FFMA.FTZ R28, R39, R125, R78 ;  /* 0x0000007d271c7223 */ /* 0x000fe2000001004e */
        /* <DEDUP_REMOVED lines=21> */
[----:B------:R-:W-:Y:S02]  /*2b10*/  F2FP.F16.F32.PACK_AB R28, R3, R28 ;  /* 0x0000001c031c723e */ /* 0x000fe400000000ff */
[----:B------:R-:W-:Y:S02]  /*2b20*/  LEA.HI.X R3, R141, UR15, RZ, 0x4, P2 ;  /* 0x0000000f8d037c11 */ /* 0x000fe400090f24ff */
[----:B------:R-:W-:Y:S02]  /*2b30*/  F2FP.F16.F32.PACK_AB R31, R51, R50 ;  /* 0x00000032331f723e */ /* 0x000fe400000000ff */
[----:B------:R-:W-:Y:S01]  /*2b40*/  F2FP.F16.F32.PACK_AB R30, R49, R30 ;  /* 0x0000001e311e723e */ /* 0x000fe200000000ff */
[----:B------:R0:W-:Y:S01]  /*2b50*/  STG.E.128 desc[UR4][R2.64], R24 ;  /* 0x0000001802007986 */ /* 0x0001e2000c101d04 */
[----:B------:R-:W-:Y:S02]  /*2b60*/  LEA.HI.X R37, R143, UR15, RZ, 0x4, P4 ;  /* 0x0000000f8f257c11 */ /* 0x000fe4000a0f24ff */
[----:B------:R-:W-:-:S02]  /*2b70*/  F2FP.F16.F32.PACK_AB R35, R40, R35 ;  /* 0x000000232823723e */ /* 0x000fc400000000ff */
[----:B------:R-:W-:Y:S01]  /*2b80*/  F2FP.F16.F32.PACK_AB R34, R53, R34 ;  /* 0x000000223522723e */ /* 0x000fe200000000ff */
[----:B------:R0:W-:Y:S01]  /*2b90*/  STG.E.128 desc[UR4][R36.64], R28 ;  /* 0x0000001c24007986 */ /* 0x0001e2000c101d04 */
[----:B------:R-:W-:Y:S02]  /*2ba0*/  F2FP.F16.F32.PACK_AB R33, R0, R33 ;  /* 0x000000210021723e */ /* 0x000fe400000000ff */
        /* <DEDUP_REMOVED lines=8> */
.L_x_18600:
[----:B------:R-:W-:Y:S01]  /*2c30*/  HFMA2.MMA R142, -RZ, RZ, 0, 5.9604644775390625e-08 ;  /* 0x00000001ff8e7435 */ /* 0x000fe200000001ff */
[----:B------:R-:W-:Y:S02]  /*2c40*/  MOV R149, R0 ;  /* 0x0000000000957202 */ /* 0x000fe40000000f00 */
[----:B------:R-:W-:Y:S02]  /*2c50*/  MOV R151, 0x1f ;  /* 0x0000001f00977802 */ /* 0x000fe40000000f00 */
[----:B------:R-:W-:-:S07]  /*2c60*/  MOV R138, 0xffffffff ;  /* 0xffffffff008a7802 */ /* 0x000fce0000000f00 */
[----:B------:R-:W-:Y:S05]  /*2c70*/  WARPSYNC.COLLECTIVE R138, `(.L_x_18602) ;  /* 0x000000008a087348 */ /* 0x000fea0003c00000 */
[----:B------:R0:W1:Y:S02]  /*2c80*/  SHFL.BFLY P2, R147, R149, R142, R151 ;  /* 0x0c00008e95937389 */ /* 0x0000640000040097 */
[----:B01----:R-:W-:Y:S01]  /*2c90*/  ENDCOLLECTIVE ;  /* 0x000000000000791b */ /* 0x003fe20003800000 */
.L_x_18602:
[----:B------:R-:W-:Y:S01]  /*2ca0*/  HFMA2.MMA R142, -RZ, RZ, 0, 1.1920928955078125e-07 ;  /* 0x00000002ff8e7435 */ /* 0x000fe200000001ff */
[----:B------:R-:W-:-:S05]  /*2cb0*/  MOV R41, R147 ;  /* 0x0000009300297202 */ /* 0x000fca0000000f00 */
[----:B------:R-:W-:-:S05]  /*2cc0*/  FADD.FTZ R41, R0, R41 ;  /* 0x0000002900297221 */ /* 0x000fca0000010000 */
[----:B------:R-:W-:-:S07]  /*2cd0*/  MOV R149, R41 ;  /* 0x0000002900957202 */ /* 0x000fce0000000f00 */
[----:B------:R-:W-:Y:S05]  /*2ce0*/  WARPSYNC.COLLECTIVE R138, `(.L_x_18603) ;  /* 0x000000008a087348 */ /* 0x000fea0003c00000 */
[----:B------:R0:W1:Y:S02]  /*2cf0*/  SHFL.BFLY P2, R147, R149, R142, R151 ;  /* 0x0c00008e95937389 */ /* 0x0000640000040097 */
[----:B01----:R-:W-:Y:S01]  /*2d00*/  ENDCOLLECTIVE ;  /* 0x000000000000791b */ /* 0x003fe20003800000 */
.L_x_18603:
[----:B------:R-:W-:Y:S01]  /*2d10*/  HFMA2.MMA R142, -RZ, RZ, 0, 2.384185791015625e-07 ;  /* 0x00000004ff8e7435 */ /* 0x000fe200000001ff */
[----:B------:R-:W-:-:S05]  /*2d20*/  MOV R2, R147 ;  /* 0x0000009300027202 */ /* 0x000fca0000000f00 */
[----:B------:R-:W-:-:S05]  /*2d30*/  FADD.FTZ R40, R41, R2 ;  /* 0x0000000229287221 */ /* 0x000fca0000010000 */
[----:B------:R-:W-:-:S07]  /*2d40*/  MOV R149, R40 ;  /* 0x0000002800957202 */ /* 0x000fce0000000f00 */
[----:B------:R-:W-:Y:S05]  /*2d50*/  WARPSYNC.COLLECTIVE R138, `(.L_x_18604) ;  /* 0x000000008a087348 */ /* 0x000fea0003c00000 */
[----:B------:R0:W1:Y:S02]  /*2d60*/  SHFL.BFLY P2, R147, R149, R142, R151 ;  /* 0x0c00008e95937389 */ /* 0x0000640000040097 */
[----:B01----:R-:W-:Y:S01]  /*2d70*/  ENDCOLLECTIVE ;  /* 0x000000000000791b */ /* 0x003fe20003800000 */
.L_x_18604:
[----:B------:R-:W-:Y:S01]  /*2d80*/  HFMA2.MMA R142, -RZ, RZ, 0, 4.76837158203125e-07 ;  /* 0x00000008ff8e7435 */ /* 0x000fe200000001ff */
[----:B------:R-:W-:-:S05]  /*2d90*/  MOV R43, R147 ;  /* 0x00000093002b7202 */ /* 0x000fca0000000f00 */
[----:B------:R-:W-:-:S05]  /*2da0*/  FADD.FTZ R43, R40, R43 ;  /* 0x0000002b282b7221 */ /* 0x000fca0000010000 */
[----:B------:R-:W-:-:S07]  /*2db0*/  MOV R149, R43 ;  /* 0x0000002b00957202 */ /* 0x000fce0000000f00 */
[----:B------:R-:W-:Y:S05]  /*2dc0*/  WARPSYNC.COLLECTIVE R138, `(.L_x_18605) ;  /* 0x000000008a087348 */ /* 0x000fea0003c00000 */
[----:B------:R0:W1:Y:S02]  /*2dd0*/  SHFL.BFLY P2, R147, R149, R142, R151 ;  /* 0x0c00008e95937389 */ /* 0x0000640000040097 */
[----:B01----:R-:W-:Y:S01]  /*2de0*/  ENDCOLLECTIVE ;  /* 0x000000000000791b */ /* 0x003fe20003800000 */
.L_x_18605:
[----:B------:R-:W-:Y:S01]  /*2df0*/  HFMA2.MMA R142, -RZ, RZ, 0, 9.5367431640625e-07 ;  /* 0x00000010ff8e7435 */ /* 0x000fe200000001ff */
[----:B------:R-:W-:-:S05]  /*2e00*/  MOV R2, R147 ;  /* 0x0000009300027202 */ /* 0x000fca0000000f00 */
[----:B------:R-:W-:-:S05]  /*2e10*/  FADD.FTZ R42, R43, R2 ;  /* 0x000000022b2a7221 */ /* 0x000fca0000010000 */
[----:B------:R-:W-:-:S07]  /*2e20*/  MOV R149, R42 ;  /* 0x0000002a00957202 */ /* 0x000fce0000000f00 */
[----:B------:R-:W-:Y:S05]  /*2e30*/  WARPSYNC.COLLECTIVE R138, `(.L_x_18606) ;  /* 0x000000008a087348 */ /* 0x000fea0003c00000 */
[----:B------:R0:W1:Y:S02]  /*2e40*/  SHFL.BFLY P2, R147, R149, R142, R151 ;  /* 0x0c00008e95937389 */ /* 0x0000640000040097 */
[----:B01----:R-:W-:Y:S01]  /*2e50*/  ENDCOLLECTIVE ;  /* 0x000000000000791b */ /* 0x003fe20003800000 */
.L_x_18606:
        /* <DEDUP_REMOVED lines=71> */
.L_x_18607:
[----:B------:R-:W-:Y:S01]  /*32d0*/  HFMA2.MMA R142, -RZ, RZ, 0, 1.1920928955078125e-07 ;  /* 0x00000002ff8e7435 */ /* 0x000fe200000001ff */
[----:B------:R-:W-:-:S05]  /*32e0*/  MOV R41, R147 ;  /* 0x0000009300297202 */ /* 0x000fca0000000f00 */
[----:B------:R-:W-:-:S05]  /*32f0*/  FADD.FTZ R41, R0, R41 ;  /* 0x0000002900297221 */ /* 0x000fca0000010000 */
[----:B------:R-:W-:-:S07]  /*3300*/  MOV R149, R41 ;  /* 0x0000002900957202 */ /* 0x000fce0000000f00 */
[----:B------:R-:W-:Y:S05]  /*3310*/  WARPSYNC.COLLECTIVE R138, `(.L_x_18608) ;  /* 0x000000008a087348 */ /* 0x000fea0003c00000 */
[----:B------:R0:W1:Y:S02]  /*3320*/  SHFL.BFLY P2, R147, R149, R142, R151 ;  /* 0x0c00008e95937389 */ /* 0x0000640000040097 */
[----:B01----:R-:W-:Y:S01]  /*3330*/  ENDCOLLECTIVE ;  /* 0x000000000000791b */ /* 0x003fe20003800000 */
.L_x_18608:
[----:B------:R-:W-:Y:S01]  /*3340*/  HFMA2.MMA R142, -RZ, RZ, 0, 2.384185791015625e-07 ;  /* 0x00000004ff8e7435 */ /* 0x000fe200000001ff */
[----:B------:R-:W-:-:S05]  /*3350*/  MOV R40, R147 ;  /* 0x0000009300287202 */ /* 0x000fca0000000f00 */
[----:B------:R-:W-:-:S05]  /*3360*/  FADD.FTZ R40, R41, R40 ;  /* 0x0000002829287221 */ /* 0x000fca0000010000 */
[----:B------:R-:W-:-:S07]  /*3370*/  MOV R149, R40 ;  /* 0x0000002800957202 */ /* 0x000fce0000000f00 */
[----:B------:R-:W-:Y:S05]  /*3380*/  WARPSYNC.COLLECTIVE R138, `(.L_x_18609) ;  /* 0x000000008a087348 */ /* 0x000fea0003c00000 */
[----:B------:R0:W1:Y:S02]  /*3390*/  SHFL.BFLY P2, R147, R149, R142, R151 ;  /* 0x0c00008e95937389 */ /* 0x0000640000040097 */
[----:B01----:R-:W-:Y:S01]  /*33a0*/  ENDCOLLECTIVE ;  /* 0x000000000000791b */ /* 0x003fe20003800000 */
.L_x_18609:
[----:B------:R-:W-:Y:S01]  /*33b0*/  HFMA2.MMA R142, -RZ, RZ, 0, 4.76837158203125e-07 ;  /* 0x00000008ff8e7435 */ /* 0x000fe200000001ff */
[----:B------:R-:W-:-:S05]  /*33c0*/  MOV R43, R147 ;  /* 0x00000093002b7202 */ /* 0x000fca0000000f00 */
[----:B------:R-:W-:-:S05]  /*33d0*/  FADD.FTZ R43, R40, R43 ;  /* 0x0000002b282b7221 */ /* 0x000fca0000010000 */
[----:B------:R-:W-:-:S07]  /*33e0*/  MOV R149, R43 ;  /* 0x0000002b00957202 */ /* 0x000fce0000000f00 */
[----:B------:R-:W-:Y:S05]  /*33f0*/  WARPSYNC.COLLECTIVE R138, `(.L_x_18610) ;  /* 0x000000008a087348 */ /* 0x000fea0003c00000 */
[----:B------:R0:W1:Y:S02]  /*3400*/  SHFL.BFLY P2, R147, R149, R142, R151 ;  /* 0x0c00008e95937389 */ /* 0x0000640000040097 */
[----:B01----:R-:W-:Y:S01]  /*3410*/  ENDCOLLECTIVE ;  /* 0x000000000000791b */ /* 0x003fe20003800000 */
.L_x_18610:
[----:B------:R-:W-:Y:S01]  /*3420*/  HFMA2.MMA R142, -RZ, RZ, 0, 9.5367431640625e-07 ;  /* 0x00000010ff8e7435 */ /* 0x000fe200000001ff */
[----:B------:R-:W-:-:S05]  /*3430*/  MOV R42, R147 ;  /* 0x00000093002a7202 */ /* 0x000fca0000000f00 */
[----:B------:R-:W-:-:S05]  /*3440*/  FADD.FTZ R42, R43, R42 ;  /* 0x0000002a2b2a7221 */ /* 0x000fca0000010000 */
[----:B------:R-:W-:-:S07]  /*3450*/  MOV R149, R42 ;  /* 0x0000002a00957202 */ /* 0x000fce0000000f00 */
[----:B------:R-:W-:Y:S05]  /*3460*/  WARPSYNC.COLLECTIVE R138, `(.L_x_18611) ;  /* 0x000000008a087348 */ /* 0x000fea0003c00000 */
[----:B------:R0:W1:Y:S02]  /*3470*/  SHFL.BFLY P2, R147, R149, R142, R151 ;  /* 0x0c00008e95937389 */ /* 0x0000640000040097 */
[----:B01----:R-:W-:Y:S01]  /*3480*/  ENDCOLLECTIVE ;  /* 0x000000000000791b */ /* 0x003fe20003800000 */
.L_x_18611:
[----:B------:R-:W-:Y:S05]  /*3490*/  BRA `(.L_x_18612) ;  /* 0xffffffe8008c7947 */ /* 0x000fea000383ffff */
.L_x_18613:
        /* <DEDUP_REMOVED lines=14> */
.L_x_30285:


//--------------------- .text._ZN10layer_norm13ln_fwd_kernelINS_13Kernel_traitsI6__halfS2_fS2_fjLj8192ELj1ELj1ELj8ELj16ENS_18Kernel_traits_baseILj8192ES2_S2_fS2_fjLj256EEEEELb0ELb1ELb1ELb0EEEvNS_9FwdParamsE --------------------------
	.section	.text._ZN10layer_norm13ln_fwd_kernelINS_13Kernel_traitsI6__halfS2_fS2_fjLj8192ELj1ELj1ELj8ELj16ENS_18Kernel_traits_baseILj8192ES2_S2_fS2_fjLj256EEEEELb0ELb1ELb1ELb0EEEvNS_9FwdParamsE,"ax",@progbits
	.align	128
        .global         _ZN10layer_norm13ln_fwd_kernelINS_13Kernel_traitsI6__halfS2_fS2_fjLj8192ELj1ELj1ELj8ELj16ENS_18Kernel_traits_baseILj8192ES2_S2_fS2_fjLj256EEEEELb0ELb1ELb1ELb0EEEvNS_9FwdParamsE
        .type           _ZN10layer_norm13ln_fwd_kernelINS_13Kernel_traitsI6__halfS2_fS2_fjLj8192ELj1ELj1ELj8ELj16ENS_18Kernel_traits_baseILj8192ES2_S2_fS2_fjLj256EEEEELb0ELb1ELb1ELb0EEEvNS_9FwdParamsE,@function
        .size           _ZN10layer_norm13ln_fwd_kernelINS_13Kernel_traitsI6__halfS2_fS2_fjLj8192ELj1ELj1ELj8ELj16ENS_18Kernel_traits_baseILj8192ES2_S2_fS2_fjLj256EEEEELb0ELb1ELb1ELb0EEEvNS_9FwdParamsE,(.L_x_30286 - _ZN10layer_norm13ln_fwd_kernelINS_13Kernel_traitsI6__halfS2_fS2_fjLj8192ELj1ELj1ELj8ELj16ENS_18Kernel_traits_baseILj8192ES2_S2_fS2_fjLj256EEEEELb0ELb1ELb1ELb0EEEvNS_9FwdParamsE)
        .other          _ZN10layer_norm13ln_fwd_kernelINS_13Kernel_traitsI6__halfS2_fS2_fjLj8192ELj1ELj1ELj8ELj16ENS_18Kernel_traits_baseILj8192ES2_S2_fS2_fjLj256EEEEELb0ELb1ELb1ELb0EEEvNS_9FwdParamsE,@"STO_CUDA_ENTRY STV_DEFAULT"
_ZN10layer_norm13ln_fwd_kernelINS_13Kernel_traitsI6__halfS2_fS2_fjLj8192ELj1ELj1ELj8ELj16ENS_18Kernel_traits_baseILj8192ES2_S2_fS2_fjLj256EEEEELb0ELb1ELb1ELb0EEEvNS_9FwdParamsE:
.text._ZN10layer_norm13ln_fwd_kernelINS_13Kernel_traitsI6__halfS2_fS2_fjLj8192ELj1ELj1ELj8ELj16ENS_18Kernel_traits_baseILj8192ES2_S2_fS2_fjLj256EEEEELb0ELb1ELb1ELb0EEEvNS_9FwdParamsE:
        /* <DEDUP_REMOVED lines=34> */
.L_x_18615:
[----:B------:R-:W-:Y:S05]  /*0220*/  BSYNC B0 ;  /* 0x0000000000007941 */ /* 0x000fea0003800000 */
.L_x_18614:
        /* <DEDUP_REMOVED lines=18> */
.L_x_18617:
[----:B------:R-:W-:Y:S05]  /*0350*/  BSYNC B0 ;  /* 0x0000000000007941 */ /* 0x000fea0003800000 */
.L_x_18616:
        /* <DEDUP_REMOVED lines=18> */
.L_x_18619:
[----:B------:R-:W-:Y:S05]  /*0480*/  BSYNC B0 ;  /* 0x0000000000007941 */ /* 0x000fea0003800000 */
.L_x_18618:
        /* <DEDUP_REMOVED lines=17> */
.L_x_18621:
[----:B------:R-:W-:Y:S05]  /*05a0*/  BSYNC B0 ;  /* 0x0000000000007941 */ /* 0x000fea0003800000 */
.L_x_18620:
        /* <DEDUP_REMOVED lines=28> */
[----:B------:R-:W-:Y:S01]  /*0770*/  HFMA2.MMA R4, -RZ, RZ, 0, 5.9604644775390625e-08 ;  /* 0x00000001ff047435 */ /* 0x000fe200000001ff */
[----:B------:R-:W-:Y:S01]  /*0780*/  SHF.L.U32 R5, R5, 0x3, RZ ;  /* 0x0000000305057819 */ /* 0x000fe200000006ff */
[----:B------:R-:W-:Y:S01]  /*0790*/  HADD2.F32 R80, -RZ, R85.H1_H1 ;  /* 0x30000055ff507230 */ /* 0x000fe20000004100 */
[----:B------:R-:W-:Y:S01]  /*07a0*/  VIMNMX R7, R7, 0x20, PT ;  /* 0x0000002007077848 */ /* 0x000fe20003fe0100 */
[--C-:B------:R-:W-:Y:S01]  /*07b0*/  HADD2.F32 R81, -RZ, R86.reuse.H0_H0 ;  /* 0x20000056ff517230 */ /* 0x100fe20000004100 */
[----:B------:R-:W-:Y:S01]  /*07c0*/  I2FP.F32.U32 R5, R5 ;  /* 0x0000000500057245 */ /* 0x000fe20000201000 */
[----:B------:R-:W-:Y:S01]  /*07d0*/  HADD2.F32 R82, -RZ, R86.H1_H1 ;  /* 0x30000056ff527230 */ /* 0x000fe20000004100 */
[----:B------:R-:W-:Y:S01]  /*07e0*/  ISETP.NE.AND P2, PT, RZ, UR6, PT ;  /* 0x00000006ff007c0c */ /* 0x000fe2000bf45270 */
[--C-:B------:R-:W-:Y:S01]  /*07f0*/  HADD2.F32 R83, -RZ, R87.reuse.H0_H0 ;  /* 0x20000057ff537230 */ /* 0x100fe20000004100 */
[----:B------:R0:W1:Y:S01]  /*0800*/  MUFU.RCP R151, R5 ;  /* 0x0000000500977308 */ /* 0x0000620000001000 */
[----:B------:R-:W-:Y:S01]  /*0810*/  IADD3 R7, R0, R7, RZ ;  /* 0x0000000700077210 */ /* 0x000fe20007ffe0ff */
[----:B------:R-:W-:Y:S01]  /*0820*/  HADD2.F32 R84, -RZ, R87.H1_H1 ;  /* 0x30000057ff547230 */ /* 0x000fe20000004100 */
[----:B------:R-:W-:Y:S01]  /*0830*/  P2R R156, PR, RZ, 0x4 ;  /* 0x00000004ff9c7803 */ /* 0x000fe20000000000 */
[--C-:B------:R-:W-:Y:S01]  /*0840*/  HADD2.F32 R53, -RZ, R40.reuse.H0_H0 ;  /* 0x20000028ff357230 */ /* 0x100fe20000004100 */
[----:B------:R-:W-:Y:S01]  /*0850*/  PRMT R0, R4, 0x7610, R0 ;  /* 0x0000761004007816 */ /* 0x000fe20000000000 */
[----:B------:R-:W-:Y:S01]  /*0860*/  HADD2.F32 R54, -RZ, R40.H1_H1 ;  /* 0x30000028ff367230 */ /* 0x000fe20000004100 */
[----:B------:R-:W-:Y:S01]  /*0870*/  SHF.L.U32 R154, R7, 0x3, RZ ;  /* 0x00000003079a7819 */ /* 0x000fe200000006ff */
[--C-:B------:R-:W-:Y:S01]  /*0880*/  HADD2.F32 R55, -RZ, R41.reuse.H0_H0 ;  /* 0x20000029ff377230 */ /* 0x100fe20000004100 */
[----:B------:R-:W-:Y:S01]  /*0890*/  ULDC UR6, c[0x0][0x29c] ;  /* 0x0000a70000067ab9 */ /* 0x000fe20000000800 */
        /* <DEDUP_REMOVED lines=79> */
.L_x_18703:
        /* <DEDUP_REMOVED lines=60> */
[----:B-----5:R-:W-:-:S05]  /*1150*/  HADD2.F32 R8, -RZ, R20.H0_H0 ;  /* 0x20000014ff087230 */ /* 0x020fca0000004100 */
[----:B------:R-:W-:-:S04]  /*1160*/  FMUL.FTZ R8, R8, UR6 ;  /* 0x0000000608087c20 */ /* 0x000fc80008410000 */
[----:B------:R-:W-:-:S04]  /*1170*/  FMUL.FTZ R8, R53, R8 ;  /* 0x0000000835087220 */ /* 0x000fc80000410000 */
[----:B------:R-:W-:-:S07]  /*1180*/  @P3 FADD.FTZ R8, R4, R8 ;  /* 0x0000000804083221 */ /* 0x000fce0000010000 */
.L_x_18625:
[----:B------:R-:W-:Y:S05]  /*1190*/  BSYNC B1 ;  /* 0x0000000000017941 */ /* 0x000fea0003800000 */
.L_x_18624:
[----:B------:R-:W-:Y:S04]  /*11a0*/  BSSY B1, `(.L_x_18626) ;  /* 0x0000006000017945 */ /* 0x000fe80003800000 */
[----:B------:R-:W-:Y:S05]  /*11b0*/  @!P4 BRA `(.L_x_18627) ;  /* 0x000000000010c947 */ /* 0x000fea0003800000 */
[----:B-----5:R-:W-:-:S05]  /*11c0*/  HADD2.F32 R9, -RZ, R20.H1_H1 ;  /* 0x30000014ff097230 */ /* 0x020fca0000004100 */
[----:B------:R-:W-:-:S04]  /*11d0*/  FMUL.FTZ R9, R9, UR6 ;  /* 0x0000000609097c20 */ /* 0x000fc80008410000 */
[----:B------:R-:W-:-:S04]  /*11e0*/  FMUL.FTZ R9, R54, R9 ;  /* 0x0000000936097220 */ /* 0x000fc80000410000 */
[----:B------:R-:W-:-:S07]  /*11f0*/  @P3 FADD.FTZ R9, R5, R9 ;  /* 0x0000000905093221 */ /* 0x000fce0000010000 */
.L_x_18627:
[----:B------:R-:W-:Y:S05]  /*1200*/  BSYNC B1 ;  /* 0x0000000000017941 */ /* 0x000fea0003800000 */
.L_x_18626:
[----:B------:R-:W-:Y:S04]  /*1210*/  BSSY B1, `(.L_x_18628) ;  /* 0x0000006000017945 */ /* 0x000fe80003800000 */
[----:B------:R-:W-:Y:S05]  /*1220*/  @!P4 BRA `(.L_x_18629) ;  /* 0x000000000010c947 */ /* 0x000fea0003800000 */
[----:B-----5:R-:W-:-:S05]  /*1230*/  HADD2.F32 R10, -RZ, R21.H0_H0 ;  /* 0x20000015ff0a7230 */ /* 0x020fca0000004100 */
[----:B------:R-:W-:-:S04]  /*1240*/  FMUL.FTZ R10, R10, UR6 ;  /* 0x000000060a0a7c20 */ /* 0x000fc80008410000 */
[----:B------:R-:W-:-:S04]  /*1250*/  FMUL.FTZ R10, R55, R10 ;  /* 0x0000000a370a7220 */ /* 0x000fc80000410000 */
[----:B------:R-:W-:-:S07]  /*1260*/  @P3 FADD.FTZ R10, R6, R10 ;  /* 0x0000000a060a3221 */ /* 0x000fce0000010000 */
.L_x_18629:
[----:B------:R-:W-:Y:S05]  /*1270*/  BSYNC B1 ;  /* 0x0000000000017941 */ /* 0x000fea0003800000 */
.L_x_18628:
[----:B------:R-:W-:Y:S04]  /*1280*/  BSSY B1, `(.L_x_18630) ;  /* 0x0000006000017945 */ /* 0x000fe80003800000 */
[----:B------:R-:W-:Y:S05]  /*1290*/  @!P4 BRA `(.L_x_18631) ;  /* 0x000000000010c947 */ /* 0x000fea0003800000 */
[----:B-----5:R-:W-:-:S05]  /*12a0*/  HADD2.F32 R11, -RZ, R21.H1_H1 ;  /* 0x30000015ff0b7230 */ /* 0x020fca0000004100 */
[----:B------:R-:W-:-:S04]  /*12b0*/  FMUL.FTZ R11, R11, UR6 ;  /* 0x000000060b0b7c20 */ /* 0x000fc80008410000 */
[----:B------:R-:W-:-:S04]  /*12c0*/  FMUL.FTZ R11, R56, R11 ;  /* 0x0000000b380b7220 */ /* 0x000fc80000410000 */
[----:B------:R-:W-:-:S07]  /*12d0*/  @P3 FADD.FTZ R11, R7, R11 ;  /* 0x0000000b070b3221 */ /* 0x000fce0000010000 */
.L_x_18631:
[----:B------:R-:W-:Y:S05]  /*12e0*/  BSYNC B1 ;  /* 0x0000000000017941 */ /* 0x000fea0003800000 */
.L_x_18630:
[----:B------:R-:W-:Y:S04]  /*12f0*/  BSSY B1, `(.L_x_18632) ;  /* 0x0000006000017945 */ /* 0x000fe80003800000 */
[----:B------:R-:W-:Y:S05]  /*1300*/  @!P4 BRA `(.L_x_18633) ;  /* 0x000000000010c947 */ /* 0x000fea0003800000 */
[----:B-----5:R-:W-:-:S05]  /*1310*/  HADD2.F32 R16, -RZ, R22.H0_H0 ;  /* 0x20000016ff107230 */ /* 0x020fca0000004100 */
[----:B------:R-:W-:-:S04]  /*1320*/  FMUL.FTZ R16, R16, UR6 ;  /* 0x0000000610107c20 */ /* 0x000fc80008410000 */
[----:B------:R-:W-:-:S04]  /*1330*/  FMUL.FTZ R16, R57, R16 ;  /* 0x0000001039107220 */ /* 0x000fc80000410000 */
[----:B------:R-:W-:-:S07]  /*1340*/  @P3 FADD.FTZ R16, R12, R16 ;  /* 0x000000100c103221 */ /* 0x000fce0000010000 */
.L_x_18633:
[----:B------:R-:W-:Y:S05]  /*1350*/  BSYNC B1 ;  /* 0x0000000000017941 */ /* 0x000fea0003800000 */
.L_x_18632:
[----:B------:R-:W-:Y:S04]  /*1360*/  BSSY B1, `(.L_x_18634) ;  /* 0x0000006000017945 */ /* 0x000fe80003800000 */
[----:B------:R-:W-:Y:S05]  /*1370*/  @!P4 BRA `(.L_x_18635) ;  /* 0x000000000010c947 */ /* 0x000fea0003800000 */
[----:B-----5:R-:W-:-:S05]  /*1380*/  HADD2.F32 R17, -RZ, R22.H1_H1 ;  /* 0x30000016ff117230 */ /* 0x020fca0000004100 */
[----:B------:R-:W-:-:S04]  /*1390*/  FMUL.FTZ R17, R17, UR6 ;  /* 0x0000000611117c20 */ /* 0x000fc80008410000 */
[----:B------:R-:W-:-:S04]  /*13a0*/  FMUL.FTZ R17, R58, R17 ;  /* 0x000000113a117220 */ /* 0x000fc80000410000 */
[----:B------:R-:W-:-:S07]  /*13b0*/  @P3 FADD.FTZ R17, R13, R17 ;  /* 0x000000110d113221 */ /* 0x000fce0000010000 */
.L_x_18635:
[----:B------:R-:W-:Y:S05]  /*13c0*/  BSYNC B1 ;  /* 0x0000000000017941 */ /* 0x000fea0003800000 */
.L_x_18634:
[----:B------:R-:W-:Y:S04]  /*13d0*/  BSSY B1, `(.L_x_18636) ;  /* 0x0000006000017945 */ /* 0x000fe80003800000 */
[----:B------:R-:W-:Y:S05]  /*13e0*/  @!P4 BRA `(.L_x_18637) ;  /* 0x000000000010c947 */ /* 0x000fea0003800000 */
[----:B-----5:R-:W-:-:S05]  /*13f0*/  HADD2.F32 R18, -RZ, R23.H0_H0 ;  /* 0x20000017ff127230 */ /* 0x020fca0000004100 */
[----:B------:R-:W-:-:S04]  /*1400*/  FMUL.FTZ R18, R18, UR6 ;  /* 0x0000000612127c20 */ /* 0x000fc80008410000 */
[----:B------:R-:W-:-:S04]  /*1410*/  FMUL.FTZ R18, R59, R18 ;  /* 0x000000123b127220 */ /* 0x000fc80000410000 */
[----:B------:R-:W-:-:S07]  /*1420*/  @P3 FADD.FTZ R18, R14, R18 ;  /* 0x000000120e123221 */ /* 0x000fce0000010000 */
.L_x_18637:
[----:B------:R-:W-:Y:S05]  /*1430*/  BSYNC B1 ;  /* 0x0000000000017941 */ /* 0x000fea0003800000 */
.L_x_18636:
[----:B------:R-:W-:Y:S04]  /*1440*/  BSSY B1, `(.L_x_18638) ;  /* 0x0000006000017945 */ /* 0x000fe80003800000 */
[----:B------:R-:W-:Y:S05]  /*1450*/  @!P4 BRA `(.L_x_18639) ;  /* 0x000000000010c947 */ /* 0x000fea0003800000 */
[----:B-----5:R-:W-:-:S05]  /*1460*/  HADD2.F32 R19, -RZ, R23.H1_H1 ;  /* 0x30000017ff137230 */ /* 0x020fca0000004100 */
[----:B------:R-:W-:-:S04]  /*1470*/  FMUL.FTZ R19, R19, UR6 ;  /* 0x0000000613137c20 */ /* 0x000fc80008410000 */
[----:B------:R-:W-:-:S04]  /*1480*/  FMUL.FTZ R19, R60, R19 ;  /* 0x000000133c137220 */ /* 0x000fc80000410000 */
[----:B------:R-:W-:-:S07]  /*1490*/  @P3 FADD.FTZ R19, R15, R19 ;  /* 0x000000130f133221 */ /* 0x000fce0000010000 */
.L_x_18639:
[----:B------:R-:W-:Y:S05]  /*14a0*/  BSYNC B1 ;  /* 0x0000000000017941 */ /* 0x000fea0003800000 */
.L_x_18638:
[----:B------:R0:W-:Y:S01]  /*14b0*/  STG.E.128 desc[UR4][R48.64], R8 ;  /* 0x0000000830007986 */ /* 0x0001e2000c101d04 */
[----:B------:R-:W-:Y:S02]  /*14c0*/  IADD3 R159, R159, 0x100, RZ ;  /* 0x000001009f9f7810 */ /* 0x000fe40007ffe0ff */
[----:B------:R-:W-:Y:S01]  /*14d0*/  IADD3 R125, R125, 0x100, RZ ;  /* 0x000001007d7d7810 */ /* 0x000fe20007ffe0ff */
[----:B------:R0:W-:Y:S06]  /*14e0*/  STG.E.128 desc[UR4][R48.64+0x10], R16 ;  /* 0x0000101030007986 */ /* 0x0001ec000c101d04 */
.L_x_18623:
[----:B------:R-:W-:Y:S05]  /*14f0*/  BSYNC B0 ;  /* 0x0000000000007941 */ /* 0x000fea0003800000 */
.L_x_18622:
        /* <DEDUP_REMOVED lines=46> */
.L_x_18643:
[----:B------:R-:W-:Y:S05]  /*17e0*/  BSYNC B1 ;  /* 0x0000000000017941 */ /* 0x000fea0003800000 */
.L_x_18642:
[----:B------:R-:W-:Y:S04]  /*17f0*/  BSSY B1, `(.L_x_18644) ;  /* 0x0000006000017945 */ /* 0x000fe80003800000 */
[----:B------:R-:W-:Y:S05]  /*1800*/  @!P4 BRA `(.L_x_18645) ;  /* 0x000000000010c947 */ /* 0x000fea0003800000 */
[----:B-----5:R-:W-:-:S05]  /*1810*/  HADD2.F32 R25, -RZ, R20.H1_H1 ;  /* 0x30000014ff197230 */ /* 0x020fca0000004100 */
[----:B------:R-:W-:-:S04]  /*1820*/  FMUL.FTZ R25, R25, UR6 ;  /* 0x0000000619197c20 */ /* 0x000fc80008410000 */
[----:B------:R-:W-:-:S04]  /*1830*/  FMUL.FTZ R25, R62, R25 ;  /* 0x000000193e197220 */ /* 0x000fc80000410000 */
[----:B------:R-:W-:-:S07]  /*1840*/  @P3 FADD.FTZ R25, R5, R25 ;  /* 0x0000001905193221 */ /* 0x000fce0000010000 */
.L_x_18645:
[----:B------:R-:W-:Y:S05]  /*1850*/  BSYNC B1 ;  /* 0x0000000000017941 */ /* 0x000fea0003800000 */
.L_x_18644:
[----:B------:R-:W-:Y:S04]  /*1860*/  BSSY B1, `(.L_x_18646) ;  /* 0x0000006000017945 */ /* 0x000fe80003800000 */
[----:B------:R-:W-:Y:S05]  /*1870*/  @!P4 BRA `(.L_x_18647) ;  /* 0x000000000010c947 */ /* 0x000fea0003800000 */
[----:B-----5:R-:W-:-:S05]  /*1880*/  HADD2.F32 R26, -RZ, R21.H0_H0 ;  /* 0x20000015ff1a7230 */ /* 0x020fca0000004100 */
[----:B------:R-:W-:-:S04]  /*1890*/  FMUL.FTZ R26, R26, UR6 ;  /* 0x000000061a1a7c20 */ /* 0x000fc80008410000 */
[----:B------:R-:W-:-:S04]  /*18a0*/  FMUL.FTZ R26, R63, R26 ;  /* 0x0000001a3f1a7220 */ /* 0x000fc80000410000 */
[----:B------:R-:W-:-:S07]  /*18b0*/  @P3 FADD.FTZ R26, R6, R26 ;  /* 0x0000001a061a3221 */ /* 0x000fce0000010000 */
.L_x_18647:
[----:B------:R-:W-:Y:S05]  /*18c0*/  BSYNC B1 ;  /* 0x0000000000017941 */ /* 0x000fea0003800000 */
.L_x_18646:
[----:B------:R-:W-:Y:S04]  /*18d0*/  BSSY B1, `(.L_x_18648) ;  /* 0x0000006000017945 */ /* 0x000fe80003800000 */
[----:B------:R-:W-:Y:S05]  /*18e0*/  @!P4 BRA `(.L_x_18649) ;  /* 0x000000000010c947 */ /* 0x000fea0003800000 */
[----:B-----5:R-:W-:-:S05]  /*18f0*/  HADD2.F32 R27, -RZ, R21.H1_H1 ;  /* 0x30000015ff1b7230 */ /* 0x020fca0000004100 */
[----:B------:R-:W-:-:S04]  /*1900*/  FMUL.FTZ R27, R27, UR6 ;  /* 0x000000061b1b7c20 */ /* 0x000fc80008410000 */
[----:B------:R-:W-:-:S04]  /*1910*/  FMUL.FTZ R27, R64, R27 ;  /* 0x0000001b401b7220 */ /* 0x000fc80000410000 */
[----:B------:R-:W-:-:S07]  /*1920*/  @P3 FADD.FTZ R27, R7, R27 ;  /* 0x0000001b071b3221 */ /* 0x000fce0000010000 */
.L_x_18649:
[----:B------:R-:W-:Y:S05]  /*1930*/  BSYNC B1 ;  /* 0x0000000000017941 */ /* 0x000fea0003800000 */
.L_x_18648:
[----:B------:R-:W-:Y:S04]  /*1940*/  BSSY B1, `(.L_x_18650) ;  /* 0x0000006000017945 */ /* 0x000fe80003800000 */
[----:B------:R-:W-:Y:S05]  /*1950*/  @!P4 BRA `(.L_x_18651) ;  /* 0x000000000010c947 */ /* 0x000fea0003800000 */
[----:B-----5:R-:W-:-:S05]  /*1960*/  HADD2.F32 R28, -RZ, R22.H0_H0 ;  /* 0x20000016ff1c7230 */ /* 0x020fca0000004100 */
[----:B------:R-:W-:-:S04]  /*1970*/  FMUL.FTZ R28, R28, UR6 ;  /* 0x000000061c1c7c20 */ /* 0x000fc80008410000 */
[----:B------:R-:W-:-:S04]  /*1980*/  FMUL.FTZ R28, R65, R28 ;  /* 0x0000001c411c7220 */ /* 0x000fc80000410000 */
[----:B------:R-:W-:-:S07]  /*1990*/  @P3 FADD.FTZ R28, R12, R28 ;  /* 0x0000001c0c1c3221 */ /* 0x000fce0000010000 */
.L_x_18651:
[----:B------:R-:W-:Y:S05]  /*19a0*/  BSYNC B1 ;  /* 0x0000000000017941 */ /* 0x000fea0003800000 */
.L_x_18650:
[----:B------:R-:W-:Y:S04]  /*19b0*/  BSSY B1, `(.L_x_18652) ;  /* 0x0000006000017945 */ /* 0x000fe80003800000 */
[----:B------:R-:W-:Y:S05]  /*19c0*/  @!P4 BRA `(.L_x_18653) ;  /* 0x000000000010c947 */ /* 0x000fea0003800000 */
[----:B-----5:R-:W-:-:S05]  /*19d0*/  HADD2.F32 R29, -RZ, R22.H1_H1 ;  /* 0x30000016ff1d7230 */ /* 0x020fca0000004100 */
[----:B------:R-:W-:-:S04]  /*19e0*/  FMUL.FTZ R29, R29, UR6 ;  /* 0x000000061d1d7c20 */ /* 0x000fc80008410000 */
[----:B------:R-:W-:-:S04]  /*19f0*/  FMUL.FTZ R29, R66, R29 ;  /* 0x0000001d421d7220 */ /* 0x000fc80000410000 */
[----:B------:R-:W-:-:S07]  /*1a00*/  @P3 FADD.FTZ R29, R13, R29 ;  /* 0x0000001d0d1d3221 */ /* 0x000fce0000010000 */
.L_x_18653:
[----:B------:R-:W-:Y:S05]  /*1a10*/  BSYNC B1 ;  /* 0x0000000000017941 */ /* 0x000fea0003800000 */
.L_x_18652:
[----:B------:R-:W-:Y:S04]  /*1a20*/  BSSY B1, `(.L_x_18654) ;  /* 0x0000006000017945 */ /* 0x000fe80003800000 */
[----:B------:R-:W-:Y:S05]  /*1a30*/  @!P4 BRA `(.L_x_18655) ;  /* 0x000000000010c947 */ /* 0x000fea0003800000 */
[----:B-----5:R-:W-:-:S05]  /*1a40*/  HADD2.F32 R30, -RZ, R23.H0_H0 ;  /* 0x20000017ff1e7230 */ /* 0x020fca0000004100 */
[----:B------:R-:W-:-:S04]  /*1a50*/  FMUL.FTZ R30, R30, UR6 ;  /* 0x000000061e1e7c20 */ /* 0x000fc80008410000 */
[----:B------:R-:W-:-:S04]  /*1a60*/  FMUL.FTZ R30, R67, R30 ;  /* 0x0000001e431e7220 */ /* 0x000fc80000410000 */
[----:B------:R-:W-:-:S07]  /*1a70*/  @P3 FADD.FTZ R30, R14, R30 ;  /* 0x0000001e0e1e3221 */ /* 0x000fce0000010000 */
.L_x_18655:
[----:B------:R-:W-:Y:S05]  /*1a80*/  BSYNC B1 ;  /* 0x0000000000017941 */ /* 0x000fea0003800000 */
.L_x_18654:
[----:B------:R-:W-:Y:S04]  /*1a90*/  BSSY B1, `(.L_x_18656) ;  /* 0x0000006000017945 */ /* 0x000fe80003800000 */
[----:B------:R-:W-:Y:S05]  /*1aa0*/  @!P4 BRA `(.L_x_18657) ;  /* 0x000000000010c947 */ /* 0x000fea0003800000 */
[----:B-----5:R-:W-:-:S05]  /*1ab0*/  HADD2.F32 R31, -RZ, R23.H1_H1 ;  /* 0x30000017ff1f7230 */ /* 0x020fca0000004100 */
[----:B------:R-:W-:-:S04]  /*1ac0*/  FMUL.FTZ R31, R31, UR6 ;  /* 0x000000061f1f7c20 */ /* 0x000fc80008410000 */
[----:B------:R-:W-:-:S04]  /*1ad0*/  FMUL.FTZ R31, R68, R31 ;  /* 0x0000001f441f7220 */ /* 0x000fc80000410000 */
[----:B------:R-:W-:-:S07]  /*1ae0*/  @P3 FADD.FTZ R31, R15, R31 ;  /* 0x0000001f0f1f3221 */ /* 0x000fce0000010000 */
.L_x_18657:
[----:B------:R-:W-:Y:S05]  /*1af0*/  BSYNC B1 ;  /* 0x0000000000017941 */ /* 0x000fea0003800000 */
.L_x_18656:
[----:B------:R1:W-:Y:S01]  /*1b00*/  STG.E.128 desc[UR4][R48.64], R24 ;  /* 0x0000001830007986 */ /* 0x0003e2000c101d04 */
[----:B------:R-:W-:Y:S02]  /*1b10*/  IADD3 R159, R159, 0x100, RZ ;  /* 0x000001009f9f7810 */ /* 0x000fe40007ffe0ff */
[----:B------:R-:W-:Y:S01]  /*1b20*/  IADD3 R125, R125, 0x100, RZ ;  /* 0x000001007d7d7810 */ /* 0x000fe20007ffe0ff */
[----:B------:R1:W-:Y:S06]  /*1b30*/  STG.E.128 desc[UR4][R48.64+0x10], R28 ;  /* 0x0000101c30007986 */ /* 0x0003ec000c101d04 */
.L_x_18641:
[----:B------:R-:W-:Y:S05]  /*1b40*/  BSYNC B0 ;  /* 0x0000000000007941 */ /* 0x000fea0003800000 */
.L_x_18640:
        /* <DEDUP_REMOVED lines=46> */
.L_x_18661:
[----:B------:R-:W-:Y:S05]  /*1e30*/  BSYNC B1 ;  /* 0x0000000000017941 */ /* 0x000fea0003800000 */
.L_x_18660:
[----:B------:R-:W-:Y:S04]  /*1e40*/  BSSY B1, `(.L_x_18662) ;  /* 0x0000006000017945 */ /* 0x000fe80003800000 */
[----:B------:R-:W-:Y:S05]  /*1e50*/  @!P4 BRA `(.L_x_18663) ;  /* 0x000000000010c947 */ /* 0x000fea0003800000 */
[----:B-----5:R-:W-:-:S05]  /*1e60*/  HADD2.F32 R33, -RZ, R20.H1_H1 ;  /* 0x30000014ff217230 */ /* 0x020fca0000004100 */
[----:B------:R-:W-:-:S04]  /*1e70*/  FMUL.FTZ R33, R33, UR6 ;  /* 0x0000000621217c20 */ /* 0x000fc80008410000 */
[----:B------:R-:W-:-:S04]  /*1e80*/  FMUL.FTZ R33, R70, R33 ;  /* 0x0000002146217220 */ /* 0x000fc80000410000 */
[----:B------:R-:W-:-:S07]  /*1e90*/  @P3 FADD.FTZ R33, R5, R33 ;  /* 0x0000002105213221 */ /* 0x000fce0000010000 */
.L_x_18663:
[----:B------:R-:W-:Y:S05]  /*1ea0*/  BSYNC B1 ;  /* 0x0000000000017941 */ /* 0x000fea0003800000 */
.L_x_18662:
[----:B------:R-:W-:Y:S04]  /*1eb0*/  BSSY B1, `(.L_x_18664) ;  /* 0x0000006000017945 */ /* 0x000fe80003800000 */
[----:B------:R-:W-:Y:S05]  /*1ec0*/  @!P4 BRA `(.L_x_18665) ;  /* 0x000000000010c947 */ /* 0x000fea0003800000 */
[----:B-----5:R-:W-:-:S05]  /*1ed0*/  HADD2.F32 R34, -RZ, R21.H0_H0 ;  /* 0x20000015ff227230 */ /* 0x020fca0000004100 */
[----:B------:R-:W-:-:S04]  /*1ee0*/  FMUL.FTZ R34, R34, UR6 ;  /* 0x0000000622227c20 */ /* 0x000fc80008410000 */
[----:B------:R-:W-:-:S04]  /*1ef0*/  FMUL.FTZ R34, R71, R34 ;  /* 0x0000002247227220 */ /* 0x000fc80000410000 */
[----:B------:R-:W-:-:S07]  /*1f00*/  @P3 FADD.FTZ R34, R6, R34 ;  /* 0x0000002206223221 */ /* 0x000fce0000010000 */
.L_x_18665:
[----:B------:R-:W-:Y:S05]  /*1f10*/  BSYNC B1 ;  /* 0x0000000000017941 */ /* 0x000fea0003800000 */
.L_x_18664:
[----:B------:R-:W-:Y:S04]  /*1f20*/  BSSY B1, `(.L_x_18666) ;  /* 0x0000006000017945 */ /* 0x000fe80003800000 */
[----:B------:R-:W-:Y:S05]  /*1f30*/  @!P4 BRA `(.L_x_18667) ;  /* 0x000000000010c947 */ /* 0x000fea0003800000 */
[----:B-----5:R-:W-:-:S05]  /*1f40*/  HADD2.F32 R35, -RZ, R21.H1_H1 ;  /* 0x30000015ff237230 */ /* 0x020fca0000004100 */
[----:B------:R-:W-:-:S04]  /*1f50*/  FMUL.FTZ R35, R35, UR6 ;  /* 0x0000000623237c20 */ /* 0x000fc80008410000 */
[----:B------:R-:W-:-:S04]  /*1f60*/  FMUL.FTZ R35, R72, R35 ;  /* 0x0000002348237220 */ /* 0x000fc80000410000 */
[----:B------:R-:W-:-:S07]  /*1f70*/  @P3 FADD.FTZ R35, R7, R35 ;  /* 0x0000002307233221 */ /* 0x000fce0000010000 */
.L_x_18667:
[----:B------:R-:W-:Y:S05]  /*1f80*/  BSYNC B1 ;  /* 0x0000000000017941 */ /* 0x000fea0003800000 */
.L_x_18666:
[----:B------:R-:W-:Y:S04]  /*1f90*/  BSSY B1, `(.L_x_18668) ;  /* 0x0000006000017945 */ /* 0x000fe80003800000 */
[----:B------:R-:W-:Y:S05]  /*1fa0*/  @!P4 BRA `(.L_x_18669) ;  /* 0x000000000010c947 */ /* 0x000fea0003800000 */
[----:B-----5:R-:W-:-:S05]  /*1fb0*/  HADD2.F32 R36, -RZ, R22.H0_H0 ;  /* 0x20000016ff247230 */ /* 0x020fca0000004100 */
[----:B------:R-:W-:-:S04]  /*1fc0*/  FMUL.FTZ R36, R36, UR6 ;  /* 0x0000000624247c20 */ /* 0x000fc80008410000 */
[----:B------:R-:W-:-:S04]  /*1fd0*/  FMUL.FTZ R36, R73, R36 ;  /* 0x0000002449247220 */ /* 0x000fc80000410000 */
[----:B------:R-:W-:-:S07]  /*1fe0*/  @P3 FADD.FTZ R36, R12, R36 ;  /* 0x000000240c243221 */ /* 0x000fce0000010000 */
.L_x_18669:
[----:B------:R-:W-:Y:S05]  /*1ff0*/  BSYNC B1 ;  /* 0x0000000000017941 */ /* 0x000fea0003800000 */
.L_x_18668:
[----:B------:R-:W-:Y:S04]  /*2000*/  BSSY B1, `(.L_x_18670) ;  /* 0x0000006000017945 */ /* 0x000fe80003800000 */
[----:B------:R-:W-:Y:S05]  /*2010*/  @!P4 BRA `(.L_x_18671) ;  /* 0x000000000010c947 */ /* 0x000fea0003800000 */
[----:B-----5:R-:W-:-:S05]  /*2020*/  HADD2.F32 R37, -RZ, R22.H1_H1 ;  /* 0x30000016ff257230 */ /* 0x020fca0000004100 */
[----:B------:R-:W-:-:S04]  /*2030*/  FMUL.FTZ R37, R37, UR6 ;  /* 0x0000000625257c20 */ /* 0x000fc80008410000 */
[----:B------:R-:W-:-:S04]  /*2040*/  FMUL.FTZ R37, R74, R37 ;  /* 0x000000254a257220 */ /* 0x000fc80000410000 */
[----:B------:R-:W-:-:S07]  /*2050*/  @P3 FADD.FTZ R37, R13, R37 ;  /* 0x000000250d253221 */ /* 0x000fce0000010000 */
.L_x_18671:
[----:B------:R-:W-:Y:S05]  /*2060*/  BSYNC B1 ;  /* 0x0000000000017941 */ /* 0x000fea0003800000 */
.L_x_18670:
[----:B------:R-:W-:Y:S04]  /*2070*/  BSSY B1, `(.L_x_18672) ;  /* 0x0000006000017945 */ /* 0x000fe80003800000 */
[----:B------:R-:W-:Y:S05]  /*2080*/  @!P4 BRA `(.L_x_18673) ;  /* 0x000000000010c947 */ /* 0x000fea0003800000 */
[----:B-----5:R-:W-:-:S05]  /*2090*/  HADD2.F32 R38, -RZ, R23.H0_H0 ;  /* 0x20000017ff267230 */ /* 0x020fca0000004100 */
[----:B------:R-:W-:-:S04]  /*20a0*/  FMUL.FTZ R38, R38, UR6 ;  /* 0x0000000626267c20 */ /* 0x000fc80008410000 */
[----:B------:R-:W-:-:S04]  /*20b0*/  FMUL.FTZ R38, R75, R38 ;  /* 0x000000264b267220 */ /* 0x000fc80000410000 */
[----:B------:R-:W-:-:S07]  /*20c0*/  @P3 FADD.FTZ R38, R14, R38 ;  /* 0x000000260e263221 */ /* 0x000fce0000010000 */
.L_x_18673:
[----:B------:R-:W-:Y:S05]  /*20d0*/  BSYNC B1 ;  /* 0x0000000000017941 */ /* 0x000fea0003800000 */
.L_x_18672:
[----:B------:R-:W-:Y:S04]  /*20e0*/  BSSY B1, `(.L_x_18674) ;  /* 0x0000006000017945 */ /* 0x000fe80003800000 */
[----:B------:R-:W-:Y:S05]  /*20f0*/  @!P4 BRA `(.L_x_18675) ;  /* 0x000000000010c947 */ /* 0x000fea0003800000 */
[----:B-----5:R-:W-:-:S05]  /*2100*/  HADD2.F32 R39, -RZ, R23.H1_H1 ;  /* 0x30000017ff277230 */ /* 0x020fca0000004100 */
[----:B------:R-:W-:-:S04]  /*2110*/  FMUL.FTZ R39, R39, UR6 ;  /* 0x0000000627277c20 */ /* 0x000fc80008410000 */
[----:B------:R-:W-:-:S04]  /*2120*/  FMUL.FTZ R39, R76, R39 ;  /* 0x000000274c277220 */ /* 0x000fc80000410000 */
[----:B------:R-:W-:-:S07]  /*2130*/  @P3 FADD.FTZ R39, R15, R39 ;  /* 0x000000270f273221 */ /* 0x000fce0000010000 */
.L_x_18675:
[----:B------:R-:W-:Y:S05]  /*2140*/  BSYNC B1 ;  /* 0x0000000000017941 */ /* 0x000fea0003800000 */
.L_x_18674:
[----:B------:R2:W-:Y:S01]  /*2150*/  STG.E.128 desc[UR4][R48.64], R32 ;  /* 0x0000002030007986 */ /* 0x0005e2000c101d04 */
[----:B------:R-:W-:Y:S02]  /*2160*/  IADD3 R159, R159, 0x100, RZ ;  /* 0x000001009f9f7810 */ /* 0x000fe40007ffe0ff */
[----:B------:R-:W-:Y:S01]  /*2170*/  IADD3 R125, R125, 0x100, RZ ;  /* 0x000001007d7d7810 */ /* 0x000fe20007ffe0ff */
[----:B------:R2:W-:Y:S06]  /*2180*/  STG.E.128 desc[UR4][R48.64+0x10], R36 ;  /* 0x0000102430007986 */ /* 0x0005ec000c101d04 */
.L_x_18659:
[----:B------:R-:W-:Y:S05]  /*2190*/  BSYNC B0 ;  /* 0x0000000000007941 */ /* 0x000fea0003800000 */
.L_x_18658:
        /* <DEDUP_REMOVED lines=41> */
[----:B-----5:R-:W-:-:S05]  /*2430*/  HADD2.F32 R40, -RZ, R20.H0_H0 ;  /* 0x20000014ff287230 */ /* 0x020fca0000004100 */
[----:B------:R-:W-:-:S04]  /*2440*/  FMUL.FTZ R40, R40, UR6 ;  /* 0x0000000628287c20 */ /* 0x000fc80008410000 */
[----:B------:R-:W-:-:S04]  /*2450*/  FMUL.FTZ R40, R77, R40 ;  /* 0x000000284d287220 */ /* 0x000fc80000410000 */
[----:B------:R-:W-:-:S07]  /*2460*/  @P3 FADD.FTZ R40, R4, R40 ;  /* 0x0000002804283221 */ /* 0x000fce0000010000 */
.L_x_18679:
[----:B------:R-:W-:Y:S05]  /*2470*/  BSYNC B1 ;  /* 0x0000000000017941 */ /* 0x000fea0003800000 */
.L_x_18678:
[----:B------:R-:W-:Y:S04]  /*2480*/  BSSY B1, `(.L_x_18680) ;  /* 0x0000006000017945 */ /* 0x000fe80003800000 */
[----:B------:R-:W-:Y:S05]  /*2490*/  @!P4 BRA `(.L_x_18681) ;  /* 0x000000000010c947 */ /* 0x000fea0003800000 */
[----:B-----5:R-:W-:-:S05]  /*24a0*/  HADD2.F32 R41, -RZ, R20.H1_H1 ;  /* 0x30000014ff297230 */ /* 0x020fca0000004100 */
[----:B------:R-:W-:-:S04]  /*24b0*/  FMUL.FTZ R41, R41, UR6 ;  /* 0x0000000629297c20 */ /* 0x000fc80008410000 */
[----:B------:R-:W-:-:S04]  /*24c0*/  FMUL.FTZ R41, R78, R41 ;  /* 0x000000294e297220 */ /* 0x000fc80000410000 */
[----:B------:R-:W-:-:S07]  /*24d0*/  @P3 FADD.FTZ R41, R5, R41 ;  /* 0x0000002905293221 */ /* 0x000fce0000010000 */
.L_x_18681:
[----:B------:R-:W-:Y:S05]  /*24e0*/  BSYNC B1 ;  /* 0x0000000000017941 */ /* 0x000fea0003800000 */
.L_x_18680:
[----:B------:R-:W-:Y:S04]  /*24f0*/  BSSY B1, `(.L_x_18682) ;  /* 0x0000006000017945 */ /* 0x000fe80003800000 */
[----:B------:R-:W-:Y:S05]  /*2500*/  @!P4 BRA `(.L_x_18683) ;  /* 0x000000000010c947 */ /* 0x000fea0003800000 */
[----:B-----5:R-:W-:-:S05]  /*2510*/  HADD2.F32 R42, -RZ, R21.H0_H0 ;  /* 0x20000015ff2a7230 */ /* 0x020fca0000004100 */
[----:B------:R-:W-:-:S04]  /*2520*/  FMUL.FTZ R42, R42, UR6 ;  /* 0x000000062a2a7c20 */ /* 0x000fc80008410000 */
[----:B------:R-:W-:-:S04]  /*2530*/  FMUL.FTZ R42, R79, R42 ;  /* 0x0000002a4f2a7220 */ /* 0x000fc80000410000 */
[----:B------:R-:W-:-:S07]  /*2540*/  @P3 FADD.FTZ R42, R6, R42 ;  /* 0x0000002a062a3221 */ /* 0x000fce0000010000 */
.L_x_18683:
[----:B------:R-:W-:Y:S05]  /*2550*/  BSYNC B1 ;  /* 0x0000000000017941 */ /* 0x000fea0003800000 */
.L_x_18682:
[----:B------:R-:W-:Y:S04]  /*2560*/  BSSY B1, `(.L_x_18684) ;  /* 0x0000006000017945 */ /* 0x000fe80003800000 */
[----:B------:R-:W-:Y:S05]  /*2570*/  @!P4 BRA `(.L_x_18685) ;  /* 0x000000000010c947 */ /* 0x000fea0003800000 */
[----:B-----5:R-:W-:-:S05]  /*2580*/  HADD2.F32 R43, -RZ, R21.H1_H1 ;  /* 0x30000015ff2b7230 */ /* 0x020fca0000004100 */
[----:B------:R-:W-:-:S04]  /*2590*/  FMUL.FTZ R43, R43, UR6 ;  /* 0x000000062b2b7c20 */ /* 0x000fc80008410000 */
[----:B------:R-:W-:-:S04]  /*25a0*/  FMUL.FTZ R43, R80, R43 ;  /* 0x0000002b502b7220 */ /* 0x000fc80000410000 */
[----:B------:R-:W-:-:S07]  /*25b0*/  @P3 FADD.FTZ R43, R7, R43 ;  /* 0x0000002b072b3221 */ /* 0x000fce0000010000 */
.L_x_18685:
[----:B------:R-:W-:Y:S05]  /*25c0*/  BSYNC B1 ;  /* 0x0000000000017941 */ /* 0x000fea0003800000 */
.L_x_18684:
[----:B------:R-:W-:Y:S04]  /*25d0*/  BSSY B1, `(.L_x_18686) ;  /* 0x0000006000017945 */ /* 0x000fe80003800000 */
[----:B------:R-:W-:Y:S05]  /*25e0*/  @!P4 BRA `(.L_x_18687) ;  /* 0x000000000010c947 */ /* 0x000fea0003800000 */
[----:B-----5:R-:W-:-:S05]  /*25f0*/  HADD2.F32 R44, -RZ, R22.H0_H0 ;  /* 0x20000016ff2c7230 */ /* 0x020fca0000004100 */
[----:B------:R-:W-:-:S04]  /*2600*/  FMUL.FTZ R44, R44, UR6 ;  /* 0x000000062c2c7c20 */ /* 0x000fc80008410000 */
[----:B------:R-:W-:-:S04]  /*2610*/  FMUL.FTZ R44, R81, R44 ;  /* 0x0000002c512c7220 */ /* 0x000fc80000410000 */
[----:B------:R-:W-:-:S07]  /*2620*/  @P3 FADD.FTZ R44, R12, R44 ;  /* 0x0000002c0c2c3221 */ /* 0x000fce0000010000 */
.L_x_18687:
[----:B------:R-:W-:Y:S05]  /*2630*/  BSYNC B1 ;  /* 0x0000000000017941 */ /* 0x000fea0003800000 */
.L_x_18686:
[----:B------:R-:W-:Y:S04]  /*2640*/  BSSY B1, `(.L_x_18688) ;  /* 0x0000006000017945 */ /* 0x000fe80003800000 */
[----:B------:R-:W-:Y:S05]  /*2650*/  @!P4 BRA `(.L_x_18689) ;  /* 0x000000000010c947 */ /* 0x000fea0003800000 */
[----:B-----5:R-:W-:-:S05]  /*2660*/  HADD2.F32 R45, -RZ, R22.H1_H1 ;  /* 0x30000016ff2d7230 */ /* 0x020fca0000004100 */
[----:B------:R-:W-:-:S04]  /*2670*/  FMUL.FTZ R45, R45, UR6 ;  /* 0x000000062d2d7c20 */ /* 0x000fc80008410000 */
[----:B------:R-:W-:-:S04]  /*2680*/  FMUL.FTZ R45, R82, R45 ;  /* 0x0000002d522d7220 */ /* 0x000fc80000410000 */
[----:B------:R-:W-:-:S07]  /*2690*/  @P3 FADD.FTZ R45, R13, R45 ;  /* 0x0000002d0d2d3221 */ /* 0x000fce0000010000 */
.L_x_18689:
[----:B------:R-:W-:Y:S05]  /*26a0*/  BSYNC B1 ;  /* 0x0000000000017941 */ /* 0x000fea0003800000 */
.L_x_18688:
[----:B------:R-:W-:Y:S04]  /*26b0*/  BSSY B1, `(.L_x_18690) ;  /* 0x0000006000017945 */ /* 0x000fe80003800000 */
[----:B------:R-:W-:Y:S05]  /*26c0*/  @!P4 BRA `(.L_x_18691) ;  /* 0x000000000010c947 */ /* 0x000fea0003800000 */
[----:B-----5:R-:W-:-:S05]  /*26d0*/  HADD2.F32 R46, -RZ, R23.H0_H0 ;  /* 0x20000017ff2e7230 */ /* 0x020fca0000004100 */
[----:B------:R-:W-:-:S04]  /*26e0*/  FMUL.FTZ R46, R46, UR6 ;  /* 0x000000062e2e7c20 */ /* 0x000fc80008410000 */
[----:B------:R-:W-:-:S04]  /*26f0*/  FMUL.FTZ R46, R83, R46 ;  /* 0x0000002e532e7220 */ /* 0x000fc80000410000 */
[----:B------:R-:W-:-:S07]  /*2700*/  @P3 FADD.FTZ R46, R14, R46 ;  /* 0x0000002e0e2e3221 */ /* 0x000fce0000010000 */
.L_x_18691:
[----:B------:R-:W-:Y:S05]  /*2710*/  BSYNC B1 ;  /* 0x0000000000017941 */ /* 0x000fea0003800000 */
.L_x_18690:
[----:B------:R-:W-:Y:S04]  /*2720*/  BSSY B1, `(.L_x_18692) ;  /* 0x0000006000017945 */ /* 0x000fe80003800000 */
[----:B------:R-:W-:Y:S05]  /*2730*/  @!P4 BRA `(.L_x_18693) ;  /* 0x000000000010c947 */ /* 0x000fea0003800000 */
[----:B-----5:R-:W-:-:S05]  /*2740*/  HADD2.F32 R47, -RZ, R23.H1_H1 ;  /* 0x30000017ff2f7230 */ /* 0x020fca0000004100 */
[----:B------:R-:W-:-:S04]  /*2750*/  FMUL.FTZ R47, R47, UR6 ;  /* 0x000000062f2f7c20 */ /* 0x000fc80008410000 */
[----:B------:R-:W-:-:S04]  /*2760*/  FMUL.FTZ R47, R84, R47 ;  /* 0x0000002f542f7220 */ /* 0x000fc80000410000 */
[----:B------:R-:W-:-:S07]  /*2770*/  @P3 FADD.FTZ R47, R15, R47 ;  /* 0x0000002f0f2f3221 */ /* 0x000fce0000010000 */
.L_x_18693:
[----:B------:R-:W-:Y:S05]  /*2780*/  BSYNC B1 ;  /* 0x0000000000017941 */ /* 0x000fea0003800000 */
.L_x_18692:
[----:B------:R3:W-:Y:S04]  /*2790*/  STG.E.128 desc[UR4][R48.64], R40 ;  /* 0x0000002830007986 */ /* 0x0007e8000c101d04 */
[----:B------:R3:W-:Y:S02]  /*27a0*/  STG.E.128 desc[UR4][R48.64+0x10], R44 ;  /* 0x0000102c30007986 */ /* 0x0007e4000c101d04 */
.L_x_18677:
[----:B------:R-:W-:Y:S05]  /*27b0*/  BSYNC B0 ;  /* 0x0000000000007941 */ /* 0x000fea0003800000 */
.L_x_18676:
        /* <DEDUP_REMOVED lines=129> */
.L_x_18714:
        /* <DEDUP_REMOVED lines=19> */
[----:B------:R-:W-:-:S03]  /*3100*/  HFMA2.MMA R0, -RZ, RZ, 0, 0 ;  /* 0x00000000ff007435 */ /* 0x000fc600000001ff */
[----:B------:R-:W-:Y:S02]  /*3110*/  @!P2 LEA R159, R50, R49, 0x3 ;  /* 0x00000031329fa211 */ /* 0x000fe400078e18ff */
[----:B------:R-:W-:Y:S02]  /*3120*/  CS2R R48, SRZ ;  /* 0x0000000000307805 */ /* 0x000fe4000001ff00 */
[----:B------:R-:W-:-:S04]  /*3130*/  @!P2 MOV R0, R154 ;  /* 0x0000009a0000a202 */ /* 0x000fc80000000f00 */
        /* <DEDUP_REMOVED lines=110> */
.L_x_18698:
[----:B------:R-:W-:Y:S05]  /*3820*/  BSYNC B1 ;  /* 0x0000000000017941 */ /* 0x000fea0003800000 */
.L_x_18697:
        /* <DEDUP_REMOVED lines=35> */
.L_x_18700:
[----:B------:R-:W-:Y:S05]  /*3a60*/  BSYNC B1 ;  /* 0x0000000000017941 */ /* 0x000fea0003800000 */
.L_x_18699:
        /* <DEDUP_REMOVED lines=35> */
.L_x_18702:
[----:B------:R-:W-:Y:S05]  /*3ca0*/  BSYNC B1 ;  /* 0x0000000000017941 */ /* 0x000fea0003800000 */
.L_x_18701:
        /* <DEDUP_REMOVED lines=32> */
.L_x_18696:
[----:B------:R-:W-:Y:S05]  /*3eb0*/  BSYNC B0 ;  /* 0x0000000000007941 */ /* 0x000fea0003800000 */
.L_x_18695:
[----:B------:R-:W-:Y:S02]  /*3ec0*/  IADD3 R155, R155, UR8, RZ ;  /* 0x000000089b9b7c10 */ /* 0x000fe4000fffe0ff */
[----:B------:R-:W-:Y:S02]  /*3ed0*/  SEL R0, RZ, 0x1, P5 ;  /* 0x00000001ff007807 */ /* 0x000fe40002800000 */
[----:B------:R-:W-:-:S13]  /*3ee0*/  ISETP.GE.AND P2, PT, R155, UR9, PT ;  /* 0x000000099b007c0c */ /* 0x000fda000bf46270 */
[----:B------:R-:W-:Y:S05]  /*3ef0*/  @!P2 BRA `(.L_x_18703) ;  /* 0xffffffcc00a4a947 */ /* 0x000fea000383ffff */
[----:B------:R-:W-:Y:S05]  /*3f00*/  EXIT ;  /* 0x000000000000794d */ /* 0x000fea0003800000 */
.L_x_18694:
[----:B------:R-:W-:Y:S01]  /*3f10*/  HFMA2.MMA R165, -RZ, RZ, 0, 5.9604644775390625e-08 ;  /* 0x00000001ffa57435 */ /* 0x000fe200000001ff */
[----:B------:R-:W-:Y:S02]  /*3f20*/  MOV R166, R49 ;  /* 0x0000003100a67202 */ /* 0x000fe40000000f00 */
[----:B------:R-:W-:Y:S02]  /*3f30*/  MOV R168, 0x1f ;  /* 0x0000001f00a87802 */ /* 0x000fe40000000f00 */
[----:B------:R-:W-:-:S07]  /*3f40*/  MOV R163, 0xffffffff ;  /* 0xffffffff00a37802 */ /* 0x000fce0000000f00 */
[----:B-----5:R-:W-:Y:S05]  /*3f50*/  WARPSYNC.COLLECTIVE R163, `(.L_x_18704) ;  /* 0x00000000a3087348 */ /* 0x020fea0003c00000 */
[----:B------:R0:W1:Y:S02]  /*3f60*/  SHFL.BFLY P6, R164, R166, R165, R168 ;  /* 0x0c0000a5a6a47389 */ /* 0x00006400000c00a8 */
[----:B01---5:R-:W-:Y:S01]  /*3f70*/  ENDCOLLECTIVE ;  /* 0x000000000000791b */ /* 0x023fe20003800000 */
.L_x_18704:
[----:B------:R-:W-:Y:S01]  /*3f80*/  HFMA2.MMA R165, -RZ, RZ, 0, 1.1920928955078125e-07 ;  /* 0x00000002ffa57435 */ /* 0x000fe200000001ff */
[----:B------:R-:W-:-:S05]  /*3f90*/  MOV R0, R164 ;  /* 0x000000a400007202 */ /* 0x000fca0000000f00 */
[----:B------:R-:W-:-:S05]  /*3fa0*/  FADD.FTZ R124, R49, R0 ;  /* 0x00000000317c7221 */ /* 0x000fca0000010000 */
[----:B------:R-:W-:-:S07]  /*3fb0*/  MOV R166, R124 ;  /* 0x0000007c00a67202 */ /* 0x000fce0000000f00 */
[----:B------:R-:W-:Y:S05]  /*3fc0*/  WARPSYNC.COLLECTIVE R163, `(.L_x_18705) ;  /* 0x00000000a3087348 */ /* 0x000fea0003c00000 */
[----:B------:R0:W1:Y:S02]  /*3fd0*/  SHFL.BFLY P6, R164, R166, R165, R168 ;  /* 0x0c0000a5a6a47389 */ /* 0x00006400000c00a8 */
[----:B01----:R-:W-:Y:S01]  /*3fe0*/  ENDCOLLECTIVE ;  /* 0x000000000000791b */ /* 0x003fe20003800000 */
.L_x_18705:
[----:B------:R-:W-:Y:S01]  /*3ff0*/  HFMA2.MMA R165, -RZ, RZ, 0, 2.384185791015625e-07 ;  /* 0x00000004ffa57435 */ /* 0x000fe200000001ff */
[----:B------:R-:W-:-:S05]  /*4000*/  MOV R125, R164 ;  /* 0x000000a4007d7202 */ /* 0x000fca0000000f00 */
[----:B------:R-:W-:-:S05]  /*4010*/  FADD.FTZ R125, R124, R125 ;  /* 0x0000007d7c7d7221 */ /* 0x000fca0000010000 */
[----:B------:R-:W-:-:S07]  /*4020*/  MOV R166, R125 ;  /* 0x0000007d00a67202 */ /* 0x000fce0000000f00 */
[----:B------:R-:W-:Y:S05]  /*4030*/  WARPSYNC.COLLECTIVE R163, `(.L_x_18706) ;  /* 0x00000000a3087348 */ /* 0x000fea0003c00000 */
[----:B------:R0:W1:Y:S02]  /*4040*/  SHFL.BFLY P6, R164, R166, R165, R168 ;  /* 0x0c0000a5a6a47389 */ /* 0x00006400000c00a8 */
[----:B01----:R-:W-:Y:S01]  /*4050*/  ENDCOLLECTIVE ;  /* 0x000000000000791b */ /* 0x003fe20003800000 */
.L_x_18706:
[----:B------:R-:W-:Y:S01]  /*4060*/  HFMA2.MMA R165, -RZ, RZ, 0, 4.76837158203125e-07 ;  /* 0x00000008ffa57435 */ /* 0x000fe200000001ff */
[----:B------:R-:W-:-:S05]  /*4070*/  MOV R0, R164 ;  /* 0x000000a400007202 */ /* 0x000fca0000000f00 */
[----:B------:R-:W-:-:S05]  /*4080*/  FADD.FTZ R159, R125, R0 ;  /* 0x000000007d9f7221 */ /* 0x000fca0000010000 */
[----:B------:R-:W-:-:S07]  /*4090*/  MOV R166, R159 ;  /* 0x0000009f00a67202 */ /* 0x000fce0000000f00 */
[----:B------:R-:W-:Y:S05]  /*40a0*/  WARPSYNC.COLLECTIVE R163, `(.L_x_18707) ;  /* 0x00000000a3087348 */ /* 0x000fea0003c00000 */
[----:B------:R0:W1:Y:S02]  /*40b0*/  SHFL.BFLY P6, R164, R166, R165, R168 ;  /* 0x0c0000a5a6a47389 */ /* 0x00006400000c00a8 */
[----:B01----:R-:W-:Y:S01]  /*40c0*/  ENDCOLLECTIVE ;  /* 0x000000000000791b */ /* 0x003fe20003800000 */
.L_x_18707:
[----:B------:R-:W-:Y:S01]  /*40d0*/  HFMA2.MMA R165, -RZ, RZ, 0, 9.5367431640625e-07 ;  /* 0x00000010ffa57435 */ /* 0x000fe200000001ff */
[----:B------:R-:W-:-:S05]  /*40e0*/  MOV R0, R164 ;  /* 0x000000a400007202 */ /* 0x000fca0000000f00 */
[----:B------:R-:W-:-:S05]  /*40f0*/  FADD.FTZ R161, R159, R0 ;  /* 0x000000009fa17221 */ /* 0x000fca0000010000 */
[----:B------:R-:W-:-:S07]  /*4100*/  MOV R166, R161 ;  /* 0x000000a100a67202 */ /* 0x000fce0000000f00 */
[----:B------:R-:W-:Y:S05]  /*4110*/  WARPSYNC.COLLECTIVE R163, `(.L_x_18708) ;  /* 0x00000000a3087348 */ /* 0x000fea0003c00000 */
[----:B------:R0:W1:Y:S02]  /*4120*/  SHFL.BFLY P6, R164, R166, R165, R168 ;  /* 0x0c0000a5a6a47389 */ /* 0x00006400000c00a8 */
[----:B01----:R-:W-:Y:S01]  /*4130*/  ENDCOLLECTIVE ;  /* 0x000000000000791b */ /* 0x003fe20003800000 */
.L_x_18708:
        /* <DEDUP_REMOVED lines=73> */
.L_x_18709:
[----:B------:R-:W-:Y:S01]  /*45d0*/  HFMA2.MMA R165, -RZ, RZ, 0, 1.1920928955078125e-07 ;  /* 0x00000002ffa57435 */ /* 0x000fe200000001ff */
[----:B------:R-:W-:-:S05]  /*45e0*/  MOV R49, R164 ;  /* 0x000000a400317202 */ /* 0x000fca0000000f00 */
[----:B------:R-:W-:-:S05]  /*45f0*/  FADD.FTZ R49, R0, R49 ;  /* 0x0000003100317221 */ /* 0x000fca0000010000 */
[----:B------:R-:W-:-:S07]  /*4600*/  MOV R166, R49 ;  /* 0x0000003100a67202 */ /* 0x000fce0000000f00 */
[----:B------:R-:W-:Y:S05]  /*4610*/  WARPSYNC.COLLECTIVE R163, `(.L_x_18710) ;  /* 0x00000000a3087348 */ /* 0x000fea0003c00000 */
[----:B------:R0:W1:Y:S02]  /*4620*/  SHFL.BFLY P6, R164, R166, R165, R168 ;  /* 0x0c0000a5a6a47389 */ /* 0x00006400000c00a8 */
[----:B01----:R-:W-:Y:S01]  /*4630*/  ENDCOLLECTIVE ;  /* 0x000000000000791b */ /* 0x003fe20003800000 */
.L_x_18710:
[----:B------:R-:W-:Y:S01]  /*4640*/  HFMA2.MMA R165, -RZ, RZ, 0, 2.384185791015625e-07 ;  /* 0x00000004ffa57435 */ /* 0x000fe200000001ff */
[----:B------:R-:W-:-:S05]  /*4650*/  MOV R124, R164 ;  /* 0x000000a4007c7202 */ /* 0x000fca0000000f00 */
[----:B------:R-:W-:-:S05]  /*4660*/  FADD.FTZ R124, R49, R124 ;  /* 0x0000007c317c7221 */ /* 0x000fca0000010000 */
[----:B------:R-:W-:-:S07]  /*4670*/  MOV R166, R124 ;  /* 0x0000007c00a67202 */ /* 0x000fce0000000f00 */
[----:B------:R-:W-:Y:S05]  /*4680*/  WARPSYNC.COLLECTIVE R163, `(.L_x_18711) ;  /* 0x00000000a3087348 */ /* 0x000fea0003c00000 */
[----:B------:R0:W1:Y:S02]  /*4690*/  SHFL.BFLY P6, R164, R166, R165, R168 ;  /* 0x0c0000a5a6a47389 */ /* 0x00006400000c00a8 */
[----:B01----:R-:W-:Y:S01]  /*46a0*/  ENDCOLLECTIVE ;  /* 0x000000000000791b */ /* 0x003fe20003800000 */
.L_x_18711:
[----:B------:R-:W-:Y:S01]  /*46b0*/  HFMA2.MMA R165, -RZ, RZ, 0, 4.76837158203125e-07 ;  /* 0x00000008ffa57435 */ /* 0x000fe200000001ff */
[----:B------:R-:W-:-:S05]  /*46c0*/  MOV R125, R164 ;  /* 0x000000a4007d7202 */ /* 0x000fca0000000f00 */
[----:B------:R-:W-:-:S05]  /*46d0*/  FADD.FTZ R125, R124, R125 ;  /* 0x0000007d7c7d7221 */ /* 0x000fca0000010000 */
[----:B------:R-:W-:-:S07]  /*46e0*/  MOV R166, R125 ;  /* 0x0000007d00a67202 */ /* 0x000fce0000000f00 */
[----:B------:R-:W-:Y:S05]  /*46f0*/  WARPSYNC.COLLECTIVE R163, `(.L_x_18712) ;  /* 0x00000000a3087348 */ /* 0x000fea0003c00000 */
[----:B------:R0:W1:Y:S02]  /*4700*/  SHFL.BFLY P6, R164, R166, R165, R168 ;  /* 0x0c0000a5a6a47389 */ /* 0x00006400000c00a8 */
[----:B01----:R-:W-:Y:S01]  /*4710*/  ENDCOLLECTIVE ;  /* 0x000000000000791b */ /* 0x003fe20003800000 */
.L_x_18712:
[----:B------:R-:W-:Y:S01]  /*4720*/  HFMA2.MMA R165, -RZ, RZ, 0, 9.5367431640625e-07 ;  /* 0x00000010ffa57435 */ /* 0x000fe200000001ff */
[----:B------:R-:W-:-:S05]  /*4730*/  MOV R162, R164 ;  /* 0x000000a400a27202 */ /* 0x000fca0000000f00 */
[----:B------:R-:W-:-:S05]  /*4740*/  FADD.FTZ R162, R125, R162 ;  /* 0x000000a27da27221 */ /* 0x000fca0000010000 */
[----:B------:R-:W-:-:S07]  /*4750*/  MOV R166, R162 ;  /* 0x000000a200a67202 */ /* 0x000fce0000000f00 */
[----:B------:R-:W-:Y:S05]  /*4760*/  WARPSYNC.COLLECTIVE R163, `(.L_x_18713) ;  /* 0x00000000a3087348 */ /* 0x000fea0003c00000 */
[----:B------:R0:W1:Y:S02]  /*4770*/  SHFL.BFLY P6, R164, R166, R165, R168 ;  /* 0x0c0000a5a6a47389 */ /* 0x00006400000c00a8 */
[----:B01----:R-:W-:Y:S01]  /*4780*/  ENDCOLLECTIVE ;  /* 0x000000000000791b */ /* 0x003fe20003800000 */
.L_x_18713:
[----:B------:R-:W-:Y:S01]  /*4790*/  MOV R159, R164 ;  /* 0x000000a4009f7202 */ /* 0x000fe20000000f00 */
[----:B------:R-:W-:Y:S06]  /*47a0*/  BRA `(.L_x_18714) ;  /* 0xffffffe800087947 */ /* 0x000fec000383ffff */
.L_x_18715:
        /* <DEDUP_REMOVED lines=13> */
.L_x_30286:


//--------------------- .text._ZN10layer_norm13ln_fwd_kernelINS_13Kernel_traitsI6__halfS2_fS2_fjLj8192ELj1ELj1ELj8ELj16ENS_18Kernel_traits_baseILj8192ES2_S2_fS2_fjLj256EEEEELb0ELb1ELb1ELb1EEEvNS_9FwdParamsE --------------------------
	.section	.text._ZN10layer_norm13ln_fwd_kernelINS_13Kernel_traitsI6__halfS2_fS2_fjLj8192ELj1ELj1ELj8ELj16ENS_18Kernel_traits_baseILj8192ES2_S2_fS2_fjLj256EEEEELb0ELb1ELb1ELb1EEEvNS_9FwdParamsE,"ax",@progbits
	.align	128
        .global         _ZN10layer_norm13ln_fwd_kernelINS_13Kernel_traitsI6__halfS2_fS2_fjLj8192ELj1ELj1ELj8ELj16ENS_18Kernel_traits_baseILj8192ES2_S2_fS2_fjLj256EEEEELb0ELb1ELb1ELb1EEEvNS_9FwdParamsE
        .type           _ZN10layer_norm13ln_fwd_kernelINS_13Kernel_traitsI6__halfS2_fS2_fjLj8192ELj1ELj1ELj8ELj16ENS_18Kernel_traits_baseILj8192ES2_S2_fS2_fjLj256EEEEELb0ELb1ELb1ELb1EEEvNS_9FwdParamsE,@function
        .size           _ZN10layer_norm13ln_fwd_kernelINS_13Kernel_traitsI6__halfS2_fS2_fjLj8192ELj1ELj1ELj8ELj16ENS_18Kernel_traits_baseILj8192ES2_S2_fS2_fjLj256EEEEELb0ELb1ELb1ELb1EEEvNS_9FwdParamsE,(.L_x_30287 - _ZN10layer_norm13ln_fwd_kernelINS_13Kernel_traitsI6__halfS2_fS2_fjLj8192ELj1ELj1ELj8ELj16ENS_18Kernel_traits_baseILj8192ES2_S2_fS2_fjLj256EEEEELb0ELb1ELb1ELb1EEEvNS_9FwdParamsE)
        .other          _ZN10layer_norm13ln_fwd_kernelINS_13Kernel_traitsI6__halfS2_fS2_fjLj8192ELj1ELj1ELj8ELj16ENS_18Kernel_traits_baseILj8192ES2_S2_fS2_fjLj256EEEEELb0ELb1ELb1ELb1EEEvNS_9FwdParamsE,@"STO_CUDA_ENTRY STV_DEFAULT"
_ZN10layer_norm13ln_fwd_kernelINS_13Kernel_traitsI6__halfS2_fS2_fjLj8192ELj1ELj1ELj8ELj16ENS_18Kernel_traits_baseILj8192ES2_S2_fS2_fjLj256EEEEELb0ELb1ELb1ELb1EEEvNS_9FwdParamsE:
.text._ZN10layer_norm13ln_fwd_kernelINS_13Kernel_traitsI6__halfS2_fS2_fjLj8192ELj1ELj1ELj8ELj16ENS_18Kernel_traits_baseILj8192ES2_S2_fS2_fjLj256EEEEELb0ELb1ELb1ELb1EEEvNS_9FwdParamsE:
        /* <DEDUP_REMOVED lines=43> */
[----:B------:R-:W-:Y:S01]  /*02b0*/  SHF.L.U32 R148, R148, 0x3, RZ ;  /* 0x0000000394947819 */ /* 0x000fe200000006ff */
[--C-:B------:R-:W-:Y:S01]  /*02c0*/  HADD2.F32 R52, -RZ, R56.reuse.H0_H0 ;  /* 0x20000038ff347230 */ /* 0x100fe20000004100 */
[----:B------:R-:W-:Y:S01]  /*02d0*/  SHF.R.U32.HI R152, RZ, 0x5, R51 ;  /* 0x00000005ff987819 */ /* 0x000fe20000011633 */
[----:B------:R-:W-:Y:S01]  /*02e0*/  HADD2.F32 R53, -RZ, R56.H1_H1 ;  /* 0x30000038ff357230 */ /* 0x000fe20000004100 */
[----:B------:R-:W-:Y:S01]  /*02f0*/  HFMA2.MMA R0, -RZ, RZ, 0, 5.9604644775390625e-08 ;  /* 0x00000001ff007435 */ /* 0x000fe200000001ff */
[--C-:B------:R-:W-:Y:S01]  /*0300*/  HADD2.F32 R54, -RZ, R57.reuse.H0_H0 ;  /* 0x20000039ff367230 */ /* 0x100fe20000004100 */
[----:B------:R-:W-:Y:S01]  /*0310*/  ULDC.U8 UR6, c[0x0][0x2a0] ;  /* 0x0000a80000067ab9 */ /* 0x000fe20000000000 */
[----:B------:R-:W-:Y:S01]  /*0320*/  HADD2.F32 R55, -RZ, R57.H1_H1 ;  /* 0x30000039ff377230 */ /* 0x000fe20000004100 */
[----:B------:R-:W-:Y:S01]  /*0330*/  LOP3.LUT R150, R51, 0x1f, RZ, 0xc0, !PT ;  /* 0x0000001f33967812 */ /* 0x000fe200078ec0ff */
[--C-:B------:R-:W-:Y:S01]  /*0340*/  HADD2.F32 R60, -RZ, R64.reuse.H0_H0 ;  /* 0x20000040ff3c7230 */ /* 0x100fe20000004100 */
[----:B------:R-:W-:Y:S01]  /*0350*/  LOP3.LUT R152, R152, 0x7, RZ, 0xc0, !PT ;  /* 0x0000000798987812 */ /* 0x000fe200078ec0ff */
[----:B------:R-:W-:Y:S01]  /*0360*/  HADD2.F32 R61, -RZ, R64.H1_H1 ;  /* 0x30000040ff3d7230 */ /* 0x000fe20000004100 */
[----:B------:R-:W-:Y:S01]  /*0370*/  IADD3 R151, R148, 0x8, RZ ;  /* 0x0000000894977810 */ /* 0x000fe20007ffe0ff */
        /* <DEDUP_REMOVED lines=30> */
[--C-:B--2---:R-:W-:Y:S02]  /*0560*/  HADD2.F32 R84, -RZ, R88.reuse.H0_H0 ;  /* 0x20000058ff547230 */ /* 0x104fe40000004100 */
        /* <DEDUP_REMOVED lines=13> */
[----:B------:R-:W-:-:S02]  /*0640*/  HADD2.F32 R91, -RZ, R91.H1_H1 ;  /* 0x3000005bff5b7230 */ /* 0x000fc40000004100 */
[----:B------:R-:W-:Y:S02]  /*0650*/  HADD2.F32 R99, -RZ, R99.H1_H1 ;  /* 0x30000063ff637230 */ /* 0x000fe40000004100 */
[--C-:B----4-:R-:W-:Y:S02]  /*0660*/  HADD2.F32 R100, -RZ, R4.reuse.H0_H0 ;  /* 0x20000004ff647230 */ /* 0x110fe40000004100 */
        /* <DEDUP_REMOVED lines=47> */
.L_x_18783:
[----:B0-----:R-:W0:Y:S08]  /*0960*/  LDC.64 R46, c[0x0][0x230] ;  /* 0x00008c00ff2e7b82 */ /* 0x001e300000000a00 */
[----:B------:R-:W1:Y:S08]  /*0970*/  LDC.64 R2, c[0x0][0x280] ;  /* 0x0000a000ff027b82 */ /* 0x000e700000000a00 */
[----:B------:R-:W2:Y:S01]  /*0980*/  LDC R154, c[0x0][0x218] ;  /* 0x00008600ff9a7b82 */ /* 0x000ea20000000800 */
[----:B0-----:R-:W-:-:S04]  /*0990*/  ISETP.NE.U32.AND P0, PT, R46, RZ, PT ;  /* 0x000000ff2e00720c */ /* 0x001fc80003f05070 */
[----:B------:R-:W-:Y:S01]  /*09a0*/  ISETP.NE.AND.EX P0, PT, R47, RZ, PT, P0 ;  /* 0x000000ff2f00720c */ /* 0x000fe20003f05300 */
[----:B-1----:R-:W-:-:S06]  /*09b0*/  IMAD.WIDE R2, R149, 0x4, R2 ;  /* 0x0000000495027825 */ /* 0x002fcc00078e0202 */
[----:B------:R-:W3:Y:S01]  /*09c0*/  LDG.E R2, desc[UR4][R2.64] ;  /* 0x0000000402027981 */ /* 0x000ee2000c1e1900 */
[----:B--2---:R-:W-:-:S05]  /*09d0*/  IMAD R16, R149, R154, RZ ;  /* 0x0000009a95107224 */ /* 0x004fca00078e02ff */
[----:B------:R-:W0:Y:S01]  /*09e0*/  @P0 LDC.64 R18, c[0x0][0x230] ;  /* 0x00008c00ff120b82 */ /* 0x000e220000000a00 */
[----:B------:R-:W-:-:S04]  /*09f0*/  SHF.R.S32.HI R17, RZ, 0x1f, R16 ;  /* 0x0000001fff117819 */ /* 0x000fc80000011410 */
[----:B------:R-:W-:-:S03]  /*0a00*/  LEA.HI R17, R17, R16, RZ, 0x3 ;  /* 0x0000001011117211 */ /* 0x000fc600078f18ff */
[----:B------:R-:W1:Y:S01]  /*0a10*/  @P0 LDC.64 R30, c[0x0][0x230] ;  /* 0x00008c00ff1e0b82 */ /* 0x000e620000000a00 */
[----:B------:R-:W-:-:S07]  /*0a20*/  LEA.HI.SX32 R45, R17, R50, 0x1d ;  /* 0x00000032112d7211 */ /* 0x000fce00078feaff */
[----:B------:R-:W2:Y:S01]  /*0a30*/  LDC.64 R16, c[0x0][0x288] ;  /* 0x0000a200ff107b82 */ /* 0x000ea20000000a00 */
[----:B0-----:R-:W-:-:S05]  /*0a40*/  @P0 IMAD.WIDE.U32 R18, R45, 0x20, R18 ;  /* 0x000000202d120825 */ /* 0x001fca00078e0012 */
[----:B------:R-:W4:Y:S04]  /*0a50*/  @P0 LDG.E.128 R4, desc[UR4][R18.64] ;  /* 0x0000000412040981 */ /* 0x000f28000c1e1d00 */
[----:B------:R0:W4:Y:S01]  /*0a60*/  @P0 LDG.E.128 R8, desc[UR4][R18.64+0x10] ;  /* 0x0000100412080981 */ /* 0x000122000c1e1d00 */
[----:B------:R-:W-:Y:S01]  /*0a70*/  MOV R49, RZ ;  /* 0x000000ff00317202 */ /* 0x000fe20000000f00 */
[----:B--2---:R-:W-:-:S05]  /*0a80*/  IMAD.WIDE R16, R149, 0x4, R16 ;  /* 0x0000000495107825 */ /* 0x004fca00078e0210 */
[----:B-----5:R2:W5:Y:S01]  /*0a90*/  LDG.E R153, desc[UR4][R16.64] ;  /* 0x0000000410997981 */ /* 0x020562000c1e1900 */
[----:B------:R-:W-:Y:S01]  /*0aa0*/  IADD3 R35, R45, 0x100, RZ ;  /* 0x000001002d237810 */ /* 0x000fe20007ffe0ff */
[----:B------:R-:W-:Y:S04]  /*0ab0*/  BSSY B0, `(.L_x_18716) ;  /* 0x000002b000007945 */ /* 0x000fe80003800000 */
[----:B-1----:R-:W-:Y:S01]  /*0ac0*/  @P0 IMAD.WIDE.U32 R30, R35, 0x20, R30 ;  /* 0x00000020231e0825 */ /* 0x002fe200078e001e */
        /* <DEDUP_REMOVED lines=14> */
[----:B------:R-:W1:Y:S01]  /*0bb0*/  LDC.64 R2, c[0x0][0x238] ;  /* 0x00008e00ff027b82 */ /* 0x000e620000000a00 */
[----:B----4-:R-:W-:Y:S02]  /*0bc0*/  @!P6 FSEL R21, R5, RZ, P1 ;  /* 0x000000ff0515e208 */ /* 0x010fe40000800000 */
[----:B------:R-:W-:Y:S01]  /*0bd0*/  @!P6 ISETP.NE.U32.AND P1, PT, R46, RZ, PT ;  /* 0x000000ff2e00e20c */ /* 0x000fe20003f25070 */
[----:B0-----:R-:W-:Y:S01]  /*0be0*/  @P5 IMAD.WIDE.U32 R18, R49, 0x10, R22 ;  /* 0x0000001031125825 */ /* 0x001fe200078e0016 */
[----:B------:R-:W-:-:S02]  /*0bf0*/  @!P6 FSEL R22, R6, RZ, P3 ;  /* 0x000000ff0616e208 */ /* 0x000fc40001800000 */
[----:B------:R-:W-:Y:S02]  /*0c00*/  @!P6 ISETP.NE.U32.AND P3, PT, R46, RZ, PT ;  /* 0x000000ff2e00e20c */ /* 0x000fe40003f65070 */
[C---:B------:R-:W-:Y:S01]  /*0c10*/  @!P6 ISETP.NE.AND.EX P1, PT, R47.reuse, RZ, PT, P1 ;  /* 0x000000ff2f00e20c */ /* 0x040fe20003f25310 */
[----:B------:R0:W5:Y:S01]  /*0c20*/  @P5 LDG.E.128 R12, desc[UR4][R18.64] ;  /* 0x00000004120c5981 */ /* 0x000162000c1e1d00 */
[----:B------:R-:W-:Y:S02]  /*0c30*/  @!P6 ISETP.NE.AND.EX P3, PT, R47, RZ, PT, P3 ;  /* 0x000000ff2f00e20c */ /* 0x000fe40003f65330 */
[----:B------:R-:W-:Y:S02]  /*0c40*/  @!P6 FSEL R23, R7, RZ, P2 ;  /* 0x000000ff0717e208 */ /* 0x000fe40001000000 */
[----:B--2---:R-:W-:Y:S02]  /*0c50*/  @!P6 FSEL R16, R8, RZ, P1 ;  /* 0x000000ff0810e208 */ /* 0x004fe40000800000 */
[----:B------:R-:W-:-:S02]  /*0c60*/  @!P6 FSEL R17, R9, RZ, P3 ;  /* 0x000000ff0911e208 */ /* 0x000fc40001800000 */
[C---:B------:R-:W-:Y:S02]  /*0c70*/  @!P6 ISETP.NE.U32.AND P2, PT, R46.reuse, RZ, PT ;  /* 0x000000ff2e00e20c */ /* 0x040fe40003f45070 */
[C---:B------:R-:W-:Y:S02]  /*0c80*/  @!P6 ISETP.NE.U32.AND P1, PT, R46.reuse, RZ, PT ;  /* 0x000000ff2e00e20c */ /* 0x040fe40003f25070 */
[----:B------:R-:W-:Y:S01]  /*0c90*/  @!P6 ISETP.NE.U32.AND P3, PT, R46, RZ, PT ;  /* 0x000000ff2e00e20c */ /* 0x000fe20003f65070 */
[----:B-1----:R-:W-:Y:S01]  /*0ca0*/  IMAD.WIDE.U32 R24, R45, 0x20, R2 ;  /* 0x000000202d187825 */ /* 0x002fe200078e0002 */
[C---:B------:R-:W-:Y:S02]  /*0cb0*/  @!P6 ISETP.NE.AND.EX P2, PT, R47.reuse, RZ, PT, P2 ;  /* 0x000000ff2f00e20c */ /* 0x040fe40003f45320 */
[C---:B------:R-:W-:Y:S02]  /*0cc0*/  @!P6 ISETP.NE.AND.EX P1, PT, R47.reuse, RZ, PT, P1 ;  /* 0x000000ff2f00e20c */ /* 0x040fe40003f25310 */
[----:B------:R-:W-:-:S02]  /*0cd0*/  @!P6 ISETP.NE.AND.EX P3, PT, R47, RZ, PT, P3 ;  /* 0x000000ff2f00e20c */ /* 0x000fc40003f65330 */
[----:B0-----:R-:W-:Y:S02]  /*0ce0*/  @!P6 FSEL R18, R10, RZ, P1 ;  /* 0x000000ff0a12e208 */ /* 0x001fe40000800000 */
[----:B------:R-:W-:Y:S02]  /*0cf0*/  @!P6 FSEL R19, R11, RZ, P3 ;  /* 0x000000ff0b13e208 */ /* 0x000fe40001800000 */
[----:B------:R-:W-:Y:S01]  /*0d00*/  @!P6 FSEL R20, R4, RZ, P2 ;  /* 0x000000ff0414e208 */ /* 0x000fe20001000000 */
[----:B------:R-:W-:Y:S06]  /*0d10*/  @!P6 BRA `(.L_x_18717) ;  /* 0x000000000010e947 */ /* 0x000fec0003800000 */
[----:B-----5:R-:W-:-:S05]  /*0d20*/  HADD2.F32 R20, -RZ, R12.H0_H0 ;  /* 0x2000000cff147230 */ /* 0x020fca0000004100 */
[----:B------:R-:W-:-:S04]  /*0d30*/  FMUL.FTZ R27, R20, UR6 ;  /* 0x00000006141b7c20 */ /* 0x000fc80008410000 */
[----:B------:R-:W-:-:S04]  /*0d40*/  FMUL.FTZ R20, R84, R27 ;  /* 0x0000001b54147220 */ /* 0x000fc80000410000 */
[----:B------:R-:W-:-:S07]  /*0d50*/  @P0 FADD.FTZ R20, R4, R20 ;  /* 0x0000001404140221 */ /* 0x000fce0000010000 */
.L_x_18717:
[----:B------:R-:W-:Y:S05]  /*0d60*/  BSYNC B0 ;  /* 0x0000000000007941 */ /* 0x000fea0003800000 */
.L_x_18716:
[----:B------:R-:W-:Y:S04]  /*0d70*/  BSSY B0, `(.L_x_18718) ;  /* 0x0000006000007945 */ /* 0x000fe80003800000 */
[----:B------:R-:W-:Y:S05]  /*0d80*/  @!P6 BRA `(.L_x_18719) ;  /* 0x000000000010e947 */ /* 0x000fea0003800000 */
[----:B-----5:R-:W-:-:S05]  /*0d90*/  HADD2.F32 R21, -RZ, R12.H1_H1 ;  /* 0x3000000cff157230 */ /* 0x020fca0000004100 */
[----:B------:R-:W-:-:S04]  /*0da0*/  FMUL.FTZ R26, R21, UR6 ;  /* 0x00000006151a7c20 */ /* 0x000fc80008410000 */
[----:B------:R-:W-:-:S04]  /*0db0*/  FMUL.FTZ R21, R85, R26 ;  /* 0x0000001a55157220 */ /* 0x000fc80000410000 */
[----:B------:R-:W-:-:S07]  /*0dc0*/  @P0 FADD.FTZ R21, R5, R21 ;  /* 0x0000001505150221 */ /* 0x000fce0000010000 */
.L_x_18719:
[----:B------:R-:W-:Y:S05]  /*0dd0*/  BSYNC B0 ;  /* 0x0000000000007941 */ /* 0x000fea0003800000 */
.L_x_18718:
[----:B------:R-:W-:Y:S04]  /*0de0*/  BSSY B0, `(.L_x_18720) ;  /* 0x0000006000007945 */ /* 0x000fe80003800000 */
[----:B------:R-:W-:Y:S05]  /*0df0*/  @!P6 BRA `(.L_x_18721) ;  /* 0x000000000010e947 */ /* 0x000fea0003800000 */
[----:B-----5:R-:W-:-:S05]  /*0e00*/  HADD2.F32 R22, -RZ, R13.H0_H0 ;  /* 0x2000000dff167230 */ /* 0x020fca0000004100 */
[----:B------:R-:W-:-:S04]  /*0e10*/  FMUL.FTZ R27, R22, UR6 ;  /* 0x00000006161b7c20 */ /* 0x000fc80008410000 */
[----:B------:R-:W-:-:S04]  /*0e20*/  FMUL.FTZ R22, R86, R27 ;  /* 0x0000001b56167220 */ /* 0x000fc80000410000 */
[----:B------:R-:W-:-:S07]  /*0e30*/  @P0 FADD.FTZ R22, R6, R22 ;  /* 0x0000001606160221 */ /* 0x000fce0000010000 */
.L_x_18721:
[----:B------:R-:W-:Y:S05]  /*0e40*/  BSYNC B0 ;  /* 0x0000000000007941 */ /* 0x000fea0003800000 */
.L_x_18720:
[----:B------:R-:W-:Y:S04]  /*0e50*/  BSSY B0, `(.L_x_18722) ;  /* 0x0000006000007945 */ /* 0x000fe80003800000 */
[----:B------:R-:W-:Y:S05]  /*0e60*/  @!P6 BRA `(.L_x_18723) ;  /* 0x000000000010e947 */ /* 0x000fea0003800000 */
[----:B-----5:R-:W-:-:S05]  /*0e70*/  HADD2.F32 R23, -RZ, R13.H1_H1 ;  /* 0x3000000dff177230 */ /* 0x020fca0000004100 */
[----:B------:R-:W-:-:S04]  /*0e80*/  FMUL.FTZ R26, R23, UR6 ;  /* 0x00000006171a7c20 */ /* 0x000fc80008410000 */
[----:B------:R-:W-:-:S04]  /*0e90*/  FMUL.FTZ R23, R87, R26 ;  /* 0x0000001a57177220 */ /* 0x000fc80000410000 */
[----:B------:R-:W-:-:S07]  /*0ea0*/  @P0 FADD.FTZ R23, R7, R23 ;  /* 0x0000001707170221 */ /* 0x000fce0000010000 */
.L_x_18723:
[----:B------:R-:W-:Y:S05]  /*0eb0*/  BSYNC B0 ;  /* 0x0000000000007941 */ /* 0x000fea0003800000 */
.L_x_18722:
[----:B------:R-:W-:Y:S04]  /*0ec0*/  BSSY B0, `(.L_x_18724) ;  /* 0x0000006000007945 */ /* 0x000fe80003800000 */
[----:B------:R-:W-:Y:S05]  /*0ed0*/  @!P6 BRA `(.L_x_18725) ;  /* 0x000000000010e947 */ /* 0x000fea0003800000 */
[----:B-----5:R-:W-:-:S05]  /*0ee0*/  HADD2.F32 R16, -RZ, R14.H0_H0 ;  /* 0x2000000eff107230 */ /* 0x020fca0000004100 */
[----:B------:R-:W-:-:S04]  /*0ef0*/  FMUL.FTZ R27, R16, UR6 ;  /* 0x00000006101b7c20 */ /* 0x000fc80008410000 */
[----:B------:R-:W-:-:S04]  /*0f00*/  FMUL.FTZ R16, R88, R27 ;  /* 0x0000001b58107220 */ /* 0x000fc80000410000 */
[----:B------:R-:W-:-:S07]  /*0f10*/  @P0 FADD.FTZ R16, R8, R16 ;  /* 0x0000001008100221 */ /* 0x000fce0000010000 */
.L_x_18725:
[----:B------:R-:W-:Y:S05]  /*0f20*/  BSYNC B0 ;  /* 0x0000000000007941 */ /* 0x000fea0003800000 */
.L_x_18724:
[----:B------:R-:W-:Y:S04]  /*0f30*/  BSSY B0, `(.L_x_18726) ;  /* 0x0000006000007945 */ /* 0x000fe80003800000 */
[----:B------:R-:W-:Y:S05]  /*0f40*/  @!P6 BRA `(.L_x_18727) ;  /* 0x000000000010e947 */ /* 0x000fea0003800000 */
[----:B-----5:R-:W-:-:S05]  /*0f50*/  HADD2.F32 R17, -RZ, R14.H1_H1 ;  /* 0x3000000eff117230 */ /* 0x020fca0000004100 */
[----:B------:R-:W-:-:S04]  /*0f60*/  FMUL.FTZ R26, R17, UR6 ;  /* 0x00000006111a7c20 */ /* 0x000fc80008410000 */
[----:B------:R-:W-:-:S04]  /*0f70*/  FMUL.FTZ R17, R89, R26 ;  /* 0x0000001a59117220 */ /* 0x000fc80000410000 */
[----:B------:R-:W-:-:S07]  /*0f80*/  @P0 FADD.FTZ R17, R9, R17 ;  /* 0x0000001109110221 */ /* 0x000fce0000010000 */
.L_x_18727:
[----:B------:R-:W-:Y:S05]  /*0f90*/  BSYNC B0 ;  /* 0x0000000000007941 */ /* 0x000fea0003800000 */
.L_x_18726:
[----:B------:R-:W-:Y:S04]  /*0fa0*/  BSSY B0, `(.L_x_18728) ;  /* 0x0000006000007945 */ /* 0x000fe80003800000 */
[----:B------:R-:W-:Y:S05]  /*0fb0*/  @!P6 BRA `(.L_x_18729) ;  /* 0x000000000010e947 */ /* 0x000fea0003800000 */
[----:B-----5:R-:W-:-:S05]  /*0fc0*/  HADD2.F32 R18, -RZ, R15.H0_H0 ;  /* 0x2000000fff127230 */ /* 0x020fca0000004100 */
[----:B------:R-:W-:-:S04]  /*0fd0*/  FMUL.FTZ R27, R18, UR6 ;  /* 0x00000006121b7c20 */ /* 0x000fc80008410000 */
[----:B------:R-:W-:-:S04]  /*0fe0*/  FMUL.FTZ R18, R90, R27 ;  /* 0x0000001b5a127220 */ /* 0x000fc80000410000 */
[----:B------:R-:W-:-:S07]  /*0ff0*/  @P0 FADD.FTZ R18, R10, R18 ;  /* 0x000000120a120221 */ /* 0x000fce0000010000 */
.L_x_18729:
[----:B------:R-:W-:Y:S05]  /*1000*/  BSYNC B0 ;  /* 0x0000000000007941 */ /* 0x000fea0003800000 */
.L_x_18728:
[----:B------:R-:W-:Y:S04]  /*1010*/  BSSY B0, `(.L_x_18730) ;  /* 0x0000006000007945 */ /* 0x000fe80003800000 */
[----:B------:R-:W-:Y:S05]  /*1020*/  @!P6 BRA `(.L_x_18731) ;  /* 0x000000000010e947 */ /* 0x000fea0003800000 */
[----:B-----5:R-:W-:-:S05]  /*1030*/  HADD2.F32 R19, -RZ, R15.H1_H1 ;  /* 0x3000000fff137230 */ /* 0x020fca0000004100 */
[----:B------:R-:W-:-:S04]  /*1040*/  FMUL.FTZ R26, R19, UR6 ;  /* 0x00000006131a7c20 */ /* 0x000fc80008410000 */
[----:B------:R-:W-:-:S04]  /*1050*/  FMUL.FTZ R19, R91, R26 ;  /* 0x0000001a5b137220 */ /* 0x000fc80000410000 */
[----:B------:R-:W-:-:S07]  /*1060*/  @P0 FADD.FTZ R19, R11, R19 ;  /* 0x000000130b130221 */ /* 0x000fce0000010000 */
.L_x_18731:
[----:B------:R-:W-:Y:S05]  /*1070*/  BSYNC B0 ;  /* 0x0000000000007941 */ /* 0x000fea0003800000 */
.L_x_18730:
        /* <DEDUP_REMOVED lines=38> */
[----:B-----5:R-:W-:-:S05]  /*12e0*/  HADD2.F32 R28, -RZ, R12.H0_H0 ;  /* 0x2000000cff1c7230 */ /* 0x020fca0000004100 */
[----:B------:R-:W-:-:S04]  /*12f0*/  FMUL.FTZ R37, R28, UR6 ;  /* 0x000000061c257c20 */ /* 0x000fc80008410000 */
[----:B------:R-:W-:-:S04]  /*1300*/  FMUL.FTZ R28, R92, R37 ;  /* 0x000000255c1c7220 */ /* 0x000fc80000410000 */
[----:B------:R-:W-:-:S07]  /*1310*/  @P0 FADD.FTZ R28, R4, R28 ;  /* 0x0000001c041c0221 */ /* 0x000fce0000010000 */
.L_x_18733:
[----:B------:R-:W-:Y:S05]  /*1320*/  BSYNC B0 ;  /* 0x0000000000007941 */ /* 0x000fea0003800000 */
.L_x_18732:
[----:B------:R-:W-:Y:S04]  /*1330*/  BSSY B0, `(.L_x_18734) ;  /* 0x0000006000007945 */ /* 0x000fe80003800000 */
[----:B------:R-:W-:Y:S05]  /*1340*/  @!P6 BRA `(.L_x_18735) ;  /* 0x000000000010e947 */ /* 0x000fea0003800000 */
[----:B-----5:R-:W-:-:S05]  /*1350*/  HADD2.F32 R29, -RZ, R12.H1_H1 ;  /* 0x3000000cff1d7230 */ /* 0x020fca0000004100 */
[----:B------:R-:W-:-:S04]  /*1360*/  FMUL.FTZ R36, R29, UR6 ;  /* 0x000000061d247c20 */ /* 0x000fc80008410000 */
[----:B------:R-:W-:-:S04]  /*1370*/  FMUL.FTZ R29, R93, R36 ;  /* 0x000000245d1d7220 */ /* 0x000fc80000410000 */
[----:B------:R-:W-:-:S07]  /*1380*/  @P0 FADD.FTZ R29, R5, R29 ;  /* 0x0000001d051d0221 */ /* 0x000fce0000010000 */
.L_x_18735:
[----:B------:R-:W-:Y:S05]  /*1390*/  BSYNC B0 ;  /* 0x0000000000007941 */ /* 0x000fea0003800000 */
.L_x_18734:
[----:B------:R-:W-:Y:S04]  /*13a0*/  BSSY B0, `(.L_x_18736) ;  /* 0x0000006000007945 */ /* 0x000fe80003800000 */
[----:B------:R-:W-:Y:S05]  /*13b0*/  @!P6 BRA `(.L_x_18737) ;  /* 0x000000000010e947 */ /* 0x000fea0003800000 */
[----:B-----5:R-:W-:-:S05]  /*13c0*/  HADD2.F32 R30, -RZ, R13.H0_H0 ;  /* 0x2000000dff1e7230 */ /* 0x020fca0000004100 */
[----:B------:R-:W-:-:S04]  /*13d0*/  FMUL.FTZ R37, R30, UR6 ;  /* 0x000000061e257c20 */ /* 0x000fc80008410000 */
[----:B------:R-:W-:-:S04]  /*13e0*/  FMUL.FTZ R30, R94, R37 ;  /* 0x000000255e1e7220 */ /* 0x000fc80000410000 */
[----:B------:R-:W-:-:S07]  /*13f0*/  @P0 FADD.FTZ R30, R6, R30 ;  /* 0x0000001e061e0221 */ /* 0x000fce0000010000 */
.L_x_18737:
[----:B------:R-:W-:Y:S05]  /*1400*/  BSYNC B0 ;  /* 0x0000000000007941 */ /* 0x000fea0003800000 */
.L_x_18736:
[----:B------:R-:W-:Y:S04]  /*1410*/  BSSY B0, `(.L_x_18738) ;  /* 0x0000006000007945 */ /* 0x000fe80003800000 */
[----:B------:R-:W-:Y:S05]  /*1420*/  @!P6 BRA `(.L_x_18739) ;  /* 0x000000000010e947 */ /* 0x000fea0003800000 */
[----:B-----5:R-:W-:-:S05]  /*1430*/  HADD2.F32 R31, -RZ, R13.H1_H1 ;  /* 0x3000000dff1f7230 */ /* 0x020fca0000004100 */
[----:B------:R-:W-:-:S04]  /*1440*/  FMUL.FTZ R36, R31, UR6 ;  /* 0x000000061f247c20 */ /* 0x000fc80008410000 */
[----:B------:R-:W-:-:S04]  /*1450*/  FMUL.FTZ R31, R95, R36 ;  /* 0x000000245f1f7220 */ /* 0x000fc80000410000 */
[----:B------:R-:W-:-:S07]  /*1460*/  @P0 FADD.FTZ R31, R7, R31 ;  /* 0x0000001f071f0221 */ /* 0x000fce0000010000 */
.L_x_18739:
[----:B------:R-:W-:Y:S05]  /*1470*/  BSYNC B0 ;  /* 0x0000000000007941 */ /* 0x000fea0003800000 */
.L_x_18738:
[----:B------:R-:W-:Y:S04]  /*1480*/  BSSY B0, `(.L_x_18740) ;  /* 0x0000006000007945 */ /* 0x000fe80003800000 */
[----:B------:R-:W-:Y:S05]  /*1490*/  @!P6 BRA `(.L_x_18741) ;  /* 0x000000000010e947 */ /* 0x000fea0003800000 */
[----:B-----5:R-:W-:-:S05]  /*14a0*/  HADD2.F32 R24, -RZ, R14.H0_H0 ;  /* 0x2000000eff187230 */ /* 0x020fca0000004100 */
[----:B------:R-:W-:-:S04]  /*14b0*/  FMUL.FTZ R37, R24, UR6 ;  /* 0x0000000618257c20 */ /* 0x000fc80008410000 */
[----:B------:R-:W-:-:S04]  /*14c0*/  FMUL.FTZ R24, R96, R37 ;  /* 0x0000002560187220 */ /* 0x000fc80000410000 */
[----:B------:R-:W-:-:S07]  /*14d0*/  @P0 FADD.FTZ R24, R8, R24 ;  /* 0x0000001808180221 */ /* 0x000fce0000010000 */
.L_x_18741:
[----:B------:R-:W-:Y:S05]  /*14e0*/  BSYNC B0 ;  /* 0x0000000000007941 */ /* 0x000fea0003800000 */
.L_x_18740:
[----:B------:R-:W-:Y:S04]  /*14f0*/  BSSY B0, `(.L_x_18742) ;  /* 0x0000006000007945 */ /* 0x000fe80003800000 */
[----:B------:R-:W-:Y:S05]  /*1500*/  @!P6 BRA `(.L_x_18743) ;  /* 0x000000000010e947 */ /* 0x000fea0003800000 */
[----:B-----5:R-:W-:-:S05]  /*1510*/  HADD2.F32 R25, -RZ, R14.H1_H1 ;  /* 0x3000000eff197230 */ /* 0x020fca0000004100 */
[----:B------:R-:W-:-:S04]  /*1520*/  FMUL.FTZ R36, R25, UR6 ;  /* 0x0000000619247c20 */ /* 0x000fc80008410000 */
[----:B------:R-:W-:-:S04]  /*1530*/  FMUL.FTZ R25, R97, R36 ;  /* 0x0000002461197220 */ /* 0x000fc80000410000 */
[----:B------:R-:W-:-:S07]  /*1540*/  @P0 FADD.FTZ R25, R9, R25 ;  /* 0x0000001909190221 */ /* 0x000fce0000010000 */
.L_x_18743:
[----:B------:R-:W-:Y:S05]  /*1550*/  BSYNC B0 ;  /* 0x0000000000007941 */ /* 0x000fea0003800000 */
.L_x_18742:
[----:B------:R-:W-:Y:S04]  /*1560*/  BSSY B0, `(.L_x_18744) ;  /* 0x0000006000007945 */ /* 0x000fe80003800000 */
[----:B------:R-:W-:Y:S05]  /*1570*/  @!P6 BRA `(.L_x_18745) ;  /* 0x000000000010e947 */ /* 0x000fea0003800000 */
[----:B-----5:R-:W-:-:S05]  /*1580*/  HADD2.F32 R26, -RZ, R15.H0_H0 ;  /* 0x2000000fff1a7230 */ /* 0x020fca0000004100 */
[----:B------:R-:W-:-:S04]  /*1590*/  FMUL.FTZ R37, R26, UR6 ;  /* 0x000000061a257c20 */ /* 0x000fc80008410000 */
[----:B------:R-:W-:-:S04]  /*15a0*/  FMUL.FTZ R26, R98, R37 ;  /* 0x00000025621a7220 */ /* 0x000fc80000410000 */
[----:B------:R-:W-:-:S07]  /*15b0*/  @P0 FADD.FTZ R26, R10, R26 ;  /* 0x0000001a0a1a0221 */ /* 0x000fce0000010000 */
.L_x_18745:
[----:B------:R-:W-:Y:S05]  /*15c0*/  BSYNC B0 ;  /* 0x0000000000007941 */ /* 0x000fea0003800000 */
.L_x_18744:
[----:B------:R-:W-:Y:S04]  /*15d0*/  BSSY B0, `(.L_x_18746) ;  /* 0x0000006000007945 */ /* 0x000fe80003800000 */
[----:B------:R-:W-:Y:S05]  /*15e0*/  @!P6 BRA `(.L_x_18747) ;  /* 0x000000000010e947 */ /* 0x000fea0003800000 */
[----:B-----5:R-:W-:-:S05]  /*15f0*/  HADD2.F32 R27, -RZ, R15.H1_H1 ;  /* 0x3000000fff1b7230 */ /* 0x020fca0000004100 */
[----:B------:R-:W-:-:S04]  /*1600*/  FMUL.FTZ R36, R27, UR6 ;  /* 0x000000061b247c20 */ /* 0x000fc80008410000 */
[----:B------:R-:W-:-:S04]  /*1610*/  FMUL.FTZ R27, R99, R36 ;  /* 0x00000024631b7220 */ /* 0x000fc80000410000 */
[----:B------:R-:W-:-:S07]  /*1620*/  @P0 FADD.FTZ R27, R11, R27 ;  /* 0x0000001b0b1b0221 */ /* 0x000fce0000010000 */
.L_x_18747:
[----:B------:R-:W-:Y:S05]  /*1630*/  BSYNC B0 ;  /* 0x0000000000007941 */ /* 0x000fea0003800000 */
.L_x_18746:
        /* <DEDUP_REMOVED lines=33> */
[----:B-----5:R-:W-:-:S05]  /*1850*/  HADD2.F32 R32, -RZ, R12.H0_H0 ;  /* 0x2000000cff207230 */ /* 0x020fca0000004100 */
[----:B------:R-:W-:-:S04]  /*1860*/  FMUL.FTZ R39, R32, UR6 ;  /* 0x0000000620277c20 */ /* 0x000fc80008410000 */
[----:B------:R-:W-:-:S04]  /*1870*/  FMUL.FTZ R32, R100, R39 ;  /* 0x0000002764207220 */ /* 0x000fc80000410000 */
[----:B------:R-:W-:-:S07]  /*1880*/  @P0 FADD.FTZ R32, R4, R32 ;  /* 0x0000002004200221 */ /* 0x000fce0000010000 */
.L_x_18749:
[----:B------:R-:W-:Y:S05]  /*1890*/  BSYNC B0 ;  /* 0x0000000000007941 */ /* 0x000fea0003800000 */
.L_x_18748:
[----:B------:R-:W-:Y:S04]  /*18a0*/  BSSY B0, `(.L_x_18750) ;  /* 0x0000006000007945 */ /* 0x000fe80003800000 */
[----:B------:R-:W-:Y:S05]  /*18b0*/  @!P6 BRA `(.L_x_18751) ;  /* 0x000000000010e947 */ /* 0x000fea0003800000 */
[----:B-----5:R-:W-:-:S05]  /*18c0*/  HADD2.F32 R33, -RZ, R12.H1_H1 ;  /* 0x3000000cff217230 */ /* 0x020fca0000004100 */
[----:B------:R-:W-:-:S04]  /*18d0*/  FMUL.FTZ R38, R33, UR6 ;  /* 0x0000000621267c20 */ /* 0x000fc80008410000 */
[----:B------:R-:W-:-:S04]  /*18e0*/  FMUL.FTZ R33, R101, R38 ;  /* 0x0000002665217220 */ /* 0x000fc80000410000 */
[----:B------:R-:W-:-:S07]  /*18f0*/  @P0 FADD.FTZ R33, R5, R33 ;  /* 0x0000002105210221 */ /* 0x000fce0000010000 */
.L_x_18751:
[----:B------:R-:W-:Y:S05]  /*1900*/  BSYNC B0 ;  /* 0x0000000000007941 */ /* 0x000fea0003800000 */
.L_x_18750:
[----:B------:R-:W-:Y:S04]  /*1910*/  BSSY B0, `(.L_x_18752) ;  /* 0x0000006000007945 */ /* 0x000fe80003800000 */
[----:B------:R-:W-:Y:S05]  /*1920*/  @!P6 BRA `(.L_x_18753) ;  /* 0x000000000010e947 */ /* 0x000fea0003800000 */
[----:B-----5:R-:W-:-:S05]  /*1930*/  HADD2.F32 R34, -RZ, R13.H0_H0 ;  /* 0x2000000dff227230 */ /* 0x020fca0000004100 */
[----:B------:R-:W-:-:S04]  /*1940*/  FMUL.FTZ R39, R34, UR6 ;  /* 0x0000000622277c20 */ /* 0x000fc80008410000 */
[----:B------:R-:W-:-:S04]  /*1950*/  FMUL.FTZ R34, R102, R39 ;  /* 0x0000002766227220 */ /* 0x000fc80000410000 */
[----:B------:R-:W-:-:S07]  /*1960*/  @P0 FADD.FTZ R34, R6, R34 ;  /* 0x0000002206220221 */ /* 0x000fce0000010000 */
.L_x_18753:
[----:B------:R-:W-:Y:S05]  /*1970*/  BSYNC B0 ;  /* 0x0000000000007941 */ /* 0x000fea0003800000 */
.L_x_18752:
[----:B------:R-:W-:Y:S04]  /*1980*/  BSSY B0, `(.L_x_18754) ;  /* 0x0000006000007945 */ /* 0x000fe80003800000 */
[----:B------:R-:W-:Y:S05]  /*1990*/  @!P6 BRA `(.L_x_18755) ;  /* 0x000000000010e947 */ /* 0x000fea0003800000 */
[----:B-----5:R-:W-:-:S05]  /*19a0*/  HADD2.F32 R35, -RZ, R13.H1_H1 ;  /* 0x3000000dff237230 */ /* 0x020fca0000004100 */
[----:B------:R-:W-:-:S04]  /*19b0*/  FMUL.FTZ R38, R35, UR6 ;  /* 0x0000000623267c20 */ /* 0x000fc80008410000 */
[----:B------:R-:W-:-:S04]  /*19c0*/  FMUL.FTZ R35, R103, R38 ;  /* 0x0000002667237220 */ /* 0x000fc80000410000 */
[----:B------:R-:W-:-:S07]  /*19d0*/  @P0 FADD.FTZ R35, R7, R35 ;  /* 0x0000002307230221 */ /* 0x000fce0000010000 */
.L_x_18755:
[----:B------:R-:W-:Y:S05]  /*19e0*/  BSYNC B0 ;  /* 0x0000000000007941 */ /* 0x000fea0003800000 */
.L_x_18754:
[----:B------:R-:W-:Y:S04]  /*19f0*/  BSSY B0, `(.L_x_18756) ;  /* 0x0000006000007945 */ /* 0x000fe80003800000 */
[----:B------:R-:W-:Y:S05]  /*1a00*/  @!P6 BRA `(.L_x_18757) ;  /* 0x000000000010e947 */ /* 0x000fea0003800000 */
[----:B-----5:R-:W-:-:S05]  /*1a10*/  HADD2.F32 R36, -RZ, R14.H0_H0 ;  /* 0x2000000eff247230 */ /* 0x020fca0000004100 */
[----:B------:R-:W-:-:S04]  /*1a20*/  FMUL.FTZ R39, R36, UR6 ;  /* 0x0000000624277c20 */ /* 0x000fc80008410000 */
[----:B------:R-:W-:-:S04]  /*1a30*/  FMUL.FTZ R36, R104, R39 ;  /* 0x0000002768247220 */ /* 0x000fc80000410000 */
[----:B------:R-:W-:-:S07]  /*1a40*/  @P0 FADD.FTZ R36, R8, R36 ;  /* 0x0000002408240221 */ /* 0x000fce0000010000 */
.L_x_18757:
[----:B------:R-:W-:Y:S05]  /*1a50*/  BSYNC B0 ;  /* 0x0000000000007941 */ /* 0x000fea0003800000 */
.L_x_18756:
[----:B------:R-:W-:Y:S04]  /*1a60*/  BSSY B0, `(.L_x_18758) ;  /* 0x0000006000007945 */ /* 0x000fe80003800000 */
[----:B------:R-:W-:Y:S05]  /*1a70*/  @!P6 BRA `(.L_x_18759) ;  /* 0x000000000010e947 */ /* 0x000fea0003800000 */
[----:B-----5:R-:W-:-:S05]  /*1a80*/  HADD2.F32 R37, -RZ, R14.H1_H1 ;  /* 0x3000000eff257230 */ /* 0x020fca0000004100 */
[----:B------:R-:W-:-:S04]  /*1a90*/  FMUL.FTZ R38, R37, UR6 ;  /* 0x0000000625267c20 */ /* 0x000fc80008410000 */
[----:B------:R-:W-:-:S04]  /*1aa0*/  FMUL.FTZ R37, R105, R38 ;  /* 0x0000002669257220 */ /* 0x000fc80000410000 */
[----:B------:R-:W-:-:S07]  /*1ab0*/  @P0 FADD.FTZ R37, R9, R37 ;  /* 0x0000002509250221 */ /* 0x000fce0000010000 */
.L_x_18759:
[----:B------:R-:W-:Y:S05]  /*1ac0*/  BSYNC B0 ;  /* 0x0000000000007941 */ /* 0x000fea0003800000 */
.L_x_18758:
[----:B------:R-:W-:Y:S01]  /*1ad0*/  BSSY B0, `(.L_x_18760) ;  /* 0x0000007000007945 */ /* 0x000fe20003800000 */
[----:B------:R-:W-:-:S03]  /*1ae0*/  @!P6 FSEL R38, R10, RZ, P1 ;  /* 0x000000ff0a26e208 */ /* 0x000fc60000800000 */
[----:B------:R-:W-:Y:S05]  /*1af0*/  @!P6 BRA `(.L_x_18761) ;  /* 0x000000000010e947 */ /* 0x000fea0003800000 */
[----:B-----5:R-:W-:-:S05]  /*1b00*/  HADD2.F32 R38, -RZ, R15.H0_H0 ;  /* 0x2000000fff267230 */ /* 0x020fca0000004100 */
[----:B------:R-:W-:-:S04]  /*1b10*/  FMUL.FTZ R39, R38, UR6 ;  /* 0x0000000626277c20 */ /* 0x000fc80008410000 */
[----:B------:R-:W-:-:S04]  /*1b20*/  FMUL.FTZ R38, R106, R39 ;  /* 0x000000276a267220 */ /* 0x000fc80000410000 */
[----:B------:R-:W-:-:S07]  /*1b30*/  @P0 FADD.FTZ R38, R10, R38 ;  /* 0x000000260a260221 */ /* 0x000fce0000010000 */
.L_x_18761:
[----:B------:R-:W-:Y:S05]  /*1b40*/  BSYNC B0 ;  /* 0x0000000000007941 */ /* 0x000fea0003800000 */
.L_x_18760:
[----:B------:R-:W-:Y:S01]  /*1b50*/  BSSY B0, `(.L_x_18762) ;  /* 0x0000008000007945 */ /* 0x000fe20003800000 */
[----:B------:R-:W-:Y:S01]  /*1b60*/  IMAD.WIDE.U32 R42, R43, 0x20, R2 ;  /* 0x000000202b2a7825 */ /* 0x000fe200078e0002 */
[----:B------:R-:W-:Y:S02]  /*1b70*/  @!P6 FSEL R39, R11, RZ, P2 ;  /* 0x000000ff0b27e208 */ /* 0x000fe40001000000 */
[----:B------:R-:W-:Y:S05]  /*1b80*/  @!P6 BRA `(.L_x_18763) ;  /* 0x000000000010e947 */ /* 0x000fea0003800000 */
[----:B-----5:R-:W-:-:S05]  /*1b90*/  HADD2.F32 R39, -RZ, R15.H1_H1 ;  /* 0x3000000fff277230 */ /* 0x020fca0000004100 */
[----:B------:R-:W-:-:S04]  /*1ba0*/  FMUL.FTZ R44, R39, UR6 ;  /* 0x00000006272c7c20 */ /* 0x000fc80008410000 */
[----:B------:R-:W-:-:S04]  /*1bb0*/  FMUL.FTZ R39, R107, R44 ;  /* 0x0000002c6b277220 */ /* 0x000fc80000410000 */
[----:B------:R-:W-:-:S07]  /*1bc0*/  @P0 FADD.FTZ R39, R11, R39 ;  /* 0x000000270b270221 */ /* 0x000fce0000010000 */
.L_x_18763:
[----:B------:R-:W-:Y:S05]  /*1bd0*/  BSYNC B0 ;  /* 0x0000000000007941 */ /* 0x000fea0003800000 */
.L_x_18762:
        /* <DEDUP_REMOVED lines=34> */
[----:B-----5:R-:W-:-:S05]  /*1e00*/  HADD2.F32 R40, -RZ, R12.H0_H0 ;  /* 0x2000000cff287230 */ /* 0x020fca0000004100 */
[----:B------:R-:W-:-:S04]  /*1e10*/  FMUL.FTZ R45, R40, UR6 ;  /* 0x00000006282d7c20 */ /* 0x000fc80008410000 */
[----:B------:R-:W-:-:S04]  /*1e20*/  FMUL.FTZ R40, R108, R45 ;  /* 0x0000002d6c287220 */ /* 0x000fc80000410000 */
[----:B------:R-:W-:-:S07]  /*1e30*/  @P0 FADD.FTZ R40, R4, R40 ;  /* 0x0000002804280221 */ /* 0x000fce0000010000 */
.L_x_18765:
[----:B------:R-:W-:Y:S05]  /*1e40*/  BSYNC B0 ;  /* 0x0000000000007941 */ /* 0x000fea0003800000 */
.L_x_18764:
[----:B------:R-:W-:Y:S04]  /*1e50*/  BSSY B0, `(.L_x_18766) ;  /* 0x0000006000007945 */ /* 0x000fe80003800000 */
[----:B------:R-:W-:Y:S05]  /*1e60*/  @!P6 BRA `(.L_x_18767) ;  /* 0x000000000010e947 */ /* 0x000fea0003800000 */
[----:B-----5:R-:W-:-:S05]  /*1e70*/  HADD2.F32 R41, -RZ, R12.H1_H1 ;  /* 0x3000000cff297230 */ /* 0x020fca0000004100 */
[----:B------:R-:W-:-:S04]  /*1e80*/  FMUL.FTZ R46, R41, UR6 ;  /* 0x00000006292e7c20 */ /* 0x000fc80008410000 */
[----:B------:R-:W-:-:S04]  /*1e90*/  FMUL.FTZ R41, R109, R46 ;  /* 0x0000002e6d297220 */ /* 0x000fc80000410000 */
[----:B------:R-:W-:-:S07]  /*1ea0*/  @P0 FADD.FTZ R41, R5, R41 ;  /* 0x0000002905290221 */ /* 0x000fce0000010000 */
.L_x_18767:
[----:B------:R-:W-:Y:S05]  /*1eb0*/  BSYNC B0 ;  /* 0x0000000000007941 */ /* 0x000fea0003800000 */
.L_x_18766:
[----:B------:R-:W-:Y:S04]  /*1ec0*/  BSSY B0, `(.L_x_18768) ;  /* 0x0000006000007945 */ /* 0x000fe80003800000 */
[----:B------:R-:W-:Y:S05]  /*1ed0*/  @!P6 BRA `(.L_x_18769) ;  /* 0x000000000010e947 */ /* 0x000fea0003800000 */
[----:B-----5:R-:W-:-:S05]  /*1ee0*/  HADD2.F32 R42, -RZ, R13.H0_H0 ;  /* 0x2000000dff2a7230 */ /* 0x020fca0000004100 */
[----:B------:R-:W-:-:S04]  /*1ef0*/  FMUL.FTZ R45, R42, UR6 ;  /* 0x000000062a2d7c20 */ /* 0x000fc80008410000 */
[----:B------:R-:W-:-:S04]  /*1f00*/  FMUL.FTZ R42, R110, R45 ;  /* 0x0000002d6e2a7220 */ /* 0x000fc80000410000 */
[----:B------:R-:W-:-:S07]  /*1f10*/  @P0 FADD.FTZ R42, R6, R42 ;  /* 0x0000002a062a0221 */ /* 0x000fce0000010000 */
.L_x_18769:
[----:B------:R-:W-:Y:S05]  /*1f20*/  BSYNC B0 ;  /* 0x0000000000007941 */ /* 0x000fea0003800000 */
.L_x_18768:
[----:B------:R-:W-:Y:S04]  /*1f30*/  BSSY B0, `(.L_x_18770) ;  /* 0x0000006000007945 */ /* 0x000fe80003800000 */
[----:B------:R-:W-:Y:S05]  /*1f40*/  @!P6 BRA `(.L_x_18771) ;  /* 0x000000000010e947 */ /* 0x000fea0003800000 */
[----:B-----5:R-:W-:-:S05]  /*1f50*/  HADD2.F32 R43, -RZ, R13.H1_H1 ;  /* 0x3000000dff2b7230 */ /* 0x020fca0000004100 */
[----:B------:R-:W-:-:S04]  /*1f60*/  FMUL.FTZ R46, R43, UR6 ;  /* 0x000000062b2e7c20 */ /* 0x000fc80008410000 */
[----:B------:R-:W-:-:S04]  /*1f70*/  FMUL.FTZ R43, R111, R46 ;  /* 0x0000002e6f2b7220 */ /* 0x000fc80000410000 */
[----:B------:R-:W-:-:S07]  /*1f80*/  @P0 FADD.FTZ R43, R7, R43 ;  /* 0x0000002b072b0221 */ /* 0x000fce0000010000 */
.L_x_18771:
[----:B------:R-:W-:Y:S05]  /*1f90*/  BSYNC B0 ;  /* 0x0000000000007941 */ /* 0x000fea0003800000 */
.L_x_18770:
[----:B------:R-:W-:Y:S04]  /*1fa0*/  BSSY B0, `(.L_x_18772) ;  /* 0x0000006000007945 */ /* 0x000fe80003800000 */
[----:B------:R-:W-:Y:S05]  /*1fb0*/  @!P6 BRA `(.L_x_18773) ;  /* 0x000000000010e947 */ /* 0x000fea0003800000 */
[----:B-----5:R-:W-:-:S05]  /*1fc0*/  HADD2.F32 R44, -RZ, R14.H0_H0 ;  /* 0x2000000eff2c7230 */ /* 0x020fca0000004100 */
[----:B------:R-:W-:-:S04]  /*1fd0*/  FMUL.FTZ R45, R44, UR6 ;  /* 0x000000062c2d7c20 */ /* 0x000fc80008410000 */
[----:B------:R-:W-:-:S04]  /*1fe0*/  FMUL.FTZ R44, R112, R45 ;  /* 0x0000002d702c7220 */ /* 0x000fc80000410000 */
[----:B------:R-:W-:-:S07]  /*1ff0*/  @P0 FADD.FTZ R44, R8, R44 ;  /* 0x0000002c082c0221 */ /* 0x000fce0000010000 */
.L_x_18773:
[----:B------:R-:W-:Y:S05]  /*2000*/  BSYNC B0 ;  /* 0x0000000000007941 */ /* 0x000fea0003800000 */
.L_x_18772:
[----:B------:R-:W-:Y:S01]  /*2010*/  BSSY B0, `(.L_x_18774) ;  /* 0x0000007000007945 */ /* 0x000fe20003800000 */
[----:B------:R-:W-:-:S03]  /*2020*/  @!P6 FSEL R45, R9, RZ, P1 ;  /* 0x000000ff092de208 */ /* 0x000fc60000800000 */
[----:B------:R-:W-:Y:S05]  /*2030*/  @!P6 BRA `(.L_x_18775) ;  /* 0x000000000010e947 */ /* 0x000fea0003800000 */
[----:B-----5:R-:W-:-:S05]  /*2040*/  HADD2.F32 R45, -RZ, R14.H1_H1 ;  /* 0x3000000eff2d7230 */ /* 0x020fca0000004100 */
[----:B------:R-:W-:-:S04]  /*2050*/  FMUL.FTZ R46, R45, UR6 ;  /* 0x000000062d2e7c20 */ /* 0x000fc80008410000 */
[----:B------:R-:W-:-:S04]  /*2060*/  FMUL.FTZ R45, R113, R46 ;  /* 0x0000002e712d7220 */ /* 0x000fc80000410000 */
[----:B------:R-:W-:-:S07]  /*2070*/  @P0 FADD.FTZ R45, R9, R45 ;  /* 0x0000002d092d0221 */ /* 0x000fce0000010000 */
.L_x_18775:
[----:B------:R-:W-:Y:S05]  /*2080*/  BSYNC B0 ;  /* 0x0000000000007941 */ /* 0x000fea0003800000 */
.L_x_18774:
[----:B------:R-:W-:Y:S01]  /*2090*/  BSSY B0, `(.L_x_18776) ;  /* 0x0000007000007945 */ /* 0x000fe20003800000 */
[----:B------:R-:W-:-:S03]  /*20a0*/  @!P6 FSEL R46, R10, RZ, P5 ;  /* 0x000000ff0a2ee208 */ /* 0x000fc60002800000 */
[----:B------:R-:W-:Y:S05]  /*20b0*/  @!P6 BRA `(.L_x_18777) ;  /* 0x000000000010e947 */ /* 0x000fea0003800000 */
[----:B-----5:R-:W-:-:S05]  /*20c0*/  HADD2.F32 R46, -RZ, R15.H0_H0 ;  /* 0x2000000fff2e7230 */ /* 0x020fca0000004100 */
[----:B------:R-:W-:-:S04]  /*20d0*/  FMUL.FTZ R47, R46, UR6 ;  /* 0x000000062e2f7c20 */ /* 0x000fc80008410000 */
[----:B------:R-:W-:-:S04]  /*20e0*/  FMUL.FTZ R46, R114, R47 ;  /* 0x0000002f722e7220 */ /* 0x000fc80000410000 */
[----:B------:R-:W-:-:S07]  /*20f0*/  @P0 FADD.FTZ R46, R10, R46 ;  /* 0x0000002e0a2e0221 */ /* 0x000fce0000010000 */
.L_x_18777:
[----:B------:R-:W-:Y:S05]  /*2100*/  BSYNC B0 ;  /* 0x0000000000007941 */ /* 0x000fea0003800000 */
.L_x_18776:
[----:B------:R-:W-:Y:S01]  /*2110*/  BSSY B0, `(.L_x_18778) ;  /* 0x0000007000007945 */ /* 0x000fe20003800000 */
[----:B------:R-:W-:-:S03]  /*2120*/  @!P6 FSEL R47, R11, RZ, P2 ;  /* 0x000000ff0b2fe208 */ /* 0x000fc60001000000 */
[----:B------:R-:W-:Y:S05]  /*2130*/  @!P6 BRA `(.L_x_18779) ;  /* 0x000000000010e947 */ /* 0x000fea0003800000 */
[----:B-----5:R-:W-:-:S05]  /*2140*/  HADD2.F32 R47, -RZ, R15.H1_H1 ;  /* 0x3000000fff2f7230 */ /* 0x020fca0000004100 */
[----:B------:R-:W-:-:S04]  /*2150*/  FMUL.FTZ R48, R47, UR6 ;  /* 0x000000062f307c20 */ /* 0x000fc80008410000 */
[----:B------:R-:W-:-:S04]  /*2160*/  FMUL.FTZ R47, R115, R48 ;  /* 0x00000030732f7220 */ /* 0x000fc80000410000 */
[----:B------:R-:W-:-:S07]  /*2170*/  @P0 FADD.FTZ R47, R11, R47 ;  /* 0x0000002f0b2f0221 */ /* 0x000fce0000010000 */
.L_x_18779:
[----:B------:R-:W-:Y:S05]  /*2180*/  BSYNC B0 ;  /* 0x0000000000007941 */ /* 0x000fea0003800000 */
.L_x_18778:
        /* <DEDUP_REMOVED lines=123> */
.L_x_18794:
        /* <DEDUP_REMOVED lines=53> */
[----:B------:R-:W0:Y:S03]  /*2c90*/  LDC R155, c[0x0][0x2d8] ;  /* 0x0000b600ff9b7b82 */ /* 0x000e260000000800 */
[----:B------:R-:W1:Y:S01]  /*2ca0*/  SHFL.DOWN PT, R49, R162, 0x1, 0x1f ;  /* 0x08201f00a2317f89 */ /* 0x000e6200000e0000 */
[----:B------:R-:W-:Y:S01]  /*2cb0*/  FMUL.FTZ R158, R158, R160 ;  /* 0x000000a09e9e7220 */ /* 0x000fe20000410000 */
[----:B--2---:R-:W-:Y:S01]  /*2cc0*/  FADD.FTZ R3, R48, R3 ;  /* 0x0000000330037221 */ /* 0x004fe20000010000 */
[-C--:B------:R-:W-:Y:S02]  /*2cd0*/  IADD3 R48, R2, R161.reuse, RZ ;  /* 0x000000a102307210 */ /* 0x080fe40007ffe0ff */
[----:B------:R-:W-:Y:S01]  /*2ce0*/  I2FP.F32.S32 R161, R161 ;  /* 0x000000a100a17245 */ /* 0x000fe20000201400 */
[----:B------:R-:W-:Y:S01]  /*2cf0*/  FFMA.FTZ R3, R0, R158, R3 ;  /* 0x0000009e00037223 */ /* 0x000fe20000010003 */
[----:B------:R-:W-:-:S04]  /*2d00*/  I2FP.F32.S32 R48, R48 ;  /* 0x0000003000307245 */ /* 0x000fc80000201400 */
[----:B------:R-:W2:Y:S02]  /*2d10*/  SHFL.DOWN PT, R0, R3, 0x1, 0x1f ;  /* 0x08201f0003007f89 */ /* 0x000ea400000e0000 */
[----:B------:R-:W3:Y:S01]  /*2d20*/  MUFU.RCP R48, R48 ;  /* 0x0000003000307308 */ /* 0x000ee20000001000 */
[----:B-1----:R-:W-:Y:S01]  /*2d30*/  FADD.FTZ R2, R162, -R49 ;  /* 0x80000031a2027221 */ /* 0x002fe20000010000 */
[----:B------:R-:W-:-:S03]  /*2d40*/  FMUL.FTZ R158, R49, R161 ;  /* 0x000000a1319e7220 */ /* 0x000fc60000410000 */
[----:B------:R-:W-:-:S04]  /*2d50*/  FMUL.FTZ R2, R2, R2 ;  /* 0x0000000202027220 */ /* 0x000fc80000410000 */
[C---:B------:R-:W-:Y:S01]  /*2d60*/  FMUL.FTZ R2, R157.reuse, R2 ;  /* 0x000000029d027220 */ /* 0x040fe20000410000 */
[----:B------:R-:W-:Y:S01]  /*2d70*/  FFMA.FTZ R157, R157, R162, R158 ;  /* 0x000000a29d9d7223 */ /* 0x000fe2000001009e */
[----:B--2---:R-:W-:Y:S02]  /*2d80*/  FADD.FTZ R49, R3, R0 ;  /* 0x0000000003317221 */ /* 0x004fe40000010000 */
[----:B------:R-:W-:Y:S01]  /*2d90*/  FMUL.FTZ R2, R2, R161 ;  /* 0x000000a102027220 */ /* 0x000fe20000410000 */
[----:B---3--:R-:W-:-:S03]  /*2da0*/  FMUL.FTZ R157, R48, R157 ;  /* 0x0000009d309d7220 */ /* 0x008fc60000410000 */
[----:B------:R-:W-:Y:S02]  /*2db0*/  FFMA.FTZ R0, R48, R2, R49 ;  /* 0x0000000230007223 */ /* 0x000fe40000010031 */
[----:B------:R-:W1:Y:S01]  /*2dc0*/  @!P1 LDC.64 R2, c[0x0][0x250] ;  /* 0x00009400ff029b82 */ /* 0x000e620000000a00 */
[----:B------:R-:W2:Y:S04]  /*2dd0*/  SHFL.IDX PT, R157, R157, RZ, 0x1f ;  /* 0x00001fff9d9d7589 */ /* 0x000ea800000e0000 */
[----:B------:R-:W0:Y:S03]  /*2de0*/  SHFL.IDX PT, R0, R0, RZ, 0x1f ;  /* 0x00001fff00007589 */ /* 0x000e2600000e0000 */
[----:B------:R-:W3:Y:S01]  /*2df0*/  @!P1 LDC.64 R48, c[0x0][0x258] ;  /* 0x00009600ff309b82 */ /* 0x000ee20000000a00 */
[----:B-1----:R-:W-:Y:S01]  /*2e00*/  @!P1 LEA R2, P2, R149, R2, 0x2 ;  /* 0x0000000295029211 */ /* 0x002fe200078410ff */
[----:B--2---:R-:W-:-:S03]  /*2e10*/  FMUL.FTZ R158, R157, R157 ;  /* 0x0000009d9d9e7220 */ /* 0x004fc60000410000 */
[C---:B------:R-:W-:Y:S01]  /*2e20*/  @!P1 LEA.HI.X R3, R149.reuse, R3, R156, 0x2, P2 ;  /* 0x0000000395039211 */ /* 0x040fe200010f149c */
[----:B0-----:R-:W-:Y:S01]  /*2e30*/  FFMA.FTZ R155, R0, UR7, R155 ;  /* 0x00000007009b7c23 */ /* 0x001fe2000801009b */
[----:B------:R-:W-:Y:S02]  /*2e40*/  FSEL R158, R158, RZ, P4 ;  /* 0x000000ff9e9e7208 */ /* 0x000fe40002000000 */
[----:B---3--:R-:W-:Y:S01]  /*2e50*/  @!P1 LEA R48, P3, R149, R48, 0x2 ;  /* 0x0000003095309211 */ /* 0x008fe200078610ff */
[----:B------:R0:W-:Y:S02]  /*2e60*/  @!P1 STG.E desc[UR4][R2.64], R157 ;  /* 0x0000009d02009986 */ /* 0x0001e4000c101904 */
[----:B------:R-:W-:Y:S01]  /*2e70*/  FADD.FTZ R155, R155, R158 ;  /* 0x0000009e9b9b7221 */ /* 0x000fe20000010000 */
[----:B------:R-:W-:-:S03]  /*2e80*/  @!P1 LEA.HI.X R49, R149, R49, R156, 0x2, P3 ;  /* 0x0000003195319211 */ /* 0x000fc600018f149c */
[----:B------:R-:W1:Y:S02]  /*2e90*/  MUFU.RSQ R159, R155 ;  /* 0x0000009b009f7308 */ /* 0x000e640000001400 */
[----:B-1----:R0:W-:Y:S01]  /*2ea0*/  @!P1 STG.E desc[UR4][R48.64], R159 ;  /* 0x0000009f30009986 */ /* 0x0021e2000c101904 */
[----:B------:R-:W-:-:S13]  /*2eb0*/  ISETP.GE.AND P1, PT, R153, 0x1, PT ;  /* 0x000000019900780c */ /* 0x000fda0003f26270 */
[----:B0-----:R-:W-:Y:S05]  /*2ec0*/  @!P1 BRA `(.L_x_18782) ;  /* 0x0000000800089947 */ /* 0x001fea0003800000 */
[----:B------:R-:W-:Y:S02]  /*2ed0*/  FSEL R0, R157, RZ, !P4 ;  /* 0x000000ff9d007208 */ /* 0x000fe40006000000 */
[----:B------:R-:W-:-:S03]  /*2ee0*/  IADD3 R153, R153, -0x1, RZ ;  /* 0xffffffff99997810 */ /* 0x000fc60007ffe0ff */
[C---:B------:R-:W-:Y:S01]  /*2ef0*/  FADD.FTZ R48, -R0.reuse, R36 ;  /* 0x0000002400307221 */ /* 0x040fe20000010100 */
[C---:B------:R-:W-:Y:S01]  /*2f00*/  FADD.FTZ R49, -R0.reuse, R37 ;  /* 0x0000002500317221 */ /* 0x040fe20000010100 */
[----:B------:R-:W-:Y:S01]  /*2f10*/  IMAD R153, R153, R154, RZ ;  /* 0x0000009a99997224 */ /* 0x000fe200078e02ff */
        /* <DEDUP_REMOVED lines=33> */
[C---:B------:R-:W-:Y:S01]  /*3130*/  FMUL.FTZ R19, R159.reuse, R19 ;  /* 0x000000139f137220 */ /* 0x040fe20000410000 */
[C---:B------:R-:W-:Y:S01]  /*3140*/  FMUL.FTZ R16, R159.reuse, R16 ;  /* 0x000000109f107220 */ /* 0x040fe20000410000 */
[----:B------:R-:W-:Y:S01]  /*3150*/  LEA.HI R153, R0, R153, RZ, 0x3 ;  /* 0x0000009900997211 */ /* 0x000fe200078f18ff */
[C---:B------:R-:W-:Y:S01]  /*3160*/  FMUL.FTZ R0, R159.reuse, R17 ;  /* 0x000000119f007220 */ /* 0x040fe20000410000 */
[C---:B------:R-:W-:Y:S01]  /*3170*/  FMUL.FTZ R40, R159.reuse, R33 ;  /* 0x000000219f287220 */ /* 0x040fe20000410000 */
[----:B------:R-:W-:Y:S01]  /*3180*/  FMUL.FTZ R42, R159, R35 ;  /* 0x000000239f2a7220 */ /* 0x000fe20000410000 */
[----:B------:R-:W-:Y:S01]  /*3190*/  LEA.HI.SX32 R153, R153, R50, 0x1d ;  /* 0x0000003299997211 */ /* 0x000fe200078feaff */
[----:B------:R-:W-:Y:S01]  /*31a0*/  FMUL.FTZ R26, R159, R25 ;  /* 0x000000199f1a7220 */ /* 0x000fe20000410000 */
[----:B------:R-:W-:Y:S01]  /*31b0*/  FFMA.FTZ R18, R123, R18, R58 ;  /* 0x000000127b127223 */ /* 0x000fe2000001003a */
[----:B------:R-:W-:Y:S01]  /*31c0*/  FFMA.FTZ R19, R122, R19, R59 ;  /* 0x000000137a137223 */ /* 0x000fe2000001003b */
[----:B------:R-:W-:Y:S01]  /*31d0*/  IADD3 R35, R153, 0x100, RZ ;  /* 0x0000010099237810 */ /* 0x000fe20007ffe0ff */
[----:B------:R-:W-:Y:S01]  /*31e0*/  FFMA.FTZ R16, R121, R16, R56 ;  /* 0x0000001079107223 */ /* 0x000fe20000010038 */
[C---:B------:R-:W-:Y:S01]  /*31f0*/  IADD3 R33, R153.reuse, 0x200, RZ ;  /* 0x0000020099217810 */ /* 0x040fe20007ffe0ff */
        /* <DEDUP_REMOVED lines=12> */
[----:B------:R-:W-:Y:S01]  /*32c0*/  FMUL.FTZ R24, R159, R24 ;  /* 0x000000189f187220 */ /* 0x000fe20000410000 */
[----:B------:R-:W-:Y:S01]  /*32d0*/  F2FP.F16.F32.PACK_AB R18, R25, R16 ;  /* 0x000000101912723e */ /* 0x000fe200000000ff */
        /* <DEDUP_REMOVED lines=60> */
[----:B------:R-:W-:Y:S01]  /*36a0*/  F2FP.F16.F32.PACK_AB R30, R45, R30 ;  /* 0x0000001e2d1e723e */ /* 0x000fe200000000ff */
[----:B------:R0:W-:Y:S01]  /*36b0*/  STG.E.128 desc[UR4][R32.64], R24 ;  /* 0x0000001820007986 */ /* 0x0001e2000c101d04 */
[----:B------:R-:W-:Y:S02]  /*36c0*/  F2FP.F16.F32.PACK_AB R29, R43, R158 ;  /* 0x0000009e2b1d723e */ /* 0x000fe400000000ff */
[----:B------:R-:W-:-:S05]  /*36d0*/  F2FP.F16.F32.PACK_AB R28, R157, R28 ;  /* 0x0000001c9d1c723e */ /* 0x000fca00000000ff */
[----:B------:R0:W-:Y:S02]  /*36e0*/  STG.E.128 desc[UR4][R36.64], R28 ;  /* 0x0000001c24007986 */ /* 0x0001e4000c101d04 */
.L_x_18782:
[----:B------:R-:W-:Y:S05]  /*36f0*/  BSYNC B0 ;  /* 0x0000000000007941 */ /* 0x000fea0003800000 */
.L_x_18781:
[----:B------:R-:W-:Y:S02]  /*3700*/  IADD3 R149, R149, UR8, RZ ;  /* 0x0000000895957c10 */ /* 0x000fe4000fffe0ff */
[----:B------:R-:W-:Y:S02]  /*3710*/  SEL R0, RZ, 0x1, P0 ;  /* 0x00000001ff007807 */ /* 0x000fe40000000000 */
[----:B------:R-:W-:-:S13]  /*3720*/  ISETP.GE.AND P1, PT, R149, UR9, PT ;  /* 0x0000000995007c0c */ /* 0x000fda000bf26270 */
[----:B------:R-:W-:Y:S05]  /*3730*/  @!P1 BRA `(.L_x_18783) ;  /* 0xffffffd000889947 */ /* 0x000fea000383ffff */
[----:B------:R-:W-:Y:S05]  /*3740*/  EXIT ;  /* 0x000000000000794d */ /* 0x000fea0003800000 */
.L_x_18780:
[----:B------:R-:W-:Y:S01]  /*3750*/  HFMA2.MMA R161, -RZ, RZ, 0, 5.9604644775390625e-08 ;  /* 0x00000001ffa17435 */ /* 0x000fe200000001ff */
[----:B------:R-:W-:Y:S02]  /*3760*/  MOV R162, R0 ;  /* 0x0000000000a27202 */ /* 0x000fe40000000f00 */
[----:B------:R-:W-:Y:S02]  /*3770*/  MOV R164, 0x1f ;  /* 0x0000001f00a47802 */ /* 0x000fe40000000f00 */
[----:B------:R-:W-:-:S07]  /*3780*/  MOV R159, 0xffffffff ;  /* 0xffffffff009f7802 */ /* 0x000fce0000000f00 */
[----:B-----5:R-:W-:Y:S05]  /*3790*/  WARPSYNC.COLLECTIVE R159, `(.L_x_18784) ;  /* 0x000000009f087348 */ /* 0x020fea0003c00000 */
[----:B------:R0:W1:Y:S02]  /*37a0*/  SHFL.BFLY P1, R160, R162, R161, R164 ;  /* 0x0c0000a1a2a07389 */ /* 0x00006400000200a4 */
[----:B01---5:R-:W-:Y:S01]  /*37b0*/  ENDCOLLECTIVE ;  /* 0x000000000000791b */ /* 0x023fe20003800000 */
.L_x_18784:
[----:B------:R-:W-:Y:S01]  /*37c0*/  HFMA2.MMA R161, -RZ, RZ, 0, 1.1920928955078125e-07 ;  /* 0x00000002ffa17435 */ /* 0x000fe200000001ff */
[----:B------:R-:W-:-:S05]  /*37d0*/  MOV R3, R160 ;  /* 0x000000a000037202 */ /* 0x000fca0000000f00 */
[----:B------:R-:W-:-:S05]  /*37e0*/  FADD.FTZ R3, R0, R3 ;  /* 0x0000000300037221 */ /* 0x000fca0000010000 */
[----:B------:R-:W-:-:S07]  /*37f0*/  MOV R162, R3 ;  /* 0x0000000300a27202 */ /* 0x000fce0000000f00 */
[----:B------:R-:W-:Y:S05]  /*3800*/  WARPSYNC.COLLECTIVE R159, `(.L_x_18785) ;  /* 0x000000009f087348 */ /* 0x000fea0003c00000 */
[----:B------:R0:W1:Y:S02]  /*3810*/  SHFL.BFLY P1, R160, R162, R161, R164 ;  /* 0x0c0000a1a2a07389 */ /* 0x00006400000200a4 */
[----:B01----:R-:W-:Y:S01]  /*3820*/  ENDCOLLECTIVE ;  /* 0x000000000000791b */ /* 0x003fe20003800000 */
.L_x_18785:
[----:B------:R-:W-:Y:S01]  /*3830*/  HFMA2.MMA R161, -RZ, RZ, 0, 2.384185791015625e-07 ;  /* 0x00000004ffa17435 */ /* 0x000fe200000001ff */
[----:B------:R-:W-:-:S05]  /*3840*/  MOV R2, R160 ;  /* 0x000000a000027202 */ /* 0x000fca0000000f00 */
[----:B------:R-:W-:-:S05]  /*3850*/  FADD.FTZ R48, R3, R2 ;  /* 0x0000000203307221 */ /* 0x000fca0000010000 */
[----:B------:R-:W-:-:S07]  /*3860*/  MOV R162, R48 ;  /* 0x0000003000a27202 */ /* 0x000fce0000000f00 */
[----:B------:R-:W-:Y:S05]  /*3870*/  WARPSYNC.COLLECTIVE R159, `(.L_x_18786) ;  /* 0x000000009f087348 */ /* 0x000fea0003c00000 */
[----:B------:R0:W1:Y:S02]  /*3880*/  SHFL.BFLY P1, R160, R162, R161, R164 ;  /* 0x0c0000a1a2a07389 */ /* 0x00006400000200a4 */
[----:B01----:R-:W-:Y:S01]  /*3890*/  ENDCOLLECTIVE ;  /* 0x000000000000791b */ /* 0x003fe20003800000 */
.L_x_18786:
[----:B------:R-:W-:Y:S01]  /*38a0*/  HFMA2.MMA R161, -RZ, RZ, 0, 4.76837158203125e-07 ;  /* 0x00000008ffa17435 */ /* 0x000fe200000001ff */
[----:B------:R-:W-:-:S05]  /*38b0*/  MOV R155, R160 ;  /* 0x000000a0009b7202 */ /* 0x000fca0000000f00 */
[----:B------:R-:W-:-:S05]  /*38c0*/  FADD.FTZ R155, R48, R155 ;  /* 0x0000009b309b7221 */ /* 0x000fca0000010000 */
[----:B------:R-:W-:-:S07]  /*38d0*/  MOV R162, R155 ;  /* 0x0000009b00a27202 */ /* 0x000fce0000000f00 */
[----:B------:R-:W-:Y:S05]  /*38e0*/  WARPSYNC.COLLECTIVE R159, `(.L_x_18787) ;  /* 0x000000009f087348 */ /* 0x000fea0003c00000 */
[----:B------:R0:W1:Y:S02]  /*38f0*/  SHFL.BFLY P1, R160, R162, R161, R164 ;  /* 0x0c0000a1a2a07389 */ /* 0x00006400000200a4 */
[----:B01----:R-:W-:Y:S01]  /*3900*/  ENDCOLLECTIVE ;  /* 0x000000000000791b */ /* 0x003fe20003800000 */
.L_x_18787:
[----:B------:R-:W-:Y:S01]  /*3910*/  HFMA2.MMA R161, -RZ, RZ, 0, 9.5367431640625e-07 ;  /* 0x00000010ffa17435 */ /* 0x000fe200000001ff */
[----:B------:R-:W-:-:S05]  /*3920*/  MOV R2, R160 ;  /* 0x000000a000027202 */ /* 0x000fca0000000f00 */
[----:B------:R-:W-:-:S05]  /*3930*/  FADD.FTZ R157, R155, R2 ;  /* 0x000000029b9d7221 */ /* 0x000fca0000010000 */
[----:B------:R-:W-:-:S07]  /*3940*/  MOV R162, R157 ;  /* 0x0000009d00a27202 */ /* 0x000fce0000000f00 */
[----:B------:R-:W-:Y:S05]  /*3950*/  WARPSYNC.COLLECTIVE R159, `(.L_x_18788) ;  /* 0x000000009f087348 */ /* 0x000fea0003c00000 */
[----:B------:R0:W1:Y:S02]  /*3960*/  SHFL.BFLY P1, R160, R162, R161, R164 ;  /* 0x0c0000a1a2a07389 */ /* 0x00006400000200a4 */
[----:B01----:R-:W-:Y:S01]  /*3970*/  ENDCOLLECTIVE ;  /* 0x000000000000791b */ /* 0x003fe20003800000 */
.L_x_18788:
        /* <DEDUP_REMOVED lines=72> */
.L_x_18789:
[----:B------:R-:W-:Y:S01]  /*3e00*/  HFMA2.MMA R161, -RZ, RZ, 0, 1.1920928955078125e-07 ;  /* 0x00000002ffa17435 */ /* 0x000fe200000001ff */
[----:B------:R-:W-:-:S05]  /*3e10*/  MOV R3, R160 ;  /* 0x000000a000037202 */ /* 0x000fca0000000f00 */
[----:B------:R-:W-:-:S05]  /*3e20*/  FADD.FTZ R3, R0, R3 ;  /* 0x0000000300037221 */ /* 0x000fca0000010000 */
[----:B------:R-:W-:-:S07]  /*3e30*/  MOV R162, R3 ;  /* 0x0000000300a27202 */ /* 0x000fce0000000f00 */
[----:B------:R-:W-:Y:S05]  /*3e40*/  WARPSYNC.COLLECTIVE R159, `(.L_x_18790) ;  /* 0x000000009f087348 */ /* 0x000fea0003c00000 */
[----:B------:R0:W1:Y:S02]  /*3e50*/  SHFL.BFLY P1, R160, R162, R161, R164 ;  /* 0x0c0000a1a2a07389 */ /* 0x00006400000200a4 */
[----:B01----:R-:W-:Y:S01]  /*3e60*/  ENDCOLLECTIVE ;  /* 0x000000000000791b */ /* 0x003fe20003800000 */
.L_x_18790:
[----:B------:R-:W-:Y:S01]  /*3e70*/  HFMA2.MMA R161, -RZ, RZ, 0, 2.384185791015625e-07 ;  /* 0x00000004ffa17435 */ /* 0x000fe200000001ff */
[----:B------:R-:W-:-:S05]  /*3e80*/  MOV R48, R160 ;  /* 0x000000a000307202 */ /* 0x000fca0000000f00 */
[----:B------:R-:W-:-:S05]  /*3e90*/  FADD.FTZ R48, R3, R48 ;  /* 0x0000003003307221 */ /* 0x000fca0000010000 */
[----:B------:R-:W-:-:S07]  /*3ea0*/  MOV R162, R48 ;  /* 0x0000003000a27202 */ /* 0x000fce0000000f00 */
[----:B------:R-:W-:Y:S05]  /*3eb0*/  WARPSYNC.COLLECTIVE R159, `(.L_x_18791) ;  /* 0x000000009f087348 */ /* 0x000fea0003c00000 */
[----:B------:R0:W1:Y:S02]  /*3ec0*/  SHFL.BFLY P1, R160, R162, R161, R164 ;  /* 0x0c0000a1a2a07389 */ /* 0x00006400000200a4 */
[----:B01----:R-:W-:Y:S01]  /*3ed0*/  ENDCOLLECTIVE ;  /* 0x000000000000791b */ /* 0x003fe20003800000 */
.L_x_18791:
[----:B------:R-:W-:Y:S01]  /*3ee0*/  HFMA2.MMA R161, -RZ, RZ, 0, 4.76837158203125e-07 ;  /* 0x00000008ffa17435 */ /* 0x000fe200000001ff */
[----:B------:R-:W-:-:S05]  /*3ef0*/  MOV R155, R160 ;  /* 0x000000a0009b7202 */ /* 0x000fca0000000f00 */
[----:B------:R-:W-:-:S05]  /*3f00*/  FADD.FTZ R155, R48, R155 ;  /* 0x0000009b309b7221 */ /* 0x000fca0000010000 */
[----:B------:R-:W-:-:S07]  /*3f10*/  MOV R162, R155 ;  /* 0x0000009b00a27202 */ /* 0x000fce0000000f00 */
[----:B------:R-:W-:Y:S05]  /*3f20*/  WARPSYNC.COLLECTIVE R159, `(.L_x_18792) ;  /* 0x000000009f087348 */ /* 0x000fea0003c00000 */
[----:B------:R0:W1:Y:S02]  /*3f30*/  SHFL.BFLY P1, R160, R162, R161, R164 ;  /* 0x0c0000a1a2a07389 */ /* 0x00006400000200a4 */
[----:B01----:R-:W-:Y:S01]  /*3f40*/  ENDCOLLECTIVE ;  /* 0x000000000000791b */ /* 0x003fe20003800000 */
.L_x_18792:
[----:B------:R-:W-:Y:S01]  /*3f50*/  HFMA2.MMA R161, -RZ, RZ, 0, 9.5367431640625e-07 ;  /* 0x00000010ffa17435 */ /* 0x000fe200000001ff */
[----:B------:R-:W-:-:S05]  /*3f60*/  MOV R158, R160 ;  /* 0x000000a0009e7202 */ /* 0x000fca0000000f00 */
[----:B------:R-:W-:-:S05]  /*3f70*/  FADD.FTZ R158, R155, R158 ;  /* 0x0000009e9b9e7221 */ /* 0x000fca0000010000 */
[----:B------:R-:W-:-:S07]  /*3f80*/  MOV R162, R158 ;  /* 0x0000009e00a27202 */ /* 0x000fce0000000f00 */
[----:B------:R-:W-:Y:S05]  /*3f90*/  WARPSYNC.COLLECTIVE R159, `(.L_x_18793) ;  /* 0x000000009f087348 */ /* 0x000fea0003c00000 */
[----:B------:R0:W1:Y:S02]  /*3fa0*/  SHFL.BFLY P1, R160, R162, R161, R164 ;  /* 0x0c0000a1a2a07389 */ /* 0x00006400000200a4 */
[----:B01----:R-:W-:Y:S01]  /*3fb0*/  ENDCOLLECTIVE ;  /* 0x000000000000791b */ /* 0x003fe20003800000 */
.L_x_18793:
[----:B------:R-:W-:Y:S01]  /*3fc0*/  MOV R157, R160 ;  /* 0x000000a0009d7202 */ /* 0x000fe20000000f00 */
[----:B------:R-:W-:Y:S06]  /*3fd0*/  BRA `(.L_x_18794) ;  /* 0xffffffe800587947 */ /* 0x000fec000383ffff */
.L_x_18795:
        /* <DEDUP_REMOVED lines=10> */
.L_x_30287:


//--------------------- .text._ZN10layer_norm13ln_fwd_kernelINS_13Kernel_traitsI6__halfS2_fS2_fjLj8192ELj1ELj1ELj8ELj16ENS_18Kernel_traits_baseILj8192ES2_S2_fS2_fjLj256EEEEELb1ELb0ELb0ELb0EEEvNS_9FwdParamsE --------------------------
	.section	.text._ZN10layer_norm13ln_fwd_kernelINS_13Kernel_traitsI6__halfS2_fS2_fjLj8192ELj1ELj1ELj8ELj16ENS_18Kernel_traits_baseILj8192ES2_S2_fS2_fjLj256EEEEELb1ELb0ELb0ELb0EEEvNS_9FwdParamsE,"ax",@progbits
	.align	128
        .global         _ZN10layer_norm13ln_fwd_kernelINS_13Kernel_traitsI6__halfS2_fS2_fjLj8192ELj1ELj1ELj8ELj16ENS_18Kernel_traits_baseILj8192ES2_S2_fS2_fjLj256EEEEELb1ELb0ELb0ELb0EEEvNS_9FwdParamsE
        .type           _ZN10layer_norm13ln_fwd_kernelINS_13Kernel_traitsI6__halfS2_fS2_fjLj8192ELj1ELj1ELj8ELj16ENS_18Kernel_traits_baseILj8192ES2_S2_fS2_fjLj256EEEEELb1ELb0ELb0ELb0EEEvNS_9FwdParamsE,@function
        .size           _ZN10layer_norm13ln_fwd_kernelINS_13Kernel_traitsI6__halfS2_fS2_fjLj8192ELj1ELj1ELj8ELj16ENS_18Kernel_traits_baseILj8192ES2_S2_fS2_fjLj256EEEEELb1ELb0ELb0ELb0EEEvNS_9FwdParamsE,(.L_x_30288 - _ZN10layer_norm13ln_fwd_kernelINS_13Kernel_traitsI6__halfS2_fS2_fjLj8192ELj1ELj1ELj8ELj16ENS_18Kernel_traits_baseILj8192ES2_S2_fS2_fjLj256EEEEELb1ELb0ELb0ELb0EEEvNS_9FwdParamsE)
        .other          _ZN10layer_norm13ln_fwd_kernelINS_13Kernel_traitsI6__halfS2_fS2_fjLj8192ELj1ELj1ELj8ELj16ENS_18Kernel_traits_baseILj8192ES2_S2_fS2_fjLj256EEEEELb1ELb0ELb0ELb0EEEvNS_9FwdParamsE,@"STO_CUDA_ENTRY STV_DEFAULT"
_ZN10layer_norm13ln_fwd_kernelINS_13Kernel_traitsI6__halfS2_fS2_fjLj8192ELj1ELj1ELj8ELj16ENS_18Kernel_traits_baseILj8192ES2_S2_fS2_fjLj256EEEEELb1ELb0ELb0ELb0EEEvNS_9FwdParamsE:
.text._ZN10layer_norm13ln_fwd_kernelINS_13Kernel_traitsI6__halfS2_fS2_fjLj8192ELj1ELj1ELj8ELj16ENS_18Kernel_traits_baseILj8192ES2_S2_fS2_fjLj256EEEEELb1ELb0ELb0ELb0EEEvNS_9FwdParamsE:
        /* <DEDUP_REMOVED lines=16> */
[----:B------:R4:W3:Y:S07]  /*0100*/  @P0 LDG.E.64 R2, desc[UR4][R4.64] ;  /* 0x0000000404020981 */ /* 0x0008ee000c1e1b00 */
[----:B------:R-:W0:Y:S01]  /*0110*/  S2UR UR6, SR_CTAID.X ;  /* 0x00000000000679c3 */ /* 0x000e220000002500 */
[----:B--2---:R-:W-:Y:S01]  /*0120*/  LOP3.LUT R35, R0, 0xff, RZ, 0xc0, !PT ;  /* 0x000000ff00237812 */ /* 0x004fe200078ec0ff */
[----:B------:R-:W-:Y:S01]  /*0130*/  BSSY B0, `(.L_x_18796) ;  /* 0x000004a000007945 */ /* 0x000fe20003800000 */
[----:B----4-:R-:W-:Y:S01]  /*0140*/  VIADD R5, R125, 0xbb67ae85 ;  /* 0xbb67ae857d057836 */ /* 0x010fe20000000000 */
[----:B---3--:R-:W-:Y:S01]  /*0150*/  @P0 IADD3 R150, P1, R2, R9, RZ ;  /* 0x0000000902960210 */ /* 0x008fe20007f3e0ff */
[----:B0-----:R-:W-:-:S03]  /*0160*/  IMAD R2, R7, UR6, R0 ;  /* 0x0000000607027c24 */ /* 0x001fc6000f8e0200 */
[----:B------:R-:W-:Y:S01]  /*0170*/  @P0 IADD3.X R151, RZ, R3, RZ, P1, !PT ;  /* 0x00000003ff970210 */ /* 0x000fe20000ffe4ff */
[----:B------:R-:W-:-:S03]  /*0180*/  IMAD.WIDE.U32 R10, R2, -0x326172a9, RZ ;  /* 0xcd9e8d57020a7825 */ /* 0x000fc600078e00ff */
[--C-:B------:R-:W-:Y:S02]  /*0190*/  SHF.R.U64 R3, R150, 0x2, R151.reuse ;  /* 0x0000000296037819 */ /* 0x100fe40000001297 */
[----:B------:R-:W-:-:S03]  /*01a0*/  SHF.R.U32.HI R4, RZ, 0x2, R151 ;  /* 0x00000002ff047819 */ /* 0x000fc60000011697 */
[----:B------:R-:W-:Y:S01]  /*01b0*/  IMAD.WIDE.U32 R8, R3, -0x2daee0ad, RZ ;  /* 0xd2511f5303087825 */ /* 0x000fe200078e00ff */
[----:B------:R-:W-:-:S04]  /*01c0*/  LOP3.LUT R12, R11, R4, R124, 0x96, !PT ;  /* 0x000000040b0c7212 */ /* 0x000fc800078e967c */
[----:B------:R-:W-:Y:S01]  /*01d0*/  LOP3.LUT R14, R9, R125, RZ, 0x3c, !PT ;  /* 0x0000007d090e7212 */ /* 0x000fe200078e3cff */
[----:B------:R-:W-:Y:S01]  /*01e0*/  IMAD.WIDE.U32 R12, R12, -0x2daee0ad, RZ ;  /* 0xd2511f530c0c7825 */ /* 0x000fe200078e00ff */
[----:B------:R-:W-:-:S03]  /*01f0*/  IADD3 R6, R124, -0x61c88647, RZ ;  /* 0x9e3779b97c067810 */ /* 0x000fc60007ffe0ff */
[----:B------:R-:W-:Y:S01]  /*0200*/  IMAD.WIDE.U32 R14, R14, -0x326172a9, RZ ;  /* 0xcd9e8d570e0e7825 */ /* 0x000fe200078e00ff */
[----:B------:R-:W-:-:S03]  /*0210*/  LOP3.LUT R16, R13, R8, R5, 0x96, !PT ;  /* 0x000000080d107212 */ /* 0x000fc600078e9605 */
        /* <DEDUP_REMOVED lines=10> */
[----:B------:R-:W-:Y:S02]  /*02c0*/  LOP3.LUT R18, R15, R10, R9, 0x96, !PT ;  /* 0x0000000a0f127212 */ /* 0x000fe400078e9609 */
[C---:B------:R-:W-:Y:S01]  /*02d0*/  IADD3 R10, R124.reuse, -0x255992d5, RZ ;  /* 0xdaa66d2b7c0a7810 */ /* 0x040fe20007ffe0ff */
[----:B------:R-:W-:Y:S02]  /*02e0*/  VIADD R11, R124, 0x78dde6e4 ;  /* 0x78dde6e47c0b7836 */ /* 0x000fe40000000000 */
[----:B------:R-:W-:Y:S01]  /*02f0*/  IMAD.WIDE.U32 R18, R18, -0x326172a9, RZ ;  /* 0xcd9e8d5712127825 */ /* 0x000fe200078e00ff */
[----:B------:R-:W-:Y:S02]  /*0300*/  LOP3.LUT R16, R13, R16, R10, 0x96, !PT ;  /* 0x000000100d107212 */ /* 0x000fe400078e960a */
[----:B-1----:R-:W-:Y:S02]  /*0310*/  SHF.R.S32.HI R13, RZ, 0x1f, R68 ;  /* 0x0000001fff0d7819 */ /* 0x002fe40000011444 */
[----:B------:R-:W-:Y:S01]  /*0320*/  LOP3.LUT R20, R19, R12, R11, 0x96, !PT ;  /* 0x0000000c13147212 */ /* 0x000fe200078e960b */
[----:B------:R-:W-:Y:S01]  /*0330*/  IMAD.WIDE.U32 R16, R16, -0x2daee0ad, RZ ;  /* 0xd2511f5310107825 */ /* 0x000fe200078e00ff */
[----:B------:R-:W-:-:S02]  /*0340*/  IADD3 R12, R125, -0x126145ec, RZ ;  /* 0xed9eba147d0c7810 */ /* 0x000fc40007ffe0ff */
[----:B------:R-:W-:Y:S02]  /*0350*/  LEA.HI R68, R13, R68, RZ, 0x3 ;  /* 0x000000440d447211 */ /* 0x000fe400078f18ff */
[----:B------:R-:W-:Y:S01]  /*0360*/  LOP3.LUT R15, R35, 0xff, RZ, 0x3c, !PT ;  /* 0x000000ff230f7812 */ /* 0x000fe200078e3cff */
[----:B------:R-:W-:Y:S01]  /*0370*/  IMAD.WIDE.U32 R20, R20, -0x2daee0ad, RZ ;  /* 0xd2511f5314147825 */ /* 0x000fe200078e00ff */
[----:B------:R-:W-:Y:S02]  /*0380*/  LOP3.LUT R22, R17, R14, R12, 0x96, !PT ;  /* 0x0000000e11167212 */ /* 0x000fe400078e960c */
[----:B------:R-:W-:Y:S01]  /*0390*/  LEA.HI.SX32 R15, R68, R15, 0x1d ;  /* 0x0000000f440f7211 */ /* 0x000fe200078feaff */
[----:B------:R-:W-:Y:S01]  /*03a0*/  VIADD R13, R125, 0xa9066899 ;  /* 0xa90668997d0d7836 */ /* 0x000fe20000000000 */
[----:B------:R-:W-:Y:S01]  /*03b0*/  IADD3 R14, R124, 0x1715609d, RZ ;  /* 0x1715609d7c0e7810 */ /* 0x000fe20007ffe0ff */
[----:B------:R-:W-:Y:S01]  /*03c0*/  IMAD.WIDE.U32 R22, R22, -0x326172a9, RZ ;  /* 0xcd9e8d5716167825 */ /* 0x000fe200078e00ff */
[----:B------:R-:W-:-:S02]  /*03d0*/  LOP3.LUT P5, RZ, R15, 0xffffff00, RZ, 0xc0, !PT ;  /* 0xffffff000fff7812 */ /* 0x000fc400078ac0ff */
[----:B------:R-:W-:Y:S02]  /*03e0*/  LOP3.LUT R26, R21, R16, R13, 0x96, !PT ;  /* 0x00000010151a7212 */ /* 0x000fe400078e960d */
[----:B------:R-:W-:Y:S02]  /*03f0*/  LOP3.LUT R24, R23, R18, R14, 0x96, !PT ;  /* 0x0000001217187212 */ /* 0x000fe400078e960e */
[----:B------:R-:W-:Y:S01]  /*0400*/  IADD3 R17, R124, -0x4ab325aa, RZ ;  /* 0xb54cda567c117810 */ /* 0x000fe20007ffe0ff */
[----:B------:R-:W-:Y:S01]  /*0410*/  IMAD.WIDE.U32 R26, R26, -0x326172a9, RZ ;  /* 0xcd9e8d571a1a7825 */ /* 0x000fe200078e00ff */
[C---:B------:R-:W-:Y:S02]  /*0420*/  ISETP.GE.U32.AND P4, PT, R15.reuse, 0x200, PT ;  /* 0x000002000f00780c */ /* 0x040fe40003f86070 */
[----:B------:R-:W-:Y:S01]  /*0430*/  ISETP.GE.U32.AND P3, PT, R15, 0x300, PT ;  /* 0x000003000f00780c */ /* 0x000fe20003f66070 */
[----:B------:R-:W-:Y:S01]  /*0440*/  VIADD R16, R125, 0x646e171e ;  /* 0x646e171e7d107836 */ /* 0x000fe20000000000 */
[----:B------:R-:W-:Y:S01]  /*0450*/  LOP3.LUT R32, R27, R22, R17, 0x96, !PT ;  /* 0x000000161b207212 */ /* 0x000fe200078e9611 */
[----:B------:R-:W-:Y:S01]  /*0460*/  IMAD.WIDE.U32 R24, R24, -0x2daee0ad, RZ ;  /* 0xd2511f5318187825 */ /* 0x000fe200078e00ff */
[----:B------:R-:W-:-:S02]  /*0470*/  ISETP.GE.U32.AND P2, PT, R15, 0x400, PT ;  /* 0x000004000f00780c */ /* 0x000fc40003f46070 */
[----:B------:R-:W-:Y:S01]  /*0480*/  LEA.HI R19, R0, UR6, RZ, 0x18 ;  /* 0x0000000600137c11 */ /* 0x000fe2000f8fc0ff */
[----:B------:R-:W-:Y:S01]  /*0490*/  VIADD R18, R125, 0x1fd5c5a3 ;  /* 0x1fd5c5a37d127836 */ /* 0x000fe20000000000 */
[----:B------:R-:W-:Y:S01]  /*04a0*/  P2R R49, PR, RZ, 0x20 ;  /* 0x00000020ff317803 */ /* 0x000fe20000000000 */
[----:B------:R-:W-:Y:S01]  /*04b0*/  IMAD.WIDE.U32 R32, R32, -0x2daee0ad, RZ ;  /* 0xd2511f5320207825 */ /* 0x000fe200078e00ff */
[----:B------:R-:W-:Y:S02]  /*04c0*/  P2R R51, PR, RZ, 0x10 ;  /* 0x00000010ff337803 */ /* 0x000fe40000000000 */
[----:B------:R-:W-:Y:S02]  /*04d0*/  P2R R96, PR, RZ, 0x8 ;  /* 0x00000008ff607803 */ /* 0x000fe40000000000 */
[----:B------:R-:W-:Y:S02]  /*04e0*/  LOP3.LUT R34, R25, R20, R16, 0x96, !PT ;  /* 0x0000001419227212 */ /* 0x000fe400078e9610 */
        /* <DEDUP_REMOVED lines=14> */
.L_x_18797:
[----:B------:R-:W-:Y:S05]  /*05d0*/  BSYNC B0 ;  /* 0x0000000000007941 */ /* 0x000fea0003800000 */
.L_x_18796:
        /* <DEDUP_REMOVED lines=14> */
.L_x_18799:
[----:B------:R-:W-:Y:S05]  /*06c0*/  BSYNC B0 ;  /* 0x0000000000007941 */ /* 0x000fea0003800000 */
.L_x_18798:
        /* <DEDUP_REMOVED lines=14> */
.L_x_18801:
[----:B------:R-:W-:Y:S05]  /*07b0*/  BSYNC B0 ;  /* 0x0000000000007941 */ /* 0x000fea0003800000 */
.L_x_18800:
        /* <DEDUP_REMOVED lines=13> */
.L_x_18803:
[----:B------:R-:W-:Y:S05]  /*0890*/  BSYNC B0 ;  /* 0x0000000000007941 */ /* 0x000fea0003800000 */
.L_x_18802:
        /* <DEDUP_REMOVED lines=9> */
[----:B------:R-:W-:Y:S02]  /*0930*/  LOP3.LUT R160, R24, R22, R21, 0x96, !PT ;  /* 0x0000001618a07212 */ /* 0x000fe400078e9615 */
[----:B------:R-:W-:Y:S01]  /*0940*/  IADD3 R22, R125, -0x24c28bd8, RZ ;  /* 0xdb3d74287d167810 */ /* 0x000fe20007ffe0ff */
[----:B------:R-:W-:Y:S06]  /*0950*/  @P0 EXIT ;  /* 0x000000000000094d */ /* 0x000fec0003800000 */
        /* <DEDUP_REMOVED lines=14> */
[----:B------:R-:W-:Y:S01]  /*0a40*/  ISETP.NE.U32.AND P0, PT, RZ, UR6, PT ;  /* 0x00000006ff007c0c */ /* 0x000fe2000bf05070 */
[----:B------:R-:W-:Y:S01]  /*0a50*/  HADD2.F32 R101, -RZ, R102.H1_H1 ;  /* 0x30000066ff657230 */ /* 0x000fe20000004100 */
[----:B------:R-:W-:Y:S01]  /*0a60*/  VIMNMX R53, R53, 0x20, PT ;  /* 0x0000002035357848 */ /* 0x000fe20003fe0100 */
[--C-:B------:R-:W-:Y:S01]  /*0a70*/  HADD2.F32 R102, -RZ, R60.reuse.H0_H0 ;  /* 0x2000003cff667230 */ /* 0x100fe20000004100 */
[----:B------:R-:W-:Y:S01]  /*0a80*/  LOP3.LUT R158, R25, R32, R22, 0x96, !PT ;  /* 0x00000020199e7212 */ /* 0x000fe200078e9616 */
[----:B------:R-:W-:Y:S01]  /*0a90*/  HADD2.F32 R104, -RZ, R60.H1_H1 ;  /* 0x3000003cff687230 */ /* 0x000fe20000004100 */
[----:B------:R-:W-:Y:S01]  /*0aa0*/  IADD3 R53, R53, R68, RZ ;  /* 0x0000004435357210 */ /* 0x000fe20007ffe0ff */
[----:B------:R-:W-:Y:S01]  /*0ab0*/  IMAD.SHL.U32 R60, R0, 0x20, RZ ;  /* 0x00000020003c7824 */ /* 0x000fe200078e00ff */
[----:B------:R-:W-:Y:S01]  /*0ac0*/  ISETP.NE.AND.EX P0, PT, RZ, UR7, PT, P0 ;  /* 0x00000007ff007c0c */ /* 0x000fe2000bf05300 */
[--C-:B------:R-:W-:Y:S01]  /*0ad0*/  HADD2.F32 R105, -RZ, R61.reuse.H0_H0 ;  /* 0x2000003dff697230 */ /* 0x100fe20000004100 */
[----:B------:R-:W-:Y:S01]  /*0ae0*/  SHF.L.U32 R53, R53, 0x3, RZ ;  /* 0x0000000335357819 */ /* 0x000fe200000006ff */
[----:B------:R-:W-:Y:S01]  /*0af0*/  HADD2.F32 R106, -RZ, R61.H1_H1 ;  /* 0x3000003dff6a7230 */ /* 0x000fe20000004100 */
[----:B------:R-:W-:Y:S01]  /*0b00*/  LOP3.LUT R61, R60, 0x3e0, RZ, 0xc0, !PT ;  /* 0x000003e03c3d7812 */ /* 0x000fe200078ec0ff */
[--C-:B------:R-:W-:Y:S01]  /*0b10*/  HADD2.F32 R23, -RZ, R28.reuse.H0_H0 ;  /* 0x2000001cff177230 */ /* 0x100fe20000004100 */
[----:B------:R-:W-:Y:S01]  /*0b20*/  I2FP.F32.U32 R53, R53 ;  /* 0x0000003500357245 */ /* 0x000fe20000201000 */
[----:B------:R-:W-:Y:S01]  /*0b30*/  HADD2.F32 R24, -RZ, R28.H1_H1 ;  /* 0x3000001cff187230 */ /* 0x000fe20000004100 */
[----:B------:R-:W-:Y:S01]  /*0b40*/  VIADDMNMX R61, R52, -R61, RZ, !PT ;  /* 0x8000003d343d7246 */ /* 0x000fe200078001ff */
[--C-:B------:R-:W-:Y:S01]  /*0b50*/  HADD2.F32 R25, -RZ, R29.reuse.H0_H0 ;  /* 0x2000001dff197230 */ /* 0x100fe20000004100 */
[----:B------:R0:W1:Y:S01]  /*0b60*/  MUFU.RCP R139, R53 ;  /* 0x00000035008b7308 */ /* 0x0000620000001000 */
[----:B------:R-:W-:Y:S01]  /*0b70*/  HADD2.F32 R26, -RZ, R29.H1_H1 ;  /* 0x3000001dff1a7230 */ /* 0x000fe20000004100 */
[----:B------:R-:W-:Y:S01]  /*0b80*/  VIMNMX R61, R61, 0x20, PT ;  /* 0x000000203d3d7848 */ /* 0x000fe20003fe0100 */
[--C-:B------:R-:W-:Y:S01]  /*0b90*/  HADD2.F32 R27, -RZ, R30.reuse.H0_H0 ;  /* 0x2000001eff1b7230 */ /* 0x100fe20000004100 */
[----:B------:R-:W-:Y:S01]  /*0ba0*/  ULDC.U8 UR6, c[0x0][0x2a0] ;  /* 0x0000a80000067ab9 */ /* 0x000fe20000000000 */
[----:B------:R-:W-:Y:S01]  /*0bb0*/  HADD2.F32 R28, -RZ, R30.H1_H1 ;  /* 0x3000001eff1c7230 */ /* 0x000fe20000004100 */
[----:B------:R-:W-:Y:S01]  /*0bc0*/  P2R R142, PR, RZ, 0x1 ;  /* 0x00000001ff8e7803 */ /* 0x000fe20000000000 */
[--C-:B------:R-:W-:Y:S01]  /*0bd0*/  HADD2.F32 R29, -RZ, R31.reuse.H0_H0 ;  /* 0x2000001fff1d7230 */ /* 0x100fe20000004100 */
[----:B------:R-:W-:Y:S01]  /*0be0*/  IADD3 R136, R124, -0x700cb87f, RZ ;  /* 0x8ff347817c887810 */ /* 0x000fe20007ffe0ff */
[----:B------:R-:W-:Y:S01]  /*0bf0*/  HADD2.F32 R30, -RZ, R31.H1_H1 ;  /* 0x3000001fff1e7230 */ /* 0x000fe20000004100 */
[----:B------:R-:W-:Y:S01]  /*0c00*/  ISETP.NE.AND P0, PT, RZ, UR6, PT ;  /* 0x00000006ff007c0c */ /* 0x000fe2000bf05270 */
[--C-:B------:R-:W-:Y:S01]  /*0c10*/  HADD2.F32 R32, -RZ, R36.reuse.H0_H0 ;  /* 0x20000024ff207230 */ /* 0x100fe20000004100 */
[----:B------:R-:W-:Y:S01]  /*0c20*/  HFMA2.MMA R141, -RZ, RZ, 0, 0 ;  /* 0x00000000ff8d7435 */ /* 0x000fe200000001ff */
[----:B------:R-:W-:Y:S01]  /*0c30*/  HADD2.F32 R31, -RZ, R36.H1_H1 ;  /* 0x30000024ff1f7230 */ /* 0x000fe20000004100 */
[----:B------:R-:W-:Y:S01]  /*0c40*/  LOP3.LUT R150, R150, 0x3, RZ, 0xc0, !PT ;  /* 0x0000000396967812 */ /* 0x000fe200078ec0ff */
[--C-:B------:R-:W-:Y:S01]  /*0c50*/  HADD2.F32 R34, -RZ, R37.reuse.H0_H0 ;  /* 0x20000025ff227230 */ /* 0x100fe20000004100 */
[----:B------:R-:W-:Y:S01]  /*0c60*/  P2R R143, PR, RZ, 0x1 ;  /* 0x00000001ff8f7803 */ /* 0x000fe20000000000 */
        /* <DEDUP_REMOVED lines=25> */
[----:B------:R-:W-:Y:S02]  /*0e00*/  IMAD.IADD R61, R68, 0x1, R61 ;  /* 0x00000001443d7824 */ /* 0x000fe400078e023d */
        /* <DEDUP_REMOVED lines=28> */
[----:B------:R-:W-:Y:S02]  /*0fd0*/  IMAD.MOV.U32 R92, RZ, RZ, 0x1 ;  /* 0x00000001ff5c7424 */ /* 0x000fe400078e00ff */
[----:B------:R-:W-:Y:S02]  /*0fe0*/  IMAD.SHL.U32 R140, R61, 0x8, RZ ;  /* 0x000000083d8c7824 */ /* 0x000fe400078e00ff */
[----:B------:R-:W-:-:S02]  /*0ff0*/  IMAD R160, R160, -0x2daee0ad, RZ ;  /* 0xd2511f53a0a07824 */ /* 0x000fc400078e02ff */
[----:B01----:R-:W-:-:S07]  /*1000*/  IMAD R158, R158, -0x326172a9, RZ ;  /* 0xcd9e8d579e9e7824 */ /* 0x003fce00078e02ff */
.L_x_19045:
        /* <DEDUP_REMOVED lines=13> */
[----:B--2---:R-:W-:Y:S01]  /*10e0*/  @P1 HADD2.F32 R93, -RZ, R94.H0_H0 ;  /* 0x2000005eff5d1230 */ /* 0x004fe20000004100 */
        /* <DEDUP_REMOVED lines=23> */
.L_x_18807:
[----:B------:R-:W-:-:S07]  /*1260*/  MOV R153, R158 ;  /* 0x0000009e00997202 */ /* 0x000fce0000000f00 */
.L_x_18808:
[----:B------:R-:W-:Y:S05]  /*1270*/  BSYNC B1 ;  /* 0x0000000000017941 */ /* 0x000fea0003800000 */
.L_x_18806:
        /* <DEDUP_REMOVED lines=16> */
.L_x_18812:
[----:B------:R-:W-:Y:S05]  /*1380*/  BSYNC B2 ;  /* 0x0000000000027941 */ /* 0x000fea0003800000 */
.L_x_18811:
        /* <DEDUP_REMOVED lines=42> */
.L_x_18810:
[----:B------:R-:W-:Y:S05]  /*1630*/  BSYNC B1 ;  /* 0x0000000000017941 */ /* 0x000fea0003800000 */
.L_x_18809:
[----:B------:R-:W0:Y:S01]  /*1640*/  LDC R145, c[0x0][0x298] ;  /* 0x0000a600ff917b82 */ /* 0x000e220000000800 */
[----:B------:R-:W-:Y:S01]  /*1650*/  I2FP.F32.U32 R62, R153 ;  /* 0x00000099003e7245 */ /* 0x000fe20000201000 */
[----:B-----5:R-:W-:Y:S01]  /*1660*/  HADD2.F32 R146, -RZ, R64.H0_H0 ;  /* 0x20000040ff927230 */ /* 0x020fe20000004100 */
[----:B------:R-:W-:Y:S01]  /*1670*/  ISETP.NE.U32.AND P0, PT, R60, RZ, PT ;  /* 0x000000ff3c00720c */ /* 0x000fe20003f05070 */
[----:B------:R-:W-:Y:S01]  /*1680*/  IMAD.MOV.U32 R153, RZ, RZ, 0x2f800000 ;  /* 0x2f800000ff997424 */ /* 0x000fe200078e00ff */
[----:B------:R-:W-:Y:S02]  /*1690*/  BSSY B1, `(.L_x_18813) ;  /* 0x0000016000017945 */ /* 0x000fe40003800000 */
[----:B------:R-:W-:Y:S01]  /*16a0*/  FMUL.FTZ R146, R146, R93 ;  /* 0x0000005d92927220 */ /* 0x000fe20000410000 */
[----:B------:R-:W1:Y:S01]  /*16b0*/  LDC R152, c[0x0][0x294] ;  /* 0x0000a500ff987b82 */ /* 0x000e620000000800 */
[----:B------:R-:W-:Y:S01]  /*16c0*/  FFMA.FTZ R63, R62, R153, 1.1641532182693481445e-10 ;  /* 0x2f0000003e3f7423 */ /* 0x000fe20000010099 */
[----:B------:R-:W-:Y:S01]  /*16d0*/  ISETP.NE.AND.EX P0, PT, R61, RZ, PT, P0 ;  /* 0x000000ff3d00720c */ /* 0x000fe20003f05300 */
[----:B0-----:R-:W-:-:S03]  /*16e0*/  FMUL.FTZ R146, R146, R145 ;  /* 0x0000009192927220 */ /* 0x001fc60000410000 */
        /* <DEDUP_REMOVED lines=15> */
.L_x_18814:
[----:B------:R-:W-:-:S07]  /*17e0*/  MOV R61, R158 ;  /* 0x0000009e003d7202 */ /* 0x000fce0000000f00 */
.L_x_18815:
[----:B------:R-:W-:Y:S05]  /*17f0*/  BSYNC B1 ;  /* 0x0000000000017941 */ /* 0x000fea0003800000 */
.L_x_18813:
        /* <DEDUP_REMOVED lines=16> */
.L_x_18819:
[----:B------:R-:W-:Y:S05]  /*1900*/  BSYNC B2 ;  /* 0x0000000000027941 */ /* 0x000fea0003800000 */
.L_x_18818:
        /* <DEDUP_REMOVED lines=42> */
.L_x_18817:
[----:B------:R-:W-:Y:S05]  /*1bb0*/  BSYNC B1 ;  /* 0x0000000000017941 */ /* 0x000fea0003800000 */
.L_x_18816:
[----:B------:R-:W-:Y:S01]  /*1bc0*/  I2FP.F32.U32 R62, R61 ;  /* 0x0000003d003e7245 */ /* 0x000fe20000201000 */
[----:B------:R-:W-:Y:S01]  /*1bd0*/  HADD2.F32 R64, -RZ, R64.H1_H1 ;  /* 0x30000040ff407230 */ /* 0x000fe20000004100 */
[----:B------:R-:W-:Y:S01]  /*1be0*/  BSSY B1, `(.L_x_18820) ;  /* 0x0000014000017945 */ /* 0x000fe20003800000 */
[----:B------:R-:W-:Y:S02]  /*1bf0*/  VIADD R94, R63, 0x1 ;  /* 0x000000013f5e7836 */ /* 0x000fe40000000000 */
        /* <DEDUP_REMOVED lines=17> */
.L_x_18821:
[----:B------:R-:W-:-:S07]  /*1d10*/  IMAD.MOV.U32 R64, RZ, RZ, R158 ;  /* 0x000000ffff407224 */ /* 0x000fce00078e009e */
.L_x_18822:
[----:B------:R-:W-:Y:S05]  /*1d20*/  BSYNC B1 ;  /* 0x0000000000017941 */ /* 0x000fea0003800000 */
.L_x_18820:
        /* <DEDUP_REMOVED lines=16> */
.L_x_18826:
[----:B------:R-:W-:Y:S05]  /*1e30*/  BSYNC B2 ;  /* 0x0000000000027941 */ /* 0x000fea0003800000 */
.L_x_18825:
        /* <DEDUP_REMOVED lines=43> */
.L_x_18824:
[----:B------:R-:W-:Y:S05]  /*20f0*/  BSYNC B1 ;  /* 0x0000000000017941 */ /* 0x000fea0003800000 */
.L_x_18823:
        /* <DEDUP_REMOVED lines=20> */
.L_x_18828:
[----:B------:R-:W-:-:S07]  /*2240*/  IMAD.MOV.U32 R63, RZ, RZ, R158 ;  /* 0x000000ffff3f7224 */ /* 0x000fce00078e009e */
.L_x_18829:
[----:B------:R-:W-:Y:S05]  /*2250*/  BSYNC B1 ;  /* 0x0000000000017941 */ /* 0x000fea0003800000 */
.L_x_18827:
        /* <DEDUP_REMOVED lines=16> */
.L_x_18833:
[----:B------:R-:W-:Y:S05]  /*2360*/  BSYNC B2 ;  /* 0x0000000000027941 */ /* 0x000fea0003800000 */
.L_x_18832:
        /* <DEDUP_REMOVED lines=43> */
.L_x_18831:
[----:B------:R-:W-:Y:S05]  /*2620*/  BSYNC B1 ;  /* 0x0000000000017941 */ /* 0x000fea0003800000 */
.L_x_18830:
        /* <DEDUP_REMOVED lines=20> */
.L_x_18835:
[----:B------:R-:W-:-:S07]  /*2770*/  IMAD.MOV.U32 R150, RZ, RZ, R158 ;  /* 0x000000ffff967224 */ /* 0x000fce00078e009e */
.L_x_18836:
[----:B------:R-:W-:Y:S05]  /*2780*/  BSYNC B1 ;  /* 0x0000000000017941 */ /* 0x000fea0003800000 */
.L_x_18834:
        /* <DEDUP_REMOVED lines=16> */
.L_x_18840:
[----:B------:R-:W-:Y:S05]  /*2890*/  BSYNC B2 ;  /* 0x0000000000027941 */ /* 0x000fea0003800000 */
.L_x_18839:
        /* <DEDUP_REMOVED lines=43> */
.L_x_18838:
[----:B------:R-:W-:Y:S05]  /*2b50*/  BSYNC B1 ;  /* 0x0000000000017941 */ /* 0x000fea0003800000 */
.L_x_18837:
        /* <DEDUP_REMOVED lines=20> */
.L_x_18842:
[----:B------:R-:W-:-:S07]  /*2ca0*/  IMAD.MOV.U32 R65, RZ, RZ, R158 ;  /* 0x000000ffff417224 */ /* 0x000fce00078e009e */
.L_x_18843:
[----:B------:R-:W-:Y:S05]  /*2cb0*/  BSYNC B1 ;  /* 0x0000000000017941 */ /* 0x000fea0003800000 */
.L_x_18841:
        /* <DEDUP_REMOVED lines=16> */
.L_x_18847:
[----:B------:R-:W-:Y:S05]  /*2dc0*/  BSYNC B2 ;  /* 0x0000000000027941 */ /* 0x000fea0003800000 */
.L_x_18846:
        /* <DEDUP_REMOVED lines=43> */
.L_x_18845:
[----:B------:R-:W-:Y:S05]  /*3080*/  BSYNC B1 ;  /* 0x0000000000017941 */ /* 0x000fea0003800000 */
.L_x_18844:
        /* <DEDUP_REMOVED lines=20> */
.L_x_18849:
[----:B------:R-:W-:-:S07]  /*31d0*/  IMAD.MOV.U32 R66, RZ, RZ, R158 ;  /* 0x000000ffff427224 */ /* 0x000fce00078e009e */
.L_x_18850:
[----:B------:R-:W-:Y:S05]  /*31e0*/  BSYNC B1 ;  /* 0x0000000000017941 */ /* 0x000fea0003800000 */
.L_x_18848:
        /* <DEDUP_REMOVED lines=16> */
.L_x_18854:
[----:B------:R-:W-:Y:S05]  /*32f0*/  BSYNC B2 ;  /* 0x0000000000027941 */ /* 0x000fea0003800000 */
.L_x_18853:
        /* <DEDUP_REMOVED lines=43> */
.L_x_18852:
[----:B------:R-:W-:Y:S05]  /*35b0*/  BSYNC B1 ;  /* 0x0000000000017941 */ /* 0x000fea0003800000 */
.L_x_18851:
        /* <DEDUP_REMOVED lines=20> */
.L_x_18856:
[----:B------:R-:W-:-:S07]  /*3700*/  IMAD.MOV.U32 R156, RZ, RZ, R158 ;  /* 0x000000ffff9c7224 */ /* 0x000fce00078e009e */
.L_x_18857:
[----:B------:R-:W-:Y:S05]  /*3710*/  BSYNC B1 ;  /* 0x0000000000017941 */ /* 0x000fea0003800000 */
.L_x_18855:
        /* <DEDUP_REMOVED lines=18> */
.L_x_18861:
[----:B------:R-:W-:Y:S05]  /*3840*/  BSYNC B2 ;  /* 0x0000000000027941 */ /* 0x000fea0003800000 */
.L_x_18860:
        /* <DEDUP_REMOVED lines=43> */
.L_x_18859:
[----:B------:R-:W-:Y:S05]  /*3b00*/  BSYNC B1 ;  /* 0x0000000000017941 */ /* 0x000fea0003800000 */
.L_x_18858:
[----:B------:R-:W-:Y:S01]  /*3b10*/  I2FP.F32.U32 R94, R156 ;  /* 0x0000009c005e7245 */ /* 0x000fe20000201000 */
[----:B------:R-:W-:Y:S01]  /*3b20*/  HADD2.F32 R146, -RZ, R67.H1_H1 ;  /* 0x30000043ff927230 */ /* 0x000fe20000004100 */
        /* <DEDUP_REMOVED lines=28> */
[----:B------:R-:W-:Y:S01]  /*3cf0*/  LOP3.LUT R146, R148, R145, RZ, 0xfc, !PT ;  /* 0x0000009194927212 */ /* 0x000fe200078efcff */
[C---:B------:R-:W-:Y:S01]  /*3d00*/  VIADD R145, R144.reuse, 0x100 ;  /* 0x0000010090917836 */ /* 0x040fe20000000000 */
[----:B------:R-:W-:-:S05]  /*3d10*/  LEA.HI.X R95, R144, UR9, RZ, 0x3, P0 ;  /* 0x00000009905f7c11 */ /* 0x000fca00080f1cff */
[----:B------:R0:W-:Y:S04]  /*3d20*/  STG.E.64 desc[UR4][R94.64], R146 ;  /* 0x000000925e007986 */ /* 0x0001e8000c101b04 */
.L_x_18805:
[----:B------:R-:W-:Y:S05]  /*3d30*/  BSYNC B0 ;  /* 0x0000000000007941 */ /* 0x000fea0003800000 */
.L_x_18804:
        /* <DEDUP_REMOVED lines=15> */
[----:B0-----:R-:W-:-:S11]  /*3e30*/  IADD3 R94, R150, 0x1, RZ ;  /* 0x00000001965e7810 */ /* 0x001fd60007ffe0ff */
        /* <DEDUP_REMOVED lines=9> */
.L_x_18865:
[----:B------:R-:W-:-:S07]  /*3ed0*/  MOV R154, R158 ;  /* 0x0000009e009a7202 */ /* 0x000fce0000000f00 */
.L_x_18866:
[----:B------:R-:W-:Y:S05]  /*3ee0*/  BSYNC B1 ;  /* 0x0000000000017941 */ /* 0x000fea0003800000 */
.L_x_18864:
        /* <DEDUP_REMOVED lines=16> */
.L_x_18870:
[----:B------:R-:W-:Y:S05]  /*3ff0*/  BSYNC B2 ;  /* 0x0000000000027941 */ /* 0x000fea0003800000 */
.L_x_18869:
        /* <DEDUP_REMOVED lines=42> */
.L_x_18868:
[----:B------:R-:W-:Y:S05]  /*42a0*/  BSYNC B1 ;  /* 0x0000000000017941 */ /* 0x000fea0003800000 */
.L_x_18867:
[----:B------:R-:W0:Y:S01]  /*42b0*/  LDC R152, c[0x0][0x298] ;  /* 0x0000a600ff987b82 */ /* 0x000e220000000800 */
[----:B------:R-:W-:Y:S01]  /*42c0*/  I2FP.F32.U32 R71, R154 ;  /* 0x0000009a00477245 */ /* 0x000fe20000201000 */
[----:B------:R-:W-:Y:S01]  /*42d0*/  IMAD.MOV.U32 R154, RZ, RZ, 0x2f800000 ;  /* 0x2f800000ff9a7424 */ /* 0x000fe200078e00ff */
[----:B------:R-:W-:Y:S01]  /*42e0*/  ISETP.NE.U32.AND P0, PT, R68, RZ, PT ;  /* 0x000000ff4400720c */ /* 0x000fe20003f05070 */
[----:B-----5:R-:W-:Y:S01]  /*42f0*/  HADD2.F32 R70, -RZ, R72.H0_H0 ;  /* 0x20000048ff467230 */ /* 0x020fe20000004100 */
[----:B------:R-:W-:Y:S01]  /*4300*/  BSSY B1, `(.L_x_18871) ;  /* 0x0000016000017945 */ /* 0x000fe20003800000 */
[----:B------:R-:W-:Y:S01]  /*4310*/  FFMA.FTZ R68, R71, R154, 1.1641532182693481445e-10 ;  /* 0x2f00000047447423 */ /* 0x000fe2000001009a */
[----:B------:R-:W-:Y:S01]  /*4320*/  ISETP.NE.AND.EX P0, PT, R69, RZ, PT, P0 ;  /* 0x000000ff4500720c */ /* 0x000fe20003f05300 */
[----:B------:R-:W1:Y:S01]  /*4330*/  LDC R153, c[0x0][0x294] ;  /* 0x0000a500ff997b82 */ /* 0x000e620000000800 */
[----:B------:R-:W-:-:S04]  /*4340*/  FMUL.FTZ R71, R70, R93 ;  /* 0x0000005d46477220 */ /* 0x000fc80000410000 */
[----:B0-----:R-:W-:Y:S01]  /*4350*/  FMUL.FTZ R71, R71, R152 ;  /* 0x0000009847477220 */ /* 0x001fe20000410000 */
[----:B-1----:R-:W-:-:S04]  /*4360*/  FSETP.GTU.FTZ.AND P1, PT, R68, R153, PT ;  /* 0x000000994400720b */ /* 0x002fc80003f3c000 */
[----:B------:R-:W-:Y:S02]  /*4370*/  P2R R155, PR, RZ, 0x2 ;  /* 0x00000002ff9b7803 */ /* 0x000fe40000000000 */
[----:B------:R-:W-:Y:S02]  /*4380*/  FSEL R68, R71, RZ, !P1 ;  /* 0x000000ff47447208 */ /* 0x000fe40004800000 */
[C---:B------:R-:W-:Y:S02]  /*4390*/  ISETP.NE.AND P1, PT, R94.reuse, 0x1, PT ;  /* 0x000000015e00780c */ /* 0x040fe40003f25270 */
[----:B------:R-:W-:Y:S01]  /*43a0*/  IADD3 R71, R94, 0x1, RZ ;  /* 0x000000015e477810 */ /* 0x000fe20007ffe0ff */
        /* <DEDUP_REMOVED lines=10> */
.L_x_18872:
[----:B------:R-:W-:-:S07]  /*4450*/  MOV R69, R158 ;  /* 0x0000009e00457202 */ /* 0x000fce0000000f00 */
.L_x_18873:
[----:B------:R-:W-:Y:S05]  /*4460*/  BSYNC B1 ;  /* 0x0000000000017941 */ /* 0x000fea0003800000 */
.L_x_18871:
        /* <DEDUP_REMOVED lines=16> */
.L_x_18877:
[----:B------:R-:W-:Y:S05]  /*4570*/  BSYNC B2 ;  /* 0x0000000000027941 */ /* 0x000fea0003800000 */
.L_x_18876:
        /* <DEDUP_REMOVED lines=43> */
.L_x_18875:
[----:B------:R-:W-:Y:S05]  /*4830*/  BSYNC B1 ;  /* 0x0000000000017941 */ /* 0x000fea0003800000 */
.L_x_18874:
[----:B------:R-:W-:Y:S01]  /*4840*/  I2FP.F32.U32 R69, R69 ;  /* 0x0000004500457245 */ /* 0x000fe20000201000 */
[----:B------:R-:W-:Y:S01]  /*4850*/  HADD2.F32 R72, -RZ, R72.H1_H1 ;  /* 0x30000048ff487230 */ /* 0x000fe20000004100 */
        /* <DEDUP_REMOVED lines=19> */
.L_x_18879:
[----:B------:R-:W-:-:S07]  /*4990*/  MOV R72, R158 ;  /* 0x0000009e00487202 */ /* 0x000fce0000000f00 */
.L_x_18880:
[----:B------:R-:W-:Y:S05]  /*49a0*/  BSYNC B1 ;  /* 0x0000000000017941 */ /* 0x000fea0003800000 */
.L_x_18878:
        /* <DEDUP_REMOVED lines=16> */
.L_x_18884:
[----:B------:R-:W-:Y:S05]  /*4ab0*/  BSYNC B2 ;  /* 0x0000000000027941 */ /* 0x000fea0003800000 */
.L_x_18883:
        /* <DEDUP_REMOVED lines=43> */
.L_x_18882:
[----:B------:R-:W-:Y:S05]  /*4d70*/  BSYNC B1 ;  /* 0x0000000000017941 */ /* 0x000fea0003800000 */
.L_x_18881:
        /* <DEDUP_REMOVED lines=20> */
.L_x_18886:
[----:B------:R-:W-:-:S07]  /*4ec0*/  MOV R71, R158 ;  /* 0x0000009e00477202 */ /* 0x000fce0000000f00 */
.L_x_18887:
[----:B------:R-:W-:Y:S05]  /*4ed0*/  BSYNC B1 ;  /* 0x0000000000017941 */ /* 0x000fea0003800000 */
.L_x_18885:
        /* <DEDUP_REMOVED lines=16> */
.L_x_18891:
[----:B------:R-:W-:Y:S05]  /*4fe0*/  BSYNC B2 ;  /* 0x0000000000027941 */ /* 0x000fea0003800000 */
.L_x_18890:
        /* <DEDUP_REMOVED lines=44> */
.L_x_18889:
[----:B------:R-:W-:Y:S05]  /*52b0*/  BSYNC B1 ;  /* 0x0000000000017941 */ /* 0x000fea0003800000 */
.L_x_18888:
        /* <DEDUP_REMOVED lines=20> */
.L_x_18893:
[----:B------:R-:W-:-:S07]  /*5400*/  IMAD.MOV.U32 R150, RZ, RZ, R158 ;  /* 0x000000ffff967224 */ /* 0x000fce00078e009e */
.L_x_18894:
[----:B------:R-:W-:Y:S05]  /*5410*/  BSYNC B1 ;  /* 0x0000000000017941 */ /* 0x000fea0003800000 */
.L_x_18892:
        /* <DEDUP_REMOVED lines=16> */
.L_x_18898:
[----:B------:R-:W-:Y:S05]  /*5520*/  BSYNC B2 ;  /* 0x0000000000027941 */ /* 0x000fea0003800000 */
.L_x_18897:
        /* <DEDUP_REMOVED lines=43> */
.L_x_18896:
[----:B------:R-:W-:Y:S05]  /*57e0*/  BSYNC B1 ;  /* 0x0000000000017941 */ /* 0x000fea0003800000 */
.L_x_18895:
        /* <DEDUP_REMOVED lines=20> */
.L_x_18900:
[----:B------:R-:W-:-:S07]  /*5930*/  IMAD.MOV.U32 R73, RZ, RZ, R158 ;  /* 0x000000ffff497224 */ /* 0x000fce00078e009e */
.L_x_18901:
[----:B------:R-:W-:Y:S05]  /*5940*/  BSYNC B1 ;  /* 0x0000000000017941 */ /* 0x000fea0003800000 */
.L_x_18899:
        /* <DEDUP_REMOVED lines=16> */
.L_x_18905:
[----:B------:R-:W-:Y:S05]  /*5a50*/  BSYNC B2 ;  /* 0x0000000000027941 */ /* 0x000fea0003800000 */
.L_x_18904:
        /* <DEDUP_REMOVED lines=44> */
.L_x_18903:
[----:B------:R-:W-:Y:S05]  /*5d20*/  BSYNC B1 ;  /* 0x0000000000017941 */ /* 0x000fea0003800000 */
.L_x_18902:
        /* <DEDUP_REMOVED lines=20> */
.L_x_18907:
[----:B------:R-:W-:-:S07]  /*5e70*/  MOV R74, R158 ;  /* 0x0000009e004a7202 */ /* 0x000fce0000000f00 */
.L_x_18908:
[----:B------:R-:W-:Y:S05]  /*5e80*/  BSYNC B1 ;  /* 0x0000000000017941 */ /* 0x000fea0003800000 */
.L_x_18906:
        /* <DEDUP_REMOVED lines=16> */
.L_x_18912:
[----:B------:R-:W-:Y:S05]  /*5f90*/  BSYNC B2 ;  /* 0x0000000000027941 */ /* 0x000fea0003800000 */
.L_x_18911:
        /* <DEDUP_REMOVED lines=44> */
.L_x_18910:
[----:B------:R-:W-:Y:S05]  /*6260*/  BSYNC B1 ;  /* 0x0000000000017941 */ /* 0x000fea0003800000 */
.L_x_18909:
        /* <DEDUP_REMOVED lines=20> */
.L_x_18914:
[----:B------:R-:W-:-:S07]  /*63b0*/  IMAD.MOV.U32 R159, RZ, RZ, R158 ;  /* 0x000000ffff9f7224 */ /* 0x000fce00078e009e */
.L_x_18915:
[----:B------:R-:W-:Y:S05]  /*63c0*/  BSYNC B1 ;  /* 0x0000000000017941 */ /* 0x000fea0003800000 */
.L_x_18913:
        /* <DEDUP_REMOVED lines=18> */
.L_x_18919:
[----:B------:R-:W-:Y:S05]  /*64f0*/  BSYNC B2 ;  /* 0x0000000000027941 */ /* 0x000fea0003800000 */
.L_x_18918:
        /* <DEDUP_REMOVED lines=44> */
.L_x_18917:
[----:B------:R-:W-:Y:S05]  /*67c0*/  BSYNC B1 ;  /* 0x0000000000017941 */ /* 0x000fea0003800000 */
.L_x_18916:
[----:B------:R-:W-:Y:S01]  /*67d0*/  I2FP.F32.U32 R95, R159 ;  /* 0x0000009f005f7245 */ /* 0x000fe20000201000 */
[----:B------:R-:W-:Y:S01]  /*67e0*/  HADD2.F32 R94, -RZ, R75.H1_H1 ;  /* 0x3000004bff5e7230 */ /* 0x000fe20000004100 */
        /* <DEDUP_REMOVED lines=10> */
[----:B------:R-:W-:Y:S02]  /*6890*/  ISETP.NE.AND P6, PT, R155, RZ, PT ;  /* 0x000000ff9b00720c */ /* 0x000fe40003fc5270 */
[----:B------:R-:W-:Y:S01]  /*68a0*/  LOP3.LUT R94, R149, R94, R162, 0xfe, !PT ;  /* 0x0000005e955e7212 */ /* 0x000fe200078efea2 */
[----:B------:R-:W-:Y:S01]  /*68b0*/  IMAD.WIDE.U32 R148, R148, 0x1000000, RZ ;  /* 0x0100000094947825 */ /* 0x000fe200078e00ff */
[----:B------:R-:W-:Y:S02]  /*68c0*/  SEL R147, RZ, 0x1, P3 ;  /* 0x00000001ff937807 */ /* 0x000fe40001800000 */
[----:B------:R-:W-:-:S02]  /*68d0*/  SEL R155, RZ, 0x1, P5 ;  /* 0x00000001ff9b7807 */ /* 0x000fc40002800000 */
[----:B------:R-:W-:Y:S02]  /*68e0*/  FSEL R75, R75, RZ, !P1 ;  /* 0x000000ff4b4b7208 */ /* 0x000fe40004800000 */
[----:B------:R-:W-:Y:S01]  /*68f0*/  LOP3.LUT R149, R149, R94, R147, 0xfe, !PT ;  /* 0x0000005e95957212 */ /* 0x000fe200078efe93 */
[----:B------:R-:W-:-:S04]  /*6900*/  IMAD.WIDE.U32 R146, R146, 0x10000, RZ ;  /* 0x0001000092927825 */ /* 0x000fc800078e00ff */
[----:B------:R-:W-:Y:S01]  /*6910*/  @P0 FADD.FTZ R75, R59, R75 ;  /* 0x0000004b3b4b0221 */ /* 0x000fe20000010000 */
[----:B------:R-:W-:Y:S01]  /*6920*/  LEA R152, P0, R145, UR6, 0x5 ;  /* 0x0000000691987c11 */ /* 0x000fe2000f8028ff */
[----:B------:R-:W-:-:S03]  /*6930*/  IMAD.WIDE.U32 R94, R155, 0x100, RZ ;  /* 0x000001009b5e7825 */ /* 0x000fc600078e00ff */
        /* <DEDUP_REMOVED lines=11> */
.L_x_18863:
[----:B------:R-:W-:Y:S05]  /*69f0*/  BSYNC B0 ;  /* 0x0000000000007941 */ /* 0x000fea0003800000 */
.L_x_18862:
        /* <DEDUP_REMOVED lines=25> */
.L_x_18923:
[----:B------:R-:W-:-:S07]  /*6b90*/  IMAD.MOV.U32 R152, RZ, RZ, R158 ;  /* 0x000000ffff987224 */ /* 0x000fce00078e009e */
.L_x_18924:
[----:B------:R-:W-:Y:S05]  /*6ba0*/  BSYNC B1 ;  /* 0x0000000000017941 */ /* 0x000fea0003800000 */
.L_x_18922:
        /* <DEDUP_REMOVED lines=16> */
.L_x_18928:
[----:B------:R-:W-:Y:S05]  /*6cb0*/  BSYNC B2 ;  /* 0x0000000000027941 */ /* 0x000fea0003800000 */
.L_x_18927:
        /* <DEDUP_REMOVED lines=42> */
.L_x_18926:
[----:B------:R-:W-:Y:S05]  /*6f60*/  BSYNC B1 ;  /* 0x0000000000017941 */ /* 0x000fea0003800000 */
.L_x_18925:
[----:B------:R-:W0:Y:S01]  /*6f70*/  LDC R155, c[0x0][0x298] ;  /* 0x0000a600ff9b7b82 */ /* 0x000e220000000800 */
[----:B------:R-:W-:Y:S01]  /*6f80*/  HFMA2.MMA R153, -RZ, RZ, 0.1171875, 0 ;  /* 0x2f800000ff997435 */ /* 0x000fe200000001ff */
[----:B------:R-:W-:Y:S01]  /*6f90*/  I2FP.F32.U32 R78, R152 ;  /* 0x00000098004e7245 */ /* 0x000fe20000201000 */
[----:B-----5:R-:W-:Y:S01]  /*6fa0*/  HADD2.F32 R146, -RZ, R80.H0_H0 ;  /* 0x20000050ff927230 */ /* 0x020fe20000004100 */
[----:B------:R-:W-:Y:S01]  /*6fb0*/  ISETP.NE.U32.AND P0, PT, R76, RZ, PT ;  /* 0x000000ff4c00720c */ /* 0x000fe20003f05070 */
[----:B------:R-:W-:Y:S03]  /*6fc0*/  BSSY B1, `(.L_x_18929) ;  /* 0x0000016000017945 */ /* 0x000fe60003800000 */
[----:B------:R-:W1:Y:S01]  /*6fd0*/  LDC R154, c[0x0][0x294] ;  /* 0x0000a500ff9a7b82 */ /* 0x000e620000000800 */
[----:B------:R-:W-:Y:S01]  /*6fe0*/  FMUL.FTZ R146, R146, R93 ;  /* 0x0000005d92927220 */ /* 0x000fe20000410000 */
[----:B------:R-:W-:Y:S01]  /*6ff0*/  ISETP.NE.AND.EX P0, PT, R77, RZ, PT, P0 ;  /* 0x000000ff4d00720c */ /* 0x000fe20003f05300 */
[----:B------:R-:W-:-:S02]  /*7000*/  FFMA.FTZ R79, R78, R153, 1.1641532182693481445e-10 ;  /* 0x2f0000004e4f7423 */ /* 0x000fc40000010099 */
[----:B0-----:R-:W-:-:S03]  /*7010*/  FMUL.FTZ R146, R146, R155 ;  /* 0x0000009b92927220 */ /* 0x001fc60000410000 */
        /* <DEDUP_REMOVED lines=15> */
.L_x_18930:
[----:B------:R-:W-:-:S07]  /*7110*/  IMAD.MOV.U32 R77, RZ, RZ, R158 ;  /* 0x000000ffff4d7224 */ /* 0x000fce00078e009e */
.L_x_18931:
[----:B------:R-:W-:Y:S05]  /*7120*/  BSYNC B1 ;  /* 0x0000000000017941 */ /* 0x000fea0003800000 */
.L_x_18929:
        /* <DEDUP_REMOVED lines=16> */
.L_x_18935:
[----:B------:R-:W-:Y:S05]  /*7230*/  BSYNC B2 ;  /* 0x0000000000027941 */ /* 0x000fea0003800000 */
.L_x_18934:
        /* <DEDUP_REMOVED lines=43> */
.L_x_18933:
[----:B------:R-:W-:Y:S05]  /*74f0*/  BSYNC B1 ;  /* 0x0000000000017941 */ /* 0x000fea0003800000 */
.L_x_18932:
        /* <DEDUP_REMOVED lines=21> */
.L_x_18937:
[----:B------:R-:W-:-:S07]  /*7650*/  IMAD.MOV.U32 R80, RZ, RZ, R158 ;  /* 0x000000ffff507224 */ /* 0x000fce00078e009e */
.L_x_18938:
[----:B------:R-:W-:Y:S05]  /*7660*/  BSYNC B1 ;  /* 0x0000000000017941 */ /* 0x000fea0003800000 */
.L_x_18936:
        /* <DEDUP_REMOVED lines=16> */
.L_x_18942:
[----:B------:R-:W-:Y:S05]  /*7770*/  BSYNC B2 ;  /* 0x0000000000027941 */ /* 0x000fea0003800000 */
.L_x_18941:
        /* <DEDUP_REMOVED lines=43> */
.L_x_18940:
[----:B------:R-:W-:Y:S05]  /*7a30*/  BSYNC B1 ;  /* 0x0000000000017941 */ /* 0x000fea0003800000 */
.L_x_18939:
        /* <DEDUP_REMOVED lines=20> */
.L_x_18944:
[----:B------:R-:W-:-:S07]  /*7b80*/  IMAD.MOV.U32 R79, RZ, RZ, R158 ;  /* 0x000000ffff4f7224 */ /* 0x000fce00078e009e */
.L_x_18945:
[----:B------:R-:W-:Y:S05]  /*7b90*/  BSYNC B1 ;  /* 0x0000000000017941 */ /* 0x000fea0003800000 */
.L_x_18943:
        /* <DEDUP_REMOVED lines=16> */
.L_x_18949:
[----:B------:R-:W-:Y:S05]  /*7ca0*/  BSYNC B2 ;  /* 0x0000000000027941 */ /* 0x000fea0003800000 */
.L_x_18948:
        /* <DEDUP_REMOVED lines=44> */
.L_x_18947:
[----:B------:R-:W-:Y:S05]  /*7f70*/  BSYNC B1 ;  /* 0x0000000000017941 */ /* 0x000fea0003800000 */
.L_x_18946:
        /* <DEDUP_REMOVED lines=20> */
.L_x_18951:
[----:B------:R-:W-:-:S07]  /*80c0*/  MOV R150, R158 ;  /* 0x0000009e00967202 */ /* 0x000fce0000000f00 */
.L_x_18952:
[----:B------:R-:W-:Y:S05]  /*80d0*/  BSYNC B1 ;  /* 0x0000000000017941 */ /* 0x000fea0003800000 */
.L_x_18950:
        /* <DEDUP_REMOVED lines=16> */
.L_x_18956:
[----:B------:R-:W-:Y:S05]  /*81e0*/  BSYNC B2 ;  /* 0x0000000000027941 */ /* 0x000fea0003800000 */
.L_x_18955:
        /* <DEDUP_REMOVED lines=43> */
.L_x_18954:
[----:B------:R-:W-:Y:S05]  /*84a0*/  BSYNC B1 ;  /* 0x0000000000017941 */ /* 0x000fea0003800000 */
.L_x_18953:
        /* <DEDUP_REMOVED lines=20> */
.L_x_18958:
[----:B------:R-:W-:-:S07]  /*85f0*/  IMAD.MOV.U32 R81, RZ, RZ, R158 ;  /* 0x000000ffff517224 */ /* 0x000fce00078e009e */
.L_x_18959:
[----:B------:R-:W-:Y:S05]  /*8600*/  BSYNC B1 ;  /* 0x0000000000017941 */ /* 0x000fea0003800000 */
.L_x_18957:
        /* <DEDUP_REMOVED lines=16> */
.L_x_18963:
[----:B------:R-:W-:Y:S05]  /*8710*/  BSYNC B2 ;  /* 0x0000000000027941 */ /* 0x000fea0003800000 */
.L_x_18962:
        /* <DEDUP_REMOVED lines=44> */
.L_x_18961:
[----:B------:R-:W-:Y:S05]  /*89e0*/  BSYNC B1 ;  /* 0x0000000000017941 */ /* 0x000fea0003800000 */
.L_x_18960:
        /* <DEDUP_REMOVED lines=20> */
.L_x_18965:
[----:B------:R-:W-:-:S07]  /*8b30*/  IMAD.MOV.U32 R82, RZ, RZ, R158 ;  /* 0x000000ffff527224 */ /* 0x000fce00078e009e */
.L_x_18966:
[----:B------:R-:W-:Y:S05]  /*8b40*/  BSYNC B1 ;  /* 0x0000000000017941 */ /* 0x000fea0003800000 */
.L_x_18964:
        /* <DEDUP_REMOVED lines=16> */
.L_x_18970:
[----:B------:R-:W-:Y:S05]  /*8c50*/  BSYNC B2 ;  /* 0x0000000000027941 */ /* 0x000fea0003800000 */
.L_x_18969:
        /* <DEDUP_REMOVED lines=44> */
.L_x_18968:
[----:B------:R-:W-:Y:S05]  /*8f20*/  BSYNC B1 ;  /* 0x0000000000017941 */ /* 0x000fea0003800000 */
.L_x_18967:
        /* <DEDUP_REMOVED lines=20> */
.L_x_18972:
[----:B------:R-:W-:-:S07]  /*9070*/  IMAD.MOV.U32 R159, RZ, RZ, R158 ;  /* 0x000000ffff9f7224 */ /* 0x000fce00078e009e */
.L_x_18973:
[----:B------:R-:W-:Y:S05]  /*9080*/  BSYNC B1 ;  /* 0x0000000000017941 */ /* 0x000fea0003800000 */
.L_x_18971:
        /* <DEDUP_REMOVED lines=18> */
.L_x_18977:
[----:B------:R-:W-:Y:S05]  /*91b0*/  BSYNC B2 ;  /* 0x0000000000027941 */ /* 0x000fea0003800000 */
.L_x_18976:
        /* <DEDUP_REMOVED lines=44> */
.L_x_18975:
[----:B------:R-:W-:Y:S05]  /*9480*/  BSYNC B1 ;  /* 0x0000000000017941 */ /* 0x000fea0003800000 */
.L_x_18974:
        /* <DEDUP_REMOVED lines=34> */
.L_x_18921:
[----:B------:R-:W-:Y:S05]  /*96b0*/  BSYNC B0 ;  /* 0x0000000000007941 */ /* 0x000fea0003800000 */
.L_x_18920:
        /* <DEDUP_REMOVED lines=25> */
.L_x_18981:
[----:B------:R-:W-:-:S07]  /*9850*/  MOV R152, R158 ;  /* 0x0000009e00987202 */ /* 0x000fce0000000f00 */
.L_x_18982:
[----:B------:R-:W-:Y:S05]  /*9860*/  BSYNC B1 ;  /* 0x0000000000017941 */ /* 0x000fea0003800000 */
.L_x_18980:
        /* <DEDUP_REMOVED lines=16> */
.L_x_18986:
[----:B------:R-:W-:Y:S05]  /*9970*/  BSYNC B2 ;  /* 0x0000000000027941 */ /* 0x000fea0003800000 */
.L_x_18985:
        /* <DEDUP_REMOVED lines=42> */
.L_x_18984:
[----:B------:R-:W-:Y:S05]  /*9c20*/  BSYNC B1 ;  /* 0x0000000000017941 */ /* 0x000fea0003800000 */
.L_x_18983:
        /* <DEDUP_REMOVED lines=26> */
.L_x_18988:
[----:B------:R-:W-:-:S07]  /*9dd0*/  IMAD.MOV.U32 R85, RZ, RZ, R158 ;  /* 0x000000ffff557224 */ /* 0x000fce00078e009e */
.L_x_18989:
[----:B------:R-:W-:Y:S05]  /*9de0*/  BSYNC B1 ;  /* 0x0000000000017941 */ /* 0x000fea0003800000 */
.L_x_18987:
        /* <DEDUP_REMOVED lines=16> */
.L_x_18993:
[----:B------:R-:W-:Y:S05]  /*9ef0*/  BSYNC B2 ;  /* 0x0000000000027941 */ /* 0x000fea0003800000 */
.L_x_18992:
        /* <DEDUP_REMOVED lines=43> */
.L_x_18991:
[----:B------:R-:W-:Y:S05]  /*a1b0*/  BSYNC B1 ;  /* 0x0000000000017941 */ /* 0x000fea0003800000 */
.L_x_18990:
        /* <DEDUP_REMOVED lines=21> */
.L_x_18995:
[----:B------:R-:W-:-:S07]  /*a310*/  MOV R88, R158 ;  /* 0x0000009e00587202 */ /* 0x000fce0000000f00 */
.L_x_18996:
[----:B------:R-:W-:Y:S05]  /*a320*/  BSYNC B1 ;  /* 0x0000000000017941 */ /* 0x000fea0003800000 */
.L_x_18994:
        /* <DEDUP_REMOVED lines=16> */
.L_x_19000:
[----:B------:R-:W-:Y:S05]  /*a430*/  BSYNC B2 ;  /* 0x0000000000027941 */ /* 0x000fea0003800000 */
.L_x_18999:
        /* <DEDUP_REMOVED lines=41> */
[----:B------:R-:W-:Y:S01]  /*a6d0*/  HFMA2.MMA R94, -RZ, RZ, 0, 0 ;  /* 0x00000000ff5e7435 */ /* 0x000fe200000001ff */
[----:B------:R-:W-:-:S10]  /*a6e0*/  MOV R160, R86 ;  /* 0x0000005600a07202 */ /* 0x000fd40000000f00 */
.L_x_18998:
[----:B------:R-:W-:Y:S05]  /*a6f0*/  BSYNC B1 ;  /* 0x0000000000017941 */ /* 0x000fea0003800000 */
.L_x_18997:
        /* <DEDUP_REMOVED lines=20> */
.L_x_19002:
[----:B------:R-:W-:-:S07]  /*a840*/  MOV R87, R158 ;  /* 0x0000009e00577202 */ /* 0x000fce0000000f00 */
.L_x_19003:
[----:B------:R-:W-:Y:S05]  /*a850*/  BSYNC B1 ;  /* 0x0000000000017941 */ /* 0x000fea0003800000 */
.L_x_19001:
        /* <DEDUP_REMOVED lines=16> */
.L_x_19007:
[----:B------:R-:W-:Y:S05]  /*a960*/  BSYNC B2 ;  /* 0x0000000000027941 */ /* 0x000fea0003800000 */
.L_x_19006:
        /* <DEDUP_REMOVED lines=44> */
.L_x_19005:
[----:B------:R-:W-:Y:S05]  /*ac30*/  BSYNC B1 ;  /* 0x0000000000017941 */ /* 0x000fea0003800000 */
.L_x_19004:
        /* <DEDUP_REMOVED lines=20> */
.L_x_19009:
[----:B------:R-:W-:-:S07]  /*ad80*/  MOV R150, R158 ;  /* 0x0000009e00967202 */ /* 0x000fce0000000f00 */
.L_x_19010:
[----:B------:R-:W-:Y:S05]  /*ad90*/  BSYNC B1 ;  /* 0x0000000000017941 */ /* 0x000fea0003800000 */
.L_x_19008:
        /* <DEDUP_REMOVED lines=16> */
.L_x_19014:
[----:B------:R-:W-:Y:S05]  /*aea0*/  BSYNC B2 ;  /* 0x0000000000027941 */ /* 0x000fea0003800000 */
.L_x_19013:
        /* <DEDUP_REMOVED lines=44> */
.L_x_19012:
[----:B------:R-:W-:Y:S05]  /*b170*/  BSYNC B1 ;  /* 0x0000000000017941 */ /* 0x000fea0003800000 */
.L_x_19011:
        /* <DEDUP_REMOVED lines=20> */
.L_x_19016:
[----:B------:R-:W-:-:S07]  /*b2c0*/  MOV R89, R158 ;  /* 0x0000009e00597202 */ /* 0x000fce0000000f00 */
.L_x_19017:
[----:B------:R-:W-:Y:S05]  /*b2d0*/  BSYNC B1 ;  /* 0x0000000000017941 */ /* 0x000fea0003800000 */
.L_x_19015:
        /* <DEDUP_REMOVED lines=16> */
.L_x_19021:
[----:B------:R-:W-:Y:S05]  /*b3e0*/  BSYNC B2 ;  /* 0x0000000000027941 */ /* 0x000fea0003800000 */
.L_x_19020:
        /* <DEDUP_REMOVED lines=44> */
.L_x_19019:
[----:B------:R-:W-:Y:S05]  /*b6b0*/  BSYNC B1 ;  /* 0x0000000000017941 */ /* 0x000fea0003800000 */
.L_x_19018:
        /* <DEDUP_REMOVED lines=20> */
.L_x_19023:
[----:B------:R-:W-:-:S07]  /*b800*/  MOV R90, R158 ;  /* 0x0000009e005a7202 */ /* 0x000fce0000000f00 */
.L_x_19024:
[----:B------:R-:W-:Y:S05]  /*b810*/  BSYNC B1 ;  /* 0x0000000000017941 */ /* 0x000fea0003800000 */
.L_x_19022:
        /* <DEDUP_REMOVED lines=16> */
.L_x_19028:
[----:B------:R-:W-:Y:S05]  /*b920*/  BSYNC B2 ;  /* 0x0000000000027941 */ /* 0x000fea0003800000 */
.L_x_19027:
        /* <DEDUP_REMOVED lines=44> */
.L_x_19026:
[----:B------:R-:W-:Y:S05]  /*bbf0*/  BSYNC B1 ;  /* 0x0000000000017941 */ /* 0x000fea0003800000 */
.L_x_19025:
        /* <DEDUP_REMOVED lines=20> */
.L_x_19030:
[----:B------:R-:W-:-:S07]  /*bd40*/  MOV R159, R158 ;  /* 0x0000009e009f7202 */ /* 0x000fce0000000f00 */
.L_x_19031:
[----:B------:R-:W-:Y:S05]  /*bd50*/  BSYNC B1 ;  /* 0x0000000000017941 */ /* 0x000fea0003800000 */
.L_x_19029:
        /* <DEDUP_REMOVED lines=18> */
.L_x_19035:
[----:B------:R-:W-:Y:S05]  /*be80*/  BSYNC B2 ;  /* 0x0000000000027941 */ /* 0x000fea0003800000 */
.L_x_19034:
        /* <DEDUP_REMOVED lines=44> */
.L_x_19033:
[----:B------:R-:W-:Y:S05]  /*c150*/  BSYNC B1 ;  /* 0x0000000000017941 */ /* 0x000fea0003800000 */
.L_x_19032:
[----:B------:R-:W-:Y:S01]  /*c160*/  I2FP.F32.U32 R94, R159 ;  /* 0x0000009f005e7245 */ /* 0x000fe20000201000 */
[----:B------:R-:W-:Y:S01]  /*c170*/  HADD2.F32 R146, -RZ, R91.H1_H1 ;  /* 0x3000005bff927230 */ /* 0x000fe20000004100 */
        /* <DEDUP_REMOVED lines=31> */
.L_x_18979:
[----:B------:R-:W-:Y:S05]  /*c370*/  BSYNC B0 ;  /* 0x0000000000007941 */ /* 0x000fea0003800000 */
.L_x_18978:
        /* <DEDUP_REMOVED lines=129> */
.L_x_19056:
        /* <DEDUP_REMOVED lines=20> */
[----:B------:R-:W-:-:S04]  /*ccd0*/  HFMA2.MMA R94, -RZ, RZ, 0, 0 ;  /* 0x00000000ff5e7435 */ /* 0x000fc800000001ff */
[----:B------:R-:W-:Y:S02]  /*cce0*/  @!P0 LDS.64 R92, [R145] ;  /* 0x00000000915c8984 */ /* 0x000fe40000000a00 */
[----:B------:R-:W-:Y:S01]  /*ccf0*/  @!P0 IMAD.MOV.U32 R94, RZ, RZ, R140 ;  /* 0x000000ffff5e8224 */ /* 0x000fe200078e008c */
[----:B------:R-:W-:-:S04]  /*cd00*/  LOP3.LUT P0, RZ, R95, 0x1f, R0, 0xf8, !PT ;  /* 0x0000001f5fff7812 */ /* 0x000fc8000780f800 */
[----:B------:R-:W0:Y:S02]  /*cd10*/  SHFL.DOWN PT, R147, R94, 0x4, 0x1f ;  /* 0x08801f005e937f89 */ /* 0x000e2400000e0000 */
[----:B0-----:R-:W-:Y:S02]  /*cd20*/  IADD3 R148, R147, R94, RZ ;  /* 0x0000005e93947210 */ /* 0x001fe40007ffe0ff */
[----:B------:R-:W-:Y:S02]  /*cd30*/  I2FP.F32.S32 R154, R147 ;  /* 0x00000093009a7245 */ /* 0x000fe40000201400 */
[----:B------:R-:W-:Y:S01]  /*cd40*/  I2FP.F32.S32 R152, R148 ;  /* 0x0000009400987245 */ /* 0x000fe20000201400 */
[----:B------:R-:W-:Y:S01]  /*cd50*/  SHFL.DOWN PT, R155, R148, 0x2, 0x1f ;  /* 0x08401f00949b7f89 */ /* 0x000fe200000e0000 */
[----:B------:R-:W-:Y:S02]  /*cd60*/  I2FP.F32.S32 R147, R94 ;  /* 0x0000005e00937245 */ /* 0x000fe40000201400 */
        /* <DEDUP_REMOVED lines=91> */
.L_x_19038:
[----:B------:R-:W-:Y:S05]  /*d320*/  BSYNC B0 ;  /* 0x0000000000007941 */ /* 0x000fea0003800000 */
.L_x_19037:
        /* <DEDUP_REMOVED lines=35> */
.L_x_19040:
[----:B------:R-:W-:Y:S05]  /*d560*/  BSYNC B0 ;  /* 0x0000000000007941 */ /* 0x000fea0003800000 */
.L_x_19039:
        /* <DEDUP_REMOVED lines=35> */
.L_x_19042:
[----:B------:R-:W-:Y:S05]  /*d7a0*/  BSYNC B0 ;  /* 0x0000000000007941 */ /* 0x000fea0003800000 */
.L_x_19041:
        /* <DEDUP_REMOVED lines=34> */
.L_x_19044:
[----:B------:R-:W-:Y:S05]  /*d9d0*/  BSYNC B0 ;  /* 0x0000000000007941 */ /* 0x000fea0003800000 */
.L_x_19043:
[----:B------:R-:W-:Y:S02]  /*d9e0*/  IADD3 R19, R19, UR12, RZ ;  /* 0x0000000c13137c10 */ /* 0x000fe4000fffe0ff */
[----:B01234-:R-:W-:Y:S02]  /*d9f0*/  SEL R92, RZ, 0x1, P2 ;  /* 0x00000001ff5c7807 */ /* 0x01ffe40001000000 */
[----:B------:R-:W-:-:S13]  /*da00*/  ISETP.GE.AND P0, PT, R19, UR13, PT ;  /* 0x0000000d13007c0c */ /* 0x000fda000bf06270 */
[----:B------:R-:W-:Y:S05]  /*da10*/  @!P0 BRA `(.L_x_19045) ;  /* 0xffffff34007c8947 */ /* 0x000fea000383ffff */
[----:B------:R-:W-:Y:S05]  /*da20*/  EXIT ;  /* 0x000000000000794d */ /* 0x000fea0003800000 */
.L_x_19036:
[----:B------:R-:W-:Y:S01]  /*da30*/  HFMA2.MMA R156, -RZ, RZ, 0, 1.847743988037109375e-06 ;  /* 0x0000001fff9c7435 */ /* 0x000fe200000001ff */
[----:B------:R-:W-:Y:S01]  /*da40*/  MOV R154, R93 ;  /* 0x0000005d009a7202 */ /* 0x000fe20000000f00 */
[----:B------:R-:W-:Y:S01]  /*da50*/  IMAD.MOV.U32 R155, RZ, RZ, 0x1 ;  /* 0x00000001ff9b7424 */ /* 0x000fe200078e00ff */
[----:B------:R-:W-:-:S08]  /*da60*/  MOV R153, 0xffffffff ;  /* 0xffffffff00997802 */ /* 0x000fd00000000f00 */
[----:B------:R-:W-:Y:S05]  /*da70*/  WARPSYNC.COLLECTIVE R153, `(.L_x_19046) ;  /* 0x0000000099087348 */ /* 0x000fea0003c00000 */
[----:B------:R0:W1:Y:S02]  /*da80*/  SHFL.BFLY P5, R149, R154, R155, R156 ;  /* 0x0c00009b9a957389 */ /* 0x00006400000a009c */
[----:B01----:R-:W-:Y:S01]  /*da90*/  ENDCOLLECTIVE ;  /* 0x000000000000791b */ /* 0x003fe20003800000 */
.L_x_19046:
[----:B------:R-:W-:Y:S01]  /*daa0*/  HFMA2.MMA R155, -RZ, RZ, 0, 1.1920928955078125e-07 ;  /* 0x00000002ff9b7435 */ /* 0x000fe200000001ff */
[----:B------:R-:W-:-:S04]  /*dab0*/  IMAD.MOV.U32 R92, RZ, RZ, R149 ;  /* 0x000000ffff5c7224 */ /* 0x000fc800078e0095 */
[----:B------:R-:W-:-:S05]  /*dac0*/  FADD.FTZ R145, R93, R92 ;  /* 0x0000005c5d917221 */ /* 0x000fca0000010000 */
[----:B------:R-:W-:-:S07]  /*dad0*/  MOV R154, R145 ;  /* 0x00000091009a7202 */ /* 0x000fce0000000f00 */
[----:B------:R-:W-:Y:S05]  /*dae0*/  WARPSYNC.COLLECTIVE R153, `(.L_x_19047) ;  /* 0x0000000099087348 */ /* 0x000fea0003c00000 */
[----:B------:R0:W1:Y:S02]  /*daf0*/  SHFL.BFLY P5, R149, R154, R155, R156 ;  /* 0x0c00009b9a957389 */ /* 0x00006400000a009c */
[----:B01----:R-:W-:Y:S01]  /*db00*/  ENDCOLLECTIVE ;  /* 0x000000000000791b */ /* 0x003fe20003800000 */
.L_x_19047:
[----:B------:R-:W-:Y:S01]  /*db10*/  HFMA2.MMA R155, -RZ, RZ, 0, 2.384185791015625e-07 ;  /* 0x00000004ff9b7435 */ /* 0x000fe200000001ff */
[----:B------:R-:W-:-:S04]  /*db20*/  IMAD.MOV.U32 R92, RZ, RZ, R149 ;  /* 0x000000ffff5c7224 */ /* 0x000fc800078e0095 */
[----:B------:R-:W-:-:S05]  /*db30*/  FADD.FTZ R146, R145, R92 ;  /* 0x0000005c91927221 */ /* 0x000fca0000010000 */
[----:B------:R-:W-:-:S07]  /*db40*/  MOV R154, R146 ;  /* 0x00000092009a7202 */ /* 0x000fce0000000f00 */
[----:B------:R-:W-:Y:S05]  /*db50*/  WARPSYNC.COLLECTIVE R153, `(.L_x_19048) ;  /* 0x0000000099087348 */ /* 0x000fea0003c00000 */
[----:B------:R0:W1:Y:S02]  /*db60*/  SHFL.BFLY P5, R149, R154, R155, R156 ;  /* 0x0c00009b9a957389 */ /* 0x00006400000a009c */
[----:B01----:R-:W-:Y:S01]  /*db70*/  ENDCOLLECTIVE ;  /* 0x000000000000791b */ /* 0x003fe20003800000 */
.L_x_19048:
[----:B------:R-:W-:Y:S01]  /*db80*/  HFMA2.MMA R155, -RZ, RZ, 0, 4.76837158203125e-07 ;  /* 0x00000008ff9b7435 */ /* 0x000fe200000001ff */
[----:B------:R-:W-:-:S04]  /*db90*/  IMAD.MOV.U32 R147, RZ, RZ, R149 ;  /* 0x000000ffff937224 */ /* 0x000fc800078e0095 */
[----:B------:R-:W-:-:S05]  /*dba0*/  FADD.FTZ R147, R146, R147 ;  /* 0x0000009392937221 */ /* 0x000fca0000010000 */
[----:B------:R-:W-:-:S07]  /*dbb0*/  MOV R154, R147 ;  /* 0x00000093009a7202 */ /* 0x000fce0000000f00 */
[----:B------:R-:W-:Y:S05]  /*dbc0*/  WARPSYNC.COLLECTIVE R153, `(.L_x_19049) ;  /* 0x0000000099087348 */ /* 0x000fea0003c00000 */
[----:B------:R0:W1:Y:S02]  /*dbd0*/  SHFL.BFLY P5, R149, R154, R155, R156 ;  /* 0x0c00009b9a957389 */ /* 0x00006400000a009c */
[----:B01----:R-:W-:Y:S01]  /*dbe0*/  ENDCOLLECTIVE ;  /* 0x000000000000791b */ /* 0x003fe20003800000 */
.L_x_19049:
[----:B------:R-:W-:Y:S01]  /*dbf0*/  HFMA2.MMA R155, -RZ, RZ, 0, 9.5367431640625e-07 ;  /* 0x00000010ff9b7435 */ /* 0x000fe200000001ff */
[----:B------:R-:W-:-:S04]  /*dc00*/  IMAD.MOV.U32 R92, RZ, RZ, R149 ;  /* 0x000000ffff5c7224 */ /* 0x000fc800078e0095 */
[----:B------:R-:W-:-:S05]  /*dc10*/  FADD.FTZ R148, R147, R92 ;  /* 0x0000005c93947221 */ /* 0x000fca0000010000 */
[----:B------:R-:W-:-:S07]  /*dc20*/  MOV R154, R148 ;  /* 0x00000094009a7202 */ /* 0x000fce0000000f00 */
[----:B------:R-:W-:Y:S05]  /*dc30*/  WARPSYNC.COLLECTIVE R153, `(.L_x_19050) ;  /* 0x0000000099087348 */ /* 0x000fea0003c00000 */
[----:B------:R0:W1:Y:S02]  /*dc40*/  SHFL.BFLY P5, R149, R154, R155, R156 ;  /* 0x0c00009b9a957389 */ /* 0x00006400000a009c */
[----:B01----:R-:W-:Y:S01]  /*dc50*/  ENDCOLLECTIVE ;  /* 0x000000000000791b */ /* 0x003fe20003800000 */
.L_x_19050:
        /* <DEDUP_REMOVED lines=72> */
.L_x_19051:
[----:B------:R-:W-:Y:S01]  /*e0e0*/  HFMA2.MMA R155, -RZ, RZ, 0, 1.1920928955078125e-07 ;  /* 0x00000002ff9b7435 */ /* 0x000fe200000001ff */
[----:B------:R-:W-:-:S05]  /*e0f0*/  MOV R146, R149 ;  /* 0x0000009500927202 */ /* 0x000fca0000000f00 */
[----:B------:R-:W-:-:S04]  /*e100*/  FADD.FTZ R146, R93, R146 ;  /* 0x000000925d927221 */ /* 0x000fc80000010000 */
[----:B------:R-:W-:-:S07]  /*e110*/  IMAD.MOV.U32 R154, RZ, RZ, R146 ;  /* 0x000000ffff9a7224 */ /* 0x000fce00078e0092 */
[----:B------:R-:W-:Y:S05]  /*e120*/  WARPSYNC.COLLECTIVE R153, `(.L_x_19052) ;  /* 0x0000000099087348 */ /* 0x000fea0003c00000 */
[----:B------:R0:W1:Y:S02]  /*e130*/  SHFL.BFLY P5, R149, R154, R155, R156 ;  /* 0x0c00009b9a957389 */ /* 0x00006400000a009c */
[----:B01----:R-:W-:Y:S01]  /*e140*/  ENDCOLLECTIVE ;  /* 0x000000000000791b */ /* 0x003fe20003800000 */
.L_x_19052:
[----:B------:R-:W-:Y:S01]  /*e150*/  HFMA2.MMA R155, -RZ, RZ, 0, 2.384185791015625e-07 ;  /* 0x00000004ff9b7435 */ /* 0x000fe200000001ff */
[----:B------:R-:W-:-:S05]  /*e160*/  MOV R145, R149 ;  /* 0x0000009500917202 */ /* 0x000fca0000000f00 */
[----:B------:R-:W-:-:S04]  /*e170*/  FADD.FTZ R145, R146, R145 ;  /* 0x0000009192917221 */ /* 0x000fc80000010000 */
[----:B------:R-:W-:-:S07]  /*e180*/  IMAD.MOV.U32 R154, RZ, RZ, R145 ;  /* 0x000000ffff9a7224 */ /* 0x000fce00078e0091 */
[----:B------:R-:W-:Y:S05]  /*e190*/  WARPSYNC.COLLECTIVE R153, `(.L_x_19053) ;  /* 0x0000000099087348 */ /* 0x000fea0003c00000 */
[----:B------:R0:W1:Y:S02]  /*e1a0*/  SHFL.BFLY P5, R149, R154, R155, R156 ;  /* 0x0c00009b9a957389 */ /* 0x00006400000a009c */
[----:B01----:R-:W-:Y:S01]  /*e1b0*/  ENDCOLLECTIVE ;  /* 0x000000000000791b */ /* 0x003fe20003800000 */
.L_x_19053:
[----:B------:R-:W-:Y:S01]  /*e1c0*/  HFMA2.MMA R155, -RZ, RZ, 0, 4.76837158203125e-07 ;  /* 0x00000008ff9b7435 */ /* 0x000fe200000001ff */
[----:B------:R-:W-:-:S05]  /*e1d0*/  MOV R148, R149 ;  /* 0x0000009500947202 */ /* 0x000fca0000000f00 */
[----:B------:R-:W-:-:S04]  /*e1e0*/  FADD.FTZ R148, R145, R148 ;  /* 0x0000009491947221 */ /* 0x000fc80000010000 */
[----:B------:R-:W-:-:S07]  /*e1f0*/  IMAD.MOV.U32 R154, RZ, RZ, R148 ;  /* 0x000000ffff9a7224 */ /* 0x000fce00078e0094 */
[----:B------:R-:W-:Y:S05]  /*e200*/  WARPSYNC.COLLECTIVE R153, `(.L_x_19054) ;  /* 0x0000000099087348 */ /* 0x000fea0003c00000 */
[----:B------:R0:W1:Y:S02]  /*e210*/  SHFL.BFLY P5, R149, R154, R155, R156 ;  /* 0x0c00009b9a957389 */ /* 0x00006400000a009c */
[----:B01----:R-:W-:Y:S01]  /*e220*/  ENDCOLLECTIVE ;  /* 0x000000000000791b */ /* 0x003fe20003800000 */
.L_x_19054:
[----:B------:R-:W-:Y:S01]  /*e230*/  HFMA2.MMA R155, -RZ, RZ, 0, 9.5367431640625e-07 ;  /* 0x00000010ff9b7435 */ /* 0x000fe200000001ff */
[----:B------:R-:W-:-:S05]  /*e240*/  MOV R147, R149 ;  /* 0x0000009500937202 */ /* 0x000fca0000000f00 */
[----:B------:R-:W-:-:S04]  /*e250*/  FADD.FTZ R147, R148, R147 ;  /* 0x0000009394937221 */ /* 0x000fc80000010000 */
[----:B------:R-:W-:-:S07]  /*e260*/  IMAD.MOV.U32 R154, RZ, RZ, R147 ;  /* 0x000000ffff9a7224 */ /* 0x000fce00078e0093 */
[----:B------:R-:W-:Y:S05]  /*e270*/  WARPSYNC.COLLECTIVE R153, `(.L_x_19055) ;  /* 0x0000000099087348 */ /* 0x000fea0003c00000 */
[----:B------:R0:W1:Y:S02]  /*e280*/  SHFL.BFLY P5, R149, R154, R155, R156 ;  /* 0x0c00009b9a957389 */ /* 0x00006400000a009c */
[----:B01----:R-:W-:Y:S01]  /*e290*/  ENDCOLLECTIVE ;  /* 0x000000000000791b */ /* 0x003fe20003800000 */
.L_x_19055:
[----:B------:R-:W-:Y:S01]  /*e2a0*/  MOV R152, R149 ;  /* 0x0000009500987202 */ /* 0x000fe20000000f00 */
[----:B------:R-:W-:Y:S06]  /*e2b0*/  BRA `(.L_x_19056) ;  /* 0xffffffe800347947 */ /* 0x000fec000383ffff */
.L_x_19057:
        /* <DEDUP_REMOVED lines=12> */
.L_x_30288:


//--------------------- .text._ZN10layer_norm13ln_fwd_kernelINS_13Kernel_traitsI6__halfS2_fS2_fjLj8192ELj1ELj1ELj8ELj16ENS_18Kernel_traits_baseILj8192ES2_S2_fS2_fjLj256EEEEELb1ELb0ELb0ELb1EEEvNS_9FwdParamsE --------------------------
	.section	.text._ZN10layer_norm13ln_fwd_kernelINS_13Kernel_traitsI6__halfS2_fS2_fjLj8192ELj1ELj1ELj8ELj16ENS_18Kernel_traits_baseILj8192ES2_S2_fS2_fjLj256EEEEELb1ELb0ELb0ELb1EEEvNS_9FwdParamsE,"ax",@progbits
	.align	128
        .global         _ZN10layer_norm13ln_fwd_kernelINS_13Kernel_traitsI6__halfS2_fS2_fjLj8192ELj1ELj1ELj8ELj16ENS_18Kernel_traits_baseILj8192ES2_S2_fS2_fjLj256EEEEELb1ELb0ELb0ELb1EEEvNS_9FwdParamsE
        .type           _ZN10layer_norm13ln_fwd_kernelINS_13Kernel_traitsI6__halfS2_fS2_fjLj8192ELj1ELj1ELj8ELj16ENS_18Kernel_traits_baseILj8192ES2_S2_fS2_fjLj256EEEEELb1ELb0ELb0ELb1EEEvNS_9FwdParamsE,@function
        .size           _ZN10layer_norm13ln_fwd_kernelINS_13Kernel_traitsI6__halfS2_fS2_fjLj8192ELj1ELj1ELj8ELj16ENS_18Kernel_traits_baseILj8192ES2_S2_fS2_fjLj256EEEEELb1ELb0ELb0ELb1EEEvNS_9FwdParamsE,(.L_x_30289 - _ZN10layer_norm13ln_fwd_kernelINS_13Kernel_traitsI6__halfS2_fS2_fjLj8192ELj1ELj1ELj8ELj16ENS_18Kernel_traits_baseILj8192ES2_S2_fS2_fjLj256EEEEELb1ELb0ELb0ELb1EEEvNS_9FwdParamsE)
        .other          _ZN10layer_norm13ln_fwd_kernelINS_13Kernel_traitsI6__halfS2_fS2_fjLj8192ELj1ELj1ELj8ELj16ENS_18Kernel_traits_baseILj8192ES2_S2_fS2_fjLj256EEEEELb1ELb0ELb0ELb1EEEvNS_9FwdParamsE,@"STO_CUDA_ENTRY STV_DEFAULT"
_ZN10layer_norm13ln_fwd_kernelINS_13Kernel_traitsI6__halfS2_fS2_fjLj8192ELj1ELj1ELj8ELj16ENS_18Kernel_traits_baseILj8192ES2_S2_fS2_fjLj256EEEEELb1ELb0ELb0ELb1EEEvNS_9FwdParamsE:
.text._ZN10layer_norm13ln_fwd_kernelINS_13Kernel_traitsI6__halfS2_fS2_fjLj8192ELj1ELj1ELj8ELj16ENS_18Kernel_traits_baseILj8192ES2_S2_fS2_fjLj256EEEEELb1ELb0ELb0ELb1EEEvNS_9FwdParamsE:
        /* <DEDUP_REMOVED lines=15> */
[----:B0-----:R-:W-:-:S05]  /*00f0*/  IMAD.SHL.U32 R6, R0, 0x10, RZ ;  /* 0x0000001000067824 */ /* 0x001fca00078e00ff */
[----:B------:R-:W0:Y:S01]  /*0100*/  LDC R127, c[0x0][RZ] ;  /* 0x00000000ff7f7b82 */ /* 0x000e220000000800 */
[----:B-1----:R-:W-:Y:S02]  /*0110*/  @P1 MOV R2, R150 ;  /* 0x0000009600021202 */ /* 0x002fe40000000f00 */
[----:B------:R-:W-:-:S04]  /*0120*/  LOP3.LUT R6, R6, 0xff0, RZ, 0xc0, !PT ;  /* 0x00000ff006067812 */ /* 0x000fc800078ec0ff */
[----:B------:R-:W-:Y:S01]  /*0130*/  IADD3 R8, P2, R6, UR6, RZ ;  /* 0x0000000606087c10 */ /* 0x000fe2000ff5e0ff */
[----:B--2---:R1:W5:Y:S03]  /*0140*/  @P1 LDG.E.64 R4, desc[UR4][R2.64] ;  /* 0x0000000402041981 */ /* 0x004366000c1e1b00 */
[----:B------:R-:W-:Y:S01]  /*0150*/  IADD3.X R9, RZ, UR7, RZ, P2, !PT ;  /* 0x00000007ff097c10 */ /* 0x000fe200097fe4ff */
[----:B------:R-:W1:Y:S01]  /*0160*/  S2UR UR6, SR_CTAID.X ;  /* 0x00000000000679c3 */ /* 0x000e620000002500 */
[----:B------:R-:W-:-:S03]  /*0170*/  ULDC UR7, c[0x0][0x214] ;  /* 0x0000850000077ab9 */ /* 0x000fc60000000800 */
[----:B------:R2:W5:Y:S04]  /*0180*/  @P0 LDG.E.128 R24, desc[UR4][R8.64] ;  /* 0x0000000408180981 */ /* 0x000568000c1e1d00 */
[----:B------:R2:W5:Y:S04]  /*0190*/  @P0 LDG.E.128 R32, desc[UR4][R8.64+0x1000] ;  /* 0x0010000408200981 */ /* 0x000568000c1e1d00 */
[----:B------:R2:W5:Y:S04]  /*01a0*/  @P0 LDG.E.128 R40, desc[UR4][R8.64+0x2000] ;  /* 0x0020000408280981 */ /* 0x000568000c1e1d00 */
[----:B------:R2:W5:Y:S01]  /*01b0*/  @P0 LDG.E.128 R52, desc[UR4][R8.64+0x3000] ;  /* 0x0030000408340981 */ /* 0x000562000c1e1d00 */
[----:B-1----:R-:W-:-:S04]  /*01c0*/  LEA.HI R2, R0, UR6, RZ, 0x18 ;  /* 0x0000000600027c11 */ /* 0x002fc8000f8fc0ff */
[----:B------:R-:W-:Y:S02]  /*01d0*/  ISETP.GE.AND P2, PT, R2, UR7, PT ;  /* 0x0000000702007c0c */ /* 0x000fe4000bf46270 */
[----:B------:R-:W-:Y:S01]  /*01e0*/  IADD3 R6, P3, R6, UR8, RZ ;  /* 0x0000000806067c10 */ /* 0x000fe2000ff7e0ff */
[----:B0-----:R-:W-:-:S04]  /*01f0*/  IMAD R127, R127, UR6, R0 ;  /* 0x000000067f7f7c24 */ /* 0x001fc8000f8e0200 */
[----:B------:R-:W-:-:S06]  /*0200*/  IMAD.X R7, RZ, RZ, UR9, P3 ;  /* 0x00000009ff077e24 */ /* 0x000fcc00098e06ff */
        /* <DEDUP_REMOVED lines=8> */
[----:B------:R-:W-:Y:S01]  /*0290*/  @!P0 CS2R R26, SRZ ;  /* 0x00000000001a8805 */ /* 0x000fe2000001ff00 */
[----:B------:R-:W-:Y:S01]  /*02a0*/  ULDC.64 UR6, c[0x0][0x270] ;  /* 0x00009c0000067ab9 */ /* 0x000fe20000000a00 */
[----:B------:R-:W-:Y:S02]  /*02b0*/  @!P0 CS2R R32, SRZ ;  /* 0x0000000000208805 */ /* 0x000fe4000001ff00 */
[----:B------:R-:W-:Y:S02]  /*02c0*/  @!P0 CS2R R34, SRZ ;  /* 0x0000000000228805 */ /* 0x000fe4000001ff00 */
[----:B------:R-:W-:Y:S02]  /*02d0*/  @!P0 CS2R R40, SRZ ;  /* 0x0000000000288805 */ /* 0x000fe4000001ff00 */
[----:B------:R-:W-:Y:S02]  /*02e0*/  @!P0 CS2R R42, SRZ ;  /* 0x00000000002a8805 */ /* 0x000fe4000001ff00 */
[----:B------:R-:W-:-:S02]  /*02f0*/  @!P0 CS2R R52, SRZ ;  /* 0x0000000000348805 */ /* 0x000fc4000001ff00 */
[C---:B-1----:R-:W-:Y:S01]  /*0300*/  IADD3 R6, R123.reuse, 0x76cf5d0a, RZ ;  /* 0x76cf5d0a7b067810 */ /* 0x042fe20007ffe0ff */
[C---:B------:R-:W-:Y:S01]  /*0310*/  VIADD R7, R123.reuse, 0x32370b8f ;  /* 0x32370b8f7b077836 */ /* 0x040fe20000000000 */
[----:B------:R-:W-:Y:S02]  /*0320*/  @!P0 CS2R R54, SRZ ;  /* 0x0000000000368805 */ /* 0x000fe4000001ff00 */
[----:B0-----:R-:W-:Y:S01]  /*0330*/  @P1 IADD3 R150, P2, R4, R9, RZ ;  /* 0x0000000904961210 */ /* 0x001fe20007f5e0ff */
[----:B------:R-:W-:Y:S01]  /*0340*/  HADD2.F32 R30, -RZ, R33.H1_H1 ;  /* 0x30000021ff1e7230 */ /* 0x000fe20000004100 */
[C---:B------:R-:W-:Y:S01]  /*0350*/  IADD3 R4, R122.reuse, -0x61c88647, RZ ;  /* 0x9e3779b97a047810 */ /* 0x040fe20007ffe0ff */
[----:B------:R-:W-:Y:S01]  /*0360*/  HADD2.F32 R31, -RZ, R34.H0_H0 ;  /* 0x20000022ff1f7230 */ /* 0x000fe20000004100 */
[----:B------:R-:W-:Y:S01]  /*0370*/  @P1 IADD3.X R3, RZ, R5, RZ, P2, !PT ;  /* 0x00000005ff031210 */ /* 0x000fe200017fe4ff */
[----:B------:R-:W-:Y:S01]  /*0380*/  VIADD R5, R122, 0x3c6ef372 ;  /* 0x3c6ef3727a057836 */ /* 0x000fe20000000000 */
[----:B------:R-:W-:Y:S01]  /*0390*/  ISETP.NE.U32.AND P0, PT, RZ, UR6, PT ;  /* 0x00000006ff007c0c */ /* 0x000fe2000bf05070 */
[--C-:B------:R-:W-:Y:S01]  /*03a0*/  HADD2.F32 R45, -RZ, R53.reuse.H0_H0 ;  /* 0x20000035ff2d7230 */ /* 0x100fe20000004100 */
[--C-:B------:R-:W-:Y:S01]  /*03b0*/  SHF.R.U64 R128, R150, 0x2, R3.reuse ;  /* 0x0000000296807819 */ /* 0x100fe20000001203 */
[----:B------:R-:W-:Y:S01]  /*03c0*/  HADD2.F32 R46, -RZ, R53.H1_H1 ;  /* 0x30000035ff2e7230 */ /* 0x000fe20000004100 */
[----:B------:R-:W-:Y:S01]  /*03d0*/  SHF.R.U32.HI R129, RZ, 0x2, R3 ;  /* 0x00000002ff817819 */ /* 0x000fe20000011603 */
[----:B------:R-:W-:Y:S01]  /*03e0*/  VIADD R3, R123, 0xbb67ae85 ;  /* 0xbb67ae857b037836 */ /* 0x000fe20000000000 */
[----:B------:R-:W-:Y:S01]  /*03f0*/  ISETP.NE.AND.EX P0, PT, RZ, UR7, PT, P0 ;  /* 0x00000007ff007c0c */ /* 0x000fe2000bf05300 */
[----:B------:R-:W-:Y:S01]  /*0400*/  IMAD.WIDE.U32 R8, R128, -0x2daee0ad, RZ ;  /* 0xd2511f5380087825 */ /* 0x000fe200078e00ff */
[----:B------:R-:W-:Y:S01]  /*0410*/  LOP3.LUT R12, R11, R129, R122, 0x96, !PT ;  /* 0x000000810b0c7212 */ /* 0x000fe200078e967a */
[----:B------:R-:W-:Y:S01]  /*0420*/  ULDC.U8 UR6, c[0x0][0x2a0] ;  /* 0x0000a80000067ab9 */ /* 0x000fe20000000000 */
[----:B------:R-:W-:Y:S01]  /*0430*/  P2R R130, PR, RZ, 0x1 ;  /* 0x00000001ff827803 */ /* 0x000fe20000000000 */
[----:B------:R-:W-:Y:S01]  /*0440*/  HADD2.F32 R47, -RZ, R54.H0_H0 ;  /* 0x20000036ff2f7230 */ /* 0x000fe20000004100 */
[----:B------:R-:W-:Y:S01]  /*0450*/  LOP3.LUT R14, R9, R123, RZ, 0x3c, !PT ;  /* 0x0000007b090e7212 */ /* 0x000fe200078e3cff */
[----:B------:R-:W-:Y:S01]  /*0460*/  IMAD.WIDE.U32 R12, R12, -0x2daee0ad, RZ ;  /* 0xd2511f530c0c7825 */ /* 0x000fe200078e00ff */
[----:B------:R-:W-:Y:S01]  /*0470*/  ISETP.NE.AND P0, PT, RZ, UR6, PT ;  /* 0x00000006ff007c0c */ /* 0x000fe2000bf05270 */
[----:B------:R-:W-:Y:S01]  /*0480*/  HFMA2.MMA R131, -RZ, RZ, 0, 0 ;  /* 0x00000000ff837435 */ /* 0x000fe200000001ff */
[----:B------:R-:W-:Y:S01]  /*0490*/  LOP3.LUT R150, R150, 0x3, RZ, 0xc0, !PT ;  /* 0x0000000396967812 */ /* 0x000fe200078ec0ff */
[----:B------:R-:W-:Y:S01]  /*04a0*/  IMAD.WIDE.U32 R14, R14, -0x326172a9, RZ ;  /* 0xcd9e8d570e0e7825 */ /* 0x000fe200078e00ff */
[----:B------:R-:W-:Y:S01]  /*04b0*/  LOP3.LUT R16, R13, R8, R3, 0x96, !PT ;  /* 0x000000080d107212 */ /* 0x000fe200078e9603 */
[----:B------:R-:W-:Y:S01]  /*04c0*/  ULDC UR6, c[0x0][0x218] ;  /* 0x0000860000067ab9 */ /* 0x000fe20000000800 */
[C---:B------:R-:W-:Y:S01]  /*04d0*/  IADD3 R8, R122.reuse, -0x255992d5, RZ ;  /* 0xdaa66d2b7a087810 */ /* 0x040fe20007ffe0ff */
[----:B------:R-:W-:Y:S01]  /*04e0*/  VIADD R9, R122, 0x78dde6e4 ;  /* 0x78dde6e47a097836 */ /* 0x000fe20000000000 */
[----:B------:R-:W-:Y:S01]  /*04f0*/  LOP3.LUT R10, R15, R4, R10, 0x96, !PT ;  /* 0x000000040f0a7212 */ /* 0x000fe200078e960a */
[----:B------:R-:W-:Y:S01]  /*0500*/  IMAD.WIDE.U32 R16, R16, -0x326172a9, RZ ;  /* 0xcd9e8d5710107825 */ /* 0x000fe200078e00ff */
[----:B------:R-:W-:Y:S01]  /*0510*/  P2R R132, PR, RZ, 0x1 ;  /* 0x00000001ff847803 */ /* 0x000fe20000000000 */
[----:B------:R-:W-:Y:S01]  /*0520*/  ULDC UR7, c[0x0][0x290] ;  /* 0x0000a40000077ab9 */ /* 0x000fe20000000800 */
[----:B------:R-:W-:Y:S01]  /*0530*/  ULDC.64 UR8, c[0x0][0x2b8] ;  /* 0x0000ae0000087ab9 */ /* 0x000fe20000000a00 */
[----:B------:R-:W-:Y:S01]  /*0540*/  IMAD.WIDE.U32 R10, R10, -0x2daee0ad, RZ ;  /* 0xd2511f530a0a7825 */ /* 0x000fe200078e00ff */
[----:B------:R-:W-:Y:S01]  /*0550*/  LOP3.LUT R13, R17, R14, R5, 0x96, !PT ;  /* 0x0000000e110d7212 */ /* 0x000fe200078e9605 */
[----:B------:R-:W-:-:S02]  /*0560*/  ULDC.64 UR10, c[0x0][0x210] ;  /* 0x00008400000a7ab9 */ /* 0x000fc40000000a00 */
[----:B------:R-:W-:Y:S01]  /*0570*/  HADD2.F32 R48, -RZ, R54.H1_H1 ;  /* 0x30000036ff307230 */ /* 0x000fe20000004100 */
[----:B------:R-:W-:Y:S01]  /*0580*/  LOP3.LUT R14, R11, R12, R6, 0x96, !PT ;  /* 0x0000000c0b0e7212 */ /* 0x000fe200078e9606 */
[----:B------:R-:W-:-:S04]  /*0590*/  IMAD.WIDE.U32 R12, R13, -0x2daee0ad, RZ ;  /* 0xd2511f530d0c7825 */ /* 0x000fc800078e00ff */
[----:B------:R-:W-:Y:S01]  /*05a0*/  IMAD.WIDE.U32 R14, R14, -0x326172a9, RZ ;  /* 0xcd9e8d570e0e7825 */ /* 0x000fe200078e00ff */
[----:B------:R-:W-:Y:S02]  /*05b0*/  LOP3.LUT R18, R13, R10, R7, 0x96, !PT ;  /* 0x0000000a0d127212 */ /* 0x000fe400078e9607 */
[C---:B------:R-:W-:Y:S01]  /*05c0*/  IADD3 R10, R123.reuse, -0x126145ec, RZ ;  /* 0xed9eba147b0a7810 */ /* 0x040fe20007ffe0ff */
[----:B------:R-:W-:Y:S01]  /*05d0*/  VIADD R11, R123, 0xa9066899 ;  /* 0xa90668997b0b7836 */ /* 0x000fe20000000000 */
[----:B------:R-:W-:Y:S01]  /*05e0*/  LOP3.LUT R16, R15, R16, R8, 0x96, !PT ;  /* 0x000000100f107212 */ /* 0x000fe200078e9608 */
[----:B------:R-:W-:-:S04]  /*05f0*/  IMAD.WIDE.U32 R18, R18, -0x326172a9, RZ ;  /* 0xcd9e8d5712127825 */ /* 0x000fc800078e00ff */
[----:B------:R-:W-:Y:S01]  /*0600*/  IMAD.WIDE.U32 R16, R16, -0x2daee0ad, RZ ;  /* 0xd2511f5310107825 */ /* 0x000fe200078e00ff */
[----:B------:R-:W-:Y:S02]  /*0610*/  LOP3.LUT R20, R19, R14, R9, 0x96, !PT ;  /* 0x0000000e13147212 */ /* 0x000fe400078e9609 */
[----:B------:R-:W-:Y:S01]  /*0620*/  IADD3 R14, R123, 0x646e171e, RZ ;  /* 0x646e171e7b0e7810 */ /* 0x000fe20007ffe0ff */
[----:B------:R-:W-:Y:S01]  /*0630*/  VIADD R13, R122, 0xb54cda56 ;  /* 0xb54cda567a0d7836 */ /* 0x000fe20000000000 */
[----:B------:R-:W-:Y:S01]  /*0640*/  LOP3.LUT R22, R17, R12, R10, 0x96, !PT ;  /* 0x0000000c11167212 */ /* 0x000fe200078e960a */
[----:B------:R-:W-:Y:S01]  /*0650*/  IMAD.WIDE.U32 R20, R20, -0x2daee0ad, RZ ;  /* 0xd2511f5314147825 */ /* 0x000fe200078e00ff */
[----:B------:R-:W-:-:S03]  /*0660*/  IADD3 R12, R122, 0x1715609d, RZ ;  /* 0x1715609d7a0c7810 */ /* 0x000fc60007ffe0ff */
[----:B------:R-:W-:Y:S01]  /*0670*/  IMAD.WIDE.U32 R22, R22, -0x326172a9, RZ ;  /* 0xcd9e8d5716167825 */ /* 0x000fe200078e00ff */
[----:B------:R-:W-:Y:S02]  /*0680*/  LOP3.LUT R28, R21, R16, R11, 0x96, !PT ;  /* 0x00000010151c7212 */ /* 0x000fe400078e960b */
[----:B------:R-:W-:Y:S01]  /*0690*/  IADD3 R16, R122, 0x5384540f, RZ ;  /* 0x5384540f7a107810 */ /* 0x000fe20007ffe0ff */
        /* <DEDUP_REMOVED lines=10> */
[----:B------:R-:W-:Y:S01]  /*0740*/  IADD3 R18, R123, -0x24c28bd8, RZ ;  /* 0xdb3d74287b127810 */ /* 0x000fe20007ffe0ff */
[----:B------:R-:W-:Y:S01]  /*0750*/  HADD2.F32 R29, -RZ, R33.H0_H0 ;  /* 0x20000021ff1d7230 */ /* 0x000fe20000004100 */
[----:B------:R-:W-:Y:S01]  /*0760*/  LOP3.LUT R50, R23, R28, R16, 0x96, !PT ;  /* 0x0000001c17327212 */ /* 0x000fe200078e9610 */
[----:B------:R-:W-:-:S04]  /*0770*/  IMAD.HI.U32 R21, R151, -0x326172a9, RZ ;  /* 0xcd9e8d5797157827 */ /* 0x000fc800078e00ff */
[----:B------:R-:W-:Y:S01]  /*0780*/  IMAD.HI.U32 R19, R50, -0x2daee0ad, RZ ;  /* 0xd2511f5332137827 */ /* 0x000fe200078e00ff */
[----:B------:R-:W-:-:S03]  /*0790*/  LOP3.LUT R152, R21, R22, R17, 0x96, !PT ;  /* 0x0000001615987212 */ /* 0x000fc600078e9611 */
[--C-:B------:R-:W-:Y:S01]  /*07a0*/  HADD2.F32 R21, -RZ, R25.reuse.H0_H0 ;  /* 0x20000019ff157230 */ /* 0x100fe20000004100 */
[----:B------:R-:W-:Y:S01]  /*07b0*/  LOP3.LUT R156, R19, R20, R18, 0x96, !PT ;  /* 0x00000014139c7212 */ /* 0x000fe200078e9612 */
[--C-:B------:R-:W-:Y:S02]  /*07c0*/  HADD2.F32 R19, -RZ, R24.reuse.H0_H0 ;  /* 0x20000018ff137230 */ /* 0x100fe40000004100 */
        /* <DEDUP_REMOVED lines=11> */
[----:B------:R-:W-:Y:S02]  /*0880*/  VIADD R49, R123, 0x96a522ad ;  /* 0x96a522ad7b317836 */ /* 0x000fe40000000000 */
[----:B------:R-:W-:Y:S02]  /*0890*/  IMAD R151, R151, -0x326172a9, RZ ;  /* 0xcd9e8d5797977824 */ /* 0x000fe400078e02ff */
[----:B------:R-:W-:Y:S01]  /*08a0*/  IMAD R54, R50, -0x2daee0ad, RZ ;  /* 0xd2511f5332367824 */ /* 0x000fe200078e02ff */
[----:B------:R-:W-:Y:S01]  /*08b0*/  IADD3 R50, R122, -0x700cb87f, RZ ;  /* 0x8ff347817a327810 */ /* 0x000fe20007ffe0ff */
        /* <DEDUP_REMOVED lines=16> */
[----:B------:R-:W-:Y:S02]  /*09c0*/  IMAD.MOV.U32 R135, RZ, RZ, 0x1 ;  /* 0x00000001ff877424 */ /* 0x000fe400078e00ff */
[----:B------:R-:W-:Y:S02]  /*09d0*/  IMAD R152, R152, -0x2daee0ad, RZ ;  /* 0xd2511f5398987824 */ /* 0x000fe400078e02ff */
[----:B------:R-:W-:Y:S02]  /*09e0*/  IMAD R156, R156, -0x326172a9, RZ ;  /* 0xcd9e8d579c9c7824 */ /* 0x000fe400078e02ff */
[--C-:B--2---:R-:W-:Y:S02]  /*09f0*/  HADD2.F32 R54, -RZ, R56.reuse.H0_H0 ;  /* 0x20000038ff367230 */ /* 0x104fe40000004100 */
[----:B------:R-:W-:Y:S02]  /*0a00*/  HADD2.F32 R53, -RZ, R56.H1_H1 ;  /* 0x30000038ff357230 */ /* 0x000fe40000004100 */
[----:B------:R-:W-:-:S02]  /*0a10*/  HADD2.F32 R96, -RZ, R57.H0_H0 ;  /* 0x20000039ff607230 */ /* 0x000fc40000004100 */
[----:B------:R-:W-:Y:S02]  /*0a20*/  HADD2.F32 R55, -RZ, R57.H1_H1 ;  /* 0x30000039ff377230 */ /* 0x000fe40000004100 */
[--C-:B------:R-:W-:Y:S02]  /*0a30*/  HADD2.F32 R98, -RZ, R58.reuse.H0_H0 ;  /* 0x2000003aff627230 */ /* 0x100fe40000004100 */
[----:B------:R-:W-:Y:S02]  /*0a40*/  HADD2.F32 R97, -RZ, R58.H1_H1 ;  /* 0x3000003aff617230 */ /* 0x000fe40000004100 */
[--C-:B------:R-:W-:Y:S02]  /*0a50*/  HADD2.F32 R100, -RZ, R59.reuse.H0_H0 ;  /* 0x2000003bff647230 */ /* 0x100fe40000004100 */
[----:B------:R-:W-:Y:S02]  /*0a60*/  HADD2.F32 R99, -RZ, R59.H1_H1 ;  /* 0x3000003bff637230 */ /* 0x000fe40000004100 */
[----:B---3--:R-:W-:-:S02]  /*0a70*/  HADD2.F32 R102, -RZ, R60.H0_H0 ;  /* 0x2000003cff667230 */ /* 0x008fc40000004100 */
[----:B------:R-:W-:Y:S02]  /*0a80*/  HADD2.F32 R101, -RZ, R60.H1_H1 ;  /* 0x3000003cff657230 */ /* 0x000fe40000004100 */
[--C-:B------:R-:W-:Y:S02]  /*0a90*/  HADD2.F32 R104, -RZ, R61.reuse.H0_H0 ;  /* 0x2000003dff687230 */ /* 0x100fe40000004100 */
[----:B------:R-:W-:Y:S02]  /*0aa0*/  HADD2.F32 R103, -RZ, R61.H1_H1 ;  /* 0x3000003dff677230 */ /* 0x000fe40000004100 */
[--C-:B------:R-:W-:Y:S02]  /*0ab0*/  HADD2.F32 R106, -RZ, R62.reuse.H0_H0 ;  /* 0x2000003eff6a7230 */ /* 0x100fe40000004100 */
[----:B------:R-:W-:Y:S02]  /*0ac0*/  HADD2.F32 R105, -RZ, R62.H1_H1 ;  /* 0x3000003eff697230 */ /* 0x000fe40000004100 */
[----:B------:R-:W-:-:S02]  /*0ad0*/  HADD2.F32 R108, -RZ, R63.H0_H0 ;  /* 0x2000003fff6c7230 */ /* 0x000fc40000004100 */
        /* <DEDUP_REMOVED lines=17> */
.L_x_19283:
        /* <DEDUP_REMOVED lines=21> */
[----:B------:R-:W-:Y:S01]  /*0d40*/  IMAD.MOV.U32 R136, RZ, RZ, 0x3f800000 ;  /* 0x3f800000ff887424 */ /* 0x000fe200078e00ff */
[----:B------:R-:W-:Y:S01]  /*0d50*/  IADD3 R64, R150, 0x1, RZ ;  /* 0x0000000196407810 */ /* 0x000fe20007ffe0ff */
[----:B--2---:R-:W-:-:S09]  /*0d60*/  @P2 HADD2.F32 R136, -RZ, R60.H0_H0 ;  /* 0x2000003cff882230 */ /* 0x004fd20000004100 */
        /* <DEDUP_REMOVED lines=9> */
.L_x_19059:
[----:B------:R-:W-:-:S07]  /*0e00*/  MOV R70, R156 ;  /* 0x0000009c00467202 */ /* 0x000fce0000000f00 */
.L_x_19060:
[----:B------:R-:W-:Y:S05]  /*0e10*/  BSYNC B0 ;  /* 0x0000000000007941 */ /* 0x000fea0003800000 */
.L_x_19058:
        /* <DEDUP_REMOVED lines=16> */
.L_x_19064:
[----:B------:R-:W-:Y:S05]  /*0f20*/  BSYNC B1 ;  /* 0x0000000000017941 */ /* 0x000fea0003800000 */
.L_x_19063:
        /* <DEDUP_REMOVED lines=42> */
.L_x_19062:
[----:B------:R-:W-:Y:S05]  /*11d0*/  BSYNC B0 ;  /* 0x0000000000007941 */ /* 0x000fea0003800000 */
.L_x_19061:
[----:B------:R-:W0:Y:S01]  /*11e0*/  LDC R137, c[0x0][0x298] ;  /* 0x0000a600ff897b82 */ /* 0x000e220000000800 */
[----:B------:R-:W-:Y:S01]  /*11f0*/  I2FP.F32.U32 R60, R70 ;  /* 0x00000046003c7245 */ /* 0x000fe20000201000 */
[----:B------:R-:W-:Y:S01]  /*1200*/  IMAD.MOV.U32 R139, RZ, RZ, 0x2f800000 ;  /* 0x2f800000ff8b7424 */ /* 0x000fe200078e00ff */
[----:B------:R-:W-:Y:S01]  /*1210*/  ISETP.NE.U32.AND P0, PT, R68, RZ, PT ;  /* 0x000000ff4400720c */ /* 0x000fe20003f05070 */
[----:B-----5:R-:W-:Y:S01]  /*1220*/  HADD2.F32 R63, -RZ, R56.H0_H0 ;  /* 0x20000038ff3f7230 */ /* 0x020fe20000004100 */
[----:B------:R-:W-:Y:S01]  /*1230*/  ISETP.NE.AND P2, PT, R64, 0x1, PT ;  /* 0x000000014000780c */ /* 0x000fe20003f45270 */
[----:B------:R-:W-:Y:S01]  /*1240*/  FFMA.FTZ R61, R60, R139, 1.1641532182693481445e-10 ;  /* 0x2f0000003c3d7423 */ /* 0x000fe2000001008b */
[----:B------:R-:W-:Y:S01]  /*1250*/  ISETP.NE.AND.EX P0, PT, R69, RZ, PT, P0 ;  /* 0x000000ff4500720c */ /* 0x000fe20003f05300 */
[----:B------:R-:W1:Y:S01]  /*1260*/  LDC R138, c[0x0][0x294] ;  /* 0x0000a500ff8a7b82 */ /* 0x000e620000000800 */
[----:B------:R-:W-:Y:S01]  /*1270*/  FMUL.FTZ R60, R63, R136 ;  /* 0x000000883f3c7220 */ /* 0x000fe20000410000 */
[----:B------:R-:W-:Y:S01]  /*1280*/  BSSY B0, `(.L_x_19065) ;  /* 0x0000011000007945 */ /* 0x000fe20003800000 */
[----:B------:R-:W-:-:S02]  /*1290*/  IADD3 R62, R64, 0x1, RZ ;  /* 0x00000001403e7810 */ /* 0x000fc40007ffe0ff */
        /* <DEDUP_REMOVED lines=14> */
.L_x_19066:
[----:B------:R-:W-:-:S07]  /*1380*/  MOV R69, R156 ;  /* 0x0000009c00457202 */ /* 0x000fce0000000f00 */
.L_x_19067:
[----:B------:R-:W-:Y:S05]  /*1390*/  BSYNC B0 ;  /* 0x0000000000007941 */ /* 0x000fea0003800000 */
.L_x_19065:
        /* <DEDUP_REMOVED lines=16> */
.L_x_19071:
[----:B------:R-:W-:Y:S05]  /*14a0*/  BSYNC B1 ;  /* 0x0000000000017941 */ /* 0x000fea0003800000 */
.L_x_19070:
        /* <DEDUP_REMOVED lines=42> */
.L_x_19069:
[----:B------:R-:W-:Y:S05]  /*1750*/  BSYNC B0 ;  /* 0x0000000000007941 */ /* 0x000fea0003800000 */
.L_x_19068:
[----:B------:R-:W-:Y:S01]  /*1760*/  I2FP.F32.U32 R60, R69 ;  /* 0x00000045003c7245 */ /* 0x000fe20000201000 */
[----:B------:R-:W-:Y:S01]  /*1770*/  HADD2.F32 R63, -RZ, R56.H1_H1 ;  /* 0x30000038ff3f7230 */ /* 0x000fe20000004100 */
        /* <DEDUP_REMOVED lines=19> */
.L_x_19073:
[----:B------:R-:W-:-:S07]  /*18b0*/  MOV R56, R156 ;  /* 0x0000009c00387202 */ /* 0x000fce0000000f00 */
.L_x_19074:
[----:B------:R-:W-:Y:S05]  /*18c0*/  BSYNC B0 ;  /* 0x0000000000007941 */ /* 0x000fea0003800000 */
.L_x_19072:
        /* <DEDUP_REMOVED lines=16> */
.L_x_19078:
[----:B------:R-:W-:Y:S05]  /*19d0*/  BSYNC B1 ;  /* 0x0000000000017941 */ /* 0x000fea0003800000 */
.L_x_19077:
        /* <DEDUP_REMOVED lines=42> */
.L_x_19076:
[----:B------:R-:W-:Y:S05]  /*1c80*/  BSYNC B0 ;  /* 0x0000000000007941 */ /* 0x000fea0003800000 */
.L_x_19075:
[----:B------:R-:W-:Y:S01]  /*1c90*/  I2FP.F32.U32 R56, R56 ;  /* 0x0000003800387245 */ /* 0x000fe20000201000 */
[----:B------:R-:W-:Y:S01]  /*1ca0*/  HADD2.F32 R63, -RZ, R57.H0_H0 ;  /* 0x20000039ff3f7230 */ /* 0x000fe20000004100 */
        /* <DEDUP_REMOVED lines=19> */
.L_x_19080:
[----:B------:R-:W-:-:S07]  /*1de0*/  IMAD.MOV.U32 R56, RZ, RZ, R156 ;  /* 0x000000ffff387224 */ /* 0x000fce00078e009c */
.L_x_19081:
[----:B------:R-:W-:Y:S05]  /*1df0*/  BSYNC B0 ;  /* 0x0000000000007941 */ /* 0x000fea0003800000 */
.L_x_19079:
        /* <DEDUP_REMOVED lines=16> */
.L_x_19085:
[----:B------:R-:W-:Y:S05]  /*1f00*/  BSYNC B1 ;  /* 0x0000000000017941 */ /* 0x000fea0003800000 */
.L_x_19084:
        /* <DEDUP_REMOVED lines=42> */
.L_x_19083:
[----:B------:R-:W-:Y:S05]  /*21b0*/  BSYNC B0 ;  /* 0x0000000000007941 */ /* 0x000fea0003800000 */
.L_x_19082:
        /* <DEDUP_REMOVED lines=20> */
.L_x_19087:
[----:B------:R-:W-:-:S07]  /*2300*/  MOV R66, R156 ;  /* 0x0000009c00427202 */ /* 0x000fce0000000f00 */
.L_x_19088:
[----:B------:R-:W-:Y:S05]  /*2310*/  BSYNC B0 ;  /* 0x0000000000007941 */ /* 0x000fea0003800000 */
.L_x_19086:
        /* <DEDUP_REMOVED lines=16> */
.L_x_19092:
[----:B------:R-:W-:Y:S05]  /*2420*/  BSYNC B1 ;  /* 0x0000000000017941 */ /* 0x000fea0003800000 */
.L_x_19091:
        /* <DEDUP_REMOVED lines=42> */
.L_x_19090:
[----:B------:R-:W-:Y:S05]  /*26d0*/  BSYNC B0 ;  /* 0x0000000000007941 */ /* 0x000fea0003800000 */
.L_x_19089:
        /* <DEDUP_REMOVED lines=20> */
.L_x_19094:
[----:B------:R-:W-:-:S07]  /*2820*/  MOV R66, R156 ;  /* 0x0000009c00427202 */ /* 0x000fce0000000f00 */
.L_x_19095:
[----:B------:R-:W-:Y:S05]  /*2830*/  BSYNC B0 ;  /* 0x0000000000007941 */ /* 0x000fea0003800000 */
.L_x_19093:
        /* <DEDUP_REMOVED lines=16> */
.L_x_19099:
[----:B------:R-:W-:Y:S05]  /*2940*/  BSYNC B1 ;  /* 0x0000000000017941 */ /* 0x000fea0003800000 */
.L_x_19098:
        /* <DEDUP_REMOVED lines=42> */
.L_x_19097:
[----:B------:R-:W-:Y:S05]  /*2bf0*/  BSYNC B0 ;  /* 0x0000000000007941 */ /* 0x000fea0003800000 */
.L_x_19096:
        /* <DEDUP_REMOVED lines=20> */
.L_x_19101:
[----:B------:R-:W-:-:S07]  /*2d40*/  IMAD.MOV.U32 R58, RZ, RZ, R156 ;  /* 0x000000ffff3a7224 */ /* 0x000fce00078e009c */
.L_x_19102:
[----:B------:R-:W-:Y:S05]  /*2d50*/  BSYNC B0 ;  /* 0x0000000000007941 */ /* 0x000fea0003800000 */
.L_x_19100:
        /* <DEDUP_REMOVED lines=16> */
.L_x_19106:
[----:B------:R-:W-:Y:S05]  /*2e60*/  BSYNC B1 ;  /* 0x0000000000017941 */ /* 0x000fea0003800000 */
.L_x_19105:
        /* <DEDUP_REMOVED lines=42> */
.L_x_19104:
[----:B------:R-:W-:Y:S05]  /*3110*/  BSYNC B0 ;  /* 0x0000000000007941 */ /* 0x000fea0003800000 */
.L_x_19103:
        /* <DEDUP_REMOVED lines=20> */
.L_x_19108:
[----:B------:R-:W-:-:S07]  /*3260*/  MOV R58, R156 ;  /* 0x0000009c003a7202 */ /* 0x000fce0000000f00 */
.L_x_19109:
[----:B------:R-:W-:Y:S05]  /*3270*/  BSYNC B0 ;  /* 0x0000000000007941 */ /* 0x000fea0003800000 */
.L_x_19107:
        /* <DEDUP_REMOVED lines=18> */
.L_x_19113:
[----:B------:R-:W-:Y:S05]  /*33a0*/  BSYNC B1 ;  /* 0x0000000000017941 */ /* 0x000fea0003800000 */
.L_x_19112:
        /* <DEDUP_REMOVED lines=42> */
.L_x_19111:
[----:B------:R-:W-:Y:S05]  /*3650*/  BSYNC B0 ;  /* 0x0000000000007941 */ /* 0x000fea0003800000 */
.L_x_19110:
[----:B------:R-:W-:Y:S01]  /*3660*/  I2FP.F32.U32 R56, R58 ;  /* 0x0000003a00387245 */ /* 0x000fe20000201000 */
[----:B------:R-:W0:Y:S01]  /*3670*/  LDC.64 R140, c[0x0][0x238] ;  /* 0x00008e00ff8c7b82 */ /* 0x000e220000000a00 */
[----:B------:R-:W-:Y:S01]  /*3680*/  ISETP.NE.AND P6, PT, R68, RZ, PT ;  /* 0x000000ff4400720c */ /* 0x000fe20003fc5270 */
[----:B------:R-:W-:Y:S01]  /*3690*/  HADD2.F32 R59, -RZ, R59.H1_H1 ;  /* 0x3000003bff3b7230 */ /* 0x000fe20000004100 */
[----:B------:R-:W-:Y:S01]  /*36a0*/  SEL R68, RZ, 0x100, P4 ;  /* 0x00000100ff447807 */ /* 0x000fe20002000000 */
[----:B------:R-:W-:Y:S01]  /*36b0*/  FFMA.FTZ R61, R56, R139, 1.1641532182693481445e-10 ;  /* 0x2f000000383d7423 */ /* 0x000fe2000001008b */
[----:B------:R-:W-:Y:S02]  /*36c0*/  SEL R67, RZ, 0x10000, P5 ;  /* 0x00010000ff437807 */ /* 0x000fe40002800000 */
[----:B------:R-:W-:Y:S01]  /*36d0*/  ISETP.NE.AND P4, PT, R70, RZ, PT ;  /* 0x000000ff4600720c */ /* 0x000fe20003f85270 */
[----:B------:R-:W1:Y:S01]  /*36e0*/  @P1 LDC.64 R56, c[0x0][0x230] ;  /* 0x00008c00ff381b82 */ /* 0x000e620000000a00 */
[----:B------:R-:W-:Y:S01]  /*36f0*/  ISETP.NE.AND P5, PT, R69, RZ, PT ;  /* 0x000000ff4500720c */ /* 0x000fe20003fa5270 */
[----:B------:R-:W-:Y:S01]  /*3700*/  FMUL.FTZ R64, R59, R136 ;  /* 0x000000883b407220 */ /* 0x000fe20000410000 */
[----:B------:R-:W-:-:S02]  /*3710*/  SEL R62, RZ, 0x1, P2 ;  /* 0x00000001ff3e7807 */ /* 0x000fc40001000000 */
[----:B------:R-:W-:Y:S01]  /*3720*/  SEL R60, RZ, 0x1, P4 ;  /* 0x00000001ff3c7807 */ /* 0x000fe20002000000 */
[----:B------:R-:W-:Y:S01]  /*3730*/  FMUL.FTZ R64, R64, R137 ;  /* 0x0000008940407220 */ /* 0x000fe20000410000 */
[----:B------:R-:W-:Y:S01]  /*3740*/  FSETP.GTU.FTZ.AND P2, PT, R61, R138, PT ;  /* 0x0000008a3d00720b */ /* 0x000fe20003f5c000 */
        /* <DEDUP_REMOVED lines=11> */
[----:B------:R-:W-:Y:S02]  /*3800*/  IADD3 R145, R133, 0x100, RZ ;  /* 0x0000010085917810 */ /* 0x000fe40007ffe0ff */
[----:B------:R-:W-:Y:S02]  /*3810*/  LOP3.LUT R66, R60, R62, R58, 0xfe, !PT ;  /* 0x0000003e3c427212 */ /* 0x000fe400078efe3a */
[----:B------:R-:W-:Y:S01]  /*3820*/  LOP3.LUT R65, R63, R68, R65, 0xfe, !PT ;  /* 0x000000443f417212 */ /* 0x000fe200078efe41 */
[----:B0-----:R-:W-:Y:S01]  /*3830*/  IMAD.WIDE.U32 R62, R133, 0x20, R140 ;  /* 0x00000020853e7825 */ /* 0x001fe200078e008c */
        /* <DEDUP_REMOVED lines=23> */
.L_x_19115:
[----:B------:R-:W-:-:S07]  /*39b0*/  IMAD.MOV.U32 R69, RZ, RZ, R156 ;  /* 0x000000ffff457224 */ /* 0x000fce00078e009c */
.L_x_19116:
[----:B------:R-:W-:Y:S05]  /*39c0*/  BSYNC B0 ;  /* 0x0000000000007941 */ /* 0x000fea0003800000 */
.L_x_19114:
        /* <DEDUP_REMOVED lines=16> */
.L_x_19120:
[----:B------:R-:W-:Y:S05]  /*3ad0*/  BSYNC B1 ;  /* 0x0000000000017941 */ /* 0x000fea0003800000 */
.L_x_19119:
        /* <DEDUP_REMOVED lines=42> */
.L_x_19118:
[----:B------:R-:W-:Y:S05]  /*3d80*/  BSYNC B0 ;  /* 0x0000000000007941 */ /* 0x000fea0003800000 */
.L_x_19117:
[----:B------:R-:W-:Y:S01]  /*3d90*/  I2FP.F32.U32 R60, R69 ;  /* 0x00000045003c7245 */ /* 0x000fe20000201000 */
[----:B-----5:R-:W-:Y:S01]  /*3da0*/  HADD2.F32 R63, -RZ, R56.H0_H0 ;  /* 0x20000038ff3f7230 */ /* 0x020fe20000004100 */
[C---:B------:R-:W-:Y:S01]  /*3db0*/  ISETP.NE.AND P2, PT, R68.reuse, 0x1, PT ;  /* 0x000000014400780c */ /* 0x040fe20003f45270 */
[----:B------:R-:W-:Y:S01]  /*3dc0*/  BSSY B0, `(.L_x_19121) ;  /* 0x0000013000007945 */ /* 0x000fe20003800000 */
[----:B------:R-:W-:Y:S02]  /*3dd0*/  VIADD R62, R68, 0x1 ;  /* 0x00000001443e7836 */ /* 0x000fe40000000000 */
        /* <DEDUP_REMOVED lines=16> */
.L_x_19122:
[----:B------:R-:W-:-:S07]  /*3ee0*/  MOV R69, R156 ;  /* 0x0000009c00457202 */ /* 0x000fce0000000f00 */
.L_x_19123:
[----:B------:R-:W-:Y:S05]  /*3ef0*/  BSYNC B0 ;  /* 0x0000000000007941 */ /* 0x000fea0003800000 */
.L_x_19121:
        /* <DEDUP_REMOVED lines=16> */
.L_x_19127:
[----:B------:R-:W-:Y:S05]  /*4000*/  BSYNC B1 ;  /* 0x0000000000017941 */ /* 0x000fea0003800000 */
.L_x_19126:
        /* <DEDUP_REMOVED lines=42> */
.L_x_19125:
[----:B------:R-:W-:Y:S05]  /*42b0*/  BSYNC B0 ;  /* 0x0000000000007941 */ /* 0x000fea0003800000 */
.L_x_19124:
        /* <DEDUP_REMOVED lines=21> */
.L_x_19129:
[----:B------:R-:W-:-:S07]  /*4410*/  MOV R56, R156 ;  /* 0x0000009c00387202 */ /* 0x000fce0000000f00 */
.L_x_19130:
[----:B------:R-:W-:Y:S05]  /*4420*/  BSYNC B0 ;  /* 0x0000000000007941 */ /* 0x000fea0003800000 */
.L_x_19128:
        /* <DEDUP_REMOVED lines=16> */
.L_x_19134:
[----:B------:R-:W-:Y:S05]  /*4530*/  BSYNC B1 ;  /* 0x0000000000017941 */ /* 0x000fea0003800000 */
.L_x_19133:
        /* <DEDUP_REMOVED lines=42> */
.L_x_19132:
[----:B------:R-:W-:Y:S05]  /*47e0*/  BSYNC B0 ;  /* 0x0000000000007941 */ /* 0x000fea0003800000 */
.L_x_19131:
        /* <DEDUP_REMOVED lines=21> */
.L_x_19136:
[----:B------:R-:W-:-:S07]  /*4940*/  IMAD.MOV.U32 R56, RZ, RZ, R156 ;  /* 0x000000ffff387224 */ /* 0x000fce00078e009c */
.L_x_19137:
[----:B------:R-:W-:Y:S05]  /*4950*/  BSYNC B0 ;  /* 0x0000000000007941 */ /* 0x000fea0003800000 */
.L_x_19135:
        /* <DEDUP_REMOVED lines=16> */
.L_x_19141:
[----:B------:R-:W-:Y:S05]  /*4a60*/  BSYNC B1 ;  /* 0x0000000000017941 */ /* 0x000fea0003800000 */
.L_x_19140:
        /* <DEDUP_REMOVED lines=42> */
.L_x_19139:
[----:B------:R-:W-:Y:S05]  /*4d10*/  BSYNC B0 ;  /* 0x0000000000007941 */ /* 0x000fea0003800000 */
.L_x_19138:
        /* <DEDUP_REMOVED lines=20> */
.L_x_19143:
[----:B------:R-:W-:-:S07]  /*4e60*/  MOV R68, R156 ;  /* 0x0000009c00447202 */ /* 0x000fce0000000f00 */
.L_x_19144:
[----:B------:R-:W-:Y:S05]  /*4e70*/  BSYNC B0 ;  /* 0x0000000000007941 */ /* 0x000fea0003800000 */
.L_x_19142:
        /* <DEDUP_REMOVED lines=16> */
.L_x_19148:
[----:B------:R-:W-:Y:S05]  /*4f80*/  BSYNC B1 ;  /* 0x0000000000017941 */ /* 0x000fea0003800000 */
.L_x_19147:
        /* <DEDUP_REMOVED lines=42> */
.L_x_19146:
[----:B------:R-:W-:Y:S05]  /*5230*/  BSYNC B0 ;  /* 0x0000000000007941 */ /* 0x000fea0003800000 */
.L_x_19145:
        /* <DEDUP_REMOVED lines=20> */
.L_x_19150:
[----:B------:R-:W-:-:S07]  /*5380*/  MOV R66, R156 ;  /* 0x0000009c00427202 */ /* 0x000fce0000000f00 */
.L_x_19151:
[----:B------:R-:W-:Y:S05]  /*5390*/  BSYNC B0 ;  /* 0x0000000000007941 */ /* 0x000fea0003800000 */
.L_x_19149:
        /* <DEDUP_REMOVED lines=16> */
.L_x_19155:
[----:B------:R-:W-:Y:S05]  /*54a0*/  BSYNC B1 ;  /* 0x0000000000017941 */ /* 0x000fea0003800000 */
.L_x_19154:
        /* <DEDUP_REMOVED lines=42> */
.L_x_19153:
[----:B------:R-:W-:Y:S05]  /*5750*/  BSYNC B0 ;  /* 0x0000000000007941 */ /* 0x000fea0003800000 */
.L_x_19152:
        /* <DEDUP_REMOVED lines=20> */
.L_x_19157:
[----:B------:R-:W-:-:S07]  /*58a0*/  IMAD.MOV.U32 R58, RZ, RZ, R156 ;  /* 0x000000ffff3a7224 */ /* 0x000fce00078e009c */
.L_x_19158:
[----:B------:R-:W-:Y:S05]  /*58b0*/  BSYNC B0 ;  /* 0x0000000000007941 */ /* 0x000fea0003800000 */
.L_x_19156:
        /* <DEDUP_REMOVED lines=16> */
.L_x_19162:
[----:B------:R-:W-:Y:S05]  /*59c0*/  BSYNC B1 ;  /* 0x0000000000017941 */ /* 0x000fea0003800000 */
.L_x_19161:
        /* <DEDUP_REMOVED lines=42> */
.L_x_19160:
[----:B------:R-:W-:Y:S05]  /*5c70*/  BSYNC B0 ;  /* 0x0000000000007941 */ /* 0x000fea0003800000 */
.L_x_19159:
        /* <DEDUP_REMOVED lines=20> */
.L_x_19164:
[----:B------:R-:W-:-:S07]  /*5dc0*/  MOV R58, R156 ;  /* 0x0000009c003a7202 */ /* 0x000fce0000000f00 */
.L_x_19165:
[----:B------:R-:W-:Y:S05]  /*5dd0*/  BSYNC B0 ;  /* 0x0000000000007941 */ /* 0x000fea0003800000 */
.L_x_19163:
        /* <DEDUP_REMOVED lines=18> */
.L_x_19169:
[----:B------:R-:W-:Y:S05]  /*5f00*/  BSYNC B1 ;  /* 0x0000000000017941 */ /* 0x000fea0003800000 */
.L_x_19168:
        /* <DEDUP_REMOVED lines=42> */
.L_x_19167:
[----:B------:R-:W-:Y:S05]  /*61b0*/  BSYNC B0 ;  /* 0x0000000000007941 */ /* 0x000fea0003800000 */
.L_x_19166:
[----:B------:R-:W-:Y:S01]  /*61c0*/  I2FP.F32.U32 R56, R58 ;  /* 0x0000003a00387245 */ /* 0x000fe20000201000 */
[----:B------:R-:W-:Y:S01]  /*61d0*/  HADD2.F32 R59, -RZ, R59.H1_H1 ;  /* 0x3000003bff3b7230 */ /* 0x000fe20000004100 */
[----:B------:R-:W-:Y:S02]  /*61e0*/  SEL R67, RZ, 0x100, P4 ;  /* 0x00000100ff437807 */ /* 0x000fe40002000000 */
[----:B------:R-:W-:Y:S01]  /*61f0*/  SEL R66, RZ, 0x10000, P5 ;  /* 0x00010000ff427807 */ /* 0x000fe20002800000 */
[----:B------:R-:W-:Y:S01]  /*6200*/  FFMA.FTZ R61, R56, R139, 1.1641532182693481445e-10 ;  /* 0x2f000000383d7423 */ /* 0x000fe2000001008b */
[----:B------:R-:W-:Y:S01]  /*6210*/  ISETP.NE.AND P4, PT, R95, RZ, PT ;  /* 0x000000ff5f00720c */ /* 0x000fe20003f85270 */
[----:B------:R-:W0:Y:S01]  /*6220*/  @P1 LDC.64 R56, c[0x0][0x230] ;  /* 0x00008c00ff381b82 */ /* 0x000e220000000a00 */
[----:B------:R-:W-:Y:S01]  /*6230*/  ISETP.NE.AND P5, PT, R94, RZ, PT ;  /* 0x000000ff5e00720c */ /* 0x000fe20003fa5270 */
[----:B------:R-:W-:Y:S01]  /*6240*/  FMUL.FTZ R64, R59, R136 ;  /* 0x000000883b407220 */ /* 0x000fe20000410000 */
[----:B------:R-:W-:-:S02]  /*6250*/  SEL R60, RZ, 0x1, P4 ;  /* 0x00000001ff3c7807 */ /* 0x000fc40002000000 */
[----:B------:R-:W-:Y:S01]  /*6260*/  SEL R62, RZ, 0x1, P2 ;  /* 0x00000001ff3e7807 */ /* 0x000fe20001000000 */
[----:B------:R-:W-:Y:S01]  /*6270*/  FMUL.FTZ R64, R64, R137 ;  /* 0x0000008940407220 */ /* 0x000fe20000410000 */
[----:B------:R-:W-:Y:S01]  /*6280*/  SEL R65, RZ, 0x1, P5 ;  /* 0x00000001ff417807 */ /* 0x000fe20002800000 */
[----:B------:R-:W-:Y:S01]  /*6290*/  IMAD.WIDE.U32 R58, R60, 0x10000, RZ ;  /* 0x000100003c3a7825 */ /* 0x000fe200078e00ff */
[----:B------:R-:W-:Y:S02]  /*62a0*/  FSETP.GTU.FTZ.AND P2, PT, R61, R138, PT ;  /* 0x0000008a3d00720b */ /* 0x000fe40003f5c000 */
[----:B------:R-:W-:Y:S01]  /*62b0*/  ISETP.NE.AND P6, PT, R71, RZ, PT ;  /* 0x000000ff4700720c */ /* 0x000fe20003fc5270 */
[----:B------:R-:W-:Y:S01]  /*62c0*/  IMAD.WIDE.U32 R62, R62, 0x1000000, RZ ;  /* 0x010000003e3e7825 */ /* 0x000fe200078e00ff */
[----:B------:R-:W-:Y:S02]  /*62d0*/  SEL R71, RZ, 0x1000000, P2 ;  /* 0x01000000ff477807 */ /* 0x000fe40001000000 */
[----:B------:R-:W-:Y:S01]  /*62e0*/  IADD3 R155, R133, 0x200, RZ ;  /* 0x00000200859b7810 */ /* 0x000fe20007ffe0ff */
[----:B------:R-:W-:Y:S01]  /*62f0*/  IMAD.WIDE.U32 R60, R65, 0x100, RZ ;  /* 0x00000100413c7825 */ /* 0x000fe200078e00ff */
[----:B------:R-:W-:-:S02]  /*6300*/  SEL R65, RZ, 0x1, P6 ;  /* 0x00000001ff417807 */ /* 0x000fc40003000000 */
[----:B------:R-:W-:Y:S02]  /*6310*/  LOP3.LUT R67, R67, R71, R66, 0xfe, !PT ;  /* 0x0000004743437212 */ /* 0x000fe400078efe42 */
[----:B------:R-:W-:Y:S02]  /*6320*/  LOP3.LUT R60, R60, R62, R58, 0xfe, !PT ;  /* 0x0000003e3c3c7212 */ /* 0x000fe400078efe3a */
[----:B------:R-:W-:Y:S02]  /*6330*/  SEL R62, RZ, 0x1, P3 ;  /* 0x00000001ff3e7807 */ /* 0x000fe40001800000 */
[----:B------:R-:W-:Y:S02]  /*6340*/  FSEL R71, R64, RZ, !P2 ;  /* 0x000000ff40477208 */ /* 0x000fe40005000000 */
[----:B------:R-:W-:Y:S02]  /*6350*/  LOP3.LUT R60, R60, R65, RZ, 0xfc, !PT ;  /* 0x000000413c3c7212 */ /* 0x000fe400078efcff */
[----:B------:R-:W-:Y:S01]  /*6360*/  LOP3.LUT R65, R63, R67, R62, 0xfe, !PT ;  /* 0x000000433f417212 */ /* 0x000fe200078efe3e */
[----:B------:R-:W-:-:S04]  /*6370*/  IMAD.WIDE.U32 R62, R145, 0x20, R140 ;  /* 0x00000020913e7825 */ /* 0x000fc800078e008c */
[----:B------:R-:W-:Y:S01]  /*6380*/  @P0 FADD.FTZ R71, R87, R71 ;  /* 0x0000004757470221 */ /* 0x000fe20000010000 */
        /* <DEDUP_REMOVED lines=22> */
.L_x_19171:
[----:B------:R-:W-:-:S07]  /*64f0*/  IMAD.MOV.U32 R95, RZ, RZ, R156 ;  /* 0x000000ffff5f7224 */ /* 0x000fce00078e009c */
.L_x_19172:
[----:B------:R-:W-:Y:S05]  /*6500*/  BSYNC B0 ;  /* 0x0000000000007941 */ /* 0x000fea0003800000 */
.L_x_19170:
        /* <DEDUP_REMOVED lines=16> */
.L_x_19176:
[----:B------:R-:W-:Y:S05]  /*6610*/  BSYNC B1 ;  /* 0x0000000000017941 */ /* 0x000fea0003800000 */
.L_x_19175:
        /* <DEDUP_REMOVED lines=42> */
.L_x_19174:
[----:B------:R-:W-:Y:S05]  /*68c0*/  BSYNC B0 ;  /* 0x0000000000007941 */ /* 0x000fea0003800000 */
.L_x_19173:
        /* <DEDUP_REMOVED lines=21> */
.L_x_19178:
[----:B------:R-:W-:-:S07]  /*6a20*/  MOV R65, R156 ;  /* 0x0000009c00417202 */ /* 0x000fce0000000f00 */
.L_x_19179:
[----:B------:R-:W-:Y:S05]  /*6a30*/  BSYNC B0 ;  /* 0x0000000000007941 */ /* 0x000fea0003800000 */
.L_x_19177:
        /* <DEDUP_REMOVED lines=16> */
.L_x_19183:
[----:B------:R-:W-:Y:S05]  /*6b40*/  BSYNC B1 ;  /* 0x0000000000017941 */ /* 0x000fea0003800000 */
.L_x_19182:
        /* <DEDUP_REMOVED lines=42> */
.L_x_19181:
[----:B------:R-:W-:Y:S05]  /*6df0*/  BSYNC B0 ;  /* 0x0000000000007941 */ /* 0x000fea0003800000 */
.L_x_19180:
        /* <DEDUP_REMOVED lines=21> */
.L_x_19185:
[----:B------:R-:W-:-:S07]  /*6f50*/  MOV R56, R156 ;  /* 0x0000009c00387202 */ /* 0x000fce0000000f00 */
.L_x_19186:
[----:B------:R-:W-:Y:S05]  /*6f60*/  BSYNC B0 ;  /* 0x0000000000007941 */ /* 0x000fea0003800000 */
.L_x_19184:
        /* <DEDUP_REMOVED lines=16> */
.L_x_19190:
[----:B------:R-:W-:Y:S05]  /*7070*/  BSYNC B1 ;  /* 0x0000000000017941 */ /* 0x000fea0003800000 */
.L_x_19189:
        /* <DEDUP_REMOVED lines=42> */
.L_x_19188:
[----:B------:R-:W-:Y:S05]  /*7320*/  BSYNC B0 ;  /* 0x0000000000007941 */ /* 0x000fea0003800000 */
.L_x_19187:
        /* <DEDUP_REMOVED lines=21> */
.L_x_19192:
[----:B------:R-:W-:-:S07]  /*7480*/  IMAD.MOV.U32 R56, RZ, RZ, R156 ;  /* 0x000000ffff387224 */ /* 0x000fce00078e009c */
.L_x_19193:
[----:B------:R-:W-:Y:S05]  /*7490*/  BSYNC B0 ;  /* 0x0000000000007941 */ /* 0x000fea0003800000 */
.L_x_19191:
        /* <DEDUP_REMOVED lines=16> */
.L_x_19197:
[----:B------:R-:W-:Y:S05]  /*75a0*/  BSYNC B1 ;  /* 0x0000000000017941 */ /* 0x000fea0003800000 */
.L_x_19196:
        /* <DEDUP_REMOVED lines=44> */
.L_x_19195:
[----:B------:R-:W-:Y:S05]  /*7870*/  BSYNC B0 ;  /* 0x0000000000007941 */ /* 0x000fea0003800000 */
.L_x_19194:
        /* <DEDUP_REMOVED lines=20> */
.L_x_19199:
[----:B------:R-:W-:-:S07]  /*79c0*/  IMAD.MOV.U32 R148, RZ, RZ, R156 ;  /* 0x000000ffff947224 */ /* 0x000fce00078e009c */
.L_x_19200:
[----:B------:R-:W-:Y:S05]  /*79d0*/  BSYNC B0 ;  /* 0x0000000000007941 */ /* 0x000fea0003800000 */
.L_x_19198:
        /* <DEDUP_REMOVED lines=16> */
.L_x_19204:
[----:B------:R-:W-:Y:S05]  /*7ae0*/  BSYNC B1 ;  /* 0x0000000000017941 */ /* 0x000fea0003800000 */
.L_x_19203:
        /* <DEDUP_REMOVED lines=43> */
.L_x_19202:
[----:B------:R-:W-:Y:S05]  /*7da0*/  BSYNC B0 ;  /* 0x0000000000007941 */ /* 0x000fea0003800000 */
.L_x_19201:
        /* <DEDUP_REMOVED lines=20> */
.L_x_19206:
[----:B------:R-:W-:-:S07]  /*7ef0*/  MOV R61, R156 ;  /* 0x0000009c003d7202 */ /* 0x000fce0000000f00 */
.L_x_19207:
[----:B------:R-:W-:Y:S05]  /*7f00*/  BSYNC B0 ;  /* 0x0000000000007941 */ /* 0x000fea0003800000 */
.L_x_19205:
        /* <DEDUP_REMOVED lines=16> */
.L_x_19211:
[----:B------:R-:W-:Y:S05]  /*8010*/  BSYNC B1 ;  /* 0x0000000000017941 */ /* 0x000fea0003800000 */
.L_x_19210:
        /* <DEDUP_REMOVED lines=44> */
.L_x_19209:
[----:B------:R-:W-:Y:S05]  /*82e0*/  BSYNC B0 ;  /* 0x0000000000007941 */ /* 0x000fea0003800000 */
.L_x_19208:
        /* <DEDUP_REMOVED lines=20> */
.L_x_19213:
[----:B------:R-:W-:-:S07]  /*8430*/  MOV R58, R156 ;  /* 0x0000009c003a7202 */ /* 0x000fce0000000f00 */
.L_x_19214:
[----:B------:R-:W-:Y:S05]  /*8440*/  BSYNC B0 ;  /* 0x0000000000007941 */ /* 0x000fea0003800000 */
.L_x_19212:
        /* <DEDUP_REMOVED lines=16> */
.L_x_19218:
[----:B------:R-:W-:Y:S05]  /*8550*/  BSYNC B1 ;  /* 0x0000000000017941 */ /* 0x000fea0003800000 */
.L_x_19217:
        /* <DEDUP_REMOVED lines=44> */
.L_x_19216:
[----:B------:R-:W-:Y:S05]  /*8820*/  BSYNC B0 ;  /* 0x0000000000007941 */ /* 0x000fea0003800000 */
.L_x_19215:
        /* <DEDUP_REMOVED lines=20> */
.L_x_19220:
[----:B------:R-:W-:-:S07]  /*8970*/  MOV R58, R156 ;  /* 0x0000009c003a7202 */ /* 0x000fce0000000f00 */
.L_x_19221:
[----:B------:R-:W-:Y:S05]  /*8980*/  BSYNC B0 ;  /* 0x0000000000007941 */ /* 0x000fea0003800000 */
.L_x_19219:
        /* <DEDUP_REMOVED lines=18> */
.L_x_19225:
[----:B------:R-:W-:Y:S05]  /*8ab0*/  BSYNC B1 ;  /* 0x0000000000017941 */ /* 0x000fea0003800000 */
.L_x_19224:
        /* <DEDUP_REMOVED lines=44> */
.L_x_19223:
[----:B------:R-:W-:Y:S05]  /*8d80*/  BSYNC B0 ;  /* 0x0000000000007941 */ /* 0x000fea0003800000 */
.L_x_19222:
[----:B------:R-:W-:Y:S01]  /*8d90*/  I2FP.F32.U32 R56, R58 ;  /* 0x0000003a00387245 */ /* 0x000fe20000201000 */
[----:B------:R-:W-:Y:S01]  /*8da0*/  HADD2.F32 R59, -RZ, R59.H1_H1 ;  /* 0x3000003bff3b7230 */ /* 0x000fe20000004100 */
[----:B------:R-:W-:Y:S01]  /*8db0*/  SEL R63, RZ, 0x1, P2 ;  /* 0x00000001ff3f7807 */ /* 0x000fe20001000000 */
[----:B------:R-:W0:Y:S01]  /*8dc0*/  @P1 LDC.64 R94, c[0x0][0x230] ;  /* 0x00008c00ff5e1b82 */ /* 0x000e220000000a00 */
[----:B------:R-:W-:Y:S01]  /*8dd0*/  ISETP.NE.AND P6, PT, R134, RZ, PT ;  /* 0x000000ff8600720c */ /* 0x000fe20003fc5270 */
[----:B------:R-:W-:Y:S01]  /*8de0*/  FFMA.FTZ R57, R56, R139, 1.1641532182693481445e-10 ;  /* 0x2f00000038397423 */ /* 0x000fe2000001008b */
[----:B------:R-:W-:Y:S02]  /*8df0*/  SEL R149, RZ, 0x10000, P5 ;  /* 0x00010000ff957807 */ /* 0x000fe40002800000 */
[----:B------:R-:W-:Y:S02]  /*8e00*/  ISETP.NE.AND P5, PT, R144, RZ, PT ;  /* 0x000000ff9000720c */ /* 0x000fe40003fa5270 */
[----:B------:R-:W-:Y:S01]  /*8e10*/  FSETP.GTU.FTZ.AND P2, PT, R57, R138, PT ;  /* 0x0000008a3900720b */ /* 0x000fe20003f5c000 */
[----:B------:R-:W-:Y:S01]  /*8e20*/  IMAD.WIDE.U32 R56, R63, 0x1000000, RZ ;  /* 0x010000003f387825 */ /* 0x000fe200078e00ff */
[----:B------:R-:W-:-:S02]  /*8e30*/  SEL R134, RZ, 0x100, P4 ;  /* 0x00000100ff867807 */ /* 0x000fc40002000000 */
[----:B------:R-:W-:Y:S02]  /*8e40*/  ISETP.NE.AND P4, PT, R150, RZ, PT ;  /* 0x000000ff9600720c */ /* 0x000fe40003f85270 */
[----:B------:R-:W-:Y:S02]  /*8e50*/  SEL R144, RZ, 0x1000000, P2 ;  /* 0x01000000ff907807 */ /* 0x000fe40001000000 */
[----:B------:R-:W-:Y:S02]  /*8e60*/  SEL R147, RZ, 0x1, P3 ;  /* 0x00000001ff937807 */ /* 0x000fe40001800000 */
[----:B------:R-:W-:Y:S02]  /*8e70*/  SEL R58, RZ, 0x1, P4 ;  /* 0x00000001ff3a7807 */ /* 0x000fe40002000000 */
[----:B------:R-:W-:Y:S01]  /*8e80*/  LOP3.LUT R63, R134, R144, R149, 0xfe, !PT ;  /* 0x00000090863f7212 */ /* 0x000fe200078efe95 */
[----:B------:R-:W-:Y:S01]  /*8e90*/  FMUL.FTZ R134, R59, R136 ;  /* 0x000000883b867220 */ /* 0x000fe20000410000 */
[----:B------:R-:W-:Y:S01]  /*8ea0*/  SEL R146, RZ, 0x1, P5 ;  /* 0x00000001ff927807 */ /* 0x000fe20002800000 */
[----:B------:R-:W-:Y:S01]  /*8eb0*/  IMAD.WIDE.U32 R58, R58, 0x10000, RZ ;  /* 0x000100003a3a7825 */ /* 0x000fe200078e00ff */
[----:B------:R-:W-:-:S03]  /*8ec0*/  LOP3.LUT R57, R57, R63, R147, 0xfe, !PT ;  /* 0x0000003f39397212 */ /* 0x000fc600078efe93 */
[----:B------:R-:W-:Y:S01]  /*8ed0*/  FMUL.FTZ R134, R134, R137 ;  /* 0x0000008986867220 */ /* 0x000fe20000410000 */
[----:B------:R-:W-:-:S04]  /*8ee0*/  IMAD.WIDE.U32 R146, R146, 0x100, RZ ;  /* 0x0000010092927825 */ /* 0x000fc800078e00ff */
[----:B------:R-:W-:Y:S01]  /*8ef0*/  FSEL R63, R134, RZ, !P2 ;  /* 0x000000ff863f7208 */ /* 0x000fe20005000000 */
[----:B------:R-:W-:Y:S01]  /*8f00*/  IMAD.WIDE.U32 R148, R155, 0x20, R140 ;  /* 0x000000209b947825 */ /* 0x000fe200078e008c */
[----:B------:R-:W-:Y:S02]  /*8f10*/  LOP3.LUT R59, R147, R57, R59, 0xfe, !PT ;  /* 0x00000039933b7212 */ /* 0x000fe400078efe3b */
[----:B------:R-:W-:Y:S01]  /*8f20*/  LOP3.LUT R56, R146, R56, R58, 0xfe, !PT ;  /* 0x0000003892387212 */ /* 0x000fe200078efe3a */
[----:B------:R-:W-:Y:S01]  /*8f30*/  @P0 FADD.FTZ R63, R87, R63 ;  /* 0x0000003f573f0221 */ /* 0x000fe20000010000 */
[----:B------:R-:W-:Y:S01]  /*8f40*/  SEL R57, RZ, 0x1, P6 ;  /* 0x00000001ff397807 */ /* 0x000fe20003000000 */
[----:B------:R1:W-:Y:S01]  /*8f50*/  STG.E.128 desc[UR4][R148.64], R64 ;  /* 0x0000004094007986 */ /* 0x0003e2000c101d04 */
[----:B------:R-:W-:Y:S02]  /*8f60*/  IADD3 R134, R133, 0x300, RZ ;  /* 0x0000030085867810 */ /* 0x000fe40007ffe0ff */
[----:B------:R-:W-:Y:S01]  /*8f70*/  LOP3.LUT R58, R56, R57, RZ, 0xfc, !PT ;  /* 0x00000039383a7212 */ /* 0x000fe200078efcff */
[----:B------:R-:W-:Y:S01]  /*8f80*/  IMAD.WIDE.U32 R56, R155, 0x8, R142 ;  /* 0x000000089b387825 */ /* 0x000fe200078e008e */
[----:B------:R1:W-:Y:S03]  /*8f90*/  STG.E.128 desc[UR4][R148.64+0x10], R60 ;  /* 0x0000103c94007986 */ /* 0x0003e6000c101d04 */
[C---:B------:R-:W-:Y:S01]  /*8fa0*/  IMAD.WIDE.U32 R92, R134.reuse, 0x10, R92 ;  /* 0x00000010865c7825 */ /* 0x040fe200078e005c */
[----:B------:R1:W-:Y:S03]  /*8fb0*/  STG.E.64 desc[UR4][R56.64], R58 ;  /* 0x0000003a38007986 */ /* 0x0003e6000c101b04 */
[----:B0-----:R-:W-:-:S02]  /*8fc0*/  @P1 IMAD.WIDE.U32 R146, R134, 0x20, R94 ;  /* 0x0000002086921825 */ /* 0x001fc400078e005e */
        /* <DEDUP_REMOVED lines=15> */
.L_x_19227:
[----:B------:R-:W-:-:S07]  /*90c0*/  IMAD.MOV.U32 R144, RZ, RZ, R156 ;  /* 0x000000ffff907224 */ /* 0x000fce00078e009c */
.L_x_19228:
[----:B------:R-:W-:Y:S05]  /*90d0*/  BSYNC B0 ;  /* 0x0000000000007941 */ /* 0x000fea0003800000 */
.L_x_19226:
        /* <DEDUP_REMOVED lines=16> */
.L_x_19232:
[----:B------:R-:W-:Y:S05]  /*91e0*/  BSYNC B1 ;  /* 0x0000000000017941 */ /* 0x000fea0003800000 */
.L_x_19231:
        /* <DEDUP_REMOVED lines=43> */
.L_x_19230:
[----:B------:R-:W-:Y:S05]  /*94a0*/  BSYNC B0 ;  /* 0x0000000000007941 */ /* 0x000fea0003800000 */
.L_x_19229:
        /* <DEDUP_REMOVED lines=21> */
.L_x_19234:
[----:B------:R-:W-:-:S07]  /*9600*/  MOV R57, R156 ;  /* 0x0000009c00397202 */ /* 0x000fce0000000f00 */
.L_x_19235:
[----:B------:R-:W-:Y:S05]  /*9610*/  BSYNC B0 ;  /* 0x0000000000007941 */ /* 0x000fea0003800000 */
.L_x_19233:
        /* <DEDUP_REMOVED lines=16> */
.L_x_19239:
[----:B------:R-:W-:Y:S05]  /*9720*/  BSYNC B1 ;  /* 0x0000000000017941 */ /* 0x000fea0003800000 */
.L_x_19238:
        /* <DEDUP_REMOVED lines=44> */
.L_x_19237:
[----:B------:R-:W-:Y:S05]  /*99f0*/  BSYNC B0 ;  /* 0x0000000000007941 */ /* 0x000fea0003800000 */
.L_x_19236:
        /* <DEDUP_REMOVED lines=21> */
.L_x_19241:
[----:B------:R-:W-:-:S07]  /*9b50*/  MOV R92, R156 ;  /* 0x0000009c005c7202 */ /* 0x000fce0000000f00 */
.L_x_19242:
[----:B------:R-:W-:Y:S05]  /*9b60*/  BSYNC B0 ;  /* 0x0000000000007941 */ /* 0x000fea0003800000 */
.L_x_19240:
        /* <DEDUP_REMOVED lines=16> */
.L_x_19246:
[----:B------:R-:W-:Y:S05]  /*9c70*/  BSYNC B1 ;  /* 0x0000000000017941 */ /* 0x000fea0003800000 */
.L_x_19245:
        /* <DEDUP_REMOVED lines=44> */
.L_x_19244:
[----:B------:R-:W-:Y:S05]  /*9f40*/  BSYNC B0 ;  /* 0x0000000000007941 */ /* 0x000fea0003800000 */
.L_x_19243:
        /* <DEDUP_REMOVED lines=20> */
.L_x_19248:
[----:B------:R-:W-:-:S07]  /*a090*/  MOV R59, R156 ;  /* 0x0000009c003b7202 */ /* 0x000fce0000000f00 */
.L_x_19249:
[----:B------:R-:W-:Y:S05]  /*a0a0*/  BSYNC B0 ;  /* 0x0000000000007941 */ /* 0x000fea0003800000 */
.L_x_19247:
        /* <DEDUP_REMOVED lines=16> */
.L_x_19253:
[----:B------:R-:W-:Y:S05]  /*a1b0*/  BSYNC B1 ;  /* 0x0000000000017941 */ /* 0x000fea0003800000 */
.L_x_19252:
        /* <DEDUP_REMOVED lines=44> */
.L_x_19251:
[----:B------:R-:W-:Y:S05]  /*a480*/  BSYNC B0 ;  /* 0x0000000000007941 */ /* 0x000fea0003800000 */
.L_x_19250:
        /* <DEDUP_REMOVED lines=20> */
.L_x_19255:
[----:B------:R-:W-:-:S07]  /*a5d0*/  MOV R157, R156 ;  /* 0x0000009c009d7202 */ /* 0x000fce0000000f00 */
.L_x_19256:
[----:B------:R-:W-:Y:S05]  /*a5e0*/  BSYNC B0 ;  /* 0x0000000000007941 */ /* 0x000fea0003800000 */
.L_x_19254:
        /* <DEDUP_REMOVED lines=16> */
.L_x_19260:
[----:B------:R-:W-:Y:S05]  /*a6f0*/  BSYNC B1 ;  /* 0x0000000000017941 */ /* 0x000fea0003800000 */
.L_x_19259:
        /* <DEDUP_REMOVED lines=44> */
.L_x_19258:
[----:B------:R-:W-:Y:S05]  /*a9c0*/  BSYNC B0 ;  /* 0x0000000000007941 */ /* 0x000fea0003800000 */
.L_x_19257:
        /* <DEDUP_REMOVED lines=20> */
.L_x_19262:
[----:B------:R-:W-:-:S07]  /*ab10*/  MOV R93, R156 ;  /* 0x0000009c005d7202 */ /* 0x000fce0000000f00 */
.L_x_19263:
[----:B------:R-:W-:Y:S05]  /*ab20*/  BSYNC B0 ;  /* 0x0000000000007941 */ /* 0x000fea0003800000 */
.L_x_19261:
        /* <DEDUP_REMOVED lines=16> */
.L_x_19267:
[----:B------:R-:W-:Y:S05]  /*ac30*/  BSYNC B1 ;  /* 0x0000000000017941 */ /* 0x000fea0003800000 */
.L_x_19266:
        /* <DEDUP_REMOVED lines=41> */
[----:B------:R-:W-:Y:S02]  /*aed0*/  MOV R156, R150 ;  /* 0x00000096009c7202 */ /* 0x000fe40000000f00 */
[----:B------:R-:W-:-:S07]  /*aee0*/  LOP3.LUT R153, R153, R148, R49, 0x96, !PT ;  /* 0x0000009499997212 */ /* 0x000fce00078e9631 */
.L_x_19265:
[----:B------:R-:W-:Y:S05]  /*aef0*/  BSYNC B0 ;  /* 0x0000000000007941 */ /* 0x000fea0003800000 */
.L_x_19264:
[----:B------:R-:W-:Y:S01]  /*af00*/  I2FP.F32.U32 R146, R93 ;  /* 0x0000005d00927245 */ /* 0x000fe20000201000 */
[----:B------:R-:W-:Y:S01]  /*af10*/  HADD2.F32 R147, -RZ, R94.H1_H1 ;  /* 0x3000005eff937230 */ /* 0x000fe20000004100 */
[----:B------:R-:W-:Y:S01]  /*af20*/  ISETP.NE.AND P5, PT, R149, 0x1, PT ;  /* 0x000000019500780c */ /* 0x000fe20003fa5270 */
[----:B------:R-:W-:Y:S02]  /*af30*/  BSSY B0, `(.L_x_19268) ;  /* 0x0000012000007945 */ /* 0x000fe40003800000 */
        /* <DEDUP_REMOVED lines=16> */
.L_x_19269:
[----:B------:R-:W-:-:S07]  /*b040*/  MOV R94, R156 ;  /* 0x0000009c005e7202 */ /* 0x000fce0000000f00 */
.L_x_19270:
[----:B------:R-:W-:Y:S05]  /*b050*/  BSYNC B0 ;  /* 0x0000000000007941 */ /* 0x000fea0003800000 */
.L_x_19268:
        /* <DEDUP_REMOVED lines=16> */
.L_x_19274:
[----:B------:R-:W-:Y:S05]  /*b160*/  BSYNC B1 ;  /* 0x0000000000017941 */ /* 0x000fea0003800000 */
.L_x_19273:
        /* <DEDUP_REMOVED lines=44> */
.L_x_19272:
[----:B------:R-:W-:Y:S05]  /*b430*/  BSYNC B0 ;  /* 0x0000000000007941 */ /* 0x000fea0003800000 */
.L_x_19271:
        /* <DEDUP_REMOVED lines=20> */
.L_x_19276:
[----:B------:R-:W-:-:S07]  /*b580*/  MOV R157, R156 ;  /* 0x0000009c009d7202 */ /* 0x000fce0000000f00 */
.L_x_19277:
[----:B------:R-:W-:Y:S05]  /*b590*/  BSYNC B0 ;  /* 0x0000000000007941 */ /* 0x000fea0003800000 */
.L_x_19275:
        /* <DEDUP_REMOVED lines=18> */
.L_x_19281:
[----:B------:R-:W-:Y:S05]  /*b6c0*/  BSYNC B1 ;  /* 0x0000000000017941 */ /* 0x000fea0003800000 */
.L_x_19280:
        /* <DEDUP_REMOVED lines=44> */
.L_x_19279:
[----:B------:R-:W-:Y:S05]  /*b990*/  BSYNC B0 ;  /* 0x0000000000007941 */ /* 0x000fea0003800000 */
.L_x_19278:
[----:B------:R-:W-:Y:S01]  /*b9a0*/  I2FP.F32.U32 R146, R157 ;  /* 0x0000009d00927245 */ /* 0x000fe20000201000 */
[----:B------:R-:W-:Y:S01]  /*b9b0*/  HADD2.F32 R95, -RZ, R95.H1_H1 ;  /* 0x3000005fff5f7230 */ /* 0x000fe20000004100 */
[----:B------:R-:W-:Y:S01]  /*b9c0*/  SEL R149, RZ, 0x10000, P5 ;  /* 0x00010000ff957807 */ /* 0x000fe20002800000 */
[----:B------:R-:W-:Y:S01]  /*b9d0*/  IMAD.WIDE.U32 R140, R134, 0x20, R140 ;  /* 0x00000020868c7825 */ /* 0x000fe200078e008c */
[----:B------:R-:W-:-:S03]  /*b9e0*/  SEL R148, RZ, 0x100, P4 ;  /* 0x00000100ff947807 */ /* 0x000fc60002000000 */
[----:B------:R-:W-:Y:S01]  /*b9f0*/  FFMA.FTZ R139, R146, R139, 1.1641532182693481445e-10 ;  /* 0x2f000000928b7423 */ /* 0x000fe2000001008b */
[----:B------:R-:W-:Y:S01]  /*ba00*/  SEL R146, RZ, 0x1, P2 ;  /* 0x00000001ff927807 */ /* 0x000fe20001000000 */
[----:B------:R-:W-:Y:S01]  /*ba10*/  FMUL.FTZ R136, R95, R136 ;  /* 0x000000885f887220 */ /* 0x000fe20000410000 */
[----:B------:R-:W-:Y:S01]  /*ba20*/  SEL R147, RZ, 0x1, P3 ;  /* 0x00000001ff937807 */ /* 0x000fe20001800000 */
[----:B------:R-:W-:Y:S01]  /*ba30*/  IMAD.WIDE.U32 R142, R134, 0x8, R142 ;  /* 0x00000008868e7825 */ /* 0x000fe200078e008e */
[----:B------:R-:W-:-:S03]  /*ba40*/  FSETP.GTU.FTZ.AND P2, PT, R139, R138, PT ;  /* 0x0000008a8b00720b */ /* 0x000fc60003f5c000 */
[----:B------:R-:W-:Y:S01]  /*ba50*/  FMUL.FTZ R136, R136, R137 ;  /* 0x0000008988887220 */ /* 0x000fe20000410000 */
[----:B------:R-:W-:Y:S01]  /*ba60*/  ISETP.NE.AND P6, PT, R154, RZ, PT ;  /* 0x000000ff9a00720c */ /* 0x000fe20003fc5270 */
[----:B------:R0:W-:Y:S01]  /*ba70*/  STG.E.128 desc[UR4][R140.64], R56 ;  /* 0x000000388c007986 */ /* 0x0001e2000c101d04 */
[----:B------:R-:W-:Y:S01]  /*ba80*/  SEL R138, RZ, 0x1000000, P2 ;  /* 0x01000000ff8a7807 */ /* 0x000fe20001000000 */
[----:B------:R-:W-:Y:S01]  /*ba90*/  UMOV UR12, 0xffffffff ;  /* 0xffffffff000c7882 */ /* 0x000fe20000000000 */
[----:B------:R-:W-:Y:S02]  /*baa0*/  FSEL R95, R136, RZ, !P2 ;  /* 0x000000ff885f7208 */ /* 0x000fe40005000000 */
[----:B------:R-:W-:Y:S01]  /*bab0*/  LOP3.LUT R148, R148, R138, R149, 0xfe, !PT ;  /* 0x0000008a94947212 */ /* 0x000fe200078efe95 */
[----:B------:R-:W-:Y:S01]  /*bac0*/  IMAD.WIDE.U32 R138, R146, 0x1000000, RZ ;  /* 0x01000000928a7825 */ /* 0x000fe200078e00ff */
[----:B------:R-:W-:-:S03]  /*bad0*/  SEL R146, RZ, 0x1, P1 ;  /* 0x00000001ff927807 */ /* 0x000fc60000800000 */
[----:B------:R-:W-:Y:S01]  /*bae0*/  @P0 FADD.FTZ R95, R87, R95 ;  /* 0x0000005f575f0221 */ /* 0x000fe20000010000 */
[----:B------:R-:W-:Y:S02]  /*baf0*/  LOP3.LUT P0, RZ, R135, 0xff, RZ, 0xc0, !PT ;  /* 0x000000ff87ff7812 */ /* 0x000fe4000780c0ff */
[----:B------:R-:W-:Y:S01]  /*bb00*/  LOP3.LUT R139, R139, R148, R147, 0xfe, !PT ;  /* 0x000000948b8b7212 */ /* 0x000fe200078efe93 */
[----:B------:R-:W-:Y:S01]  /*bb10*/  IMAD.WIDE.U32 R146, R146, 0x10000, RZ ;  /* 0x0001000092927825 */ /* 0x000fe200078e00ff */
[----:B------:R-:W-:Y:S01]  /*bb20*/  SEL R148, RZ, 0x1, P6 ;  /* 0x00000001ff947807 */ /* 0x000fe20003000000 */
[----:B------:R0:W-:Y:S01]  /*bb30*/  STG.E.128 desc[UR4][R140.64+0x10], R92 ;  /* 0x0000105c8c007986 */ /* 0x0001e2000c101d04 */
[----:B------:R-:W-:Y:S02]  /*bb40*/  ISETP.NE.AND P6, PT, R144, RZ, PT ;  /* 0x000000ff9000720c */ /* 0x000fe40003fc5270 */
[----:B------:R-:W-:Y:S01]  /*bb50*/  LOP3.LUT P1, RZ, R0, 0x1f, RZ, 0xc0, !PT ;  /* 0x0000001f00ff7812 */ /* 0x000fe2000782c0ff */
[----:B------:R-:W-:-:S03]  /*bb60*/  IMAD.WIDE.U32 R148, R148, 0x100, RZ ;  /* 0x0000010094947825 */ /* 0x000fc600078e00ff */
[----:B------:R-:W-:Y:S01]  /*bb70*/  LOP3.LUT R144, R148, R138, R146, 0xfe, !PT ;  /* 0x0000008a94907212 */ /* 0x000fe200078efe92 */
[----:B------:R-:W-:Y:S01]  /*bb80*/  FADD.FTZ R138, RZ, R80 ;  /* 0x00000050ff8a7221 */ /* 0x000fe20000010000 */
[----:B------:R-:W-:-:S03]  /*bb90*/  LOP3.LUT R147, R149, R139, R147, 0xfe, !PT ;  /* 0x0000008b95937212 */ /* 0x000fc600078efe93 */
        /* <DEDUP_REMOVED lines=122> */
.L_x_19294:
        /* <DEDUP_REMOVED lines=9> */
[----:B------:R-:W-:Y:S01]  /*c3d0*/  @!P2 IMAD.IADD R138, R138, 0x1, R143 ;  /* 0x000000018a8aa824 */ /* 0x000fe200078e028f */
[----:B--2---:R-:W-:Y:S02]  /*c3e0*/  @!P1 LEA R140, R140, R139, 0x18 ;  /* 0x0000008b8c8c9211 */ /* 0x004fe400078ec0ff */
[----:B------:R-:W-:Y:S02]  /*c3f0*/  @!P2 MOV R139, 0x400 ;  /* 0x00000400008ba802 */ /* 0x000fe40000000f00 */
[----:B------:R-:W-:Y:S01]  /*c400*/  @!P1 LEA R140, R137, R140, 0x3 ;  /* 0x0000008c898c9211 */ /* 0x000fe200078e18ff */
[----:B-1----:R-:W-:-:S05]  /*c410*/  FADD.FTZ R137, R141, R144 ;  /* 0x000000908d897221 */ /* 0x002fca0000010000 */
[----:B------:R-:W-:Y:S01]  /*c420*/  @!P1 STS.64 [R140], R136 ;  /* 0x000000888c009388 */ /* 0x000fe20000000a00 */
[----:B------:R-:W-:Y:S01]  /*c430*/  BAR.SYNC.DEFER_BLOCKING 0x0 ;  /* 0x0000000000007b1d */ /* 0x000fe20000010000 */
[----:B------:R-:W-:Y:S02]  /*c440*/  LOP3.LUT P1, RZ, R135, 0x1f, R0, 0xf8, !PT ;  /* 0x0000001f87ff7812 */ /* 0x000fe4000782f800 */
[----:B0-----:R-:W-:-:S04]  /*c450*/  @!P2 LEA R141, R142, R139, 0x18 ;  /* 0x0000008b8e8da211 */ /* 0x001fc800078ec0ff */
[----:B------:R-:W-:Y:S02]  /*c460*/  @!P2 LEA R142, R138, R141, 0x3 ;  /* 0x0000008d8a8ea211 */ /* 0x000fe400078e18ff */
        /* <DEDUP_REMOVED lines=12> */
[----:B0-----:R-:W-:Y:S01]  /*c530*/  IADD3 R141, R137, R148, RZ ;  /* 0x00000094898d7210 */ /* 0x001fe20007ffe0ff */
        /* <DEDUP_REMOVED lines=24> */
[----:B0-----:R-:W-:Y:S01]  /*c6c0*/  IMAD.IADD R139, R141, 0x1, R146 ;  /* 0x000000018d8b7824 */ /* 0x001fe200078e0292 */
[----:B------:R-:W-:-:S04]  /*c6d0*/  I2FP.F32.S32 R146, R146 ;  /* 0x0000009200927245 */ /* 0x000fc80000201400 */
[----:B------:R-:W-:Y:S01]  /*c6e0*/  I2FP.F32.S32 R142, R139 ;  /* 0x0000008b008e7245 */ /* 0x000fe20000201400 */
[----:B-1----:R-:W-:-:S04]  /*c6f0*/  FADD.FTZ R139, R137, R136 ;  /* 0x00000088898b7221 */ /* 0x002fc80000010000 */
[----:B------:R-:W-:Y:S01]  /*c700*/  FFMA.FTZ R139, R144, R140, R139 ;  /* 0x0000008c908b7223 */ /* 0x000fe2000001008b */
[----:B------:R-:W0:Y:S01]  /*c710*/  MUFU.RCP R142, R142 ;  /* 0x0000008e008e7308 */ /* 0x000e220000001000 */
[----:B--2---:R-:W-:-:S03]  /*c720*/  FMUL.FTZ R140, R149, R146 ;  /* 0x00000092958c7220 */ /* 0x004fc60000410000 */
[----:B------:R-:W1:Y:S01]  /*c730*/  SHFL.DOWN PT, R136, R139, 0x1, 0x1f ;  /* 0x08201f008b887f89 */ /* 0x000e6200000e0000 */
[----:B------:R-:W-:Y:S01]  /*c740*/  FFMA.FTZ R137, R143, R138, R140 ;  /* 0x0000008a8f897223 */ /* 0x000fe2000001008c */
[----:B------:R-:W-:-:S04]  /*c750*/  FADD.FTZ R138, R138, -R149 ;  /* 0x800000958a8a7221 */ /* 0x000fc80000010000 */
[----:B------:R-:W-:-:S04]  /*c760*/  FMUL.FTZ R138, R138, R138 ;  /* 0x0000008a8a8a7220 */ /* 0x000fc80000410000 */
[----:B------:R-:W-:Y:S01]  /*c770*/  FMUL.FTZ R138, R143, R138 ;  /* 0x0000008a8f8a7220 */ /* 0x000fe20000410000 */
[----:B0-----:R-:W-:Y:S01]  /*c780*/  FMUL.FTZ R140, R142, R137 ;  /* 0x000000898e8c7220 */ /* 0x001fe20000410000 */
[----:B------:R-:W0:Y:S02]  /*c790*/  LDC R143, c[0x0][0x2d8] ;  /* 0x0000b600ff8f7b82 */ /* 0x000e240000000800 */
[----:B------:R-:W-:Y:S02]  /*c7a0*/  FMUL.FTZ R138, R138, R146 ;  /* 0x000000928a8a7220 */ /* 0x000fe40000410000 */
[----:B------:R-:W2:Y:S01]  /*c7b0*/  SHFL.IDX PT, R161, R140, RZ, 0x1f ;  /* 0x00001fff8ca17589 */ /* 0x000ea200000e0000 */
        /* <DEDUP_REMOVED lines=8> */
[--C-:B-1----:R-:W-:Y:S01]  /*c840*/  FADD.FTZ R137, R72, -R135.reuse ;  /* 0x8000008748897221 */ /* 0x102fe20000010000 */
[----:B------:R-:W1:Y:S01]  /*c850*/  @!P1 LDC.64 R76, c[0x0][0x250] ;  /* 0x00009400ff4c9b82 */ /* 0x000e620000000a00 */
[--C-:B------:R-:W-:Y:S01]  /*c860*/  FADD.FTZ R140, R73, -R135.reuse ;  /* 0x80000087498c7221 */ /* 0x100fe20000010000 */
[--C-:B------:R-:W-:Y:S01]  /*c870*/  FADD.FTZ R142, R75, -R135.reuse ;  /* 0x800000874b8e7221 */ /* 0x100fe20000010000 */
[----:B------:R-:W-:Y:S01]  /*c880*/  FADD.FTZ R141, R74, -R135 ;  /* 0x800000874a8d7221 */ /* 0x000fe20000010000 */
[----:B------:R-:W-:Y:S01]  /*c890*/  FSEL R75, R78, RZ, P3 ;  /* 0x000000ff4e4b7208 */ /* 0x000fe20001800000 */
        /* <DEDUP_REMOVED lines=8> */
[----:B------:R-:W2:Y:S01]  /*c920*/  MUFU.RSQ R163, R74 ;  /* 0x0000004a00a37308 */ /* 0x000ea20000001400 */
        /* <DEDUP_REMOVED lines=10> */
[----:B-1----:R-:W-:-:S04]  /*c9d0*/  @!P1 IMAD.WIDE R76, R2, 0x4, R76 ;  /* 0x00000004024c9825 */ /* 0x002fc800078e024c */
[--C-:B------:R-:W-:Y:S01]  /*c9e0*/  FADD.FTZ R159, R94, -R135.reuse ;  /* 0x800000875e9f7221 */ /* 0x100fe20000010000 */
[--C-:B------:R-:W-:Y:S01]  /*c9f0*/  FADD.FTZ R160, R95, -R135.reuse ;  /* 0x800000875fa07221 */ /* 0x100fe20000010000 */
[--C-:B------:R-:W-:Y:S01]  /*ca00*/  FADD.FTZ R68, R68, -R135.reuse ;  /* 0x8000008744447221 */ /* 0x100fe20000010000 */
[----:B------:R-:W-:Y:S01]  /*ca10*/  FADD.FTZ R70, R70, -R135 ;  /* 0x8000008746467221 */ /* 0x000fe20000010000 */
[----:B------:R1:W-:Y:S01]  /*ca20*/  @!P1 STG.E desc[UR4][R76.64], R161 ;  /* 0x000000a14c009986 */ /* 0x0003e2000c101904 */
[C---:B--2---:R-:W-:Y:S01]  /*ca30*/  FMUL.FTZ R64, R163.reuse, R137 ;  /* 0x00000089a3407220 */ /* 0x044fe20000410000 */
[----:B------:R-:W-:Y:S01]  /*ca40*/  FMUL.FTZ R66, R163, R141 ;  /* 0x0000008da3427220 */ /* 0x000fe20000410000 */
[----:B0-----:R-:W-:-:S04]  /*ca50*/  @!P1 IMAD.WIDE R60, R2, 0x4, R72 ;  /* 0x00000004023c9825 */ /* 0x001fc800078e0248 */
[C---:B------:R-:W-:Y:S01]  /*ca60*/  FMUL.FTZ R67, R163.reuse, R142 ;  /* 0x0000008ea3437220 */ /* 0x040fe20000410000 */
[C---:B------:R-:W-:Y:S01]  /*ca70*/  FMUL.FTZ R136, R163.reuse, R136 ;  /* 0x00000088a3887220 */ /* 0x040fe20000410000 */
[C---:B------:R-:W-:Y:S01]  /*ca80*/  FMUL.FTZ R59, R163.reuse, R138 ;  /* 0x0000008aa33b7220 */ /* 0x040fe20000410000 */
[C---:B------:R-:W-:Y:S01]  /*ca90*/  FMUL.FTZ R62, R163.reuse, R139 ;  /* 0x0000008ba33e7220 */ /* 0x040fe20000410000 */
[C---:B------:R-:W-:Y:S01]  /*caa0*/  FMUL.FTZ R79, R163.reuse, R79 ;  /* 0x0000004fa34f7220 */ /* 0x040fe20000410000 */
[----:B------:R0:W-:Y:S01]  /*cab0*/  @!P1 STG.E desc[UR4][R60.64], R163 ;  /* 0x000000a33c009986 */ /* 0x0001e2000c101904 */
[----:B------:R-:W-:Y:S01]  /*cac0*/  FMUL.FTZ R65, R163, R140 ;  /* 0x0000008ca3417220 */ /* 0x000fe20000410000 */
[----:B------:R-:W-:Y:S01]  /*cad0*/  FADD.FTZ R69, R69, -R135 ;  /* 0x8000008745457221 */ /* 0x000fe20000010000 */
[C---:B------:R-:W-:Y:S01]  /*cae0*/  FMUL.FTZ R95, R163.reuse, R63 ;  /* 0x0000003fa35f7220 */ /* 0x040fe20000410000 */
[C---:B------:R-:W-:Y:S01]  /*caf0*/  FMUL.FTZ R94, R163.reuse, R58 ;  /* 0x0000003aa35e7220 */ /* 0x040fe20000410000 */
[C---:B------:R-:W-:Y:S01]  /*cb00*/  FMUL.FTZ R71, R163.reuse, R71 ;  /* 0x00000047a3477220 */ /* 0x040fe20000410000 */
[----:B-1----:R-:W-:Y:S01]  /*cb10*/  FMUL.FTZ R76, R163, R75 ;  /* 0x0000004ba34c7220 */ /* 0x002fe20000410000 */
[----:B------:R-:W-:Y:S01]  /*cb20*/  FFMA.FTZ R58, R136, R98, R23 ;  /* 0x00000062883a7223 */ /* 0x000fe20000010017 */
[----:B------:R-:W-:Y:S01]  /*cb30*/  FFMA.FTZ R62, R62, R100, R25 ;  /* 0x000000643e3e7223 */ /* 0x000fe20000010019 */
[----:B------:R-:W-:Y:S01]  /*cb40*/  FFMA.FTZ R79, R79, R99, R26 ;  /* 0x000000634f4f7223 */ /* 0x000fe2000001001a */
[----:B------:R-:W-:Y:S01]  /*cb50*/  FFMA.FTZ R63, R59, R97, R24 ;  /* 0x000000613b3f7223 */ /* 0x000fe20000010018 */
[----:B------:R-:W-:Y:S01]  /*cb60*/  FMUL.FTZ R138, R163, R159 ;  /* 0x0000009fa38a7220 */ /* 0x000fe20000410000 */
[----:B0-----:R-:W-:Y:S01]  /*cb70*/  FFMA.FTZ R60, R64, R102, R27 ;  /* 0x00000066403c7223 */ /* 0x001fe2000001001b */
[----:B------:R-:W-:Y:S01]  /*cb80*/  FFMA.FTZ R61, R66, R104, R29 ;  /* 0x00000068423d7223 */ /* 0x000fe2000001001d */
[----:B------:R-:W-:Y:S01]  /*cb90*/  FFMA.FTZ R64, R67, R103, R30 ;  /* 0x0000006743407223 */ /* 0x000fe2000001001e */
[----:B------:R-:W-:Y:S01]  /*cba0*/  FMUL.FTZ R139, R163, R160 ;  /* 0x000000a0a38b7220 */ /* 0x000fe20000410000 */
[----:B------:R-:W-:Y:S01]  /*cbb0*/  FFMA.FTZ R65, R65, R101, R28 ;  /* 0x0000006541417223 */ /* 0x000fe2000001001c */
        /* <DEDUP_REMOVED lines=15> */
[----:B------:R-:W-:Y:S01]  /*ccb0*/  FADD.FTZ R158, R92, -R135 ;  /* 0x800000875c9e7221 */ /* 0x000fe20000010000 */
[----:B------:R-:W-:Y:S01]  /*ccc0*/  F2FP.F16.F32.PACK_AB R59, R79, R62 ;  /* 0x0000003e4f3b723e */ /* 0x000fe200000000ff */
[----:B------:R-:W-:Y:S01]  /*ccd0*/  FFMA.FTZ R71, R138, R126, R51 ;  /* 0x0000007e8a477223 */ /* 0x000fe20000010033 */
[----:B------:R-:W-:Y:S01]  /*cce0*/  F2FP.F16.F32.PACK_AB R58, R63, R58 ;  /* 0x0000003a3f3a723e */ /* 0x000fe200000000ff */
[----:B------:R-:W-:Y:S01]  /*ccf0*/  FFMA.FTZ R76, R139, R125, R52 ;  /* 0x0000007d8b4c7223 */ /* 0x000fe20000010034 */
        /* <DEDUP_REMOVED lines=20> */
[----:B------:R-:W-:Y:S01]  /*ce40*/  FFMA.FTZ R77, R77, R109, R36 ;  /* 0x0000006d4d4d7223 */ /* 0x000fe20000010024 */
[----:B------:R-:W-:Y:S01]  /*ce50*/  FFMA.FTZ R82, R82, R96, R21 ;  /* 0x0000006052527223 */ /* 0x000fe20000010015 */
[----:B------:R-:W-:Y:S01]  /*ce60*/  FFMA.FTZ R83, R83, R55, R22 ;  /* 0x0000003753537223 */ /* 0x000fe20000010016 */
[----:B------:R-:W-:-:S04]  /*ce70*/  IMAD.WIDE.U32 R74, R155, 0x10, R56 ;  /* 0x000000109b4a7825 */ /* 0x000fc800078e0038 */
[----:B------:R-:W-:Y:S01]  /*ce80*/  FFMA.FTZ R56, R80, R54, R19 ;  /* 0x0000003650387223 */ /* 0x000fe20000010013 */
        /* <DEDUP_REMOVED lines=15> */
[----:B------:R-:W-:-:S02]  /*cf80*/  F2FP.F16.F32.PACK_AB R64, R77, R64 ;  /* 0x000000404d40723e */ /* 0x000fc400000000ff */
[----:B------:R-:W-:Y:S02]  /*cf90*/  LEA R78, P2, R134, UR8, 0x4 ;  /* 0x00000008864e7c11 */ /* 0x000fe4000f8420ff */
[----:B------:R-:W-:Y:S02]  /*cfa0*/  F2FP.F16.F32.PACK_AB R57, R83, R82 ;  /* 0x000000525339723e */ /* 0x000fe400000000ff */
[----:B------:R-:W-:Y:S02]  /*cfb0*/  F2FP.F16.F32.PACK_AB R56, R81, R56 ;  /* 0x000000385138723e */ /* 0x000fe400000000ff */
[----:B------:R-:W-:Y:S02]  /*cfc0*/  LEA.HI.X R77, R133, UR9, RZ, 0x4, P1 ;  /* 0x00000009854d7c11 */ /* 0x000fe400088f24ff */
[----:B------:R-:W-:Y:S02]  /*cfd0*/  F2FP.F16.F32.PACK_AB R66, R147, R66 ;  /* 0x000000429342723e */ /* 0x000fe400000000ff */
[----:B------:R-:W-:Y:S01]  /*cfe0*/  F2FP.F16.F32.PACK_AB R70, R137, R70 ;  /* 0x000000468946723e */ /* 0x000fe200000000ff */
[----:B------:R0:W-:Y:S01]  /*cff0*/  STG.E.128 desc[UR4][R76.64], R56 ;  /* 0x000000384c007986 */ /* 0x0001e2000c101d04 */
[----:B------:R-:W-:-:S02]  /*d000*/  F2FP.F16.F32.PACK_AB R69, R80, R69 ;  /* 0x000000455045723e */ /* 0x000fc400000000ff */
[----:B------:R-:W-:Y:S01]  /*d010*/  F2FP.F16.F32.PACK_AB R68, R135, R68 ;  /* 0x000000448744723e */ /* 0x000fe200000000ff */
[----:B------:R0:W-:Y:S01]  /*d020*/  STG.E.128 desc[UR4][R72.64], R60 ;  /* 0x0000003c48007986 */ /* 0x0001e2000c101d04 */
[----:B------:R-:W-:Y:S02]  /*d030*/  LEA.HI.X R79, R134, UR9, RZ, 0x4, P2 ;  /* 0x00000009864f7c11 */ /* 0x000fe400090f24ff */
[----:B------:R-:W-:Y:S01]  /*d040*/  IADD3 R2, R2, UR10, RZ ;  /* 0x0000000a02027c10 */ /* 0x000fe2000fffe0ff */
[----:B------:R0:W-:Y:S01]  /*d050*/  STG.E.128 desc[UR4][R74.64], R64 ;  /* 0x000000404a007986 */ /* 0x0001e2000c101d04 */
[----:B------:R-:W-:Y:S02]  /*d060*/  SEL R135, RZ, 0x1, P0 ;  /* 0x00000001ff877807 */ /* 0x000fe40000000000 */
[----:B------:R-:W-:Y:S01]  /*d070*/  ISETP.GE.AND P1, PT, R2, UR11, PT ;  /* 0x0000000b02007c0c */ /* 0x000fe2000bf26270 */
[----:B------:R0:W-:-:S12]  /*d080*/  STG.E.128 desc[UR4][R78.64], R68 ;  /* 0x000000444e007986 */ /* 0x0001d8000c101d04 */
[----:B------:R-:W-:Y:S05]  /*d090*/  @!P1 BRA `(.L_x_19283) ;  /* 0xffffff3800d49947 */ /* 0x000fea000383ffff */
[----:B------:R-:W-:Y:S05]  /*d0a0*/  EXIT ;  /* 0x000000000000794d */ /* 0x000fea0003800000 */
.L_x_19282:
[----:B------:R-:W-:Y:S01]  /*d0b0*/  HFMA2.MMA R149, -RZ, RZ, 0, 1.847743988037109375e-06 ;  /* 0x0000001fff957435 */ /* 0x000fe200000001ff */
[----:B------:R-:W-:Y:S01]  /*d0c0*/  MOV R147, R135 ;  /* 0x0000008700937202 */ /* 0x000fe20000000f00 */
[----:B------:R-:W-:Y:S01]  /*d0d0*/  IMAD.MOV.U32 R148, RZ, RZ, 0x1 ;  /* 0x00000001ff947424 */ /* 0x000fe200078e00ff */
[----:B------:R-:W-:-:S08]  /*d0e0*/  MOV R146, 0xffffffff ;  /* 0xffffffff00927802 */ /* 0x000fd00000000f00 */
[----:B------:R-:W-:Y:S05]  /*d0f0*/  WARPSYNC.COLLECTIVE R146, `(.L_x_19284) ;  /* 0x0000000092087348 */ /* 0x000fea0003c00000 */
[----:B------:R0:W1:Y:S02]  /*d100*/  SHFL.BFLY P2, R143, R147, R148, R149 ;  /* 0x0c000094938f7389 */ /* 0x0000640000040095 */
[----:B01----:R-:W-:Y:S01]  /*d110*/  ENDCOLLECTIVE ;  /* 0x000000000000791b */ /* 0x003fe20003800000 */
.L_x_19284:
[----:B------:R-:W-:Y:S01]  /*d120*/  HFMA2.MMA R148, -RZ, RZ, 0, 1.1920928955078125e-07 ;  /* 0x00000002ff947435 */ /* 0x000fe200000001ff */
[----:B------:R-:W-:-:S04]  /*d130*/  IMAD.MOV.U32 R136, RZ, RZ, R143 ;  /* 0x000000ffff887224 */ /* 0x000fc800078e008f */
[----:B------:R-:W-:-:S05]  /*d140*/  FADD.FTZ R139, R135, R136 ;  /* 0x00000088878b7221 */ /* 0x000fca0000010000 */
[----:B------:R-:W-:-:S07]  /*d150*/  MOV R147, R139 ;  /* 0x0000008b00937202 */ /* 0x000fce0000000f00 */
[----:B------:R-:W-:Y:S05]  /*d160*/  WARPSYNC.COLLECTIVE R146, `(.L_x_19285) ;  /* 0x0000000092087348 */ /* 0x000fea0003c00000 */
[----:B------:R0:W1:Y:S02]  /*d170*/  SHFL.BFLY P2, R143, R147, R148, R149 ;  /* 0x0c000094938f7389 */ /* 0x0000640000040095 */
[----:B01----:R-:W-:Y:S01]  /*d180*/  ENDCOLLECTIVE ;  /* 0x000000000000791b */ /* 0x003fe20003800000 */
.L_x_19285:
[----:B------:R-:W-:Y:S01]  /*d190*/  HFMA2.MMA R148, -RZ, RZ, 0, 2.384185791015625e-07 ;  /* 0x00000004ff947435 */ /* 0x000fe200000001ff */
[----:B------:R-:W-:-:S04]  /*d1a0*/  IMAD.MOV.U32 R136, RZ, RZ, R143 ;  /* 0x000000ffff887224 */ /* 0x000fc800078e008f */
[----:B------:R-:W-:-:S05]  /*d1b0*/  FADD.FTZ R140, R139, R136 ;  /* 0x000000888b8c7221 */ /* 0x000fca0000010000 */
[----:B------:R-:W-:-:S07]  /*d1c0*/  MOV R147, R140 ;  /* 0x0000008c00937202 */ /* 0x000fce0000000f00 */
[----:B------:R-:W-:Y:S05]  /*d1d0*/  WARPSYNC.COLLECTIVE R146, `(.L_x_19286) ;  /* 0x0000000092087348 */ /* 0x000fea0003c00000 */
[----:B------:R0:W1:Y:S02]  /*d1e0*/  SHFL.BFLY P2, R143, R147, R148, R149 ;  /* 0x0c000094938f7389 */ /* 0x0000640000040095 */
[----:B01----:R-:W-:Y:S01]  /*d1f0*/  ENDCOLLECTIVE ;  /* 0x000000000000791b */ /* 0x003fe20003800000 */
.L_x_19286:
[----:B------:R-:W-:Y:S01]  /*d200*/  HFMA2.MMA R148, -RZ, RZ, 0, 4.76837158203125e-07 ;  /* 0x00000008ff947435 */ /* 0x000fe200000001ff */
[----:B------:R-:W-:-:S04]  /*d210*/  IMAD.MOV.U32 R141, RZ, RZ, R143 ;  /* 0x000000ffff8d7224 */ /* 0x000fc800078e008f */
[----:B------:R-:W-:-:S05]  /*d220*/  FADD.FTZ R141, R140, R141 ;  /* 0x0000008d8c8d7221 */ /* 0x000fca0000010000 */
[----:B------:R-:W-:-:S07]  /*d230*/  MOV R147, R141 ;  /* 0x0000008d00937202 */ /* 0x000fce0000000f00 */
[----:B------:R-:W-:Y:S05]  /*d240*/  WARPSYNC.COLLECTIVE R146, `(.L_x_19287) ;  /* 0x0000000092087348 */ /* 0x000fea0003c00000 */
[----:B------:R0:W1:Y:S02]  /*d250*/  SHFL.BFLY P2, R143, R147, R148, R149 ;  /* 0x0c000094938f7389 */ /* 0x0000640000040095 */
[----:B01----:R-:W-:Y:S01]  /*d260*/  ENDCOLLECTIVE ;  /* 0x000000000000791b */ /* 0x003fe20003800000 */
.L_x_19287:
[----:B------:R-:W-:Y:S01]  /*d270*/  HFMA2.MMA R148, -RZ, RZ, 0, 9.5367431640625e-07 ;  /* 0x00000010ff947435 */ /* 0x000fe200000001ff */
[----:B------:R-:W-:-:S04]  /*d280*/  IMAD.MOV.U32 R136, RZ, RZ, R143 ;  /* 0x000000ffff887224 */ /* 0x000fc800078e008f */
[----:B------:R-:W-:-:S05]  /*d290*/  FADD.FTZ R142, R141, R136 ;  /* 0x000000888d8e7221 */ /* 0x000fca0000010000 */
[----:B------:R-:W-:-:S07]  /*d2a0*/  MOV R147, R142 ;  /* 0x0000008e00937202 */ /* 0x000fce0000000f00 */
[----:B------:R-:W-:Y:S05]  /*d2b0*/  WARPSYNC.COLLECTIVE R146, `(.L_x_19288) ;  /* 0x0000000092087348 */ /* 0x000fea0003c00000 */
[----:B------:R0:W1:Y:S02]  /*d2c0*/  SHFL.BFLY P2, R143, R147, R148, R149 ;  /* 0x0c000094938f7389 */ /* 0x0000640000040095 */
[----:B01----:R-:W-:Y:S01]  /*d2d0*/  ENDCOLLECTIVE ;  /* 0x000000000000791b */ /* 0x003fe20003800000 */
.L_x_19288:
        /* <DEDUP_REMOVED lines=71> */
.L_x_19289:
[----:B------:R-:W-:Y:S01]  /*d750*/  HFMA2.MMA R148, -RZ, RZ, 0, 1.1920928955078125e-07 ;  /* 0x00000002ff947435 */ /* 0x000fe200000001ff */
[----:B------:R-:W-:-:S05]  /*d760*/  MOV R140, R143 ;  /* 0x0000008f008c7202 */ /* 0x000fca0000000f00 */
[----:B------:R-:W-:-:S04]  /*d770*/  FADD.FTZ R140, R135, R140 ;  /* 0x0000008c878c7221 */ /* 0x000fc80000010000 */
[----:B------:R-:W-:-:S07]  /*d780*/  IMAD.MOV.U32 R147, RZ, RZ, R140 ;  /* 0x000000ffff937224 */ /* 0x000fce00078e008c */
[----:B------:R-:W-:Y:S05]  /*d790*/  WARPSYNC.COLLECTIVE R146, `(.L_x_19290) ;  /* 0x0000000092087348 */ /* 0x000fea0003c00000 */
[----:B------:R0:W1:Y:S02]  /*d7a0*/  SHFL.BFLY P2, R143, R147, R148, R149 ;  /* 0x0c000094938f7389 */ /* 0x0000640000040095 */
[----:B01----:R-:W-:Y:S01]  /*d7b0*/  ENDCOLLECTIVE ;  /* 0x000000000000791b */ /* 0x003fe20003800000 */
.L_x_19290:
[----:B------:R-:W-:Y:S01]  /*d7c0*/  HFMA2.MMA R148, -RZ, RZ, 0, 2.384185791015625e-07 ;  /* 0x00000004ff947435 */ /* 0x000fe200000001ff */
[----:B------:R-:W-:-:S05]  /*d7d0*/  MOV R139, R143 ;  /* 0x0000008f008b7202 */ /* 0x000fca0000000f00 */
[----:B------:R-:W-:-:S04]  /*d7e0*/  FADD.FTZ R139, R140, R139 ;  /* 0x0000008b8c8b7221 */ /* 0x000fc80000010000 */
[----:B------:R-:W-:-:S07]  /*d7f0*/  IMAD.MOV.U32 R147, RZ, RZ, R139 ;  /* 0x000000ffff937224 */ /* 0x000fce00078e008b */
[----:B------:R-:W-:Y:S05]  /*d800*/  WARPSYNC.COLLECTIVE R146, `(.L_x_19291) ;  /* 0x0000000092087348 */ /* 0x000fea0003c00000 */
[----:B------:R0:W1:Y:S02]  /*d810*/  SHFL.BFLY P2, R143, R147, R148, R149 ;  /* 0x0c000094938f7389 */ /* 0x0000640000040095 */
[----:B01----:R-:W-:Y:S01]  /*d820*/  ENDCOLLECTIVE ;  /* 0x000000000000791b */ /* 0x003fe20003800000 */
.L_x_19291:
[----:B------:R-:W-:Y:S01]  /*d830*/  HFMA2.MMA R148, -RZ, RZ, 0, 4.76837158203125e-07 ;  /* 0x00000008ff947435 */ /* 0x000fe200000001ff */
[----:B------:R-:W-:-:S05]  /*d840*/  MOV R142, R143 ;  /* 0x0000008f008e7202 */ /* 0x000fca0000000f00 */
[----:B------:R-:W-:-:S04]  /*d850*/  FADD.FTZ R142, R139, R142 ;  /* 0x0000008e8b8e7221 */ /* 0x000fc80000010000 */
[----:B------:R-:W-:-:S07]  /*d860*/  IMAD.MOV.U32 R147, RZ, RZ, R142 ;  /* 0x000000ffff937224 */ /* 0x000fce00078e008e */
[----:B------:R-:W-:Y:S05]  /*d870*/  WARPSYNC.COLLECTIVE R146, `(.L_x_19292) ;  /* 0x0000000092087348 */ /* 0x000fea0003c00000 */
[----:B------:R0:W1:Y:S02]  /*d880*/  SHFL.BFLY P2, R143, R147, R148, R149 ;  /* 0x0c000094938f7389 */ /* 0x0000640000040095 */
[----:B01----:R-:W-:Y:S01]  /*d890*/  ENDCOLLECTIVE ;  /* 0x000000000000791b */ /* 0x003fe20003800000 */
.L_x_19292:
[----:B------:R-:W-:Y:S01]  /*d8a0*/  HFMA2.MMA R148, -RZ, RZ, 0, 9.5367431640625e-07 ;  /* 0x00000010ff947435 */ /* 0x000fe200000001ff */
[----:B------:R-:W-:-:S05]  /*d8b0*/  MOV R141, R143 ;  /* 0x0000008f008d7202 */ /* 0x000fca0000000f00 */
[----:B------:R-:W-:-:S04]  /*d8c0*/  FADD.FTZ R141, R142, R141 ;  /* 0x0000008d8e8d7221 */ /* 0x000fc80000010000 */
[----:B------:R-:W-:-:S07]  /*d8d0*/  IMAD.MOV.U32 R147, RZ, RZ, R141 ;  /* 0x000000ffff937224 */ /* 0x000fce00078e008d */
[----:B------:R-:W-:Y:S05]  /*d8e0*/  WARPSYNC.COLLECTIVE R146, `(.L_x_19293) ;  /* 0x0000000092087348 */ /* 0x000fea0003c00000 */
[----:B------:R0:W1:Y:S02]  /*d8f0*/  SHFL.BFLY P2, R143, R147, R148, R149 ;  /* 0x0c000094938f7389 */ /* 0x0000640000040095 */
[----:B01----:R-:W-:Y:S01]  /*d900*/  ENDCOLLECTIVE ;  /* 0x000000000000791b */ /* 0x003fe20003800000 */
.L_x_19293:
[----:B------:R-:W-:Y:S01]  /*d910*/  MOV R144, R143 ;  /* 0x0000008f00907202 */ /* 0x000fe20000000f00 */
[----:B------:R-:W-:Y:S06]  /*d920*/  BRA `(.L_x_19294) ;  /* 0xffffffe800847947 */ /* 0x000fec000383ffff */
.L_x_19295:
        /* <DEDUP_REMOVED lines=13> */
.L_x_30289:


//--------------------- .text._ZN10layer_norm13ln_fwd_kernelINS_13Kernel_traitsI6__halfS2_fS2_fjLj8192ELj1ELj1ELj8ELj16ENS_18Kernel_traits_baseILj8192ES2_S2_fS2_fjLj256EEEEELb1ELb0ELb1ELb0EEEvNS_9FwdParamsE --------------------------
	.section	.text._ZN10layer_norm13ln_fwd_kernelINS_13Kernel_traitsI6__halfS2_fS2_fjLj8192ELj1ELj1ELj8ELj16ENS_18Kernel_traits_baseILj8192ES2_S2_fS2_fjLj256EEEEELb1ELb0ELb1ELb0EEEvNS_9FwdParamsE,"ax",@progbits
	.align	128
        .global         _ZN10layer_norm13ln_fwd_kernelINS_13Kernel_traitsI6__halfS2_fS2_fjLj8192ELj1ELj1ELj8ELj16ENS_18Kernel_traits_baseILj8192ES2_S2_fS2_fjLj256EEEEELb1ELb0ELb1ELb0EEEvNS_9FwdParamsE
        .type           _ZN10layer_norm13ln_fwd_kernelINS_13Kernel_traitsI6__halfS2_fS2_fjLj8192ELj1ELj1ELj8ELj16ENS_18Kernel_traits_baseILj8192ES2_S2_fS2_fjLj256EEEEELb1ELb0ELb1ELb0EEEvNS_9FwdParamsE,@function
        .size           _ZN10layer_norm13ln_fwd_kernelINS_13Kernel_traitsI6__halfS2_fS2_fjLj8192ELj1ELj1ELj8ELj16ENS_18Kernel_traits_baseILj8192ES2_S2_fS2_fjLj256EEEEELb1ELb0ELb1ELb0EEEvNS_9FwdParamsE,(.L_x_30290 - _ZN10layer_norm13ln_fwd_kernelINS_13Kernel_traitsI6__halfS2_fS2_fjLj8192ELj1ELj1ELj8ELj16ENS_18Kernel_traits_baseILj8192ES2_S2_fS2_fjLj256EEEEELb1ELb0ELb1ELb0EEEvNS_9FwdParamsE)
        .other          _ZN10layer_norm13ln_fwd_kernelINS_13Kernel_traitsI6__halfS2_fS2_fjLj8192ELj1ELj1ELj8ELj16ENS_18Kernel_traits_baseILj8192ES2_S2_fS2_fjLj256EEEEELb1ELb0ELb1ELb0EEEvNS_9FwdParamsE,@"STO_CUDA_ENTRY STV_DEFAULT"
_ZN10layer_norm13ln_fwd_kernelINS_13Kernel_traitsI6__halfS2_fS2_fjLj8192ELj1ELj1ELj8ELj16ENS_18Kernel_traits_baseILj8192ES2_S2_fS2_fjLj256EEEEELb1ELb0ELb1ELb0EEEvNS_9FwdParamsE:
.text._ZN10layer_norm13ln_fwd_kernelINS_13Kernel_traitsI6__halfS2_fS2_fjLj8192ELj1ELj1ELj8ELj16ENS_18Kernel_traits_baseILj8192ES2_S2_fS2_fjLj256EEEEELb1ELb0ELb1ELb0EEEvNS_9FwdParamsE:
        /* <DEDUP_REMOVED lines=16> */
[----:B------:R4:W3:Y:S07]  /*0100*/  @P0 LDG.E.64 R2, desc[UR4][R4.64] ;  /* 0x0000000404020981 */ /* 0x0008ee000c1e1b00 */
[----:B------:R-:W2:Y:S01]  /*0110*/  S2UR UR6, SR_CTAID.X ;  /* 0x00000000000679c3 */ /* 0x000ea20000002500 */
[----:B------:R-:W-:Y:S01]  /*0120*/  BSSY B0, `(.L_x_19296) ;  /* 0x000004a000007945 */ /* 0x000fe20003800000 */
[----:B----4-:R-:W-:Y:S01]  /*0130*/  VIADD R5, R137, 0xbb67ae85 ;  /* 0xbb67ae8589057836 */ /* 0x010fe20000000000 */
[----:B---3--:R-:W-:Y:S01]  /*0140*/  @P0 IADD3 R144, P1, R2, R9, RZ ;  /* 0x0000000902900210 */ /* 0x008fe20007f3e0ff */
[----:B--2---:R-:W-:-:S03]  /*0150*/  IMAD R2, R7, UR6, R0 ;  /* 0x0000000607027c24 */ /* 0x004fc6000f8e0200 */
[----:B------:R-:W-:Y:S01]  /*0160*/  @P0 IADD3.X R145, RZ, R3, RZ, P1, !PT ;  /* 0x00000003ff910210 */ /* 0x000fe20000ffe4ff */
[----:B------:R-:W-:-:S03]  /*0170*/  IMAD.WIDE.U32 R8, R2, -0x326172a9, RZ ;  /* 0xcd9e8d5702087825 */ /* 0x000fc600078e00ff */
[--C-:B------:R-:W-:Y:S02]  /*0180*/  SHF.R.U32.HI R3, RZ, 0x2, R145.reuse ;  /* 0x00000002ff037819 */ /* 0x100fe40000011691 */
[----:B------:R-:W-:Y:S02]  /*0190*/  SHF.R.U64 R4, R144, 0x2, R145 ;  /* 0x0000000290047819 */ /* 0x000fe40000001291 */
[----:B------:R-:W-:-:S03]  /*01a0*/  LOP3.LUT R10, R9, R3, R136, 0x96, !PT ;  /* 0x00000003090a7212 */ /* 0x000fc600078e9688 */
[----:B------:R-:W-:-:S04]  /*01b0*/  IMAD.WIDE.U32 R6, R4, -0x2daee0ad, RZ ;  /* 0xd2511f5304067825 */ /* 0x000fc800078e00ff */
[----:B------:R-:W-:Y:S01]  /*01c0*/  IMAD.WIDE.U32 R10, R10, -0x2daee0ad, RZ ;  /* 0xd2511f530a0a7825 */ /* 0x000fe200078e00ff */
[----:B------:R-:W-:-:S04]  /*01d0*/  LOP3.LUT R12, R7, R137, RZ, 0x3c, !PT ;  /* 0x00000089070c7212 */ /* 0x000fc800078e3cff */
[----:B------:R-:W-:Y:S01]  /*01e0*/  LOP3.LUT R14, R11, R6, R5, 0x96, !PT ;  /* 0x000000060b0e7212 */ /* 0x000fe200078e9605 */
[----:B------:R-:W-:Y:S01]  /*01f0*/  IMAD.WIDE.U32 R12, R12, -0x326172a9, RZ ;  /* 0xcd9e8d570c0c7825 */ /* 0x000fe200078e00ff */
[----:B------:R-:W-:-:S03]  /*0200*/  IADD3 R6, R136, -0x61c88647, RZ ;  /* 0x9e3779b988067810 */ /* 0x000fc60007ffe0ff */
[----:B------:R-:W-:-:S04]  /*0210*/  IMAD.WIDE.U32 R14, R14, -0x326172a9, RZ ;  /* 0xcd9e8d570e0e7825 */ /* 0x000fc800078e00ff */
[----:B------:R-:W-:Y:S01]  /*0220*/  VIADD R7, R136, 0x3c6ef372 ;  /* 0x3c6ef37288077836 */ /* 0x000fe20000000000 */
[----:B------:R-:W-:-:S04]  /*0230*/  LOP3.LUT R13, R13, R6, R8, 0x96, !PT ;  /* 0x000000060d0d7212 */ /* 0x000fc800078e9608 */
[----:B------:R-:W-:Y:S01]  /*0240*/  LOP3.LUT R16, R15, R12, R7, 0x96, !PT ;  /* 0x0000000c0f107212 */ /* 0x000fe200078e9607 */
[----:B------:R-:W-:Y:S01]  /*0250*/  IMAD.WIDE.U32 R12, R13, -0x2daee0ad, RZ ;  /* 0xd2511f530d0c7825 */ /* 0x000fe200078e00ff */
[----:B------:R-:W-:-:S03]  /*0260*/  IADD3 R8, R137, 0x76cf5d0a, RZ ;  /* 0x76cf5d0a89087810 */ /* 0x000fc60007ffe0ff */
[----:B------:R-:W-:-:S04]  /*0270*/  IMAD.WIDE.U32 R16, R16, -0x2daee0ad, RZ ;  /* 0xd2511f5310107825 */ /* 0x000fc800078e00ff */
[----:B------:R-:W-:Y:S01]  /*0280*/  VIADD R9, R137, 0x32370b8f ;  /* 0x32370b8f89097836 */ /* 0x000fe20000000000 */
[----:B------:R-:W-:-:S04]  /*0290*/  LOP3.LUT R13, R13, R10, R8, 0x96, !PT ;  /* 0x0000000a0d0d7212 */ /* 0x000fc800078e9608 */
[----:B------:R-:W-:Y:S01]  /*02a0*/  LOP3.LUT R20, R17, R12, R9, 0x96, !PT ;  /* 0x0000000c11147212 */ /* 0x000fe200078e9609 */
[----:B------:R-:W-:-:S04]  /*02b0*/  IMAD.WIDE.U32 R12, R13, -0x326172a9, RZ ;  /* 0xcd9e8d570d0c7825 */ /* 0x000fc800078e00ff */
[----:B------:R-:W-:-:S04]  /*02c0*/  IMAD.WIDE.U32 R20, R20, -0x326172a9, RZ ;  /* 0xcd9e8d5714147825 */ /* 0x000fc800078e00ff */
[C---:B------:R-:W-:Y:S01]  /*02d0*/  VIADD R11, R136.reuse, 0x78dde6e4 ;  /* 0x78dde6e4880b7836 */ /* 0x040fe20000000000 */
[----:B------:R-:W-:-:S04]  /*02e0*/  IADD3 R10, R136, -0x255992d5, RZ ;  /* 0xdaa66d2b880a7810 */ /* 0x000fc80007ffe0ff */
[----:B------:R-:W-:Y:S02]  /*02f0*/  LOP3.LUT R22, R21, R12, R11, 0x96, !PT ;  /* 0x0000000c15167212 */ /* 0x000fe400078e960b */
[----:B------:R-:W-:Y:S02]  /*0300*/  LOP3.LUT R12, R0, 0xff, RZ, 0xc0, !PT ;  /* 0x000000ff000c7812 */ /* 0x000fe400078ec0ff */
[----:B------:R-:W-:Y:S02]  /*0310*/  LOP3.LUT R18, R13, R14, R10, 0x96, !PT ;  /* 0x0000000e0d127212 */ /* 0x000fe400078e960a */
[----:B0-----:R-:W-:Y:S01]  /*0320*/  SHF.R.S32.HI R14, RZ, 0x1f, R23 ;  /* 0x0000001fff0e7819 */ /* 0x001fe20000011417 */
[----:B------:R-:W-:Y:S01]  /*0330*/  IMAD.MOV.U32 R21, RZ, RZ, R12 ;  /* 0x000000ffff157224 */ /* 0x000fe200078e000c */
[----:B------:R-:W-:Y:S01]  /*0340*/  IADD3 R13, R137, -0x126145ec, RZ ;  /* 0xed9eba14890d7810 */ /* 0x000fe20007ffe0ff */
[----:B------:R-:W-:Y:S01]  /*0350*/  IMAD.WIDE.U32 R18, R18, -0x2daee0ad, RZ ;  /* 0xd2511f5312127825 */ /* 0x000fe200078e00ff */
[----:B------:R-:W-:-:S02]  /*0360*/  LEA.HI R72, R14, R23, RZ, 0x3 ;  /* 0x000000170e487211 */ /* 0x000fc400078f18ff */
[----:B------:R-:W-:Y:S01]  /*0370*/  LOP3.LUT R17, R21, 0xff, RZ, 0x3c, !PT ;  /* 0x000000ff15117812 */ /* 0x000fe200078e3cff */
[----:B------:R-:W-:Y:S01]  /*0380*/  IMAD.WIDE.U32 R22, R22, -0x2daee0ad, RZ ;  /* 0xd2511f5316167825 */ /* 0x000fe200078e00ff */
[----:B------:R-:W-:Y:S02]  /*0390*/  LOP3.LUT R24, R19, R16, R13, 0x96, !PT ;  /* 0x0000001013187212 */ /* 0x000fe400078e960d */
[----:B------:R-:W-:Y:S02]  /*03a0*/  IADD3 R14, R137, -0x56f99767, RZ ;  /* 0xa9066899890e7810 */ /* 0x000fe40007ffe0ff */
[----:B------:R-:W-:Y:S01]  /*03b0*/  LEA.HI.SX32 R16, R72, R17, 0x1d ;  /* 0x0000001148107211 */ /* 0x000fe200078feaff */
[----:B------:R-:W-:Y:S01]  /*03c0*/  IMAD.WIDE.U32 R24, R24, -0x326172a9, RZ ;  /* 0xcd9e8d5718187825 */ /* 0x000fe200078e00ff */
[----:B------:R-:W-:Y:S02]  /*03d0*/  LOP3.LUT R32, R23, R18, R14, 0x96, !PT ;  /* 0x0000001217207212 */ /* 0x000fe400078e960e */
[----:B------:R-:W-:Y:S01]  /*03e0*/  LOP3.LUT P5, RZ, R16, 0xffffff00, RZ, 0xc0, !PT ;  /* 0xffffff0010ff7812 */ /* 0x000fe200078ac0ff */
[----:B------:R-:W-:-:S02]  /*03f0*/  VIADD R15, R136, 0x1715609d ;  /* 0x1715609d880f7836 */ /* 0x000fc40000000000 */
[----:B------:R-:W-:Y:S02]  /*0400*/  VIADD R18, R136, 0xb54cda56 ;  /* 0xb54cda5688127836 */ /* 0x000fe40000000000 */
[----:B------:R-:W-:Y:S01]  /*0410*/  IMAD.WIDE.U32 R32, R32, -0x326172a9, RZ ;  /* 0xcd9e8d5720207825 */ /* 0x000fe200078e00ff */
[----:B------:R-:W-:Y:S02]  /*0420*/  LOP3.LUT R26, R25, R20, R15, 0x96, !PT ;  /* 0x00000014191a7212 */ /* 0x000fe400078e960f */
[----:B------:R-:W-:Y:S02]  /*0430*/  IADD3 R17, R137, 0x646e171e, RZ ;  /* 0x646e171e89117810 */ /* 0x000fe40007ffe0ff */
[----:B------:R-:W-:Y:S01]  /*0440*/  LOP3.LUT R34, R33, R24, R18, 0x96, !PT ;  /* 0x0000001821227212 */ /* 0x000fe200078e9612 */
[----:B------:R-:W-:Y:S01]  /*0450*/  IMAD.WIDE.U32 R26, R26, -0x2daee0ad, RZ ;  /* 0xd2511f531a1a7825 */ /* 0x000fe200078e00ff */
[C---:B------:R-:W-:Y:S02]  /*0460*/  ISETP.GE.U32.AND P3, PT, R16.reuse, 0x200, PT ;  /* 0x000002001000780c */ /* 0x040fe40003f66070 */
[----:B------:R-:W-:-:S02]  /*0470*/  ISETP.GE.U32.AND P2, PT, R16, 0x300, PT ;  /* 0x000003001000780c */ /* 0x000fc40003f46070 */
[----:B------:R-:W-:Y:S01]  /*0480*/  LEA.HI R20, R0, UR6, RZ, 0x18 ;  /* 0x0000000600147c11 */ /* 0x000fe2000f8fc0ff */
        /* <DEDUP_REMOVED lines=19> */
.L_x_19297:
[----:B------:R-:W-:Y:S05]  /*05c0*/  BSYNC B0 ;  /* 0x0000000000007941 */ /* 0x000fea0003800000 */
.L_x_19296:
        /* <DEDUP_REMOVED lines=14> */
.L_x_19299:
[----:B------:R-:W-:Y:S05]  /*06b0*/  BSYNC B0 ;  /* 0x0000000000007941 */ /* 0x000fea0003800000 */
.L_x_19298:
        /* <DEDUP_REMOVED lines=14> */
.L_x_19301:
[----:B------:R-:W-:Y:S05]  /*07a0*/  BSYNC B0 ;  /* 0x0000000000007941 */ /* 0x000fea0003800000 */
.L_x_19300:
        /* <DEDUP_REMOVED lines=13> */
.L_x_19303:
[----:B------:R-:W-:Y:S05]  /*0880*/  BSYNC B0 ;  /* 0x0000000000007941 */ /* 0x000fea0003800000 */
.L_x_19302:
        /* <DEDUP_REMOVED lines=12> */
[----:B------:R-:W-:Y:S01]  /*0950*/  SHF.R.S32.HI R72, RZ, 0x3, R72 ;  /* 0x00000003ff487819 */ /* 0x000fe20000011448 */
[--C-:B-----5:R-:W-:Y:S01]  /*0960*/  HADD2.F32 R122, -RZ, R52.reuse.H0_H0 ;  /* 0x20000034ff7a7230 */ /* 0x120fe20000004100 */
[----:B------:R-:W-:Y:S01]  /*0970*/  LOP3.LUT R150, R25, R34, R23, 0x96, !PT ;  /* 0x0000002219967212 */ /* 0x000fe200078e9617 */
        /* <DEDUP_REMOVED lines=18> */
[----:B------:R-:W-:Y:S01]  /*0aa0*/  ULDC.U8 UR6, c[0x0][0x2a0] ;  /* 0x0000a80000067ab9 */ /* 0x000fe20000000000 */
[----:B------:R-:W-:Y:S01]  /*0ab0*/  VIADDMNMX R55, R52, -R55, RZ, !PT ;  /* 0x8000003734377246 */ /* 0x000fe200078001ff */
[----:B------:R-:W-:Y:S01]  /*0ac0*/  VIADD R140, R137, 0x96a522ad ;  /* 0x96a522ad898c7836 */ /* 0x000fe20000000000 */
[----:B------:R-:W-:Y:S01]  /*0ad0*/  IADD3 R141, R136, -0x700cb87f, RZ ;  /* 0x8ff34781888d7810 */ /* 0x000fe20007ffe0ff */
[----:B------:R-:W-:Y:S01]  /*0ae0*/  IMAD.SHL.U32 R53, R53, 0x8, RZ ;  /* 0x0000000835357824 */ /* 0x000fe200078e00ff */
[----:B------:R-:W-:Y:S01]  /*0af0*/  VIMNMX R55, R55, 0x20, PT ;  /* 0x0000002037377848 */ /* 0x000fe20003fe0100 */
[----:B------:R-:W-:Y:S01]  /*0b00*/  IMAD R52, R74, -0x326172a9, RZ ;  /* 0xcd9e8d574a347824 */ /* 0x000fe200078e02ff */
[----:B------:R-:W-:Y:S01]  /*0b10*/  ISETP.NE.AND P0, PT, RZ, UR6, PT ;  /* 0x00000006ff007c0c */ /* 0x000fe2000bf05270 */
[----:B------:R-:W-:Y:S01]  /*0b20*/  IMAD R57, R73, -0x2daee0ad, RZ ;  /* 0xd2511f5349397824 */ /* 0x000fe200078e02ff */
[----:B------:R-:W-:Y:S01]  /*0b30*/  I2FP.F32.U32 R53, R53 ;  /* 0x0000003500357245 */ /* 0x000fe20000201000 */
[----:B------:R-:W-:Y:S01]  /*0b40*/  IMAD.HI.U32 R142, R146, -0x2daee0ad, RZ ;  /* 0xd2511f53928e7827 */ /* 0x000fe200078e00ff */
[----:B------:R-:W-:Y:S01]  /*0b50*/  HFMA2.MMA R164, -RZ, RZ, 0, 5.9604644775390625e-08 ;  /* 0x00000001ffa47435 */ /* 0x000fe200000001ff */
[----:B------:R-:W-:Y:S01]  /*0b60*/  LOP3.LUT R144, R144, 0x3, RZ, 0xc0, !PT ;  /* 0x0000000390907812 */ /* 0x000fe200078ec0ff */
[----:B------:R0:W1:Y:S01]  /*0b70*/  MUFU.RCP R145, R53 ;  /* 0x0000003500917308 */ /* 0x0000620000001000 */
[----:B------:R-:W-:Y:S01]  /*0b80*/  IMAD.HI.U32 R143, R150, -0x326172a9, RZ ;  /* 0xcd9e8d57968f7827 */ /* 0x000fe200078e00ff */
[----:B------:R-:W-:Y:S01]  /*0b90*/  LOP3.LUT R142, R142, R57, R140, 0x96, !PT ;  /* 0x000000398e8e7212 */ /* 0x000fe200078e968c */
[----:B------:R-:W-:Y:S01]  /*0ba0*/  ULDC UR7, c[0x0][0x294] ;  /* 0x0000a50000077ab9 */ /* 0x000fe20000000800 */
[----:B------:R-:W-:Y:S01]  /*0bb0*/  P2R R160, PR, RZ, 0x1 ;  /* 0x00000001ffa07803 */ /* 0x000fe20000000000 */
[----:B------:R-:W-:Y:S01]  /*0bc0*/  IMAD.IADD R55, R72, 0x1, R55 ;  /* 0x0000000148377824 */ /* 0x000fe200078e0237 */
[----:B------:R-:W-:Y:S01]  /*0bd0*/  LOP3.LUT R143, R143, R52, R141, 0x96, !PT ;  /* 0x000000348f8f7212 */ /* 0x000fe200078e968d */
[--C-:B------:R-:W-:Y:S01]  /*0be0*/  HADD2.F32 R33, -RZ, R40.reuse.H0_H0 ;  /* 0x20000028ff217230 */ /* 0x100fe20000004100 */
[----:B------:R-:W-:Y:S01]  /*0bf0*/  ULDC UR6, c[0x0][0x290] ;  /* 0x0000a40000067ab9 */ /* 0x000fe20000000800 */
[----:B------:R-:W-:Y:S01]  /*0c00*/  HADD2.F32 R32, -RZ, R40.H1_H1 ;  /* 0x30000028ff207230 */ /* 0x000fe20000004100 */
[----:B------:R-:W-:Y:S01]  /*0c10*/  SHF.L.U32 R148, R55, 0x3, RZ ;  /* 0x0000000337947819 */ /* 0x000fe200000006ff */
        /* <DEDUP_REMOVED lines=54> */
[----:B------:R-:W-:Y:S02]  /*0f80*/  IMAD.MOV.U32 R147, RZ, RZ, RZ ;  /* 0x000000ffff937224 */ /* 0x000fe400078e00ff */
[----:B------:R-:W-:Y:S02]  /*0f90*/  IMAD R146, R146, -0x2daee0ad, RZ ;  /* 0xd2511f5392927824 */ /* 0x000fe400078e02ff */
[----:B01----:R-:W-:-:S07]  /*0fa0*/  IMAD R150, R150, -0x326172a9, RZ ;  /* 0xcd9e8d5796967824 */ /* 0x003fce00078e02ff */
.L_x_19615:
        /* <DEDUP_REMOVED lines=51> */
.L_x_19309:
[----:B------:R-:W-:-:S07]  /*12e0*/  MOV R71, R150 ;  /* 0x0000009600477202 */ /* 0x000fce0000000f00 */
.L_x_19310:
[----:B------:R-:W-:Y:S05]  /*12f0*/  BSYNC B2 ;  /* 0x0000000000027941 */ /* 0x000fea0003800000 */
.L_x_19308:
        /* <DEDUP_REMOVED lines=16> */
.L_x_19314:
[----:B------:R-:W-:Y:S05]  /*1400*/  BSYNC B3 ;  /* 0x0000000000037941 */ /* 0x000fea0003800000 */
.L_x_19313:
        /* <DEDUP_REMOVED lines=44> */
.L_x_19312:
[----:B------:R-:W-:Y:S05]  /*16d0*/  BSYNC B2 ;  /* 0x0000000000027941 */ /* 0x000fea0003800000 */
.L_x_19311:
[----:B------:R-:W-:Y:S01]  /*16e0*/  I2FP.F32.U32 R56, R71 ;  /* 0x0000004700387245 */ /* 0x000fe20000201000 */
[----:B-----5:R-:W-:Y:S02]  /*16f0*/  HADD2.F32 R57, -RZ, R60.H0_H0 ;  /* 0x2000003cff397230 */ /* 0x020fe40000004100 */
[----:B------:R-:W-:-:S03]  /*1700*/  IMAD.MOV.U32 R59, RZ, RZ, 0x2f800000 ;  /* 0x2f800000ff3b7424 */ /* 0x000fc600078e00ff */
[----:B------:R-:W-:Y:S01]  /*1710*/  FMUL.FTZ R57, R57, UR9 ;  /* 0x0000000939397c20 */ /* 0x000fe20008410000 */
[----:B------:R-:W-:-:S03]  /*1720*/  FFMA.FTZ R56, R56, R59, 1.1641532182693481445e-10 ;  /* 0x2f00000038387423 */ /* 0x000fc6000001003b */
[----:B------:R-:W-:Y:S02]  /*1730*/  FMUL.FTZ R57, R57, UR8 ;  /* 0x0000000839397c20 */ /* 0x000fe40008410000 */
[----:B------:R-:W-:-:S04]  /*1740*/  FSETP.GTU.FTZ.AND P3, PT, R56, UR7, PT ;  /* 0x0000000738007c0b */ /* 0x000fc8000bf7c000 */
[----:B------:R-:W-:Y:S02]  /*1750*/  FSEL R56, R57, RZ, !P3 ;  /* 0x000000ff39387208 */ /* 0x000fe40005800000 */
[----:B------:R-:W-:-:S03]  /*1760*/  SEL R149, RZ, 0x1, P3 ;  /* 0x00000001ff957807 */ /* 0x000fc60001800000 */
[----:B------:R-:W-:-:S07]  /*1770*/  @P1 FADD.FTZ R56, R52, R56 ;  /* 0x0000003834381221 */ /* 0x000fce0000010000 */
.L_x_19307:
[----:B------:R-:W-:Y:S05]  /*1780*/  BSYNC B1 ;  /* 0x0000000000017941 */ /* 0x000fea0003800000 */
.L_x_19306:
        /* <DEDUP_REMOVED lines=18> */
.L_x_19318:
[----:B------:R-:W-:-:S07]  /*18b0*/  IMAD.MOV.U32 R57, RZ, RZ, R150 ;  /* 0x000000ffff397224 */ /* 0x000fce00078e0096 */
.L_x_19319:
[----:B------:R-:W-:Y:S05]  /*18c0*/  BSYNC B2 ;  /* 0x0000000000027941 */ /* 0x000fea0003800000 */
.L_x_19317:
        /* <DEDUP_REMOVED lines=16> */
.L_x_19323:
[----:B------:R-:W-:Y:S05]  /*19d0*/  BSYNC B3 ;  /* 0x0000000000037941 */ /* 0x000fea0003800000 */
.L_x_19322:
        /* <DEDUP_REMOVED lines=43> */
.L_x_19321:
[----:B------:R-:W-:Y:S05]  /*1c90*/  BSYNC B2 ;  /* 0x0000000000027941 */ /* 0x000fea0003800000 */
.L_x_19320:
[----:B------:R-:W-:Y:S01]  /*1ca0*/  I2FP.F32.U32 R57, R57 ;  /* 0x0000003900397245 */ /* 0x000fe20000201000 */
[----:B-----5:R-:W-:Y:S02]  /*1cb0*/  HADD2.F32 R58, -RZ, R60.H1_H1 ;  /* 0x3000003cff3a7230 */ /* 0x020fe40000004100 */
        /* <DEDUP_REMOVED lines=8> */
.L_x_19316:
[----:B------:R-:W-:Y:S05]  /*1d40*/  BSYNC B1 ;  /* 0x0000000000017941 */ /* 0x000fea0003800000 */
.L_x_19315:
        /* <DEDUP_REMOVED lines=18> */
.L_x_19327:
[----:B------:R-:W-:-:S07]  /*1e70*/  IMAD.MOV.U32 R98, RZ, RZ, R150 ;  /* 0x000000ffff627224 */ /* 0x000fce00078e0096 */
.L_x_19328:
[----:B------:R-:W-:Y:S05]  /*1e80*/  BSYNC B2 ;  /* 0x0000000000027941 */ /* 0x000fea0003800000 */
.L_x_19326:
        /* <DEDUP_REMOVED lines=16> */
.L_x_19332:
[----:B------:R-:W-:Y:S05]  /*1f90*/  BSYNC B3 ;  /* 0x0000000000037941 */ /* 0x000fea0003800000 */
.L_x_19331:
        /* <DEDUP_REMOVED lines=44> */
.L_x_19330:
[----:B------:R-:W-:Y:S05]  /*2260*/  BSYNC B2 ;  /* 0x0000000000027941 */ /* 0x000fea0003800000 */
.L_x_19329:
[----:B------:R-:W-:Y:S01]  /*2270*/  HFMA2.MMA R69, -RZ, RZ, 0.1171875, 0 ;  /* 0x2f800000ff457435 */ /* 0x000fe200000001ff */
[----:B------:R-:W-:Y:S01]  /*2280*/  I2FP.F32.U32 R58, R98 ;  /* 0x00000062003a7245 */ /* 0x000fe20000201000 */
[----:B-----5:R-:W-:-:S05]  /*2290*/  HADD2.F32 R59, -RZ, R61.H0_H0 ;  /* 0x2000003dff3b7230 */ /* 0x020fca0000004100 */
[----:B------:R-:W-:-:S03]  /*22a0*/  FMUL.FTZ R59, R59, UR9 ;  /* 0x000000093b3b7c20 */ /* 0x000fc60008410000 */
[----:B------:R-:W-:Y:S01]  /*22b0*/  FFMA.FTZ R58, R58, R69, 1.1641532182693481445e-10 ;  /* 0x2f0000003a3a7423 */ /* 0x000fe20000010045 */
[----:B------:R-:W-:-:S04]  /*22c0*/  FMUL.FTZ R59, R59, UR8 ;  /* 0x000000083b3b7c20 */ /* 0x000fc80008410000 */
[----:B------:R-:W-:-:S04]  /*22d0*/  FSETP.GTU.FTZ.AND P3, PT, R58, UR7, PT ;  /* 0x000000073a007c0b */ /* 0x000fc8000bf7c000 */
[----:B------:R-:W-:Y:S02]  /*22e0*/  FSEL R58, R59, RZ, !P3 ;  /* 0x000000ff3b3a7208 */ /* 0x000fe40005800000 */
[----:B------:R-:W-:-:S03]  /*22f0*/  SEL R154, RZ, 0x1, P3 ;  /* 0x00000001ff9a7807 */ /* 0x000fc60001800000 */
[----:B------:R-:W-:-:S07]  /*2300*/  @P1 FADD.FTZ R58, R54, R58 ;  /* 0x0000003a363a1221 */ /* 0x000fce0000010000 */
.L_x_19325:
[----:B------:R-:W-:Y:S05]  /*2310*/  BSYNC B1 ;  /* 0x0000000000017941 */ /* 0x000fea0003800000 */
.L_x_19324:
        /* <DEDUP_REMOVED lines=18> */
.L_x_19336:
[----:B------:R-:W-:-:S07]  /*2440*/  MOV R59, R150 ;  /* 0x00000096003b7202 */ /* 0x000fce0000000f00 */
.L_x_19337:
[----:B------:R-:W-:Y:S05]  /*2450*/  BSYNC B2 ;  /* 0x0000000000027941 */ /* 0x000fea0003800000 */
.L_x_19335:
        /* <DEDUP_REMOVED lines=16> */
.L_x_19341:
[----:B------:R-:W-:Y:S05]  /*2560*/  BSYNC B3 ;  /* 0x0000000000037941 */ /* 0x000fea0003800000 */
.L_x_19340:
        /* <DEDUP_REMOVED lines=44> */
.L_x_19339:
[----:B------:R-:W-:Y:S05]  /*2830*/  BSYNC B2 ;  /* 0x0000000000027941 */ /* 0x000fea0003800000 */
.L_x_19338:
        /* <DEDUP_REMOVED lines=10> */
.L_x_19334:
[----:B------:R-:W-:Y:S05]  /*28e0*/  BSYNC B1 ;  /* 0x0000000000017941 */ /* 0x000fea0003800000 */
.L_x_19333:
        /* <DEDUP_REMOVED lines=18> */
.L_x_19345:
[----:B------:R-:W-:-:S07]  /*2a10*/  IMAD.MOV.U32 R144, RZ, RZ, R150 ;  /* 0x000000ffff907224 */ /* 0x000fce00078e0096 */
.L_x_19346:
[----:B------:R-:W-:Y:S05]  /*2a20*/  BSYNC B2 ;  /* 0x0000000000027941 */ /* 0x000fea0003800000 */
.L_x_19344:
        /* <DEDUP_REMOVED lines=16> */
.L_x_19350:
[----:B------:R-:W-:Y:S05]  /*2b30*/  BSYNC B3 ;  /* 0x0000000000037941 */ /* 0x000fea0003800000 */
.L_x_19349:
        /* <DEDUP_REMOVED lines=44> */
.L_x_19348:
[----:B------:R-:W-:Y:S05]  /*2e00*/  BSYNC B2 ;  /* 0x0000000000027941 */ /* 0x000fea0003800000 */
.L_x_19347:
[----:B------:R-:W-:Y:S01]  /*2e10*/  HFMA2.MMA R71, -RZ, RZ, 0.1171875, 0 ;  /* 0x2f800000ff477435 */ /* 0x000fe200000001ff */
[----:B------:R-:W-:Y:S01]  /*2e20*/  I2FP.F32.U32 R68, R144 ;  /* 0x0000009000447245 */ /* 0x000fe20000201000 */
[----:B------:R-:W-:-:S05]  /*2e30*/  HADD2.F32 R69, -RZ, R62.H0_H0 ;  /* 0x2000003eff457230 */ /* 0x000fca0000004100 */
[----:B------:R-:W-:-:S03]  /*2e40*/  FMUL.FTZ R69, R69, UR9 ;  /* 0x0000000945457c20 */ /* 0x000fc60008410000 */
[----:B------:R-:W-:Y:S01]  /*2e50*/  FFMA.FTZ R68, R68, R71, 1.1641532182693481445e-10 ;  /* 0x2f00000044447423 */ /* 0x000fe20000010047 */
[----:B------:R-:W-:-:S04]  /*2e60*/  FMUL.FTZ R69, R69, UR8 ;  /* 0x0000000845457c20 */ /* 0x000fc80008410000 */
[----:B------:R-:W-:-:S04]  /*2e70*/  FSETP.GTU.FTZ.AND P3, PT, R68, UR7, PT ;  /* 0x0000000744007c0b */ /* 0x000fc8000bf7c000 */
[----:B------:R-:W-:Y:S02]  /*2e80*/  FSEL R68, R69, RZ, !P3 ;  /* 0x000000ff45447208 */ /* 0x000fe40005800000 */
[----:B------:R-:W-:-:S03]  /*2e90*/  SEL R156, RZ, 0x1, P3 ;  /* 0x00000001ff9c7807 */ /* 0x000fc60001800000 */
[----:B------:R-:W-:-:S07]  /*2ea0*/  @P1 FADD.FTZ R68, R64, R68 ;  /* 0x0000004440441221 */ /* 0x000fce0000010000 */
.L_x_19343:
[----:B------:R-:W-:Y:S05]  /*2eb0*/  BSYNC B1 ;  /* 0x0000000000017941 */ /* 0x000fea0003800000 */
.L_x_19342:
        /* <DEDUP_REMOVED lines=18> */
.L_x_19354:
[----:B------:R-:W-:-:S07]  /*2fe0*/  MOV R69, R150 ;  /* 0x0000009600457202 */ /* 0x000fce0000000f00 */
.L_x_19355:
[----:B------:R-:W-:Y:S05]  /*2ff0*/  BSYNC B2 ;  /* 0x0000000000027941 */ /* 0x000fea0003800000 */
.L_x_19353:
        /* <DEDUP_REMOVED lines=16> */
.L_x_19359:
[----:B------:R-:W-:Y:S05]  /*3100*/  BSYNC B3 ;  /* 0x0000000000037941 */ /* 0x000fea0003800000 */
.L_x_19358:
        /* <DEDUP_REMOVED lines=44> */
.L_x_19357:
[----:B------:R-:W-:Y:S05]  /*33d0*/  BSYNC B2 ;  /* 0x0000000000027941 */ /* 0x000fea0003800000 */
.L_x_19356:
[----:B------:R-:W-:Y:S01]  /*33e0*/  I2FP.F32.U32 R69, R69 ;  /* 0x0000004500457245 */ /* 0x000fe20000201000 */
[----:B------:R-:W-:Y:S02]  /*33f0*/  HADD2.F32 R70, -RZ, R62.H1_H1 ;  /* 0x3000003eff467230 */ /* 0x000fe40000004100 */
        /* <DEDUP_REMOVED lines=8> */
.L_x_19352:
[----:B------:R-:W-:Y:S05]  /*3480*/  BSYNC B1 ;  /* 0x0000000000017941 */ /* 0x000fea0003800000 */
.L_x_19351:
        /* <DEDUP_REMOVED lines=18> */
.L_x_19363:
[----:B------:R-:W-:-:S07]  /*35b0*/  IMAD.MOV.U32 R144, RZ, RZ, R150 ;  /* 0x000000ffff907224 */ /* 0x000fce00078e0096 */
.L_x_19364:
[----:B------:R-:W-:Y:S05]  /*35c0*/  BSYNC B2 ;  /* 0x0000000000027941 */ /* 0x000fea0003800000 */
.L_x_19362:
        /* <DEDUP_REMOVED lines=16> */
.L_x_19368:
[----:B------:R-:W-:Y:S05]  /*36d0*/  BSYNC B3 ;  /* 0x0000000000037941 */ /* 0x000fea0003800000 */
.L_x_19367:
        /* <DEDUP_REMOVED lines=43> */
[----:B------:R-:W-:-:S07]  /*3990*/  IMAD.MOV.U32 R98, RZ, RZ, RZ ;  /* 0x000000ffff627224 */ /* 0x000fce00078e00ff */
.L_x_19366:
[----:B------:R-:W-:Y:S05]  /*39a0*/  BSYNC B2 ;  /* 0x0000000000027941 */ /* 0x000fea0003800000 */
.L_x_19365:
        /* <DEDUP_REMOVED lines=10> */
.L_x_19361:
[----:B------:R-:W-:Y:S05]  /*3a50*/  BSYNC B1 ;  /* 0x0000000000017941 */ /* 0x000fea0003800000 */
.L_x_19360:
        /* <DEDUP_REMOVED lines=18> */
.L_x_19372:
[----:B------:R-:W-:-:S07]  /*3b80*/  MOV R71, R150 ;  /* 0x0000009600477202 */ /* 0x000fce0000000f00 */
.L_x_19373:
[----:B------:R-:W-:Y:S05]  /*3b90*/  BSYNC B2 ;  /* 0x0000000000027941 */ /* 0x000fea0003800000 */
.L_x_19371:
        /* <DEDUP_REMOVED lines=16> */
.L_x_19377:
[----:B------:R-:W-:Y:S05]  /*3ca0*/  BSYNC B3 ;  /* 0x0000000000037941 */ /* 0x000fea0003800000 */
.L_x_19376:
        /* <DEDUP_REMOVED lines=44> */
.L_x_19375:
[----:B------:R-:W-:Y:S05]  /*3f70*/  BSYNC B2 ;  /* 0x0000000000027941 */ /* 0x000fea0003800000 */
.L_x_19374:
        /* <DEDUP_REMOVED lines=10> */
.L_x_19370:
[----:B------:R-:W-:Y:S05]  /*4020*/  BSYNC B1 ;  /* 0x0000000000017941 */ /* 0x000fea0003800000 */
.L_x_19369:
        /* <DEDUP_REMOVED lines=26> */
.L_x_19379:
[----:B------:R-:W-:Y:S05]  /*41d0*/  BSYNC B1 ;  /* 0x0000000000017941 */ /* 0x000fea0003800000 */
.L_x_19378:
[----:B------:R-:W-:Y:S01]  /*41e0*/  VIADD R167, R167, 0x100 ;  /* 0x00000100a7a77836 */ /* 0x000fe20000000000 */
[----:B------:R-:W-:-:S07]  /*41f0*/  IADD3 R165, R165, 0x100, RZ ;  /* 0x00000100a5a57810 */ /* 0x000fce0007ffe0ff */
.L_x_19305:
[----:B------:R-:W-:Y:S05]  /*4200*/  BSYNC B0 ;  /* 0x0000000000007941 */ /* 0x000fea0003800000 */
.L_x_19304:
        /* <DEDUP_REMOVED lines=32> */
.L_x_19385:
[----:B------:R-:W-:-:S07]  /*4410*/  MOV R79, R150 ;  /* 0x00000096004f7202 */ /* 0x000fce0000000f00 */
.L_x_19386:
[----:B------:R-:W-:Y:S05]  /*4420*/  BSYNC B2 ;  /* 0x0000000000027941 */ /* 0x000fea0003800000 */
.L_x_19384:
        /* <DEDUP_REMOVED lines=16> */
.L_x_19390:
[----:B------:R-:W-:Y:S05]  /*4530*/  BSYNC B3 ;  /* 0x0000000000037941 */ /* 0x000fea0003800000 */
.L_x_19389:
        /* <DEDUP_REMOVED lines=44> */
.L_x_19388:
[----:B------:R-:W-:Y:S05]  /*4800*/  BSYNC B2 ;  /* 0x0000000000027941 */ /* 0x000fea0003800000 */
.L_x_19387:
        /* <DEDUP_REMOVED lines=10> */
.L_x_19383:
[----:B------:R-:W-:Y:S05]  /*48b0*/  BSYNC B1 ;  /* 0x0000000000017941 */ /* 0x000fea0003800000 */
.L_x_19382:
        /* <DEDUP_REMOVED lines=18> */
.L_x_19394:
[----:B------:R-:W-:-:S07]  /*49e0*/  IMAD.MOV.U32 R73, RZ, RZ, R150 ;  /* 0x000000ffff497224 */ /* 0x000fce00078e0096 */
.L_x_19395:
[----:B------:R-:W-:Y:S05]  /*49f0*/  BSYNC B2 ;  /* 0x0000000000027941 */ /* 0x000fea0003800000 */
.L_x_19393:
        /* <DEDUP_REMOVED lines=16> */
.L_x_19399:
[----:B------:R-:W-:Y:S05]  /*4b00*/  BSYNC B3 ;  /* 0x0000000000037941 */ /* 0x000fea0003800000 */
.L_x_19398:
        /* <DEDUP_REMOVED lines=43> */
.L_x_19397:
[----:B------:R-:W-:Y:S05]  /*4dc0*/  BSYNC B2 ;  /* 0x0000000000027941 */ /* 0x000fea0003800000 */
.L_x_19396:
        /* <DEDUP_REMOVED lines=10> */
.L_x_19392:
[----:B------:R-:W-:Y:S05]  /*4e70*/  BSYNC B1 ;  /* 0x0000000000017941 */ /* 0x000fea0003800000 */
.L_x_19391:
        /* <DEDUP_REMOVED lines=18> */
.L_x_19403:
[----:B------:R-:W-:-:S07]  /*4fa0*/  IMAD.MOV.U32 R98, RZ, RZ, R150 ;  /* 0x000000ffff627224 */ /* 0x000fce00078e0096 */
.L_x_19404:
[----:B------:R-:W-:Y:S05]  /*4fb0*/  BSYNC B2 ;  /* 0x0000000000027941 */ /* 0x000fea0003800000 */
.L_x_19402:
        /* <DEDUP_REMOVED lines=16> */
.L_x_19408:
[----:B------:R-:W-:Y:S05]  /*50c0*/  BSYNC B3 ;  /* 0x0000000000037941 */ /* 0x000fea0003800000 */
.L_x_19407:
        /* <DEDUP_REMOVED lines=44> */
.L_x_19406:
[----:B------:R-:W-:Y:S05]  /*5390*/  BSYNC B2 ;  /* 0x0000000000027941 */ /* 0x000fea0003800000 */
.L_x_19405:
        /* <DEDUP_REMOVED lines=10> */
.L_x_19401:
[----:B------:R-:W-:Y:S05]  /*5440*/  BSYNC B1 ;  /* 0x0000000000017941 */ /* 0x000fea0003800000 */
.L_x_19400:
        /* <DEDUP_REMOVED lines=18> */
.L_x_19412:
[----:B------:R-:W-:-:S07]  /*5570*/  MOV R75, R150 ;  /* 0x00000096004b7202 */ /* 0x000fce0000000f00 */
.L_x_19413:
[----:B------:R-:W-:Y:S05]  /*5580*/  BSYNC B2 ;  /* 0x0000000000027941 */ /* 0x000fea0003800000 */
.L_x_19411:
        /* <DEDUP_REMOVED lines=16> */
.L_x_19417:
[----:B------:R-:W-:Y:S05]  /*5690*/  BSYNC B3 ;  /* 0x0000000000037941 */ /* 0x000fea0003800000 */
.L_x_19416:
        /* <DEDUP_REMOVED lines=44> */
.L_x_19415:
[----:B------:R-:W-:Y:S05]  /*5960*/  BSYNC B2 ;  /* 0x0000000000027941 */ /* 0x000fea0003800000 */
.L_x_19414:
        /* <DEDUP_REMOVED lines=10> */
.L_x_19410:
[----:B------:R-:W-:Y:S05]  /*5a10*/  BSYNC B1 ;  /* 0x0000000000017941 */ /* 0x000fea0003800000 */
.L_x_19409:
        /* <DEDUP_REMOVED lines=18> */
.L_x_19421:
[----:B------:R-:W-:-:S07]  /*5b40*/  IMAD.MOV.U32 R144, RZ, RZ, R150 ;  /* 0x000000ffff907224 */ /* 0x000fce00078e0096 */
.L_x_19422:
[----:B------:R-:W-:Y:S05]  /*5b50*/  BSYNC B2 ;  /* 0x0000000000027941 */ /* 0x000fea0003800000 */
.L_x_19420:
        /* <DEDUP_REMOVED lines=16> */
.L_x_19426:
[----:B------:R-:W-:Y:S05]  /*5c60*/  BSYNC B3 ;  /* 0x0000000000037941 */ /* 0x000fea0003800000 */
.L_x_19425:
        /* <DEDUP_REMOVED lines=44> */
.L_x_19424:
[----:B------:R-:W-:Y:S05]  /*5f30*/  BSYNC B2 ;  /* 0x0000000000027941 */ /* 0x000fea0003800000 */
.L_x_19423:
        /* <DEDUP_REMOVED lines=10> */
.L_x_19419:
[----:B------:R-:W-:Y:S05]  /*5fe0*/  BSYNC B1 ;  /* 0x0000000000017941 */ /* 0x000fea0003800000 */
.L_x_19418:
        /* <DEDUP_REMOVED lines=18> */
.L_x_19430:
[----:B------:R-:W-:-:S07]  /*6110*/  MOV R77, R150 ;  /* 0x00000096004d7202 */ /* 0x000fce0000000f00 */
.L_x_19431:
[----:B------:R-:W-:Y:S05]  /*6120*/  BSYNC B2 ;  /* 0x0000000000027941 */ /* 0x000fea0003800000 */
.L_x_19429:
        /* <DEDUP_REMOVED lines=16> */
.L_x_19435:
[----:B------:R-:W-:Y:S05]  /*6230*/  BSYNC B3 ;  /* 0x0000000000037941 */ /* 0x000fea0003800000 */
.L_x_19434:
        /* <DEDUP_REMOVED lines=44> */
.L_x_19433:
[----:B------:R-:W-:Y:S05]  /*6500*/  BSYNC B2 ;  /* 0x0000000000027941 */ /* 0x000fea0003800000 */
.L_x_19432:
        /* <DEDUP_REMOVED lines=10> */
.L_x_19428:
[----:B------:R-:W-:Y:S05]  /*65b0*/  BSYNC B1 ;  /* 0x0000000000017941 */ /* 0x000fea0003800000 */
.L_x_19427:
        /* <DEDUP_REMOVED lines=18> */
.L_x_19439:
[----:B------:R-:W-:-:S07]  /*66e0*/  IMAD.MOV.U32 R144, RZ, RZ, R150 ;  /* 0x000000ffff907224 */ /* 0x000fce00078e0096 */
.L_x_19440:
[----:B------:R-:W-:Y:S05]  /*66f0*/  BSYNC B2 ;  /* 0x0000000000027941 */ /* 0x000fea0003800000 */
.L_x_19438:
        /* <DEDUP_REMOVED lines=16> */
.L_x_19444:
[----:B------:R-:W-:Y:S05]  /*6800*/  BSYNC B3 ;  /* 0x0000000000037941 */ /* 0x000fea0003800000 */
.L_x_19443:
        /* <DEDUP_REMOVED lines=44> */
.L_x_19442:
[----:B------:R-:W-:Y:S05]  /*6ad0*/  BSYNC B2 ;  /* 0x0000000000027941 */ /* 0x000fea0003800000 */
.L_x_19441:
        /* <DEDUP_REMOVED lines=10> */
.L_x_19437:
[----:B------:R-:W-:Y:S05]  /*6b80*/  BSYNC B1 ;  /* 0x0000000000017941 */ /* 0x000fea0003800000 */
.L_x_19436:
        /* <DEDUP_REMOVED lines=18> */
.L_x_19448:
[----:B------:R-:W-:-:S07]  /*6cb0*/  MOV R79, R150 ;  /* 0x00000096004f7202 */ /* 0x000fce0000000f00 */
.L_x_19449:
[----:B------:R-:W-:Y:S05]  /*6cc0*/  BSYNC B2 ;  /* 0x0000000000027941 */ /* 0x000fea0003800000 */
.L_x_19447:
        /* <DEDUP_REMOVED lines=16> */
.L_x_19453:
[----:B------:R-:W-:Y:S05]  /*6dd0*/  BSYNC B3 ;  /* 0x0000000000037941 */ /* 0x000fea0003800000 */
.L_x_19452:
        /* <DEDUP_REMOVED lines=44> */
.L_x_19451:
[----:B------:R-:W-:Y:S05]  /*70a0*/  BSYNC B2 ;  /* 0x0000000000027941 */ /* 0x000fea0003800000 */
.L_x_19450:
        /* <DEDUP_REMOVED lines=10> */
.L_x_19446:
[----:B------:R-:W-:Y:S05]  /*7150*/  BSYNC B1 ;  /* 0x0000000000017941 */ /* 0x000fea0003800000 */
.L_x_19445:
        /* <DEDUP_REMOVED lines=26> */
.L_x_19455:
[----:B------:R-:W-:Y:S05]  /*7300*/  BSYNC B1 ;  /* 0x0000000000017941 */ /* 0x000fea0003800000 */
.L_x_19454:
[----:B------:R-:W-:Y:S01]  /*7310*/  VIADD R167, R167, 0x100 ;  /* 0x00000100a7a77836 */ /* 0x000fe20000000000 */
[----:B------:R-:W-:-:S07]  /*7320*/  IADD3 R165, R165, 0x100, RZ ;  /* 0x00000100a5a57810 */ /* 0x000fce0007ffe0ff */
.L_x_19381:
[----:B------:R-:W-:Y:S05]  /*7330*/  BSYNC B0 ;  /* 0x0000000000007941 */ /* 0x000fea0003800000 */
.L_x_19380:
        /* <DEDUP_REMOVED lines=32> */
.L_x_19461:
[----:B------:R-:W-:-:S07]  /*7540*/  MOV R87, R150 ;  /* 0x0000009600577202 */ /* 0x000fce0000000f00 */
.L_x_19462:
[----:B------:R-:W-:Y:S05]  /*7550*/  BSYNC B2 ;  /* 0x0000000000027941 */ /* 0x000fea0003800000 */
.L_x_19460:
        /* <DEDUP_REMOVED lines=16> */
.L_x_19466:
[----:B------:R-:W-:Y:S05]  /*7660*/  BSYNC B3 ;  /* 0x0000000000037941 */ /* 0x000fea0003800000 */
.L_x_19465:
        /* <DEDUP_REMOVED lines=44> */
.L_x_19464:
[----:B------:R-:W-:Y:S05]  /*7930*/  BSYNC B2 ;  /* 0x0000000000027941 */ /* 0x000fea0003800000 */
.L_x_19463:
        /* <DEDUP_REMOVED lines=10> */
.L_x_19459:
[----:B------:R-:W-:Y:S05]  /*79e0*/  BSYNC B1 ;  /* 0x0000000000017941 */ /* 0x000fea0003800000 */
.L_x_19458:
        /* <DEDUP_REMOVED lines=18> */
.L_x_19470:
[----:B------:R-:W-:-:S07]  /*7b10*/  IMAD.MOV.U32 R81, RZ, RZ, R150 ;  /* 0x000000ffff517224 */ /* 0x000fce00078e0096 */
.L_x_19471:
[----:B------:R-:W-:Y:S05]  /*7b20*/  BSYNC B2 ;  /* 0x0000000000027941 */ /* 0x000fea0003800000 */
.L_x_19469:
        /* <DEDUP_REMOVED lines=16> */
.L_x_19475:
[----:B------:R-:W-:Y:S05]  /*7c30*/  BSYNC B3 ;  /* 0x0000000000037941 */ /* 0x000fea0003800000 */
.L_x_19474:
        /* <DEDUP_REMOVED lines=43> */
.L_x_19473:
[----:B------:R-:W-:Y:S05]  /*7ef0*/  BSYNC B2 ;  /* 0x0000000000027941 */ /* 0x000fea0003800000 */
.L_x_19472:
        /* <DEDUP_REMOVED lines=10> */
.L_x_19468:
[----:B------:R-:W-:Y:S05]  /*7fa0*/  BSYNC B1 ;  /* 0x0000000000017941 */ /* 0x000fea0003800000 */
.L_x_19467:
        /* <DEDUP_REMOVED lines=18> */
.L_x_19479:
[----:B------:R-:W-:-:S07]  /*80d0*/  IMAD.MOV.U32 R98, RZ, RZ, R150 ;  /* 0x000000ffff627224 */ /* 0x000fce00078e0096 */
.L_x_19480:
[----:B------:R-:W-:Y:S05]  /*80e0*/  BSYNC B2 ;  /* 0x0000000000027941 */ /* 0x000fea0003800000 */
.L_x_19478:
        /* <DEDUP_REMOVED lines=16> */
.L_x_19484:
[----:B------:R-:W-:Y:S05]  /*81f0*/  BSYNC B3 ;  /* 0x0000000000037941 */ /* 0x000fea0003800000 */
.L_x_19483:
        /* <DEDUP_REMOVED lines=44> */
.L_x_19482:
[----:B------:R-:W-:Y:S05]  /*84c0*/  BSYNC B2 ;  /* 0x0000000000027941 */ /* 0x000fea0003800000 */
.L_x_19481:
        /* <DEDUP_REMOVED lines=10> */
.L_x_19477:
[----:B------:R-:W-:Y:S05]  /*8570*/  BSYNC B1 ;  /* 0x0000000000017941 */ /* 0x000fea0003800000 */
.L_x_19476:
        /* <DEDUP_REMOVED lines=18> */
.L_x_19488:
[----:B------:R-:W-:-:S07]  /*86a0*/  MOV R83, R150 ;  /* 0x0000009600537202 */ /* 0x000fce0000000f00 */
.L_x_19489:
[----:B------:R-:W-:Y:S05]  /*86b0*/  BSYNC B2 ;  /* 0x0000000000027941 */ /* 0x000fea0003800000 */
.L_x_19487:
        /* <DEDUP_REMOVED lines=16> */
.L_x_19493:
[----:B------:R-:W-:Y:S05]  /*87c0*/  BSYNC B3 ;  /* 0x0000000000037941 */ /* 0x000fea0003800000 */
.L_x_19492:
        /* <DEDUP_REMOVED lines=44> */
.L_x_19491:
[----:B------:R-:W-:Y:S05]  /*8a90*/  BSYNC B2 ;  /* 0x0000000000027941 */ /* 0x000fea0003800000 */
.L_x_19490:
        /* <DEDUP_REMOVED lines=10> */
.L_x_19486:
[----:B------:R-:W-:Y:S05]  /*8b40*/  BSYNC B1 ;  /* 0x0000000000017941 */ /* 0x000fea0003800000 */
.L_x_19485:
        /* <DEDUP_REMOVED lines=18> */
.L_x_19497:
[----:B------:R-:W-:-:S07]  /*8c70*/  IMAD.MOV.U32 R144, RZ, RZ, R150 ;  /* 0x000000ffff907224 */ /* 0x000fce00078e0096 */
.L_x_19498:
[----:B------:R-:W-:Y:S05]  /*8c80*/  BSYNC B2 ;  /* 0x0000000000027941 */ /* 0x000fea0003800000 */
.L_x_19496:
        /* <DEDUP_REMOVED lines=16> */
.L_x_19502:
[----:B------:R-:W-:Y:S05]  /*8d90*/  BSYNC B3 ;  /* 0x0000000000037941 */ /* 0x000fea0003800000 */
.L_x_19501:
        /* <DEDUP_REMOVED lines=44> */
.L_x_19500:
[----:B------:R-:W-:Y:S05]  /*9060*/  BSYNC B2 ;  /* 0x0000000000027941 */ /* 0x000fea0003800000 */
.L_x_19499:
        /* <DEDUP_REMOVED lines=10> */
.L_x_19495:
[----:B------:R-:W-:Y:S05]  /*9110*/  BSYNC B1 ;  /* 0x0000000000017941 */ /* 0x000fea0003800000 */
.L_x_19494:
        /* <DEDUP_REMOVED lines=18> */
.L_x_19506:
[----:B------:R-:W-:-:S07]  /*9240*/  MOV R85, R150 ;  /* 0x0000009600557202 */ /* 0x000fce0000000f00 */
.L_x_19507:
[----:B------:R-:W-:Y:S05]  /*9250*/  BSYNC B2 ;  /* 0x0000000000027941 */ /* 0x000fea0003800000 */
.L_x_19505:
        /* <DEDUP_REMOVED lines=16> */
.L_x_19511:
[----:B------:R-:W-:Y:S05]  /*9360*/  BSYNC B3 ;  /* 0x0000000000037941 */ /* 0x000fea0003800000 */
.L_x_19510:
        /* <DEDUP_REMOVED lines=44> */
.L_x_19509:
[----:B------:R-:W-:Y:S05]  /*9630*/  BSYNC B2 ;  /* 0x0000000000027941 */ /* 0x000fea0003800000 */
.L_x_19508:
        /* <DEDUP_REMOVED lines=10> */
.L_x_19504:
[----:B------:R-:W-:Y:S05]  /*96e0*/  BSYNC B1 ;  /* 0x0000000000017941 */ /* 0x000fea0003800000 */
.L_x_19503:
        /* <DEDUP_REMOVED lines=18> */
.L_x_19515:
[----:B------:R-:W-:-:S07]  /*9810*/  IMAD.MOV.U32 R144, RZ, RZ, R150 ;  /* 0x000000ffff907224 */ /* 0x000fce00078e0096 */
.L_x_19516:
[----:B------:R-:W-:Y:S05]  /*9820*/  BSYNC B2 ;  /* 0x0000000000027941 */ /* 0x000fea0003800000 */
.L_x_19514:
        /* <DEDUP_REMOVED lines=16> */
.L_x_19520:
[----:B------:R-:W-:Y:S05]  /*9930*/  BSYNC B3 ;  /* 0x0000000000037941 */ /* 0x000fea0003800000 */
.L_x_19519:
        /* <DEDUP_REMOVED lines=44> */
.L_x_19518:
[----:B------:R-:W-:Y:S05]  /*9c00*/  BSYNC B2 ;  /* 0x0000000000027941 */ /* 0x000fea0003800000 */
.L_x_19517:
        /* <DEDUP_REMOVED lines=10> */
.L_x_19513:
[----:B------:R-:W-:Y:S05]  /*9cb0*/  BSYNC B1 ;  /* 0x0000000000017941 */ /* 0x000fea0003800000 */
.L_x_19512:
        /* <DEDUP_REMOVED lines=18> */
.L_x_19524:
[----:B------:R-:W-:-:S07]  /*9de0*/  MOV R87, R150 ;  /* 0x0000009600577202 */ /* 0x000fce0000000f00 */
.L_x_19525:
[----:B------:R-:W-:Y:S05]  /*9df0*/  BSYNC B2 ;  /* 0x0000000000027941 */ /* 0x000fea0003800000 */
.L_x_19523:
        /* <DEDUP_REMOVED lines=16> */
.L_x_19529:
[----:B------:R-:W-:Y:S05]  /*9f00*/  BSYNC B3 ;  /* 0x0000000000037941 */ /* 0x000fea0003800000 */
.L_x_19528:
        /* <DEDUP_REMOVED lines=44> */
.L_x_19527:
[----:B------:R-:W-:Y:S05]  /*a1d0*/  BSYNC B2 ;  /* 0x0000000000027941 */ /* 0x000fea0003800000 */
.L_x_19526:
        /* <DEDUP_REMOVED lines=10> */
.L_x_19522:
[----:B------:R-:W-:Y:S05]  /*a280*/  BSYNC B1 ;  /* 0x0000000000017941 */ /* 0x000fea0003800000 */
.L_x_19521:
        /* <DEDUP_REMOVED lines=26> */
.L_x_19531:
[----:B------:R-:W-:Y:S05]  /*a430*/  BSYNC B1 ;  /* 0x0000000000017941 */ /* 0x000fea0003800000 */
.L_x_19530:
[----:B------:R-:W-:Y:S01]  /*a440*/  VIADD R167, R167, 0x100 ;  /* 0x00000100a7a77836 */ /* 0x000fe20000000000 */
[----:B------:R-:W-:-:S07]  /*a450*/  IADD3 R165, R165, 0x100, RZ ;  /* 0x00000100a5a57810 */ /* 0x000fce0007ffe0ff */
.L_x_19457:
[----:B------:R-:W-:Y:S05]  /*a460*/  BSYNC B0 ;  /* 0x0000000000007941 */ /* 0x000fea0003800000 */
.L_x_19456:
        /* <DEDUP_REMOVED lines=31> */
.L_x_19537:
[----:B------:R-:W-:-:S07]  /*a660*/  MOV R95, R150 ;  /* 0x00000096005f7202 */ /* 0x000fce0000000f00 */
.L_x_19538:
[----:B------:R-:W-:Y:S05]  /*a670*/  BSYNC B2 ;  /* 0x0000000000027941 */ /* 0x000fea0003800000 */
.L_x_19536:
        /* <DEDUP_REMOVED lines=16> */
.L_x_19542:
[----:B------:R-:W-:Y:S05]  /*a780*/  BSYNC B3 ;  /* 0x0000000000037941 */ /* 0x000fea0003800000 */
.L_x_19541:
        /* <DEDUP_REMOVED lines=44> */
.L_x_19540:
[----:B------:R-:W-:Y:S05]  /*aa50*/  BSYNC B2 ;  /* 0x0000000000027941 */ /* 0x000fea0003800000 */
.L_x_19539:
        /* <DEDUP_REMOVED lines=10> */
.L_x_19535:
[----:B------:R-:W-:Y:S05]  /*ab00*/  BSYNC B1 ;  /* 0x0000000000017941 */ /* 0x000fea0003800000 */
.L_x_19534:
        /* <DEDUP_REMOVED lines=18> */
.L_x_19546:
[----:B------:R-:W-:-:S07]  /*ac30*/  IMAD.MOV.U32 R89, RZ, RZ, R150 ;  /* 0x000000ffff597224 */ /* 0x000fce00078e0096 */
.L_x_19547:
[----:B------:R-:W-:Y:S05]  /*ac40*/  BSYNC B2 ;  /* 0x0000000000027941 */ /* 0x000fea0003800000 */
.L_x_19545:
        /* <DEDUP_REMOVED lines=16> */
.L_x_19551:
[----:B------:R-:W-:Y:S05]  /*ad50*/  BSYNC B3 ;  /* 0x0000000000037941 */ /* 0x000fea0003800000 */
.L_x_19550:
        /* <DEDUP_REMOVED lines=43> */
.L_x_19549:
[----:B------:R-:W-:Y:S05]  /*b010*/  BSYNC B2 ;  /* 0x0000000000027941 */ /* 0x000fea0003800000 */
.L_x_19548:
        /* <DEDUP_REMOVED lines=10> */
.L_x_19544:
[----:B------:R-:W-:Y:S05]  /*b0c0*/  BSYNC B1 ;  /* 0x0000000000017941 */ /* 0x000fea0003800000 */
.L_x_19543:
        /* <DEDUP_REMOVED lines=18> */
.L_x_19555:
[----:B------:R-:W-:-:S07]  /*b1f0*/  IMAD.MOV.U32 R98, RZ, RZ, R150 ;  /* 0x000000ffff627224 */ /* 0x000fce00078e0096 */
.L_x_19556:
[----:B------:R-:W-:Y:S05]  /*b200*/  BSYNC B2 ;  /* 0x0000000000027941 */ /* 0x000fea0003800000 */
.L_x_19554:
        /* <DEDUP_REMOVED lines=16> */
.L_x_19560:
[----:B------:R-:W-:Y:S05]  /*b310*/  BSYNC B3 ;  /* 0x0000000000037941 */ /* 0x000fea0003800000 */
.L_x_19559:
        /* <DEDUP_REMOVED lines=44> */
.L_x_19558:
[----:B------:R-:W-:Y:S05]  /*b5e0*/  BSYNC B2 ;  /* 0x0000000000027941 */ /* 0x000fea0003800000 */
.L_x_19557:
        /* <DEDUP_REMOVED lines=10> */
.L_x_19553:
[----:B------:R-:W-:Y:S05]  /*b690*/  BSYNC B1 ;  /* 0x0000000000017941 */ /* 0x000fea0003800000 */
.L_x_19552:
        /* <DEDUP_REMOVED lines=18> */
.L_x_19564:
[----:B------:R-:W-:-:S07]  /*b7c0*/  MOV R91, R150 ;  /* 0x00000096005b7202 */ /* 0x000fce0000000f00 */
.L_x_19565:
[----:B------:R-:W-:Y:S05]  /*b7d0*/  BSYNC B2 ;  /* 0x0000000000027941 */ /* 0x000fea0003800000 */
.L_x_19563:
        /* <DEDUP_REMOVED lines=16> */
.L_x_19569:
[----:B------:R-:W-:Y:S05]  /*b8e0*/  BSYNC B3 ;  /* 0x0000000000037941 */ /* 0x000fea0003800000 */
.L_x_19568:
        /* <DEDUP_REMOVED lines=44> */
.L_x_19567:
[----:B------:R-:W-:Y:S05]  /*bbb0*/  BSYNC B2 ;  /* 0x0000000000027941 */ /* 0x000fea0003800000 */
.L_x_19566:
        /* <DEDUP_REMOVED lines=10> */
.L_x_19562:
[----:B------:R-:W-:Y:S05]  /*bc60*/  BSYNC B1 ;  /* 0x0000000000017941 */ /* 0x000fea0003800000 */
.L_x_19561:
        /* <DEDUP_REMOVED lines=18> */
.L_x_19573:
[----:B------:R-:W-:-:S07]  /*bd90*/  IMAD.MOV.U32 R144, RZ, RZ, R150 ;  /* 0x000000ffff907224 */ /* 0x000fce00078e0096 */
.L_x_19574:
[----:B------:R-:W-:Y:S05]  /*bda0*/  BSYNC B2 ;  /* 0x0000000000027941 */ /* 0x000fea0003800000 */
.L_x_19572:
        /* <DEDUP_REMOVED lines=16> */
.L_x_19578:
[----:B------:R-:W-:Y:S05]  /*beb0*/  BSYNC B3 ;  /* 0x0000000000037941 */ /* 0x000fea0003800000 */
.L_x_19577:
        /* <DEDUP_REMOVED lines=44> */
.L_x_19576:
[----:B------:R-:W-:Y:S05]  /*c180*/  BSYNC B2 ;  /* 0x0000000000027941 */ /* 0x000fea0003800000 */
.L_x_19575:
        /* <DEDUP_REMOVED lines=10> */
.L_x_19571:
[----:B------:R-:W-:Y:S05]  /*c230*/  BSYNC B1 ;  /* 0x0000000000017941 */ /* 0x000fea0003800000 */
.L_x_19570:
        /* <DEDUP_REMOVED lines=18> */
.L_x_19582:
[----:B------:R-:W-:-:S07]  /*c360*/  MOV R93, R150 ;  /* 0x00000096005d7202 */ /* 0x000fce0000000f00 */
.L_x_19583:
[----:B------:R-:W-:Y:S05]  /*c370*/  BSYNC B2 ;  /* 0x0000000000027941 */ /* 0x000fea0003800000 */
.L_x_19581:
        /* <DEDUP_REMOVED lines=16> */
.L_x_19587:
[----:B------:R-:W-:Y:S05]  /*c480*/  BSYNC B3 ;  /* 0x0000000000037941 */ /* 0x000fea0003800000 */
.L_x_19586:
        /* <DEDUP_REMOVED lines=44> */
.L_x_19585:
[----:B------:R-:W-:Y:S05]  /*c750*/  BSYNC B2 ;  /* 0x0000000000027941 */ /* 0x000fea0003800000 */
.L_x_19584:
        /* <DEDUP_REMOVED lines=10> */
.L_x_19580:
[----:B------:R-:W-:Y:S05]  /*c800*/  BSYNC B1 ;  /* 0x0000000000017941 */ /* 0x000fea0003800000 */
.L_x_19579:
        /* <DEDUP_REMOVED lines=18> */
.L_x_19591:
[----:B------:R-:W-:-:S07]  /*c930*/  IMAD.MOV.U32 R144, RZ, RZ, R150 ;  /* 0x000000ffff907224 */ /* 0x000fce00078e0096 */
.L_x_19592:
[----:B------:R-:W-:Y:S05]  /*c940*/  BSYNC B2 ;  /* 0x0000000000027941 */ /* 0x000fea0003800000 */
.L_x_19590:
        /* <DEDUP_REMOVED lines=16> */
.L_x_19596:
[----:B------:R-:W-:Y:S05]  /*ca50*/  BSYNC B3 ;  /* 0x0000000000037941 */ /* 0x000fea0003800000 */
.L_x_19595:
        /* <DEDUP_REMOVED lines=44> */
.L_x_19594:
[----:B------:R-:W-:Y:S05]  /*cd20*/  BSYNC B2 ;  /* 0x0000000000027941 */ /* 0x000fea0003800000 */
.L_x_19593:
        /* <DEDUP_REMOVED lines=10> */
.L_x_19589:
[----:B------:R-:W-:Y:S05]  /*cdd0*/  BSYNC B1 ;  /* 0x0000000000017941 */ /* 0x000fea0003800000 */
.L_x_19588:
        /* <DEDUP_REMOVED lines=18> */
.L_x_19600:
[----:B------:R-:W-:-:S07]  /*cf00*/  MOV R95, R150 ;  /* 0x00000096005f7202 */ /* 0x000fce0000000f00 */
.L_x_19601:
[----:B------:R-:W-:Y:S05]  /*cf10*/  BSYNC B2 ;  /* 0x0000000000027941 */ /* 0x000fea0003800000 */
.L_x_19599:
        /* <DEDUP_REMOVED lines=16> */
.L_x_19605:
[----:B------:R-:W-:Y:S05]  /*d020*/  BSYNC B3 ;  /* 0x0000000000037941 */ /* 0x000fea0003800000 */
.L_x_19604:
        /* <DEDUP_REMOVED lines=44> */
.L_x_19603:
[----:B------:R-:W-:Y:S05]  /*d2f0*/  BSYNC B2 ;  /* 0x0000000000027941 */ /* 0x000fea0003800000 */
.L_x_19602:
        /* <DEDUP_REMOVED lines=10> */
.L_x_19598:
[----:B------:R-:W-:Y:S05]  /*d3a0*/  BSYNC B1 ;  /* 0x0000000000017941 */ /* 0x000fea0003800000 */
.L_x_19597:
        /* <DEDUP_REMOVED lines=25> */
.L_x_19533:
[----:B------:R-:W-:Y:S05]  /*d540*/  BSYNC B0 ;  /* 0x0000000000007941 */ /* 0x000fea0003800000 */
.L_x_19532:
        /* <DEDUP_REMOVED lines=129> */
.L_x_19626:
        /* <DEDUP_REMOVED lines=127> */
[----:B------:R-:W-:Y:S02]  /*e550*/  F2FP.F16.F32.PACK_AB R98, R99, R98 ;  /* 0x000000626362723e */ /* 0x000fe400000000ff */
[----:B------:R-:W-:Y:S02]  /*e560*/  F2FP.F16.F32.PACK_AB R99, R153, R164 ;  /* 0x000000a49963723e */ /* 0x000fe400000000ff */
[----:B------:R-:W0:Y:S02]  /*e570*/  LDC.64 R152, c[0x0][0x2b8] ;  /* 0x0000ae00ff987b82 */ /* 0x000e240000000a00 */
[C---:B0-----:R-:W-:Y:S01]  /*e580*/  IMAD.WIDE.U32 R152, R161.reuse, 0x10, R152 ;  /* 0x00000010a1987825 */ /* 0x041fe200078e0098 */
[----:B------:R-:W-:-:S04]  /*e590*/  IADD3 R161, R161, 0x100, RZ ;  /* 0x00000100a1a17810 */ /* 0x000fc80007ffe0ff */
[----:B------:R0:W-:Y:S03]  /*e5a0*/  STG.E.128 desc[UR4][R152.64], R96 ;  /* 0x0000006098007986 */ /* 0x0001e6000c101d04 */
.L_x_19610:
[----:B------:R-:W-:Y:S05]  /*e5b0*/  BSYNC B1 ;  /* 0x0000000000017941 */ /* 0x000fea0003800000 */
.L_x_19609:
        /* <DEDUP_REMOVED lines=32> */
[----:B0-----:R-:W-:-:S04]  /*e7c0*/  IMAD.WIDE.U32 R152, R161, 0x10, R152 ;  /* 0x00000010a1987825 */ /* 0x001fc800078e0098 */
[----:B------:R-:W-:Y:S01]  /*e7d0*/  VIADD R161, R161, 0x100 ;  /* 0x00000100a1a17836 */ /* 0x000fe20000000000 */
[----:B------:R1:W-:Y:S06]  /*e7e0*/  STG.E.128 desc[UR4][R152.64], R96 ;  /* 0x0000006098007986 */ /* 0x0003ec000c101d04 */
.L_x_19612:
[----:B------:R-:W-:Y:S05]  /*e7f0*/  BSYNC B1 ;  /* 0x0000000000017941 */ /* 0x000fea0003800000 */
.L_x_19611:
        /* <DEDUP_REMOVED lines=35> */
.L_x_19614:
[----:B------:R-:W-:Y:S05]  /*ea30*/  BSYNC B1 ;  /* 0x0000000000017941 */ /* 0x000fea0003800000 */
.L_x_19613:
        /* <DEDUP_REMOVED lines=27> */
[----:B------:R-:W-:Y:S02]  /*ebf0*/  F2FP.F16.F32.PACK_AB R99, R172, R99 ;  /* 0x00000063ac63723e */ /* 0x000fe400000000ff */
[----:B------:R-:W-:Y:S02]  /*ec00*/  F2FP.F16.F32.PACK_AB R97, R165, R162 ;  /* 0x000000a2a561723e */ /* 0x000fe400000000ff */
[----:B------:R-:W-:Y:S01]  /*ec10*/  F2FP.F16.F32.PACK_AB R96, R163, R96 ;  /* 0x00000060a360723e */ /* 0x000fe200000000ff */
[----:B0-----:R-:W-:-:S05]  /*ec20*/  IMAD.WIDE.U32 R152, R161, 0x10, R152 ;  /* 0x00000010a1987825 */ /* 0x001fca00078e0098 */
[----:B------:R3:W-:Y:S02]  /*ec30*/  STG.E.128 desc[UR4][R152.64], R96 ;  /* 0x0000006098007986 */ /* 0x0007e4000c101d04 */
.L_x_19608:
[----:B------:R-:W-:Y:S05]  /*ec40*/  BSYNC B0 ;  /* 0x0000000000007941 */ /* 0x000fea0003800000 */
.L_x_19607:
[----:B------:R-:W-:Y:S01]  /*ec50*/  VIADD R20, R20, UR10 ;  /* 0x0000000a14147c36 */ /* 0x000fe20008000000 */
[----:B------:R-:W-:-:S04]  /*ec60*/  SEL R164, RZ, 0x1, P0 ;  /* 0x00000001ffa47807 */ /* 0x000fc80000000000 */
[----:B------:R-:W-:-:S13]  /*ec70*/  ISETP.GE.AND P1, PT, R20, UR11, PT ;  /* 0x0000000b14007c0c */ /* 0x000fda000bf26270 */
[----:B------:R-:W-:Y:S05]  /*ec80*/  @!P1 BRA `(.L_x_19615) ;  /* 0xffffff2000c89947 */ /* 0x000fea000383ffff */
[----:B------:R-:W-:Y:S05]  /*ec90*/  EXIT ;  /* 0x000000000000794d */ /* 0x000fea0003800000 */
.L_x_19606:
[----:B------:R-:W-:Y:S01]  /*eca0*/  HFMA2.MMA R170, -RZ, RZ, 0, 1.847743988037109375e-06 ;  /* 0x0000001fffaa7435 */ /* 0x000fe200000001ff */
[----:B------:R-:W-:Y:S01]  /*ecb0*/  MOV R168, R97 ;  /* 0x0000006100a87202 */ /* 0x000fe20000000f00 */
[----:B------:R-:W-:Y:S02]  /*ecc0*/  IMAD.MOV.U32 R169, RZ, RZ, 0x1 ;  /* 0x00000001ffa97424 */ /* 0x000fe400078e00ff */
[----:B------:R-:W-:-:S07]  /*ecd0*/  IMAD.MOV.U32 R167, RZ, RZ, -0x1 ;  /* 0xffffffffffa77424 */ /* 0x000fce00078e00ff */
[----:B-----5:R-:W-:Y:S05]  /*ece0*/  WARPSYNC.COLLECTIVE R167, `(.L_x_19616) ;  /* 0x00000000a7087348 */ /* 0x020fea0003c00000 */
[----:B------:R0:W1:Y:S02]  /*ecf0*/  SHFL.BFLY P6, R166, R168, R169, R170 ;  /* 0x0c0000a9a8a67389 */ /* 0x00006400000c00aa */
[----:B01---5:R-:W-:Y:S01]  /*ed00*/  ENDCOLLECTIVE ;  /* 0x000000000000791b */ /* 0x023fe20003800000 */
.L_x_19616:
[----:B------:R-:W-:Y:S01]  /*ed10*/  HFMA2.MMA R169, -RZ, RZ, 0, 1.1920928955078125e-07 ;  /* 0x00000002ffa97435 */ /* 0x000fe200000001ff */
[----:B------:R-:W-:-:S05]  /*ed20*/  MOV R96, R166 ;  /* 0x000000a600607202 */ /* 0x000fca0000000f00 */
[----:B------:R-:W-:-:S04]  /*ed30*/  FADD.FTZ R152, R97, R96 ;  /* 0x0000006061987221 */ /* 0x000fc80000010000 */
[----:B------:R-:W-:-:S07]  /*ed40*/  IMAD.MOV.U32 R168, RZ, RZ, R152 ;  /* 0x000000ffffa87224 */ /* 0x000fce00078e0098 */
[----:B------:R-:W-:Y:S05]  /*ed50*/  WARPSYNC.COLLECTIVE R167, `(.L_x_19617) ;  /* 0x00000000a7087348 */ /* 0x000fea0003c00000 */
[----:B------:R0:W1:Y:S02]  /*ed60*/  SHFL.BFLY P6, R166, R168, R169, R170 ;  /* 0x0c0000a9a8a67389 */ /* 0x00006400000c00aa */
[----:B01----:R-:W-:Y:S01]  /*ed70*/  ENDCOLLECTIVE ;  /* 0x000000000000791b */ /* 0x003fe20003800000 */
.L_x_19617:
[----:B------:R-:W-:Y:S02]  /*ed80*/  IMAD.MOV.U32 R169, RZ, RZ, 0x4 ;  /* 0x00000004ffa97424 */ /* 0x000fe400078e00ff */
[----:B------:R-:W-:-:S04]  /*ed90*/  IMAD.MOV.U32 R153, RZ, RZ, R166 ;  /* 0x000000ffff997224 */ /* 0x000fc800078e00a6 */
[----:B------:R-:W-:-:S05]  /*eda0*/  FADD.FTZ R153, R152, R153 ;  /* 0x0000009998997221 */ /* 0x000fca0000010000 */
[----:B------:R-:W-:-:S07]  /*edb0*/  MOV R168, R153 ;  /* 0x0000009900a87202 */ /* 0x000fce0000000f00 */
[----:B------:R-:W-:Y:S05]  /*edc0*/  WARPSYNC.COLLECTIVE R167, `(.L_x_19618) ;  /* 0x00000000a7087348 */ /* 0x000fea0003c00000 */
[----:B------:R0:W1:Y:S02]  /*edd0*/  SHFL.BFLY P6, R166, R168, R169, R170 ;  /* 0x0c0000a9a8a67389 */ /* 0x00006400000c00aa */
[----:B01----:R-:W-:Y:S01]  /*ede0*/  ENDCOLLECTIVE ;  /* 0x000000000000791b */ /* 0x003fe20003800000 */
.L_x_19618:
[----:B------:R-:W-:Y:S01]  /*edf0*/  HFMA2.MMA R169, -RZ, RZ, 0, 4.76837158203125e-07 ;  /* 0x00000008ffa97435 */ /* 0x000fe200000001ff */
[----:B------:R-:W-:-:S05]  /*ee00*/  MOV R96, R166 ;  /* 0x000000a600607202 */ /* 0x000fca0000000f00 */
[----:B------:R-:W-:-:S04]  /*ee10*/  FADD.FTZ R164, R153, R96 ;  /* 0x0000006099a47221 */ /* 0x000fc80000010000 */
[----:B------:R-:W-:-:S07]  /*ee20*/  IMAD.MOV.U32 R168, RZ, RZ, R164 ;  /* 0x000000ffffa87224 */ /* 0x000fce00078e00a4 */
[----:B------:R-:W-:Y:S05]  /*ee30*/  WARPSYNC.COLLECTIVE R167, `(.L_x_19619) ;  /* 0x00000000a7087348 */ /* 0x000fea0003c00000 */
[----:B------:R0:W1:Y:S02]  /*ee40*/  SHFL.BFLY P6, R166, R168, R169, R170 ;  /* 0x0c0000a9a8a67389 */ /* 0x00006400000c00aa */
[----:B01----:R-:W-:Y:S01]  /*ee50*/  ENDCOLLECTIVE ;  /* 0x000000000000791b */ /* 0x003fe20003800000 */
.L_x_19619:
[----:B------:R-:W-:Y:S02]  /*ee60*/  IMAD.MOV.U32 R169, RZ, RZ, 0x10 ;  /* 0x00000010ffa97424 */ /* 0x000fe400078e00ff */
[----:B------:R-:W-:-:S04]  /*ee70*/  IMAD.MOV.U32 R165, RZ, RZ, R166 ;  /* 0x000000ffffa57224 */ /* 0x000fc800078e00a6 */
[----:B------:R-:W-:-:S05]  /*ee80*/  FADD.FTZ R165, R164, R165 ;  /* 0x000000a5a4a57221 */ /* 0x000fca0000010000 */
[----:B------:R-:W-:-:S07]  /*ee90*/  MOV R168, R165 ;  /* 0x000000a500a87202 */ /* 0x000fce0000000f00 */
[----:B------:R-:W-:Y:S05]  /*eea0*/  WARPSYNC.COLLECTIVE R167, `(.L_x_19620) ;  /* 0x00000000a7087348 */ /* 0x000fea0003c00000 */
[----:B------:R0:W1:Y:S02]  /*eeb0*/  SHFL.BFLY P6, R166, R168, R169, R170 ;  /* 0x0c0000a9a8a67389 */ /* 0x00006400000c00aa */
[----:B01----:R-:W-:Y:S01]  /*eec0*/  ENDCOLLECTIVE ;  /* 0x000000000000791b */ /* 0x003fe20003800000 */
.L_x_19620:
        /* <DEDUP_REMOVED lines=73> */
.L_x_19621:
[----:B------:R-:W-:Y:S02]  /*f360*/  IMAD.MOV.U32 R169, RZ, RZ, 0x2 ;  /* 0x00000002ffa97424 */ /* 0x000fe400078e00ff */
[----:B------:R-:W-:-:S04]  /*f370*/  IMAD.MOV.U32 R152, RZ, RZ, R166 ;  /* 0x000000ffff987224 */ /* 0x000fc800078e00a6 */
[----:B------:R-:W-:-:S05]  /*f380*/  FADD.FTZ R152, R97, R152 ;  /* 0x0000009861987221 */ /* 0x000fca0000010000 */
[----:B------:R-:W-:-:S07]  /*f390*/  MOV R168, R152 ;  /* 0x0000009800a87202 */ /* 0x000fce0000000f00 */
[----:B------:R-:W-:Y:S05]  /*f3a0*/  WARPSYNC.COLLECTIVE R167, `(.L_x_19622) ;  /* 0x00000000a7087348 */ /* 0x000fea0003c00000 */
[----:B------:R0:W1:Y:S02]  /*f3b0*/  SHFL.BFLY P6, R166, R168, R169, R170 ;  /* 0x0c0000a9a8a67389 */ /* 0x00006400000c00aa */
[----:B01----:R-:W-:Y:S01]  /*f3c0*/  ENDCOLLECTIVE ;  /* 0x000000000000791b */ /* 0x003fe20003800000 */
.L_x_19622:
[----:B------:R-:W-:Y:S01]  /*f3d0*/  HFMA2.MMA R169, -RZ, RZ, 0, 2.384185791015625e-07 ;  /* 0x00000004ffa97435 */ /* 0x000fe200000001ff */
[----:B------:R-:W-:-:S05]  /*f3e0*/  MOV R153, R166 ;  /* 0x000000a600997202 */ /* 0x000fca0000000f00 */
[----:B------:R-:W-:-:S04]  /*f3f0*/  FADD.FTZ R153, R152, R153 ;  /* 0x0000009998997221 */ /* 0x000fc80000010000 */
[----:B------:R-:W-:-:S07]  /*f400*/  IMAD.MOV.U32 R168, RZ, RZ, R153 ;  /* 0x000000ffffa87224 */ /* 0x000fce00078e0099 */
[----:B------:R-:W-:Y:S05]  /*f410*/  WARPSYNC.COLLECTIVE R167, `(.L_x_19623) ;  /* 0x00000000a7087348 */ /* 0x000fea0003c00000 */
[----:B------:R0:W1:Y:S02]  /*f420*/  SHFL.BFLY P6, R166, R168, R169, R170 ;  /* 0x0c0000a9a8a67389 */ /* 0x00006400000c00aa */
[----:B01----:R-:W-:Y:S01]  /*f430*/  ENDCOLLECTIVE ;  /* 0x000000000000791b */ /* 0x003fe20003800000 */
.L_x_19623:
[----:B------:R-:W-:Y:S01]  /*f440*/  HFMA2.MMA R169, -RZ, RZ, 0, 4.76837158203125e-07 ;  /* 0x00000008ffa97435 */ /* 0x000fe200000001ff */
[----:B------:R-:W-:-:S04]  /*f450*/  IMAD.MOV.U32 R164, RZ, RZ, R166 ;  /* 0x000000ffffa47224 */ /* 0x000fc800078e00a6 */
[----:B------:R-:W-:-:S05]  /*f460*/  FADD.FTZ R164, R153, R164 ;  /* 0x000000a499a47221 */ /* 0x000fca0000010000 */
[----:B------:R-:W-:-:S07]  /*f470*/  MOV R168, R164 ;  /* 0x000000a400a87202 */ /* 0x000fce0000000f00 */
[----:B------:R-:W-:Y:S05]  /*f480*/  WARPSYNC.COLLECTIVE R167, `(.L_x_19624) ;  /* 0x00000000a7087348 */ /* 0x000fea0003c00000 */
[----:B------:R0:W1:Y:S02]  /*f490*/  SHFL.BFLY P6, R166, R168, R169, R170 ;  /* 0x0c0000a9a8a67389 */ /* 0x00006400000c00aa */
[----:B01----:R-:W-:Y:S01]  /*f4a0*/  ENDCOLLECTIVE ;  /* 0x000000000000791b */ /* 0x003fe20003800000 */
.L_x_19624:
[----:B------:R-:W-:Y:S01]  /*f4b0*/  HFMA2.MMA R169, -RZ, RZ, 0, 9.5367431640625e-07 ;  /* 0x00000010ffa97435 */ /* 0x000fe200000001ff */
[----:B------:R-:W-:-:S04]  /*f4c0*/  IMAD.MOV.U32 R165, RZ, RZ, R166 ;  /* 0x000000ffffa57224 */ /* 0x000fc800078e00a6 */
[----:B------:R-:W-:-:S05]  /*f4d0*/  FADD.FTZ R165, R164, R165 ;  /* 0x000000a5a4a57221 */ /* 0x000fca0000010000 */
[----:B------:R-:W-:-:S07]  /*f4e0*/  MOV R168, R165 ;  /* 0x000000a500a87202 */ /* 0x000fce0000000f00 */
[----:B------:R-:W-:Y:S05]  /*f4f0*/  WARPSYNC.COLLECTIVE R167, `(.L_x_19625) ;  /* 0x00000000a7087348 */ /* 0x000fea0003c00000 */
[----:B------:R0:W1:Y:S02]  /*f500*/  SHFL.BFLY P6, R166, R168, R169, R170 ;  /* 0x0c0000a9a8a67389 */ /* 0x00006400000c00aa */
[----:B01----:R-:W-:Y:S01]  /*f510*/  ENDCOLLECTIVE ;  /* 0x000000000000791b */ /* 0x003fe20003800000 */
.L_x_19625:
[----:B------:R-:W-:Y:S05]  /*f520*/  BRA `(.L_x_19626) ;  /* 0xffffffe8000c7947 */ /* 0x000fea000383ffff */
.L_x_19627:
        /* <DEDUP_REMOVED lines=13> */
.L_x_30290:


//--------------------- .text._ZN10layer_norm13ln_fwd_kernelINS_13Kernel_traitsI6__halfS2_fS2_fjLj8192ELj1ELj1ELj8ELj16ENS_18Kernel_traits_baseILj8192ES2_S2_fS2_fjLj256EEEEELb1ELb0ELb1ELb1EEEvNS_9FwdParamsE --------------------------
	.section	.text._ZN10layer_norm13ln_fwd_kernelINS_13Kernel_traitsI6__halfS2_fS2_fjLj8192ELj1ELj1ELj8ELj16ENS_18Kernel_traits_baseILj8192ES2_S2_fS2_fjLj256EEEEELb1ELb0ELb1ELb1EEEvNS_9FwdParamsE,"ax",@progbits
	.align	128
        .global         _ZN10layer_norm13ln_fwd_kernelINS_13Kernel_traitsI6__halfS2_fS2_fjLj8192ELj1ELj1ELj8ELj16ENS_18Kernel_traits_baseILj8192ES2_S2_fS2_fjLj256EEEEELb1ELb0ELb1ELb1EEEvNS_9FwdParamsE
        .type           _ZN10layer_norm13ln_fwd_kernelINS_13Kernel_traitsI6__halfS2_fS2_fjLj8192ELj1ELj1ELj8ELj16ENS_18Kernel_traits_baseILj8192ES2_S2_fS2_fjLj256EEEEELb1ELb0ELb1ELb1EEEvNS_9FwdParamsE,@function
        .size           _ZN10layer_norm13ln_fwd_kernelINS_13Kernel_traitsI6__halfS2_fS2_fjLj8192ELj1ELj1ELj8ELj16ENS_18Kernel_traits_baseILj8192ES2_S2_fS2_fjLj256EEEEELb1ELb0ELb1ELb1EEEvNS_9FwdParamsE,(.L_x_30291 - _ZN10layer_norm13ln_fwd_kernelINS_13Kernel_traitsI6__halfS2_fS2_fjLj8192ELj1ELj1ELj8ELj16ENS_18Kernel_traits_baseILj8192ES2_S2_fS2_fjLj256EEEEELb1ELb0ELb1ELb1EEEvNS_9FwdParamsE)
        .other          _ZN10layer_norm13ln_fwd_kernelINS_13Kernel_traitsI6__halfS2_fS2_fjLj8192ELj1ELj1ELj8ELj16ENS_18Kernel_traits_baseILj8192ES2_S2_fS2_fjLj256EEEEELb1ELb0ELb1ELb1EEEvNS_9FwdParamsE,@"STO_CUDA_ENTRY STV_DEFAULT"
_ZN10layer_norm13ln_fwd_kernelINS_13Kernel_traitsI6__halfS2_fS2_fjLj8192ELj1ELj1ELj8ELj16ENS_18Kernel_traits_baseILj8192ES2_S2_fS2_fjLj256EEEEELb1ELb0ELb1ELb1EEEvNS_9FwdParamsE:
.text._ZN10layer_norm13ln_fwd_kernelINS_13Kernel_traitsI6__halfS2_fS2_fjLj8192ELj1ELj1ELj8ELj16ENS_18Kernel_traits_baseILj8192ES2_S2_fS2_fjLj256EEEEELb1ELb0ELb1ELb1EEEvNS_9FwdParamsE:
[----:B------:R-:W-:Y:S08]  /*0000*/  LDC R1, c[0x0][0x28] ;  /* 0x00000a00ff017b82 */ /* 0x000ff00000000800 */
[----:B------:R-:W0:Y:S01]  /*0010*/  LDC R44, c[0x0][0x2e8] ;  /* 0x0000ba00ff2c7b82 */ /* 0x000e220000000800 */
[----:B------:R-:W-:Y:S01]  /*0020*/  ULDC.U8 UR4, c[0x0][0x2f4] ;  /* 0x0000bd0000047ab9 */ /* 0x000fe20000000000 */
[----:B------:R-:W-:Y:S01]  /*0030*/  ULDC.64 UR6, c[0x0][0x208] ;  /* 0x0000820000067ab9 */ /* 0x000fe20000000a00 */
[----:B------:R-:W-:Y:S01]  /*0040*/  ISETP.NE.AND P0, PT, RZ, UR4, PT ;  /* 0x00000004ff007c0c */ /* 0x000fe2000bf05270 */
[----:B------:R-:W-:-:S04]  /*0050*/  ULDC.64 UR4, c[0x0][0x2e0] ;  /* 0x0000b80000047ab9 */ /* 0x000fc80000000a00 */
[----:B------:R-:W1:Y:S01]  /*0060*/  LDC R45, c[0x0][0x2ec] ;  /* 0x0000bb00ff2d7b82 */ /* 0x000e620000000800 */
[----:B------:R-:W-:Y:S01]  /*0070*/  MOV R2, UR4 ;  /* 0x0000000400027c02 */ /* 0x000fe20008000f00 */
[----:B------:R-:W-:Y:S01]  /*0080*/  IMAD.U32 R3, RZ, RZ, UR5 ;  /* 0x00000005ff037e24 */ /* 0x000fe2000f8e00ff */
[----:B------:R-:W2:Y:S01]  /*0090*/  S2R R79, SR_TID.X ;  /* 0x00000000004f7919 */ /* 0x000ea20000002100 */
[----:B------:R-:W-:-:S04]  /*00a0*/  ULDC.64 UR10, c[0x0][0x2c8] ;  /* 0x0000b200000a7ab9 */ /* 0x000fc80000000a00 */
        /* <DEDUP_REMOVED lines=89> */
[----:B------:R-:W-:Y:S01]  /*0640*/  @!P0 CS2R R36, SRZ ;  /* 0x0000000000248805 */ /* 0x000fe2000001ff00 */
[--C-:B------:R-:W-:Y:S01]  /*0650*/  HADD2.F32 R0, -RZ, R32.reuse.H0_H0 ;  /* 0x20000020ff007230 */ /* 0x100fe20000004100 */
[----:B------:R-:W-:Y:S01]  /*0660*/  @!P0 CS2R R38, SRZ ;  /* 0x0000000000268805 */ /* 0x000fe2000001ff00 */
[----:B------:R-:W-:Y:S01]  /*0670*/  HADD2.F32 R81, -RZ, R32.H1_H1 ;  /* 0x30000020ff517230 */ /* 0x000fe20000004100 */
[----:B------:R-:W-:Y:S01]  /*0680*/  UIADD3 UR31, UR4, -0x700cb87f, URZ ;  /* 0x8ff34781041f7890 */ /* 0x000fe2000fffe03f */
[--C-:B------:R-:W-:Y:S01]  /*0690*/  HADD2.F32 R80, -RZ, R33.reuse.H0_H0 ;  /* 0x20000021ff507230 */ /* 0x100fe20000004100 */
[----:B------:R-:W-:Y:S01]  /*06a0*/  UIADD3 UR32, UR5, -0x695add53, URZ ;  /* 0x96a522ad05207890 */ /* 0x000fe2000fffe03f */
[----:B------:R-:W-:Y:S01]  /*06b0*/  HADD2.F32 R83, -RZ, R33.H1_H1 ;  /* 0x30000021ff537230 */ /* 0x000fe20000004100 */
[----:B------:R-:W-:Y:S01]  /*06c0*/  ULDC.U8 UR8, c[0x0][0x2a0] ;  /* 0x0000a80000087ab9 */ /* 0x000fe20000000000 */
[----:B------:R-:W-:Y:S01]  /*06d0*/  IMAD R110, R110, -0x2daee0ad, RZ ;  /* 0xd2511f536e6e7824 */ /* 0x000fe200078e02ff */
[----:B------:R-:W5:Y:S01]  /*06e0*/  LDG.E.128 R28, desc[UR6][R2.64] ;  /* 0x00000006021c7981 */ /* 0x000f62000c1e1d00 */
[----:B------:R-:W-:Y:S01]  /*06f0*/  IMAD R109, R109, -0x326172a9, RZ ;  /* 0xcd9e8d576d6d7824 */ /* 0x000fe200078e02ff */
[----:B------:R-:W-:Y:S01]  /*0700*/  HFMA2.MMA R120, -RZ, RZ, 0, 5.9604644775390625e-08 ;  /* 0x00000001ff787435 */ /* 0x000fe200000001ff */
[----:B------:R-:W-:Y:S01]  /*0710*/  IMAD.HI.U32 R32, R113, -0x326172a9, RZ ;  /* 0xcd9e8d5771207827 */ /* 0x000fe200078e00ff */
[----:B------:R-:W5:Y:S01]  /*0720*/  LDG.E.128 R24, desc[UR6][R2.64+0x1000] ;  /* 0x0010000602187981 */ /* 0x000f62000c1e1d00 */
[----:B------:R-:W-:Y:S01]  /*0730*/  LOP3.LUT R111, R44, 0x3, RZ, 0xc0, !PT ;  /* 0x000000032c6f7812 */ /* 0x000fe200078ec0ff */
[----:B------:R-:W-:Y:S01]  /*0740*/  ULDC UR9, c[0x0][0x294] ;  /* 0x0000a50000097ab9 */ /* 0x000fe20000000800 */
[----:B------:R-:W-:Y:S01]  /*0750*/  IMAD.HI.U32 R33, R112, -0x2daee0ad, RZ ;  /* 0xd2511f5370217827 */ /* 0x000fe200078e00ff */
[----:B------:R-:W5:Y:S01]  /*0760*/  LDG.E.128 R20, desc[UR6][R2.64+0x2000] ;  /* 0x0020000602147981 */ /* 0x000f62000c1e1d00 */
[----:B------:R-:W-:Y:S01]  /*0770*/  LOP3.LUT R109, R32, UR31, R109, 0x96, !PT ;  /* 0x0000001f206d7c12 */ /* 0x000fe2000f8e966d */
[----:B------:R-:W-:Y:S01]  /*0780*/  ULDC UR12, c[0x0][0x290] ;  /* 0x0000a400000c7ab9 */ /* 0x000fe20000000800 */
[--C-:B------:R-:W-:Y:S01]  /*0790*/  HADD2.F32 R77, -RZ, R4.reuse.H0_H0 ;  /* 0x20000004ff4d7230 */ /* 0x100fe20000004100 */
[----:B------:R0:W5:Y:S01]  /*07a0*/  LDG.E.128 R16, desc[UR6][R2.64+0x3000] ;  /* 0x0030000602107981 */ /* 0x000162000c1e1d00 */
[----:B------:R-:W-:Y:S01]  /*07b0*/  HADD2.F32 R76, -RZ, R4.H1_H1 ;  /* 0x30000004ff4c7230 */ /* 0x000fe20000004100 */
[----:B------:R-:W-:Y:S01]  /*07c0*/  LOP3.LUT R110, R33, UR32, R110, 0x96, !PT ;  /* 0x00000020216e7c12 */ /* 0x000fe2000f8e966e */
[--C-:B------:R-:W-:Y:S01]  /*07d0*/  HADD2.F32 R15, -RZ, R5.reuse.H0_H0 ;  /* 0x20000005ff0f7230 */ /* 0x100fe20000004100 */
[----:B------:R-:W-:Y:S01]  /*07e0*/  ISETP.NE.AND P2, PT, RZ, UR8, PT ;  /* 0x00000008ff007c0c */ /* 0x000fe2000bf45270 */
[----:B------:R-:W-:Y:S01]  /*07f0*/  HADD2.F32 R14, -RZ, R5.H1_H1 ;  /* 0x30000005ff0e7230 */ /* 0x000fe20000004100 */
[----:B------:R-:W-:Y:S01]  /*0800*/  LOP3.LUT R107, R79, 0xff, RZ, 0xc0, !PT ;  /* 0x000000ff4f6b7812 */ /* 0x000fe200078ec0ff */
        /* <DEDUP_REMOVED lines=12> */
[--C-:B0-----:R-:W-:Y:S02]  /*08d0*/  HADD2.F32 R3, -RZ, R43.reuse.H0_H0 ;  /* 0x2000002bff037230 */ /* 0x101fe40000004100 */
        /* <DEDUP_REMOVED lines=13> */
[----:B------:R-:W-:Y:S02]  /*09b0*/  IMAD R113, R113, -0x326172a9, RZ ;  /* 0xcd9e8d5771717824 */ /* 0x000fe400078e02ff */
[----:B------:R-:W-:Y:S02]  /*09c0*/  IMAD R112, R112, -0x2daee0ad, RZ ;  /* 0xd2511f5370707824 */ /* 0x000fe400078e02ff */
[----:B------:R-:W-:-:S07]  /*09d0*/  IMAD.MOV.U32 R108, RZ, RZ, RZ ;  /* 0x000000ffff6c7224 */ /* 0x000fce00078e00ff */
.L_x_19927:
        /* <DEDUP_REMOVED lines=15> */
[----:B-----5:R-:W5:Y:S03]  /*0ad0*/  LDG.E R118, desc[UR6][R48.64] ;  /* 0x0000000630767981 */ /* 0x020f66000c1e1900 */
[----:B-1----:R-:W-:-:S05]  /*0ae0*/  @P0 IMAD.WIDE.U32 R44, R121, 0x20, R44 ;  /* 0x00000020792c0825 */ /* 0x002fca00078e002c */
[----:B------:R-:W2:Y:S01]  /*0af0*/  @P0 LDG.E.128 R32, desc[UR6][R44.64] ;  /* 0x000000062c200981 */ /* 0x000ea2000c1e1d00 */
[----:B------:R-:W-:Y:S01]  /*0b00*/  BSSY B0, `(.L_x_19628) ;  /* 0x0000069000007945 */ /* 0x000fe20003800000 */
[----:B------:R-:W-:Y:S02]  /*0b10*/  SHF.R.S32.HI R117, RZ, 0x1f, R78 ;  /* 0x0000001fff757819 */ /* 0x000fe4000001144e */
[----:B------:R2:W5:Y:S01]  /*0b20*/  @P0 LDG.E.128 R40, desc[UR6][R44.64+0x10] ;  /* 0x000010062c280981 */ /* 0x000562000c1e1d00 */
[----:B----4-:R-:W-:-:S13]  /*0b30*/  ISETP.GE.AND P3, PT, R50, 0x1, PT ;  /* 0x000000013200780c */ /* 0x010fda0003f66270 */
        /* <DEDUP_REMOVED lines=27> */
.L_x_19631:
[----:B------:R-:W-:-:S07]  /*0cf0*/  IMAD.MOV.U32 R52, RZ, RZ, R113 ;  /* 0x000000ffff347224 */ /* 0x000fce00078e0071 */
.L_x_19632:
[----:B------:R-:W-:Y:S05]  /*0d00*/  BSYNC B1 ;  /* 0x0000000000017941 */ /* 0x000fea0003800000 */
.L_x_19630:
        /* <DEDUP_REMOVED lines=16> */
.L_x_19636:
[----:B------:R-:W-:Y:S05]  /*0e10*/  BSYNC B2 ;  /* 0x0000000000027941 */ /* 0x000fea0003800000 */
.L_x_19635:
        /* <DEDUP_REMOVED lines=44> */
.L_x_19634:
[----:B------:R-:W-:Y:S05]  /*10e0*/  BSYNC B1 ;  /* 0x0000000000017941 */ /* 0x000fea0003800000 */
.L_x_19633:
        /* <DEDUP_REMOVED lines=10> */
.L_x_19629:
[----:B------:R-:W-:Y:S05]  /*1190*/  BSYNC B0 ;  /* 0x0000000000007941 */ /* 0x000fea0003800000 */
.L_x_19628:
        /* <DEDUP_REMOVED lines=18> */
.L_x_19640:
[----:B------:R-:W-:-:S07]  /*12c0*/  MOV R45, R113 ;  /* 0x00000071002d7202 */ /* 0x000fce0000000f00 */
.L_x_19641:
[----:B------:R-:W-:Y:S05]  /*12d0*/  BSYNC B1 ;  /* 0x0000000000017941 */ /* 0x000fea0003800000 */
.L_x_19639:
        /* <DEDUP_REMOVED lines=16> */
.L_x_19645:
[----:B------:R-:W-:Y:S05]  /*13e0*/  BSYNC B2 ;  /* 0x0000000000027941 */ /* 0x000fea0003800000 */
.L_x_19644:
        /* <DEDUP_REMOVED lines=44> */
.L_x_19643:
[----:B------:R-:W-:Y:S05]  /*16b0*/  BSYNC B1 ;  /* 0x0000000000017941 */ /* 0x000fea0003800000 */
.L_x_19642:
        /* <DEDUP_REMOVED lines=10> */
.L_x_19638:
[----:B------:R-:W-:Y:S05]  /*1760*/  BSYNC B0 ;  /* 0x0000000000007941 */ /* 0x000fea0003800000 */
.L_x_19637:
        /* <DEDUP_REMOVED lines=18> */
.L_x_19649:
[----:B------:R-:W-:-:S07]  /*1890*/  IMAD.MOV.U32 R54, RZ, RZ, R113 ;  /* 0x000000ffff367224 */ /* 0x000fce00078e0071 */
.L_x_19650:
[----:B------:R-:W-:Y:S05]  /*18a0*/  BSYNC B1 ;  /* 0x0000000000017941 */ /* 0x000fea0003800000 */
.L_x_19648:
        /* <DEDUP_REMOVED lines=16> */
.L_x_19654:
[----:B------:R-:W-:Y:S05]  /*19b0*/  BSYNC B2 ;  /* 0x0000000000027941 */ /* 0x000fea0003800000 */
.L_x_19653:
        /* <DEDUP_REMOVED lines=44> */
.L_x_19652:
[----:B------:R-:W-:Y:S05]  /*1c80*/  BSYNC B1 ;  /* 0x0000000000017941 */ /* 0x000fea0003800000 */
.L_x_19651:
        /* <DEDUP_REMOVED lines=10> */
.L_x_19647:
[----:B------:R-:W-:Y:S05]  /*1d30*/  BSYNC B0 ;  /* 0x0000000000007941 */ /* 0x000fea0003800000 */
.L_x_19646:
        /* <DEDUP_REMOVED lines=18> */
.L_x_19658:
[----:B------:R-:W-:-:S07]  /*1e60*/  MOV R47, R113 ;  /* 0x00000071002f7202 */ /* 0x000fce0000000f00 */
.L_x_19659:
[----:B------:R-:W-:Y:S05]  /*1e70*/  BSYNC B1 ;  /* 0x0000000000017941 */ /* 0x000fea0003800000 */
.L_x_19657:
        /* <DEDUP_REMOVED lines=16> */
.L_x_19663:
[----:B------:R-:W-:Y:S05]  /*1f80*/  BSYNC B2 ;  /* 0x0000000000027941 */ /* 0x000fea0003800000 */
.L_x_19662:
        /* <DEDUP_REMOVED lines=44> */
.L_x_19661:
[----:B------:R-:W-:Y:S05]  /*2250*/  BSYNC B1 ;  /* 0x0000000000017941 */ /* 0x000fea0003800000 */
.L_x_19660:
        /* <DEDUP_REMOVED lines=10> */
.L_x_19656:
[----:B------:R-:W-:Y:S05]  /*2300*/  BSYNC B0 ;  /* 0x0000000000007941 */ /* 0x000fea0003800000 */
.L_x_19655:
        /* <DEDUP_REMOVED lines=18> */
.L_x_19667:
[----:B------:R-:W-:-:S07]  /*2430*/  IMAD.MOV.U32 R56, RZ, RZ, R113 ;  /* 0x000000ffff387224 */ /* 0x000fce00078e0071 */
.L_x_19668:
[----:B------:R-:W-:Y:S05]  /*2440*/  BSYNC B1 ;  /* 0x0000000000017941 */ /* 0x000fea0003800000 */
.L_x_19666:
        /* <DEDUP_REMOVED lines=16> */
.L_x_19672:
[----:B------:R-:W-:Y:S05]  /*2550*/  BSYNC B2 ;  /* 0x0000000000027941 */ /* 0x000fea0003800000 */
.L_x_19671:
        /* <DEDUP_REMOVED lines=44> */
.L_x_19670:
[----:B------:R-:W-:Y:S05]  /*2820*/  BSYNC B1 ;  /* 0x0000000000017941 */ /* 0x000fea0003800000 */
.L_x_19669:
        /* <DEDUP_REMOVED lines=10> */
.L_x_19665:
[----:B------:R-:W-:Y:S05]  /*28d0*/  BSYNC B0 ;  /* 0x0000000000007941 */ /* 0x000fea0003800000 */
.L_x_19664:
        /* <DEDUP_REMOVED lines=18> */
.L_x_19676:
[----:B------:R-:W-:-:S07]  /*2a00*/  MOV R49, R113 ;  /* 0x0000007100317202 */ /* 0x000fce0000000f00 */
.L_x_19677:
[----:B------:R-:W-:Y:S05]  /*2a10*/  BSYNC B1 ;  /* 0x0000000000017941 */ /* 0x000fea0003800000 */
.L_x_19675:
        /* <DEDUP_REMOVED lines=16> */
.L_x_19681:
[----:B------:R-:W-:Y:S05]  /*2b20*/  BSYNC B2 ;  /* 0x0000000000027941 */ /* 0x000fea0003800000 */
.L_x_19680:
        /* <DEDUP_REMOVED lines=44> */
.L_x_19679:
[----:B------:R-:W-:Y:S05]  /*2df0*/  BSYNC B1 ;  /* 0x0000000000017941 */ /* 0x000fea0003800000 */
.L_x_19678:
        /* <DEDUP_REMOVED lines=10> */
.L_x_19674:
[----:B------:R-:W-:Y:S05]  /*2ea0*/  BSYNC B0 ;  /* 0x0000000000007941 */ /* 0x000fea0003800000 */
.L_x_19673:
        /* <DEDUP_REMOVED lines=18> */
.L_x_19685:
[----:B------:R-:W-:-:S07]  /*2fd0*/  IMAD.MOV.U32 R58, RZ, RZ, R113 ;  /* 0x000000ffff3a7224 */ /* 0x000fce00078e0071 */
.L_x_19686:
[----:B------:R-:W-:Y:S05]  /*2fe0*/  BSYNC B1 ;  /* 0x0000000000017941 */ /* 0x000fea0003800000 */
.L_x_19684:
        /* <DEDUP_REMOVED lines=16> */
.L_x_19690:
[----:B------:R-:W-:Y:S05]  /*30f0*/  BSYNC B2 ;  /* 0x0000000000027941 */ /* 0x000fea0003800000 */
.L_x_19689:
        /* <DEDUP_REMOVED lines=44> */
.L_x_19688:
[----:B------:R-:W-:Y:S05]  /*33c0*/  BSYNC B1 ;  /* 0x0000000000017941 */ /* 0x000fea0003800000 */
.L_x_19687:
        /* <DEDUP_REMOVED lines=10> */
.L_x_19683:
[----:B------:R-:W-:Y:S05]  /*3470*/  BSYNC B0 ;  /* 0x0000000000007941 */ /* 0x000fea0003800000 */
.L_x_19682:
        /* <DEDUP_REMOVED lines=18> */
.L_x_19694:
[----:B------:R-:W-:-:S07]  /*35a0*/  MOV R51, R113 ;  /* 0x0000007100337202 */ /* 0x000fce0000000f00 */
.L_x_19695:
[----:B------:R-:W-:Y:S05]  /*35b0*/  BSYNC B1 ;  /* 0x0000000000017941 */ /* 0x000fea0003800000 */
.L_x_19693:
        /* <DEDUP_REMOVED lines=16> */
.L_x_19699:
[----:B------:R-:W-:Y:S05]  /*36c0*/  BSYNC B2 ;  /* 0x0000000000027941 */ /* 0x000fea0003800000 */
.L_x_19698:
        /* <DEDUP_REMOVED lines=44> */
.L_x_19697:
[----:B------:R-:W-:Y:S05]  /*3990*/  BSYNC B1 ;  /* 0x0000000000017941 */ /* 0x000fea0003800000 */
.L_x_19696:
        /* <DEDUP_REMOVED lines=10> */
.L_x_19692:
[----:B------:R-:W-:Y:S05]  /*3a40*/  BSYNC B0 ;  /* 0x0000000000007941 */ /* 0x000fea0003800000 */
.L_x_19691:
        /* <DEDUP_REMOVED lines=31> */
.L_x_19701:
[----:B------:R-:W-:Y:S05]  /*3c40*/  BSYNC B0 ;  /* 0x0000000000007941 */ /* 0x000fea0003800000 */
.L_x_19700:
[----:B------:R-:W3:Y:S01]  /*3c50*/  @P0 LDG.E.128 R32, desc[UR6][R56.64] ;  /* 0x0000000638200981 */ /* 0x000ee2000c1e1d00 */
[----:B--2---:R-:W-:-:S03]  /*3c60*/  @P3 IMAD.WIDE.U32 R52, R74, 0x10, R52 ;  /* 0x000000104a343825 */ /* 0x004fc600078e0034 */
[----:B------:R-:W5:Y:S01]  /*3c70*/  @P0 LDG.E.128 R40, desc[UR6][R56.64+0x10] ;  /* 0x0000100638280981 */ /* 0x000f62000c1e1d00 */
[----:B------:R-:W-:Y:S01]  /*3c80*/  @!P4 ISETP.NE.U32.AND P1, PT, R92, RZ, PT ;  /* 0x000000ff5c00c20c */ /* 0x000fe20003f25070 */
[----:B------:R-:W-:Y:S01]  /*3c90*/  BSSY B0, `(.L_x_19702) ;  /* 0x000005c000007945 */ /* 0x000fe20003800000 */
[----:B01----:R-:W-:Y:S01]  /*3ca0*/  @!P4 IMAD.MOV.U32 R54, RZ, RZ, R65 ;  /* 0x000000ffff36c224 */ /* 0x003fe200078e0041 */
[----:B------:R3:W5:Y:S01]  /*3cb0*/  @P3 LDG.E.128 R36, desc[UR6][R52.64] ;  /* 0x0000000634243981 */ /* 0x000762000c1e1d00 */
[----:B------:R-:W-:-:S04]  /*3cc0*/  @!P4 ISETP.NE.AND.EX P1, PT, R93, RZ, PT, P1 ;  /* 0x000000ff5d00c20c */ /* 0x000fc80003f25310 */
[----:B---3--:R-:W-:Y:S01]  /*3cd0*/  @!P4 FSEL R52, R32, RZ, P1 ;  /* 0x000000ff2034c208 */ /* 0x008fe20000800000 */
        /* <DEDUP_REMOVED lines=13> */
.L_x_19705:
[----:B------:R-:W-:-:S07]  /*3db0*/  MOV R60, R113 ;  /* 0x00000071003c7202 */ /* 0x000fce0000000f00 */
.L_x_19706:
[----:B------:R-:W-:Y:S05]  /*3dc0*/  BSYNC B1 ;  /* 0x0000000000017941 */ /* 0x000fea0003800000 */
.L_x_19704:
        /* <DEDUP_REMOVED lines=16> */
.L_x_19710:
[----:B------:R-:W-:Y:S05]  /*3ed0*/  BSYNC B2 ;  /* 0x0000000000027941 */ /* 0x000fea0003800000 */
.L_x_19709:
        /* <DEDUP_REMOVED lines=44> */
.L_x_19708:
[----:B------:R-:W-:Y:S05]  /*41a0*/  BSYNC B1 ;  /* 0x0000000000017941 */ /* 0x000fea0003800000 */
.L_x_19707:
        /* <DEDUP_REMOVED lines=10> */
.L_x_19703:
[----:B------:R-:W-:Y:S05]  /*4250*/  BSYNC B0 ;  /* 0x0000000000007941 */ /* 0x000fea0003800000 */
.L_x_19702:
        /* <DEDUP_REMOVED lines=18> */
.L_x_19714:
[----:B------:R-:W-:-:S07]  /*4380*/  IMAD.MOV.U32 R53, RZ, RZ, R113 ;  /* 0x000000ffff357224 */ /* 0x000fce00078e0071 */
.L_x_19715:
[----:B------:R-:W-:Y:S05]  /*4390*/  BSYNC B1 ;  /* 0x0000000000017941 */ /* 0x000fea0003800000 */
.L_x_19713:
        /* <DEDUP_REMOVED lines=16> */
.L_x_19719:
[----:B------:R-:W-:Y:S05]  /*44a0*/  BSYNC B2 ;  /* 0x0000000000027941 */ /* 0x000fea0003800000 */
.L_x_19718:
        /* <DEDUP_REMOVED lines=44> */
.L_x_19717:
[----:B------:R-:W-:Y:S05]  /*4770*/  BSYNC B1 ;  /* 0x0000000000017941 */ /* 0x000fea0003800000 */
.L_x_19716:
[----:B------:R-:W-:Y:S01]  /*4780*/  HFMA2.MMA R54, -RZ, RZ, 0.1171875, 0 ;  /* 0x2f800000ff367435 */ /* 0x000fe200000001ff */
[----:B------:R-:W-:Y:S01]  /*4790*/  I2FP.F32.U32 R53, R53 ;  /* 0x0000003500357245 */ /* 0x000fe20000201000 */
[----:B-----5:R-:W-:-:S05]  /*47a0*/  HADD2.F32 R56, -RZ, R36.H1_H1 ;  /* 0x30000024ff387230 */ /* 0x020fca0000004100 */
[----:B------:R-:W-:-:S03]  /*47b0*/  FMUL.FTZ R56, R56, UR11 ;  /* 0x0000000b38387c20 */ /* 0x000fc60008410000 */
[----:B------:R-:W-:Y:S01]  /*47c0*/  FFMA.FTZ R53, R53, R54, 1.1641532182693481445e-10 ;  /* 0x2f00000035357423 */ /* 0x000fe20000010036 */
[----:B------:R-:W-:-:S04]  /*47d0*/  FMUL.FTZ R56, R56, UR10 ;  /* 0x0000000a38387c20 */ /* 0x000fc80008410000 */
[----:B------:R-:W-:-:S04]  /*47e0*/  FSETP.GTU.FTZ.AND P1, PT, R53, UR9, PT ;  /* 0x0000000935007c0b */ /* 0x000fc8000bf3c000 */
[----:B------:R-:W-:Y:S02]  /*47f0*/  FSEL R53, R56, RZ, !P1 ;  /* 0x000000ff38357208 */ /* 0x000fe40004800000 */
[----:B------:R-:W-:-:S03]  /*4800*/  SEL R105, RZ, 0x1, P1 ;  /* 0x00000001ff697807 */ /* 0x000fc60000800000 */
[----:B------:R-:W-:-:S07]  /*4810*/  @P0 FADD.FTZ R53, R33, R53 ;  /* 0x0000003521350221 */ /* 0x000fce0000010000 */
.L_x_19712:
[----:B------:R-:W-:Y:S05]  /*4820*/  BSYNC B0 ;  /* 0x0000000000007941 */ /* 0x000fea0003800000 */
.L_x_19711:
        /* <DEDUP_REMOVED lines=18> */
.L_x_19723:
[----:B------:R-:W-:-:S07]  /*4950*/  MOV R62, R113 ;  /* 0x00000071003e7202 */ /* 0x000fce0000000f00 */
.L_x_19724:
[----:B------:R-:W-:Y:S05]  /*4960*/  BSYNC B1 ;  /* 0x0000000000017941 */ /* 0x000fea0003800000 */
.L_x_19722:
        /* <DEDUP_REMOVED lines=16> */
.L_x_19728:
[----:B------:R-:W-:Y:S05]  /*4a70*/  BSYNC B2 ;  /* 0x0000000000027941 */ /* 0x000fea0003800000 */
.L_x_19727:
        /* <DEDUP_REMOVED lines=44> */
.L_x_19726:
[----:B------:R-:W-:Y:S05]  /*4d40*/  BSYNC B1 ;  /* 0x0000000000017941 */ /* 0x000fea0003800000 */
.L_x_19725:
        /* <DEDUP_REMOVED lines=10> */
.L_x_19721:
[----:B------:R-:W-:Y:S05]  /*4df0*/  BSYNC B0 ;  /* 0x0000000000007941 */ /* 0x000fea0003800000 */
.L_x_19720:
        /* <DEDUP_REMOVED lines=18> */
.L_x_19732:
[----:B------:R-:W-:-:S07]  /*4f20*/  IMAD.MOV.U32 R55, RZ, RZ, R113 ;  /* 0x000000ffff377224 */ /* 0x000fce00078e0071 */
.L_x_19733:
[----:B------:R-:W-:Y:S05]  /*4f30*/  BSYNC B1 ;  /* 0x0000000000017941 */ /* 0x000fea0003800000 */
.L_x_19731:
        /* <DEDUP_REMOVED lines=16> */
.L_x_19737:
[----:B------:R-:W-:Y:S05]  /*5040*/  BSYNC B2 ;  /* 0x0000000000027941 */ /* 0x000fea0003800000 */
.L_x_19736:
        /* <DEDUP_REMOVED lines=44> */
.L_x_19735:
[----:B------:R-:W-:Y:S05]  /*5310*/  BSYNC B1 ;  /* 0x0000000000017941 */ /* 0x000fea0003800000 */
.L_x_19734:
        /* <DEDUP_REMOVED lines=10> */
.L_x_19730:
[----:B------:R-:W-:Y:S05]  /*53c0*/  BSYNC B0 ;  /* 0x0000000000007941 */ /* 0x000fea0003800000 */
.L_x_19729:
        /* <DEDUP_REMOVED lines=18> */
.L_x_19741:
[----:B------:R-:W-:-:S07]  /*54f0*/  MOV R65, R113 ;  /* 0x0000007100417202 */ /* 0x000fce0000000f00 */
.L_x_19742:
[----:B------:R-:W-:Y:S05]  /*5500*/  BSYNC B1 ;  /* 0x0000000000017941 */ /* 0x000fea0003800000 */
.L_x_19740:
        /* <DEDUP_REMOVED lines=16> */
.L_x_19746:
[----:B------:R-:W-:Y:S05]  /*5610*/  BSYNC B2 ;  /* 0x0000000000027941 */ /* 0x000fea0003800000 */
.L_x_19745:
        /* <DEDUP_REMOVED lines=44> */
.L_x_19744:
[----:B------:R-:W-:Y:S05]  /*58e0*/  BSYNC B1 ;  /* 0x0000000000017941 */ /* 0x000fea0003800000 */
.L_x_19743:
[----:B------:R-:W-:Y:S01]  /*58f0*/  I2FP.F32.U32 R56, R65 ;  /* 0x0000004100387245 */ /* 0x000fe20000201000 */
[----:B------:R-:W-:Y:S02]  /*5900*/  HADD2.F32 R59, -RZ, R38.H0_H0 ;  /* 0x20000026ff3b7230 */ /* 0x000fe40000004100 */
        /* <DEDUP_REMOVED lines=8> */
.L_x_19739:
[----:B------:R-:W-:Y:S05]  /*5990*/  BSYNC B0 ;  /* 0x0000000000007941 */ /* 0x000fea0003800000 */
.L_x_19738:
        /* <DEDUP_REMOVED lines=18> */
.L_x_19750:
[----:B------:R-:W-:-:S07]  /*5ac0*/  IMAD.MOV.U32 R57, RZ, RZ, R113 ;  /* 0x000000ffff397224 */ /* 0x000fce00078e0071 */
.L_x_19751:
[----:B------:R-:W-:Y:S05]  /*5ad0*/  BSYNC B1 ;  /* 0x0000000000017941 */ /* 0x000fea0003800000 */
.L_x_19749:
        /* <DEDUP_REMOVED lines=16> */
.L_x_19755:
[----:B------:R-:W-:Y:S05]  /*5be0*/  BSYNC B2 ;  /* 0x0000000000027941 */ /* 0x000fea0003800000 */
.L_x_19754:
        /* <DEDUP_REMOVED lines=44> */
.L_x_19753:
[----:B------:R-:W-:Y:S05]  /*5eb0*/  BSYNC B1 ;  /* 0x0000000000017941 */ /* 0x000fea0003800000 */
.L_x_19752:
[----:B------:R-:W-:Y:S01]  /*5ec0*/  HFMA2.MMA R58, -RZ, RZ, 0.1171875, 0 ;  /* 0x2f800000ff3a7435 */ /* 0x000fe200000001ff */
[----:B------:R-:W-:Y:S01]  /*5ed0*/  I2FP.F32.U32 R57, R57 ;  /* 0x0000003900397245 */ /* 0x000fe20000201000 */
[----:B------:R-:W-:-:S05]  /*5ee0*/  HADD2.F32 R60, -RZ, R38.H1_H1 ;  /* 0x30000026ff3c7230 */ /* 0x000fca0000004100 */
[----:B------:R-:W-:-:S03]  /*5ef0*/  FMUL.FTZ R60, R60, UR11 ;  /* 0x0000000b3c3c7c20 */ /* 0x000fc60008410000 */
[----:B------:R-:W-:Y:S01]  /*5f00*/  FFMA.FTZ R57, R57, R58, 1.1641532182693481445e-10 ;  /* 0x2f00000039397423 */ /* 0x000fe2000001003a */
[----:B------:R-:W-:-:S04]  /*5f10*/  FMUL.FTZ R60, R60, UR10 ;  /* 0x0000000a3c3c7c20 */ /* 0x000fc80008410000 */
[----:B------:R-:W-:-:S04]  /*5f20*/  FSETP.GTU.FTZ.AND P1, PT, R57, UR9, PT ;  /* 0x0000000939007c0b */ /* 0x000fc8000bf3c000 */
[----:B------:R-:W-:Y:S02]  /*5f30*/  FSEL R57, R60, RZ, !P1 ;  /* 0x000000ff3c397208 */ /* 0x000fe40004800000 */
[----:B------:R-:W-:-:S03]  /*5f40*/  SEL R101, RZ, 0x1, P1 ;  /* 0x00000001ff657807 */ /* 0x000fc60000800000 */
[----:B------:R-:W-:-:S07]  /*5f50*/  @P0 FADD.FTZ R57, R41, R57 ;  /* 0x0000003929390221 */ /* 0x000fce0000010000 */
.L_x_19748:
[----:B------:R-:W-:Y:S05]  /*5f60*/  BSYNC B0 ;  /* 0x0000000000007941 */ /* 0x000fea0003800000 */
.L_x_19747:
        /* <DEDUP_REMOVED lines=18> */
.L_x_19759:
[----:B------:R-:W-:-:S07]  /*6090*/  MOV R65, R113 ;  /* 0x0000007100417202 */ /* 0x000fce0000000f00 */
.L_x_19760:
[----:B------:R-:W-:Y:S05]  /*60a0*/  BSYNC B1 ;  /* 0x0000000000017941 */ /* 0x000fea0003800000 */
.L_x_19758:
        /* <DEDUP_REMOVED lines=16> */
.L_x_19764:
[----:B------:R-:W-:Y:S05]  /*61b0*/  BSYNC B2 ;  /* 0x0000000000027941 */ /* 0x000fea0003800000 */
.L_x_19763:
        /* <DEDUP_REMOVED lines=44> */
.L_x_19762:
[----:B------:R-:W-:Y:S05]  /*6480*/  BSYNC B1 ;  /* 0x0000000000017941 */ /* 0x000fea0003800000 */
.L_x_19761:
        /* <DEDUP_REMOVED lines=10> */
.L_x_19757:
[----:B------:R-:W-:Y:S05]  /*6530*/  BSYNC B0 ;  /* 0x0000000000007941 */ /* 0x000fea0003800000 */
.L_x_19756:
        /* <DEDUP_REMOVED lines=18> */
.L_x_19768:
[----:B------:R-:W-:-:S07]  /*6660*/  IMAD.MOV.U32 R59, RZ, RZ, R113 ;  /* 0x000000ffff3b7224 */ /* 0x000fce00078e0071 */
.L_x_19769:
[----:B------:R-:W-:Y:S05]  /*6670*/  BSYNC B1 ;  /* 0x0000000000017941 */ /* 0x000fea0003800000 */
.L_x_19767:
        /* <DEDUP_REMOVED lines=16> */
.L_x_19773:
[----:B------:R-:W-:Y:S05]  /*6780*/  BSYNC B2 ;  /* 0x0000000000027941 */ /* 0x000fea0003800000 */
.L_x_19772:
        /* <DEDUP_REMOVED lines=44> */
.L_x_19771:
[----:B------:R-:W-:Y:S05]  /*6a50*/  BSYNC B1 ;  /* 0x0000000000017941 */ /* 0x000fea0003800000 */
.L_x_19770:
        /* <DEDUP_REMOVED lines=10> */
.L_x_19766:
[----:B------:R-:W-:Y:S05]  /*6b00*/  BSYNC B0 ;  /* 0x0000000000007941 */ /* 0x000fea0003800000 */
.L_x_19765:
        /* <DEDUP_REMOVED lines=29> */
.L_x_19775:
[----:B------:R-:W-:Y:S05]  /*6ce0*/  BSYNC B0 ;  /* 0x0000000000007941 */ /* 0x000fea0003800000 */
.L_x_19774:
        /* <DEDUP_REMOVED lines=23> */
.L_x_19779:
[----:B------:R-:W-:-:S07]  /*6e60*/  IMAD.MOV.U32 R70, RZ, RZ, R113 ;  /* 0x000000ffff467224 */ /* 0x000fce00078e0071 */
.L_x_19780:
[----:B------:R-:W-:Y:S05]  /*6e70*/  BSYNC B1 ;  /* 0x0000000000017941 */ /* 0x000fea0003800000 */
.L_x_19778:
        /* <DEDUP_REMOVED lines=16> */
.L_x_19784:
[----:B------:R-:W-:Y:S05]  /*6f80*/  BSYNC B2 ;  /* 0x0000000000027941 */ /* 0x000fea0003800000 */
.L_x_19783:
        /* <DEDUP_REMOVED lines=44> */
.L_x_19782:
[----:B------:R-:W-:Y:S05]  /*7250*/  BSYNC B1 ;  /* 0x0000000000017941 */ /* 0x000fea0003800000 */
.L_x_19781:
        /* <DEDUP_REMOVED lines=10> */
.L_x_19777:
[----:B------:R-:W-:Y:S05]  /*7300*/  BSYNC B0 ;  /* 0x0000000000007941 */ /* 0x000fea0003800000 */
.L_x_19776:
        /* <DEDUP_REMOVED lines=18> */
.L_x_19788:
[----:B------:R-:W-:-:S07]  /*7430*/  MOV R61, R113 ;  /* 0x00000071003d7202 */ /* 0x000fce0000000f00 */
.L_x_19789:
[----:B------:R-:W-:Y:S05]  /*7440*/  BSYNC B1 ;  /* 0x0000000000017941 */ /* 0x000fea0003800000 */
.L_x_19787:
        /* <DEDUP_REMOVED lines=16> */
.L_x_19793:
[----:B------:R-:W-:Y:S05]  /*7550*/  BSYNC B2 ;  /* 0x0000000000027941 */ /* 0x000fea0003800000 */
.L_x_19792:
        /* <DEDUP_REMOVED lines=44> */
.L_x_19791:
[----:B------:R-:W-:Y:S05]  /*7820*/  BSYNC B1 ;  /* 0x0000000000017941 */ /* 0x000fea0003800000 */
.L_x_19790:
        /* <DEDUP_REMOVED lines=10> */
.L_x_19786:
[----:B------:R-:W-:Y:S05]  /*78d0*/  BSYNC B0 ;  /* 0x0000000000007941 */ /* 0x000fea0003800000 */
.L_x_19785:
        /* <DEDUP_REMOVED lines=18> */
.L_x_19797:
[----:B------:R-:W-:-:S07]  /*7a00*/  IMAD.MOV.U32 R69, RZ, RZ, R113 ;  /* 0x000000ffff457224 */ /* 0x000fce00078e0071 */
.L_x_19798:
[----:B------:R-:W-:Y:S05]  /*7a10*/  BSYNC B1 ;  /* 0x0000000000017941 */ /* 0x000fea0003800000 */
.L_x_19796:
        /* <DEDUP_REMOVED lines=16> */
.L_x_19802:
[----:B------:R-:W-:Y:S05]  /*7b20*/  BSYNC B2 ;  /* 0x0000000000027941 */ /* 0x000fea0003800000 */
.L_x_19801:
        /* <DEDUP_REMOVED lines=44> */
.L_x_19800:
[----:B------:R-:W-:Y:S05]  /*7df0*/  BSYNC B1 ;  /* 0x0000000000017941 */ /* 0x000fea0003800000 */
.L_x_19799:
        /* <DEDUP_REMOVED lines=10> */
.L_x_19795:
[----:B------:R-:W-:Y:S05]  /*7ea0*/  BSYNC B0 ;  /* 0x0000000000007941 */ /* 0x000fea0003800000 */
.L_x_19794:
        /* <DEDUP_REMOVED lines=18> */
.L_x_19806:
[----:B------:R-:W-:-:S07]  /*7fd0*/  MOV R63, R113 ;  /* 0x00000071003f7202 */ /* 0x000fce0000000f00 */
.L_x_19807:
[----:B------:R-:W-:Y:S05]  /*7fe0*/  BSYNC B1 ;  /* 0x0000000000017941 */ /* 0x000fea0003800000 */
.L_x_19805:
        /* <DEDUP_REMOVED lines=16> */
.L_x_19811:
[----:B------:R-:W-:Y:S05]  /*80f0*/  BSYNC B2 ;  /* 0x0000000000027941 */ /* 0x000fea0003800000 */
.L_x_19810:
        /* <DEDUP_REMOVED lines=44> */
.L_x_19809:
[----:B------:R-:W-:Y:S05]  /*83c0*/  BSYNC B1 ;  /* 0x0000000000017941 */ /* 0x000fea0003800000 */
.L_x_19808:
        /* <DEDUP_REMOVED lines=10> */
.L_x_19804:
[----:B------:R-:W-:Y:S05]  /*8470*/  BSYNC B0 ;  /* 0x0000000000007941 */ /* 0x000fea0003800000 */
.L_x_19803:
        /* <DEDUP_REMOVED lines=18> */
.L_x_19815:
[----:B------:R-:W-:-:S07]  /*85a0*/  IMAD.MOV.U32 R69, RZ, RZ, R113 ;  /* 0x000000ffff457224 */ /* 0x000fce00078e0071 */
.L_x_19816:
[----:B------:R-:W-:Y:S05]  /*85b0*/  BSYNC B1 ;  /* 0x0000000000017941 */ /* 0x000fea0003800000 */
.L_x_19814:
        /* <DEDUP_REMOVED lines=16> */
.L_x_19820:
[----:B------:R-:W-:Y:S05]  /*86c0*/  BSYNC B2 ;  /* 0x0000000000027941 */ /* 0x000fea0003800000 */
.L_x_19819:
        /* <DEDUP_REMOVED lines=44> */
.L_x_19818:
[----:B------:R-:W-:Y:S05]  /*8990*/  BSYNC B1 ;  /* 0x0000000000017941 */ /* 0x000fea0003800000 */
.L_x_19817:
        /* <DEDUP_REMOVED lines=10> */
.L_x_19813:
[----:B------:R-:W-:Y:S05]  /*8a40*/  BSYNC B0 ;  /* 0x0000000000007941 */ /* 0x000fea0003800000 */
.L_x_19812:
        /* <DEDUP_REMOVED lines=18> */
.L_x_19824:
[----:B------:R-:W-:-:S07]  /*8b70*/  MOV R65, R113 ;  /* 0x0000007100417202 */ /* 0x000fce0000000f00 */
.L_x_19825:
[----:B------:R-:W-:Y:S05]  /*8b80*/  BSYNC B1 ;  /* 0x0000000000017941 */ /* 0x000fea0003800000 */
.L_x_19823:
        /* <DEDUP_REMOVED lines=16> */
.L_x_19829:
[----:B------:R-:W-:Y:S05]  /*8c90*/  BSYNC B2 ;  /* 0x0000000000027941 */ /* 0x000fea0003800000 */
.L_x_19828:
        /* <DEDUP_REMOVED lines=42> */
[----:B------:R-:W-:Y:S01]  /*8f40*/  LOP3.LUT R110, R67, UR32, R110, 0x96, !PT ;  /* 0x00000020436e7c12 */ /* 0x000fe2000f8e966e */
[----:B------:R-:W-:-:S11]  /*8f50*/  HFMA2.MMA R67, -RZ, RZ, 0, 0 ;  /* 0x00000000ff437435 */ /* 0x000fd600000001ff */
.L_x_19827:
[----:B------:R-:W-:Y:S05]  /*8f60*/  BSYNC B1 ;  /* 0x0000000000017941 */ /* 0x000fea0003800000 */
.L_x_19826:
        /* <DEDUP_REMOVED lines=10> */
.L_x_19822:
[----:B------:R-:W-:Y:S05]  /*9010*/  BSYNC B0 ;  /* 0x0000000000007941 */ /* 0x000fea0003800000 */
.L_x_19821:
        /* <DEDUP_REMOVED lines=18> */
.L_x_19833:
[----:B------:R-:W-:-:S07]  /*9140*/  IMAD.MOV.U32 R69, RZ, RZ, R113 ;  /* 0x000000ffff457224 */ /* 0x000fce00078e0071 */
.L_x_19834:
[----:B------:R-:W-:Y:S05]  /*9150*/  BSYNC B1 ;  /* 0x0000000000017941 */ /* 0x000fea0003800000 */
.L_x_19832:
        /* <DEDUP_REMOVED lines=16> */
.L_x_19838:
[----:B------:R-:W-:Y:S05]  /*9260*/  BSYNC B2 ;  /* 0x0000000000027941 */ /* 0x000fea0003800000 */
.L_x_19837:
        /* <DEDUP_REMOVED lines=44> */
.L_x_19836:
[----:B------:R-:W-:Y:S05]  /*9530*/  BSYNC B1 ;  /* 0x0000000000017941 */ /* 0x000fea0003800000 */
.L_x_19835:
[----:B------:R-:W-:Y:S01]  /*9540*/  HFMA2.MMA R67, -RZ, RZ, 0.1171875, 0 ;  /* 0x2f800000ff437435 */ /* 0x000fe200000001ff */
[----:B------:R-:W-:-:S09]  /*9550*/  I2FP.F32.U32 R66, R69 ;  /* 0x0000004500427245 */ /* 0x000fd20000201000 */
[----:B------:R-:W-:Y:S01]  /*9560*/  FFMA.FTZ R66, R66, R67, 1.1641532182693481445e-10 ;  /* 0x2f00000042427423 */ /* 0x000fe20000010043 */
[----:B------:R-:W-:-:S04]  /*9570*/  HADD2.F32 R67, -RZ, R39.H0_H0 ;  /* 0x20000027ff437230 */ /* 0x000fc80000004100 */
[----:B------:R-:W-:Y:S01]  /*9580*/  FSETP.GTU.FTZ.AND P1, PT, R66, UR9, PT ;  /* 0x0000000942007c0b */ /* 0x000fe2000bf3c000 */
[----:B------:R-:W-:-:S03]  /*9590*/  FMUL.FTZ R67, R67, UR11 ;  /* 0x0000000b43437c20 */ /* 0x000fc60008410000 */
[----:B------:R-:W-:Y:S01]  /*95a0*/  SEL R102, RZ, 0x1, P1 ;  /* 0x00000001ff667807 */ /* 0x000fe20000800000 */
[----:B------:R-:W-:-:S05]  /*95b0*/  FMUL.FTZ R67, R67, UR10 ;  /* 0x0000000a43437c20 */ /* 0x000fca0008410000 */
[----:B------:R-:W-:-:S05]  /*95c0*/  FSEL R66, R67, RZ, !P1 ;  /* 0x000000ff43427208 */ /* 0x000fca0004800000 */
[----:B------:R-:W-:-:S07]  /*95d0*/  @P0 FADD.FTZ R66, R42, R66 ;  /* 0x000000422a420221 */ /* 0x000fce0000010000 */
.L_x_19831:
[----:B------:R-:W-:Y:S05]  /*95e0*/  BSYNC B0 ;  /* 0x0000000000007941 */ /* 0x000fea0003800000 */
.L_x_19830:
        /* <DEDUP_REMOVED lines=18> */
.L_x_19842:
[----:B------:R-:W-:-:S07]  /*9710*/  MOV R67, R113 ;  /* 0x0000007100437202 */ /* 0x000fce0000000f00 */
.L_x_19843:
[----:B------:R-:W-:Y:S05]  /*9720*/  BSYNC B1 ;  /* 0x0000000000017941 */ /* 0x000fea0003800000 */
.L_x_19841:
        /* <DEDUP_REMOVED lines=16> */
.L_x_19847:
[----:B------:R-:W-:Y:S05]  /*9830*/  BSYNC B2 ;  /* 0x0000000000027941 */ /* 0x000fea0003800000 */
.L_x_19846:
        /* <DEDUP_REMOVED lines=44> */
.L_x_19845:
[----:B------:R-:W-:Y:S05]  /*9b00*/  BSYNC B1 ;  /* 0x0000000000017941 */ /* 0x000fea0003800000 */
.L_x_19844:
        /* <DEDUP_REMOVED lines=10> */
.L_x_19840:
[----:B------:R-:W-:Y:S05]  /*9bb0*/  BSYNC B0 ;  /* 0x0000000000007941 */ /* 0x000fea0003800000 */
.L_x_19839:
        /* <DEDUP_REMOVED lines=25> */
.L_x_19849:
[----:B------:R-:W-:Y:S05]  /*9d50*/  BSYNC B0 ;  /* 0x0000000000007941 */ /* 0x000fea0003800000 */
.L_x_19848:
        /* <DEDUP_REMOVED lines=27> */
.L_x_19853:
[----:B------:R-:W-:-:S07]  /*9f10*/  MOV R73, R113 ;  /* 0x0000007100497202 */ /* 0x000fce0000000f00 */
.L_x_19854:
[----:B------:R-:W-:Y:S05]  /*9f20*/  BSYNC B1 ;  /* 0x0000000000017941 */ /* 0x000fea0003800000 */
.L_x_19852:
        /* <DEDUP_REMOVED lines=16> */
.L_x_19858:
[----:B------:R-:W-:Y:S05]  /*a030*/  BSYNC B2 ;  /* 0x0000000000027941 */ /* 0x000fea0003800000 */
.L_x_19857:
        /* <DEDUP_REMOVED lines=44> */
.L_x_19856:
[----:B------:R-:W-:Y:S05]  /*a300*/  BSYNC B1 ;  /* 0x0000000000017941 */ /* 0x000fea0003800000 */
.L_x_19855:
[----:B------:R-:W-:Y:S01]  /*a310*/  I2FP.F32.U32 R68, R73 ;  /* 0x0000004900447245 */ /* 0x000fe20000201000 */
[----:B------:R-:W-:-:S04]  /*a320*/  IMAD.MOV.U32 R69, RZ, RZ, 0x2f800000 ;  /* 0x2f800000ff457424 */ /* 0x000fc800078e00ff */
[----:B------:R-:W-:Y:S01]  /*a330*/  FFMA.FTZ R68, R68, R69, 1.1641532182693481445e-10 ;  /* 0x2f00000044447423 */ /* 0x000fe20000010045 */
[----:B-----5:R-:W-:-:S04]  /*a340*/  HADD2.F32 R69, -RZ, R36.H0_H0 ;  /* 0x20000024ff457230 */ /* 0x020fc80000004100 */
[----:B------:R-:W-:Y:S01]  /*a350*/  FSETP.GTU.FTZ.AND P1, PT, R68, UR9, PT ;  /* 0x0000000944007c0b */ /* 0x000fe2000bf3c000 */
[----:B------:R-:W-:-:S03]  /*a360*/  FMUL.FTZ R69, R69, UR11 ;  /* 0x0000000b45457c20 */ /* 0x000fc60008410000 */
[----:B------:R-:W-:Y:S01]  /*a370*/  SEL R106, RZ, 0x1, P1 ;  /* 0x00000001ff6a7807 */ /* 0x000fe20000800000 */
[----:B------:R-:W-:-:S05]  /*a380*/  FMUL.FTZ R69, R69, UR10 ;  /* 0x0000000a45457c20 */ /* 0x000fca0008410000 */
[----:B------:R-:W-:-:S05]  /*a390*/  FSEL R68, R69, RZ, !P1 ;  /* 0x000000ff45447208 */ /* 0x000fca0004800000 */
[----:B------:R-:W-:-:S07]  /*a3a0*/  @P0 FADD.FTZ R68, R32, R68 ;  /* 0x0000004420440221 */ /* 0x000fce0000010000 */
.L_x_19851:
[----:B------:R-:W-:Y:S05]  /*a3b0*/  BSYNC B0 ;  /* 0x0000000000007941 */ /* 0x000fea0003800000 */
.L_x_19850:
        /* <DEDUP_REMOVED lines=18> */
.L_x_19862:
[----:B------:R-:W-:-:S07]  /*a4e0*/  IMAD.MOV.U32 R69, RZ, RZ, R113 ;  /* 0x000000ffff457224 */ /* 0x000fce00078e0071 */
.L_x_19863:
[----:B------:R-:W-:Y:S05]  /*a4f0*/  BSYNC B1 ;  /* 0x0000000000017941 */ /* 0x000fea0003800000 */
.L_x_19861:
        /* <DEDUP_REMOVED lines=16> */
.L_x_19867:
[----:B------:R-:W-:Y:S05]  /*a600*/  BSYNC B2 ;  /* 0x0000000000027941 */ /* 0x000fea0003800000 */
.L_x_19866:
        /* <DEDUP_REMOVED lines=44> */
.L_x_19865:
[----:B------:R-:W-:Y:S05]  /*a8d0*/  BSYNC B1 ;  /* 0x0000000000017941 */ /* 0x000fea0003800000 */
.L_x_19864:
        /* <DEDUP_REMOVED lines=8> */
[----:B------:R-:W-:-:S05]  /*a960*/  FSEL R69, R70, RZ, !P1 ;  /* 0x000000ff46457208 */ /* 0x000fca0004800000 */
[----:B------:R-:W-:-:S07]  /*a970*/  @P0 FADD.FTZ R69, R33, R69 ;  /* 0x0000004521450221 */ /* 0x000fce0000010000 */
.L_x_19860:
[----:B------:R-:W-:Y:S05]  /*a980*/  BSYNC B0 ;  /* 0x0000000000007941 */ /* 0x000fea0003800000 */
.L_x_19859:
        /* <DEDUP_REMOVED lines=18> */
.L_x_19871:
[----:B------:R-:W-:-:S07]  /*aab0*/  MOV R74, R113 ;  /* 0x00000071004a7202 */ /* 0x000fce0000000f00 */
.L_x_19872:
[----:B------:R-:W-:Y:S05]  /*aac0*/  BSYNC B1 ;  /* 0x0000000000017941 */ /* 0x000fea0003800000 */
.L_x_19870:
        /* <DEDUP_REMOVED lines=16> */
.L_x_19876:
[----:B------:R-:W-:Y:S05]  /*abd0*/  BSYNC B2 ;  /* 0x0000000000027941 */ /* 0x000fea0003800000 */
.L_x_19875:
        /* <DEDUP_REMOVED lines=39> */
[----:B------:R-:W-:Y:S01]  /*ae50*/  IMAD.MOV.U32 R72, RZ, RZ, RZ ;  /* 0x000000ffff487224 */ /* 0x000fe200078e00ff */
[----:B------:R-:W-:Y:S01]  /*ae60*/  MOV R113, R70 ;  /* 0x0000004600717202 */ /* 0x000fe20000000f00 */
[----:B------:R-:W-:-:S05]  /*ae70*/  IMAD.WIDE.U32 R70, R73, -0x2daee0ad, RZ ;  /* 0xd2511f5349467825 */ /* 0x000fca00078e00ff */
[----:B------:R-:W-:Y:S02]  /*ae80*/  LOP3.LUT R110, R71, UR32, R110, 0x96, !PT ;  /* 0x00000020476e7c12 */ /* 0x000fe4000f8e966e */
[----:B------:R-:W-:-:S07]  /*ae90*/  MOV R112, R70 ;  /* 0x0000004600707202 */ /* 0x000fce0000000f00 */
.L_x_19874:
[----:B------:R-:W-:Y:S05]  /*aea0*/  BSYNC B1 ;  /* 0x0000000000017941 */ /* 0x000fea0003800000 */
.L_x_19873:
        /* <DEDUP_REMOVED lines=10> */
.L_x_19869:
[----:B------:R-:W-:Y:S05]  /*af50*/  BSYNC B0 ;  /* 0x0000000000007941 */ /* 0x000fea0003800000 */
.L_x_19868:
        /* <DEDUP_REMOVED lines=18> */
.L_x_19880:
[----:B------:R-:W-:-:S07]  /*b080*/  MOV R71, R113 ;  /* 0x0000007100477202 */ /* 0x000fce0000000f00 */
.L_x_19881:
[----:B------:R-:W-:Y:S05]  /*b090*/  BSYNC B1 ;  /* 0x0000000000017941 */ /* 0x000fea0003800000 */
.L_x_19879:
        /* <DEDUP_REMOVED lines=16> */
.L_x_19885:
[----:B------:R-:W-:Y:S05]  /*b1a0*/  BSYNC B2 ;  /* 0x0000000000027941 */ /* 0x000fea0003800000 */
.L_x_19884:
        /* <DEDUP_REMOVED lines=42> */
[----:B------:R-:W-:Y:S01]  /*b450*/  HFMA2.MMA R73, -RZ, RZ, 0, 0 ;  /* 0x00000000ff497435 */ /* 0x000fe200000001ff */
[----:B------:R-:W-:-:S10]  /*b460*/  MOV R112, R72 ;  /* 0x0000004800707202 */ /* 0x000fd40000000f00 */
.L_x_19883:
[----:B------:R-:W-:Y:S05]  /*b470*/  BSYNC B1 ;  /* 0x0000000000017941 */ /* 0x000fea0003800000 */
.L_x_19882:
[----:B------:R-:W-:Y:S01]  /*b480*/  I2FP.F32.U32 R71, R71 ;  /* 0x0000004700477245 */ /* 0x000fe20000201000 */
[----:B------:R-:W-:-:S04]  /*b490*/  IMAD.MOV.U32 R72, RZ, RZ, 0x2f800000 ;  /* 0x2f800000ff487424 */ /* 0x000fc800078e00ff */
        /* <DEDUP_REMOVED lines=8> */
.L_x_19878:
[----:B------:R-:W-:Y:S05]  /*b520*/  BSYNC B0 ;  /* 0x0000000000007941 */ /* 0x000fea0003800000 */
.L_x_19877:
        /* <DEDUP_REMOVED lines=18> */
.L_x_19889:
[----:B------:R-:W-:-:S07]  /*b650*/  IMAD.MOV.U32 R100, RZ, RZ, R113 ;  /* 0x000000ffff647224 */ /* 0x000fce00078e0071 */
.L_x_19890:
[----:B------:R-:W-:Y:S05]  /*b660*/  BSYNC B1 ;  /* 0x0000000000017941 */ /* 0x000fea0003800000 */
.L_x_19888:
        /* <DEDUP_REMOVED lines=16> */
.L_x_19894:
[----:B------:R-:W-:Y:S05]  /*b770*/  BSYNC B2 ;  /* 0x0000000000027941 */ /* 0x000fea0003800000 */
.L_x_19893:
        /* <DEDUP_REMOVED lines=39> */
[----:B------:R-:W-:Y:S01]  /*b9f0*/  HFMA2.MMA R74, -RZ, RZ, 0, 0 ;  /* 0x00000000ff4a7435 */ /* 0x000fe200000001ff */
[----:B------:R-:W-:Y:S01]  /*ba00*/  MOV R113, R72 ;  /* 0x0000004800717202 */ /* 0x000fe20000000f00 */
[----:B------:R-:W-:-:S04]  /*ba10*/  IMAD.WIDE.U32 R72, R75, -0x2daee0ad, RZ ;  /* 0xd2511f534b487825 */ /* 0x000fc800078e00ff */
[----:B------:R-:W-:Y:S01]  /*ba20*/  IMAD.MOV.U32 R112, RZ, RZ, R72 ;  /* 0x000000ffff707224 */ /* 0x000fe200078e0048 */
[----:B------:R-:W-:-:S07]  /*ba30*/  LOP3.LUT R110, R73, UR32, R110, 0x96, !PT ;  /* 0x00000020496e7c12 */ /* 0x000fce000f8e966e */
.L_x_19892:
[----:B------:R-:W-:Y:S05]  /*ba40*/  BSYNC B1 ;  /* 0x0000000000017941 */ /* 0x000fea0003800000 */
.L_x_19891:
[----:B------:R-:W-:Y:S02]  /*ba50*/  I2FP.F32.U32 R72, R100 ;  /* 0x0000006400487245 */ /* 0x000fe40000201000 */
[----:B------:R-:W-:-:S05]  /*ba60*/  MOV R73, 0x2f800000 ;  /* 0x2f80000000497802 */ /* 0x000fca0000000f00 */
        /* <DEDUP_REMOVED lines=8> */
.L_x_19887:
[----:B------:R-:W-:Y:S05]  /*baf0*/  BSYNC B0 ;  /* 0x0000000000007941 */ /* 0x000fea0003800000 */
.L_x_19886:
        /* <DEDUP_REMOVED lines=18> */
.L_x_19898:
[----:B------:R-:W-:-:S07]  /*bc20*/  MOV R73, R113 ;  /* 0x0000007100497202 */ /* 0x000fce0000000f00 */
.L_x_19899:
[----:B------:R-:W-:Y:S05]  /*bc30*/  BSYNC B1 ;  /* 0x0000000000017941 */ /* 0x000fea0003800000 */
.L_x_19897:
        /* <DEDUP_REMOVED lines=16> */
.L_x_19903:
[----:B------:R-:W-:Y:S05]  /*bd40*/  BSYNC B2 ;  /* 0x0000000000027941 */ /* 0x000fea0003800000 */
.L_x_19902:
        /* <DEDUP_REMOVED lines=39> */
[----:B------:R-:W-:Y:S01]  /*bfc0*/  LOP3.LUT R109, R75, UR31, R124, 0x96, !PT ;  /* 0x0000001f4b6d7c12 */ /* 0x000fe2000f8e967c */
[----:B------:R-:W-:-:S03]  /*bfd0*/  HFMA2.MMA R75, -RZ, RZ, 0, 0 ;  /* 0x00000000ff4b7435 */ /* 0x000fc600000001ff */
[----:B------:R-:W-:Y:S02]  /*bfe0*/  LOP3.LUT R110, R113, UR32, R110, 0x96, !PT ;  /* 0x00000020716e7c12 */ /* 0x000fe4000f8e966e */
[----:B------:R-:W-:-:S07]  /*bff0*/  MOV R113, R74 ;  /* 0x0000004a00717202 */ /* 0x000fce0000000f00 */
.L_x_19901:
[----:B------:R-:W-:Y:S05]  /*c000*/  BSYNC B1 ;  /* 0x0000000000017941 */ /* 0x000fea0003800000 */
.L_x_19900:
[----:B------:R-:W-:Y:S01]  /*c010*/  I2FP.F32.U32 R73, R73 ;  /* 0x0000004900497245 */ /* 0x000fe20000201000 */
[----:B------:R-:W-:-:S04]  /*c020*/  IMAD.MOV.U32 R74, RZ, RZ, 0x2f800000 ;  /* 0x2f800000ff4a7424 */ /* 0x000fc800078e00ff */
[----:B------:R-:W-:Y:S01]  /*c030*/  FFMA.FTZ R73, R73, R74, 1.1641532182693481445e-10 ;  /* 0x2f00000049497423 */ /* 0x000fe2000001004a */
[----:B------:R-:W-:-:S04]  /*c040*/  HADD2.F32 R74, -RZ, R38.H1_H1 ;  /* 0x30000026ff4a7230 */ /* 0x000fc80000004100 */
[----:B------:R-:W-:Y:S01]  /*c050*/  FSETP.GTU.FTZ.AND P1, PT, R73, UR9, PT ;  /* 0x0000000949007c0b */ /* 0x000fe2000bf3c000 */
[----:B------:R-:W-:-:S03]  /*c060*/  FMUL.FTZ R74, R74, UR11 ;  /* 0x0000000b4a4a7c20 */ /* 0x000fc60008410000 */
[----:B------:R-:W-:Y:S01]  /*c070*/  SEL R101, RZ, 0x1, P1 ;  /* 0x00000001ff657807 */ /* 0x000fe20000800000 */
[----:B------:R-:W-:-:S05]  /*c080*/  FMUL.FTZ R74, R74, UR10 ;  /* 0x0000000a4a4a7c20 */ /* 0x000fca0008410000 */
[----:B------:R-:W-:-:S05]  /*c090*/  FSEL R73, R74, RZ, !P1 ;  /* 0x000000ff4a497208 */ /* 0x000fca0004800000 */
[----:B------:R-:W-:-:S07]  /*c0a0*/  @P0 FADD.FTZ R73, R41, R73 ;  /* 0x0000004929490221 */ /* 0x000fce0000010000 */
.L_x_19896:
[----:B------:R-:W-:Y:S05]  /*c0b0*/  BSYNC B0 ;  /* 0x0000000000007941 */ /* 0x000fea0003800000 */
.L_x_19895:
        /* <DEDUP_REMOVED lines=18> */
.L_x_19907:
[----:B------:R-:W-:-:S07]  /*c1e0*/  IMAD.MOV.U32 R102, RZ, RZ, R113 ;  /* 0x000000ffff667224 */ /* 0x000fce00078e0071 */
.L_x_19908:
[----:B------:R-:W-:Y:S05]  /*c1f0*/  BSYNC B1 ;  /* 0x0000000000017941 */ /* 0x000fea0003800000 */
.L_x_19906:
        /* <DEDUP_REMOVED lines=16> */
.L_x_19912:
[----:B------:R-:W-:Y:S05]  /*c300*/  BSYNC B2 ;  /* 0x0000000000027941 */ /* 0x000fea0003800000 */
.L_x_19911:
        /* <DEDUP_REMOVED lines=8> */
[----:B------:R-:W-:Y:S01]  /*c390*/  IMAD.MOV.U32 R123, RZ, RZ, RZ ;  /* 0x000000ffff7b7224 */ /* 0x000fe200078e00ff */
[----:B------:R-:W-:Y:S01]  /*c3a0*/  LOP3.LUT R75, R75, UR16, R111, 0x96, !PT ;  /* 0x000000104b4b7c12 */ /* 0x000fe2000f8e966f */
        /* <DEDUP_REMOVED lines=30> */
[----:B------:R-:W-:-:S05]  /*c590*/  IMAD.WIDE.U32 R74, R74, -0x326172a9, RZ ;  /* 0xcd9e8d574a4a7825 */ /* 0x000fca00078e00ff */
[----:B------:R-:W-:Y:S02]  /*c5a0*/  LOP3.LUT R109, R75, UR31, R124, 0x96, !PT ;  /* 0x0000001f4b6d7c12 */ /* 0x000fe4000f8e967c */
[----:B------:R-:W-:-:S07]  /*c5b0*/  MOV R113, R74 ;  /* 0x0000004a00717202 */ /* 0x000fce0000000f00 */
.L_x_19910:
[----:B------:R-:W-:Y:S05]  /*c5c0*/  BSYNC B1 ;  /* 0x0000000000017941 */ /* 0x000fea0003800000 */
.L_x_19909:
        /* <DEDUP_REMOVED lines=10> */
.L_x_19905:
[----:B------:R-:W-:Y:S05]  /*c670*/  BSYNC B0 ;  /* 0x0000000000007941 */ /* 0x000fea0003800000 */
.L_x_19904:
        /* <DEDUP_REMOVED lines=18> */
.L_x_19916:
[----:B------:R-:W-:-:S07]  /*c7a0*/  MOV R75, R113 ;  /* 0x00000071004b7202 */ /* 0x000fce0000000f00 */
.L_x_19917:
[----:B------:R-:W-:Y:S05]  /*c7b0*/  BSYNC B1 ;  /* 0x0000000000017941 */ /* 0x000fea0003800000 */
.L_x_19915:
        /* <DEDUP_REMOVED lines=16> */
.L_x_19921:
[----:B------:R-:W-:Y:S05]  /*c8c0*/  BSYNC B2 ;  /* 0x0000000000027941 */ /* 0x000fea0003800000 */
.L_x_19920:
        /* <DEDUP_REMOVED lines=40> */
[----:B------:R-:W-:-:S04]  /*cb50*/  LOP3.LUT R109, R93, UR31, R124, 0x96, !PT ;  /* 0x0000001f5d6d7c12 */ /* 0x000fc8000f8e967c */
[----:B------:R-:W-:Y:S01]  /*cb60*/  LOP3.LUT R110, R113, UR32, R110, 0x96, !PT ;  /* 0x00000020716e7c12 */ /* 0x000fe2000f8e966e */
[----:B------:R-:W-:-:S07]  /*cb70*/  IMAD.MOV.U32 R113, RZ, RZ, R92 ;  /* 0x000000ffff717224 */ /* 0x000fce00078e005c */
.L_x_19919:
[----:B------:R-:W-:Y:S05]  /*cb80*/  BSYNC B1 ;  /* 0x0000000000017941 */ /* 0x000fea0003800000 */
.L_x_19918:
[----:B------:R-:W-:Y:S02]  /*cb90*/  I2FP.F32.U32 R75, R75 ;  /* 0x0000004b004b7245 */ /* 0x000fe40000201000 */
[----:B------:R-:W-:-:S05]  /*cba0*/  MOV R92, 0x2f800000 ;  /* 0x2f800000005c7802 */ /* 0x000fca0000000f00 */
        /* <DEDUP_REMOVED lines=8> */
.L_x_19914:
[----:B------:R-:W-:Y:S05]  /*cc30*/  BSYNC B0 ;  /* 0x0000000000007941 */ /* 0x000fea0003800000 */
.L_x_19913:
[----:B------:R-:W-:Y:S01]  /*cc40*/  FADD.FTZ R92, RZ, R44 ;  /* 0x0000002cff5c7221 */ /* 0x000fe20000010000 */
[----:B------:R-:W-:Y:S01]  /*cc50*/  IMAD.WIDE.U32 R94, R121, 0x20, R94 ;  /* 0x00000020795e7825 */ /* 0x000fe200078e005e */
[----:B------:R-:W-:Y:S01]  /*cc60*/  BSSY B0, `(.L_x_19922) ;  /* 0x0000035000007945 */ /* 0x000fe20003800000 */
[----:B------:R-:W-:Y:S02]  /*cc70*/  LOP3.LUT P0, RZ, R120, 0xff, RZ, 0xc0, !PT ;  /* 0x000000ff78ff7812 */ /* 0x000fe4000780c0ff */
        /* <DEDUP_REMOVED lines=51> */
.L_x_19923:
[----:B------:R-:W-:Y:S05]  /*cfb0*/  BSYNC B0 ;  /* 0x0000000000007941 */ /* 0x000fea0003800000 */
.L_x_19922:
        /* <DEDUP_REMOVED lines=93> */
.L_x_19938:
        /* <DEDUP_REMOVED lines=17> */
[----:B0-----:R-:W-:Y:S01]  /*d6a0*/  I2FP.F32.S32 R123, R120 ;  /* 0x00000078007b7245 */ /* 0x001fe20000201400 */
[----:B------:R-:W-:Y:S01]  /*d6b0*/  BSSY B0, `(.L_x_19925) ;  /* 0x00000eb000007945 */ /* 0x000fe20003800000 */
[----:B------:R-:W-:Y:S01]  /*d6c0*/  SHFL.DOWN PT, R125, R120, 0x4, 0x1f ;  /* 0x08801f00787d7f89 */ /* 0x000fe200000e0000 */
[----:B-1----:R-:W-:-:S04]  /*d6d0*/  @!P1 LEA R93, R93, R92, 0x18 ;  /* 0x0000005c5d5d9211 */ /* 0x002fc800078ec0ff */
[----:B------:R-:W-:Y:S02]  /*d6e0*/  @!P1 LEA R122, R94, R93, 0x3 ;  /* 0x0000005d5e7a9211 */ /* 0x000fe400078e18ff */
[----:B------:R-:W-:-:S06]  /*d6f0*/  CS2R R92, SRZ ;  /* 0x00000000005c7805 */ /* 0x000fcc000001ff00 */
[----:B------:R-:W0:Y:S01]  /*d700*/  @!P1 LDS.64 R92, [R122] ;  /* 0x000000007a5c9984 */ /* 0x000e220000000a00 */
[----:B------:R-:W-:-:S03]  /*d710*/  LOP3.LUT P1, RZ, R95, 0x1f, R79, 0xf8, !PT ;  /* 0x0000001f5fff7812 */ /* 0x000fc6000782f84f */
        /* <DEDUP_REMOVED lines=22> */
[----:B------:R-:W0:Y:S02]  /*d880*/  SHFL.DOWN PT, R124, R95, 0x1, 0x1f ;  /* 0x08201f005f7c7f89 */ /* 0x000e2400000e0000 */
[-C--:B------:R-:W-:Y:S01]  /*d890*/  FMUL.FTZ R93, R93, R123.reuse ;  /* 0x0000007b5d5d7220 */ /* 0x080fe20000410000 */
[----:B------:R-:W-:-:S04]  /*d8a0*/  FMUL.FTZ R123, R122, R123 ;  /* 0x0000007b7a7b7220 */ /* 0x000fc80000410000 */
[----:B------:R-:W-:Y:S01]  /*d8b0*/  FFMA.FTZ R125, R92, R121, R123 ;  /* 0x000000795c7d7223 */ /* 0x000fe2000001007b */
[----:B------:R-:W-:Y:S01]  /*d8c0*/  I2FP.F32.S32 R92, R95 ;  /* 0x0000005f005c7245 */ /* 0x000fe20000201400 */
[----:B------:R-:W1:Y:S03]  /*d8d0*/  SHFL.DOWN PT, R123, R120, 0x2, 0x1f ;  /* 0x08401f00787b7f89 */ /* 0x000e6600000e0000 */
[----:B------:R-:W2:Y:S02]  /*d8e0*/  MUFU.RCP R94, R92 ;  /* 0x0000005c005e7308 */ /* 0x000ea40000001000 */
[----:B--2---:R-:W-:Y:S01]  /*d8f0*/  FMUL.FTZ R121, R94, R125 ;  /* 0x0000007d5e797220 */ /* 0x004fe20000410000 */
[----:B0-----:R-:W-:Y:S01]  /*d900*/  I2FP.F32.S32 R125, R124 ;  /* 0x0000007c007d7245 */ /* 0x001fe20000201400 */
[----:B-1----:R-:W-:-:S04]  /*d910*/  FADD.FTZ R123, R120, R123 ;  /* 0x0000007b787b7221 */ /* 0x002fc80000010000 */
[----:B------:R-:W-:Y:S02]  /*d920*/  FFMA.FTZ R93, R94, R93, R123 ;  /* 0x0000005d5e5d7223 */ /* 0x000fe4000001007b */
[----:B------:R-:W0:Y:S02]  /*d930*/  SHFL.DOWN PT, R94, R121, 0x1, 0x1f ;  /* 0x08201f00795e7f89 */ /* 0x000e2400000e0000 */
[----:B0-----:R-:W-:-:S04]  /*d940*/  FADD.FTZ R122, R121, -R94 ;  /* 0x8000005e797a7221 */ /* 0x001fc80000010000 */
[----:B------:R-:W-:Y:S01]  /*d950*/  FMUL.FTZ R123, R122, R122 ;  /* 0x0000007a7a7b7220 */ /* 0x000fe20000410000 */
[----:B------:R-:W-:-:S03]  /*d960*/  IADD3 R122, R95, R124, RZ ;  /* 0x0000007c5f7a7210 */ /* 0x000fc60007ffe0ff */
[----:B------:R-:W-:Y:S01]  /*d970*/  FMUL.FTZ R120, R92, R123 ;  /* 0x0000007b5c787220 */ /* 0x000fe20000410000 */
[----:B------:R-:W-:-:S03]  /*d980*/  I2FP.F32.S32 R122, R122 ;  /* 0x0000007a007a7245 */ /* 0x000fc60000201400 */
[-C--:B------:R-:W-:Y:S01]  /*d990*/  FMUL.FTZ R120, R120, R125.reuse ;  /* 0x0000007d78787220 */ /* 0x080fe20000410000 */
[----:B------:R-:W-:Y:S01]  /*d9a0*/  FMUL.FTZ R125, R94, R125 ;  /* 0x0000007d5e7d7220 */ /* 0x000fe20000410000 */
[----:B------:R-:W0:Y:S03]  /*d9b0*/  MUFU.RCP R95, R122 ;  /* 0x0000007a005f7308 */ /* 0x000e260000001000 */
[----:B------:R-:W-:Y:S02]  /*d9c0*/  FFMA.FTZ R94, R92, R121, R125 ;  /* 0x000000795c5e7223 */ /* 0x000fe4000001007d */
[----:B------:R-:W1:Y:S02]  /*d9d0*/  SHFL.DOWN PT, R92, R93, 0x1, 0x1f ;  /* 0x08201f005d5c7f89 */ /* 0x000e6400000e0000 */
[----:B0-----:R-:W-:-:S06]  /*d9e0*/  FMUL.FTZ R121, R95, R94 ;  /* 0x0000005e5f797220 */ /* 0x001fcc0000410000 */
[----:B------:R-:W0:Y:S01]  /*d9f0*/  SHFL.IDX PT, R121, R121, RZ, 0x1f ;  /* 0x00001fff79797589 */ /* 0x000e2200000e0000 */
[----:B-1----:R-:W-:-:S04]  /*da00*/  FADD.FTZ R92, R93, R92 ;  /* 0x0000005c5d5c7221 */ /* 0x002fc80000010000 */
[----:B------:R-:W-:Y:S02]  /*da10*/  FFMA.FTZ R123, R95, R120, R92 ;  /* 0x000000785f7b7223 */ /* 0x000fe4000001005c */
[----:B------:R-:W1:Y:S04]  /*da20*/  LDC R92, c[0x0][0x2d8] ;  /* 0x0000b600ff5c7b82 */ /* 0x000e680000000800 */
[----:B------:R-:W1:Y:S01]  /*da30*/  SHFL.IDX PT, R123, R123, RZ, 0x1f ;  /* 0x00001fff7b7b7589 */ /* 0x000e6200000e0000 */
[----:B0-----:R-:W-:-:S05]  /*da40*/  FMUL.FTZ R94, R121, R121 ;  /* 0x00000079795e7220 */ /* 0x001fca0000410000 */
[----:B------:R-:W-:Y:S02]  /*da50*/  FSEL R93, R94, RZ, P2 ;  /* 0x000000ff5e5d7208 */ /* 0x000fe40001000000 */
[----:B------:R-:W0:Y:S01]  /*da60*/  @!P1 LDC.64 R94, c[0x0][0x258] ;  /* 0x00009600ff5e9b82 */ /* 0x000e220000000a00 */
[----:B-1----:R-:W-:-:S04]  /*da70*/  FFMA.FTZ R92, R123, UR12, R92 ;  /* 0x0000000c7b5c7c23 */ /* 0x002fc8000801005c */
[----:B------:R-:W-:-:S03]  /*da80*/  FADD.FTZ R120, R92, R93 ;  /* 0x0000005d5c787221 */ /* 0x000fc60000010000 */
[----:B------:R-:W1:Y:S03]  /*da90*/  @!P1 LDC.64 R92, c[0x0][0x250] ;  /* 0x00009400ff5c9b82 */ /* 0x000e660000000a00 */
        /* <DEDUP_REMOVED lines=9> */
[----:B------:R-:W-:Y:S01]  /*db30*/  FSEL R92, R121, RZ, !P2 ;  /* 0x000000ff795c7208 */ /* 0x000fe20005000000 */
[----:B------:R-:W-:Y:S01]  /*db40*/  HADD2.F32 R117, -RZ, R30.H1_H1 ;  /* 0x3000001eff757230 */ /* 0x000fe20000004100 */
[----:B------:R-:W-:Y:S02]  /*db50*/  IADD3 R118, R118, -0x1, RZ ;  /* 0xffffffff76767810 */ /* 0x000fe40007ffe0ff */
[----:B------:R-:W-:Y:S01]  /*db60*/  LOP3.LUT R107, R79, 0xff, RZ, 0xc0, !PT ;  /* 0x000000ff4f6b7812 */ /* 0x000fe200078ec0ff */
[C---:B------:R-:W-:Y:S01]  /*db70*/  FADD.FTZ R59, -R92.reuse, R59 ;  /* 0x0000003b5c3b7221 */ /* 0x040fe20000010100 */
[C---:B------:R-:W-:Y:S01]  /*db80*/  FADD.FTZ R63, -R92.reuse, R63 ;  /* 0x0000003f5c3f7221 */ /* 0x040fe20000010100 */
[C---:B------:R-:W-:Y:S01]  /*db90*/  FADD.FTZ R47, -R92.reuse, R47 ;  /* 0x0000002f5c2f7221 */ /* 0x040fe20000010100 */
[----:B------:R-:W-:Y:S01]  /*dba0*/  FADD.FTZ R51, -R92, R51 ;  /* 0x000000335c337221 */ /* 0x000fe20000010100 */
[----:B------:R-:W-:Y:S01]  /*dbb0*/  FMUL.FTZ R95, R120, R59 ;  /* 0x0000003b785f7220 */ /* 0x000fe20000410000 */
[C---:B------:R-:W-:Y:S01]  /*dbc0*/  FADD.FTZ R58, -R92.reuse, R58 ;  /* 0x0000003a5c3a7221 */ /* 0x040fe20000010100 */
[----:B------:R-:W-:Y:S01]  /*dbd0*/  FADD.FTZ R94, -R92, R74 ;  /* 0x0000004a5c5e7221 */ /* 0x000fe20000010100 */
[----:B------:R-:W-:Y:S01]  /*dbe0*/  FMUL.FTZ R59, R120, R63 ;  /* 0x0000003f783b7220 */ /* 0x000fe20000410000 */
[----:B------:R-:W-:Y:S01]  /*dbf0*/  FADD.FTZ R62, -R92, R62 ;  /* 0x0000003e5c3e7221 */ /* 0x000fe20000010100 */
[----:B------:R-:W-:Y:S01]  /*dc00*/  FMUL.FTZ R74, R120, R47 ;  /* 0x0000002f784a7220 */ /* 0x000fe20000410000 */
[----:B------:R-:W-:-:S02]  /*dc10*/  HADD2.F32 R63, -RZ, R31.H1_H1 ;  /* 0x3000001fff3f7230 */ /* 0x000fc40000004100 */
[----:B------:R-:W-:Y:S01]  /*dc20*/  FADD.FTZ R46, -R92, R46 ;  /* 0x0000002e5c2e7221 */ /* 0x000fe20000010100 */
        /* <DEDUP_REMOVED lines=28> */
[----:B------:R-:W-:-:S02]  /*ddf0*/  HADD2.F32 R62, -RZ, R31.H0_H0 ;  /* 0x2000001fff3e7230 */ /* 0x000fc40000004100 */
[----:B------:R-:W-:Y:S01]  /*de00*/  FFMA.FTZ R47, R47, R63, R10 ;  /* 0x0000003f2f2f7223 */ /* 0x000fe2000001000a */
[C---:B------:R-:W-:Y:S01]  /*de10*/  FMUL.FTZ R46, R120.reuse, R50 ;  /* 0x00000032782e7220 */ /* 0x040fe20000410000 */
[----:B------:R-:W-:Y:S02]  /*de20*/  HADD2.F32 R63, -RZ, R30.H0_H0 ;  /* 0x2000001eff3f7230 */ /* 0x000fe40000004100 */
[C---:B------:R-:W-:Y:S01]  /*de30*/  FMUL.FTZ R48, R120.reuse, R48 ;  /* 0x0000003078307220 */ /* 0x040fe20000410000 */
[----:B------:R-:W-:Y:S01]  /*de40*/  FMUL.FTZ R49, R120, R49 ;  /* 0x0000003178317220 */ /* 0x000fe20000410000 */
[----:B------:R-:W-:Y:S01]  /*de50*/  FFMA.FTZ R46, R46, R62, R11 ;  /* 0x0000003e2e2e7223 */ /* 0x000fe2000001000b */
[----:B------:R-:W-:Y:S01]  /*de60*/  FMUL.FTZ R50, R120, R56 ;  /* 0x0000003878327220 */ /* 0x000fe20000410000 */
[----:B------:R-:W-:Y:S01]  /*de70*/  FFMA.FTZ R48, R48, R63, R13 ;  /* 0x0000003f30307223 */ /* 0x000fe2000001000d */
[----:B------:R-:W-:Y:S01]  /*de80*/  FFMA.FTZ R49, R49, R117, R12 ;  /* 0x0000007531317223 */ /* 0x000fe2000001000c */
[C---:B------:R-:W-:Y:S01]  /*de90*/  FMUL.FTZ R51, R120.reuse, R57 ;  /* 0x0000003978337220 */ /* 0x040fe20000410000 */
[C---:B------:R-:W-:Y:S01]  /*dea0*/  FMUL.FTZ R56, R120.reuse, R60 ;  /* 0x0000003c78387220 */ /* 0x040fe20000410000 */
[----:B------:R-:W-:Y:S01]  /*deb0*/  FMUL.FTZ R57, R120, R61 ;  /* 0x0000003d78397220 */ /* 0x000fe20000410000 */
[----:B------:R-:W-:Y:S01]  /*dec0*/  F2FP.F16.F32.PACK_AB R47, R47, R46 ;  /* 0x0000002e2f2f723e */ /* 0x000fe200000000ff */
[----:B------:R-:W0:Y:S01]  /*ded0*/  LDC.64 R60, c[0x0][0x2b8] ;  /* 0x0000ae00ff3c7b82 */ /* 0x000e220000000a00 */
[----:B------:R-:W-:Y:S01]  /*dee0*/  IMAD R119, R118, R119, RZ ;  /* 0x0000007776777224 */ /* 0x000fe200078e02ff */
[----:B------:R-:W-:Y:S01]  /*def0*/  F2FP.F16.F32.PACK_AB R46, R49, R48 ;  /* 0x00000030312e723e */ /* 0x000fe200000000ff */
[----:B------:R-:W-:-:S02]  /*df00*/  HADD2.F32 R48, -RZ, R29.H0_H0 ;  /* 0x2000001dff307230 */ /* 0x000fc40000004100 */
[C---:B------:R-:W-:Y:S01]  /*df10*/  FMUL.FTZ R44, R120.reuse, R44 ;  /* 0x0000002c782c7220 */ /* 0x040fe20000410000 */
[----:B------:R-:W-:Y:S01]  /*df20*/  HADD2.F32 R49, -RZ, R29.H1_H1 ;  /* 0x3000001dff317230 */ /* 0x000fe20000004100 */
[----:B------:R-:W-:Y:S01]  /*df30*/  SHF.R.S32.HI R62, RZ, 0x1f, R119 ;  /* 0x0000001fff3e7819 */ /* 0x000fe20000011477 */
[----:B------:R-:W-:Y:S01]  /*df40*/  FMUL.FTZ R45, R120, R45 ;  /* 0x0000002d782d7220 */ /* 0x000fe20000410000 */
[----:B------:R-:W-:Y:S01]  /*df50*/  FFMA.FTZ R73, R73, R48, R15 ;  /* 0x0000003049497223 */ /* 0x000fe2000001000f */
[--C-:B------:R-:W-:Y:S01]  /*df60*/  HADD2.F32 R48, -RZ, R28.reuse.H0_H0 ;  /* 0x2000001cff307230 */ /* 0x100fe20000004100 */
[----:B------:R-:W-:Y:S01]  /*df70*/  LEA.HI R62, R62, R119, RZ, 0x3 ;  /* 0x000000773e3e7211 */ /* 0x000fe200078f18ff */
[----:B------:R-:W-:Y:S01]  /*df80*/  FFMA.FTZ R74, R74, R49, R14 ;  /* 0x000000314a4a7223 */ /* 0x000fe2000001000e */
[----:B------:R-:W-:Y:S02]  /*df90*/  HADD2.F32 R49, -RZ, R28.H1_H1 ;  /* 0x3000001cff317230 */ /* 0x000fe40000004100 */
[----:B------:R-:W-:Y:S01]  /*dfa0*/  FMUL.FTZ R52, R120, R52 ;  /* 0x0000003478347220 */ /* 0x000fe20000410000 */
[----:B------:R-:W-:Y:S01]  /*dfb0*/  FFMA.FTZ R44, R44, R48, R77 ;  /* 0x000000302c2c7223 */ /* 0x000fe2000001004d */
[----:B------:R-:W-:Y:S01]  /*dfc0*/  LEA.HI.SX32 R121, R62, R107, 0x1d ;  /* 0x0000006b3e797211 */ /* 0x000fe200078feaff */
[----:B------:R-:W-:-:S02]  /*dfd0*/  HADD2.F32 R48, -RZ, R27.H1_H1 ;  /* 0x3000001bff307230 */ /* 0x000fc40000004100 */
[----:B------:R-:W-:Y:S01]  /*dfe0*/  FFMA.FTZ R49, R45, R49, R76 ;  /* 0x000000312d317223 */ /* 0x000fe2000001004c */
[----:B------:R-:W-:Y:S01]  /*dff0*/  HADD2.F32 R45, -RZ, R27.H0_H0 ;  /* 0x2000001bff2d7230 */ /* 0x000fe20000004100 */
[C---:B------:R-:W-:Y:S01]  /*e000*/  IADD3 R63, R121.reuse, 0x200, RZ ;  /* 0x00000200793f7810 */ /* 0x040fe20007ffe0ff */
[C---:B------:R-:W-:Y:S01]  /*e010*/  VIADD R119, R121.reuse, 0x100 ;  /* 0x0000010079777836 */ /* 0x040fe20000000000 */
[----:B------:R-:W-:Y:S01]  /*e020*/  IADD3 R117, R121, 0x300, RZ ;  /* 0x0000030079757810 */ /* 0x000fe20007ffe0ff */
[----:B------:R-:W-:Y:S01]  /*e030*/  FFMA.FTZ R95, R95, R48, R2 ;  /* 0x000000305f5f7223 */ /* 0x000fe20000010002 */
[----:B------:R-:W-:Y:S02]  /*e040*/  HADD2.F32 R48, -RZ, R26.H1_H1 ;  /* 0x3000001aff307230 */ /* 0x000fe40000004100 */
        /* <DEDUP_REMOVED lines=15> */
[----:B0-----:R-:W-:-:S04]  /*e140*/  IMAD.WIDE.U32 R120, R121, 0x10, R60 ;  /* 0x0000001079787825 */ /* 0x001fc800078e003c */
[----:B------:R-:W-:Y:S01]  /*e150*/  FFMA.FTZ R92, R92, R45, R3 ;  /* 0x0000002d5c5c7223 */ /* 0x000fe20000010003 */
[----:B------:R-:W-:Y:S01]  /*e160*/  F2FP.F16.F32.PACK_AB R44, R49, R44 ;  /* 0x0000002c312c723e */ /* 0x000fe200000000ff */
[----:B------:R-:W-:-:S04]  /*e170*/  IMAD.WIDE.U32 R118, R119, 0x10, R60 ;  /* 0x0000001077767825 */ /* 0x000fc800078e003c */
[----:B------:R-:W-:-:S04]  /*e180*/  IMAD.WIDE.U32 R62, R63, 0x10, R60 ;  /* 0x000000103f3e7825 */ /* 0x000fc800078e003c */
[----:B------:R-:W-:-:S04]  /*e190*/  IMAD.WIDE.U32 R60, R117, 0x10, R60 ;  /* 0x00000010753c7825 */ /* 0x000fc800078e003c */
[----:B------:R-:W-:Y:S01]  /*e1a0*/  FFMA.FTZ R117, R51, R48, R4 ;  /* 0x0000003033757223 */ /* 0x000fe20000010004 */
[----:B------:R-:W-:Y:S01]  /*e1b0*/  F2FP.F16.F32.PACK_AB R51, R95, R92 ;  /* 0x0000005c5f33723e */ /* 0x000fe200000000ff */
[----:B------:R-:W-:Y:S02]  /*e1c0*/  HADD2.F32 R45, -RZ, R26.H0_H0 ;  /* 0x2000001aff2d7230 */ /* 0x000fe40000004100 */
[----:B------:R-:W-:-:S03]  /*e1d0*/  HADD2.F32 R48, -RZ, R25.H1_H1 ;  /* 0x30000019ff307230 */ /* 0x000fc60000004100 */
[----:B------:R-:W-:Y:S01]  /*e1e0*/  FFMA.FTZ R50, R50, R45, R5 ;  /* 0x0000002d32327223 */ /* 0x000fe20000010005 */
[----:B------:R-:W-:Y:S02]  /*e1f0*/  HADD2.F32 R45, -RZ, R25.H0_H0 ;  /* 0x20000019ff2d7230 */ /* 0x000fe40000004100 */
[----:B------:R-:W-:Y:S01]  /*e200*/  FFMA.FTZ R55, R55, R48, R6 ;  /* 0x0000003037377223 */ /* 0x000fe20000010006 */
[--C-:B------:R-:W-:Y:S01]  /*e210*/  HADD2.F32 R48, -RZ, R24.reuse.H0_H0 ;  /* 0x20000018ff307230 */ /* 0x100fe20000004100 */
[----:B------:R-:W-:Y:S01]  /*e220*/  F2FP.F16.F32.PACK_AB R50, R117, R50 ;  /* 0x000000327532723e */ /* 0x000fe200000000ff */
[----:B------:R-:W-:Y:S01]  /*e230*/  FFMA.FTZ R54, R54, R45, R7 ;  /* 0x0000002d36367223 */ /* 0x000fe20000010007 */
[----:B------:R-:W-:Y:S02]  /*e240*/  F2FP.F16.F32.PACK_AB R45, R74, R73 ;  /* 0x000000494a2d723e */ /* 0x000fe400000000ff */
[----:B------:R-:W-:Y:S01]  /*e250*/  FFMA.FTZ R48, R52, R48, R9 ;  /* 0x0000003034307223 */ /* 0x000fe20000010009 */
[----:B------:R-:W-:Y:S01]  /*e260*/  HADD2.F32 R52, -RZ, R23.H1_H1 ;  /* 0x30000017ff347230 */ /* 0x000fe20000004100 */
[----:B------:R-:W-:Y:S01]  /*e270*/  F2FP.F16.F32.PACK_AB R49, R55, R54 ;  /* 0x000000363731723e */ /* 0x000fe200000000ff */
[----:B------:R-:W-:Y:S01]  /*e280*/  HADD2.F32 R54, -RZ, R24.H1_H1 ;  /* 0x30000018ff367230 */ /* 0x000fe20000004100 */
[----:B------:R0:W-:Y:S02]  /*e290*/  STG.E.128 desc[UR6][R120.64], R44 ;  /* 0x0000002c78007986 */ /* 0x0001e4000c101d06 */
[----:B------:R-:W-:Y:S01]  /*e2a0*/  FFMA.FTZ R52, R67, R52, R86 ;  /* 0x0000003443347223 */ /* 0x000fe20000010056 */
[----:B------:R-:W-:-:S02]  /*e2b0*/  HADD2.F32 R67, -RZ, R22.H0_H0 ;  /* 0x20000016ff437230 */ /* 0x000fc40000004100 */
[----:B------:R-:W-:Y:S01]  /*e2c0*/  FFMA.FTZ R53, R53, R54, R8 ;  /* 0x0000003635357223 */ /* 0x000fe20000010008 */
[----:B------:R-:W-:Y:S02]  /*e2d0*/  HADD2.F32 R55, -RZ, R23.H0_H0 ;  /* 0x20000017ff377230 */ /* 0x000fe40000004100 */
[----:B------:R-:W-:Y:S01]  /*e2e0*/  FFMA.FTZ R54, R64, R67, R82 ;  /* 0x0000004340367223 */ /* 0x000fe20000010052 */
[----:B------:R-:W-:Y:S01]  /*e2f0*/  HADD2.F32 R64, -RZ, R21.H1_H1 ;  /* 0x30000015ff407230 */ /* 0x000fe20000004100 */
[----:B------:R-:W-:Y:S01]  /*e300*/  F2FP.F16.F32.PACK_AB R48, R53, R48 ;  /* 0x000000303530723e */ /* 0x000fe200000000ff */
[----:B------:R-:W-:Y:S01]  /*e310*/  FFMA.FTZ R55, R66, R55, R85 ;  /* 0x0000003742377223 */ /* 0x000fe20000010055 */
[----:B------:R-:W-:Y:S02]  /*e320*/  HADD2.F32 R66, -RZ, R22.H1_H1 ;  /* 0x30000016ff427230 */ /* 0x000fe40000004100 */
[----:B------:R-:W-:Y:S01]  /*e330*/  FFMA.FTZ R59, R59, R64, R83 ;  /* 0x000000403b3b7223 */ /* 0x000fe20000010053 */
[----:B------:R-:W-:Y:S01]  /*e340*/  HADD2.F32 R64, -RZ, R20.H1_H1 ;  /* 0x30000014ff407230 */ /* 0x000fe20000004100 */
[----:B------:R-:W-:Y:S01]  /*e350*/  F2FP.F16.F32.PACK_AB R55, R52, R55 ;  /* 0x000000373437723e */ /* 0x000fe200000000ff */
[----:B------:R-:W-:Y:S01]  /*e360*/  FFMA.FTZ R65, R65, R66, R84 ;  /* 0x0000004241417223 */ /* 0x000fe20000010054 */
[--C-:B------:R-:W-:Y:S01]  /*e370*/  HADD2.F32 R66, -RZ, R19.reuse.H1_H1 ;  /* 0x30000013ff427230 */ /* 0x100fe20000004100 */
[----:B------:R0:W-:Y:S01]  /*e380*/  STG.E.128 desc[UR6][R118.64], R48 ;  /* 0x0000003076007986 */ /* 0x0001e2000c101d06 */
[----:B------:R-:W-:Y:S01]  /*e390*/  FFMA.FTZ R57, R57, R64, R81 ;  /* 0x0000004039397223 */ /* 0x000fe20000010051 */
[----:B------:R-:W-:Y:S01]  /*e3a0*/  HADD2.F32 R64, -RZ, R19.H0_H0 ;  /* 0x20000013ff407230 */ /* 0x000fe20000004100 */
[----:B------:R-:W-:Y:S01]  /*e3b0*/  F2FP.F16.F32.PACK_AB R54, R65, R54 ;  /* 0x000000364136723e */ /* 0x000fe200000000ff */
[----:B------:R-:W-:Y:S01]  /*e3c0*/  FFMA.FTZ R75, R75, R66, R98 ;  /* 0x000000424b4b7223 */ /* 0x000fe20000010062 */
[----:B------:R-:W-:-:S02]  /*e3d0*/  HADD2.F32 R66, -RZ, R18.H1_H1 ;  /* 0x30000012ff427230 */ /* 0x000fc40000004100 */
[----:B------:R-:W-:Y:S01]  /*e3e0*/  FFMA.FTZ R94, R94, R64, R97 ;  /* 0x000000405e5e7223 */ /* 0x000fe20000010061 */
[----:B------:R-:W-:Y:S02]  /*e3f0*/  HADD2.F32 R64, -RZ, R18.H0_H0 ;  /* 0x20000012ff407230 */ /* 0x000fe40000004100 */
[----:B------:R-:W-:Y:S02]  /*e400*/  HADD2.F32 R67, -RZ, R21.H0_H0 ;  /* 0x20000015ff437230 */ /* 0x000fe40000004100 */
[----:B------:R-:W-:Y:S01]  /*e410*/  FFMA.FTZ R93, R93, R66, R96 ;  /* 0x000000425d5d7223 */ /* 0x000fe20000010060 */
[--C-:B------:R-:W-:Y:S02]  /*e420*/  HADD2.F32 R66, -RZ, R17.reuse.H1_H1 ;  /* 0x30000011ff427230 */ /* 0x100fe40000004100 */
[----:B------:R-:W-:Y:S01]  /*e430*/  FFMA.FTZ R72, R72, R64, R91 ;  /* 0x0000004048487223 */ /* 0x000fe2000001005b */
[----:B------:R-:W-:Y:S02]  /*e440*/  HADD2.F32 R64, -RZ, R17.H0_H0 ;  /* 0x20000011ff407230 */ /* 0x000fe40000004100 */
[----:B------:R-:W-:Y:S01]  /*e450*/  FFMA.FTZ R58, R58, R67, R80 ;  /* 0x000000433a3a7223 */ /* 0x000fe20000010050 */
[----:B------:R-:W-:-:S02]  /*e460*/  HADD2.F32 R67, -RZ, R20.H0_H0 ;  /* 0x20000014ff437230 */ /* 0x000fc40000004100 */
[----:B------:R-:W-:Y:S01]  /*e470*/  FFMA.FTZ R71, R71, R66, R90 ;  /* 0x0000004247477223 */ /* 0x000fe2000001005a */
[--C-:B------:R-:W-:Y:S02]  /*e480*/  HADD2.F32 R66, -RZ, R16.reuse.H1_H1 ;  /* 0x30000010ff427230 */ /* 0x100fe40000004100 */
[----:B------:R-:W-:Y:S01]  /*e490*/  FFMA.FTZ R70, R70, R64, R89 ;  /* 0x0000004046467223 */ /* 0x000fe20000010059 */
[----:B------:R-:W-:Y:S02]  /*e4a0*/  HADD2.F32 R64, -RZ, R16.H0_H0 ;  /* 0x20000010ff407230 */ /* 0x000fe40000004100 */
[----:B------:R-:W-:Y:S01]  /*e4b0*/  FFMA.FTZ R56, R56, R67, R0 ;  /* 0x0000004338387223 */ /* 0x000fe20000010000 */
[----:B------:R-:W-:Y:S01]  /*e4c0*/  F2FP.F16.F32.PACK_AB R53, R59, R58 ;  /* 0x0000003a3b35723e */ /* 0x000fe200000000ff */
[----:B------:R-:W-:Y:S01]  /*e4d0*/  FFMA.FTZ R69, R69, R66, R88 ;  /* 0x0000004245457223 */ /* 0x000fe20000010058 */
[----:B------:R-:W-:Y:S01]  /*e4e0*/  F2FP.F16.F32.PACK_AB R59, R75, R94 ;  /* 0x0000005e4b3b723e */ /* 0x000fe200000000ff */
[----:B------:R-:W-:Y:S01]  /*e4f0*/  FFMA.FTZ R64, R68, R64, R87 ;  /* 0x0000004044407223 */ /* 0x000fe20000010057 */
[----:B------:R-:W-:-:S02]  /*e500*/  F2FP.F16.F32.PACK_AB R52, R57, R56 ;  /* 0x000000383934723e */ /* 0x000fc400000000ff */
[----:B------:R-:W-:Y:S02]  /*e510*/  F2FP.F16.F32.PACK_AB R58, R93, R72 ;  /* 0x000000485d3a723e */ /* 0x000fe400000000ff */
[----:B------:R-:W-:Y:S01]  /*e520*/  F2FP.F16.F32.PACK_AB R57, R71, R70 ;  /* 0x000000464739723e */ /* 0x000fe200000000ff */
[----:B------:R0:W-:Y:S01]  /*e530*/  STG.E.128 desc[UR6][R62.64], R52 ;  /* 0x000000343e007986 */ /* 0x0001e2000c101d06 */
[----:B------:R-:W-:-:S05]  /*e540*/  F2FP.F16.F32.PACK_AB R56, R69, R64 ;  /* 0x000000404538723e */ /* 0x000fca00000000ff */
[----:B------:R0:W-:Y:S02]  /*e550*/  STG.E.128 desc[UR6][R60.64], R56 ;  /* 0x000000383c007986 */ /* 0x0001e4000c101d06 */
.L_x_19926:
[----:B------:R-:W-:Y:S05]  /*e560*/  BSYNC B0 ;  /* 0x0000000000007941 */ /* 0x000fea0003800000 */
.L_x_19925:
[----:B------:R-:W-:Y:S01]  /*e570*/  VIADD R78, R78, UR14 ;  /* 0x0000000e4e4e7c36 */ /* 0x000fe20008000000 */
[----:B0-----:R-:W-:-:S04]  /*e580*/  SEL R120, RZ, 0x1, P0 ;  /* 0x00000001ff787807 */ /* 0x001fc80000000000 */
[----:B------:R-:W-:-:S13]  /*e590*/  ISETP.GE.AND P1, PT, R78, UR15, PT ;  /* 0x0000000f4e007c0c */ /* 0x000fda000bf26270 */
[----:B------:R-:W-:Y:S05]  /*e5a0*/  @!P1 BRA `(.L_x_19927) ;  /* 0xffffff24000c9947 */ /* 0x000fea000383ffff */
[----:B------:R-:W-:Y:S05]  /*e5b0*/  EXIT ;  /* 0x000000000000794d */ /* 0x000fea0003800000 */
.L_x_19924:
[----:B------:R-:W-:Y:S01]  /*e5c0*/  HFMA2.MMA R122, -RZ, RZ, 0, 5.9604644775390625e-08 ;  /* 0x00000001ff7a7435 */ /* 0x000fe200000001ff */
[----:B------:R-:W-:Y:S01]  /*e5d0*/  MOV R121, 0x1f ;  /* 0x0000001f00797802 */ /* 0x000fe20000000f00 */
[----:B------:R-:W-:-:S09]  /*e5e0*/  IMAD.MOV.U32 R120, RZ, RZ, -0x1 ;  /* 0xffffffffff787424 */ /* 0x000fd200078e00ff */
[----:B------:R-:W-:Y:S05]  /*e5f0*/  WARPSYNC.COLLECTIVE R120, `(.L_x_19928) ;  /* 0x0000000078087348 */ /* 0x000fea0003c00000 */
[----:B------:R0:W1:Y:S02]  /*e600*/  SHFL.BFLY P3, R93, R123, R122, R121 ;  /* 0x0c00007a7b5d7389 */ /* 0x0000640000060079 */
[----:B01----:R-:W-:Y:S01]  /*e610*/  ENDCOLLECTIVE ;  /* 0x000000000000791b */ /* 0x003fe20003800000 */
.L_x_19928:
[----:B------:R-:W-:Y:S01]  /*e620*/  HFMA2.MMA R122, -RZ, RZ, 0, 1.1920928955078125e-07 ;  /* 0x00000002ff7a7435 */ /* 0x000fe200000001ff */
[----:B------:R-:W-:-:S05]  /*e630*/  FADD.FTZ R124, R123, R93 ;  /* 0x0000005d7b7c7221 */ /* 0x000fca0000010000 */
[----:B------:R-:W-:-:S07]  /*e640*/  MOV R123, R124 ;  /* 0x0000007c007b7202 */ /* 0x000fce0000000f00 */
[----:B------:R-:W-:Y:S05]  /*e650*/  WARPSYNC.COLLECTIVE R120, `(.L_x_19929) ;  /* 0x0000000078087348 */ /* 0x000fea0003c00000 */
[----:B------:R0:W1:Y:S02]  /*e660*/  SHFL.BFLY P3, R93, R123, R122, R121 ;  /* 0x0c00007a7b5d7389 */ /* 0x0000640000060079 */
[----:B01----:R-:W-:Y:S01]  /*e670*/  ENDCOLLECTIVE ;  /* 0x000000000000791b */ /* 0x003fe20003800000 */
.L_x_19929:
[----:B------:R-:W-:Y:S01]  /*e680*/  MOV R122, 0x4 ;  /* 0x00000004007a7802 */ /* 0x000fe20000000f00 */
[----:B------:R-:W-:-:S04]  /*e690*/  FADD.FTZ R125, R124, R93 ;  /* 0x0000005d7c7d7221 */ /* 0x000fc80000010000 */
[----:B------:R-:W-:-:S07]  /*e6a0*/  IMAD.MOV.U32 R123, RZ, RZ, R125 ;  /* 0x000000ffff7b7224 */ /* 0x000fce00078e007d */
[----:B------:R-:W-:Y:S05]  /*e6b0*/  WARPSYNC.COLLECTIVE R120, `(.L_x_19930) ;  /* 0x0000000078087348 */ /* 0x000fea0003c00000 */
[----:B------:R0:W1:Y:S02]  /*e6c0*/  SHFL.BFLY P3, R93, R123, R122, R121 ;  /* 0x0c00007a7b5d7389 */ /* 0x0000640000060079 */
[----:B01----:R-:W-:Y:S01]  /*e6d0*/  ENDCOLLECTIVE ;  /* 0x000000000000791b */ /* 0x003fe20003800000 */
.L_x_19930:
[----:B------:R-:W-:Y:S02]  /*e6e0*/  IMAD.MOV.U32 R122, RZ, RZ, 0x8 ;  /* 0x00000008ff7a7424 */ /* 0x000fe400078e00ff */
[----:B------:R-:W-:-:S05]  /*e6f0*/  FADD.FTZ R125, R125, R93 ;  /* 0x0000005d7d7d7221 */ /* 0x000fca0000010000 */
[----:B------:R-:W-:-:S07]  /*e700*/  MOV R123, R125 ;  /* 0x0000007d007b7202 */ /* 0x000fce0000000f00 */
[----:B------:R-:W-:Y:S05]  /*e710*/  WARPSYNC.COLLECTIVE R120, `(.L_x_19931) ;  /* 0x0000000078087348 */ /* 0x000fea0003c00000 */
[----:B------:R0:W1:Y:S02]  /*e720*/  SHFL.BFLY P3, R93, R123, R122, R121 ;  /* 0x0c00007a7b5d7389 */ /* 0x0000640000060079 */
[----:B01----:R-:W-:Y:S01]  /*e730*/  ENDCOLLECTIVE ;  /* 0x000000000000791b */ /* 0x003fe20003800000 */
.L_x_19931:
[----:B------:R-:W-:Y:S01]  /*e740*/  HFMA2.MMA R122, -RZ, RZ, 0, 9.5367431640625e-07 ;  /* 0x00000010ff7a7435 */ /* 0x000fe200000001ff */
[----:B------:R-:W-:-:S05]  /*e750*/  FADD.FTZ R92, R125, R93 ;  /* 0x0000005d7d5c7221 */ /* 0x000fca0000010000 */
[----:B------:R-:W-:-:S07]  /*e760*/  MOV R123, R92 ;  /* 0x0000005c007b7202 */ /* 0x000fce0000000f00 */
[----:B------:R-:W-:Y:S05]  /*e770*/  WARPSYNC.COLLECTIVE R120, `(.L_x_19932) ;  /* 0x0000000078087348 */ /* 0x000fea0003c00000 */
[----:B------:R0:W1:Y:S02]  /*e780*/  SHFL.BFLY P3, R93, R123, R122, R121 ;  /* 0x0c00007a7b5d7389 */ /* 0x0000640000060079 */
[----:B01----:R-:W-:Y:S01]  /*e790*/  ENDCOLLECTIVE ;  /* 0x000000000000791b */ /* 0x003fe20003800000 */
.L_x_19932:
        /* <DEDUP_REMOVED lines=67> */
[----:B------:R-:W-:-:S07]  /*ebd0*/  MOV R120, 0xffffffff ;  /* 0xffffffff00787802 */ /* 0x000fce0000000f00 */
[----:B------:R-:W-:Y:S05]  /*ebe0*/  WARPSYNC.COLLECTIVE R120, `(.L_x_19933) ;  /* 0x0000000078087348 */ /* 0x000fea0003c00000 */
[----:B------:R0:W1:Y:S02]  /*ebf0*/  SHFL.BFLY P3, R93, R123, R122, R121 ;  /* 0x0c00007a7b5d7389 */ /* 0x0000640000060079 */
[----:B01----:R-:W-:Y:S01]  /*ec00*/  ENDCOLLECTIVE ;  /* 0x000000000000791b */ /* 0x003fe20003800000 */
.L_x_19933:
[----:B------:R-:W-:Y:S02]  /*ec10*/  IMAD.MOV.U32 R122, RZ, RZ, 0x2 ;  /* 0x00000002ff7a7424 */ /* 0x000fe400078e00ff */
[----:B------:R-:W-:-:S05]  /*ec20*/  FADD.FTZ R124, R123, R93 ;  /* 0x0000005d7b7c7221 */ /* 0x000fca0000010000 */
[----:B------:R-:W-:-:S07]  /*ec30*/  MOV R123, R124 ;  /* 0x0000007c007b7202 */ /* 0x000fce0000000f00 */
[----:B------:R-:W-:Y:S05]  /*ec40*/  WARPSYNC.COLLECTIVE R120, `(.L_x_19934) ;  /* 0x0000000078087348 */ /* 0x000fea0003c00000 */
[----:B------:R0:W1:Y:S02]  /*ec50*/  SHFL.BFLY P3, R93, R123, R122, R121 ;  /* 0x0c00007a7b5d7389 */ /* 0x0000640000060079 */
[----:B01----:R-:W-:Y:S01]  /*ec60*/  ENDCOLLECTIVE ;  /* 0x000000000000791b */ /* 0x003fe20003800000 */
.L_x_19934:
[----:B------:R-:W-:Y:S01]  /*ec70*/  HFMA2.MMA R122, -RZ, RZ, 0, 2.384185791015625e-07 ;  /* 0x00000004ff7a7435 */ /* 0x000fe200000001ff */
[----:B------:R-:W-:-:S05]  /*ec80*/  FADD.FTZ R125, R124, R93 ;  /* 0x0000005d7c7d7221 */ /* 0x000fca0000010000 */
[----:B------:R-:W-:-:S07]  /*ec90*/  MOV R123, R125 ;  /* 0x0000007d007b7202 */ /* 0x000fce0000000f00 */
[----:B------:R-:W-:Y:S05]  /*eca0*/  WARPSYNC.COLLECTIVE R120, `(.L_x_19935) ;  /* 0x0000000078087348 */ /* 0x000fea0003c00000 */
[----:B------:R0:W1:Y:S02]  /*ecb0*/  SHFL.BFLY P3, R93, R123, R122, R121 ;  /* 0x0c00007a7b5d7389 */ /* 0x0000640000060079 */
[----:B01----:R-:W-:Y:S01]  /*ecc0*/  ENDCOLLECTIVE ;  /* 0x000000000000791b */ /* 0x003fe20003800000 */
.L_x_19935:
[----:B------:R-:W-:Y:S01]  /*ecd0*/  MOV R122, 0x8 ;  /* 0x00000008007a7802 */ /* 0x000fe20000000f00 */
[----:B------:R-:W-:-:S04]  /*ece0*/  FADD.FTZ R125, R125, R93 ;  /* 0x0000005d7d7d7221 */ /* 0x000fc80000010000 */
[----:B------:R-:W-:-:S07]  /*ecf0*/  IMAD.MOV.U32 R123, RZ, RZ, R125 ;  /* 0x000000ffff7b7224 */ /* 0x000fce00078e007d */
[----:B------:R-:W-:Y:S05]  /*ed00*/  WARPSYNC.COLLECTIVE R120, `(.L_x_19936) ;  /* 0x0000000078087348 */ /* 0x000fea0003c00000 */
[----:B------:R0:W1:Y:S02]  /*ed10*/  SHFL.BFLY P3, R93, R123, R122, R121 ;  /* 0x0c00007a7b5d7389 */ /* 0x0000640000060079 */
[----:B01----:R-:W-:Y:S01]  /*ed20*/  ENDCOLLECTIVE ;  /* 0x000000000000791b */ /* 0x003fe20003800000 */
.L_x_19936:
[----:B------:R-:W-:Y:S01]  /*ed30*/  HFMA2.MMA R122, -RZ, RZ, 0, 9.5367431640625e-07 ;  /* 0x00000010ff7a7435 */ /* 0x000fe200000001ff */
[----:B------:R-:W-:-:S10]  /*ed40*/  FADD.FTZ R123, R125, R93 ;  /* 0x0000005d7d7b7221 */ /* 0x000fd40000010000 */
[----:B------:R-:W-:Y:S05]  /*ed50*/  WARPSYNC.COLLECTIVE R120, `(.L_x_19937) ;  /* 0x0000000078087348 */ /* 0x000fea0003c00000 */
[----:B------:R0:W1:Y:S02]  /*ed60*/  SHFL.BFLY P3, R93, R123, R122, R121 ;  /* 0x0c00007a7b5d7389 */ /* 0x0000640000060079 */
[----:B01----:R-:W-:Y:S01]  /*ed70*/  ENDCOLLECTIVE ;  /* 0x000000000000791b */ /* 0x003fe20003800000 */
.L_x_19937:
[----:B------:R-:W-:Y:S05]  /*ed80*/  BRA `(.L_x_19938) ;  /* 0xffffffe800007947 */ /* 0x000fea000383ffff */
.L_x_19939:
        /* <DEDUP_REMOVED lines=15> */
.L_x_30291:


//--------------------- .text._ZN10layer_norm13ln_fwd_kernelINS_13Kernel_traitsI6__halfS2_fS2_fjLj8192ELj1ELj1ELj8ELj16ENS_18Kernel_traits_baseILj8192ES2_S2_fS2_fjLj256EEEEELb1ELb1ELb0ELb0EEEvNS_9FwdParamsE --------------------------
	.section	.text._ZN10layer_norm13ln_fwd_kernelINS_13Kernel_traitsI6__halfS2_fS2_fjLj8192ELj1ELj1ELj8ELj16ENS_18Kernel_traits_baseILj8192ES2_S2_fS2_fjLj256EEEEELb1ELb1ELb0ELb0EEEvNS_9FwdParamsE,"ax",@progbits
	.align	128
        .global         _ZN10layer_norm13ln_fwd_kernelINS_13Kernel_traitsI6__halfS2_fS2_fjLj8192ELj1ELj1ELj8ELj16ENS_18Kernel_traits_baseILj8192ES2_S2_fS2_fjLj256EEEEELb1ELb1ELb0ELb0EEEvNS_9FwdParamsE
        .type           _ZN10layer_norm13ln_fwd_kernelINS_13Kernel_traitsI6__halfS2_fS2_fjLj8192ELj1ELj1ELj8ELj16ENS_18Kernel_traits_baseILj8192ES2_S2_fS2_fjLj256EEEEELb1ELb1ELb0ELb0EEEvNS_9FwdParamsE,@function
        .size           _ZN10layer_norm13ln_fwd_kernelINS_13Kernel_traitsI6__halfS2_fS2_fjLj8192ELj1ELj1ELj8ELj16ENS_18Kernel_traits_baseILj8192ES2_S2_fS2_fjLj256EEEEELb1ELb1ELb0ELb0EEEvNS_9FwdParamsE,(.L_x_30292 - _ZN10layer_norm13ln_fwd_kernelINS_13Kernel_traitsI6__halfS2_fS2_fjLj8192ELj1ELj1ELj8ELj16ENS_18Kernel_traits_baseILj8192ES2_S2_fS2_fjLj256EEEEELb1ELb1ELb0ELb0EEEvNS_9FwdParamsE)
        .other          _ZN10layer_norm13ln_fwd_kernelINS_13Kernel_traitsI6__halfS2_fS2_fjLj8192ELj1ELj1ELj8ELj16ENS_18Kernel_traits_baseILj8192ES2_S2_fS2_fjLj256EEEEELb1ELb1ELb0ELb0EEEvNS_9FwdParamsE,@"STO_CUDA_ENTRY STV_DEFAULT"
_ZN10layer_norm13ln_fwd_kernelINS_13Kernel_traitsI6__halfS2_fS2_fjLj8192ELj1ELj1ELj8ELj16ENS_18Kernel_traits_baseILj8192ES2_S2_fS2_fjLj256EEEEELb1ELb1ELb0ELb0EEEvNS_9FwdParamsE:
.text._ZN10layer_norm13ln_fwd_kernelINS_13Kernel_traitsI6__halfS2_fS2_fjLj8192ELj1ELj1ELj8ELj16ENS_18Kernel_traits_baseILj8192ES2_S2_fS2_fjLj256EEEEELb1ELb1ELb0ELb0EEEvNS_9FwdParamsE:
        /* <DEDUP_REMOVED lines=18> */
[----:B--2---:R-:W-:Y:S02]  /*0120*/  LOP3.LUT R35, R0, 0xff, RZ, 0xc0, !PT ;  /* 0x000000ff00237812 */ /* 0x004fe400078ec0ff */
[----:B------:R-:W-:Y:S01]  /*0130*/  LOP3.LUT R48, R48, 0xfffffff7, RZ, 0xc0, !PT ;  /* 0xfffffff730307812 */ /* 0x000fe200078ec0ff */
        /* <DEDUP_REMOVED lines=26> */
[----:B------:R-:W-:-:S04]  /*02e0*/  IADD3 R10, R116, -0x255992d5, RZ ;  /* 0xdaa66d2b740a7810 */ /* 0x000fc80007ffe0ff */
[----:B------:R-:W-:Y:S02]  /*02f0*/  LOP3.LUT R16, R13, R16, R10, 0x96, !PT ;  /* 0x000000100d107212 */ /* 0x000fe400078e960a */
[----:B-1----:R-:W-:Y:S02]  /*0300*/  SHF.R.S32.HI R13, RZ, 0x1f, R88 ;  /* 0x0000001fff0d7819 */ /* 0x002fe40000011458 */
[----:B------:R-:W-:Y:S02]  /*0310*/  LOP3.LUT R15, R35, 0xff, RZ, 0x3c, !PT ;  /* 0x000000ff230f7812 */ /* 0x000fe400078e3cff */
[----:B------:R-:W-:-:S04]  /*0320*/  LEA.HI R88, R13, R88, RZ, 0x3 ;  /* 0x000000580d587211 */ /* 0x000fc800078f18ff */
[----:B------:R-:W-:-:S04]  /*0330*/  LEA.HI.SX32 R15, R88, R15, 0x1d ;  /* 0x0000000f580f7211 */ /* 0x000fc800078feaff */
[C---:B------:R-:W-:Y:S01]  /*0340*/  LOP3.LUT P5, RZ, R15.reuse, 0xffffff00, RZ, 0xc0, !PT ;  /* 0xffffff000fff7812 */ /* 0x040fe200078ac0ff */
[----:B------:R-:W-:Y:S01]  /*0350*/  IMAD.WIDE.U32 R18, R18, -0x326172a9, RZ ;  /* 0xcd9e8d5712127825 */ /* 0x000fe200078e00ff */
[----:B------:R-:W-:-:S03]  /*0360*/  ISETP.GE.U32.AND P4, PT, R15, 0x200, PT ;  /* 0x000002000f00780c */ /* 0x000fc60003f86070 */
[----:B------:R-:W-:Y:S02]  /*0370*/  VIADD R11, R116, 0x78dde6e4 ;  /* 0x78dde6e4740b7836 */ /* 0x000fe40000000000 */
[----:B------:R-:W-:-:S03]  /*0380*/  IMAD.WIDE.U32 R16, R16, -0x2daee0ad, RZ ;  /* 0xd2511f5310107825 */ /* 0x000fc600078e00ff */
[----:B------:R-:W-:Y:S02]  /*0390*/  LOP3.LUT R20, R19, R12, R11, 0x96, !PT ;  /* 0x0000000c13147212 */ /* 0x000fe400078e960b */
[----:B------:R-:W-:Y:S02]  /*03a0*/  IADD3 R12, R117, -0x126145ec, RZ ;  /* 0xed9eba14750c7810 */ /* 0x000fe40007ffe0ff */
[----:B------:R-:W-:Y:S01]  /*03b0*/  @P5 LOP3.LUT R48, R48, 0x8, RZ, 0xfc, !PT ;  /* 0x0000000830305812 */ /* 0x000fe200078efcff */
[----:B------:R-:W-:Y:S01]  /*03c0*/  IMAD.WIDE.U32 R20, R20, -0x2daee0ad, RZ ;  /* 0xd2511f5314147825 */ /* 0x000fe200078e00ff */
[----:B------:R-:W-:Y:S02]  /*03d0*/  ISETP.GE.U32.AND P3, PT, R15, 0x300, PT ;  /* 0x000003000f00780c */ /* 0x000fe40003f66070 */
[----:B------:R-:W-:Y:S01]  /*03e0*/  LOP3.LUT R22, R17, R14, R12, 0x96, !PT ;  /* 0x0000000e11167212 */ /* 0x000fe200078e960c */
[----:B------:R-:W-:Y:S01]  /*03f0*/  VIADD R13, R117, 0xa9066899 ;  /* 0xa9066899750d7836 */ /* 0x000fe20000000000 */
[----:B------:R-:W-:-:S02]  /*0400*/  LOP3.LUT R48, R48, 0xffffff7f, RZ, 0xc0, !PT ;  /* 0xffffff7f30307812 */ /* 0x000fc400078ec0ff */
[----:B------:R-:W-:Y:S01]  /*0410*/  IADD3 R14, R116, 0x1715609d, RZ ;  /* 0x1715609d740e7810 */ /* 0x000fe20007ffe0ff */
[----:B------:R-:W-:Y:S01]  /*0420*/  IMAD.WIDE.U32 R22, R22, -0x326172a9, RZ ;  /* 0xcd9e8d5716167825 */ /* 0x000fe200078e00ff */
[----:B------:R-:W-:Y:S02]  /*0430*/  @P4 LOP3.LUT R48, R48, 0x80, RZ, 0xfc, !PT ;  /* 0x0000008030304812 */ /* 0x000fe400078efcff */
[----:B------:R-:W-:Y:S02]  /*0440*/  LOP3.LUT R26, R21, R16, R13, 0x96, !PT ;  /* 0x00000010151a7212 */ /* 0x000fe400078e960d */
[----:B------:R-:W-:Y:S02]  /*0450*/  ISETP.GE.U32.AND P2, PT, R15, 0x400, PT ;  /* 0x000004000f00780c */ /* 0x000fe40003f46070 */
[----:B------:R-:W-:Y:S01]  /*0460*/  LOP3.LUT R48, R48, 0xffffffbf, RZ, 0xc0, !PT ;  /* 0xffffffbf30307812 */ /* 0x000fe200078ec0ff */
[----:B------:R-:W-:Y:S01]  /*0470*/  IMAD.WIDE.U32 R26, R26, -0x326172a9, RZ ;  /* 0xcd9e8d571a1a7825 */ /* 0x000fe200078e00ff */
[----:B------:R-:W-:-:S02]  /*0480*/  LOP3.LUT R24, R23, R18, R14, 0x96, !PT ;  /* 0x0000001217187212 */ /* 0x000fc400078e960e */
[----:B------:R-:W-:Y:S02]  /*0490*/  IADD3 R17, R116, -0x4ab325aa, RZ ;  /* 0xb54cda5674117810 */ /* 0x000fe40007ffe0ff */
[----:B------:R-:W-:Y:S01]  /*04a0*/  @P3 LOP3.LUT R48, R48, 0x40, RZ, 0xfc, !PT ;  /* 0x0000004030303812 */ /* 0x000fe200078efcff */
[----:B------:R-:W-:Y:S01]  /*04b0*/  VIADD R16, R117, 0x646e171e ;  /* 0x646e171e75107836 */ /* 0x000fe20000000000 */
[----:B------:R-:W-:Y:S01]  /*04c0*/  LOP3.LUT R32, R27, R22, R17, 0x96, !PT ;  /* 0x000000161b207212 */ /* 0x000fe200078e9611 */
[----:B------:R-:W-:Y:S01]  /*04d0*/  IMAD.WIDE.U32 R24, R24, -0x2daee0ad, RZ ;  /* 0xd2511f5318187825 */ /* 0x000fe200078e00ff */
[----:B------:R-:W-:Y:S02]  /*04e0*/  LOP3.LUT R48, R48, 0xffffffdf, RZ, 0xc0, !PT ;  /* 0xffffffdf30307812 */ /* 0x000fe400078ec0ff */
[----:B------:R-:W-:Y:S01]  /*04f0*/  LEA.HI R19, R0, UR6, RZ, 0x18 ;  /* 0x0000000600137c11 */ /* 0x000fe2000f8fc0ff */
[----:B------:R-:W-:Y:S01]  /*0500*/  VIADD R18, R117, 0x1fd5c5a3 ;  /* 0x1fd5c5a375127836 */ /* 0x000fe20000000000 */
[----:B------:R-:W-:Y:S01]  /*0510*/  LOP3.LUT R34, R25, R20, R16, 0x96, !PT ;  /* 0x0000001419227212 */ /* 0x000fe200078e9610 */
[----:B------:R-:W-:Y:S01]  /*0520*/  IMAD.WIDE.U32 R32, R32, -0x2daee0ad, RZ ;  /* 0xd2511f5320207825 */ /* 0x000fe200078e00ff */
        /* <DEDUP_REMOVED lines=18> */
.L_x_19941:
[----:B------:R-:W-:Y:S05]  /*0650*/  BSYNC B0 ;  /* 0x0000000000007941 */ /* 0x000fea0003800000 */
.L_x_19940:
        /* <DEDUP_REMOVED lines=18> */
.L_x_19943:
[----:B------:R-:W-:Y:S05]  /*0780*/  BSYNC B0 ;  /* 0x0000000000007941 */ /* 0x000fea0003800000 */
.L_x_19942:
        /* <DEDUP_REMOVED lines=18> */
.L_x_19945:
[----:B------:R-:W-:Y:S05]  /*08b0*/  BSYNC B0 ;  /* 0x0000000000007941 */ /* 0x000fea0003800000 */
.L_x_19944:
        /* <DEDUP_REMOVED lines=17> */
.L_x_19947:
[----:B------:R-:W-:Y:S05]  /*09d0*/  BSYNC B0 ;  /* 0x0000000000007941 */ /* 0x000fea0003800000 */
.L_x_19946:
        /* <DEDUP_REMOVED lines=12> */
[--C-:B-----5:R-:W-:Y:S01]  /*0aa0*/  HADD2.F32 R23, -RZ, R28.reuse.H0_H0 ;  /* 0x2000001cff177230 */ /* 0x120fe20000004100 */
[----:B------:R-:W-:Y:S01]  /*0ab0*/  LOP3.LUT R180, R25, R32, R22, 0x96, !PT ;  /* 0x0000002019b47212 */ /* 0x000fe200078e9616 */
[----:B------:R-:W-:Y:S01]  /*0ac0*/  HADD2.F32 R24, -RZ, R28.H1_H1 ;  /* 0x3000001cff187230 */ /* 0x000fe20000004100 */
[----:B------:R-:W-:Y:S01]  /*0ad0*/  SHF.R.S32.HI R88, RZ, 0x3, R88 ;  /* 0x00000003ff587819 */ /* 0x000fe20000011458 */
[--C-:B------:R-:W-:Y:S01]  /*0ae0*/  HADD2.F32 R25, -RZ, R29.reuse.H0_H0 ;  /* 0x2000001dff197230 */ /* 0x100fe20000004100 */
[----:B------:R-:W-:Y:S01]  /*0af0*/  ULDC.64 UR6, c[0x0][0x270] ;  /* 0x00009c0000067ab9 */ /* 0x000fe20000000a00 */
[----:B------:R-:W-:Y:S01]  /*0b00*/  HADD2.F32 R26, -RZ, R29.H1_H1 ;  /* 0x3000001dff1a7230 */ /* 0x000fe20000004100 */
[----:B------:R-:W-:Y:S01]  /*0b10*/  ISETP.NE.U32.AND P0, PT, RZ, UR6, PT ;  /* 0x00000006ff007c0c */ /* 0x000fe2000bf05070 */
[--C-:B------:R-:W-:Y:S01]  /*0b20*/  HADD2.F32 R27, -RZ, R30.reuse.H0_H0 ;  /* 0x2000001eff1b7230 */ /* 0x100fe20000004100 */
[----:B------:R-:W-:Y:S01]  /*0b30*/  LOP3.LUT R48, R48, 0xffffffef, RZ, 0xc0, !PT ;  /* 0xffffffef30307812 */ /* 0x000fe200078ec0ff */
[----:B------:R-:W-:Y:S01]  /*0b40*/  HADD2.F32 R28, -RZ, R30.H1_H1 ;  /* 0x3000001eff1c7230 */ /* 0x000fe20000004100 */
[----:B------:R-:W-:Y:S01]  /*0b50*/  ISETP.NE.AND.EX P0, PT, RZ, UR7, PT, P0 ;  /* 0x00000007ff007c0c */ /* 0x000fe2000bf05300 */
[--C-:B------:R-:W-:Y:S01]  /*0b60*/  HADD2.F32 R29, -RZ, R31.reuse.H0_H0 ;  /* 0x2000001fff1d7230 */ /* 0x100fe20000004100 */
[----:B------:R-:W-:Y:S01]  /*0b70*/  ULDC.U8 UR6, c[0x0][0x2a0] ;  /* 0x0000a80000067ab9 */ /* 0x000fe20000000000 */
[----:B------:R-:W-:Y:S01]  /*0b80*/  HADD2.F32 R30, -RZ, R31.H1_H1 ;  /* 0x3000001fff1e7230 */ /* 0x000fe20000004100 */
[----:B------:R-:W-:Y:S01]  /*0b90*/  IADD3 R169, R116, -0x700cb87f, RZ ;  /* 0x8ff3478174a97810 */ /* 0x000fe20007ffe0ff */
[--C-:B------:R-:W-:Y:S01]  /*0ba0*/  HADD2.F32 R31, -RZ, R36.reuse.H0_H0 ;  /* 0x20000024ff1f7230 */ /* 0x100fe20000004100 */
[----:B------:R-:W-:Y:S01]  /*0bb0*/  HFMA2.MMA R177, -RZ, RZ, 0, 0 ;  /* 0x00000000ffb17435 */ /* 0x000fe200000001ff */
[----:B------:R-:W-:Y:S01]  /*0bc0*/  HADD2.F32 R32, -RZ, R36.H1_H1 ;  /* 0x30000024ff207230 */ /* 0x000fe20000004100 */
[----:B------:R-:W-:Y:S01]  /*0bd0*/  LOP3.LUT R174, R174, 0x3, RZ, 0xc0, !PT ;  /* 0x00000003aeae7812 */ /* 0x000fe200078ec0ff */
[--C-:B------:R-:W-:Y:S01]  /*0be0*/  HADD2.F32 R33, -RZ, R37.reuse.H0_H0 ;  /* 0x20000025ff217230 */ /* 0x100fe20000004100 */
[----:B------:R-:W-:Y:S01]  /*0bf0*/  ULDC UR11, c[0x0][0x218] ;  /* 0x00008600000b7ab9 */ /* 0x000fe20000000800 */
[----:B------:R-:W-:Y:S01]  /*0c00*/  HADD2.F32 R34, -RZ, R37.H1_H1 ;  /* 0x30000025ff227230 */ /* 0x000fe20000004100 */
[----:B------:R-:W-:Y:S01]  /*0c10*/  ULDC UR10, c[0x0][0x290] ;  /* 0x0000a400000a7ab9 */ /* 0x000fe20000000800 */
[--C-:B------:R-:W-:Y:S01]  /*0c20*/  HADD2.F32 R35, -RZ, R38.reuse.H0_H0 ;  /* 0x20000026ff237230 */ /* 0x100fe20000004100 */
[----:B------:R-:W-:Y:S01]  /*0c30*/  @P0 LOP3.LUT R48, R48, 0x10, RZ, 0xfc, !PT ;  /* 0x0000001030300812 */ /* 0x000fe200078efcff */
[----:B------:R-:W-:Y:S01]  /*0c40*/  HADD2.F32 R36, -RZ, R38.H1_H1 ;  /* 0x30000026ff247230 */ /* 0x000fe20000004100 */
[----:B------:R-:W-:Y:S01]  /*0c50*/  ISETP.NE.AND P0, PT, RZ, UR6, PT ;  /* 0x00000006ff007c0c */ /* 0x000fe2000bf05270 */
[--C-:B------:R-:W-:Y:S01]  /*0c60*/  HADD2.F32 R37, -RZ, R39.reuse.H0_H0 ;  /* 0x20000027ff257230 */ /* 0x100fe20000004100 */
[----:B------:R-:W-:Y:S01]  /*0c70*/  LOP3.LUT R48, R48, 0xfffffeff, RZ, 0xc0, !PT ;  /* 0xfffffeff30307812 */ /* 0x000fe200078ec0ff */
        /* <DEDUP_REMOVED lines=8> */
[--C-:B------:R-:W-:Y:S01]  /*0d00*/  HADD2.F32 R43, -RZ, R46.reuse.H0_H0 ;  /* 0x2000002eff2b7230 */ /* 0x100fe20000004100 */
[----:B------:R-:W-:Y:S01]  /*0d10*/  @P0 LOP3.LUT R48, R48, 0x100, RZ, 0xfc, !PT ;  /* 0x0000010030300812 */ /* 0x000fe200078efcff */
[----:B------:R-:W-:Y:S02]  /*0d20*/  HADD2.F32 R44, -RZ, R46.H1_H1 ;  /* 0x3000002eff2c7230 */ /* 0x000fe40000004100 */
[--C-:B------:R-:W-:Y:S02]  /*0d30*/  HADD2.F32 R45, -RZ, R47.reuse.H0_H0 ;  /* 0x2000002fff2d7230 */ /* 0x100fe40000004100 */
[----:B------:R-:W-:Y:S02]  /*0d40*/  HADD2.F32 R46, -RZ, R47.H1_H1 ;  /* 0x3000002fff2e7230 */ /* 0x000fe40000004100 */
[----:B------:R-:W-:-:S02]  /*0d50*/  HADD2.F32 R47, -RZ, R52.H0_H0 ;  /* 0x20000034ff2f7230 */ /* 0x000fc40000004100 */
        /* <DEDUP_REMOVED lines=10> */
[----:B------:R-:W-:-:S02]  /*0e00*/  IMAD.SHL.U32 R54, R0, 0x20, RZ ;  /* 0x0000002000367824 */ /* 0x000fc400078e00ff */
[--C-:B------:R-:W-:Y:S01]  /*0e10*/  HADD2.F32 R97, -RZ, R55.reuse.H0_H0 ;  /* 0x20000037ff617230 */ /* 0x100fe20000004100 */
[----:B------:R-:W-:Y:S01]  /*0e20*/  VIMNMX R53, R53, 0x20, PT ;  /* 0x0000002035357848 */ /* 0x000fe20003fe0100 */
[----:B------:R-:W-:Y:S01]  /*0e30*/  HADD2.F32 R100, -RZ, R55.H1_H1 ;  /* 0x30000037ff647230 */ /* 0x000fe20000004100 */
[----:B------:R-:W-:Y:S01]  /*0e40*/  LOP3.LUT R55, R54, 0x3e0, RZ, 0xc0, !PT ;  /* 0x000003e036377812 */ /* 0x000fe200078ec0ff */
[----:B------:R-:W-:Y:S01]  /*0e50*/  VIADD R171, R117, 0x96a522ad ;  /* 0x96a522ad75ab7836 */ /* 0x000fe20000000000 */
[----:B------:R-:W-:Y:S01]  /*0e60*/  IADD3 R53, R53, R88, RZ ;  /* 0x0000005835357210 */ /* 0x000fe20007ffe0ff */
[----:B------:R-:W-:Y:S01]  /*0e70*/  IMAD R54, R89, -0x326172a9, RZ ;  /* 0xcd9e8d5759367824 */ /* 0x000fe200078e02ff */
[----:B------:R-:W-:Y:S01]  /*0e80*/  VIADDMNMX R55, R52, -R55, RZ, !PT ;  /* 0x8000003734377246 */ /* 0x000fe200078001ff */
[----:B------:R-:W-:Y:S01]  /*0e90*/  IMAD R172, R172, -0x2daee0ad, RZ ;  /* 0xd2511f53acac7824 */ /* 0x000fe200078e02ff */
[----:B------:R-:W-:Y:S01]  /*0ea0*/  SHF.L.U32 R53, R53, 0x3, RZ ;  /* 0x0000000335357819 */ /* 0x000fe200000006ff */
[----:B------:R-:W-:Y:S01]  /*0eb0*/  IMAD.HI.U32 R52, R178, -0x2daee0ad, RZ ;  /* 0xd2511f53b2347827 */ /* 0x000fe200078e00ff */
[----:B------:R-:W-:-:S02]  /*0ec0*/  VIMNMX R55, R55, 0x20, PT ;  /* 0x0000002037377848 */ /* 0x000fc40003fe0100 */
[----:B------:R-:W-:Y:S01]  /*0ed0*/  I2FP.F32.U32 R53, R53 ;  /* 0x0000003500357245 */ /* 0x000fe20000201000 */
[----:B------:R-:W-:Y:S01]  /*0ee0*/  IMAD.HI.U32 R173, R180, -0x326172a9, RZ ;  /* 0xcd9e8d57b4ad7827 */ /* 0x000fe200078e00ff */
[----:B------:R-:W-:Y:S02]  /*0ef0*/  LOP3.LUT R172, R52, R172, R171, 0x96, !PT ;  /* 0x000000ac34ac7212 */ /* 0x000fe400078e96ab */
[----:B------:R0:W1:Y:S01]  /*0f00*/  MUFU.RCP R175, R53 ;  /* 0x0000003500af7308 */ /* 0x0000620000001000 */
[----:B------:R-:W-:Y:S01]  /*0f10*/  IMAD.IADD R55, R88, 0x1, R55 ;  /* 0x0000000158377824 */ /* 0x000fe200078e0237 */
        /* <DEDUP_REMOVED lines=65> */
[----:B------:R-:W-:Y:S02]  /*1330*/  IMAD.MOV.U32 R182, RZ, RZ, 0x1 ;  /* 0x00000001ffb67424 */ /* 0x000fe400078e00ff */
[----:B------:R-:W-:Y:S02]  /*1340*/  IMAD.SHL.U32 R176, R55, 0x8, RZ ;  /* 0x0000000837b07824 */ /* 0x000fe400078e00ff */
[----:B------:R-:W-:Y:S02]  /*1350*/  IMAD R178, R178, -0x2daee0ad, RZ ;  /* 0xd2511f53b2b27824 */ /* 0x000fe400078e02ff */
[----:B01----:R-:W-:-:S07]  /*1360*/  IMAD R180, R180, -0x326172a9, RZ ;  /* 0xcd9e8d57b4b47824 */ /* 0x003fce00078e02ff */
.L_x_20189:
        /* <DEDUP_REMOVED lines=37> */
.L_x_19951:
[----:B------:R-:W-:-:S07]  /*15c0*/  MOV R150, R180 ;  /* 0x000000b400967202 */ /* 0x000fce0000000f00 */
.L_x_19952:
[----:B------:R-:W-:Y:S05]  /*15d0*/  BSYNC B1 ;  /* 0x0000000000017941 */ /* 0x000fea0003800000 */
.L_x_19950:
        /* <DEDUP_REMOVED lines=16> */
.L_x_19956:
[----:B------:R-:W-:Y:S05]  /*16e0*/  BSYNC B2 ;  /* 0x0000000000027941 */ /* 0x000fea0003800000 */
.L_x_19955:
        /* <DEDUP_REMOVED lines=43> */
.L_x_19954:
[----:B------:R-:W-:Y:S05]  /*19a0*/  BSYNC B1 ;  /* 0x0000000000017941 */ /* 0x000fea0003800000 */
.L_x_19953:
[----:B------:R-:W0:Y:S01]  /*19b0*/  LDC R185, c[0x0][0x294] ;  /* 0x0000a500ffb97b82 */ /* 0x000e220000000800 */
[----:B------:R-:W-:Y:S01]  /*19c0*/  HFMA2.MMA R186, -RZ, RZ, 0.1171875, 0 ;  /* 0x2f800000ffba7435 */ /* 0x000fe200000001ff */
[----:B------:R-:W-:Y:S01]  /*19d0*/  I2FP.F32.U32 R63, R150 ;  /* 0x00000096003f7245 */ /* 0x000fe20000201000 */
[----:B-----5:R-:W-:Y:S01]  /*19e0*/  HADD2.F32 R62, -RZ, R64.H0_H0 ;  /* 0x20000040ff3e7230 */ /* 0x020fe20000004100 */
[----:B------:R-:W-:Y:S01]  /*19f0*/  ISETP.NE.U32.AND P0, PT, R60, RZ, PT ;  /* 0x000000ff3c00720c */ /* 0x000fe20003f05070 */
[----:B------:R-:W-:Y:S01]  /*1a00*/  BSSY B1, `(.L_x_19957) ;  /* 0x0000018000017945 */ /* 0x000fe20003800000 */
[----:B------:R-:W-:Y:S02]  /*1a10*/  LOP3.LUT R48, R48, 0xfffffffb, RZ, 0xc0, !PT ;  /* 0xfffffffb30307812 */ /* 0x000fe400078ec0ff */
[----:B------:R-:W1:Y:S01]  /*1a20*/  LDC R184, c[0x0][0x298] ;  /* 0x0000a600ffb87b82 */ /* 0x000e620000000800 */
[----:B------:R-:W-:Y:S02]  /*1a30*/  ISETP.NE.AND.EX P0, PT, R61, RZ, PT, P0 ;  /* 0x000000ff3d00720c */ /* 0x000fe40003f05300 */
[----:B------:R-:W-:Y:S01]  /*1a40*/  FFMA.FTZ R60, R63, R186, 1.1641532182693481445e-10 ;  /* 0x2f0000003f3c7423 */ /* 0x000fe200000100ba */
[----:B------:R-:W-:-:S04]  /*1a50*/  FMUL.FTZ R63, R62, R183 ;  /* 0x000000b73e3f7220 */ /* 0x000fc80000410000 */
        /* <DEDUP_REMOVED lines=17> */
.L_x_19958:
[----:B------:R-:W-:-:S07]  /*1b70*/  IMAD.MOV.U32 R61, RZ, RZ, R180 ;  /* 0x000000ffff3d7224 */ /* 0x000fce00078e00b4 */
.L_x_19959:
[----:B------:R-:W-:Y:S05]  /*1b80*/  BSYNC B1 ;  /* 0x0000000000017941 */ /* 0x000fea0003800000 */
.L_x_19957:
        /* <DEDUP_REMOVED lines=16> */
.L_x_19963:
[----:B------:R-:W-:Y:S05]  /*1c90*/  BSYNC B2 ;  /* 0x0000000000027941 */ /* 0x000fea0003800000 */
.L_x_19962:
        /* <DEDUP_REMOVED lines=43> */
.L_x_19961:
[----:B------:R-:W-:Y:S05]  /*1f50*/  BSYNC B1 ;  /* 0x0000000000017941 */ /* 0x000fea0003800000 */
.L_x_19960:
[----:B------:R-:W-:Y:S01]  /*1f60*/  I2FP.F32.U32 R61, R61 ;  /* 0x0000003d003d7245 */ /* 0x000fe20000201000 */
[----:B------:R-:W-:Y:S01]  /*1f70*/  HADD2.F32 R64, -RZ, R64.H1_H1 ;  /* 0x30000040ff407230 */ /* 0x000fe20000004100 */
[----:B------:R-:W-:Y:S01]  /*1f80*/  LOP3.LUT R48, R48, 0xfffffffd, RZ, 0xc0, !PT ;  /* 0xfffffffd30307812 */ /* 0x000fe200078ec0ff */
[----:B------:R-:W-:Y:S01]  /*1f90*/  BSSY B1, `(.L_x_19964) ;  /* 0x0000015000017945 */ /* 0x000fe20003800000 */
[----:B------:R-:W-:Y:S02]  /*1fa0*/  VIADD R92, R63, 0x1 ;  /* 0x000000013f5c7836 */ /* 0x000fe40000000000 */
        /* <DEDUP_REMOVED lines=18> */
.L_x_19965:
[----:B------:R-:W-:-:S07]  /*20d0*/  IMAD.MOV.U32 R64, RZ, RZ, R180 ;  /* 0x000000ffff407224 */ /* 0x000fce00078e00b4 */
.L_x_19966:
[----:B------:R-:W-:Y:S05]  /*20e0*/  BSYNC B1 ;  /* 0x0000000000017941 */ /* 0x000fea0003800000 */
.L_x_19964:
        /* <DEDUP_REMOVED lines=16> */
.L_x_19970:
[----:B------:R-:W-:Y:S05]  /*21f0*/  BSYNC B2 ;  /* 0x0000000000027941 */ /* 0x000fea0003800000 */
.L_x_19969:
        /* <DEDUP_REMOVED lines=43> */
.L_x_19968:
[----:B------:R-:W-:Y:S05]  /*24b0*/  BSYNC B1 ;  /* 0x0000000000017941 */ /* 0x000fea0003800000 */
.L_x_19967:
        /* <DEDUP_REMOVED lines=21> */
.L_x_19972:
[----:B------:R-:W-:-:S07]  /*2610*/  IMAD.MOV.U32 R63, RZ, RZ, R180 ;  /* 0x000000ffff3f7224 */ /* 0x000fce00078e00b4 */
.L_x_19973:
[----:B------:R-:W-:Y:S05]  /*2620*/  BSYNC B1 ;  /* 0x0000000000017941 */ /* 0x000fea0003800000 */
.L_x_19971:
        /* <DEDUP_REMOVED lines=16> */
.L_x_19977:
[----:B------:R-:W-:Y:S05]  /*2730*/  BSYNC B2 ;  /* 0x0000000000027941 */ /* 0x000fea0003800000 */
.L_x_19976:
        /* <DEDUP_REMOVED lines=43> */
.L_x_19975:
[----:B------:R-:W-:Y:S05]  /*29f0*/  BSYNC B1 ;  /* 0x0000000000017941 */ /* 0x000fea0003800000 */
.L_x_19974:
        /* <DEDUP_REMOVED lines=21> */
.L_x_19979:
[----:B------:R-:W-:-:S07]  /*2b50*/  IMAD.MOV.U32 R150, RZ, RZ, R180 ;  /* 0x000000ffff967224 */ /* 0x000fce00078e00b4 */
.L_x_19980:
[----:B------:R-:W-:Y:S05]  /*2b60*/  BSYNC B1 ;  /* 0x0000000000017941 */ /* 0x000fea0003800000 */
.L_x_19978:
        /* <DEDUP_REMOVED lines=16> */
.L_x_19984:
[----:B------:R-:W-:Y:S05]  /*2c70*/  BSYNC B2 ;  /* 0x0000000000027941 */ /* 0x000fea0003800000 */
.L_x_19983:
        /* <DEDUP_REMOVED lines=43> */
.L_x_19982:
[----:B------:R-:W-:Y:S05]  /*2f30*/  BSYNC B1 ;  /* 0x0000000000017941 */ /* 0x000fea0003800000 */
.L_x_19981:
        /* <DEDUP_REMOVED lines=21> */
.L_x_19986:
[----:B------:R-:W-:-:S07]  /*3090*/  IMAD.MOV.U32 R65, RZ, RZ, R180 ;  /* 0x000000ffff417224 */ /* 0x000fce00078e00b4 */
.L_x_19987:
[----:B------:R-:W-:Y:S05]  /*30a0*/  BSYNC B1 ;  /* 0x0000000000017941 */ /* 0x000fea0003800000 */
.L_x_19985:
        /* <DEDUP_REMOVED lines=16> */
.L_x_19991:
[----:B------:R-:W-:Y:S05]  /*31b0*/  BSYNC B2 ;  /* 0x0000000000027941 */ /* 0x000fea0003800000 */
.L_x_19990:
        /* <DEDUP_REMOVED lines=43> */
.L_x_19989:
[----:B------:R-:W-:Y:S05]  /*3470*/  BSYNC B1 ;  /* 0x0000000000017941 */ /* 0x000fea0003800000 */
.L_x_19988:
        /* <DEDUP_REMOVED lines=21> */
.L_x_19993:
[----:B------:R-:W-:-:S07]  /*35d0*/  IMAD.MOV.U32 R66, RZ, RZ, R180 ;  /* 0x000000ffff427224 */ /* 0x000fce00078e00b4 */
.L_x_19994:
[----:B------:R-:W-:Y:S05]  /*35e0*/  BSYNC B1 ;  /* 0x0000000000017941 */ /* 0x000fea0003800000 */
.L_x_19992:
        /* <DEDUP_REMOVED lines=16> */
.L_x_19998:
[----:B------:R-:W-:Y:S05]  /*36f0*/  BSYNC B2 ;  /* 0x0000000000027941 */ /* 0x000fea0003800000 */
.L_x_19997:
        /* <DEDUP_REMOVED lines=43> */
.L_x_19996:
[----:B------:R-:W-:Y:S05]  /*39b0*/  BSYNC B1 ;  /* 0x0000000000017941 */ /* 0x000fea0003800000 */
.L_x_19995:
        /* <DEDUP_REMOVED lines=21> */
.L_x_20000:
[----:B------:R-:W-:-:S07]  /*3b10*/  IMAD.MOV.U32 R187, RZ, RZ, R180 ;  /* 0x000000ffffbb7224 */ /* 0x000fce00078e00b4 */
.L_x_20001:
[----:B------:R-:W-:Y:S05]  /*3b20*/  BSYNC B1 ;  /* 0x0000000000017941 */ /* 0x000fea0003800000 */
.L_x_19999:
        /* <DEDUP_REMOVED lines=18> */
.L_x_20005:
[----:B------:R-:W-:Y:S05]  /*3c50*/  BSYNC B2 ;  /* 0x0000000000027941 */ /* 0x000fea0003800000 */
.L_x_20004:
        /* <DEDUP_REMOVED lines=43> */
.L_x_20003:
[----:B------:R-:W-:Y:S05]  /*3f10*/  BSYNC B1 ;  /* 0x0000000000017941 */ /* 0x000fea0003800000 */
.L_x_20002:
[----:B------:R-:W-:Y:S01]  /*3f20*/  I2FP.F32.U32 R95, R187 ;  /* 0x000000bb005f7245 */ /* 0x000fe20000201000 */
[----:B------:R-:W-:Y:S01]  /*3f30*/  HADD2.F32 R94, -RZ, R67.H1_H1 ;  /* 0x30000043ff5e7230 */ /* 0x000fe20000004100 */
        /* <DEDUP_REMOVED lines=8> */
[C---:B------:R-:W-:Y:S01]  /*3fc0*/  LEA.HI.X R93, R179.reuse, UR7, RZ, 0x5, P1 ;  /* 0x00000007b35d7c11 */ /* 0x040fe200088f2cff */
[----:B------:R-:W-:Y:S01]  /*3fd0*/  VIADD R184, R179, 0x100 ;  /* 0x00000100b3b87836 */ /* 0x000fe20000000000 */
        /* <DEDUP_REMOVED lines=23> */
.L_x_19949:
[----:B------:R-:W-:Y:S05]  /*4150*/  BSYNC B0 ;  /* 0x0000000000007941 */ /* 0x000fea0003800000 */
.L_x_19948:
        /* <DEDUP_REMOVED lines=25> */
.L_x_20009:
[----:B------:R-:W-:-:S07]  /*42f0*/  MOV R150, R180 ;  /* 0x000000b400967202 */ /* 0x000fce0000000f00 */
.L_x_20010:
[----:B------:R-:W-:Y:S05]  /*4300*/  BSYNC B1 ;  /* 0x0000000000017941 */ /* 0x000fea0003800000 */
.L_x_20008:
        /* <DEDUP_REMOVED lines=16> */
.L_x_20014:
[----:B------:R-:W-:Y:S05]  /*4410*/  BSYNC B2 ;  /* 0x0000000000027941 */ /* 0x000fea0003800000 */
.L_x_20013:
        /* <DEDUP_REMOVED lines=43> */
.L_x_20012:
[----:B------:R-:W-:Y:S05]  /*46d0*/  BSYNC B1 ;  /* 0x0000000000017941 */ /* 0x000fea0003800000 */
.L_x_20011:
[----:B------:R-:W0:Y:S01]  /*46e0*/  LDC R186, c[0x0][0x294] ;  /* 0x0000a500ffba7b82 */ /* 0x000e220000000800 */
[----:B------:R-:W-:Y:S01]  /*46f0*/  HFMA2.MMA R187, -RZ, RZ, 0.1171875, 0 ;  /* 0x2f800000ffbb7435 */ /* 0x000fe200000001ff */
[----:B------:R-:W-:Y:S01]  /*4700*/  I2FP.F32.U32 R70, R150 ;  /* 0x0000009600467245 */ /* 0x000fe20000201000 */
[----:B-----5:R-:W-:Y:S01]  /*4710*/  HADD2.F32 R94, -RZ, R72.H0_H0 ;  /* 0x20000048ff5e7230 */ /* 0x020fe20000004100 */
[----:B------:R-:W-:Y:S01]  /*4720*/  LOP3.LUT R48, R48, 0xfffffffb, RZ, 0xc0, !PT ;  /* 0xfffffffb30307812 */ /* 0x000fe200078ec0ff */
[----:B------:R-:W-:Y:S01]  /*4730*/  BSSY B1, `(.L_x_20015) ;  /* 0x0000018000017945 */ /* 0x000fe20003800000 */
[----:B------:R-:W-:Y:S02]  /*4740*/  ISETP.NE.U32.AND P0, PT, R68, RZ, PT ;  /* 0x000000ff4400720c */ /* 0x000fe40003f05070 */
[----:B------:R-:W1:Y:S01]  /*4750*/  LDC R185, c[0x0][0x298] ;  /* 0x0000a600ffb97b82 */ /* 0x000e620000000800 */
[----:B------:R-:W-:Y:S01]  /*4760*/  FMUL.FTZ R94, R94, R183 ;  /* 0x000000b75e5e7220 */ /* 0x000fe20000410000 */
[----:B------:R-:W-:Y:S01]  /*4770*/  ISETP.NE.AND.EX P0, PT, R69, RZ, PT, P0 ;  /* 0x000000ff4500720c */ /* 0x000fe20003f05300 */
[----:B------:R-:W-:-:S05]  /*4780*/  FFMA.FTZ R71, R70, R187, 1.1641532182693481445e-10 ;  /* 0x2f00000046477423 */ /* 0x000fca00000100bb */
[----:B0-----:R-:W-:Y:S01]  /*4790*/  FSETP.GTU.FTZ.AND P1, PT, R71, R186, PT ;  /* 0x000000ba4700720b */ /* 0x001fe20003f3c000 */
[----:B------:R-:W-:Y:S02]  /*47a0*/  VIADD R71, R92, 0x1 ;  /* 0x000000015c477836 */ /* 0x000fe40000000000 */
        /* <DEDUP_REMOVED lines=15> */
.L_x_20016:
[----:B------:R-:W-:-:S07]  /*48a0*/  IMAD.MOV.U32 R69, RZ, RZ, R180 ;  /* 0x000000ffff457224 */ /* 0x000fce00078e00b4 */
.L_x_20017:
[----:B------:R-:W-:Y:S05]  /*48b0*/  BSYNC B1 ;  /* 0x0000000000017941 */ /* 0x000fea0003800000 */
.L_x_20015:
        /* <DEDUP_REMOVED lines=16> */
.L_x_20021:
[----:B------:R-:W-:Y:S05]  /*49c0*/  BSYNC B2 ;  /* 0x0000000000027941 */ /* 0x000fea0003800000 */
.L_x_20020:
        /* <DEDUP_REMOVED lines=43> */
.L_x_20019:
[----:B------:R-:W-:Y:S05]  /*4c80*/  BSYNC B1 ;  /* 0x0000000000017941 */ /* 0x000fea0003800000 */
.L_x_20018:
        /* <DEDUP_REMOVED lines=23> */
.L_x_20023:
[----:B------:R-:W-:-:S07]  /*4e00*/  IMAD.MOV.U32 R72, RZ, RZ, R180 ;  /* 0x000000ffff487224 */ /* 0x000fce00078e00b4 */
.L_x_20024:
[----:B------:R-:W-:Y:S05]  /*4e10*/  BSYNC B1 ;  /* 0x0000000000017941 */ /* 0x000fea0003800000 */
.L_x_20022:
        /* <DEDUP_REMOVED lines=16> */
.L_x_20028:
[----:B------:R-:W-:Y:S05]  /*4f20*/  BSYNC B2 ;  /* 0x0000000000027941 */ /* 0x000fea0003800000 */
.L_x_20027:
        /* <DEDUP_REMOVED lines=43> */
.L_x_20026:
[----:B------:R-:W-:Y:S05]  /*51e0*/  BSYNC B1 ;  /* 0x0000000000017941 */ /* 0x000fea0003800000 */
.L_x_20025:
        /* <DEDUP_REMOVED lines=21> */
.L_x_20030:
[----:B------:R-:W-:-:S07]  /*5340*/  IMAD.MOV.U32 R71, RZ, RZ, R180 ;  /* 0x000000ffff477224 */ /* 0x000fce00078e00b4 */
.L_x_20031:
[----:B------:R-:W-:Y:S05]  /*5350*/  BSYNC B1 ;  /* 0x0000000000017941 */ /* 0x000fea0003800000 */
.L_x_20029:
        /* <DEDUP_REMOVED lines=16> */
.L_x_20035:
[----:B------:R-:W-:Y:S05]  /*5460*/  BSYNC B2 ;  /* 0x0000000000027941 */ /* 0x000fea0003800000 */
.L_x_20034:
        /* <DEDUP_REMOVED lines=43> */
.L_x_20033:
[----:B------:R-:W-:Y:S05]  /*5720*/  BSYNC B1 ;  /* 0x0000000000017941 */ /* 0x000fea0003800000 */
.L_x_20032:
        /* <DEDUP_REMOVED lines=21> */
.L_x_20037:
[----:B------:R-:W-:-:S07]  /*5880*/  MOV R150, R180 ;  /* 0x000000b400967202 */ /* 0x000fce0000000f00 */
.L_x_20038:
[----:B------:R-:W-:Y:S05]  /*5890*/  BSYNC B1 ;  /* 0x0000000000017941 */ /* 0x000fea0003800000 */
.L_x_20036:
        /* <DEDUP_REMOVED lines=16> */
.L_x_20042:
[----:B------:R-:W-:Y:S05]  /*59a0*/  BSYNC B2 ;  /* 0x0000000000027941 */ /* 0x000fea0003800000 */
.L_x_20041:
        /* <DEDUP_REMOVED lines=41> */
[----:B------:R-:W-:Y:S02]  /*5c40*/  LOP3.LUT R172, R73, R172, R171, 0x96, !PT ;  /* 0x000000ac49ac7212 */ /* 0x000fe400078e96ab */
[----:B------:R-:W-:-:S07]  /*5c50*/  MOV R178, R72 ;  /* 0x0000004800b27202 */ /* 0x000fce0000000f00 */
.L_x_20040:
[----:B------:R-:W-:Y:S05]  /*5c60*/  BSYNC B1 ;  /* 0x0000000000017941 */ /* 0x000fea0003800000 */
.L_x_20039:
        /* <DEDUP_REMOVED lines=21> */
.L_x_20044:
[----:B------:R-:W-:-:S07]  /*5dc0*/  MOV R73, R180 ;  /* 0x000000b400497202 */ /* 0x000fce0000000f00 */
.L_x_20045:
[----:B------:R-:W-:Y:S05]  /*5dd0*/  BSYNC B1 ;  /* 0x0000000000017941 */ /* 0x000fea0003800000 */
.L_x_20043:
        /* <DEDUP_REMOVED lines=16> */
.L_x_20049:
[----:B------:R-:W-:Y:S05]  /*5ee0*/  BSYNC B2 ;  /* 0x0000000000027941 */ /* 0x000fea0003800000 */
.L_x_20048:
        /* <DEDUP_REMOVED lines=43> */
.L_x_20047:
[----:B------:R-:W-:Y:S05]  /*61a0*/  BSYNC B1 ;  /* 0x0000000000017941 */ /* 0x000fea0003800000 */
.L_x_20046:
        /* <DEDUP_REMOVED lines=21> */
.L_x_20051:
[----:B------:R-:W-:-:S07]  /*6300*/  IMAD.MOV.U32 R74, RZ, RZ, R180 ;  /* 0x000000ffff4a7224 */ /* 0x000fce00078e00b4 */
.L_x_20052:
[----:B------:R-:W-:Y:S05]  /*6310*/  BSYNC B1 ;  /* 0x0000000000017941 */ /* 0x000fea0003800000 */
.L_x_20050:
        /* <DEDUP_REMOVED lines=16> */
.L_x_20056:
[----:B------:R-:W-:Y:S05]  /*6420*/  BSYNC B2 ;  /* 0x0000000000027941 */ /* 0x000fea0003800000 */
.L_x_20055:
        /* <DEDUP_REMOVED lines=43> */
.L_x_20054:
[----:B------:R-:W-:Y:S05]  /*66e0*/  BSYNC B1 ;  /* 0x0000000000017941 */ /* 0x000fea0003800000 */
.L_x_20053:
        /* <DEDUP_REMOVED lines=21> */
.L_x_20058:
[----:B------:R-:W-:-:S07]  /*6840*/  MOV R188, R180 ;  /* 0x000000b400bc7202 */ /* 0x000fce0000000f00 */
.L_x_20059:
[----:B------:R-:W-:Y:S05]  /*6850*/  BSYNC B1 ;  /* 0x0000000000017941 */ /* 0x000fea0003800000 */
.L_x_20057:
        /* <DEDUP_REMOVED lines=18> */
.L_x_20063:
[----:B------:R-:W-:Y:S05]  /*6980*/  BSYNC B2 ;  /* 0x0000000000027941 */ /* 0x000fea0003800000 */
.L_x_20062:
        /* <DEDUP_REMOVED lines=43> */
.L_x_20061:
[----:B------:R-:W-:Y:S05]  /*6c40*/  BSYNC B1 ;  /* 0x0000000000017941 */ /* 0x000fea0003800000 */
.L_x_20060:
[----:B------:R-:W-:Y:S01]  /*6c50*/  I2FP.F32.U32 R94, R188 ;  /* 0x000000bc005e7245 */ /* 0x000fe20000201000 */
[----:B------:R-:W-:Y:S01]  /*6c60*/  HADD2.F32 R148, -RZ, R75.H1_H1 ;  /* 0x3000004bff947230 */ /* 0x000fe20000004100 */
[----:B------:R-:W-:Y:S02]  /*6c70*/  SEL R149, RZ, 0x1, P1 ;  /* 0x00000001ff957807 */ /* 0x000fe40000800000 */
[----:B------:R-:W-:Y:S01]  /*6c80*/  LEA R92, P1, R184, UR6, 0x5 ;  /* 0x00000006b85c7c11 */ /* 0x000fe2000f8228ff */
[----:B------:R-:W-:Y:S01]  /*6c90*/  FFMA.FTZ R187, R94, R187, 1.1641532182693481445e-10 ;  /* 0x2f0000005ebb7423 */ /* 0x000fe200000100bb */
        /* <DEDUP_REMOVED lines=21> */
[----:B------:R-:W-:Y:S01]  /*6df0*/  SEL R181, RZ, 0x1, P6 ;  /* 0x00000001ffb57807 */ /* 0x000fe20003000000 */
[----:B------:R1:W-:Y:S01]  /*6e00*/  STG.E.128 desc[UR4][R92.64+0x10], R72 ;  /* 0x000010485c007986 */ /* 0x0003e2000c101d04 */
[----:B------:R-:W-:Y:S02]  /*6e10*/  LEA R150, P0, R184, UR8, 0x3 ;  /* 0x00000008b8967c11 */ /* 0x000fe4000f8018ff */
[----:B------:R-:W-:Y:S02]  /*6e20*/  LOP3.LUT R185, R151, R185, R189, 0xfe, !PT ;  /* 0x000000b997b97212 */ /* 0x000fe400078efebd */
[----:B------:R-:W-:-:S02]  /*6e30*/  LOP3.LUT R94, R94, R181, RZ, 0xfc, !PT ;  /* 0x000000b55e5e7212 */ /* 0x000fc400078efcff */
[C---:B------:R-:W-:Y:S01]  /*6e40*/  LEA.HI.X R151, R184.reuse, UR9, RZ, 0x3, P0 ;  /* 0x00000009b8977c11 */ /* 0x040fe200080f1cff */
[----:B------:R-:W-:Y:S01]  /*6e50*/  VIADD R184, R184, 0x100 ;  /* 0x00000100b8b87836 */ /* 0x000fe20000000000 */
[----:B------:R-:W-:-:S05]  /*6e60*/  LOP3.LUT R95, R95, R185, R149, 0xfe, !PT ;  /* 0x000000b95f5f7212 */ /* 0x000fca00078efe95 */
[----:B------:R1:W-:Y:S02]  /*6e70*/  STG.E.64 desc[UR4][R150.64], R94 ;  /* 0x0000005e96007986 */ /* 0x0003e4000c101b04 */
.L_x_20007:
[----:B------:R-:W-:Y:S05]  /*6e80*/  BSYNC B0 ;  /* 0x0000000000007941 */ /* 0x000fea0003800000 */
.L_x_20006:
        /* <DEDUP_REMOVED lines=15> */
[----:B01----:R-:W-:-:S11]  /*6f80*/  IADD3 R92, R174, 0x1, RZ ;  /* 0x00000001ae5c7810 */ /* 0x003fd60007ffe0ff */
        /* <DEDUP_REMOVED lines=9> */
.L_x_20067:
[----:B------:R-:W-:-:S07]  /*7020*/  MOV R150, R180 ;  /* 0x000000b400967202 */ /* 0x000fce0000000f00 */
.L_x_20068:
[----:B------:R-:W-:Y:S05]  /*7030*/  BSYNC B1 ;  /* 0x0000000000017941 */ /* 0x000fea0003800000 */
.L_x_20066:
        /* <DEDUP_REMOVED lines=16> */
.L_x_20072:
[----:B------:R-:W-:Y:S05]  /*7140*/  BSYNC B2 ;  /* 0x0000000000027941 */ /* 0x000fea0003800000 */
.L_x_20071:
        /* <DEDUP_REMOVED lines=42> */
[----:B------:R-:W-:-:S07]  /*73f0*/  MOV R178, R78 ;  /* 0x0000004e00b27202 */ /* 0x000fce0000000f00 */
.L_x_20070:
[----:B------:R-:W-:Y:S05]  /*7400*/  BSYNC B1 ;  /* 0x0000000000017941 */ /* 0x000fea0003800000 */
.L_x_20069:
[----:B------:R-:W0:Y:S01]  /*7410*/  LDC R186, c[0x0][0x294] ;  /* 0x0000a500ffba7b82 */ /* 0x000e220000000800 */
[----:B------:R-:W-:Y:S01]  /*7420*/  I2FP.F32.U32 R78, R150 ;  /* 0x00000096004e7245 */ /* 0x000fe20000201000 */
[----:B------:R-:W-:Y:S01]  /*7430*/  IMAD.MOV.U32 R187, RZ, RZ, 0x2f800000 ;  /* 0x2f800000ffbb7424 */ /* 0x000fe200078e00ff */
[----:B------:R-:W-:Y:S01]  /*7440*/  LOP3.LUT R48, R48, 0xfffffffb, RZ, 0xc0, !PT ;  /* 0xfffffffb30307812 */ /* 0x000fe200078ec0ff */
[----:B-----5:R-:W-:Y:S01]  /*7450*/  HADD2.F32 R94, -RZ, R80.H0_H0 ;  /* 0x20000050ff5e7230 */ /* 0x020fe20000004100 */
[----:B------:R-:W-:Y:S01]  /*7460*/  ISETP.NE.U32.AND P0, PT, R76, RZ, PT ;  /* 0x000000ff4c00720c */ /* 0x000fe20003f05070 */
[----:B------:R-:W-:Y:S01]  /*7470*/  FFMA.FTZ R79, R78, R187, 1.1641532182693481445e-10 ;  /* 0x2f0000004e4f7423 */ /* 0x000fe200000100bb */
[----:B------:R-:W-:Y:S01]  /*7480*/  BSSY B1, `(.L_x_20073) ;  /* 0x0000016000017945 */ /* 0x000fe20003800000 */
[----:B------:R-:W1:Y:S01]  /*7490*/  LDC R185, c[0x0][0x298] ;  /* 0x0000a600ffb97b82 */ /* 0x000e620000000800 */
[----:B------:R-:W-:Y:S01]  /*74a0*/  FMUL.FTZ R94, R94, R183 ;  /* 0x000000b75e5e7220 */ /* 0x000fe20000410000 */
[----:B------:R-:W-:-:S02]  /*74b0*/  ISETP.NE.AND.EX P0, PT, R77, RZ, PT, P0 ;  /* 0x000000ff4d00720c */ /* 0x000fc40003f05300 */
[----:B0-----:R-:W-:Y:S02]  /*74c0*/  FSETP.GTU.FTZ.AND P1, PT, R79, R186, PT ;  /* 0x000000ba4f00720b */ /* 0x001fe40003f3c000 */
[----:B------:R-:W-:Y:S01]  /*74d0*/  IADD3 R79, R92, 0x1, RZ ;  /* 0x000000015c4f7810 */ /* 0x000fe20007ffe0ff */
        /* <DEDUP_REMOVED lines=15> */
.L_x_20074:
[----:B------:R-:W-:-:S07]  /*75d0*/  MOV R77, R180 ;  /* 0x000000b4004d7202 */ /* 0x000fce0000000f00 */
.L_x_20075:
[----:B------:R-:W-:Y:S05]  /*75e0*/  BSYNC B1 ;  /* 0x0000000000017941 */ /* 0x000fea0003800000 */
.L_x_20073:
        /* <DEDUP_REMOVED lines=16> */
.L_x_20079:
[----:B------:R-:W-:Y:S05]  /*76f0*/  BSYNC B2 ;  /* 0x0000000000027941 */ /* 0x000fea0003800000 */
.L_x_20078:
        /* <DEDUP_REMOVED lines=43> */
.L_x_20077:
[----:B------:R-:W-:Y:S05]  /*79b0*/  BSYNC B1 ;  /* 0x0000000000017941 */ /* 0x000fea0003800000 */
.L_x_20076:
        /* <DEDUP_REMOVED lines=23> */
.L_x_20081:
[----:B------:R-:W-:-:S07]  /*7b30*/  MOV R80, R180 ;  /* 0x000000b400507202 */ /* 0x000fce0000000f00 */
.L_x_20082:
[----:B------:R-:W-:Y:S05]  /*7b40*/  BSYNC B1 ;  /* 0x0000000000017941 */ /* 0x000fea0003800000 */
.L_x_20080:
        /* <DEDUP_REMOVED lines=16> */
.L_x_20086:
[----:B------:R-:W-:Y:S05]  /*7c50*/  BSYNC B2 ;  /* 0x0000000000027941 */ /* 0x000fea0003800000 */
.L_x_20085:
        /* <DEDUP_REMOVED lines=43> */
.L_x_20084:
[----:B------:R-:W-:Y:S05]  /*7f10*/  BSYNC B1 ;  /* 0x0000000000017941 */ /* 0x000fea0003800000 */
.L_x_20083:
        /* <DEDUP_REMOVED lines=21> */
.L_x_20088:
[----:B------:R-:W-:-:S07]  /*8070*/  IMAD.MOV.U32 R79, RZ, RZ, R180 ;  /* 0x000000ffff4f7224 */ /* 0x000fce00078e00b4 */
.L_x_20089:
[----:B------:R-:W-:Y:S05]  /*8080*/  BSYNC B1 ;  /* 0x0000000000017941 */ /* 0x000fea0003800000 */
.L_x_20087:
        /* <DEDUP_REMOVED lines=16> */
.L_x_20093:
[----:B------:R-:W-:Y:S05]  /*8190*/  BSYNC B2 ;  /* 0x0000000000027941 */ /* 0x000fea0003800000 */
.L_x_20092:
        /* <DEDUP_REMOVED lines=43> */
.L_x_20091:
[----:B------:R-:W-:Y:S05]  /*8450*/  BSYNC B1 ;  /* 0x0000000000017941 */ /* 0x000fea0003800000 */
.L_x_20090:
        /* <DEDUP_REMOVED lines=21> */
.L_x_20095:
[----:B------:R-:W-:-:S07]  /*85b0*/  MOV R150, R180 ;  /* 0x000000b400967202 */ /* 0x000fce0000000f00 */
.L_x_20096:
[----:B------:R-:W-:Y:S05]  /*85c0*/  BSYNC B1 ;  /* 0x0000000000017941 */ /* 0x000fea0003800000 */
.L_x_20094:
        /* <DEDUP_REMOVED lines=16> */
.L_x_20100:
[----:B------:R-:W-:Y:S05]  /*86d0*/  BSYNC B2 ;  /* 0x0000000000027941 */ /* 0x000fea0003800000 */
.L_x_20099:
        /* <DEDUP_REMOVED lines=43> */
.L_x_20098:
[----:B------:R-:W-:Y:S05]  /*8990*/  BSYNC B1 ;  /* 0x0000000000017941 */ /* 0x000fea0003800000 */
.L_x_20097:
        /* <DEDUP_REMOVED lines=21> */
.L_x_20102:
[----:B------:R-:W-:-:S07]  /*8af0*/  MOV R81, R180 ;  /* 0x000000b400517202 */ /* 0x000fce0000000f00 */
.L_x_20103:
[----:B------:R-:W-:Y:S05]  /*8b00*/  BSYNC B1 ;  /* 0x0000000000017941 */ /* 0x000fea0003800000 */
.L_x_20101:
        /* <DEDUP_REMOVED lines=16> */
.L_x_20107:
[----:B------:R-:W-:Y:S05]  /*8c10*/  BSYNC B2 ;  /* 0x0000000000027941 */ /* 0x000fea0003800000 */
.L_x_20106:
        /* <DEDUP_REMOVED lines=43> */
.L_x_20105:
[----:B------:R-:W-:Y:S05]  /*8ed0*/  BSYNC B1 ;  /* 0x0000000000017941 */ /* 0x000fea0003800000 */
.L_x_20104:
        /* <DEDUP_REMOVED lines=21> */
.L_x_20109:
[----:B------:R-:W-:-:S07]  /*9030*/  IMAD.MOV.U32 R82, RZ, RZ, R180 ;  /* 0x000000ffff527224 */ /* 0x000fce00078e00b4 */
.L_x_20110:
[----:B------:R-:W-:Y:S05]  /*9040*/  BSYNC B1 ;  /* 0x0000000000017941 */ /* 0x000fea0003800000 */
.L_x_20108:
        /* <DEDUP_REMOVED lines=16> */
.L_x_20114:
[----:B------:R-:W-:Y:S05]  /*9150*/  BSYNC B2 ;  /* 0x0000000000027941 */ /* 0x000fea0003800000 */
.L_x_20113:
        /* <DEDUP_REMOVED lines=43> */
.L_x_20112:
[----:B------:R-:W-:Y:S05]  /*9410*/  BSYNC B1 ;  /* 0x0000000000017941 */ /* 0x000fea0003800000 */
.L_x_20111:
        /* <DEDUP_REMOVED lines=21> */
.L_x_20116:
[----:B------:R-:W-:-:S07]  /*9570*/  MOV R188, R180 ;  /* 0x000000b400bc7202 */ /* 0x000fce0000000f00 */
.L_x_20117:
[----:B------:R-:W-:Y:S05]  /*9580*/  BSYNC B1 ;  /* 0x0000000000017941 */ /* 0x000fea0003800000 */
.L_x_20115:
        /* <DEDUP_REMOVED lines=18> */
.L_x_20121:
[----:B------:R-:W-:Y:S05]  /*96b0*/  BSYNC B2 ;  /* 0x0000000000027941 */ /* 0x000fea0003800000 */
.L_x_20120:
        /* <DEDUP_REMOVED lines=43> */
.L_x_20119:
[----:B------:R-:W-:Y:S05]  /*9970*/  BSYNC B1 ;  /* 0x0000000000017941 */ /* 0x000fea0003800000 */
.L_x_20118:
        /* <DEDUP_REMOVED lines=35> */
.L_x_20065:
[----:B------:R-:W-:Y:S05]  /*9bb0*/  BSYNC B0 ;  /* 0x0000000000007941 */ /* 0x000fea0003800000 */
.L_x_20064:
        /* <DEDUP_REMOVED lines=25> */
.L_x_20125:
[----:B------:R-:W-:-:S07]  /*9d50*/  MOV R150, R180 ;  /* 0x000000b400967202 */ /* 0x000fce0000000f00 */
.L_x_20126:
[----:B------:R-:W-:Y:S05]  /*9d60*/  BSYNC B1 ;  /* 0x0000000000017941 */ /* 0x000fea0003800000 */
.L_x_20124:
        /* <DEDUP_REMOVED lines=16> */
.L_x_20130:
[----:B------:R-:W-:Y:S05]  /*9e70*/  BSYNC B2 ;  /* 0x0000000000027941 */ /* 0x000fea0003800000 */
.L_x_20129:
        /* <DEDUP_REMOVED lines=43> */
.L_x_20128:
[----:B------:R-:W-:Y:S05]  /*a130*/  BSYNC B1 ;  /* 0x0000000000017941 */ /* 0x000fea0003800000 */
.L_x_20127:
        /* <DEDUP_REMOVED lines=28> */
.L_x_20132:
[----:B------:R-:W-:-:S07]  /*a300*/  MOV R85, R180 ;  /* 0x000000b400557202 */ /* 0x000fce0000000f00 */
.L_x_20133:
[----:B------:R-:W-:Y:S05]  /*a310*/  BSYNC B1 ;  /* 0x0000000000017941 */ /* 0x000fea0003800000 */
.L_x_20131:
        /* <DEDUP_REMOVED lines=16> */
.L_x_20137:
[----:B------:R-:W-:Y:S05]  /*a420*/  BSYNC B2 ;  /* 0x0000000000027941 */ /* 0x000fea0003800000 */
.L_x_20136:
        /* <DEDUP_REMOVED lines=43> */
.L_x_20135:
[----:B------:R-:W-:Y:S05]  /*a6e0*/  BSYNC B1 ;  /* 0x0000000000017941 */ /* 0x000fea0003800000 */
.L_x_20134:
        /* <DEDUP_REMOVED lines=23> */
.L_x_20139:
[----:B------:R-:W-:-:S07]  /*a860*/  MOV R88, R180 ;  /* 0x000000b400587202 */ /* 0x000fce0000000f00 */
.L_x_20140:
[----:B------:R-:W-:Y:S05]  /*a870*/  BSYNC B1 ;  /* 0x0000000000017941 */ /* 0x000fea0003800000 */
.L_x_20138:
        /* <DEDUP_REMOVED lines=16> */
.L_x_20144:
[----:B------:R-:W-:Y:S05]  /*a980*/  BSYNC B2 ;  /* 0x0000000000027941 */ /* 0x000fea0003800000 */
.L_x_20143:
        /* <DEDUP_REMOVED lines=43> */
.L_x_20142:
[----:B------:R-:W-:Y:S05]  /*ac40*/  BSYNC B1 ;  /* 0x0000000000017941 */ /* 0x000fea0003800000 */
.L_x_20141:
        /* <DEDUP_REMOVED lines=21> */
.L_x_20146:
[----:B------:R-:W-:-:S07]  /*ada0*/  IMAD.MOV.U32 R87, RZ, RZ, R180 ;  /* 0x000000ffff577224 */ /* 0x000fce00078e00b4 */
.L_x_20147:
[----:B------:R-:W-:Y:S05]  /*adb0*/  BSYNC B1 ;  /* 0x0000000000017941 */ /* 0x000fea0003800000 */
.L_x_20145:
        /* <DEDUP_REMOVED lines=16> */
.L_x_20151:
[----:B------:R-:W-:Y:S05]  /*aec0*/  BSYNC B2 ;  /* 0x0000000000027941 */ /* 0x000fea0003800000 */
.L_x_20150:
        /* <DEDUP_REMOVED lines=43> */
.L_x_20149:
[----:B------:R-:W-:Y:S05]  /*b180*/  BSYNC B1 ;  /* 0x0000000000017941 */ /* 0x000fea0003800000 */
.L_x_20148:
        /* <DEDUP_REMOVED lines=21> */
.L_x_20153:
[----:B------:R-:W-:-:S07]  /*b2e0*/  MOV R150, R180 ;  /* 0x000000b400967202 */ /* 0x000fce0000000f00 */
.L_x_20154:
[----:B------:R-:W-:Y:S05]  /*b2f0*/  BSYNC B1 ;  /* 0x0000000000017941 */ /* 0x000fea0003800000 */
.L_x_20152:
        /* <DEDUP_REMOVED lines=16> */
.L_x_20158:
[----:B------:R-:W-:Y:S05]  /*b400*/  BSYNC B2 ;  /* 0x0000000000027941 */ /* 0x000fea0003800000 */
.L_x_20157:
        /* <DEDUP_REMOVED lines=43> */
.L_x_20156:
[----:B------:R-:W-:Y:S05]  /*b6c0*/  BSYNC B1 ;  /* 0x0000000000017941 */ /* 0x000fea0003800000 */
.L_x_20155:
        /* <DEDUP_REMOVED lines=21> */
.L_x_20160:
[----:B------:R-:W-:-:S07]  /*b820*/  MOV R89, R180 ;  /* 0x000000b400597202 */ /* 0x000fce0000000f00 */
.L_x_20161:
[----:B------:R-:W-:Y:S05]  /*b830*/  BSYNC B1 ;  /* 0x0000000000017941 */ /* 0x000fea0003800000 */
.L_x_20159:
        /* <DEDUP_REMOVED lines=16> */
.L_x_20165:
[----:B------:R-:W-:Y:S05]  /*b940*/  BSYNC B2 ;  /* 0x0000000000027941 */ /* 0x000fea0003800000 */
.L_x_20164:
        /* <DEDUP_REMOVED lines=43> */
.L_x_20163:
[----:B------:R-:W-:Y:S05]  /*bc00*/  BSYNC B1 ;  /* 0x0000000000017941 */ /* 0x000fea0003800000 */
.L_x_20162:
        /* <DEDUP_REMOVED lines=21> */
.L_x_20167:
[----:B------:R-:W-:-:S07]  /*bd60*/  IMAD.MOV.U32 R90, RZ, RZ, R180 ;  /* 0x000000ffff5a7224 */ /* 0x000fce00078e00b4 */
.L_x_20168:
[----:B------:R-:W-:Y:S05]  /*bd70*/  BSYNC B1 ;  /* 0x0000000000017941 */ /* 0x000fea0003800000 */
.L_x_20166:
        /* <DEDUP_REMOVED lines=16> */
.L_x_20172:
[----:B------:R-:W-:Y:S05]  /*be80*/  BSYNC B2 ;  /* 0x0000000000027941 */ /* 0x000fea0003800000 */
.L_x_20171:
        /* <DEDUP_REMOVED lines=43> */
.L_x_20170:
[----:B------:R-:W-:Y:S05]  /*c140*/  BSYNC B1 ;  /* 0x0000000000017941 */ /* 0x000fea0003800000 */
.L_x_20169:
        /* <DEDUP_REMOVED lines=21> */
.L_x_20174:
[----:B------:R-:W-:-:S07]  /*c2a0*/  MOV R188, R180 ;  /* 0x000000b400bc7202 */ /* 0x000fce0000000f00 */
.L_x_20175:
[----:B------:R-:W-:Y:S05]  /*c2b0*/  BSYNC B1 ;  /* 0x0000000000017941 */ /* 0x000fea0003800000 */
.L_x_20173:
        /* <DEDUP_REMOVED lines=18> */
.L_x_20179:
[----:B------:R-:W-:Y:S05]  /*c3e0*/  BSYNC B2 ;  /* 0x0000000000027941 */ /* 0x000fea0003800000 */
.L_x_20178:
        /* <DEDUP_REMOVED lines=43> */
.L_x_20177:
[----:B------:R-:W-:Y:S05]  /*c6a0*/  BSYNC B1 ;  /* 0x0000000000017941 */ /* 0x000fea0003800000 */
.L_x_20176:
        /* <DEDUP_REMOVED lines=31> */
[----:B------:R-:W-:Y:S02]  /*c8a0*/  LEA.HI.X R151, R184, UR9, RZ, 0x3, P0 ;  /* 0x00000009b8977c11 */ /* 0x000fe400080f1cff */
[----:B------:R-:W-:-:S05]  /*c8b0*/  LOP3.LUT R95, R95, R183, R149, 0xfe, !PT ;  /* 0x000000b75f5f7212 */ /* 0x000fca00078efe95 */
[----:B------:R3:W-:Y:S02]  /*c8c0*/  STG.E.64 desc[UR4][R150.64], R94 ;  /* 0x0000005e96007986 */ /* 0x0007e4000c101b04 */
.L_x_20123:
[----:B------:R-:W-:Y:S05]  /*c8d0*/  BSYNC B0 ;  /* 0x0000000000007941 */ /* 0x000fea0003800000 */
.L_x_20122:
        /* <DEDUP_REMOVED lines=39> */
[----:B------:R-:W-:Y:S02]  /*cb50*/  FADD.FTZ R149, R89, R92 ;  /* 0x0000005c59957221 */ /* 0x000fe40000010000 */
[----:B------:R-:W-:Y:S02]  /*cb60*/  @!P2 VIADD R95, R95, 0x8 ;  /* 0x000000085f5fa836 */ /* 0x000fe40000000000 */
        /* <DEDUP_REMOVED lines=88> */
.L_x_20200:
[----:B------:R-:W2:Y:S01]  /*d0f0*/  @!P4 S2R R148, SR_CgaCtaId ;  /* 0x000000000094c919 */ /* 0x000ea20000008800 */
[----:B------:R-:W-:Y:S01]  /*d100*/  @!P4 MOV R93, 0x400 ;  /* 0x00000400005dc802 */ /* 0x000fe20000000f00 */
[----:B------:R-:W-:Y:S05]  /*d110*/  WARPSYNC.ALL ;  /* 0x0000000000007948 */ /* 0x000fea0003800000 */
[----:B------:R-:W-:Y:S02]  /*d120*/  LOP3.LUT R94, R94, 0x7, RZ, 0xc0, !PT ;  /* 0x000000075e5e7812 */ /* 0x000fe400078ec0ff */
[----:B------:R-:W-:-:S04]  /*d130*/  LOP3.LUT R150, R0, 0x1f, RZ, 0xc0, !PT ;  /* 0x0000001f00967812 */ /* 0x000fc800078ec0ff */
[----:B------:R-:W-:Y:S02]  /*d140*/  ISETP.GT.U32.AND P0, PT, R150, 0x7, PT ;  /* 0x000000079600780c */ /* 0x000fe40003f04070 */
[----:B--2---:R-:W-:Y:S01]  /*d150*/  @!P4 LEA R149, R148, R93, 0x18 ;  /* 0x0000005d9495c211 */ /* 0x004fe200078ec0ff */
[----:B-1----:R-:W-:Y:S01]  /*d160*/  FADD.FTZ R93, R151, R182 ;  /* 0x000000b6975d7221 */ /* 0x002fe20000010000 */
[----:B------:R-:W-:-:S04]  /*d170*/  @!P4 IADD3 R148, R95, R94, RZ ;  /* 0x0000005e5f94c210 */ /* 0x000fc80007ffe0ff */
        /* <DEDUP_REMOVED lines=11> */
[----:B------:R-:W-:-:S04]  /*d230*/  HFMA2.MMA R95, -RZ, RZ, 0, 0 ;  /* 0x00000000ff5f7435 */ /* 0x000fc800000001ff */
[----:B------:R-:W-:Y:S02]  /*d240*/  @!P0 LDS.64 R92, [R148] ;  /* 0x00000000945c8984 */ /* 0x000fe40000000a00 */
[----:B------:R-:W-:Y:S01]  /*d250*/  @!P0 IMAD.MOV.U32 R95, RZ, RZ, R176 ;  /* 0x000000ffff5f8224 */ /* 0x000fe200078e00b0 */
[----:B------:R-:W-:-:S04]  /*d260*/  LOP3.LUT P0, RZ, R94, 0x1f, R0, 0xf8, !PT ;  /* 0x0000001f5eff7812 */ /* 0x000fc8000780f800 */
[----:B------:R-:W0:Y:S01]  /*d270*/  SHFL.DOWN PT, R150, R95, 0x4, 0x1f ;  /* 0x08801f005f967f89 */ /* 0x000e2200000e0000 */
[-C--:B------:R-:W-:Y:S02]  /*d280*/  I2FP.F32.S32 R183, R95.reuse ;  /* 0x0000005f00b77245 */ /* 0x080fe40000201400 */
[----:B0-----:R-:W-:Y:S02]  /*d290*/  IADD3 R151, R150, R95, RZ ;  /* 0x0000005f96977210 */ /* 0x001fe40007ffe0ff */
[----:B------:R-:W-:Y:S02]  /*d2a0*/  I2FP.F32.S32 R150, R150 ;  /* 0x0000009600967245 */ /* 0x000fe40000201400 */
        /* <DEDUP_REMOVED lines=93> */
.L_x_20182:
[----:B------:R-:W-:Y:S05]  /*d880*/  BSYNC B0 ;  /* 0x0000000000007941 */ /* 0x000fea0003800000 */
.L_x_20181:
        /* <DEDUP_REMOVED lines=35> */
.L_x_20184:
[----:B------:R-:W-:Y:S05]  /*dac0*/  BSYNC B0 ;  /* 0x0000000000007941 */ /* 0x000fea0003800000 */
.L_x_20183:
        /* <DEDUP_REMOVED lines=35> */
.L_x_20186:
[----:B------:R-:W-:Y:S05]  /*dd00*/  BSYNC B0 ;  /* 0x0000000000007941 */ /* 0x000fea0003800000 */
.L_x_20185:
        /* <DEDUP_REMOVED lines=34> */
.L_x_20188:
[----:B------:R-:W-:Y:S05]  /*df30*/  BSYNC B0 ;  /* 0x0000000000007941 */ /* 0x000fea0003800000 */
.L_x_20187:
[----:B------:R-:W-:Y:S02]  /*df40*/  IADD3 R19, R19, UR12, RZ ;  /* 0x0000000c13137c10 */ /* 0x000fe4000fffe0ff */
[----:B------:R-:W-:Y:S02]  /*df50*/  SEL R182, RZ, 0x1, P2 ;  /* 0x00000001ffb67807 */ /* 0x000fe40001000000 */
[----:B------:R-:W-:-:S13]  /*df60*/  ISETP.GE.AND P0, PT, R19, UR13, PT ;  /* 0x0000000d13007c0c */ /* 0x000fda000bf06270 */
[----:B------:R-:W-:Y:S05]  /*df70*/  @!P0 BRA `(.L_x_20189) ;  /* 0xffffff3000fc8947 */ /* 0x000fea000383ffff */
[----:B------:R-:W-:Y:S05]  /*df80*/  EXIT ;  /* 0x000000000000794d */ /* 0x000fea0003800000 */
.L_x_20180:
[----:B------:R-:W-:Y:S01]  /*df90*/  HFMA2.MMA R186, -RZ, RZ, 0, 1.847743988037109375e-06 ;  /* 0x0000001fffba7435 */ /* 0x000fe200000001ff */
[----:B------:R-:W-:Y:S01]  /*dfa0*/  MOV R184, R93 ;  /* 0x0000005d00b87202 */ /* 0x000fe20000000f00 */
[----:B------:R-:W-:Y:S01]  /*dfb0*/  IMAD.MOV.U32 R183, RZ, RZ, 0x1 ;  /* 0x00000001ffb77424 */ /* 0x000fe200078e00ff */
[----:B------:R-:W-:-:S08]  /*dfc0*/  MOV R181, 0xffffffff ;  /* 0xffffffff00b57802 */ /* 0x000fd00000000f00 */
[----:B------:R-:W-:Y:S05]  /*dfd0*/  WARPSYNC.COLLECTIVE R181, `(.L_x_20190) ;  /* 0x00000000b5087348 */ /* 0x000fea0003c00000 */
[----:B------:R0:W1:Y:S02]  /*dfe0*/  SHFL.BFLY P5, R182, R184, R183, R186 ;  /* 0x0c0000b7b8b67389 */ /* 0x00006400000a00ba */
[----:B01----:R-:W-:Y:S01]  /*dff0*/  ENDCOLLECTIVE ;  /* 0x000000000000791b */ /* 0x003fe20003800000 */
.L_x_20190:
[----:B------:R-:W-:Y:S01]  /*e000*/  HFMA2.MMA R183, -RZ, RZ, 0, 1.1920928955078125e-07 ;  /* 0x00000002ffb77435 */ /* 0x000fe200000001ff */
[----:B------:R-:W-:-:S04]  /*e010*/  IMAD.MOV.U32 R92, RZ, RZ, R182 ;  /* 0x000000ffff5c7224 */ /* 0x000fc800078e00b6 */
[----:B------:R-:W-:-:S05]  /*e020*/  FADD.FTZ R148, R93, R92 ;  /* 0x0000005c5d947221 */ /* 0x000fca0000010000 */
[----:B------:R-:W-:-:S07]  /*e030*/  MOV R184, R148 ;  /* 0x0000009400b87202 */ /* 0x000fce0000000f00 */
[----:B------:R-:W-:Y:S05]  /*e040*/  WARPSYNC.COLLECTIVE R181, `(.L_x_20191) ;  /* 0x00000000b5087348 */ /* 0x000fea0003c00000 */
[----:B------:R0:W1:Y:S02]  /*e050*/  SHFL.BFLY P5, R182, R184, R183, R186 ;  /* 0x0c0000b7b8b67389 */ /* 0x00006400000a00ba */
[----:B01----:R-:W-:Y:S01]  /*e060*/  ENDCOLLECTIVE ;  /* 0x000000000000791b */ /* 0x003fe20003800000 */
.L_x_20191:
[----:B------:R-:W-:Y:S01]  /*e070*/  HFMA2.MMA R183, -RZ, RZ, 0, 2.384185791015625e-07 ;  /* 0x00000004ffb77435 */ /* 0x000fe200000001ff */
[----:B------:R-:W-:-:S04]  /*e080*/  IMAD.MOV.U32 R149, RZ, RZ, R182 ;  /* 0x000000ffff957224 */ /* 0x000fc800078e00b6 */
[----:B------:R-:W-:-:S05]  /*e090*/  FADD.FTZ R149, R148, R149 ;  /* 0x0000009594957221 */ /* 0x000fca0000010000 */
[----:B------:R-:W-:-:S07]  /*e0a0*/  MOV R184, R149 ;  /* 0x0000009500b87202 */ /* 0x000fce0000000f00 */
[----:B------:R-:W-:Y:S05]  /*e0b0*/  WARPSYNC.COLLECTIVE R181, `(.L_x_20192) ;  /* 0x00000000b5087348 */ /* 0x000fea0003c00000 */
[----:B------:R0:W1:Y:S02]  /*e0c0*/  SHFL.BFLY P5, R182, R184, R183, R186 ;  /* 0x0c0000b7b8b67389 */ /* 0x00006400000a00ba */
[----:B01----:R-:W-:Y:S01]  /*e0d0*/  ENDCOLLECTIVE ;  /* 0x000000000000791b */ /* 0x003fe20003800000 */
.L_x_20192:
[----:B------:R-:W-:Y:S01]  /*e0e0*/  HFMA2.MMA R183, -RZ, RZ, 0, 4.76837158203125e-07 ;  /* 0x00000008ffb77435 */ /* 0x000fe200000001ff */
[----:B------:R-:W-:-:S04]  /*e0f0*/  IMAD.MOV.U32 R92, RZ, RZ, R182 ;  /* 0x000000ffff5c7224 */ /* 0x000fc800078e00b6 */
[----:B------:R-:W-:-:S05]  /*e100*/  FADD.FTZ R150, R149, R92 ;  /* 0x0000005c95967221 */ /* 0x000fca0000010000 */
[----:B------:R-:W-:-:S07]  /*e110*/  MOV R184, R150 ;  /* 0x0000009600b87202 */ /* 0x000fce0000000f00 */
[----:B------:R-:W-:Y:S05]  /*e120*/  WARPSYNC.COLLECTIVE R181, `(.L_x_20193) ;  /* 0x00000000b5087348 */ /* 0x000fea0003c00000 */
[----:B------:R0:W1:Y:S02]  /*e130*/  SHFL.BFLY P5, R182, R184, R183, R186 ;  /* 0x0c0000b7b8b67389 */ /* 0x00006400000a00ba */
[----:B01----:R-:W-:Y:S01]  /*e140*/  ENDCOLLECTIVE ;  /* 0x000000000000791b */ /* 0x003fe20003800000 */
.L_x_20193:
[----:B------:R-:W-:Y:S01]  /*e150*/  HFMA2.MMA R183, -RZ, RZ, 0, 9.5367431640625e-07 ;  /* 0x00000010ffb77435 */ /* 0x000fe200000001ff */
[----:B------:R-:W-:-:S04]  /*e160*/  IMAD.MOV.U32 R151, RZ, RZ, R182 ;  /* 0x000000ffff977224 */ /* 0x000fc800078e00b6 */
[----:B------:R-:W-:-:S05]  /*e170*/  FADD.FTZ R151, R150, R151 ;  /* 0x0000009796977221 */ /* 0x000fca0000010000 */
[----:B------:R-:W-:-:S07]  /*e180*/  MOV R184, R151 ;  /* 0x0000009700b87202 */ /* 0x000fce0000000f00 */
[----:B------:R-:W-:Y:S05]  /*e190*/  WARPSYNC.COLLECTIVE R181, `(.L_x_20194) ;  /* 0x00000000b5087348 */ /* 0x000fea0003c00000 */
[----:B------:R0:W1:Y:S02]  /*e1a0*/  SHFL.BFLY P5, R182, R184, R183, R186 ;  /* 0x0c0000b7b8b67389 */ /* 0x00006400000a00ba */
[----:B01----:R-:W-:Y:S01]  /*e1b0*/  ENDCOLLECTIVE ;  /* 0x000000000000791b */ /* 0x003fe20003800000 */
.L_x_20194:
[----:B------:R-:W-:Y:S01]  /*e1c0*/  HFMA2.MMA R183, -RZ, RZ, 0, 5.9604644775390625e-08 ;  /* 0x00000001ffb77435 */ /* 0x000fe200000001ff */
        /* <DEDUP_REMOVED lines=72> */
.L_x_20195:
[----:B------:R-:W-:Y:S01]  /*e650*/  HFMA2.MMA R183, -RZ, RZ, 0, 1.1920928955078125e-07 ;  /* 0x00000002ffb77435 */ /* 0x000fe200000001ff */
[----:B------:R-:W-:-:S04]  /*e660*/  IMAD.MOV.U32 R148, RZ, RZ, R182 ;  /* 0x000000ffff947224 */ /* 0x000fc800078e00b6 */
[----:B------:R-:W-:-:S05]  /*e670*/  FADD.FTZ R148, R93, R148 ;  /* 0x000000945d947221 */ /* 0x000fca0000010000 */
[----:B------:R-:W-:-:S07]  /*e680*/  MOV R184, R148 ;  /* 0x0000009400b87202 */ /* 0x000fce0000000f00 */
[----:B------:R-:W-:Y:S05]  /*e690*/  WARPSYNC.COLLECTIVE R181, `(.L_x_20196) ;  /* 0x00000000b5087348 */ /* 0x000fea0003c00000 */
[----:B------:R0:W1:Y:S02]  /*e6a0*/  SHFL.BFLY P5, R182, R184, R183, R186 ;  /* 0x0c0000b7b8b67389 */ /* 0x00006400000a00ba */
[----:B01----:R-:W-:Y:S01]  /*e6b0*/  ENDCOLLECTIVE ;  /* 0x000000000000791b */ /* 0x003fe20003800000 */
.L_x_20196:
[----:B------:R-:W-:Y:S01]  /*e6c0*/  HFMA2.MMA R183, -RZ, RZ, 0, 2.384185791015625e-07 ;  /* 0x00000004ffb77435 */ /* 0x000fe200000001ff */
[----:B------:R-:W-:-:S04]  /*e6d0*/  IMAD.MOV.U32 R149, RZ, RZ, R182 ;  /* 0x000000ffff957224 */ /* 0x000fc800078e00b6 */
[----:B------:R-:W-:-:S05]  /*e6e0*/  FADD.FTZ R149, R148, R149 ;  /* 0x0000009594957221 */ /* 0x000fca0000010000 */
[----:B------:R-:W-:-:S07]  /*e6f0*/  MOV R184, R149 ;  /* 0x0000009500b87202 */ /* 0x000fce0000000f00 */
[----:B------:R-:W-:Y:S05]  /*e700*/  WARPSYNC.COLLECTIVE R181, `(.L_x_20197) ;  /* 0x00000000b5087348 */ /* 0x000fea0003c00000 */
[----:B------:R0:W1:Y:S02]  /*e710*/  SHFL.BFLY P5, R182, R184, R183, R186 ;  /* 0x0c0000b7b8b67389 */ /* 0x00006400000a00ba */
[----:B01----:R-:W-:Y:S01]  /*e720*/  ENDCOLLECTIVE ;  /* 0x000000000000791b */ /* 0x003fe20003800000 */
.L_x_20197:
[----:B------:R-:W-:Y:S01]  /*e730*/  HFMA2.MMA R183, -RZ, RZ, 0, 4.76837158203125e-07 ;  /* 0x00000008ffb77435 */ /* 0x000fe200000001ff */
[----:B------:R-:W-:-:S04]  /*e740*/  IMAD.MOV.U32 R150, RZ, RZ, R182 ;  /* 0x000000ffff967224 */ /* 0x000fc800078e00b6 */
[----:B------:R-:W-:-:S05]  /*e750*/  FADD.FTZ R150, R149, R150 ;  /* 0x0000009695967221 */ /* 0x000fca0000010000 */
[----:B------:R-:W-:-:S07]  /*e760*/  MOV R184, R150 ;  /* 0x0000009600b87202 */ /* 0x000fce0000000f00 */
[----:B------:R-:W-:Y:S05]  /*e770*/  WARPSYNC.COLLECTIVE R181, `(.L_x_20198) ;  /* 0x00000000b5087348 */ /* 0x000fea0003c00000 */
[----:B------:R0:W1:Y:S02]  /*e780*/  SHFL.BFLY P5, R182, R184, R183, R186 ;  /* 0x0c0000b7b8b67389 */ /* 0x00006400000a00ba */
[----:B01----:R-:W-:Y:S01]  /*e790*/  ENDCOLLECTIVE ;  /* 0x000000000000791b */ /* 0x003fe20003800000 */
.L_x_20198:
[----:B------:R-:W-:Y:S01]  /*e7a0*/  HFMA2.MMA R183, -RZ, RZ, 0, 9.5367431640625e-07 ;  /* 0x00000010ffb77435 */ /* 0x000fe200000001ff */
[----:B------:R-:W-:-:S04]  /*e7b0*/  IMAD.MOV.U32 R151, RZ, RZ, R182 ;  /* 0x000000ffff977224 */ /* 0x000fc800078e00b6 */
[----:B------:R-:W-:-:S05]  /*e7c0*/  FADD.FTZ R151, R150, R151 ;  /* 0x0000009796977221 */ /* 0x000fca0000010000 */
[----:B------:R-:W-:-:S07]  /*e7d0*/  MOV R184, R151 ;  /* 0x0000009700b87202 */ /* 0x000fce0000000f00 */
[----:B------:R-:W-:Y:S05]  /*e7e0*/  WARPSYNC.COLLECTIVE R181, `(.L_x_20199) ;  /* 0x00000000b5087348 */ /* 0x000fea0003c00000 */
[----:B------:R0:W1:Y:S02]  /*e7f0*/  SHFL.BFLY P5, R182, R184, R183, R186 ;  /* 0x0c0000b7b8b67389 */ /* 0x00006400000a00ba */
[----:B01----:R-:W-:Y:S01]  /*e800*/  ENDCOLLECTIVE ;  /* 0x000000000000791b */ /* 0x003fe20003800000 */
.L_x_20199:
[----:B------:R-:W-:Y:S05]  /*e810*/  BRA `(.L_x_20200) ;  /* 0xffffffe800347947 */ /* 0x000fea000383ffff */
.L_x_20201:
        /* <DEDUP_REMOVED lines=14> */
.L_x_30292:


//--------------------- .text._ZN10layer_norm13ln_fwd_kernelINS_13Kernel_traitsI6__halfS2_fS2_fjLj8192ELj1ELj1ELj8ELj16ENS_18Kernel_traits_baseILj8192ES2_S2_fS2_fjLj256EEEEELb1ELb1ELb0ELb1EEEvNS_9FwdParamsE --------------------------
	.section	.text._ZN10layer_norm13ln_fwd_kernelINS_13Kernel_traitsI6__halfS2_fS2_fjLj8192ELj1ELj1ELj8ELj16ENS_18Kernel_traits_baseILj8192ES2_S2_fS2_fjLj256EEEEELb1ELb1ELb0ELb1EEEvNS_9FwdParamsE,"ax",@progbits
	.align	128
        .global         _ZN10layer_norm13ln_fwd_kernelINS_13Kernel_traitsI6__halfS2_fS2_fjLj8192ELj1ELj1ELj8ELj16ENS_18Kernel_traits_baseILj8192ES2_S2_fS2_fjLj256EEEEELb1ELb1ELb0ELb1EEEvNS_9FwdParamsE
        .type           _ZN10layer_norm13ln_fwd_kernelINS_13Kernel_traitsI6__halfS2_fS2_fjLj8192ELj1ELj1ELj8ELj16ENS_18Kernel_traits_baseILj8192ES2_S2_fS2_fjLj256EEEEELb1ELb1ELb0ELb1EEEvNS_9FwdParamsE,@function
        .size           _ZN10layer_norm13ln_fwd_kernelINS_13Kernel_traitsI6__halfS2_fS2_fjLj8192ELj1ELj1ELj8ELj16ENS_18Kernel_traits_baseILj8192ES2_S2_fS2_fjLj256EEEEELb1ELb1ELb0ELb1EEEvNS_9FwdParamsE,(.L_x_30293 - _ZN10layer_norm13ln_fwd_kernelINS_13Kernel_traitsI6__halfS2_fS2_fjLj8192ELj1ELj1ELj8ELj16ENS_18Kernel_traits_baseILj8192ES2_S2_fS2_fjLj256EEEEELb1ELb1ELb0ELb1EEEvNS_9FwdParamsE)
        .other          _ZN10layer_norm13ln_fwd_kernelINS_13Kernel_traitsI6__halfS2_fS2_fjLj8192ELj1ELj1ELj8ELj16ENS_18Kernel_traits_baseILj8192ES2_S2_fS2_fjLj256EEEEELb1ELb1ELb0ELb1EEEvNS_9FwdParamsE,@"STO_CUDA_ENTRY STV_DEFAULT"
_ZN10layer_norm13ln_fwd_kernelINS_13Kernel_traitsI6__halfS2_fS2_fjLj8192ELj1ELj1ELj8ELj16ENS_18Kernel_traits_baseILj8192ES2_S2_fS2_fjLj256EEEEELb1ELb1ELb0ELb1EEEvNS_9FwdParamsE:
.text._ZN10layer_norm13ln_fwd_kernelINS_13Kernel_traitsI6__halfS2_fS2_fjLj8192ELj1ELj1ELj8ELj16ENS_18Kernel_traits_baseILj8192ES2_S2_fS2_fjLj256EEEEELb1ELb1ELb0ELb1EEEvNS_9FwdParamsE:
        /* <DEDUP_REMOVED lines=30> */
[----:B------:R-:W-:-:S02]  /*01e0*/  LOP3.LUT R0, R160, 0xff, RZ, 0xc0, !PT ;  /* 0x000000ffa0007812 */ /* 0x000fc400078ec0ff */
[----:B0-----:R-:W-:-:S04]  /*01f0*/  LEA.HI R2, R160, UR6, RZ, 0x18 ;  /* 0x00000006a0027c11 */ /* 0x001fc8000f8fc0ff */
[----:B------:R-:W-:Y:S02]  /*0200*/  ISETP.GE.AND P2, PT, R2, UR7, PT ;  /* 0x0000000702007c0c */ /* 0x000fe4000bf46270 */
[----:B------:R-:W-:-:S04]  /*0210*/  LEA R10, P3, R0, UR10, 0x4 ;  /* 0x0000000a000a7c11 */ /* 0x000fc8000f8620ff */
[----:B------:R-:W-:Y:S02]  /*0220*/  IADD3.X R11, RZ, UR11, RZ, P3, !PT ;  /* 0x0000000bff0b7c10 */ /* 0x000fe40009ffe4ff */
[----:B------:R-:W-:-:S04]  /*0230*/  IADD3 R6, P3, R6, UR8, RZ ;  /* 0x0000000806067c10 */ /* 0x000fc8000ff7e0ff */
[----:B------:R-:W-:Y:S01]  /*0240*/  IADD3.X R7, RZ, UR9, RZ, P3, !PT ;  /* 0x00000009ff077c10 */ /* 0x000fe20009ffe4ff */
[----:B-1----:R-:W-:Y:S01]  /*0250*/  IMAD R160, R3, UR6, R160 ;  /* 0x0000000603a07c24 */ /* 0x002fe2000f8e02a0 */
[----:B--2---:R-:W-:Y:S07]  /*0260*/  @P2 EXIT ;  /* 0x000000000000294d */ /* 0x004fee0003800000 */
        /* <DEDUP_REMOVED lines=11> */
[C---:B------:R-:W-:Y:S02]  /*0320*/  IADD3 R3, R127.reuse, -0x4498517b, RZ ;  /* 0xbb67ae857f037810 */ /* 0x040fe40007ffe0ff */
[----:B------:R-:W-:Y:S01]  /*0330*/  @P1 IMAD.X R173, RZ, RZ, R5, P2 ;  /* 0x000000ffffad1224 */ /* 0x000fe200010e0605 */
[C---:B-1----:R-:W-:Y:S01]  /*0340*/  IADD3 R6, R127.reuse, 0x76cf5d0a, RZ ;  /* 0x76cf5d0a7f067810 */ /* 0x042fe20007ffe0ff */
[----:B------:R-:W-:Y:S01]  /*0350*/  VIADD R5, R126, 0x3c6ef372 ;  /* 0x3c6ef3727e057836 */ /* 0x000fe20000000000 */
[----:B------:R-:W-:-:S02]  /*0360*/  IADD3 R7, R127, 0x32370b8f, RZ ;  /* 0x32370b8f7f077810 */ /* 0x000fc40007ffe0ff */
[----:B------:R-:W-:Y:S02]  /*0370*/  @!P0 CS2R R24, SRZ ;  /* 0x0000000000188805 */ /* 0x000fe4000001ff00 */
[--C-:B------:R-:W-:Y:S02]  /*0380*/  SHF.R.U64 R161, R172, 0x2, R173.reuse ;  /* 0x00000002aca17819 */ /* 0x100fe400000012ad */
[----:B------:R-:W-:Y:S02]  /*0390*/  @!P0 CS2R R26, SRZ ;  /* 0x00000000001a8805 */ /* 0x000fe4000001ff00 */
[----:B------:R-:W-:Y:S02]  /*03a0*/  SHF.R.U32.HI R163, RZ, 0x2, R173 ;  /* 0x00000002ffa37819 */ /* 0x000fe400000116ad */
[----:B------:R-:W-:Y:S01]  /*03b0*/  @!P0 CS2R R32, SRZ ;  /* 0x0000000000208805 */ /* 0x000fe2000001ff00 */
[----:B------:R-:W-:Y:S01]  /*03c0*/  ULDC.64 UR6, c[0x0][0x270] ;  /* 0x00009c0000067ab9 */ /* 0x000fe20000000a00 */
[----:B------:R-:W-:Y:S01]  /*03d0*/  IMAD.WIDE.U32 R8, R161, -0x2daee0ad, RZ ;  /* 0xd2511f53a1087825 */ /* 0x000fe200078e00ff */
[----:B------:R-:W-:-:S02]  /*03e0*/  LOP3.LUT R4, R13, R163, R126, 0x96, !PT ;  /* 0x000000a30d047212 */ /* 0x000fc400078e967e */
[----:B------:R-:W-:Y:S02]  /*03f0*/  @!P0 CS2R R34, SRZ ;  /* 0x0000000000228805 */ /* 0x000fe4000001ff00 */
[----:B------:R-:W-:Y:S02]  /*0400*/  @!P0 CS2R R40, SRZ ;  /* 0x0000000000288805 */ /* 0x000fe4000001ff00 */
[----:B------:R-:W-:Y:S02]  /*0410*/  @!P0 CS2R R42, SRZ ;  /* 0x00000000002a8805 */ /* 0x000fe4000001ff00 */
[----:B------:R-:W-:Y:S01]  /*0420*/  LOP3.LUT R14, R9, R127, RZ, 0x3c, !PT ;  /* 0x0000007f090e7212 */ /* 0x000fe200078e3cff */
[----:B0-----:R-:W-:Y:S01]  /*0430*/  IMAD.WIDE.U32 R10, R4, -0x2daee0ad, RZ ;  /* 0xd2511f53040a7825 */ /* 0x001fe200078e00ff */
[----:B------:R-:W-:Y:S02]  /*0440*/  IADD3 R4, R126, -0x61c88647, RZ ;  /* 0x9e3779b97e047810 */ /* 0x000fe40007ffe0ff */
[----:B------:R-:W-:-:S02]  /*0450*/  @!P0 CS2R R72, SRZ ;  /* 0x0000000000488805 */ /* 0x000fc4000001ff00 */
[----:B------:R-:W-:Y:S01]  /*0460*/  IADD3 R9, R126, 0x78dde6e4, RZ ;  /* 0x78dde6e47e097810 */ /* 0x000fe20007ffe0ff */
[----:B------:R-:W-:Y:S01]  /*0470*/  IMAD.WIDE.U32 R14, R14, -0x326172a9, RZ ;  /* 0xcd9e8d570e0e7825 */ /* 0x000fe200078e00ff */
[----:B------:R-:W-:Y:S02]  /*0480*/  LOP3.LUT R16, R11, R8, R3, 0x96, !PT ;  /* 0x000000080b107212 */ /* 0x000fe400078e9603 */
[----:B------:R-:W-:Y:S02]  /*0490*/  @!P0 CS2R R74, SRZ ;  /* 0x00000000004a8805 */ /* 0x000fe4000001ff00 */
[----:B------:R-:W-:Y:S01]  /*04a0*/  ISETP.NE.U32.AND P0, PT, RZ, UR6, PT ;  /* 0x00000006ff007c0c */ /* 0x000fe2000bf05070 */
[----:B------:R-:W-:Y:S01]  /*04b0*/  VIADD R8, R126, 0xdaa66d2b ;  /* 0xdaa66d2b7e087836 */ /* 0x000fe20000000000 */
[----:B------:R-:W-:Y:S01]  /*04c0*/  LOP3.LUT R12, R15, R4, R12, 0x96, !PT ;  /* 0x000000040f0c7212 */ /* 0x000fe200078e960c */
[----:B------:R-:W-:Y:S01]  /*04d0*/  IMAD.WIDE.U32 R16, R16, -0x326172a9, RZ ;  /* 0xcd9e8d5710107825 */ /* 0x000fe200078e00ff */
[----:B------:R-:W-:Y:S01]  /*04e0*/  ISETP.NE.AND.EX P0, PT, RZ, UR7, PT, P0 ;  /* 0x00000007ff007c0c */ /* 0x000fe2000bf05300 */
[----:B------:R-:W-:Y:S01]  /*04f0*/  HFMA2.MMA R162, -RZ, RZ, 0, 5.9604644775390625e-08 ;  /* 0x00000001ffa27435 */ /* 0x000fe200000001ff */
[----:B------:R-:W-:Y:S01]  /*0500*/  IADD3 R49, R127, -0x695add53, RZ ;  /* 0x96a522ad7f317810 */ /* 0x000fe20007ffe0ff */
[----:B------:R-:W-:Y:S01]  /*0510*/  IMAD.WIDE.U32 R12, R12, -0x2daee0ad, RZ ;  /* 0xd2511f530c0c7825 */ /* 0x000fe200078e00ff */
[----:B------:R-:W-:Y:S01]  /*0520*/  LOP3.LUT R14, R17, R14, R5, 0x96, !PT ;  /* 0x0000000e110e7212 */ /* 0x000fe200078e9605 */
[----:B------:R-:W-:Y:S01]  /*0530*/  ULDC UR6, c[0x0][0x218] ;  /* 0x0000860000067ab9 */ /* 0x000fe20000000800 */
[----:B------:R-:W-:Y:S01]  /*0540*/  LOP3.LUT R106, R106, 0xffffffef, RZ, 0xc0, !PT ;  /* 0xffffffef6a6a7812 */ /* 0x000fe200078ec0ff */
[----:B------:R-:W-:Y:S01]  /*0550*/  VIADD R11, R127, 0xa9066899 ;  /* 0xa90668997f0b7836 */ /* 0x000fe20000000000 */
[----:B------:R-:W-:Y:S01]  /*0560*/  LOP3.LUT R18, R13, R10, R6, 0x96, !PT ;  /* 0x0000000a0d127212 */ /* 0x000fe200078e9606 */
[----:B------:R-:W-:Y:S01]  /*0570*/  IMAD.WIDE.U32 R14, R14, -0x2daee0ad, RZ ;  /* 0xd2511f530e0e7825 */ /* 0x000fe200078e00ff */
[----:B------:R-:W-:Y:S01]  /*0580*/  IADD3 R10, R127, -0x126145ec, RZ ;  /* 0xed9eba147f0a7810 */ /* 0x000fe20007ffe0ff */
[----:B------:R-:W-:Y:S01]  /*0590*/  ULDC.U8 UR7, c[0x0][0x2a0] ;  /* 0x0000a80000077ab9 */ /* 0x000fe20000000000 */
[----:B------:R-:W-:Y:S01]  /*05a0*/  IADD3 R13, R126, -0x4ab325aa, RZ ;  /* 0xb54cda567e0d7810 */ /* 0x000fe20007ffe0ff */
[----:B------:R-:W-:Y:S01]  /*05b0*/  IMAD.WIDE.U32 R18, R18, -0x326172a9, RZ ;  /* 0xcd9e8d5712127825 */ /* 0x000fe200078e00ff */
[----:B------:R-:W-:Y:S01]  /*05c0*/  LOP3.LUT R20, R15, R12, R7, 0x96, !PT ;  /* 0x0000000c0f147212 */ /* 0x000fe200078e9607 */
[----:B------:R-:W-:Y:S01]  /*05d0*/  ULDC UR8, c[0x0][0x290] ;  /* 0x0000a40000087ab9 */ /* 0x000fe20000000800 */
[----:B------:R-:W-:Y:S01]  /*05e0*/  IADD3 R12, R126, 0x1715609d, RZ ;  /* 0x1715609d7e0c7810 */ /* 0x000fe20007ffe0ff */
[----:B------:R-:W-:Y:S01]  /*05f0*/  HADD2.F32 R36, -RZ, R40.H1_H1 ;  /* 0x30000028ff247230 */ /* 0x000fe20000004100 */
[----:B------:R-:W-:Y:S01]  /*0600*/  LOP3.LUT R16, R19, R16, R8, 0x96, !PT ;  /* 0x0000001013107212 */ /* 0x000fe200078e9608 */
[----:B------:R-:W-:Y:S01]  /*0610*/  IMAD.WIDE.U32 R20, R20, -0x326172a9, RZ ;  /* 0xcd9e8d5714147825 */ /* 0x000fe200078e00ff */
[----:B------:R-:W-:Y:S01]  /*0620*/  IADD3 R15, R127, 0x1fd5c5a3, RZ ;  /* 0x1fd5c5a37f0f7810 */ /* 0x000fe20007ffe0ff */
[----:B------:R-:W-:Y:S01]  /*0630*/  ULDC.64 UR10, c[0x0][0x2b8] ;  /* 0x0000ae00000a7ab9 */ /* 0x000fe20000000a00 */
[----:B------:R-:W-:Y:S01]  /*0640*/  @P0 LOP3.LUT R106, R106, 0x10, RZ, 0xfc, !PT ;  /* 0x000000106a6a0812 */ /* 0x000fe200078efcff */
[----:B------:R-:W-:Y:S01]  /*0650*/  IMAD.WIDE.U32 R16, R16, -0x2daee0ad, RZ ;  /* 0xd2511f5310107825 */ /* 0x000fe200078e00ff */
[----:B------:R-:W-:Y:S01]  /*0660*/  LOP3.LUT R18, R21, R18, R9, 0x96, !PT ;  /* 0x0000001215127212 */ /* 0x000fe200078e9609 */
[----:B------:R-:W-:Y:S01]  /*0670*/  ULDC.64 UR12, c[0x0][0x210] ;  /* 0x00008400000c7ab9 */ /* 0x000fe20000000a00 */
[----:B------:R-:W-:Y:S01]  /*0680*/  LOP3.LUT R172, R172, 0x3, RZ, 0xc0, !PT ;  /* 0x00000003acac7812 */ /* 0x000fe200078ec0ff */
[----:B------:R-:W-:Y:S01]  /*0690*/  HADD2.F32 R37, -RZ, R41.H0_H0 ;  /* 0x20000029ff257230 */ /* 0x000fe20000004100 */
[----:B------:R-:W-:Y:S01]  /*06a0*/  LOP3.LUT R22, R17, R14, R10, 0x96, !PT ;  /* 0x0000000e11167212 */ /* 0x000fe200078e960a */
[----:B------:R-:W-:Y:S01]  /*06b0*/  IMAD.WIDE.U32 R18, R18, -0x2daee0ad, RZ ;  /* 0xd2511f5312127825 */ /* 0x000fe200078e00ff */
[----:B------:R-:W-:-:S03]  /*06c0*/  MOV R165, RZ ;  /* 0x000000ff00a57202 */ /* 0x000fc60000000f00 */
        /* <DEDUP_REMOVED lines=11> */
[----:B------:R-:W-:-:S03]  /*0780*/  IADD3 R18, R127, -0x24c28bd8, RZ ;  /* 0xdb3d74287f127810 */ /* 0x000fc60007ffe0ff */
[----:B------:R-:W-:Y:S01]  /*0790*/  IMAD.WIDE.U32 R30, R30, -0x326172a9, RZ ;  /* 0xcd9e8d571e1e7825 */ /* 0x000fe200078e00ff */
[----:B------:R-:W-:-:S03]  /*07a0*/  LOP3.LUT R155, R23, R20, R15, 0x96, !PT ;  /* 0x00000014179b7212 */ /* 0x000fc600078e960f */
[----:B------:R-:W-:Y:S01]  /*07b0*/  HADD2.F32 R21, -RZ, R25.H0_H0 ;  /* 0x20000019ff157230 */ /* 0x000fe20000004100 */
[----:B------:R-:W-:Y:S01]  /*07c0*/  LOP3.LUT R50, R31, R28, R16, 0x96, !PT ;  /* 0x0000001c1f327212 */ /* 0x000fe200078e9610 */
[----:B------:R-:W-:-:S04]  /*07d0*/  IMAD.HI.U32 R20, R155, -0x326172a9, RZ ;  /* 0xcd9e8d579b147827 */ /* 0x000fc800078e00ff */
[----:B------:R-:W-:Y:S01]  /*07e0*/  IMAD.HI.U32 R19, R50, -0x2daee0ad, RZ ;  /* 0xd2511f5332137827 */ /* 0x000fe200078e00ff */
[----:B------:R-:W-:-:S03]  /*07f0*/  LOP3.LUT R156, R20, R30, R17, 0x96, !PT ;  /* 0x0000001e149c7212 */ /* 0x000fc600078e9611 */
[--C-:B------:R-:W-:Y:S01]  /*0800*/  HADD2.F32 R20, -RZ, R24.reuse.H1_H1 ;  /* 0x30000018ff147230 */ /* 0x100fe20000004100 */
[----:B------:R-:W-:Y:S01]  /*0810*/  LOP3.LUT R154, R19, R22, R18, 0x96, !PT ;  /* 0x00000016139a7212 */ /* 0x000fe200078e9612 */
[----:B------:R-:W-:Y:S02]  /*0820*/  HADD2.F32 R19, -RZ, R24.H0_H0 ;  /* 0x20000018ff137230 */ /* 0x000fe40000004100 */
        /* <DEDUP_REMOVED lines=34> */
[----:B------:R-:W-:-:S02]  /*0a50*/  IMAD R156, R156, -0x2daee0ad, RZ ;  /* 0xd2511f539c9c7824 */ /* 0x000fc400078e02ff */
[----:B------:R-:W-:Y:S02]  /*0a60*/  IMAD R154, R154, -0x326172a9, RZ ;  /* 0xcd9e8d579a9a7824 */ /* 0x000fe400078e02ff */
        /* <DEDUP_REMOVED lines=40> */
.L_x_20427:
        /* <DEDUP_REMOVED lines=32> */
.L_x_20203:
[----:B------:R-:W-:-:S07]  /*0ef0*/  MOV R68, R154 ;  /* 0x0000009a00447202 */ /* 0x000fce0000000f00 */
.L_x_20204:
[----:B------:R-:W-:Y:S05]  /*0f00*/  BSYNC B0 ;  /* 0x0000000000007941 */ /* 0x000fea0003800000 */
.L_x_20202:
        /* <DEDUP_REMOVED lines=16> */
.L_x_20208:
[----:B------:R-:W-:Y:S05]  /*1010*/  BSYNC B1 ;  /* 0x0000000000017941 */ /* 0x000fea0003800000 */
.L_x_20207:
        /* <DEDUP_REMOVED lines=42> */
.L_x_20206:
[----:B------:R-:W-:Y:S05]  /*12c0*/  BSYNC B0 ;  /* 0x0000000000007941 */ /* 0x000fea0003800000 */
.L_x_20205:
[----:B------:R-:W0:Y:S01]  /*12d0*/  LDC R168, c[0x0][0x294] ;  /* 0x0000a500ffa87b82 */ /* 0x000e220000000800 */
[----:B------:R-:W-:Y:S01]  /*12e0*/  I2FP.F32.U32 R57, R68 ;  /* 0x0000004400397245 */ /* 0x000fe20000201000 */
[----:B-----5:R-:W-:Y:S01]  /*12f0*/  HADD2.F32 R59, -RZ, R52.H0_H0 ;  /* 0x20000034ff3b7230 */ /* 0x020fe20000004100 */
[----:B------:R-:W-:Y:S01]  /*1300*/  MOV R170, 0x2f800000 ;  /* 0x2f80000000aa7802 */ /* 0x000fe20000000f00 */
[----:B------:R-:W-:Y:S01]  /*1310*/  HADD2.F32 R76, -RZ, R96.H0_H0 ;  /* 0x20000060ff4c7230 */ /* 0x000fe20000004100 */
[----:B------:R-:W-:Y:S01]  /*1320*/  LOP3.LUT R106, R106, 0xfffffff7, RZ, 0xc0, !PT ;  /* 0xfffffff76a6a7812 */ /* 0x000fe200078ec0ff */
[----:B------:R-:W-:Y:S01]  /*1330*/  BSSY B0, `(.L_x_20209) ;  /* 0x0000018000007945 */ /* 0x000fe20003800000 */
[----:B------:R-:W-:Y:S01]  /*1340*/  FMUL.FTZ R59, R59, R164 ;  /* 0x000000a43b3b7220 */ /* 0x000fe20000410000 */
[----:B------:R-:W1:Y:S01]  /*1350*/  LDC R166, c[0x0][0x298] ;  /* 0x0000a600ffa67b82 */ /* 0x000e620000000800 */
[----:B------:R-:W-:Y:S01]  /*1360*/  FFMA.FTZ R57, R57, R170, 1.1641532182693481445e-10 ;  /* 0x2f00000039397423 */ /* 0x000fe200000100aa */
[----:B------:R-:W-:Y:S01]  /*1370*/  ISETP.NE.U32.AND P0, PT, R60, RZ, PT ;  /* 0x000000ff3c00720c */ /* 0x000fe20003f05070 */
[----:B------:R-:W-:-:S03]  /*1380*/  VIADD R56, R62, 0x1 ;  /* 0x000000013e387836 */ /* 0x000fc60000000000 */
[----:B------:R-:W-:Y:S02]  /*1390*/  ISETP.NE.AND.EX P0, PT, R61, RZ, PT, P0 ;  /* 0x000000ff3d00720c */ /* 0x000fe40003f05300 */
        /* <DEDUP_REMOVED lines=16> */
.L_x_20210:
[----:B------:R-:W-:-:S07]  /*14a0*/  MOV R66, R154 ;  /* 0x0000009a00427202 */ /* 0x000fce0000000f00 */
.L_x_20211:
[----:B------:R-:W-:Y:S05]  /*14b0*/  BSYNC B0 ;  /* 0x0000000000007941 */ /* 0x000fea0003800000 */
.L_x_20209:
        /* <DEDUP_REMOVED lines=16> */
.L_x_20215:
[----:B------:R-:W-:Y:S05]  /*15c0*/  BSYNC B1 ;  /* 0x0000000000017941 */ /* 0x000fea0003800000 */
.L_x_20214:
        /* <DEDUP_REMOVED lines=42> */
.L_x_20213:
[----:B------:R-:W-:Y:S05]  /*1870*/  BSYNC B0 ;  /* 0x0000000000007941 */ /* 0x000fea0003800000 */
.L_x_20212:
[----:B------:R-:W-:Y:S01]  /*1880*/  I2FP.F32.U32 R57, R66 ;  /* 0x0000004200397245 */ /* 0x000fe20000201000 */
[----:B------:R-:W-:Y:S01]  /*1890*/  HADD2.F32 R59, -RZ, R52.H1_H1 ;  /* 0x30000034ff3b7230 */ /* 0x000fe20000004100 */
[----:B------:R-:W-:Y:S01]  /*18a0*/  LOP3.LUT R106, R106, 0xfffffffb, RZ, 0xc0, !PT ;  /* 0xfffffffb6a6a7812 */ /* 0x000fe200078ec0ff */
[----:B------:R-:W-:Y:S01]  /*18b0*/  HADD2.F32 R52, -RZ, R96.H1_H1 ;  /* 0x30000060ff347230 */ /* 0x000fe20000004100 */
        /* <DEDUP_REMOVED lines=20> */
.L_x_20217:
[----:B------:R-:W-:-:S07]  /*1a00*/  MOV R52, R154 ;  /* 0x0000009a00347202 */ /* 0x000fce0000000f00 */
.L_x_20218:
[----:B------:R-:W-:Y:S05]  /*1a10*/  BSYNC B0 ;  /* 0x0000000000007941 */ /* 0x000fea0003800000 */
.L_x_20216:
        /* <DEDUP_REMOVED lines=16> */
.L_x_20222:
[----:B------:R-:W-:Y:S05]  /*1b20*/  BSYNC B1 ;  /* 0x0000000000017941 */ /* 0x000fea0003800000 */
.L_x_20221:
        /* <DEDUP_REMOVED lines=42> */
.L_x_20220:
[----:B------:R-:W-:Y:S05]  /*1dd0*/  BSYNC B0 ;  /* 0x0000000000007941 */ /* 0x000fea0003800000 */
.L_x_20219:
[----:B------:R-:W-:Y:S01]  /*1de0*/  I2FP.F32.U32 R57, R52 ;  /* 0x0000003400397245 */ /* 0x000fe20000201000 */
[----:B------:R-:W-:Y:S01]  /*1df0*/  HADD2.F32 R59, -RZ, R53.H0_H0 ;  /* 0x20000035ff3b7230 */ /* 0x000fe20000004100 */
[----:B------:R-:W-:Y:S01]  /*1e00*/  LOP3.LUT R106, R106, 0xfffffffd, RZ, 0xc0, !PT ;  /* 0xfffffffd6a6a7812 */ /* 0x000fe200078ec0ff */
[----:B------:R-:W-:Y:S01]  /*1e10*/  HADD2.F32 R78, -RZ, R97.H0_H0 ;  /* 0x20000061ff4e7230 */ /* 0x000fe20000004100 */
        /* <DEDUP_REMOVED lines=20> */
.L_x_20224:
[----:B------:R-:W-:-:S07]  /*1f60*/  IMAD.MOV.U32 R52, RZ, RZ, R154 ;  /* 0x000000ffff347224 */ /* 0x000fce00078e009a */
.L_x_20225:
[----:B------:R-:W-:Y:S05]  /*1f70*/  BSYNC B0 ;  /* 0x0000000000007941 */ /* 0x000fea0003800000 */
.L_x_20223:
        /* <DEDUP_REMOVED lines=16> */
.L_x_20229:
[----:B------:R-:W-:Y:S05]  /*2080*/  BSYNC B1 ;  /* 0x0000000000017941 */ /* 0x000fea0003800000 */
.L_x_20228:
        /* <DEDUP_REMOVED lines=42> */
.L_x_20227:
[----:B------:R-:W-:Y:S05]  /*2330*/  BSYNC B0 ;  /* 0x0000000000007941 */ /* 0x000fea0003800000 */
.L_x_20226:
[----:B------:R-:W-:Y:S01]  /*2340*/  I2FP.F32.U32 R57, R52 ;  /* 0x0000003400397245 */ /* 0x000fe20000201000 */
[----:B------:R-:W-:Y:S01]  /*2350*/  HADD2.F32 R53, -RZ, R53.H1_H1 ;  /* 0x30000035ff357230 */ /* 0x000fe20000004100 */
[----:B------:R-:W-:Y:S01]  /*2360*/  ISETP.NE.AND P3, PT, R56, 0x1, PT ;  /* 0x000000013800780c */ /* 0x000fe20003f65270 */
[----:B------:R-:W-:Y:S01]  /*2370*/  HADD2.F32 R52, -RZ, R97.H1_H1 ;  /* 0x30000061ff347230 */ /* 0x000fe20000004100 */
[----:B------:R-:W-:Y:S01]  /*2380*/  BSSY B0, `(.L_x_20230) ;  /* 0x0000013000007945 */ /* 0x000fe20003800000 */
[----:B------:R-:W-:Y:S01]  /*2390*/  FFMA.FTZ R57, R57, R170, 1.1641532182693481445e-10 ;  /* 0x2f00000039397423 */ /* 0x000fe200000100aa */
[----:B------:R-:W-:-:S04]  /*23a0*/  FMUL.FTZ R53, R53, R164 ;  /* 0x000000a435357220 */ /* 0x000fc80000410000 */
[----:B------:R-:W-:Y:S01]  /*23b0*/  FMUL.FTZ R53, R53, R166 ;  /* 0x000000a635357220 */ /* 0x000fe20000410000 */
[----:B------:R-:W-:-:S04]  /*23c0*/  FSETP.GTU.FTZ.AND P2, PT, R57, R168, PT ;  /* 0x000000a83900720b */ /* 0x000fc80003f5c000 */
        /* <DEDUP_REMOVED lines=13> */
.L_x_20231:
[----:B------:R-:W-:-:S07]  /*24a0*/  MOV R64, R154 ;  /* 0x0000009a00407202 */ /* 0x000fce0000000f00 */
.L_x_20232:
[----:B------:R-:W-:Y:S05]  /*24b0*/  BSYNC B0 ;  /* 0x0000000000007941 */ /* 0x000fea0003800000 */
.L_x_20230:
        /* <DEDUP_REMOVED lines=16> */
.L_x_20236:
[----:B------:R-:W-:Y:S05]  /*25c0*/  BSYNC B1 ;  /* 0x0000000000017941 */ /* 0x000fea0003800000 */
.L_x_20235:
        /* <DEDUP_REMOVED lines=42> */
.L_x_20234:
[----:B------:R-:W-:Y:S05]  /*2870*/  BSYNC B0 ;  /* 0x0000000000007941 */ /* 0x000fea0003800000 */
.L_x_20233:
[----:B------:R-:W-:Y:S01]  /*2880*/  I2FP.F32.U32 R53, R64 ;  /* 0x0000004000357245 */ /* 0x000fe20000201000 */
[----:B------:R-:W-:Y:S01]  /*2890*/  HADD2.F32 R57, -RZ, R54.H0_H0 ;  /* 0x20000036ff397230 */ /* 0x000fe20000004100 */
[C---:B------:R-:W-:Y:S01]  /*28a0*/  ISETP.NE.AND P4, PT, R52.reuse, 0x1, PT ;  /* 0x000000013400780c */ /* 0x040fe20003f85270 */
[----:B------:R-:W-:Y:S01]  /*28b0*/  HADD2.F32 R72, -RZ, R98.H0_H0 ;  /* 0x20000062ff487230 */ /* 0x000fe20000004100 */
        /* <DEDUP_REMOVED lines=18> */
.L_x_20238:
[----:B------:R-:W-:-:S07]  /*29e0*/  MOV R62, R154 ;  /* 0x0000009a003e7202 */ /* 0x000fce0000000f00 */
.L_x_20239:
[----:B------:R-:W-:Y:S05]  /*29f0*/  BSYNC B0 ;  /* 0x0000000000007941 */ /* 0x000fea0003800000 */
.L_x_20237:
        /* <DEDUP_REMOVED lines=16> */
.L_x_20243:
[----:B------:R-:W-:Y:S05]  /*2b00*/  BSYNC B1 ;  /* 0x0000000000017941 */ /* 0x000fea0003800000 */
.L_x_20242:
        /* <DEDUP_REMOVED lines=42> */
.L_x_20241:
[----:B------:R-:W-:Y:S05]  /*2db0*/  BSYNC B0 ;  /* 0x0000000000007941 */ /* 0x000fea0003800000 */
.L_x_20240:
        /* <DEDUP_REMOVED lines=22> */
.L_x_20245:
[----:B------:R-:W-:-:S07]  /*2f20*/  IMAD.MOV.U32 R54, RZ, RZ, R154 ;  /* 0x000000ffff367224 */ /* 0x000fce00078e009a */
.L_x_20246:
[----:B------:R-:W-:Y:S05]  /*2f30*/  BSYNC B0 ;  /* 0x0000000000007941 */ /* 0x000fea0003800000 */
.L_x_20244:
        /* <DEDUP_REMOVED lines=16> */
.L_x_20250:
[----:B------:R-:W-:Y:S05]  /*3040*/  BSYNC B1 ;  /* 0x0000000000017941 */ /* 0x000fea0003800000 */
.L_x_20249:
        /* <DEDUP_REMOVED lines=42> */
.L_x_20248:
[----:B------:R-:W-:Y:S05]  /*32f0*/  BSYNC B0 ;  /* 0x0000000000007941 */ /* 0x000fea0003800000 */
.L_x_20247:
[----:B------:R-:W-:Y:S01]  /*3300*/  I2FP.F32.U32 R53, R54 ;  /* 0x0000003600357245 */ /* 0x000fe20000201000 */
[----:B------:R-:W-:Y:S01]  /*3310*/  HADD2.F32 R57, -RZ, R55.H0_H0 ;  /* 0x20000037ff397230 */ /* 0x000fe20000004100 */
[C---:B------:R-:W-:Y:S01]  /*3320*/  ISETP.NE.AND P6, PT, R52.reuse, 0x1, PT ;  /* 0x000000013400780c */ /* 0x040fe20003fc5270 */
[----:B------:R-:W-:Y:S01]  /*3330*/  HADD2.F32 R74, -RZ, R99.H0_H0 ;  /* 0x20000063ff4a7230 */ /* 0x000fe20000004100 */
        /* <DEDUP_REMOVED lines=18> */
.L_x_20252:
[----:B------:R-:W-:-:S07]  /*3460*/  MOV R54, R154 ;  /* 0x0000009a00367202 */ /* 0x000fce0000000f00 */
.L_x_20253:
[----:B------:R-:W-:Y:S05]  /*3470*/  BSYNC B0 ;  /* 0x0000000000007941 */ /* 0x000fea0003800000 */
.L_x_20251:
        /* <DEDUP_REMOVED lines=18> */
.L_x_20257:
[----:B------:R-:W-:Y:S05]  /*35a0*/  BSYNC B1 ;  /* 0x0000000000017941 */ /* 0x000fea0003800000 */
.L_x_20256:
        /* <DEDUP_REMOVED lines=42> */
.L_x_20255:
[----:B------:R-:W-:Y:S05]  /*3850*/  BSYNC B0 ;  /* 0x0000000000007941 */ /* 0x000fea0003800000 */
.L_x_20254:
[----:B------:R-:W-:Y:S01]  /*3860*/  I2FP.F32.U32 R53, R54 ;  /* 0x0000003600357245 */ /* 0x000fe20000201000 */
[----:B------:R-:W-:Y:S01]  /*3870*/  HADD2.F32 R57, -RZ, R55.H1_H1 ;  /* 0x30000037ff397230 */ /* 0x000fe20000004100 */
[----:B------:R-:W-:Y:S01]  /*3880*/  SEL R62, RZ, 0x10000, P5 ;  /* 0x00010000ff3e7807 */ /* 0x000fe20002800000 */
[----:B------:R-:W0:Y:S01]  /*3890*/  LDC.64 R146, c[0x0][0x238] ;  /* 0x00008e00ff927b82 */ /* 0x000e220000000a00 */
[----:B------:R-:W-:Y:S01]  /*38a0*/  SEL R65, RZ, 0x100, P4 ;  /* 0x00000100ff417807 */ /* 0x000fe20002000000 */
[----:B------:R-:W-:Y:S01]  /*38b0*/  FFMA.FTZ R55, R53, R170, 1.1641532182693481445e-10 ;  /* 0x2f00000035377423 */ /* 0x000fe200000100aa */
[C---:B------:R-:W-:Y:S01]  /*38c0*/  LOP3.LUT P5, RZ, R106.reuse, 0x4, RZ, 0xc0, !PT ;  /* 0x000000046aff7812 */ /* 0x040fe200078ac0ff */
[----:B------:R-:W-:Y:S01]  /*38d0*/  FMUL.FTZ R61, R57, R164 ;  /* 0x000000a4393d7220 */ /* 0x000fe20000410000 */
[----:B------:R-:W-:Y:S01]  /*38e0*/  LOP3.LUT P4, RZ, R106, 0x2, RZ, 0xc0, !PT ;  /* 0x000000026aff7812 */ /* 0x000fe2000788c0ff */
[----:B------:R-:W-:Y:S01]  /*38f0*/  HADD2.F32 R60, -RZ, R99.H1_H1 ;  /* 0x30000063ff3c7230 */ /* 0x000fe20000004100 */
[----:B------:R-:W-:Y:S01]  /*3900*/  SEL R58, RZ, 0x1, P2 ;  /* 0x00000001ff3a7807 */ /* 0x000fe20001000000 */
[----:B------:R-:W1:Y:S01]  /*3910*/  @P1 LDC.64 R52, c[0x0][0x230] ;  /* 0x00008c00ff341b82 */ /* 0x000e620000000a00 */
[----:B------:R-:W-:Y:S01]  /*3920*/  SEL R56, RZ, 0x1, P4 ;  /* 0x00000001ff387807 */ /* 0x000fe20002000000 */
[----:B------:R-:W-:Y:S01]  /*3930*/  FMUL.FTZ R61, R61, R166 ;  /* 0x000000a63d3d7220 */ /* 0x000fe20000410000 */
[----:B------:R-:W-:Y:S01]  /*3940*/  SEL R54, RZ, 0x1, P5 ;  /* 0x00000001ff367807 */ /* 0x000fe20002800000 */
[----:B------:R-:W-:Y:S01]  /*3950*/  IMAD.WIDE.U32 R58, R58, 0x1000000, RZ ;  /* 0x010000003a3a7825 */ /* 0x000fe200078e00ff */
[----:B------:R-:W-:-:S02]  /*3960*/  FSETP.GTU.FTZ.AND P2, PT, R55, R168, PT ;  /* 0x000000a83700720b */ /* 0x000fc40003f5c000 */
[----:B------:R-:W-:Y:S01]  /*3970*/  LOP3.LUT P6, RZ, R106, 0x8, RZ, 0xc0, !PT ;  /* 0x000000086aff7812 */ /* 0x000fe200078cc0ff */
[----:B------:R-:W2:Y:S01]  /*3980*/  LDC.64 R148, c[0x0][0x240] ;  /* 0x00009000ff947b82 */ /* 0x000ea20000000a00 */
[----:B------:R-:W-:Y:S01]  /*3990*/  IMAD.WIDE.U32 R56, R56, 0x10000, RZ ;  /* 0x0001000038387825 */ /* 0x000fe200078e00ff */
[----:B------:R-:W-:Y:S02]  /*39a0*/  SEL R64, RZ, 0x1000000, P2 ;  /* 0x01000000ff407807 */ /* 0x000fe40001000000 */
[----:B------:R-:W-:Y:S01]  /*39b0*/  FSEL R61, R61, RZ, !P2 ;  /* 0x000000ff3d3d7208 */ /* 0x000fe20005000000 */
[----:B------:R-:W-:Y:S01]  /*39c0*/  IMAD.WIDE.U32 R54, R54, 0x100, RZ ;  /* 0x0000010036367825 */ /* 0x000fe200078e00ff */
[----:B------:R-:W-:Y:S02]  /*39d0*/  LOP3.LUT R65, R65, R64, R62, 0xfe, !PT ;  /* 0x0000004041417212 */ /* 0x000fe400078efe3e */
[----:B------:R-:W-:Y:S01]  /*39e0*/  SEL R63, RZ, 0x1, P6 ;  /* 0x00000001ff3f7807 */ /* 0x000fe20003000000 */
[----:B------:R-:W-:Y:S01]  /*39f0*/  FMUL.FTZ R75, R61, R60 ;  /* 0x0000003c3d4b7220 */ /* 0x000fe20000410000 */
[----:B------:R-:W-:Y:S01]  /*3a00*/  LOP3.LUT R56, R54, R58, R56, 0xfe, !PT ;  /* 0x0000003a36387212 */ /* 0x000fe200078efe38 */
[----:B0-----:R-:W-:Y:S01]  /*3a10*/  IMAD.WIDE.U32 R60, R167, 0x20, R146 ;  /* 0x00000020a73c7825 */ /* 0x001fe200078e0092 */
[----:B------:R-:W-:-:S03]  /*3a20*/  SEL R58, RZ, 0x1, P3 ;  /* 0x00000001ff3a7807 */ /* 0x000fc60001800000 */
[----:B------:R-:W-:Y:S01]  /*3a30*/  @P0 FADD.FTZ R75, R83, R75 ;  /* 0x0000004b534b0221 */ /* 0x000fe20000010000 */
[----:B------:R-:W-:Y:S02]  /*3a40*/  IADD3 R171, R167, 0x100, RZ ;  /* 0x00000100a7ab7810 */ /* 0x000fe40007ffe0ff */
[----:B------:R-:W-:Y:S01]  /*3a50*/  LOP3.LUT R59, R59, R65, R58, 0xfe, !PT ;  /* 0x000000413b3b7212 */ /* 0x000fe200078efe3a */
[----:B------:R0:W-:Y:S01]  /*3a60*/  STG.E.128 desc[UR4][R60.64], R76 ;  /* 0x0000004c3c007986 */ /* 0x0001e2000c101d04 */
[----:B------:R-:W-:Y:S01]  /*3a70*/  LOP3.LUT R56, R56, R63, RZ, 0xfc, !PT ;  /* 0x0000003f38387212 */ /* 0x000fe200078efcff */
[----:B-1----:R-:W-:Y:S01]  /*3a80*/  @P1 IMAD.WIDE.U32 R62, R171, 0x20, R52 ;  /* 0x00000020ab3e1825 */ /* 0x002fe200078e0034 */
[----:B------:R-:W-:Y:S01]  /*3a90*/  LOP3.LUT R57, R55, R59, R57, 0xfe, !PT ;  /* 0x0000003b37397212 */ /* 0x000fe200078efe39 */
[----:B------:R0:W-:Y:S02]  /*3aa0*/  STG.E.128 desc[UR4][R60.64+0x10], R72 ;  /* 0x000010483c007986 */ /* 0x0001e4000c101d04 */
[----:B------:R-:W-:-:S04]  /*3ab0*/  IMAD.WIDE.U32 R52, R171, 0x10, R100 ;  /* 0x00000010ab347825 */ /* 0x000fc800078e0064 */
[----:B--2---:R-:W-:-:S05]  /*3ac0*/  IMAD.WIDE.U32 R58, R167, 0x8, R148 ;  /* 0x00000008a73a7825 */ /* 0x004fca00078e0094 */
        /* <DEDUP_REMOVED lines=16> */
.L_x_20259:
[----:B------:R-:W-:-:S07]  /*3bd0*/  IMAD.MOV.U32 R65, RZ, RZ, R154 ;  /* 0x000000ffff417224 */ /* 0x000fce00078e009a */
.L_x_20260:
[----:B------:R-:W-:Y:S05]  /*3be0*/  BSYNC B0 ;  /* 0x0000000000007941 */ /* 0x000fea0003800000 */
.L_x_20258:
        /* <DEDUP_REMOVED lines=16> */
.L_x_20264:
[----:B------:R-:W-:Y:S05]  /*3cf0*/  BSYNC B1 ;  /* 0x0000000000017941 */ /* 0x000fea0003800000 */
.L_x_20263:
        /* <DEDUP_REMOVED lines=42> */
.L_x_20262:
[----:B------:R-:W-:Y:S05]  /*3fa0*/  BSYNC B0 ;  /* 0x0000000000007941 */ /* 0x000fea0003800000 */
.L_x_20261:
[----:B------:R-:W-:Y:S01]  /*3fb0*/  I2FP.F32.U32 R57, R65 ;  /* 0x0000004100397245 */ /* 0x000fe20000201000 */
[----:B-----5:R-:W-:Y:S01]  /*3fc0*/  HADD2.F32 R59, -RZ, R52.H0_H0 ;  /* 0x20000034ff3b7230 */ /* 0x020fe20000004100 */
[----:B------:R-:W-:Y:S01]  /*3fd0*/  LOP3.LUT R106, R106, 0xfffffff7, RZ, 0xc0, !PT ;  /* 0xfffffff76a6a7812 */ /* 0x000fe200078ec0ff */
[----:B------:R-:W-:Y:S01]  /*3fe0*/  HADD2.F32 R68, -RZ, R92.H0_H0 ;  /* 0x2000005cff447230 */ /* 0x000fe20000004100 */
        /* <DEDUP_REMOVED lines=20> */
.L_x_20266:
[----:B------:R-:W-:-:S07]  /*4130*/  MOV R65, R154 ;  /* 0x0000009a00417202 */ /* 0x000fce0000000f00 */
.L_x_20267:
[----:B------:R-:W-:Y:S05]  /*4140*/  BSYNC B0 ;  /* 0x0000000000007941 */ /* 0x000fea0003800000 */
.L_x_20265:
        /* <DEDUP_REMOVED lines=16> */
.L_x_20271:
[----:B------:R-:W-:Y:S05]  /*4250*/  BSYNC B1 ;  /* 0x0000000000017941 */ /* 0x000fea0003800000 */
.L_x_20270:
        /* <DEDUP_REMOVED lines=42> */
.L_x_20269:
[----:B------:R-:W-:Y:S05]  /*4500*/  BSYNC B0 ;  /* 0x0000000000007941 */ /* 0x000fea0003800000 */
.L_x_20268:
        /* <DEDUP_REMOVED lines=24> */
.L_x_20273:
[----:B------:R-:W-:-:S07]  /*4690*/  MOV R52, R154 ;  /* 0x0000009a00347202 */ /* 0x000fce0000000f00 */
.L_x_20274:
[----:B------:R-:W-:Y:S05]  /*46a0*/  BSYNC B0 ;  /* 0x0000000000007941 */ /* 0x000fea0003800000 */
.L_x_20272:
        /* <DEDUP_REMOVED lines=16> */
.L_x_20278:
[----:B------:R-:W-:Y:S05]  /*47b0*/  BSYNC B1 ;  /* 0x0000000000017941 */ /* 0x000fea0003800000 */
.L_x_20277:
        /* <DEDUP_REMOVED lines=42> */
.L_x_20276:
[----:B------:R-:W-:Y:S05]  /*4a60*/  BSYNC B0 ;  /* 0x0000000000007941 */ /* 0x000fea0003800000 */
.L_x_20275:
        /* <DEDUP_REMOVED lines=24> */
.L_x_20280:
[----:B------:R-:W-:-:S07]  /*4bf0*/  IMAD.MOV.U32 R52, RZ, RZ, R154 ;  /* 0x000000ffff347224 */ /* 0x000fce00078e009a */
.L_x_20281:
[----:B------:R-:W-:Y:S05]  /*4c00*/  BSYNC B0 ;  /* 0x0000000000007941 */ /* 0x000fea0003800000 */
.L_x_20279:
        /* <DEDUP_REMOVED lines=16> */
.L_x_20285:
[----:B------:R-:W-:Y:S05]  /*4d10*/  BSYNC B1 ;  /* 0x0000000000017941 */ /* 0x000fea0003800000 */
.L_x_20284:
        /* <DEDUP_REMOVED lines=42> */
.L_x_20283:
[----:B------:R-:W-:Y:S05]  /*4fc0*/  BSYNC B0 ;  /* 0x0000000000007941 */ /* 0x000fea0003800000 */
.L_x_20282:
        /* <DEDUP_REMOVED lines=22> */
.L_x_20287:
[----:B------:R-:W-:-:S07]  /*5130*/  MOV R62, R154 ;  /* 0x0000009a003e7202 */ /* 0x000fce0000000f00 */
.L_x_20288:
[----:B------:R-:W-:Y:S05]  /*5140*/  BSYNC B0 ;  /* 0x0000000000007941 */ /* 0x000fea0003800000 */
.L_x_20286:
        /* <DEDUP_REMOVED lines=16> */
.L_x_20292:
[----:B------:R-:W-:Y:S05]  /*5250*/  BSYNC B1 ;  /* 0x0000000000017941 */ /* 0x000fea0003800000 */
.L_x_20291:
        /* <DEDUP_REMOVED lines=42> */
.L_x_20290:
[----:B------:R-:W-:Y:S05]  /*5500*/  BSYNC B0 ;  /* 0x0000000000007941 */ /* 0x000fea0003800000 */
.L_x_20289:
        /* <DEDUP_REMOVED lines=22> */
.L_x_20294:
[----:B------:R-:W-:-:S07]  /*5670*/  MOV R62, R154 ;  /* 0x0000009a003e7202 */ /* 0x000fce0000000f00 */
.L_x_20295:
[----:B------:R-:W-:Y:S05]  /*5680*/  BSYNC B0 ;  /* 0x0000000000007941 */ /* 0x000fea0003800000 */
.L_x_20293:
        /* <DEDUP_REMOVED lines=16> */
.L_x_20299:
[----:B------:R-:W-:Y:S05]  /*5790*/  BSYNC B1 ;  /* 0x0000000000017941 */ /* 0x000fea0003800000 */
.L_x_20298:
        /* <DEDUP_REMOVED lines=42> */
.L_x_20297:
[----:B------:R-:W-:Y:S05]  /*5a40*/  BSYNC B0 ;  /* 0x0000000000007941 */ /* 0x000fea0003800000 */
.L_x_20296:
        /* <DEDUP_REMOVED lines=22> */
.L_x_20301:
[----:B------:R-:W-:-:S07]  /*5bb0*/  IMAD.MOV.U32 R54, RZ, RZ, R154 ;  /* 0x000000ffff367224 */ /* 0x000fce00078e009a */
.L_x_20302:
[----:B------:R-:W-:Y:S05]  /*5bc0*/  BSYNC B0 ;  /* 0x0000000000007941 */ /* 0x000fea0003800000 */
.L_x_20300:
        /* <DEDUP_REMOVED lines=16> */
.L_x_20306:
[----:B------:R-:W-:Y:S05]  /*5cd0*/  BSYNC B1 ;  /* 0x0000000000017941 */ /* 0x000fea0003800000 */
.L_x_20305:
        /* <DEDUP_REMOVED lines=42> */
.L_x_20304:
[----:B------:R-:W-:Y:S05]  /*5f80*/  BSYNC B0 ;  /* 0x0000000000007941 */ /* 0x000fea0003800000 */
.L_x_20303:
        /* <DEDUP_REMOVED lines=22> */
.L_x_20308:
[----:B------:R-:W-:-:S07]  /*60f0*/  MOV R54, R154 ;  /* 0x0000009a00367202 */ /* 0x000fce0000000f00 */
.L_x_20309:
[----:B------:R-:W-:Y:S05]  /*6100*/  BSYNC B0 ;  /* 0x0000000000007941 */ /* 0x000fea0003800000 */
.L_x_20307:
        /* <DEDUP_REMOVED lines=18> */
.L_x_20313:
[----:B------:R-:W-:Y:S05]  /*6230*/  BSYNC B1 ;  /* 0x0000000000017941 */ /* 0x000fea0003800000 */
.L_x_20312:
        /* <DEDUP_REMOVED lines=42> */
.L_x_20311:
[----:B------:R-:W-:Y:S05]  /*64e0*/  BSYNC B0 ;  /* 0x0000000000007941 */ /* 0x000fea0003800000 */
.L_x_20310:
[----:B------:R-:W-:Y:S01]  /*64f0*/  I2FP.F32.U32 R53, R54 ;  /* 0x0000003600357245 */ /* 0x000fe20000201000 */
[----:B------:R-:W-:Y:S01]  /*6500*/  HADD2.F32 R55, -RZ, R55.H1_H1 ;  /* 0x30000037ff377230 */ /* 0x000fe20000004100 */
[----:B------:R-:W-:Y:S01]  /*6510*/  SEL R62, RZ, 0x10000, P5 ;  /* 0x00010000ff3e7807 */ /* 0x000fe20002800000 */
[----:B------:R-:W-:Y:S01]  /*6520*/  HADD2.F32 R60, -RZ, R95.H1_H1 ;  /* 0x3000005fff3c7230 */ /* 0x000fe20000004100 */
[----:B------:R-:W-:Y:S01]  /*6530*/  SEL R103, RZ, 0x100, P4 ;  /* 0x00000100ff677807 */ /* 0x000fe20002000000 */
[----:B------:R-:W-:Y:S01]  /*6540*/  FFMA.FTZ R57, R53, R170, 1.1641532182693481445e-10 ;  /* 0x2f00000035397423 */ /* 0x000fe200000100aa */
[C---:B------:R-:W-:Y:S01]  /*6550*/  LOP3.LUT P5, RZ, R106.reuse, 0x4, RZ, 0xc0, !PT ;  /* 0x000000046aff7812 */ /* 0x040fe200078ac0ff */
[----:B------:R-:W0:Y:S01]  /*6560*/  @P1 LDC.64 R52, c[0x0][0x230] ;  /* 0x00008c00ff341b82 */ /* 0x000e220000000a00 */
[----:B------:R-:W-:Y:S01]  /*6570*/  LOP3.LUT P4, RZ, R106, 0x2, RZ, 0xc0, !PT ;  /* 0x000000026aff7812 */ /* 0x000fe2000788c0ff */
[----:B------:R-:W-:Y:S01]  /*6580*/  FMUL.FTZ R61, R55, R164 ;  /* 0x000000a4373d7220 */ /* 0x000fe20000410000 */
[----:B------:R-:W-:-:S02]  /*6590*/  SEL R58, RZ, 0x1, P2 ;  /* 0x00000001ff3a7807 */ /* 0x000fc40001000000 */
[----:B------:R-:W-:Y:S01]  /*65a0*/  SEL R56, RZ, 0x1, P4 ;  /* 0x00000001ff387807 */ /* 0x000fe20002000000 */
[----:B------:R-:W-:Y:S01]  /*65b0*/  FMUL.FTZ R61, R61, R166 ;  /* 0x000000a63d3d7220 */ /* 0x000fe20000410000 */
[----:B------:R-:W-:Y:S01]  /*65c0*/  SEL R54, RZ, 0x1, P5 ;  /* 0x00000001ff367807 */ /* 0x000fe20002800000 */
[----:B------:R-:W-:Y:S01]  /*65d0*/  IMAD.WIDE.U32 R58, R58, 0x1000000, RZ ;  /* 0x010000003a3a7825 */ /* 0x000fe200078e00ff */
[----:B------:R-:W-:Y:S02]  /*65e0*/  FSETP.GTU.FTZ.AND P2, PT, R57, R168, PT ;  /* 0x000000a83900720b */ /* 0x000fe40003f5c000 */
[----:B------:R-:W-:Y:S01]  /*65f0*/  LOP3.LUT P6, RZ, R106, 0x8, RZ, 0xc0, !PT ;  /* 0x000000086aff7812 */ /* 0x000fe200078cc0ff */
[----:B------:R-:W-:Y:S01]  /*6600*/  IMAD.WIDE.U32 R56, R56, 0x10000, RZ ;  /* 0x0001000038387825 */ /* 0x000fe200078e00ff */
[----:B------:R-:W-:Y:S02]  /*6610*/  SEL R67, RZ, 0x1000000, P2 ;  /* 0x01000000ff437807 */ /* 0x000fe40001000000 */
[----:B------:R-:W-:Y:S01]  /*6620*/  FSEL R61, R61, RZ, !P2 ;  /* 0x000000ff3d3d7208 */ /* 0x000fe20005000000 */
[----:B------:R-:W-:Y:S01]  /*6630*/  IMAD.WIDE.U32 R54, R54, 0x100, RZ ;  /* 0x0000010036367825 */ /* 0x000fe200078e00ff */
[----:B------:R-:W-:-:S02]  /*6640*/  LOP3.LUT R103, R103, R67, R62, 0xfe, !PT ;  /* 0x0000004367677212 */ /* 0x000fc400078efe3e */
[----:B------:R-:W-:Y:S01]  /*6650*/  SEL R63, RZ, 0x1, P6 ;  /* 0x00000001ff3f7807 */ /* 0x000fe20003000000 */
[----:B------:R-:W-:Y:S01]  /*6660*/  FMUL.FTZ R67, R61, R60 ;  /* 0x0000003c3d437220 */ /* 0x000fe20000410000 */
[----:B------:R-:W-:Y:S01]  /*6670*/  LOP3.LUT R56, R54, R58, R56, 0xfe, !PT ;  /* 0x0000003a36387212 */ /* 0x000fe200078efe38 */
[----:B------:R-:W-:Y:S01]  /*6680*/  IMAD.WIDE.U32 R60, R171, 0x20, R146 ;  /* 0x00000020ab3c7825 */ /* 0x000fe200078e0092 */
[----:B------:R-:W-:-:S03]  /*6690*/  SEL R58, RZ, 0x1, P3 ;  /* 0x00000001ff3a7807 */ /* 0x000fc60001800000 */
[----:B------:R-:W-:Y:S01]  /*66a0*/  @P0 FADD.FTZ R67, R83, R67 ;  /* 0x0000004353430221 */ /* 0x000fe20000010000 */
[----:B------:R-:W-:Y:S02]  /*66b0*/  IADD3 R173, R167, 0x200, RZ ;  /* 0x00000200a7ad7810 */ /* 0x000fe40007ffe0ff */
[----:B------:R-:W-:Y:S01]  /*66c0*/  LOP3.LUT R59, R59, R103, R58, 0xfe, !PT ;  /* 0x000000673b3b7212 */ /* 0x000fe200078efe3a */
[----:B------:R1:W-:Y:S01]  /*66d0*/  STG.E.128 desc[UR4][R60.64], R68 ;  /* 0x000000443c007986 */ /* 0x0003e2000c101d04 */
[----:B------:R-:W-:Y:S01]  /*66e0*/  LOP3.LUT R56, R56, R63, RZ, 0xfc, !PT ;  /* 0x0000003f38387212 */ /* 0x000fe200078efcff */
[----:B0-----:R-:W-:Y:S01]  /*66f0*/  @P1 IMAD.WIDE.U32 R62, R173, 0x20, R52 ;  /* 0x00000020ad3e1825 */ /* 0x001fe200078e0034 */
[----:B------:R-:W-:Y:S01]  /*6700*/  LOP3.LUT R57, R55, R59, R57, 0xfe, !PT ;  /* 0x0000003b37397212 */ /* 0x000fe200078efe39 */
[----:B------:R1:W-:Y:S02]  /*6710*/  STG.E.128 desc[UR4][R60.64+0x10], R64 ;  /* 0x000010403c007986 */ /* 0x0003e4000c101d04 */
[----:B------:R-:W-:-:S04]  /*6720*/  IMAD.WIDE.U32 R58, R171, 0x8, R148 ;  /* 0x00000008ab3a7825 */ /* 0x000fc800078e0094 */
        /* <DEDUP_REMOVED lines=17> */
.L_x_20315:
[----:B------:R-:W-:-:S07]  /*6840*/  IMAD.MOV.U32 R103, RZ, RZ, R154 ;  /* 0x000000ffff677224 */ /* 0x000fce00078e009a */
.L_x_20316:
[----:B------:R-:W-:Y:S05]  /*6850*/  BSYNC B0 ;  /* 0x0000000000007941 */ /* 0x000fea0003800000 */
.L_x_20314:
        /* <DEDUP_REMOVED lines=16> */
.L_x_20320:
[----:B------:R-:W-:Y:S05]  /*6960*/  BSYNC B1 ;  /* 0x0000000000017941 */ /* 0x000fea0003800000 */
.L_x_20319:
        /* <DEDUP_REMOVED lines=42> */
.L_x_20318:
[----:B------:R-:W-:Y:S05]  /*6c10*/  BSYNC B0 ;  /* 0x0000000000007941 */ /* 0x000fea0003800000 */
.L_x_20317:
        /* <DEDUP_REMOVED lines=24> */
.L_x_20322:
[----:B------:R-:W-:-:S07]  /*6da0*/  MOV R61, R154 ;  /* 0x0000009a003d7202 */ /* 0x000fce0000000f00 */
.L_x_20323:
[----:B------:R-:W-:Y:S05]  /*6db0*/  BSYNC B0 ;  /* 0x0000000000007941 */ /* 0x000fea0003800000 */
.L_x_20321:
        /* <DEDUP_REMOVED lines=16> */
.L_x_20327:
[----:B------:R-:W-:Y:S05]  /*6ec0*/  BSYNC B1 ;  /* 0x0000000000017941 */ /* 0x000fea0003800000 */
.L_x_20326:
        /* <DEDUP_REMOVED lines=43> */
.L_x_20325:
[----:B------:R-:W-:Y:S05]  /*7180*/  BSYNC B0 ;  /* 0x0000000000007941 */ /* 0x000fea0003800000 */
.L_x_20324:
        /* <DEDUP_REMOVED lines=24> */
.L_x_20329:
[----:B------:R-:W-:-:S07]  /*7310*/  IMAD.MOV.U32 R52, RZ, RZ, R154 ;  /* 0x000000ffff347224 */ /* 0x000fce00078e009a */
.L_x_20330:
[----:B------:R-:W-:Y:S05]  /*7320*/  BSYNC B0 ;  /* 0x0000000000007941 */ /* 0x000fea0003800000 */
.L_x_20328:
        /* <DEDUP_REMOVED lines=16> */
.L_x_20334:
[----:B------:R-:W-:Y:S05]  /*7430*/  BSYNC B1 ;  /* 0x0000000000017941 */ /* 0x000fea0003800000 */
.L_x_20333:
        /* <DEDUP_REMOVED lines=43> */
.L_x_20332:
[----:B------:R-:W-:Y:S05]  /*76f0*/  BSYNC B0 ;  /* 0x0000000000007941 */ /* 0x000fea0003800000 */
.L_x_20331:
        /* <DEDUP_REMOVED lines=24> */
.L_x_20336:
[----:B------:R-:W-:-:S07]  /*7880*/  MOV R52, R154 ;  /* 0x0000009a00347202 */ /* 0x000fce0000000f00 */
.L_x_20337:
[----:B------:R-:W-:Y:S05]  /*7890*/  BSYNC B0 ;  /* 0x0000000000007941 */ /* 0x000fea0003800000 */
.L_x_20335:
        /* <DEDUP_REMOVED lines=16> */
.L_x_20341:
[----:B------:R-:W-:Y:S05]  /*79a0*/  BSYNC B1 ;  /* 0x0000000000017941 */ /* 0x000fea0003800000 */
.L_x_20340:
        /* <DEDUP_REMOVED lines=43> */
.L_x_20339:
[----:B------:R-:W-:Y:S05]  /*7c60*/  BSYNC B0 ;  /* 0x0000000000007941 */ /* 0x000fea0003800000 */
.L_x_20338:
        /* <DEDUP_REMOVED lines=22> */
.L_x_20343:
[----:B------:R-:W-:-:S07]  /*7dd0*/  MOV R150, R154 ;  /* 0x0000009a00967202 */ /* 0x000fce0000000f00 */
.L_x_20344:
[----:B------:R-:W-:Y:S05]  /*7de0*/  BSYNC B0 ;  /* 0x0000000000007941 */ /* 0x000fea0003800000 */
.L_x_20342:
        /* <DEDUP_REMOVED lines=16> */
.L_x_20348:
[----:B------:R-:W-:Y:S05]  /*7ef0*/  BSYNC B1 ;  /* 0x0000000000017941 */ /* 0x000fea0003800000 */
.L_x_20347:
        /* <DEDUP_REMOVED lines=43> */
.L_x_20346:
[----:B------:R-:W-:Y:S05]  /*81b0*/  BSYNC B0 ;  /* 0x0000000000007941 */ /* 0x000fea0003800000 */
.L_x_20345:
        /* <DEDUP_REMOVED lines=22> */
.L_x_20350:
[----:B------:R-:W-:-:S07]  /*8320*/  MOV R57, R154 ;  /* 0x0000009a00397202 */ /* 0x000fce0000000f00 */
.L_x_20351:
[----:B------:R-:W-:Y:S05]  /*8330*/  BSYNC B0 ;  /* 0x0000000000007941 */ /* 0x000fea0003800000 */
.L_x_20349:
        /* <DEDUP_REMOVED lines=16> */
.L_x_20355:
[----:B------:R-:W-:Y:S05]  /*8440*/  BSYNC B1 ;  /* 0x0000000000017941 */ /* 0x000fea0003800000 */
.L_x_20354:
        /* <DEDUP_REMOVED lines=43> */
.L_x_20353:
[----:B------:R-:W-:Y:S05]  /*8700*/  BSYNC B0 ;  /* 0x0000000000007941 */ /* 0x000fea0003800000 */
.L_x_20352:
        /* <DEDUP_REMOVED lines=22> */
.L_x_20357:
[----:B------:R-:W-:-:S07]  /*8870*/  MOV R54, R154 ;  /* 0x0000009a00367202 */ /* 0x000fce0000000f00 */
.L_x_20358:
[----:B------:R-:W-:Y:S05]  /*8880*/  BSYNC B0 ;  /* 0x0000000000007941 */ /* 0x000fea0003800000 */
.L_x_20356:
        /* <DEDUP_REMOVED lines=16> */
.L_x_20362:
[----:B------:R-:W-:Y:S05]  /*8990*/  BSYNC B1 ;  /* 0x0000000000017941 */ /* 0x000fea0003800000 */
.L_x_20361:
        /* <DEDUP_REMOVED lines=43> */
.L_x_20360:
[----:B------:R-:W-:Y:S05]  /*8c50*/  BSYNC B0 ;  /* 0x0000000000007941 */ /* 0x000fea0003800000 */
.L_x_20359:
        /* <DEDUP_REMOVED lines=22> */
.L_x_20364:
[----:B------:R-:W-:-:S07]  /*8dc0*/  MOV R54, R154 ;  /* 0x0000009a00367202 */ /* 0x000fce0000000f00 */
.L_x_20365:
[----:B------:R-:W-:Y:S05]  /*8dd0*/  BSYNC B0 ;  /* 0x0000000000007941 */ /* 0x000fea0003800000 */
.L_x_20363:
        /* <DEDUP_REMOVED lines=18> */
.L_x_20369:
[----:B------:R-:W-:Y:S05]  /*8f00*/  BSYNC B1 ;  /* 0x0000000000017941 */ /* 0x000fea0003800000 */
.L_x_20368:
        /* <DEDUP_REMOVED lines=43> */
.L_x_20367:
[----:B------:R-:W-:Y:S05]  /*91c0*/  BSYNC B0 ;  /* 0x0000000000007941 */ /* 0x000fea0003800000 */
.L_x_20366:
        /* <DEDUP_REMOVED lines=8> */
[----:B------:R-:W-:Y:S02]  /*9250*/  LOP3.LUT P4, RZ, R106, 0x2, RZ, 0xc0, !PT ;  /* 0x000000026aff7812 */ /* 0x000fe4000788c0ff */
[----:B------:R-:W-:-:S02]  /*9260*/  SEL R150, RZ, 0x1, P2 ;  /* 0x00000001ff967807 */ /* 0x000fc40001000000 */
[----:B------:R-:W-:Y:S02]  /*9270*/  SEL R102, RZ, 0x1, P4 ;  /* 0x00000001ff667807 */ /* 0x000fe40002000000 */
[----:B------:R-:W-:Y:S01]  /*9280*/  SEL R54, RZ, 0x1, P5 ;  /* 0x00000001ff367807 */ /* 0x000fe20002800000 */
[----:B------:R-:W-:Y:S01]  /*9290*/  IMAD.WIDE.U32 R150, R150, 0x1000000, RZ ;  /* 0x0100000096967825 */ /* 0x000fe200078e00ff */
[----:B------:R-:W-:-:S03]  /*92a0*/  FSETP.GTU.FTZ.AND P2, PT, R59, R168, PT ;  /* 0x000000a83b00720b */ /* 0x000fc60003f5c000 */
[----:B------:R-:W-:Y:S01]  /*92b0*/  FMUL.FTZ R59, R55, R164 ;  /* 0x000000a4373b7220 */ /* 0x000fe20000410000 */
[----:B------:R-:W-:Y:S01]  /*92c0*/  LOP3.LUT P6, RZ, R106, 0x8, RZ, 0xc0, !PT ;  /* 0x000000086aff7812 */ /* 0x000fe200078cc0ff */
[----:B------:R-:W-:Y:S01]  /*92d0*/  IMAD.WIDE.U32 R102, R102, 0x10000, RZ ;  /* 0x0001000066667825 */ /* 0x000fe200078e00ff */
[----:B------:R-:W-:-:S03]  /*92e0*/  SEL R174, RZ, 0x1000000, P2 ;  /* 0x01000000ffae7807 */ /* 0x000fc60001000000 */
[----:B------:R-:W-:Y:S01]  /*92f0*/  FMUL.FTZ R59, R59, R166 ;  /* 0x000000a63b3b7220 */ /* 0x000fe20000410000 */
[----:B------:R-:W-:Y:S01]  /*9300*/  SEL R153, RZ, 0x1, P6 ;  /* 0x00000001ff997807 */ /* 0x000fe20003000000 */
[----:B------:R-:W-:Y:S01]  /*9310*/  IMAD.WIDE.U32 R54, R54, 0x100, RZ ;  /* 0x0000010036367825 */ /* 0x000fe200078e00ff */
[----:B------:R-:W-:Y:S02]  /*9320*/  LOP3.LUT R169, R169, R174, R172, 0xfe, !PT ;  /* 0x000000aea9a97212 */ /* 0x000fe400078efeac */
[----:B------:R-:W-:Y:S02]  /*9330*/  FSEL R59, R59, RZ, !P2 ;  /* 0x000000ff3b3b7208 */ /* 0x000fe40005000000 */
[----:B------:R-:W-:Y:S02]  /*9340*/  LOP3.LUT R54, R54, R150, R102, 0xfe, !PT ;  /* 0x0000009636367212 */ /* 0x000fe400078efe66 */
[----:B------:R-:W-:Y:S01]  /*9350*/  SEL R150, RZ, 0x1, P3 ;  /* 0x00000001ff967807 */ /* 0x000fe20001800000 */
[----:B------:R-:W-:Y:S01]  /*9360*/  FMUL.FTZ R59, R59, R152 ;  /* 0x000000983b3b7220 */ /* 0x000fe20000410000 */
[----:B------:R-:W-:Y:S01]  /*9370*/  LOP3.LUT R54, R54, R153, RZ, 0xfc, !PT ;  /* 0x0000009936367212 */ /* 0x000fe200078efcff */
[----:B------:R-:W-:Y:S01]  /*9380*/  IMAD.WIDE.U32 R152, R173, 0x20, R146 ;  /* 0x00000020ad987825 */ /* 0x000fe200078e0092 */
[----:B------:R-:W-:-:S03]  /*9390*/  LOP3.LUT R151, R151, R169, R150, 0xfe, !PT ;  /* 0x000000a997977212 */ /* 0x000fc600078efe96 */
[----:B------:R-:W-:Y:S01]  /*93a0*/  @P0 FADD.FTZ R59, R83, R59 ;  /* 0x0000003b533b0221 */ /* 0x000fe20000010000 */
[----:B------:R-:W-:Y:S02]  /*93b0*/  IADD3 R169, R167, 0x300, RZ ;  /* 0x00000300a7a97810 */ /* 0x000fe40007ffe0ff */
[----:B------:R-:W-:Y:S01]  /*93c0*/  LOP3.LUT R55, R55, R151, R103, 0xfe, !PT ;  /* 0x0000009737377212 */ /* 0x000fe200078efe67 */
[----:B------:R-:W-:Y:S01]  /*93d0*/  IMAD.WIDE.U32 R150, R173, 0x8, R148 ;  /* 0x00000008ad967825 */ /* 0x000fe200078e0094 */
[----:B------:R1:W-:Y:S03]  /*93e0*/  STG.E.128 desc[UR4][R152.64], R60 ;  /* 0x0000003c98007986 */ /* 0x0003e6000c101d04 */
[C---:B------:R-:W-:Y:S01]  /*93f0*/  IMAD.WIDE.U32 R100, R169.reuse, 0x10, R100 ;  /* 0x00000010a9647825 */ /* 0x040fe200078e0064 */
[----:B------:R1:W-:Y:S03]  /*9400*/  STG.E.128 desc[UR4][R152.64+0x10], R56 ;  /* 0x0000103898007986 */ /* 0x0003e6000c101d04 */
[----:B0-----:R-:W-:Y:S01]  /*9410*/  @P1 IMAD.WIDE.U32 R52, R169, 0x20, R52 ;  /* 0x00000020a9341825 */ /* 0x001fe200078e0034 */
[----:B------:R1:W-:Y:S04]  /*9420*/  STG.E.64 desc[UR4][R150.64], R54 ;  /* 0x0000003696007986 */ /* 0x0003e8000c101b04 */
        /* <DEDUP_REMOVED lines=15> */
.L_x_20371:
[----:B------:R-:W-:-:S07]  /*9520*/  IMAD.MOV.U32 R174, RZ, RZ, R154 ;  /* 0x000000ffffae7224 */ /* 0x000fce00078e009a */
.L_x_20372:
[----:B------:R-:W-:Y:S05]  /*9530*/  BSYNC B0 ;  /* 0x0000000000007941 */ /* 0x000fea0003800000 */
.L_x_20370:
        /* <DEDUP_REMOVED lines=16> */
.L_x_20376:
[----:B------:R-:W-:Y:S05]  /*9640*/  BSYNC B1 ;  /* 0x0000000000017941 */ /* 0x000fea0003800000 */
.L_x_20375:
        /* <DEDUP_REMOVED lines=43> */
.L_x_20374:
[----:B------:R-:W-:Y:S05]  /*9900*/  BSYNC B0 ;  /* 0x0000000000007941 */ /* 0x000fea0003800000 */
.L_x_20373:
[----:B------:R-:W-:Y:S01]  /*9910*/  I2FP.F32.U32 R53, R174 ;  /* 0x000000ae00357245 */ /* 0x000fe20000201000 */
[----:B-----5:R-:W-:Y:S01]  /*9920*/  HADD2.F32 R55, -RZ, R100.H0_H0 ;  /* 0x20000064ff377230 */ /* 0x020fe20000004100 */
        /* <DEDUP_REMOVED lines=21> */
.L_x_20378:
[----:B------:R-:W-:-:S07]  /*9a80*/  MOV R53, R154 ;  /* 0x0000009a00357202 */ /* 0x000fce0000000f00 */
.L_x_20379:
[----:B------:R-:W-:Y:S05]  /*9a90*/  BSYNC B0 ;  /* 0x0000000000007941 */ /* 0x000fea0003800000 */
.L_x_20377:
        /* <DEDUP_REMOVED lines=16> */
.L_x_20383:
[----:B------:R-:W-:Y:S05]  /*9ba0*/  BSYNC B1 ;  /* 0x0000000000017941 */ /* 0x000fea0003800000 */
.L_x_20382:
        /* <DEDUP_REMOVED lines=44> */
.L_x_20381:
[----:B------:R-:W-:Y:S05]  /*9e70*/  BSYNC B0 ;  /* 0x0000000000007941 */ /* 0x000fea0003800000 */
.L_x_20380:
        /* <DEDUP_REMOVED lines=23> */
.L_x_20385:
[----:B------:R-:W-:-:S07]  /*9ff0*/  MOV R100, R154 ;  /* 0x0000009a00647202 */ /* 0x000fce0000000f00 */
.L_x_20386:
[----:B------:R-:W-:Y:S05]  /*a000*/  BSYNC B0 ;  /* 0x0000000000007941 */ /* 0x000fea0003800000 */
.L_x_20384:
        /* <DEDUP_REMOVED lines=16> */
.L_x_20390:
[----:B------:R-:W-:Y:S05]  /*a110*/  BSYNC B1 ;  /* 0x0000000000017941 */ /* 0x000fea0003800000 */
.L_x_20389:
        /* <DEDUP_REMOVED lines=44> */
.L_x_20388:
[----:B------:R-:W-:Y:S05]  /*a3e0*/  BSYNC B0 ;  /* 0x0000000000007941 */ /* 0x000fea0003800000 */
.L_x_20387:
        /* <DEDUP_REMOVED lines=21> */
.L_x_20392:
[----:B------:R-:W-:-:S07]  /*a540*/  IMAD.MOV.U32 R55, RZ, RZ, R154 ;  /* 0x000000ffff377224 */ /* 0x000fce00078e009a */
.L_x_20393:
[----:B------:R-:W-:Y:S05]  /*a550*/  BSYNC B0 ;  /* 0x0000000000007941 */ /* 0x000fea0003800000 */
.L_x_20391:
        /* <DEDUP_REMOVED lines=16> */
.L_x_20397:
[----:B------:R-:W-:Y:S05]  /*a660*/  BSYNC B1 ;  /* 0x0000000000017941 */ /* 0x000fea0003800000 */
.L_x_20396:
        /* <DEDUP_REMOVED lines=44> */
.L_x_20395:
[----:B------:R-:W-:Y:S05]  /*a930*/  BSYNC B0 ;  /* 0x0000000000007941 */ /* 0x000fea0003800000 */
.L_x_20394:
        /* <DEDUP_REMOVED lines=21> */
.L_x_20399:
[----:B------:R-:W-:-:S07]  /*aa90*/  MOV R172, R154 ;  /* 0x0000009a00ac7202 */ /* 0x000fce0000000f00 */
.L_x_20400:
[----:B------:R-:W-:Y:S05]  /*aaa0*/  BSYNC B0 ;  /* 0x0000000000007941 */ /* 0x000fea0003800000 */
.L_x_20398:
        /* <DEDUP_REMOVED lines=16> */
.L_x_20404:
[----:B------:R-:W-:Y:S05]  /*abb0*/  BSYNC B1 ;  /* 0x0000000000017941 */ /* 0x000fea0003800000 */
.L_x_20403:
        /* <DEDUP_REMOVED lines=44> */
.L_x_20402:
[----:B------:R-:W-:Y:S05]  /*ae80*/  BSYNC B0 ;  /* 0x0000000000007941 */ /* 0x000fea0003800000 */
.L_x_20401:
        /* <DEDUP_REMOVED lines=21> */
.L_x_20406:
[----:B------:R-:W-:-:S07]  /*afe0*/  MOV R101, R154 ;  /* 0x0000009a00657202 */ /* 0x000fce0000000f00 */
.L_x_20407:
[----:B------:R-:W-:Y:S05]  /*aff0*/  BSYNC B0 ;  /* 0x0000000000007941 */ /* 0x000fea0003800000 */
.L_x_20405:
        /* <DEDUP_REMOVED lines=16> */
.L_x_20411:
[----:B------:R-:W-:Y:S05]  /*b100*/  BSYNC B1 ;  /* 0x0000000000017941 */ /* 0x000fea0003800000 */
.L_x_20410:
        /* <DEDUP_REMOVED lines=44> */
.L_x_20409:
[----:B------:R-:W-:Y:S05]  /*b3d0*/  BSYNC B0 ;  /* 0x0000000000007941 */ /* 0x000fea0003800000 */
.L_x_20408:
        /* <DEDUP_REMOVED lines=21> */
.L_x_20413:
[----:B------:R-:W-:-:S07]  /*b530*/  MOV R102, R154 ;  /* 0x0000009a00667202 */ /* 0x000fce0000000f00 */
.L_x_20414:
[----:B------:R-:W-:Y:S05]  /*b540*/  BSYNC B0 ;  /* 0x0000000000007941 */ /* 0x000fea0003800000 */
.L_x_20412:
        /* <DEDUP_REMOVED lines=16> */
.L_x_20418:
[----:B------:R-:W-:Y:S05]  /*b650*/  BSYNC B1 ;  /* 0x0000000000017941 */ /* 0x000fea0003800000 */
.L_x_20417:
        /* <DEDUP_REMOVED lines=42> */
.L_x_20416:
[----:B------:R-:W-:Y:S05]  /*b900*/  BSYNC B0 ;  /* 0x0000000000007941 */ /* 0x000fea0003800000 */
.L_x_20415:
        /* <DEDUP_REMOVED lines=21> */
.L_x_20420:
[----:B------:R-:W-:-:S07]  /*ba60*/  MOV R174, R154 ;  /* 0x0000009a00ae7202 */ /* 0x000fce0000000f00 */
.L_x_20421:
[----:B------:R-:W-:Y:S05]  /*ba70*/  BSYNC B0 ;  /* 0x0000000000007941 */ /* 0x000fea0003800000 */
.L_x_20419:
        /* <DEDUP_REMOVED lines=18> */
.L_x_20425:
[----:B------:R-:W-:Y:S05]  /*bba0*/  BSYNC B1 ;  /* 0x0000000000017941 */ /* 0x000fea0003800000 */
.L_x_20424:
        /* <DEDUP_REMOVED lines=44> */
.L_x_20423:
[----:B------:R-:W-:Y:S05]  /*be70*/  BSYNC B0 ;  /* 0x0000000000007941 */ /* 0x000fea0003800000 */
.L_x_20422:
[----:B------:R-:W-:Y:S01]  /*be80*/  FADD.FTZ R150, RZ, R76 ;  /* 0x0000004cff967221 */ /* 0x000fe20000010000 */
[----:B------:R-:W-:Y:S01]  /*be90*/  HADD2.F32 R103, -RZ, R103.H1_H1 ;  /* 0x30000067ff677230 */ /* 0x000fe20000004100 */
[----:B------:R-:W-:Y:S01]  /*bea0*/  SEL R176, RZ, 0x10000, P5 ;  /* 0x00010000ffb07807 */ /* 0x000fe20002800000 */
[----:B------:R-:W-:-:S04]  /*beb0*/  IMAD.WIDE.U32 R146, R169, 0x20, R146 ;  /* 0x00000020a9927825 */ /* 0x000fc800078e0092 */
[----:B------:R-:W-:Y:S01]  /*bec0*/  FADD.FTZ R151, R77, R150 ;  /* 0x000000964d977221 */ /* 0x000fe20000010000 */
[----:B------:R-:W-:Y:S01]  /*bed0*/  SEL R152, RZ, 0x1, P1 ;  /* 0x00000001ff987807 */ /* 0x000fe20000800000 */
[----:B------:R-:W-:Y:S01]  /*bee0*/  FMUL.FTZ R103, R103, R164 ;  /* 0x000000a467677220 */ /* 0x000fe20000410000 */
[----:B------:R-:W-:Y:S01]  /*bef0*/  LOP3.LUT P5, RZ, R106, 0x2, RZ, 0xc0, !PT ;  /* 0x000000026aff7812 */ /* 0x000fe200078ac0ff */
[----:B------:R-:W-:Y:S01]  /*bf00*/  FADD.FTZ R150, R78, R151 ;  /* 0x000000974e967221 */ /* 0x000fe20000010000 */
[----:B------:R-:W-:Y:S01]  /*bf10*/  SEL R175, RZ, 0x1, P2 ;  /* 0x00000001ffaf7807 */ /* 0x000fe20001000000 */
[----:B------:R-:W-:Y:S01]  /*bf20*/  FMUL.FTZ R103, R103, R166 ;  /* 0x000000a667677220 */ /* 0x000fe20000410000 */
[----:B------:R-:W0:Y:S01]  /*bf30*/  S2R R164, SR_TID.X ;  /* 0x0000000000a47919 */ /* 0x000e220000002100 */
[----:B------:R-:W-:Y:S01]  /*bf40*/  FADD.FTZ R151, R79, R150 ;  /* 0x000000964f977221 */ /* 0x000fe20000010000 */
[----:B------:R-:W-:Y:S01]  /*bf50*/  SEL R181, RZ, 0x100, P4 ;  /* 0x00000100ffb57807 */ /* 0x000fe20002000000 */
[----:B------:R-:W-:Y:S01]  /*bf60*/  IMAD.WIDE.U32 R148, R169, 0x8, R148 ;  /* 0x00000008a9947825 */ /* 0x000fe200078e0094 */
[----:B------:R-:W-:-:S03]  /*bf70*/  LOP3.LUT P6, RZ, R106, 0x4, RZ, 0xc0, !PT ;  /* 0x000000046aff7812 */ /* 0x000fc600078cc0ff */
[----:B------:R-:W-:Y:S01]  /*bf80*/  FADD.FTZ R150, R72, R151 ;  /* 0x0000009748967221 */ /* 0x000fe20000010000 */
[----:B------:R1:W-:Y:S01]  /*bf90*/  STG.E.128 desc[UR4][R146.64], R52 ;  /* 0x0000003492007986 */ /* 0x0003e2000c101d04 */
[----:B------:R-:W-:Y:S01]  /*bfa0*/  UMOV UR9, 0xffffffff ;  /* 0xffffffff00097882 */ /* 0x000fe20000000000 */
        /* <DEDUP_REMOVED lines=13> */
[----:B------:R-:W-:Y:S01]  /*c080*/  I2FP.F32.U32 R151, R174 ;  /* 0x000000ae00977245 */ /* 0x000fe20000201000 */
[----:B------:R-:W-:-:S04]  /*c090*/  IMAD.WIDE.U32 R174, R175, 0x1000000, RZ ;  /* 0x01000000afae7825 */ /* 0x000fc800078e00ff */
[----:B------:R-:W-:Y:S01]  /*c0a0*/  FADD.FTZ R153, R61, R150 ;  /* 0x000000963d997221 */ /* 0x000fe20000010000 */
[----:B------:R-:W-:-:S03]  /*c0b0*/  FFMA.FTZ R151, R151, R170, 1.1641532182693481445e-10 ;  /* 0x2f00000097977423 */ /* 0x000fc600000100aa */
[----:B------:R-:W-:Y:S01]  /*c0c0*/  FADD.FTZ R150, R62, R153 ;  /* 0x000000993e967221 */ /* 0x000fe20000010000 */
[----:B------:R-:W-:Y:S01]  /*c0d0*/  IMAD.WIDE.U32 R152, R152, 0x10000, RZ ;  /* 0x0001000098987825 */ /* 0x000fe200078e00ff */
[----:B------:R-:W-:-:S03]  /*c0e0*/  FSETP.GTU.FTZ.AND P1, PT, R151, R168, PT ;  /* 0x000000a89700720b */ /* 0x000fc60003f3c000 */
[----:B------:R-:W-:Y:S01]  /*c0f0*/  FADD.FTZ R151, R63, R150 ;  /* 0x000000963f977221 */ /* 0x000fe20000010000 */
[----:B------:R-:W-:Y:S02]  /*c100*/  SEL R150, RZ, 0x1, P5 ;  /* 0x00000001ff967807 */ /* 0x000fe40002800000 */
[----:B------:R-:W-:Y:S01]  /*c110*/  SEL R168, RZ, 0x1000000, P1 ;  /* 0x01000000ffa87807 */ /* 0x000fe20000800000 */
[----:B------:R-:W-:Y:S02]  /*c120*/  FADD.FTZ R166, R56, R151 ;  /* 0x0000009738a67221 */ /* 0x000fe40000010000 */
[----:B------:R-:W-:Y:S01]  /*c130*/  IMAD.WIDE.U32 R150, R150, 0x100, RZ ;  /* 0x0000010096967825 */ /* 0x000fe200078e00ff */
[----:B------:R-:W-:-:S03]  /*c140*/  LOP3.LUT R181, R181, R168, R176, 0xfe, !PT ;  /* 0x000000a8b5b57212 */ /* 0x000fc600078efeb0 */
        /* <DEDUP_REMOVED lines=111> */
.L_x_20438:
[----:B------:R-:W2:Y:S01]  /*c840*/  @!P1 S2R R148, SR_CgaCtaId ;  /* 0x0000000000949919 */ /* 0x000ea20000008800 */
[----:B------:R-:W-:Y:S01]  /*c850*/  LOP3.LUT R149, R164, 0x1f, RZ, 0xc0, !PT ;  /* 0x0000001fa4957812 */ /* 0x000fe200078ec0ff */
[----:B------:R-:W-:Y:S05]  /*c860*/  WARPSYNC.ALL ;  /* 0x0000000000007948 */ /* 0x000fea0003800000 */
[----:B------:R-:W-:Y:S02]  /*c870*/  ISETP.GT.U32.AND P2, PT, R149, 0x7, PT ;  /* 0x000000079500780c */ /* 0x000fe40003f44070 */
[----:B------:R-:W-:Y:S02]  /*c880*/  @!P1 MOV R147, 0x400 ;  /* 0x0000040000939802 */ /* 0x000fe40000000f00 */
[----:B------:R-:W-:-:S09]  /*c890*/  LOP3.LUT R153, R153, 0x7, RZ, 0xc0, !PT ;  /* 0x0000000799997812 */ /* 0x000fd200078ec0ff */
[----:B------:R-:W3:Y:S01]  /*c8a0*/  @!P2 S2R R175, SR_CgaCtaId ;  /* 0x0000000000afa919 */ /* 0x000ee20000008800 */
[----:B--2---:R-:W-:Y:S02]  /*c8b0*/  @!P1 LEA R148, R148, R147, 0x18 ;  /* 0x0000009394949211 */ /* 0x004fe400078ec0ff */
[C---:B------:R-:W-:Y:S01]  /*c8c0*/  @!P1 IADD3 R147, R152.reuse, R153, RZ ;  /* 0x0000009998939210 */ /* 0x040fe20007ffe0ff */
[----:B------:R-:W-:-:S03]  /*c8d0*/  @!P2 IMAD.IADD R152, R152, 0x1, R149 ;  /* 0x000000019898a824 */ /* 0x000fc600078e0295 */
        /* <DEDUP_REMOVED lines=12> */
[----:B------:R-:W-:-:S05]  /*c9a0*/  @!P2 LEA R152, R152, R175, 0x3 ;  /* 0x000000af9898a211 */ /* 0x000fca00078e18ff */
        /* <DEDUP_REMOVED lines=12> */
[----:B0-----:R-:W-:-:S04]  /*ca70*/  FMUL.FTZ R152, R175, R162 ;  /* 0x000000a2af987220 */ /* 0x001fc80000410000 */
[----:B------:R-:W-:Y:S01]  /*ca80*/  FFMA.FTZ R179, R177, R148, R152 ;  /* 0x00000094b1b37223 */ /* 0x000fe20000010098 */
[----:B------:R-:W-:Y:S01]  /*ca90*/  FADD.FTZ R148, -R175, R148 ;  /* 0x00000094af947221 */ /* 0x000fe20000010100 */
[----:B--2---:R-:W-:Y:S02]  /*caa0*/  FADD.FTZ R147, R146, R149 ;  /* 0x0000009592937221 */ /* 0x004fe40000010000 */
[----:B-1----:R-:W-:Y:S01]  /*cab0*/  FMUL.FTZ R179, R166, R179 ;  /* 0x000000b3a6b37220 */ /* 0x002fe20000410000 */
[----:B------:R-:W-:Y:S01]  /*cac0*/  FMUL.FTZ R148, R148, R148 ;  /* 0x0000009494947220 */ /* 0x000fe20000410000 */
[----:B------:R-:W0:Y:S03]  /*cad0*/  MUFU.RCP R149, R170 ;  /* 0x000000aa00957308 */ /* 0x000e260000001000 */
[----:B------:R-:W1:Y:S01]  /*cae0*/  SHFL.DOWN PT, R152, R179, 0x2, 0x1f ;  /* 0x08401f00b3987f89 */ /* 0x000e6200000e0000 */
[----:B------:R-:W-:-:S04]  /*caf0*/  FMUL.FTZ R148, R148, R177 ;  /* 0x000000b194947220 */ /* 0x000fc80000410000 */
[----:B------:R-:W-:Y:S02]  /*cb00*/  FMUL.FTZ R148, R148, R162 ;  /* 0x000000a294947220 */ /* 0x000fe40000410000 */
[----:B------:R-:W2:Y:S02]  /*cb10*/  SHFL.DOWN PT, R162, R151, 0x1, 0x1f ;  /* 0x08201f0097a27f89 */ /* 0x000ea400000e0000 */
[----:B------:R-:W-:Y:S02]  /*cb20*/  FFMA.FTZ R147, R166, R148, R147 ;  /* 0x00000094a6937223 */ /* 0x000fe40000010093 */
[----:B------:R-:W3:Y:S03]  /*cb30*/  LDC R166, c[0x0][0x2d8] ;  /* 0x0000b600ffa67b82 */ /* 0x000ee60000000800 */
[----:B------:R-:W4:Y:S01]  /*cb40*/  SHFL.DOWN PT, R146, R147, 0x2, 0x1f ;  /* 0x08401f0093927f89 */ /* 0x000f2200000e0000 */
        /* <DEDUP_REMOVED lines=10> */
[----:B----4-:R-:W-:Y:S01]  /*cbf0*/  FADD.FTZ R146, R147, R146 ;  /* 0x0000009293927221 */ /* 0x010fe20000010000 */
        /* <DEDUP_REMOVED lines=11> */
[----:B------:R-:W0:Y:S03]  /*ccb0*/  SHFL.IDX PT, R175, R150, RZ, 0x1f ;  /* 0x00001fff96af7589 */ /* 0x000e2600000e0000 */
[----:B------:R-:W-:-:S04]  /*ccc0*/  FMUL.FTZ R149, R149, R162 ;  /* 0x000000a295957220 */ /* 0x000fc80000410000 */
        /* <DEDUP_REMOVED lines=8> */
[----:B------:R-:W0:Y:S01]  /*cd50*/  @!P1 LDC.64 R72, c[0x0][0x250] ;  /* 0x00009400ff489b82 */ /* 0x000e220000000a00 */
[----:B------:R-:W-:Y:S01]  /*cd60*/  FADD.FTZ R153, R70, -R146 ;  /* 0x8000009246997221 */ /* 0x000fe20000010000 */
[----:B------:R-:W-:Y:S01]  /*cd70*/  FSEL R71, R74, RZ, P2 ;  /* 0x000000ff4a477208 */ /* 0x000fe20001000000 */
[----:B---3--:R-:W-:Y:S01]  /*cd80*/  FFMA.FTZ R70, R177, UR8, R166 ;  /* 0x00000008b1467c23 */ /* 0x008fe200080100a6 */
[--C-:B------:R-:W-:Y:S01]  /*cd90*/  FADD.FTZ R151, R68, -R146.reuse ;  /* 0x8000009244977221 */ /* 0x100fe20000010000 */
[--C-:B------:R-:W-:Y:S01]  /*cda0*/  FADD.FTZ R152, R69, -R146.reuse ;  /* 0x8000009245987221 */ /* 0x100fe20000010000 */
[--C-:B------:R-:W-:Y:S01]  /*cdb0*/  FADD.FTZ R147, R75, -R146.reuse ;  /* 0x800000924b937221 */ /* 0x100fe20000010000 */
[----:B------:R-:W-:Y:S01]  /*cdc0*/  FADD.FTZ R70, R70, R71 ;  /* 0x0000004746467221 */ /* 0x000fe20000010000 */
[----:B------:R-:W1:Y:S01]  /*cdd0*/  @!P1 LDC.64 R68, c[0x0][0x258] ;  /* 0x00009600ff449b82 */ /* 0x000e620000000a00 */
[--C-:B------:R-:W-:Y:S01]  /*cde0*/  FADD.FTZ R56, R56, -R146.reuse ;  /* 0x8000009238387221 */ /* 0x100fe20000010000 */
[--C-:B------:R-:W-:Y:S01]  /*cdf0*/  FADD.FTZ R55, R55, -R146.reuse ;  /* 0x8000009237377221 */ /* 0x100fe20000010000 */
[----:B------:R-:W2:Y:S01]  /*ce00*/  MUFU.RSQ R181, R70 ;  /* 0x0000004600b57308 */ /* 0x000ea20000001400 */
        /* <DEDUP_REMOVED lines=14> */
[--C-:B------:R-:W-:Y:S01]  /*cef0*/  FADD.FTZ R166, R57, -R146.reuse ;  /* 0x8000009239a67221 */ /* 0x100fe20000010000 */
[--C-:B------:R-:W-:Y:S01]  /*cf00*/  FADD.FTZ R168, R58, -R146.reuse ;  /* 0x800000923aa87221 */ /* 0x100fe20000010000 */
[C---:B--2---:R-:W-:Y:S01]  /*cf10*/  FMUL.FTZ R150, R181.reuse, R150 ;  /* 0x00000096b5967220 */ /* 0x044fe20000410000 */
[C---:B------:R-:W-:Y:S01]  /*cf20*/  FMUL.FTZ R147, R181.reuse, R147 ;  /* 0x00000093b5937220 */ /* 0x040fe20000410000 */
[----:B------:R0:W-:Y:S01]  /*cf30*/  @!P1 STG.E desc[UR4][R72.64], R175 ;  /* 0x000000af48009986 */ /* 0x0001e2000c101904 */
        /* <DEDUP_REMOVED lines=11> */
[C---:B0-----:R-:W-:Y:S01]  /*cff0*/  FMUL.FTZ R72, R181.reuse, R56 ;  /* 0x00000038b5487220 */ /* 0x041fe20000410000 */
[----:B------:R-:W-:Y:S01]  /*d000*/  FMUL.FTZ R175, R181, R55 ;  /* 0x00000037b5af7220 */ /* 0x000fe20000410000 */
[----:B------:R-:W-:Y:S01]  /*d010*/  FFMA.FTZ R55, R150, R120, R25 ;  /* 0x0000007896377223 */ /* 0x000fe20000010019 */
[----:B------:R-:W-:Y:S01]  /*d020*/  FFMA.FTZ R56, R147, R121, R26 ;  /* 0x0000007993387223 */ /* 0x000fe2000001001a */
[C---:B------:R-:W-:Y:S01]  /*d030*/  FMUL.FTZ R57, R181.reuse, R152 ;  /* 0x00000098b5397220 */ /* 0x040fe20000410000 */
[C---:B------:R-:W-:Y:S01]  /*d040*/  FMUL.FTZ R60, R181.reuse, R153 ;  /* 0x00000099b53c7220 */ /* 0x040fe20000410000 */
[----:B------:R-:W-:Y:S01]  /*d050*/  FMUL.FTZ R59, R181, R162 ;  /* 0x000000a2b53b7220 */ /* 0x000fe20000410000 */
[----:B-1----:R-:W-:-:S04]  /*d060*/  @!P1 IMAD.WIDE R68, R2, 0x4, R68 ;  /* 0x0000000402449825 */ /* 0x002fc800078e0244 */
[----:B------:R-:W-:Y:S01]  /*d070*/  FFMA.FTZ R66, R66, R130, R33 ;  /* 0x0000008242427223 */ /* 0x000fe20000010021 */
[----:B------:R-:W-:Y:S01]  /*d080*/  FFMA.FTZ R67, R67, R131, R34 ;  /* 0x0000008343437223 */ /* 0x000fe20000010022 */
[C---:B------:R-:W-:Y:S01]  /*d090*/  FMUL.FTZ R78, R181.reuse, R78 ;  /* 0x0000004eb54e7220 */ /* 0x040fe20000410000 */
[C---:B------:R-:W-:Y:S01]  /*d0a0*/  FMUL.FTZ R79, R181.reuse, R79 ;  /* 0x0000004fb54f7220 */ /* 0x040fe20000410000 */
[C---:B------:R-:W-:Y:S01]  /*d0b0*/  FMUL.FTZ R73, R181.reuse, R61 ;  /* 0x0000003db5497220 */ /* 0x040fe20000410000 */
[C---:B------:R-:W-:Y:S01]  /*d0c0*/  FMUL.FTZ R101, R181.reuse, R63 ;  /* 0x0000003fb5657220 */ /* 0x040fe20000410000 */
[----:B------:R-:W-:Y:S01]  /*d0d0*/  F2FP.F16.F32.PACK_AB R55, R56, R55 ;  /* 0x000000373837723e */ /* 0x000fe200000000ff */
[C---:B------:R-:W-:Y:S01]  /*d0e0*/  FMUL.FTZ R176, R181.reuse, R176 ;  /* 0x000000b0b5b07220 */ /* 0x040fe20000410000 */
[----:B------:R-:W-:Y:S01]  /*d0f0*/  FMUL.FTZ R179, R181, R146 ;  /* 0x00000092b5b37220 */ /* 0x000fe20000410000 */
        /* <DEDUP_REMOVED lines=21> */
[----:B------:R-:W-:Y:S01]  /*d250*/  F2FP.F16.F32.PACK_AB R57, R63, R60 ;  /* 0x0000003c3f39723e */ /* 0x000fe200000000ff */
[----:B------:R-:W-:Y:S01]  /*d260*/  FMUL.FTZ R62, R181, R71 ;  /* 0x00000047b53e7220 */ /* 0x000fe20000410000 */
[----:B0-----:R-:W-:Y:S01]  /*d270*/  FFMA.FTZ R68, R179, R159, R104 ;  /* 0x0000009fb3447223 */ /* 0x001fe20000010068 */
        /* <DEDUP_REMOVED lines=31> */
[----:B---3--:R-:W-:Y:S01]  /*d470*/  IMAD.WIDE.U32 R70, R171, 0x10, R74 ;  /* 0x00000010ab467825 */ /* 0x008fe200078e004a */
[----:B------:R-:W-:-:S02]  /*d480*/  F2FP.F16.F32.PACK_AB R54, R149, R54 ;  /* 0x000000369536723e */ /* 0x000fc400000000ff */
[----:B------:R-:W-:Y:S01]  /*d490*/  F2FP.F16.F32.PACK_AB R52, R77, R52 ;  /* 0x000000344d34723e */ /* 0x000fe200000000ff */
[----:B------:R-:W-:Y:S01]  /*d4a0*/  IMAD.WIDE.U32 R74, R173, 0x10, R74 ;  /* 0x00000010ad4a7825 */ /* 0x000fe200078e004a */
        /* <DEDUP_REMOVED lines=16> */
.L_x_20426:
[----:B------:R-:W-:Y:S01]  /*d5b0*/  HFMA2.MMA R170, -RZ, RZ, 0, 5.9604644775390625e-08 ;  /* 0x00000001ffaa7435 */ /* 0x000fe200000001ff */
[----:B------:R-:W-:Y:S01]  /*d5c0*/  IMAD.MOV.U32 R175, RZ, RZ, R162 ;  /* 0x000000ffffaf7224 */ /* 0x000fe200078e00a2 */
[----:B------:R-:W-:Y:S02]  /*d5d0*/  MOV R177, 0x1f ;  /* 0x0000001f00b17802 */ /* 0x000fe40000000f00 */
[----:B------:R-:W-:-:S07]  /*d5e0*/  MOV R166, 0xffffffff ;  /* 0xffffffff00a67802 */ /* 0x000fce0000000f00 */
[----:B------:R-:W-:Y:S05]  /*d5f0*/  WARPSYNC.COLLECTIVE R166, `(.L_x_20428) ;  /* 0x00000000a6087348 */ /* 0x000fea0003c00000 */
[----:B------:R0:W1:Y:S02]  /*d600*/  SHFL.BFLY P2, R168, R175, R170, R177 ;  /* 0x0c0000aaafa87389 */ /* 0x00006400000400b1 */
[----:B01----:R-:W-:Y:S01]  /*d610*/  ENDCOLLECTIVE ;  /* 0x000000000000791b */ /* 0x003fe20003800000 */
.L_x_20428:
[----:B------:R-:W-:Y:S01]  /*d620*/  HFMA2.MMA R170, -RZ, RZ, 0, 1.1920928955078125e-07 ;  /* 0x00000002ffaa7435 */ /* 0x000fe200000001ff */
[----:B------:R-:W-:-:S04]  /*d630*/  IMAD.MOV.U32 R147, RZ, RZ, R168 ;  /* 0x000000ffff937224 */ /* 0x000fc800078e00a8 */
[----:B------:R-:W-:-:S05]  /*d640*/  FADD.FTZ R148, R162, R147 ;  /* 0x00000093a2947221 */ /* 0x000fca0000010000 */
[----:B------:R-:W-:-:S07]  /*d650*/  MOV R175, R148 ;  /* 0x0000009400af7202 */ /* 0x000fce0000000f00 */
[----:B------:R-:W-:Y:S05]  /*d660*/  WARPSYNC.COLLECTIVE R166, `(.L_x_20429) ;  /* 0x00000000a6087348 */ /* 0x000fea0003c00000 */
[----:B------:R0:W1:Y:S02]  /*d670*/  SHFL.BFLY P2, R168, R175, R170, R177 ;  /* 0x0c0000aaafa87389 */ /* 0x00006400000400b1 */
[----:B01----:R-:W-:Y:S01]  /*d680*/  ENDCOLLECTIVE ;  /* 0x000000000000791b */ /* 0x003fe20003800000 */
.L_x_20429:
[----:B------:R-:W-:Y:S01]  /*d690*/  HFMA2.MMA R170, -RZ, RZ, 0, 2.384185791015625e-07 ;  /* 0x00000004ffaa7435 */ /* 0x000fe200000001ff */
[----:B------:R-:W-:-:S05]  /*d6a0*/  MOV R147, R168 ;  /* 0x000000a800937202 */ /* 0x000fca0000000f00 */
[----:B------:R-:W-:-:S04]  /*d6b0*/  FADD.FTZ R149, R148, R147 ;  /* 0x0000009394957221 */ /* 0x000fc80000010000 */
[----:B------:R-:W-:-:S07]  /*d6c0*/  IMAD.MOV.U32 R175, RZ, RZ, R149 ;  /* 0x000000ffffaf7224 */ /* 0x000fce00078e0095 */
[----:B------:R-:W-:Y:S05]  /*d6d0*/  WARPSYNC.COLLECTIVE R166, `(.L_x_20430) ;  /* 0x00000000a6087348 */ /* 0x000fea0003c00000 */
[----:B------:R0:W1:Y:S02]  /*d6e0*/  SHFL.BFLY P2, R168, R175, R170, R177 ;  /* 0x0c0000aaafa87389 */ /* 0x00006400000400b1 */
[----:B01----:R-:W-:Y:S01]  /*d6f0*/  ENDCOLLECTIVE ;  /* 0x000000000000791b */ /* 0x003fe20003800000 */
.L_x_20430:
[----:B------:R-:W-:Y:S01]  /*d700*/  IMAD.MOV.U32 R170, RZ, RZ, 0x8 ;  /* 0x00000008ffaa7424 */ /* 0x000fe200078e00ff */
[----:B------:R-:W-:-:S05]  /*d710*/  MOV R146, R168 ;  /* 0x000000a800927202 */ /* 0x000fca0000000f00 */
[----:B------:R-:W-:-:S05]  /*d720*/  FADD.FTZ R150, R149, R146 ;  /* 0x0000009295967221 */ /* 0x000fca0000010000 */
[----:B------:R-:W-:-:S07]  /*d730*/  MOV R175, R150 ;  /* 0x0000009600af7202 */ /* 0x000fce0000000f00 */
[----:B------:R-:W-:Y:S05]  /*d740*/  WARPSYNC.COLLECTIVE R166, `(.L_x_20431) ;  /* 0x00000000a6087348 */ /* 0x000fea0003c00000 */
[----:B------:R0:W1:Y:S02]  /*d750*/  SHFL.BFLY P2, R168, R175, R170, R177 ;  /* 0x0c0000aaafa87389 */ /* 0x00006400000400b1 */
[----:B01----:R-:W-:Y:S01]  /*d760*/  ENDCOLLECTIVE ;  /* 0x000000000000791b */ /* 0x003fe20003800000 */
.L_x_20431:
[----:B------:R-:W-:Y:S01]  /*d770*/  HFMA2.MMA R170, -RZ, RZ, 0, 9.5367431640625e-07 ;  /* 0x00000010ffaa7435 */ /* 0x000fe200000001ff */
[----:B------:R-:W-:-:S05]  /*d780*/  MOV R147, R168 ;  /* 0x000000a800937202 */ /* 0x000fca0000000f00 */
[----:B------:R-:W-:-:S05]  /*d790*/  FADD.FTZ R151, R150, R147 ;  /* 0x0000009396977221 */ /* 0x000fca0000010000 */
[----:B------:R-:W-:-:S07]  /*d7a0*/  MOV R175, R151 ;  /* 0x0000009700af7202 */ /* 0x000fce0000000f00 */
[----:B------:R-:W-:Y:S05]  /*d7b0*/  WARPSYNC.COLLECTIVE R166, `(.L_x_20432) ;  /* 0x00000000a6087348 */ /* 0x000fea0003c00000 */
[----:B------:R0:W1:Y:S02]  /*d7c0*/  SHFL.BFLY P2, R168, R175, R170, R177 ;  /* 0x0c0000aaafa87389 */ /* 0x00006400000400b1 */
[----:B01----:R-:W-:Y:S01]  /*d7d0*/  ENDCOLLECTIVE ;  /* 0x000000000000791b */ /* 0x003fe20003800000 */
.L_x_20432:
[----:B------:R-:W-:Y:S01]  /*d7e0*/  HFMA2.MMA R170, -RZ, RZ, 0, 5.9604644775390625e-08 ;  /* 0x00000001ffaa7435 */ /* 0x000fe200000001ff */
[----:B------:R-:W-:-:S04]  /*d7f0*/  IMAD.MOV.U32 R146, RZ, RZ, R168 ;  /* 0x000000ffff927224 */ /* 0x000fc800078e00a8 */
        /* <DEDUP_REMOVED lines=70> */
.L_x_20433:
[----:B------:R-:W-:Y:S01]  /*dc60*/  HFMA2.MMA R170, -RZ, RZ, 0, 1.1920928955078125e-07 ;  /* 0x00000002ffaa7435 */ /* 0x000fe200000001ff */
[----:B------:R-:W-:-:S05]  /*dc70*/  MOV R148, R168 ;  /* 0x000000a800947202 */ /* 0x000fca0000000f00 */
[----:B------:R-:W-:-:S04]  /*dc80*/  FADD.FTZ R148, R147, R148 ;  /* 0x0000009493947221 */ /* 0x000fc80000010000 */
[----:B------:R-:W-:-:S07]  /*dc90*/  IMAD.MOV.U32 R175, RZ, RZ, R148 ;  /* 0x000000ffffaf7224 */ /* 0x000fce00078e0094 */
[----:B------:R-:W-:Y:S05]  /*dca0*/  WARPSYNC.COLLECTIVE R166, `(.L_x_20434) ;  /* 0x00000000a6087348 */ /* 0x000fea0003c00000 */
[----:B------:R0:W1:Y:S02]  /*dcb0*/  SHFL.BFLY P2, R168, R175, R170, R177 ;  /* 0x0c0000aaafa87389 */ /* 0x00006400000400b1 */
[----:B01----:R-:W-:Y:S01]  /*dcc0*/  ENDCOLLECTIVE ;  /* 0x000000000000791b */ /* 0x003fe20003800000 */
.L_x_20434:
[----:B------:R-:W-:Y:S01]  /*dcd0*/  IMAD.MOV.U32 R170, RZ, RZ, 0x4 ;  /* 0x00000004ffaa7424 */ /* 0x000fe200078e00ff */
[----:B------:R-:W-:-:S05]  /*dce0*/  MOV R149, R168 ;  /* 0x000000a800957202 */ /* 0x000fca0000000f00 */
[----:B------:R-:W-:-:S05]  /*dcf0*/  FADD.FTZ R149, R148, R149 ;  /* 0x0000009594957221 */ /* 0x000fca0000010000 */
[----:B------:R-:W-:-:S07]  /*dd00*/  MOV R175, R149 ;  /* 0x0000009500af7202 */ /* 0x000fce0000000f00 */
[----:B------:R-:W-:Y:S05]  /*dd10*/  WARPSYNC.COLLECTIVE R166, `(.L_x_20435) ;  /* 0x00000000a6087348 */ /* 0x000fea0003c00000 */
[----:B------:R0:W1:Y:S02]  /*dd20*/  SHFL.BFLY P2, R168, R175, R170, R177 ;  /* 0x0c0000aaafa87389 */ /* 0x00006400000400b1 */
[----:B01----:R-:W-:Y:S01]  /*dd30*/  ENDCOLLECTIVE ;  /* 0x000000000000791b */ /* 0x003fe20003800000 */
.L_x_20435:
[----:B------:R-:W-:Y:S01]  /*dd40*/  HFMA2.MMA R170, -RZ, RZ, 0, 4.76837158203125e-07 ;  /* 0x00000008ffaa7435 */ /* 0x000fe200000001ff */
[----:B------:R-:W-:-:S05]  /*dd50*/  MOV R150, R168 ;  /* 0x000000a800967202 */ /* 0x000fca0000000f00 */
[----:B------:R-:W-:-:S05]  /*dd60*/  FADD.FTZ R150, R149, R150 ;  /* 0x0000009695967221 */ /* 0x000fca0000010000 */
[----:B------:R-:W-:-:S07]  /*dd70*/  MOV R175, R150 ;  /* 0x0000009600af7202 */ /* 0x000fce0000000f00 */
[----:B------:R-:W-:Y:S05]  /*dd80*/  WARPSYNC.COLLECTIVE R166, `(.L_x_20436) ;  /* 0x00000000a6087348 */ /* 0x000fea0003c00000 */
[----:B------:R0:W1:Y:S02]  /*dd90*/  SHFL.BFLY P2, R168, R175, R170, R177 ;  /* 0x0c0000aaafa87389 */ /* 0x00006400000400b1 */
[----:B01----:R-:W-:Y:S01]  /*dda0*/  ENDCOLLECTIVE ;  /* 0x000000000000791b */ /* 0x003fe20003800000 */
.L_x_20436:
[----:B------:R-:W-:Y:S01]  /*ddb0*/  HFMA2.MMA R170, -RZ, RZ, 0, 9.5367431640625e-07 ;  /* 0x00000010ffaa7435 */ /* 0x000fe200000001ff */
[----:B------:R-:W-:-:S04]  /*ddc0*/  IMAD.MOV.U32 R151, RZ, RZ, R168 ;  /* 0x000000ffff977224 */ /* 0x000fc800078e00a8 */
[----:B------:R-:W-:-:S05]  /*ddd0*/  FADD.FTZ R151, R150, R151 ;  /* 0x0000009796977221 */ /* 0x000fca0000010000 */
[----:B------:R-:W-:-:S07]  /*dde0*/  MOV R175, R151 ;  /* 0x0000009700af7202 */ /* 0x000fce0000000f00 */
[----:B------:R-:W-:Y:S05]  /*ddf0*/  WARPSYNC.COLLECTIVE R166, `(.L_x_20437) ;  /* 0x00000000a6087348 */ /* 0x000fea0003c00000 */
[----:B------:R0:W1:Y:S02]  /*de00*/  SHFL.BFLY P2, R168, R175, R170, R177 ;  /* 0x0c0000aaafa87389 */ /* 0x00006400000400b1 */
[----:B01----:R-:W-:Y:S01]  /*de10*/  ENDCOLLECTIVE ;  /* 0x000000000000791b */ /* 0x003fe20003800000 */
.L_x_20437:
[----:B------:R-:W-:Y:S01]  /*de20*/  MOV R162, R168 ;  /* 0x000000a800a27202 */ /* 0x000fe20000000f00 */
[----:B------:R-:W-:Y:S06]  /*de30*/  BRA `(.L_x_20438) ;  /* 0xffffffe800807947 */ /* 0x000fec000383ffff */
.L_x_20439:
        /* <DEDUP_REMOVED lines=12> */
.L_x_30293:


//--------------------- .text._ZN10layer_norm13ln_fwd_kernelINS_13Kernel_traitsI6__halfS2_fS2_fjLj8192ELj1ELj1ELj8ELj16ENS_18Kernel_traits_baseILj8192ES2_S2_fS2_fjLj256EEEEELb1ELb1ELb1ELb0EEEvNS_9FwdParamsE --------------------------
	.section	.text._ZN10layer_norm13ln_fwd_kernelINS_13Kernel_traitsI6__halfS2_fS2_fjLj8192ELj1ELj1ELj8ELj16ENS_18Kernel_traits_baseILj8192ES2_S2_fS2_fjLj256EEEEELb1ELb1ELb1ELb0EEEvNS_9FwdParamsE,"ax",@progbits
	.align	128
        .global         _ZN10layer_norm13ln_fwd_kernelINS_13Kernel_traitsI6__halfS2_fS2_fjLj8192ELj1ELj1ELj8ELj16ENS_18Kernel_traits_baseILj8192ES2_S2_fS2_fjLj256EEEEELb1ELb1ELb1ELb0EEEvNS_9FwdParamsE
        .type           _ZN10layer_norm13ln_fwd_kernelINS_13Kernel_traitsI6__halfS2_fS2_fjLj8192ELj1ELj1ELj8ELj16ENS_18Kernel_traits_baseILj8192ES2_S2_fS2_fjLj256EEEEELb1ELb1ELb1ELb0EEEvNS_9FwdParamsE,@function
        .size           _ZN10layer_norm13ln_fwd_kernelINS_13Kernel_traitsI6__halfS2_fS2_fjLj8192ELj1ELj1ELj8ELj16ENS_18Kernel_traits_baseILj8192ES2_S2_fS2_fjLj256EEEEELb1ELb1ELb1ELb0EEEvNS_9FwdParamsE,(.L_x_30294 - _ZN10layer_norm13ln_fwd_kernelINS_13Kernel_traitsI6__halfS2_fS2_fjLj8192ELj1ELj1ELj8ELj16ENS_18Kernel_traits_baseILj8192ES2_S2_fS2_fjLj256EEEEELb1ELb1ELb1ELb0EEEvNS_9FwdParamsE)
        .other          _ZN10layer_norm13ln_fwd_kernelINS_13Kernel_traitsI6__halfS2_fS2_fjLj8192ELj1ELj1ELj8ELj16ENS_18Kernel_traits_baseILj8192ES2_S2_fS2_fjLj256EEEEELb1ELb1ELb1ELb0EEEvNS_9FwdParamsE,@"STO_CUDA_ENTRY STV_DEFAULT"
_ZN10layer_norm13ln_fwd_kernelINS_13Kernel_traitsI6__halfS2_fS2_fjLj8192ELj1ELj1ELj8ELj16ENS_18Kernel_traits_baseILj8192ES2_S2_fS2_fjLj256EEEEELb1ELb1ELb1ELb0EEEvNS_9FwdParamsE:
.text._ZN10layer_norm13ln_fwd_kernelINS_13Kernel_traitsI6__halfS2_fS2_fjLj8192ELj1ELj1ELj8ELj16ENS_18Kernel_traits_baseILj8192ES2_S2_fS2_fjLj256EEEEELb1ELb1ELb1ELb0EEEvNS_9FwdParamsE:
        /* <DEDUP_REMOVED lines=31> */
[----:B------:R-:W-:-:S02]  /*01f0*/  P2R R49, PR, RZ, 0x8 ;  /* 0x00000008ff317803 */ /* 0x000fc40000000000 */
        /* <DEDUP_REMOVED lines=64> */
.L_x_20441:
[----:B------:R-:W-:Y:S05]  /*0600*/  BSYNC B0 ;  /* 0x0000000000007941 */ /* 0x000fea0003800000 */
.L_x_20440:
        /* <DEDUP_REMOVED lines=15> */
[----:B------:R-:W-:Y:S01]  /*0700*/  VIADD R21, R21, 0x100 ;  /* 0x0000010015157836 */ /* 0x000fe20000000000 */
[----:B------:R-:W-:Y:S02]  /*0710*/  @!P0 CS2R R72, SRZ ;  /* 0x0000000000488805 */ /* 0x000fe4000001ff00 */
[----:B0-----:R-:W-:-:S07]  /*0720*/  @!P0 CS2R R74, SRZ ;  /* 0x00000000004a8805 */ /* 0x001fce000001ff00 */
.L_x_20443:
[----:B------:R-:W-:Y:S05]  /*0730*/  BSYNC B0 ;  /* 0x0000000000007941 */ /* 0x000fea0003800000 */
.L_x_20442:
        /* <DEDUP_REMOVED lines=18> */
.L_x_20445:
[----:B------:R-:W-:Y:S05]  /*0860*/  BSYNC B0 ;  /* 0x0000000000007941 */ /* 0x000fea0003800000 */
.L_x_20444:
        /* <DEDUP_REMOVED lines=17> */
.L_x_20447:
[----:B------:R-:W-:Y:S05]  /*0980*/  BSYNC B0 ;  /* 0x0000000000007941 */ /* 0x000fea0003800000 */
.L_x_20446:
        /* <DEDUP_REMOVED lines=29> */
[----:B------:R-:W-:Y:S01]  /*0b60*/  ULDC.U8 UR6, c[0x0][0x2a0] ;  /* 0x0000a80000067ab9 */ /* 0x000fe20000000000 */
[----:B------:R-:W-:Y:S01]  /*0b70*/  LOP3.LUT R55, R54, 0x3e0, RZ, 0xc0, !PT ;  /* 0x000003e036377812 */ /* 0x000fe200078ec0ff */
[----:B------:R-:W-:Y:S01]  /*0b80*/  VIADD R175, R127, 0x96a522ad ;  /* 0x96a522ad7faf7836 */ /* 0x000fe20000000000 */
[----:B------:R-:W-:Y:S01]  /*0b90*/  IADD3 R53, R53, R88, RZ ;  /* 0x0000005835357210 */ /* 0x000fe20007ffe0ff */
[----:B------:R-:W-:Y:S01]  /*0ba0*/  IMAD R54, R89, -0x326172a9, RZ ;  /* 0xcd9e8d5759367824 */ /* 0x000fe200078e02ff */
[----:B------:R-:W-:Y:S01]  /*0bb0*/  VIADDMNMX R55, R52, -R55, RZ, !PT ;  /* 0x8000003734377246 */ /* 0x000fe200078001ff */
[----:B------:R-:W-:Y:S01]  /*0bc0*/  IMAD R178, R178, -0x2daee0ad, RZ ;  /* 0xd2511f53b2b27824 */ /* 0x000fe200078e02ff */
[----:B------:R-:W-:Y:S01]  /*0bd0*/  IADD3 R177, R126, -0x700cb87f, RZ ;  /* 0x8ff347817eb17810 */ /* 0x000fe20007ffe0ff */
[----:B------:R-:W-:Y:S01]  /*0be0*/  IMAD.SHL.U32 R53, R53, 0x8, RZ ;  /* 0x0000000835357824 */ /* 0x000fe200078e00ff */
[----:B------:R-:W-:Y:S01]  /*0bf0*/  VIMNMX R55, R55, 0x20, PT ;  /* 0x0000002037377848 */ /* 0x000fe20003fe0100 */
[----:B------:R-:W-:Y:S01]  /*0c00*/  IMAD.HI.U32 R52, R182, -0x2daee0ad, RZ ;  /* 0xd2511f53b6347827 */ /* 0x000fe200078e00ff */
[----:B------:R-:W-:Y:S01]  /*0c10*/  ISETP.NE.AND P0, PT, RZ, UR6, PT ;  /* 0x00000006ff007c0c */ /* 0x000fe2000bf05270 */
[----:B------:R-:W-:Y:S01]  /*0c20*/  HFMA2.MMA R197, -RZ, RZ, 0, 5.9604644775390625e-08 ;  /* 0x00000001ffc57435 */ /* 0x000fe200000001ff */
[----:B------:R-:W-:Y:S01]  /*0c30*/  I2FP.F32.U32 R53, R53 ;  /* 0x0000003500357245 */ /* 0x000fe20000201000 */
[----:B------:R-:W-:Y:S01]  /*0c40*/  IMAD.HI.U32 R179, R186, -0x326172a9, RZ ;  /* 0xcd9e8d57bab37827 */ /* 0x000fe200078e00ff */
[----:B------:R-:W-:Y:S01]  /*0c50*/  LOP3.LUT R178, R52, R178, R175, 0x96, !PT ;  /* 0x000000b234b27212 */ /* 0x000fe200078e96af */
[----:B------:R-:W-:Y:S01]  /*0c60*/  ULDC UR7, c[0x0][0x294] ;  /* 0x0000a50000077ab9 */ /* 0x000fe20000000800 */
[----:B------:R0:W1:Y:S01]  /*0c70*/  MUFU.RCP R181, R53 ;  /* 0x0000003500b57308 */ /* 0x0000620000001000 */
[----:B------:R-:W-:Y:S01]  /*0c80*/  IMAD.IADD R55, R88, 0x1, R55 ;  /* 0x0000000158377824 */ /* 0x000fe200078e0237 */
[----:B------:R-:W-:Y:S01]  /*0c90*/  LOP3.LUT R179, R179, R54, R177, 0x96, !PT ;  /* 0x00000036b3b37212 */ /* 0x000fe200078e96b1 */
[--C-:B------:R-:W-:Y:S01]  /*0ca0*/  HADD2.F32 R51, -RZ, R101.reuse.H0_H0 ;  /* 0x20000065ff337230 */ /* 0x100fe20000004100 */
[----:B------:R-:W-:Y:S01]  /*0cb0*/  LOP3.LUT R180, R180, 0x3, RZ, 0xc0, !PT ;  /* 0x00000003b4b47812 */ /* 0x000fe200078ec0ff */
[----:B------:R-:W-:Y:S01]  /*0cc0*/  HADD2.F32 R104, -RZ, R101.H1_H1 ;  /* 0x30000065ff687230 */ /* 0x000fe20000004100 */
[----:B------:R-:W-:Y:S01]  /*0cd0*/  P2R R194, PR, RZ, 0x1 ;  /* 0x00000001ffc27803 */ /* 0x000fe20000000000 */
        /* <DEDUP_REMOVED lines=93> */
.L_x_20759:
[----:B-1234-:R-:W0:Y:S08]  /*12b0*/  LDC.64 R96, c[0x0][0x280] ;  /* 0x0000a000ff607b82 */ /* 0x01ee300000000a00 */
        /* <DEDUP_REMOVED lines=50> */
.L_x_20453:
[----:B------:R-:W-:-:S07]  /*15e0*/  MOV R98, R186 ;  /* 0x000000ba00627202 */ /* 0x000fce0000000f00 */
.L_x_20454:
[----:B------:R-:W-:Y:S05]  /*15f0*/  BSYNC B2 ;  /* 0x0000000000027941 */ /* 0x000fea0003800000 */
.L_x_20452:
        /* <DEDUP_REMOVED lines=16> */
.L_x_20458:
[----:B------:R-:W-:Y:S05]  /*1700*/  BSYNC B3 ;  /* 0x0000000000037941 */ /* 0x000fea0003800000 */
.L_x_20457:
        /* <DEDUP_REMOVED lines=44> */
.L_x_20456:
[----:B------:R-:W-:Y:S05]  /*19d0*/  BSYNC B2 ;  /* 0x0000000000027941 */ /* 0x000fea0003800000 */
.L_x_20455:
        /* <DEDUP_REMOVED lines=11> */
.L_x_20451:
[----:B------:R-:W-:Y:S05]  /*1a90*/  BSYNC B1 ;  /* 0x0000000000017941 */ /* 0x000fea0003800000 */
.L_x_20450:
        /* <DEDUP_REMOVED lines=18> */
.L_x_20462:
[----:B------:R-:W-:-:S07]  /*1bc0*/  IMAD.MOV.U32 R57, RZ, RZ, R186 ;  /* 0x000000ffff397224 */ /* 0x000fce00078e00ba */
.L_x_20463:
[----:B------:R-:W-:Y:S05]  /*1bd0*/  BSYNC B2 ;  /* 0x0000000000027941 */ /* 0x000fea0003800000 */
.L_x_20461:
        /* <DEDUP_REMOVED lines=16> */
.L_x_20467:
[----:B------:R-:W-:Y:S05]  /*1ce0*/  BSYNC B3 ;  /* 0x0000000000037941 */ /* 0x000fea0003800000 */
.L_x_20466:
        /* <DEDUP_REMOVED lines=43> */
.L_x_20465:
[----:B------:R-:W-:Y:S05]  /*1fa0*/  BSYNC B2 ;  /* 0x0000000000027941 */ /* 0x000fea0003800000 */
.L_x_20464:
        /* <DEDUP_REMOVED lines=11> */
.L_x_20460:
[----:B------:R-:W-:Y:S05]  /*2060*/  BSYNC B1 ;  /* 0x0000000000017941 */ /* 0x000fea0003800000 */
.L_x_20459:
        /* <DEDUP_REMOVED lines=18> */
.L_x_20471:
[----:B------:R-:W-:-:S07]  /*2190*/  IMAD.MOV.U32 R150, RZ, RZ, R186 ;  /* 0x000000ffff967224 */ /* 0x000fce00078e00ba */
.L_x_20472:
[----:B------:R-:W-:Y:S05]  /*21a0*/  BSYNC B2 ;  /* 0x0000000000027941 */ /* 0x000fea0003800000 */
.L_x_20470:
        /* <DEDUP_REMOVED lines=16> */
.L_x_20476:
[----:B------:R-:W-:Y:S05]  /*22b0*/  BSYNC B3 ;  /* 0x0000000000037941 */ /* 0x000fea0003800000 */
.L_x_20475:
        /* <DEDUP_REMOVED lines=44> */
.L_x_20474:
[----:B------:R-:W-:Y:S05]  /*2580*/  BSYNC B2 ;  /* 0x0000000000027941 */ /* 0x000fea0003800000 */
.L_x_20473:
        /* <DEDUP_REMOVED lines=11> */
.L_x_20469:
[----:B------:R-:W-:Y:S05]  /*2640*/  BSYNC B1 ;  /* 0x0000000000017941 */ /* 0x000fea0003800000 */
.L_x_20468:
        /* <DEDUP_REMOVED lines=18> */
.L_x_20480:
[----:B------:R-:W-:-:S07]  /*2770*/  MOV R59, R186 ;  /* 0x000000ba003b7202 */ /* 0x000fce0000000f00 */
.L_x_20481:
[----:B------:R-:W-:Y:S05]  /*2780*/  BSYNC B2 ;  /* 0x0000000000027941 */ /* 0x000fea0003800000 */
.L_x_20479:
        /* <DEDUP_REMOVED lines=16> */
.L_x_20485:
[----:B------:R-:W-:Y:S05]  /*2890*/  BSYNC B3 ;  /* 0x0000000000037941 */ /* 0x000fea0003800000 */
.L_x_20484:
        /* <DEDUP_REMOVED lines=44> */
.L_x_20483:
[----:B------:R-:W-:Y:S05]  /*2b60*/  BSYNC B2 ;  /* 0x0000000000027941 */ /* 0x000fea0003800000 */
.L_x_20482:
        /* <DEDUP_REMOVED lines=11> */
.L_x_20478:
[----:B------:R-:W-:Y:S05]  /*2c20*/  BSYNC B1 ;  /* 0x0000000000017941 */ /* 0x000fea0003800000 */
.L_x_20477:
        /* <DEDUP_REMOVED lines=18> */
.L_x_20489:
[----:B------:R-:W-:-:S07]  /*2d50*/  IMAD.MOV.U32 R152, RZ, RZ, R186 ;  /* 0x000000ffff987224 */ /* 0x000fce00078e00ba */
.L_x_20490:
[----:B------:R-:W-:Y:S05]  /*2d60*/  BSYNC B2 ;  /* 0x0000000000027941 */ /* 0x000fea0003800000 */
.L_x_20488:
        /* <DEDUP_REMOVED lines=16> */
.L_x_20494:
[----:B------:R-:W-:Y:S05]  /*2e70*/  BSYNC B3 ;  /* 0x0000000000037941 */ /* 0x000fea0003800000 */
.L_x_20493:
        /* <DEDUP_REMOVED lines=44> */
.L_x_20492:
[----:B------:R-:W-:Y:S05]  /*3140*/  BSYNC B2 ;  /* 0x0000000000027941 */ /* 0x000fea0003800000 */
.L_x_20491:
        /* <DEDUP_REMOVED lines=11> */
.L_x_20487:
[----:B------:R-:W-:Y:S05]  /*3200*/  BSYNC B1 ;  /* 0x0000000000017941 */ /* 0x000fea0003800000 */
.L_x_20486:
        /* <DEDUP_REMOVED lines=18> */
.L_x_20498:
[----:B------:R-:W-:-:S07]  /*3330*/  MOV R69, R186 ;  /* 0x000000ba00457202 */ /* 0x000fce0000000f00 */
.L_x_20499:
[----:B------:R-:W-:Y:S05]  /*3340*/  BSYNC B2 ;  /* 0x0000000000027941 */ /* 0x000fea0003800000 */
.L_x_20497:
        /* <DEDUP_REMOVED lines=16> */
.L_x_20503:
[----:B------:R-:W-:Y:S05]  /*3450*/  BSYNC B3 ;  /* 0x0000000000037941 */ /* 0x000fea0003800000 */
.L_x_20502:
        /* <DEDUP_REMOVED lines=44> */
.L_x_20501:
[----:B------:R-:W-:Y:S05]  /*3720*/  BSYNC B2 ;  /* 0x0000000000027941 */ /* 0x000fea0003800000 */
.L_x_20500:
        /* <DEDUP_REMOVED lines=11> */
.L_x_20496:
[----:B------:R-:W-:Y:S05]  /*37e0*/  BSYNC B1 ;  /* 0x0000000000017941 */ /* 0x000fea0003800000 */
.L_x_20495:
        /* <DEDUP_REMOVED lines=18> */
.L_x_20507:
[----:B------:R-:W-:-:S07]  /*3910*/  IMAD.MOV.U32 R180, RZ, RZ, R186 ;  /* 0x000000ffffb47224 */ /* 0x000fce00078e00ba */
.L_x_20508:
[----:B------:R-:W-:Y:S05]  /*3920*/  BSYNC B2 ;  /* 0x0000000000027941 */ /* 0x000fea0003800000 */
.L_x_20506:
        /* <DEDUP_REMOVED lines=16> */
.L_x_20512:
[----:B------:R-:W-:Y:S05]  /*3a30*/  BSYNC B3 ;  /* 0x0000000000037941 */ /* 0x000fea0003800000 */
.L_x_20511:
        /* <DEDUP_REMOVED lines=44> */
.L_x_20510:
[----:B------:R-:W-:Y:S05]  /*3d00*/  BSYNC B2 ;  /* 0x0000000000027941 */ /* 0x000fea0003800000 */
.L_x_20509:
        /* <DEDUP_REMOVED lines=11> */
.L_x_20505:
[----:B------:R-:W-:Y:S05]  /*3dc0*/  BSYNC B1 ;  /* 0x0000000000017941 */ /* 0x000fea0003800000 */
.L_x_20504:
        /* <DEDUP_REMOVED lines=18> */
.L_x_20516:
[----:B------:R-:W-:-:S07]  /*3ef0*/  MOV R71, R186 ;  /* 0x000000ba00477202 */ /* 0x000fce0000000f00 */
.L_x_20517:
[----:B------:R-:W-:Y:S05]  /*3f00*/  BSYNC B2 ;  /* 0x0000000000027941 */ /* 0x000fea0003800000 */
.L_x_20515:
        /* <DEDUP_REMOVED lines=16> */
.L_x_20521:
[----:B------:R-:W-:Y:S05]  /*4010*/  BSYNC B3 ;  /* 0x0000000000037941 */ /* 0x000fea0003800000 */
.L_x_20520:
        /* <DEDUP_REMOVED lines=44> */
.L_x_20519:
[----:B------:R-:W-:Y:S05]  /*42e0*/  BSYNC B2 ;  /* 0x0000000000027941 */ /* 0x000fea0003800000 */
.L_x_20518:
        /* <DEDUP_REMOVED lines=11> */
.L_x_20514:
[----:B------:R-:W-:Y:S05]  /*43a0*/  BSYNC B1 ;  /* 0x0000000000017941 */ /* 0x000fea0003800000 */
.L_x_20513:
        /* <DEDUP_REMOVED lines=26> */
.L_x_20523:
[----:B------:R-:W-:Y:S05]  /*4550*/  BSYNC B1 ;  /* 0x0000000000017941 */ /* 0x000fea0003800000 */
.L_x_20522:
[----:B------:R-:W-:Y:S01]  /*4560*/  VIADD R201, R201, 0x100 ;  /* 0x00000100c9c97836 */ /* 0x000fe20000000000 */
[----:B------:R-:W-:-:S07]  /*4570*/  IADD3 R199, R199, 0x100, RZ ;  /* 0x00000100c7c77810 */ /* 0x000fce0007ffe0ff */
.L_x_20449:
[----:B------:R-:W-:Y:S05]  /*4580*/  BSYNC B0 ;  /* 0x0000000000007941 */ /* 0x000fea0003800000 */
.L_x_20448:
        /* <DEDUP_REMOVED lines=32> */
.L_x_20529:
[----:B------:R-:W-:-:S07]  /*4790*/  MOV R98, R186 ;  /* 0x000000ba00627202 */ /* 0x000fce0000000f00 */
.L_x_20530:
[----:B------:R-:W-:Y:S05]  /*47a0*/  BSYNC B2 ;  /* 0x0000000000027941 */ /* 0x000fea0003800000 */
.L_x_20528:
        /* <DEDUP_REMOVED lines=16> */
.L_x_20534:
[----:B------:R-:W-:Y:S05]  /*48b0*/  BSYNC B3 ;  /* 0x0000000000037941 */ /* 0x000fea0003800000 */
.L_x_20533:
        /* <DEDUP_REMOVED lines=44> */
.L_x_20532:
[----:B------:R-:W-:Y:S05]  /*4b80*/  BSYNC B2 ;  /* 0x0000000000027941 */ /* 0x000fea0003800000 */
.L_x_20531:
        /* <DEDUP_REMOVED lines=11> */
.L_x_20527:
[----:B------:R-:W-:Y:S05]  /*4c40*/  BSYNC B1 ;  /* 0x0000000000017941 */ /* 0x000fea0003800000 */
.L_x_20526:
        /* <DEDUP_REMOVED lines=18> */
.L_x_20538:
[----:B------:R-:W-:-:S07]  /*4d70*/  IMAD.MOV.U32 R73, RZ, RZ, R186 ;  /* 0x000000ffff497224 */ /* 0x000fce00078e00ba */
.L_x_20539:
[----:B------:R-:W-:Y:S05]  /*4d80*/  BSYNC B2 ;  /* 0x0000000000027941 */ /* 0x000fea0003800000 */
.L_x_20537:
        /* <DEDUP_REMOVED lines=16> */
.L_x_20543:
[----:B------:R-:W-:Y:S05]  /*4e90*/  BSYNC B3 ;  /* 0x0000000000037941 */ /* 0x000fea0003800000 */
.L_x_20542:
        /* <DEDUP_REMOVED lines=43> */
.L_x_20541:
[----:B------:R-:W-:Y:S05]  /*5150*/  BSYNC B2 ;  /* 0x0000000000027941 */ /* 0x000fea0003800000 */
.L_x_20540:
        /* <DEDUP_REMOVED lines=11> */
.L_x_20536:
[----:B------:R-:W-:Y:S05]  /*5210*/  BSYNC B1 ;  /* 0x0000000000017941 */ /* 0x000fea0003800000 */
.L_x_20535:
        /* <DEDUP_REMOVED lines=18> */
.L_x_20547:
[----:B------:R-:W-:-:S07]  /*5340*/  IMAD.MOV.U32 R150, RZ, RZ, R186 ;  /* 0x000000ffff967224 */ /* 0x000fce00078e00ba */
.L_x_20548:
[----:B------:R-:W-:Y:S05]  /*5350*/  BSYNC B2 ;  /* 0x0000000000027941 */ /* 0x000fea0003800000 */
.L_x_20546:
        /* <DEDUP_REMOVED lines=16> */
.L_x_20552:
[----:B------:R-:W-:Y:S05]  /*5460*/  BSYNC B3 ;  /* 0x0000000000037941 */ /* 0x000fea0003800000 */
.L_x_20551:
        /* <DEDUP_REMOVED lines=44> */
.L_x_20550:
[----:B------:R-:W-:Y:S05]  /*5730*/  BSYNC B2 ;  /* 0x0000000000027941 */ /* 0x000fea0003800000 */
.L_x_20549:
        /* <DEDUP_REMOVED lines=11> */
.L_x_20545:
[----:B------:R-:W-:Y:S05]  /*57f0*/  BSYNC B1 ;  /* 0x0000000000017941 */ /* 0x000fea0003800000 */
.L_x_20544:
        /* <DEDUP_REMOVED lines=18> */
.L_x_20556:
[----:B------:R-:W-:-:S07]  /*5920*/  MOV R75, R186 ;  /* 0x000000ba004b7202 */ /* 0x000fce0000000f00 */
.L_x_20557:
[----:B------:R-:W-:Y:S05]  /*5930*/  BSYNC B2 ;  /* 0x0000000000027941 */ /* 0x000fea0003800000 */
.L_x_20555:
        /* <DEDUP_REMOVED lines=16> */
.L_x_20561:
[----:B------:R-:W-:Y:S05]  /*5a40*/  BSYNC B3 ;  /* 0x0000000000037941 */ /* 0x000fea0003800000 */
.L_x_20560:
        /* <DEDUP_REMOVED lines=44> */
.L_x_20559:
[----:B------:R-:W-:Y:S05]  /*5d10*/  BSYNC B2 ;  /* 0x0000000000027941 */ /* 0x000fea0003800000 */
.L_x_20558:
        /* <DEDUP_REMOVED lines=11> */
.L_x_20554:
[----:B------:R-:W-:Y:S05]  /*5dd0*/  BSYNC B1 ;  /* 0x0000000000017941 */ /* 0x000fea0003800000 */
.L_x_20553:
        /* <DEDUP_REMOVED lines=18> */
.L_x_20565:
[----:B------:R-:W-:-:S07]  /*5f00*/  IMAD.MOV.U32 R152, RZ, RZ, R186 ;  /* 0x000000ffff987224 */ /* 0x000fce00078e00ba */
.L_x_20566:
[----:B------:R-:W-:Y:S05]  /*5f10*/  BSYNC B2 ;  /* 0x0000000000027941 */ /* 0x000fea0003800000 */
.L_x_20564:
        /* <DEDUP_REMOVED lines=16> */
.L_x_20570:
[----:B------:R-:W-:Y:S05]  /*6020*/  BSYNC B3 ;  /* 0x0000000000037941 */ /* 0x000fea0003800000 */
.L_x_20569:
        /* <DEDUP_REMOVED lines=44> */
.L_x_20568:
[----:B------:R-:W-:Y:S05]  /*62f0*/  BSYNC B2 ;  /* 0x0000000000027941 */ /* 0x000fea0003800000 */
.L_x_20567:
        /* <DEDUP_REMOVED lines=11> */
.L_x_20563:
[----:B------:R-:W-:Y:S05]  /*63b0*/  BSYNC B1 ;  /* 0x0000000000017941 */ /* 0x000fea0003800000 */
.L_x_20562:
        /* <DEDUP_REMOVED lines=18> */
.L_x_20574:
[----:B------:R-:W-:-:S07]  /*64e0*/  MOV R77, R186 ;  /* 0x000000ba004d7202 */ /* 0x000fce0000000f00 */
.L_x_20575:
[----:B------:R-:W-:Y:S05]  /*64f0*/  BSYNC B2 ;  /* 0x0000000000027941 */ /* 0x000fea0003800000 */
.L_x_20573:
        /* <DEDUP_REMOVED lines=16> */
.L_x_20579:
[----:B------:R-:W-:Y:S05]  /*6600*/  BSYNC B3 ;  /* 0x0000000000037941 */ /* 0x000fea0003800000 */
.L_x_20578:
        /* <DEDUP_REMOVED lines=44> */
.L_x_20577:
[----:B------:R-:W-:Y:S05]  /*68d0*/  BSYNC B2 ;  /* 0x0000000000027941 */ /* 0x000fea0003800000 */
.L_x_20576:
        /* <DEDUP_REMOVED lines=11> */
.L_x_20572:
[----:B------:R-:W-:Y:S05]  /*6990*/  BSYNC B1 ;  /* 0x0000000000017941 */ /* 0x000fea0003800000 */
.L_x_20571:
        /* <DEDUP_REMOVED lines=18> */
.L_x_20583:
[----:B------:R-:W-:-:S07]  /*6ac0*/  IMAD.MOV.U32 R180, RZ, RZ, R186 ;  /* 0x000000ffffb47224 */ /* 0x000fce00078e00ba */
.L_x_20584:
[----:B------:R-:W-:Y:S05]  /*6ad0*/  BSYNC B2 ;  /* 0x0000000000027941 */ /* 0x000fea0003800000 */
.L_x_20582:
        /* <DEDUP_REMOVED lines=16> */
.L_x_20588:
[----:B------:R-:W-:Y:S05]  /*6be0*/  BSYNC B3 ;  /* 0x0000000000037941 */ /* 0x000fea0003800000 */
.L_x_20587:
        /* <DEDUP_REMOVED lines=44> */
.L_x_20586:
[----:B------:R-:W-:Y:S05]  /*6eb0*/  BSYNC B2 ;  /* 0x0000000000027941 */ /* 0x000fea0003800000 */
.L_x_20585:
        /* <DEDUP_REMOVED lines=11> */
.L_x_20581:
[----:B------:R-:W-:Y:S05]  /*6f70*/  BSYNC B1 ;  /* 0x0000000000017941 */ /* 0x000fea0003800000 */
.L_x_20580:
        /* <DEDUP_REMOVED lines=18> */
.L_x_20592:
[----:B------:R-:W-:-:S07]  /*70a0*/  MOV R79, R186 ;  /* 0x000000ba004f7202 */ /* 0x000fce0000000f00 */
.L_x_20593:
[----:B------:R-:W-:Y:S05]  /*70b0*/  BSYNC B2 ;  /* 0x0000000000027941 */ /* 0x000fea0003800000 */
.L_x_20591:
        /* <DEDUP_REMOVED lines=16> */
.L_x_20597:
[----:B------:R-:W-:Y:S05]  /*71c0*/  BSYNC B3 ;  /* 0x0000000000037941 */ /* 0x000fea0003800000 */
.L_x_20596:
        /* <DEDUP_REMOVED lines=44> */
.L_x_20595:
[----:B------:R-:W-:Y:S05]  /*7490*/  BSYNC B2 ;  /* 0x0000000000027941 */ /* 0x000fea0003800000 */
.L_x_20594:
        /* <DEDUP_REMOVED lines=11> */
.L_x_20590:
[----:B------:R-:W-:Y:S05]  /*7550*/  BSYNC B1 ;  /* 0x0000000000017941 */ /* 0x000fea0003800000 */
.L_x_20589:
        /* <DEDUP_REMOVED lines=26> */
.L_x_20599:
[----:B------:R-:W-:Y:S05]  /*7700*/  BSYNC B1 ;  /* 0x0000000000017941 */ /* 0x000fea0003800000 */
.L_x_20598:
[----:B------:R-:W-:Y:S01]  /*7710*/  VIADD R201, R201, 0x100 ;  /* 0x00000100c9c97836 */ /* 0x000fe20000000000 */
[----:B------:R-:W-:-:S07]  /*7720*/  IADD3 R199, R199, 0x100, RZ ;  /* 0x00000100c7c77810 */ /* 0x000fce0007ffe0ff */
.L_x_20525:
[----:B------:R-:W-:Y:S05]  /*7730*/  BSYNC B0 ;  /* 0x0000000000007941 */ /* 0x000fea0003800000 */
.L_x_20524:
        /* <DEDUP_REMOVED lines=32> */
.L_x_20605:
[----:B------:R-:W-:-:S07]  /*7940*/  MOV R98, R186 ;  /* 0x000000ba00627202 */ /* 0x000fce0000000f00 */
.L_x_20606:
[----:B------:R-:W-:Y:S05]  /*7950*/  BSYNC B2 ;  /* 0x0000000000027941 */ /* 0x000fea0003800000 */
.L_x_20604:
        /* <DEDUP_REMOVED lines=16> */
.L_x_20610:
[----:B------:R-:W-:Y:S05]  /*7a60*/  BSYNC B3 ;  /* 0x0000000000037941 */ /* 0x000fea0003800000 */
.L_x_20609:
        /* <DEDUP_REMOVED lines=44> */
.L_x_20608:
[----:B------:R-:W-:Y:S05]  /*7d30*/  BSYNC B2 ;  /* 0x0000000000027941 */ /* 0x000fea0003800000 */
.L_x_20607:
        /* <DEDUP_REMOVED lines=11> */
.L_x_20603:
[----:B------:R-:W-:Y:S05]  /*7df0*/  BSYNC B1 ;  /* 0x0000000000017941 */ /* 0x000fea0003800000 */
.L_x_20602:
        /* <DEDUP_REMOVED lines=18> */
.L_x_20614:
[----:B------:R-:W-:-:S07]  /*7f20*/  IMAD.MOV.U32 R81, RZ, RZ, R186 ;  /* 0x000000ffff517224 */ /* 0x000fce00078e00ba */
.L_x_20615:
[----:B------:R-:W-:Y:S05]  /*7f30*/  BSYNC B2 ;  /* 0x0000000000027941 */ /* 0x000fea0003800000 */
.L_x_20613:
        /* <DEDUP_REMOVED lines=16> */
.L_x_20619:
[----:B------:R-:W-:Y:S05]  /*8040*/  BSYNC B3 ;  /* 0x0000000000037941 */ /* 0x000fea0003800000 */
.L_x_20618:
        /* <DEDUP_REMOVED lines=43> */
.L_x_20617:
[----:B------:R-:W-:Y:S05]  /*8300*/  BSYNC B2 ;  /* 0x0000000000027941 */ /* 0x000fea0003800000 */
.L_x_20616:
        /* <DEDUP_REMOVED lines=11> */
.L_x_20612:
[----:B------:R-:W-:Y:S05]  /*83c0*/  BSYNC B1 ;  /* 0x0000000000017941 */ /* 0x000fea0003800000 */
.L_x_20611:
        /* <DEDUP_REMOVED lines=18> */
.L_x_20623:
[----:B------:R-:W-:-:S07]  /*84f0*/  IMAD.MOV.U32 R150, RZ, RZ, R186 ;  /* 0x000000ffff967224 */ /* 0x000fce00078e00ba */
.L_x_20624:
[----:B------:R-:W-:Y:S05]  /*8500*/  BSYNC B2 ;  /* 0x0000000000027941 */ /* 0x000fea0003800000 */
.L_x_20622:
        /* <DEDUP_REMOVED lines=16> */
.L_x_20628:
[----:B------:R-:W-:Y:S05]  /*8610*/  BSYNC B3 ;  /* 0x0000000000037941 */ /* 0x000fea0003800000 */
.L_x_20627:
        /* <DEDUP_REMOVED lines=44> */
.L_x_20626:
[----:B------:R-:W-:Y:S05]  /*88e0*/  BSYNC B2 ;  /* 0x0000000000027941 */ /* 0x000fea0003800000 */
.L_x_20625:
        /* <DEDUP_REMOVED lines=11> */
.L_x_20621:
[----:B------:R-:W-:Y:S05]  /*89a0*/  BSYNC B1 ;  /* 0x0000000000017941 */ /* 0x000fea0003800000 */
.L_x_20620:
        /* <DEDUP_REMOVED lines=18> */
.L_x_20632:
[----:B------:R-:W-:-:S07]  /*8ad0*/  MOV R83, R186 ;  /* 0x000000ba00537202 */ /* 0x000fce0000000f00 */
.L_x_20633:
[----:B------:R-:W-:Y:S05]  /*8ae0*/  BSYNC B2 ;  /* 0x0000000000027941 */ /* 0x000fea0003800000 */
.L_x_20631:
        /* <DEDUP_REMOVED lines=16> */
.L_x_20637:
[----:B------:R-:W-:Y:S05]  /*8bf0*/  BSYNC B3 ;  /* 0x0000000000037941 */ /* 0x000fea0003800000 */
.L_x_20636:
        /* <DEDUP_REMOVED lines=44> */
.L_x_20635:
[----:B------:R-:W-:Y:S05]  /*8ec0*/  BSYNC B2 ;  /* 0x0000000000027941 */ /* 0x000fea0003800000 */
.L_x_20634:
        /* <DEDUP_REMOVED lines=11> */
.L_x_20630:
[----:B------:R-:W-:Y:S05]  /*8f80*/  BSYNC B1 ;  /* 0x0000000000017941 */ /* 0x000fea0003800000 */
.L_x_20629:
        /* <DEDUP_REMOVED lines=18> */
.L_x_20641:
[----:B------:R-:W-:-:S07]  /*90b0*/  IMAD.MOV.U32 R152, RZ, RZ, R186 ;  /* 0x000000ffff987224 */ /* 0x000fce00078e00ba */
.L_x_20642:
[----:B------:R-:W-:Y:S05]  /*90c0*/  BSYNC B2 ;  /* 0x0000000000027941 */ /* 0x000fea0003800000 */
.L_x_20640:
        /* <DEDUP_REMOVED lines=16> */
.L_x_20646:
[----:B------:R-:W-:Y:S05]  /*91d0*/  BSYNC B3 ;  /* 0x0000000000037941 */ /* 0x000fea0003800000 */
.L_x_20645:
        /* <DEDUP_REMOVED lines=44> */
.L_x_20644:
[----:B------:R-:W-:Y:S05]  /*94a0*/  BSYNC B2 ;  /* 0x0000000000027941 */ /* 0x000fea0003800000 */
.L_x_20643:
        /* <DEDUP_REMOVED lines=11> */
.L_x_20639:
[----:B------:R-:W-:Y:S05]  /*9560*/  BSYNC B1 ;  /* 0x0000000000017941 */ /* 0x000fea0003800000 */
.L_x_20638:
        /* <DEDUP_REMOVED lines=18> */
.L_x_20650:
[----:B------:R-:W-:-:S07]  /*9690*/  MOV R85, R186 ;  /* 0x000000ba00557202 */ /* 0x000fce0000000f00 */
.L_x_20651:
[----:B------:R-:W-:Y:S05]  /*96a0*/  BSYNC B2 ;  /* 0x0000000000027941 */ /* 0x000fea0003800000 */
.L_x_20649:
        /* <DEDUP_REMOVED lines=16> */
.L_x_20655:
[----:B------:R-:W-:Y:S05]  /*97b0*/  BSYNC B3 ;  /* 0x0000000000037941 */ /* 0x000fea0003800000 */
.L_x_20654:
        /* <DEDUP_REMOVED lines=44> */
.L_x_20653:
[----:B------:R-:W-:Y:S05]  /*9a80*/  BSYNC B2 ;  /* 0x0000000000027941 */ /* 0x000fea0003800000 */
.L_x_20652:
        /* <DEDUP_REMOVED lines=11> */
.L_x_20648:
[----:B------:R-:W-:Y:S05]  /*9b40*/  BSYNC B1 ;  /* 0x0000000000017941 */ /* 0x000fea0003800000 */
.L_x_20647:
        /* <DEDUP_REMOVED lines=18> */
.L_x_20659:
[----:B------:R-:W-:-:S07]  /*9c70*/  IMAD.MOV.U32 R180, RZ, RZ, R186 ;  /* 0x000000ffffb47224 */ /* 0x000fce00078e00ba */
.L_x_20660:
[----:B------:R-:W-:Y:S05]  /*9c80*/  BSYNC B2 ;  /* 0x0000000000027941 */ /* 0x000fea0003800000 */
.L_x_20658:
        /* <DEDUP_REMOVED lines=16> */
.L_x_20664:
[----:B------:R-:W-:Y:S05]  /*9d90*/  BSYNC B3 ;  /* 0x0000000000037941 */ /* 0x000fea0003800000 */
.L_x_20663:
        /* <DEDUP_REMOVED lines=44> */
.L_x_20662:
[----:B------:R-:W-:Y:S05]  /*a060*/  BSYNC B2 ;  /* 0x0000000000027941 */ /* 0x000fea0003800000 */
.L_x_20661:
        /* <DEDUP_REMOVED lines=11> */
.L_x_20657:
[----:B------:R-:W-:Y:S05]  /*a120*/  BSYNC B1 ;  /* 0x0000000000017941 */ /* 0x000fea0003800000 */
.L_x_20656:
        /* <DEDUP_REMOVED lines=18> */
.L_x_20668:
[----:B------:R-:W-:-:S07]  /*a250*/  MOV R87, R186 ;  /* 0x000000ba00577202 */ /* 0x000fce0000000f00 */
.L_x_20669:
[----:B------:R-:W-:Y:S05]  /*a260*/  BSYNC B2 ;  /* 0x0000000000027941 */ /* 0x000fea0003800000 */
.L_x_20667:
        /* <DEDUP_REMOVED lines=16> */
.L_x_20673:
[----:B------:R-:W-:Y:S05]  /*a370*/  BSYNC B3 ;  /* 0x0000000000037941 */ /* 0x000fea0003800000 */
.L_x_20672:
        /* <DEDUP_REMOVED lines=44> */
.L_x_20671:
[----:B------:R-:W-:Y:S05]  /*a640*/  BSYNC B2 ;  /* 0x0000000000027941 */ /* 0x000fea0003800000 */
.L_x_20670:
        /* <DEDUP_REMOVED lines=11> */
.L_x_20666:
[----:B------:R-:W-:Y:S05]  /*a700*/  BSYNC B1 ;  /* 0x0000000000017941 */ /* 0x000fea0003800000 */
.L_x_20665:
        /* <DEDUP_REMOVED lines=26> */
.L_x_20675:
[----:B------:R-:W-:Y:S05]  /*a8b0*/  BSYNC B1 ;  /* 0x0000000000017941 */ /* 0x000fea0003800000 */
.L_x_20674:
[----:B------:R-:W-:Y:S01]  /*a8c0*/  VIADD R201, R201, 0x100 ;  /* 0x00000100c9c97836 */ /* 0x000fe20000000000 */
[----:B------:R-:W-:-:S07]  /*a8d0*/  IADD3 R199, R199, 0x100, RZ ;  /* 0x00000100c7c77810 */ /* 0x000fce0007ffe0ff */
.L_x_20601:
[----:B------:R-:W-:Y:S05]  /*a8e0*/  BSYNC B0 ;  /* 0x0000000000007941 */ /* 0x000fea0003800000 */
.L_x_20600:
        /* <DEDUP_REMOVED lines=31> */
.L_x_20681:
[----:B------:R-:W-:-:S07]  /*aae0*/  MOV R98, R186 ;  /* 0x000000ba00627202 */ /* 0x000fce0000000f00 */
.L_x_20682:
[----:B------:R-:W-:Y:S05]  /*aaf0*/  BSYNC B2 ;  /* 0x0000000000027941 */ /* 0x000fea0003800000 */
.L_x_20680:
        /* <DEDUP_REMOVED lines=16> */
.L_x_20686:
[----:B------:R-:W-:Y:S05]  /*ac00*/  BSYNC B3 ;  /* 0x0000000000037941 */ /* 0x000fea0003800000 */
.L_x_20685:
        /* <DEDUP_REMOVED lines=44> */
.L_x_20684:
[----:B------:R-:W-:Y:S05]  /*aed0*/  BSYNC B2 ;  /* 0x0000000000027941 */ /* 0x000fea0003800000 */
.L_x_20683:
[----:B------:R-:W-:Y:S01]  /*aee0*/  I2FP.F32.U32 R88, R98 ;  /* 0x0000006200587245 */ /* 0x000fe20000201000 */
[----:B-----5:R-:W-:Y:S01]  /*aef0*/  HADD2.F32 R90, -RZ, R60.H0_H0 ;  /* 0x2000003cff5a7230 */ /* 0x020fe20000004100 */
[----:B------:R-:W-:-:S04]  /*af00*/  MOV R89, 0x2f800000 ;  /* 0x2f80000000597802 */ /* 0x000fc80000000f00 */
        /* <DEDUP_REMOVED lines=8> */
.L_x_20679:
[----:B------:R-:W-:Y:S05]  /*af90*/  BSYNC B1 ;  /* 0x0000000000017941 */ /* 0x000fea0003800000 */
.L_x_20678:
        /* <DEDUP_REMOVED lines=18> */
.L_x_20690:
[----:B------:R-:W-:-:S07]  /*b0c0*/  MOV R89, R186 ;  /* 0x000000ba00597202 */ /* 0x000fce0000000f00 */
.L_x_20691:
[----:B------:R-:W-:Y:S05]  /*b0d0*/  BSYNC B2 ;  /* 0x0000000000027941 */ /* 0x000fea0003800000 */
.L_x_20689:
        /* <DEDUP_REMOVED lines=16> */
.L_x_20695:
[----:B------:R-:W-:Y:S05]  /*b1e0*/  BSYNC B3 ;  /* 0x0000000000037941 */ /* 0x000fea0003800000 */
.L_x_20694:
        /* <DEDUP_REMOVED lines=43> */
.L_x_20693:
[----:B------:R-:W-:Y:S05]  /*b4a0*/  BSYNC B2 ;  /* 0x0000000000027941 */ /* 0x000fea0003800000 */
.L_x_20692:
        /* <DEDUP_REMOVED lines=11> */
.L_x_20688:
[----:B------:R-:W-:Y:S05]  /*b560*/  BSYNC B1 ;  /* 0x0000000000017941 */ /* 0x000fea0003800000 */
.L_x_20687:
        /* <DEDUP_REMOVED lines=18> */
.L_x_20699:
[----:B------:R-:W-:-:S07]  /*b690*/  IMAD.MOV.U32 R150, RZ, RZ, R186 ;  /* 0x000000ffff967224 */ /* 0x000fce00078e00ba */
.L_x_20700:
[----:B------:R-:W-:Y:S05]  /*b6a0*/  BSYNC B2 ;  /* 0x0000000000027941 */ /* 0x000fea0003800000 */
.L_x_20698:
        /* <DEDUP_REMOVED lines=16> */
.L_x_20704:
[----:B------:R-:W-:Y:S05]  /*b7b0*/  BSYNC B3 ;  /* 0x0000000000037941 */ /* 0x000fea0003800000 */
.L_x_20703:
        /* <DEDUP_REMOVED lines=44> */
.L_x_20702:
[----:B------:R-:W-:Y:S05]  /*ba80*/  BSYNC B2 ;  /* 0x0000000000027941 */ /* 0x000fea0003800000 */
.L_x_20701:
        /* <DEDUP_REMOVED lines=11> */
.L_x_20697:
[----:B------:R-:W-:Y:S05]  /*bb40*/  BSYNC B1 ;  /* 0x0000000000017941 */ /* 0x000fea0003800000 */
.L_x_20696:
        /* <DEDUP_REMOVED lines=18> */
.L_x_20708:
[----:B------:R-:W-:-:S07]  /*bc70*/  MOV R91, R186 ;  /* 0x000000ba005b7202 */ /* 0x000fce0000000f00 */
.L_x_20709:
[----:B------:R-:W-:Y:S05]  /*bc80*/  BSYNC B2 ;  /* 0x0000000000027941 */ /* 0x000fea0003800000 */
.L_x_20707:
        /* <DEDUP_REMOVED lines=16> */
.L_x_20713:
[----:B------:R-:W-:Y:S05]  /*bd90*/  BSYNC B3 ;  /* 0x0000000000037941 */ /* 0x000fea0003800000 */
.L_x_20712:
        /* <DEDUP_REMOVED lines=44> */
.L_x_20711:
[----:B------:R-:W-:Y:S05]  /*c060*/  BSYNC B2 ;  /* 0x0000000000027941 */ /* 0x000fea0003800000 */
.L_x_20710:
        /* <DEDUP_REMOVED lines=11> */
.L_x_20706:
[----:B------:R-:W-:Y:S05]  /*c120*/  BSYNC B1 ;  /* 0x0000000000017941 */ /* 0x000fea0003800000 */
.L_x_20705:
        /* <DEDUP_REMOVED lines=18> */
.L_x_20717:
[----:B------:R-:W-:-:S07]  /*c250*/  MOV R152, R186 ;  /* 0x000000ba00987202 */ /* 0x000fce0000000f00 */
.L_x_20718:
[----:B------:R-:W-:Y:S05]  /*c260*/  BSYNC B2 ;  /* 0x0000000000027941 */ /* 0x000fea0003800000 */
.L_x_20716:
        /* <DEDUP_REMOVED lines=16> */
.L_x_20722:
[----:B------:R-:W-:Y:S05]  /*c370*/  BSYNC B3 ;  /* 0x0000000000037941 */ /* 0x000fea0003800000 */
.L_x_20721:
        /* <DEDUP_REMOVED lines=44> */
.L_x_20720:
[----:B------:R-:W-:Y:S05]  /*c640*/  BSYNC B2 ;  /* 0x0000000000027941 */ /* 0x000fea0003800000 */
.L_x_20719:
        /* <DEDUP_REMOVED lines=11> */
.L_x_20715:
[----:B------:R-:W-:Y:S05]  /*c700*/  BSYNC B1 ;  /* 0x0000000000017941 */ /* 0x000fea0003800000 */
.L_x_20714:
        /* <DEDUP_REMOVED lines=18> */
.L_x_20726:
[----:B------:R-:W-:-:S07]  /*c830*/  IMAD.MOV.U32 R93, RZ, RZ, R186 ;  /* 0x000000ffff5d7224 */ /* 0x000fce00078e00ba */
.L_x_20727:
[----:B------:R-:W-:Y:S05]  /*c840*/  BSYNC B2 ;  /* 0x0000000000027941 */ /* 0x000fea0003800000 */
.L_x_20725:
        /* <DEDUP_REMOVED lines=16> */
.L_x_20731:
[----:B------:R-:W-:Y:S05]  /*c950*/  BSYNC B3 ;  /* 0x0000000000037941 */ /* 0x000fea0003800000 */
.L_x_20730:
        /* <DEDUP_REMOVED lines=44> */
.L_x_20729:
[----:B------:R-:W-:Y:S05]  /*cc20*/  BSYNC B2 ;  /* 0x0000000000027941 */ /* 0x000fea0003800000 */
.L_x_20728:
[----:B------:R-:W-:Y:S01]  /*cc30*/  I2FP.F32.U32 R93, R93 ;  /* 0x0000005d005d7245 */ /* 0x000fe20000201000 */
[----:B------:R-:W-:Y:S01]  /*cc40*/  HADD2.F32 R98, -RZ, R62.H1_H1 ;  /* 0x3000003eff627230 */ /* 0x000fe20000004100 */
        /* <DEDUP_REMOVED lines=9> */
.L_x_20724:
[----:B------:R-:W-:Y:S05]  /*cce0*/  BSYNC B1 ;  /* 0x0000000000017941 */ /* 0x000fea0003800000 */
.L_x_20723:
        /* <DEDUP_REMOVED lines=18> */
.L_x_20735:
[----:B------:R-:W-:-:S07]  /*ce10*/  MOV R180, R186 ;  /* 0x000000ba00b47202 */ /* 0x000fce0000000f00 */
.L_x_20736:
[----:B------:R-:W-:Y:S05]  /*ce20*/  BSYNC B2 ;  /* 0x0000000000027941 */ /* 0x000fea0003800000 */
.L_x_20734:
        /* <DEDUP_REMOVED lines=16> */
.L_x_20740:
[----:B------:R-:W-:Y:S05]  /*cf30*/  BSYNC B3 ;  /* 0x0000000000037941 */ /* 0x000fea0003800000 */
.L_x_20739:
        /* <DEDUP_REMOVED lines=44> */
.L_x_20738:
[----:B------:R-:W-:Y:S05]  /*d200*/  BSYNC B2 ;  /* 0x0000000000027941 */ /* 0x000fea0003800000 */
.L_x_20737:
        /* <DEDUP_REMOVED lines=11> */
.L_x_20733:
[----:B------:R-:W-:Y:S05]  /*d2c0*/  BSYNC B1 ;  /* 0x0000000000017941 */ /* 0x000fea0003800000 */
.L_x_20732:
        /* <DEDUP_REMOVED lines=18> */
.L_x_20744:
[----:B------:R-:W-:-:S07]  /*d3f0*/  MOV R95, R186 ;  /* 0x000000ba005f7202 */ /* 0x000fce0000000f00 */
.L_x_20745:
[----:B------:R-:W-:Y:S05]  /*d400*/  BSYNC B2 ;  /* 0x0000000000027941 */ /* 0x000fea0003800000 */
.L_x_20743:
        /* <DEDUP_REMOVED lines=16> */
.L_x_20749:
[----:B------:R-:W-:Y:S05]  /*d510*/  BSYNC B3 ;  /* 0x0000000000037941 */ /* 0x000fea0003800000 */
.L_x_20748:
        /* <DEDUP_REMOVED lines=44> */
.L_x_20747:
[----:B------:R-:W-:Y:S05]  /*d7e0*/  BSYNC B2 ;  /* 0x0000000000027941 */ /* 0x000fea0003800000 */
.L_x_20746:
        /* <DEDUP_REMOVED lines=11> */
.L_x_20742:
[----:B------:R-:W-:Y:S05]  /*d8a0*/  BSYNC B1 ;  /* 0x0000000000017941 */ /* 0x000fea0003800000 */
.L_x_20741:
        /* <DEDUP_REMOVED lines=25> */
.L_x_20677:
[----:B------:R-:W-:Y:S05]  /*da40*/  BSYNC B0 ;  /* 0x0000000000007941 */ /* 0x000fea0003800000 */
.L_x_20676:
        /* <DEDUP_REMOVED lines=129> */
.L_x_20770:
        /* <DEDUP_REMOVED lines=13> */
[----:B------:R-:W-:Y:S01]  /*e330*/  LOP3.LUT P2, RZ, R99, 0x1f, R48, 0xf8, !PT ;  /* 0x0000001f63ff7812 */ /* 0x000fe2000784f830 */
[----:B------:R-:W-:-:S10]  /*e340*/  IMAD.MOV.U32 R152, RZ, RZ, RZ ;  /* 0x000000ffff987224 */ /* 0x000fd400078e00ff */
[----:B------:R-:W-:Y:S02]  /*e350*/  @!P0 IADD3 R98, R98, R153, RZ ;  /* 0x0000009962628210 */ /* 0x000fe40007ffe0ff */
[----:B------:R-:W-:Y:S01]  /*e360*/  @!P0 MOV R152, R184 ;  /* 0x000000b800988202 */ /* 0x000fe20000000f00 */
[----:B------:R-:W-:Y:S01]  /*e370*/  BSSY B0, `(.L_x_20751) ;  /* 0x00000dd000007945 */ /* 0x000fe20003800000 */
[----:B------:R-:W-:-:S03]  /*e380*/  ISETP.NE.AND P6, PT, R194, RZ, PT ;  /* 0x000000ffc200720c */ /* 0x000fc60003fc5270 */
[----:B------:R-:W1:Y:S01]  /*e390*/  SHFL.DOWN PT, R197, R152, 0x4, 0x1f ;  /* 0x08801f0098c57f89 */ /* 0x000e6200000e0000 */
[----:B0-----:R-:W0:Y:S01]  /*e3a0*/  @!P2 LDC.64 R96, c[0x0][0x250] ;  /* 0x00009400ff60ab82 */ /* 0x001e220000000a00 */
[----:B-1----:R-:W-:Y:S01]  /*e3b0*/  IMAD.IADD R200, R197, 0x1, R152 ;  /* 0x00000001c5c87824 */ /* 0x002fe200078e0298 */
[----:B------:R-:W-:Y:S02]  /*e3c0*/  I2FP.F32.S32 R204, R197 ;  /* 0x000000c500cc7245 */ /* 0x000fe40000201400 */
[C---:B0-----:R-:W-:Y:S02]  /*e3d0*/  @!P2 LEA R150, P3, R29.reuse, R96, 0x2 ;  /* 0x000000601d96a211 */ /* 0x041fe400078610ff */
[----:B------:R-:W0:Y:S01]  /*e3e0*/  SHFL.DOWN PT, R203, R200, 0x2, 0x1f ;  /* 0x08401f00c8cb7f89 */ /* 0x000e2200000e0000 */
[----:B------:R-:W-:Y:S02]  /*e3f0*/  @!P0 MOV R96, 0x400 ;  /* 0x0000040000608802 */ /* 0x000fe40000000f00 */
[----:B------:R-:W-:-:S02]  /*e400*/  @!P2 LEA.HI.X R151, R29, R97, R198, 0x2, P3 ;  /* 0x000000611d97a211 */ /* 0x000fc400018f14c6 */
[----:B------:R-:W1:Y:S01]  /*e410*/  @!P0 S2R R97, SR_CgaCtaId ;  /* 0x0000000000618919 */ /* 0x000e620000008800 */
[----:B------:R-:W-:-:S04]  /*e420*/  I2FP.F32.S32 R201, R200 ;  /* 0x000000c800c97245 */ /* 0x000fc80000201400 */
[----:B------:R-:W2:Y:S01]  /*e430*/  MUFU.RCP R202, R201 ;  /* 0x000000c900ca7308 */ /* 0x000ea20000001000 */
[-C--:B0-----:R-:W-:Y:S02]  /*e440*/  IADD3 R200, R200, R203.reuse, RZ ;  /* 0x000000cbc8c87210 */ /* 0x081fe40007ffe0ff */
[----:B------:R-:W-:-:S03]  /*e450*/  I2FP.F32.S32 R203, R203 ;  /* 0x000000cb00cb7245 */ /* 0x000fc60000201400 */
[----:B------:R-:W-:Y:S01]  /*e460*/  SHFL.DOWN PT, R205, R200, 0x1, 0x1f ;  /* 0x08201f00c8cd7f89 */ /* 0x000fe200000e0000 */
[----:B-1----:R-:W-:-:S04]  /*e470*/  @!P0 LEA R97, R97, R96, 0x18 ;  /* 0x0000006061618211 */ /* 0x002fc800078ec0ff */
[----:B------:R-:W-:Y:S02]  /*e480*/  @!P0 LEA R153, R98, R97, 0x3 ;  /* 0x0000006162998211 */ /* 0x000fe400078e18ff */
        /* <DEDUP_REMOVED lines=44> */
[----:B------:R-:W-:-:S03]  /*e750*/  FMUL.FTZ R152, R152, R205 ;  /* 0x000000cd98987220 */ /* 0x000fc60000410000 */
[----:B------:R-:W0:Y:S01]  /*e760*/  SHFL.IDX PT, R197, R197, RZ, 0x1f ;  /* 0x00001fffc5c57589 */ /* 0x000e2200000e0000 */
[----:B------:R-:W-:Y:S02]  /*e770*/  FFMA.FTZ R97, R200, R152, R97 ;  /* 0x00000098c8617223 */ /* 0x000fe40000010061 */
[----:B------:R-:W1:Y:S04]  /*e780*/  LDC R152, c[0x0][0x2d8] ;  /* 0x0000b600ff987b82 */ /* 0x000e680000000800 */
        /* <DEDUP_REMOVED lines=8> */
[----:B------:R-:W-:Y:S05]  /*e810*/  @!P0 BRA `(.L_x_20752) ;  /* 0x0000000800488947 */ /* 0x000fea0003800000 */
[----:B------:R-:W-:Y:S01]  /*e820*/  VIADD R195, R195, 0xffffffff ;  /* 0xffffffffc3c37836 */ /* 0x000fe20000000000 */
[----:B------:R-:W-:Y:S01]  /*e830*/  LOP3.LUT R37, R48, 0xff, RZ, 0xc0, !PT ;  /* 0x000000ff30257812 */ /* 0x000fe200078ec0ff */
[----:B------:R-:W-:Y:S01]  /*e840*/  BSSY B1, `(.L_x_20753) ;  /* 0x0000027000017945 */ /* 0x000fe20003800000 */
[----:B------:R-:W-:Y:S01]  /*e850*/  FSEL R152, R197, RZ, !P6 ;  /* 0x000000ffc5987208 */ /* 0x000fe20007000000 */
[----:B------:R-:W-:-:S05]  /*e860*/  IMAD R195, R195, R196, RZ ;  /* 0x000000c4c3c37224 */ /* 0x000fca00078e02ff */
[----:B------:R-:W-:-:S04]  /*e870*/  SHF.R.S32.HI R96, RZ, 0x1f, R195 ;  /* 0x0000001fff607819 */ /* 0x000fc800000114c3 */
[----:B------:R-:W-:-:S04]  /*e880*/  LEA.HI R96, R96, R195, RZ, 0x3 ;  /* 0x000000c360607211 */ /* 0x000fc800078f18ff */
[----:B------:R-:W-:Y:S01]  /*e890*/  LEA.HI.SX32 R195, R96, R37, 0x1d ;  /* 0x0000002560c37211 */ /* 0x000fe200078feaff */
[----:B------:R-:W-:Y:S06]  /*e8a0*/  @!P5 BRA `(.L_x_20754) ;  /* 0x000000000080d947 */ /* 0x000fec0003800000 */
        /* <DEDUP_REMOVED lines=32> */
.L_x_20754:
[----:B------:R-:W-:Y:S05]  /*eab0*/  BSYNC B1 ;  /* 0x0000000000017941 */ /* 0x000fea0003800000 */
.L_x_20753:
        /* <DEDUP_REMOVED lines=35> */
.L_x_20756:
[----:B------:R-:W-:Y:S05]  /*ecf0*/  BSYNC B1 ;  /* 0x0000000000017941 */ /* 0x000fea0003800000 */
.L_x_20755:
        /* <DEDUP_REMOVED lines=35> */
.L_x_20758:
[----:B------:R-:W-:Y:S05]  /*ef30*/  BSYNC B1 ;  /* 0x0000000000017941 */ /* 0x000fea0003800000 */
.L_x_20757:
        /* <DEDUP_REMOVED lines=32> */
.L_x_20752:
[----:B------:R-:W-:Y:S05]  /*f140*/  BSYNC B0 ;  /* 0x0000000000007941 */ /* 0x000fea0003800000 */
.L_x_20751:
[----:B------:R-:W-:Y:S02]  /*f150*/  IADD3 R29, R29, UR10, RZ ;  /* 0x0000000a1d1d7c10 */ /* 0x000fe4000fffe0ff */
[----:B0-----:R-:W-:Y:S02]  /*f160*/  SEL R197, RZ, 0x1, P1 ;  /* 0x00000001ffc57807 */ /* 0x001fe40000800000 */
[----:B------:R-:W-:-:S13]  /*f170*/  ISETP.GE.AND P0, PT, R29, UR11, PT ;  /* 0x0000000b1d007c0c */ /* 0x000fda000bf06270 */
[----:B------:R-:W-:Y:S05]  /*f180*/  @!P0 BRA `(.L_x_20759) ;  /* 0xffffff2000488947 */ /* 0x000fea000383ffff */
[----:B------:R-:W-:Y:S05]  /*f190*/  EXIT ;  /* 0x000000000000794d */ /* 0x000fea0003800000 */
.L_x_20750:
[----:B------:R-:W-:Y:S01]  /*f1a0*/  HFMA2.MMA R204, -RZ, RZ, 0, 1.847743988037109375e-06 ;  /* 0x0000001fffcc7435 */ /* 0x000fe200000001ff */
[----:B------:R-:W-:Y:S01]  /*f1b0*/  MOV R202, R97 ;  /* 0x0000006100ca7202 */ /* 0x000fe20000000f00 */
[----:B------:R-:W-:Y:S01]  /*f1c0*/  IMAD.MOV.U32 R199, RZ, RZ, 0x1 ;  /* 0x00000001ffc77424 */ /* 0x000fe200078e00ff */
[----:B------:R-:W-:-:S08]  /*f1d0*/  MOV R197, 0xffffffff ;  /* 0xffffffff00c57802 */ /* 0x000fd00000000f00 */
[----:B-----5:R-:W-:Y:S05]  /*f1e0*/  WARPSYNC.COLLECTIVE R197, `(.L_x_20760) ;  /* 0x00000000c5087348 */ /* 0x020fea0003c00000 */
[----:B------:R0:W1:Y:S02]  /*f1f0*/  SHFL.BFLY P6, R200, R202, R199, R204 ;  /* 0x0c0000c7cac87389 */ /* 0x00006400000c00cc */
[----:B01---5:R-:W-:Y:S01]  /*f200*/  ENDCOLLECTIVE ;  /* 0x000000000000791b */ /* 0x023fe20003800000 */
.L_x_20760:
[----:B------:R-:W-:Y:S01]  /*f210*/  HFMA2.MMA R199, -RZ, RZ, 0, 1.1920928955078125e-07 ;  /* 0x00000002ffc77435 */ /* 0x000fe200000001ff */
[----:B------:R-:W-:-:S04]  /*f220*/  IMAD.MOV.U32 R96, RZ, RZ, R200 ;  /* 0x000000ffff607224 */ /* 0x000fc800078e00c8 */
[----:B------:R-:W-:-:S05]  /*f230*/  FADD.FTZ R150, R97, R96 ;  /* 0x0000006061967221 */ /* 0x000fca0000010000 */
[----:B------:R-:W-:-:S07]  /*f240*/  MOV R202, R150 ;  /* 0x0000009600ca7202 */ /* 0x000fce0000000f00 */
[----:B------:R-:W-:Y:S05]  /*f250*/  WARPSYNC.COLLECTIVE R197, `(.L_x_20761) ;  /* 0x00000000c5087348 */ /* 0x000fea0003c00000 */
[----:B------:R0:W1:Y:S02]  /*f260*/  SHFL.BFLY P6, R200, R202, R199, R204 ;  /* 0x0c0000c7cac87389 */ /* 0x00006400000c00cc */
[----:B01----:R-:W-:Y:S01]  /*f270*/  ENDCOLLECTIVE ;  /* 0x000000000000791b */ /* 0x003fe20003800000 */
.L_x_20761:
[----:B------:R-:W-:Y:S01]  /*f280*/  HFMA2.MMA R199, -RZ, RZ, 0, 2.384185791015625e-07 ;  /* 0x00000004ffc77435 */ /* 0x000fe200000001ff */
[----:B------:R-:W-:-:S04]  /*f290*/  IMAD.MOV.U32 R151, RZ, RZ, R200 ;  /* 0x000000ffff977224 */ /* 0x000fc800078e00c8 */
[----:B------:R-:W-:-:S05]  /*f2a0*/  FADD.FTZ R151, R150, R151 ;  /* 0x0000009796977221 */ /* 0x000fca0000010000 */
[----:B------:R-:W-:-:S07]  /*f2b0*/  MOV R202, R151 ;  /* 0x0000009700ca7202 */ /* 0x000fce0000000f00 */
[----:B------:R-:W-:Y:S05]  /*f2c0*/  WARPSYNC.COLLECTIVE R197, `(.L_x_20762) ;  /* 0x00000000c5087348 */ /* 0x000fea0003c00000 */
[----:B------:R0:W1:Y:S02]  /*f2d0*/  SHFL.BFLY P6, R200, R202, R199, R204 ;  /* 0x0c0000c7cac87389 */ /* 0x00006400000c00cc */
[----:B01----:R-:W-:Y:S01]  /*f2e0*/  ENDCOLLECTIVE ;  /* 0x000000000000791b */ /* 0x003fe20003800000 */
.L_x_20762:
[----:B------:R-:W-:Y:S01]  /*f2f0*/  HFMA2.MMA R199, -RZ, RZ, 0, 4.76837158203125e-07 ;  /* 0x00000008ffc77435 */ /* 0x000fe200000001ff */
[----:B------:R-:W-:-:S04]  /*f300*/  IMAD.MOV.U32 R96, RZ, RZ, R200 ;  /* 0x000000ffff607224 */ /* 0x000fc800078e00c8 */
[----:B------:R-:W-:-:S05]  /*f310*/  FADD.FTZ R152, R151, R96 ;  /* 0x0000006097987221 */ /* 0x000fca0000010000 */
[----:B------:R-:W-:-:S07]  /*f320*/  MOV R202, R152 ;  /* 0x0000009800ca7202 */ /* 0x000fce0000000f00 */
[----:B------:R-:W-:Y:S05]  /*f330*/  WARPSYNC.COLLECTIVE R197, `(.L_x_20763) ;  /* 0x00000000c5087348 */ /* 0x000fea0003c00000 */
[----:B------:R0:W1:Y:S02]  /*f340*/  SHFL.BFLY P6, R200, R202, R199, R204 ;  /* 0x0c0000c7cac87389 */ /* 0x00006400000c00cc */
[----:B01----:R-:W-:Y:S01]  /*f350*/  ENDCOLLECTIVE ;  /* 0x000000000000791b */ /* 0x003fe20003800000 */
.L_x_20763:
[----:B------:R-:W-:Y:S01]  /*f360*/  HFMA2.MMA R199, -RZ, RZ, 0, 9.5367431640625e-07 ;  /* 0x00000010ffc77435 */ /* 0x000fe200000001ff */
[----:B------:R-:W-:-:S04]  /*f370*/  IMAD.MOV.U32 R153, RZ, RZ, R200 ;  /* 0x000000ffff997224 */ /* 0x000fc800078e00c8 */
[----:B------:R-:W-:-:S05]  /*f380*/  FADD.FTZ R153, R152, R153 ;  /* 0x0000009998997221 */ /* 0x000fca0000010000 */
[----:B------:R-:W-:-:S07]  /*f390*/  MOV R202, R153 ;  /* 0x0000009900ca7202 */ /* 0x000fce0000000f00 */
[----:B------:R-:W-:Y:S05]  /*f3a0*/  WARPSYNC.COLLECTIVE R197, `(.L_x_20764) ;  /* 0x00000000c5087348 */ /* 0x000fea0003c00000 */
[----:B------:R0:W1:Y:S02]  /*f3b0*/  SHFL.BFLY P6, R200, R202, R199, R204 ;  /* 0x0c0000c7cac87389 */ /* 0x00006400000c00cc */
[----:B01----:R-:W-:Y:S01]  /*f3c0*/  ENDCOLLECTIVE ;  /* 0x000000000000791b */ /* 0x003fe20003800000 */
.L_x_20764:
        /* <DEDUP_REMOVED lines=73> */
.L_x_20765:
[----:B------:R-:W-:Y:S01]  /*f860*/  HFMA2.MMA R199, -RZ, RZ, 0, 1.1920928955078125e-07 ;  /* 0x00000002ffc77435 */ /* 0x000fe200000001ff */
[----:B------:R-:W-:-:S04]  /*f870*/  IMAD.MOV.U32 R150, RZ, RZ, R200 ;  /* 0x000000ffff967224 */ /* 0x000fc800078e00c8 */
[----:B------:R-:W-:-:S05]  /*f880*/  FADD.FTZ R150, R97, R150 ;  /* 0x0000009661967221 */ /* 0x000fca0000010000 */
[----:B------:R-:W-:-:S07]  /*f890*/  MOV R202, R150 ;  /* 0x0000009600ca7202 */ /* 0x000fce0000000f00 */
[----:B------:R-:W-:Y:S05]  /*f8a0*/  WARPSYNC.COLLECTIVE R197, `(.L_x_20766) ;  /* 0x00000000c5087348 */ /* 0x000fea0003c00000 */
[----:B------:R0:W1:Y:S02]  /*f8b0*/  SHFL.BFLY P6, R200, R202, R199, R204 ;  /* 0x0c0000c7cac87389 */ /* 0x00006400000c00cc */
[----:B01----:R-:W-:Y:S01]  /*f8c0*/  ENDCOLLECTIVE ;  /* 0x000000000000791b */ /* 0x003fe20003800000 */
.L_x_20766:
[----:B------:R-:W-:Y:S01]  /*f8d0*/  HFMA2.MMA R199, -RZ, RZ, 0, 2.384185791015625e-07 ;  /* 0x00000004ffc77435 */ /* 0x000fe200000001ff */
[----:B------:R-:W-:-:S04]  /*f8e0*/  IMAD.MOV.U32 R151, RZ, RZ, R200 ;  /* 0x000000ffff977224 */ /* 0x000fc800078e00c8 */
[----:B------:R-:W-:-:S05]  /*f8f0*/  FADD.FTZ R151, R150, R151 ;  /* 0x0000009796977221 */ /* 0x000fca0000010000 */
[----:B------:R-:W-:-:S07]  /*f900*/  MOV R202, R151 ;  /* 0x0000009700ca7202 */ /* 0x000fce0000000f00 */
[----:B------:R-:W-:Y:S05]  /*f910*/  WARPSYNC.COLLECTIVE R197, `(.L_x_20767) ;  /* 0x00000000c5087348 */ /* 0x000fea0003c00000 */
[----:B------:R0:W1:Y:S02]  /*f920*/  SHFL.BFLY P6, R200, R202, R199, R204 ;  /* 0x0c0000c7cac87389 */ /* 0x00006400000c00cc */
[----:B01----:R-:W-:Y:S01]  /*f930*/  ENDCOLLECTIVE ;  /* 0x000000000000791b */ /* 0x003fe20003800000 */
.L_x_20767:
[----:B------:R-:W-:Y:S01]  /*f940*/  HFMA2.MMA R199, -RZ, RZ, 0, 4.76837158203125e-07 ;  /* 0x00000008ffc77435 */ /* 0x000fe200000001ff */
[----:B------:R-:W-:-:S04]  /*f950*/  IMAD.MOV.U32 R152, RZ, RZ, R200 ;  /* 0x000000ffff987224 */ /* 0x000fc800078e00c8 */
[----:B------:R-:W-:-:S05]  /*f960*/  FADD.FTZ R152, R151, R152 ;  /* 0x0000009897987221 */ /* 0x000fca0000010000 */
[----:B------:R-:W-:-:S07]  /*f970*/  MOV R202, R152 ;  /* 0x0000009800ca7202 */ /* 0x000fce0000000f00 */
[----:B------:R-:W-:Y:S05]  /*f980*/  WARPSYNC.COLLECTIVE R197, `(.L_x_20768) ;  /* 0x00000000c5087348 */ /* 0x000fea0003c00000 */
[----:B------:R0:W1:Y:S02]  /*f990*/  SHFL.BFLY P6, R200, R202, R199, R204 ;  /* 0x0c0000c7cac87389 */ /* 0x00006400000c00cc */
[----:B01----:R-:W-:Y:S01]  /*f9a0*/  ENDCOLLECTIVE ;  /* 0x000000000000791b */ /* 0x003fe20003800000 */
.L_x_20768:
[----:B------:R-:W-:Y:S01]  /*f9b0*/  HFMA2.MMA R199, -RZ, RZ, 0, 9.5367431640625e-07 ;  /* 0x00000010ffc77435 */ /* 0x000fe200000001ff */
[----:B------:R-:W-:-:S04]  /*f9c0*/  IMAD.MOV.U32 R153, RZ, RZ, R200 ;  /* 0x000000ffff997224 */ /* 0x000fc800078e00c8 */
[----:B------:R-:W-:-:S05]  /*f9d0*/  FADD.FTZ R153, R152, R153 ;  /* 0x0000009998997221 */ /* 0x000fca0000010000 */
[----:B------:R-:W-:-:S07]  /*f9e0*/  MOV R202, R153 ;  /* 0x0000009900ca7202 */ /* 0x000fce0000000f00 */
[----:B------:R-:W-:Y:S05]  /*f9f0*/  WARPSYNC.COLLECTIVE R197, `(.L_x_20769) ;  /* 0x00000000c5087348 */ /* 0x000fea0003c00000 */
[----:B------:R0:W1:Y:S02]  /*fa00*/  SHFL.BFLY P6, R200, R202, R199, R204 ;  /* 0x0c0000c7cac87389 */ /* 0x00006400000c00cc */
[----:B01----:R-:W-:Y:S01]  /*fa10*/  ENDCOLLECTIVE ;  /* 0x000000000000791b */ /* 0x003fe20003800000 */
.L_x_20769:
[----:B------:R-:W-:Y:S05]  /*fa20*/  BRA `(.L_x_20770) ;  /* 0xffffffe8000c7947 */ /* 0x000fea000383ffff */
.L_x_20771:
        /* <DEDUP_REMOVED lines=13> */
.L_x_30294:


//--------------------- .text._ZN10layer_norm13ln_fwd_kernelINS_13Kernel_traitsI6__halfS2_fS2_fjLj8192ELj1ELj1ELj8ELj16ENS_18Kernel_traits_baseILj8192ES2_S2_fS2_fjLj256EEEEELb1ELb1ELb1ELb1EEEvNS_9FwdParamsE --------------------------
	.section	.text._ZN10layer_norm13ln_fwd_kernelINS_13Kernel_traitsI6__halfS2_fS2_fjLj8192ELj1ELj1ELj8ELj16ENS_18Kernel_traits_baseILj8192ES2_S2_fS2_fjLj256EEEEELb1ELb1ELb1ELb1EEEvNS_9FwdParamsE,"ax",@progbits
	.align	128
        .global         _ZN10layer_norm13ln_fwd_kernelINS_13Kernel_traitsI6__halfS2_fS2_fjLj8192ELj1ELj1ELj8ELj16ENS_18Kernel_traits_baseILj8192ES2_S2_fS2_fjLj256EEEEELb1ELb1ELb1ELb1EEEvNS_9FwdParamsE
        .type           _ZN10layer_norm13ln_fwd_kernelINS_13Kernel_traitsI6__halfS2_fS2_fjLj8192ELj1ELj1ELj8ELj16ENS_18Kernel_traits_baseILj8192ES2_S2_fS2_fjLj256EEEEELb1ELb1ELb1ELb1EEEvNS_9FwdParamsE,@function
        .size           _ZN10layer_norm13ln_fwd_kernelINS_13Kernel_traitsI6__halfS2_fS2_fjLj8192ELj1ELj1ELj8ELj16ENS_18Kernel_traits_baseILj8192ES2_S2_fS2_fjLj256EEEEELb1ELb1ELb1ELb1EEEvNS_9FwdParamsE,(.L_x_30295 - _ZN10layer_norm13ln_fwd_kernelINS_13Kernel_traitsI6__halfS2_fS2_fjLj8192ELj1ELj1ELj8ELj16ENS_18Kernel_traits_baseILj8192ES2_S2_fS2_fjLj256EEEEELb1ELb1ELb1ELb1EEEvNS_9FwdParamsE)
        .other          _ZN10layer_norm13ln_fwd_kernelINS_13Kernel_traitsI6__halfS2_fS2_fjLj8192ELj1ELj1ELj8ELj16ENS_18Kernel_traits_baseILj8192ES2_S2_fS2_fjLj256EEEEELb1ELb1ELb1ELb1EEEvNS_9FwdParamsE,@"STO_CUDA_ENTRY STV_DEFAULT"
_ZN10layer_norm13ln_fwd_kernelINS_13Kernel_traitsI6__halfS2_fS2_fjLj8192ELj1ELj1ELj8ELj16ENS_18Kernel_traits_baseILj8192ES2_S2_fS2_fjLj256EEEEELb1ELb1ELb1ELb1EEEvNS_9FwdParamsE:
.text._ZN10layer_norm13ln_fwd_kernelINS_13Kernel_traitsI6__halfS2_fS2_fjLj8192ELj1ELj1ELj8ELj16ENS_18Kernel_traits_baseILj8192ES2_S2_fS2_fjLj256EEEEELb1ELb1ELb1ELb1EEEvNS_9FwdParamsE:
        /* <DEDUP_REMOVED lines=35> */
[----:B------:R-:W-:Y:S01]  /*0230*/  IMAD.X R51, RZ, RZ, UR9, P3 ;  /* 0x00000009ff337e24 */ /* 0x000fe200098e06ff */
[----:B------:R-:W-:Y:S01]  /*0240*/  IADD3.X R53, RZ, UR11, RZ, P4, !PT ;  /* 0x0000000bff357c10 */ /* 0x000fe2000a7fe4ff */
[----:B-1----:R-:W-:Y:S02]  /*0250*/  IMAD R136, R7, UR6, R136 ;  /* 0x0000000607887c24 */ /* 0x002fe4000f8e0288 */
[----:B--2---:R-:W-:Y:S06]  /*0260*/  @P2 EXIT ;  /* 0x000000000000294d */ /* 0x004fec0003800000 */
[----:B------:R-:W0:Y:S01]  /*0270*/  @P1 LDC R55, c[0x0][0x2f0] ;  /* 0x0000bc00ff371b82 */ /* 0x000e220000000800 */
[----:B------:R-:W5:Y:S04]  /*0280*/  LDG.E.128 R116, desc[UR4][R50.64] ;  /* 0x0000000432747981 */ /* 0x000f68000c1e1d00 */
[----:B------:R-:W5:Y:S04]  /*0290*/  LDG.E.128 R4, desc[UR4][R50.64+0x1000] ;  /* 0x0010000432047981 */ /* 0x000f68000c1e1d00 */
[----:B------:R-:W5:Y:S04]  /*02a0*/  LDG.E.128 R8, desc[UR4][R50.64+0x2000] ;  /* 0x0020000432087981 */ /* 0x000f68000c1e1d00 */
[----:B------:R1:W5:Y:S02]  /*02b0*/  LDG.E.128 R12, desc[UR4][R50.64+0x3000] ;  /* 0x00300004320c7981 */ /* 0x000364000c1e1d00 */
[----:B-----5:R-:W-:Y:S01]  /*02c0*/  VIADD R82, R3, 0xbb67ae85 ;  /* 0xbb67ae8503527836 */ /* 0x020fe20000000000 */
[----:B------:R-:W-:Y:S01]  /*02d0*/  IADD3 R83, R2, -0x61c88647, RZ ;  /* 0x9e3779b902537810 */ /* 0x000fe20007ffe0ff */
        /* <DEDUP_REMOVED lines=27> */
[----:B------:R-:W-:Y:S01]  /*0490*/  IADD3 R95, R2, 0x5384540f, RZ ;  /* 0x5384540f025f7810 */ /* 0x000fe20007ffe0ff */
[----:B------:R-:W-:Y:S01]  /*04a0*/  VIADD R90, R3, 0xa9066899 ;  /* 0xa9066899035a7836 */ /* 0x000fe20000000000 */
[----:B------:R-:W-:Y:S01]  /*04b0*/  LOP3.LUT R48, R53, R83, R54, 0x96, !PT ;  /* 0x0000005335307212 */ /* 0x000fe200078e9636 */
[----:B------:R-:W-:Y:S01]  /*04c0*/  IMAD.WIDE.U32 R54, R55, -0x326172a9, RZ ;  /* 0xcd9e8d5737367825 */ /* 0x000fe200078e00ff */
[----:B------:R-:W-:Y:S02]  /*04d0*/  IADD3 R97, R3, -0x24c28bd8, RZ ;  /* 0xdb3d742803617810 */ /* 0x000fe40007ffe0ff */
[----:B------:R-:W-:Y:S02]  /*04e0*/  @!P0 CS2R R42, SRZ ;  /* 0x00000000002a8805 */ /* 0x000fe4000001ff00 */
[----:B------:R-:W-:Y:S01]  /*04f0*/  @!P0 CS2R R36, SRZ ;  /* 0x0000000000248805 */ /* 0x000fe2000001ff00 */
[----:B------:R-:W-:Y:S01]  /*0500*/  IMAD.WIDE.U32 R48, R48, -0x2daee0ad, RZ ;  /* 0xd2511f5330307825 */ /* 0x000fe200078e00ff */
[----:B------:R-:W-:-:S02]  /*0510*/  LOP3.LUT R51, R55, R52, R84, 0x96, !PT ;  /* 0x0000003437337212 */ /* 0x000fc400078e9654 */
[----:B------:R-:W-:Y:S02]  /*0520*/  @!P0 CS2R R38, SRZ ;  /* 0x0000000000268805 */ /* 0x000fe4000001ff00 */
[----:B------:R-:W-:Y:S01]  /*0530*/  @!P0 CS2R R34, SRZ ;  /* 0x0000000000228805 */ /* 0x000fe2000001ff00 */
[C---:B------:R-:W-:Y:S01]  /*0540*/  VIADD R92, R2.reuse, 0xb54cda56 ;  /* 0xb54cda56025c7836 */ /* 0x040fe20000000000 */
[----:B------:R-:W-:Y:S01]  /*0550*/  LOP3.LUT R52, R49, R50, R85, 0x96, !PT ;  /* 0x0000003231347212 */ /* 0x000fe200078e9655 */
[----:B------:R-:W-:Y:S01]  /*0560*/  IMAD.WIDE.U32 R50, R51, -0x2daee0ad, RZ ;  /* 0xd2511f5333327825 */ /* 0x000fe200078e00ff */
[----:B------:R-:W-:Y:S01]  /*0570*/  IADD3 R133, R2, -0x700cb87f, RZ ;  /* 0x8ff3478102857810 */ /* 0x000fe20007ffe0ff */
[----:B------:R-:W-:Y:S01]  /*0580*/  HFMA2.MMA R141, -RZ, RZ, 0, 0 ;  /* 0x00000000ff8d7435 */ /* 0x000fe200000001ff */
[----:B------:R-:W-:Y:S01]  /*0590*/  LOP3.LUT R157, R157, 0x3, RZ, 0xc0, !PT ;  /* 0x000000039d9d7812 */ /* 0x000fe200078ec0ff */
[----:B------:R-:W-:Y:S01]  /*05a0*/  IMAD.WIDE.U32 R52, R52, -0x326172a9, RZ ;  /* 0xcd9e8d5734347825 */ /* 0x000fe200078e00ff */
[----:B------:R-:W-:Y:S01]  /*05b0*/  LOP3.LUT R55, R51, R48, R86, 0x96, !PT ;  /* 0x0000003033377212 */ /* 0x000fe200078e9656 */
[----:B------:R-:W-:Y:S01]  /*05c0*/  ULDC.U8 UR6, c[0x0][0x2a0] ;  /* 0x0000a80000067ab9 */ /* 0x000fe20000000000 */
[----:B------:R-:W-:Y:S01]  /*05d0*/  ULDC UR7, c[0x0][0x290] ;  /* 0x0000a40000077ab9 */ /* 0x000fe20000000800 */
[----:B------:R-:W-:Y:S01]  /*05e0*/  VIADD R94, R3, 0x1fd5c5a3 ;  /* 0x1fd5c5a3035e7836 */ /* 0x000fe20000000000 */
[----:B------:R-:W-:Y:S01]  /*05f0*/  LOP3.LUT R48, R53, R54, R87, 0x96, !PT ;  /* 0x0000003635307212 */ /* 0x000fe200078e9657 */
[----:B------:R-:W-:Y:S01]  /*0600*/  IMAD.WIDE.U32 R54, R55, -0x326172a9, RZ ;  /* 0xcd9e8d5737367825 */ /* 0x000fe200078e00ff */
[----:B------:R-:W-:Y:S01]  /*0610*/  ISETP.NE.AND P2, PT, RZ, UR6, PT ;  /* 0x00000006ff007c0c */ /* 0x000fe2000bf45270 */
[----:B------:R-:W-:Y:S01]  /*0620*/  ULDC UR6, c[0x0][0x294] ;  /* 0x0000a50000067ab9 */ /* 0x000fe20000000800 */
[----:B------:R-:W-:Y:S01]  /*0630*/  ULDC.64 UR8, c[0x0][0x298] ;  /* 0x0000a60000087ab9 */ /* 0x000fe20000000a00 */
        /* <DEDUP_REMOVED lines=62> */
[----:B------:R-:W-:-:S07]  /*0a20*/  IMAD R150, R50, -0x326172a9, RZ ;  /* 0xcd9e8d5732967824 */ /* 0x000fce00078e02ff */
.L_x_21071:
        /* <DEDUP_REMOVED lines=48> */
.L_x_20775:
[----:B------:R-:W-:-:S07]  /*0d30*/  MOV R53, R150 ;  /* 0x0000009600357202 */ /* 0x000fce0000000f00 */
.L_x_20776:
[----:B------:R-:W-:Y:S05]  /*0d40*/  BSYNC B1 ;  /* 0x0000000000017941 */ /* 0x000fea0003800000 */
.L_x_20774:
        /* <DEDUP_REMOVED lines=16> */
.L_x_20780:
[----:B------:R-:W-:Y:S05]  /*0e50*/  BSYNC B2 ;  /* 0x0000000000027941 */ /* 0x000fea0003800000 */
.L_x_20779:
        /* <DEDUP_REMOVED lines=42> */
.L_x_20778:
[----:B------:R-:W-:Y:S05]  /*1100*/  BSYNC B1 ;  /* 0x0000000000017941 */ /* 0x000fea0003800000 */
.L_x_20777:
[----:B------:R-:W-:Y:S01]  /*1110*/  I2FP.F32.U32 R44, R53 ;  /* 0x00000035002c7245 */ /* 0x000fe20000201000 */
[----:B-----5:R-:W-:Y:S02]  /*1120*/  HADD2.F32 R45, -RZ, R36.H0_H0 ;  /* 0x20000024ff2d7230 */ /* 0x020fe40000004100 */
[----:B------:R-:W-:-:S03]  /*1130*/  IMAD.MOV.U32 R47, RZ, RZ, 0x2f800000 ;  /* 0x2f800000ff2f7424 */ /* 0x000fc600078e00ff */
[----:B------:R-:W-:Y:S01]  /*1140*/  FMUL.FTZ R45, R45, UR9 ;  /* 0x000000092d2d7c20 */ /* 0x000fe20008410000 */
[----:B------:R-:W-:-:S03]  /*1150*/  FFMA.FTZ R44, R44, R47, 1.1641532182693481445e-10 ;  /* 0x2f0000002c2c7423 */ /* 0x000fc6000001002f */
[----:B------:R-:W-:Y:S02]  /*1160*/  FMUL.FTZ R45, R45, UR8 ;  /* 0x000000082d2d7c20 */ /* 0x000fe40008410000 */
[----:B------:R-:W-:Y:S01]  /*1170*/  FSETP.GTU.FTZ.AND P1, PT, R44, UR6, PT ;  /* 0x000000062c007c0b */ /* 0x000fe2000bf3c000 */
[----:B------:R-:W-:-:S03]  /*1180*/  HADD2.F32 R44, -RZ, R16.H0_H0 ;  /* 0x20000010ff2c7230 */ /* 0x000fc60000004100 */
[----:B------:R-:W-:Y:S02]  /*1190*/  FSEL R45, R45, RZ, !P1 ;  /* 0x000000ff2d2d7208 */ /* 0x000fe40004800000 */
[----:B------:R-:W-:-:S03]  /*11a0*/  SEL R153, RZ, 0x1, P1 ;  /* 0x00000001ff997807 */ /* 0x000fc60000800000 */
[----:B------:R-:W-:-:S04]  /*11b0*/  FMUL.FTZ R44, R45, R44 ;  /* 0x0000002c2d2c7220 */ /* 0x000fc80000410000 */
[----:B------:R-:W-:-:S07]  /*11c0*/  @P0 FADD.FTZ R44, R32, R44 ;  /* 0x0000002c202c0221 */ /* 0x000fce0000010000 */
.L_x_20773:
[----:B------:R-:W-:Y:S05]  /*11d0*/  BSYNC B0 ;  /* 0x0000000000007941 */ /* 0x000fea0003800000 */
.L_x_20772:
        /* <DEDUP_REMOVED lines=18> */
.L_x_20784:
[----:B------:R-:W-:-:S07]  /*1300*/  IMAD.MOV.U32 R45, RZ, RZ, R150 ;  /* 0x000000ffff2d7224 */ /* 0x000fce00078e0096 */
.L_x_20785:
[----:B------:R-:W-:Y:S05]  /*1310*/  BSYNC B1 ;  /* 0x0000000000017941 */ /* 0x000fea0003800000 */
.L_x_20783:
        /* <DEDUP_REMOVED lines=16> */
.L_x_20789:
[----:B------:R-:W-:Y:S05]  /*1420*/  BSYNC B2 ;  /* 0x0000000000027941 */ /* 0x000fea0003800000 */
.L_x_20788:
        /* <DEDUP_REMOVED lines=43> */
.L_x_20787:
[----:B------:R-:W-:Y:S05]  /*16e0*/  BSYNC B1 ;  /* 0x0000000000017941 */ /* 0x000fea0003800000 */
.L_x_20786:
        /* <DEDUP_REMOVED lines=8> */
[----:B------:R-:W-:Y:S02]  /*1770*/  FSEL R46, R46, RZ, !P1 ;  /* 0x000000ff2e2e7208 */ /* 0x000fe40004800000 */
[----:B------:R-:W-:-:S03]  /*1780*/  SEL R142, RZ, 0x1, P1 ;  /* 0x00000001ff8e7807 */ /* 0x000fc60000800000 */
[----:B------:R-:W-:-:S04]  /*1790*/  FMUL.FTZ R45, R46, R45 ;  /* 0x0000002d2e2d7220 */ /* 0x000fc80000410000 */
[----:B------:R-:W-:-:S07]  /*17a0*/  @P0 FADD.FTZ R45, R33, R45 ;  /* 0x0000002d212d0221 */ /* 0x000fce0000010000 */
.L_x_20782:
[----:B------:R-:W-:Y:S05]  /*17b0*/  BSYNC B0 ;  /* 0x0000000000007941 */ /* 0x000fea0003800000 */
.L_x_20781:
        /* <DEDUP_REMOVED lines=18> */
.L_x_20793:
[----:B------:R-:W-:-:S07]  /*18e0*/  IMAD.MOV.U32 R54, RZ, RZ, R150 ;  /* 0x000000ffff367224 */ /* 0x000fce00078e0096 */
.L_x_20794:
[----:B------:R-:W-:Y:S05]  /*18f0*/  BSYNC B1 ;  /* 0x0000000000017941 */ /* 0x000fea0003800000 */
.L_x_20792:
        /* <DEDUP_REMOVED lines=16> */
.L_x_20798:
[----:B------:R-:W-:Y:S05]  /*1a00*/  BSYNC B2 ;  /* 0x0000000000027941 */ /* 0x000fea0003800000 */
.L_x_20797:
        /* <DEDUP_REMOVED lines=43> */
.L_x_20796:
[----:B------:R-:W-:Y:S05]  /*1cc0*/  BSYNC B1 ;  /* 0x0000000000017941 */ /* 0x000fea0003800000 */
.L_x_20795:
        /* <DEDUP_REMOVED lines=12> */
.L_x_20791:
[----:B------:R-:W-:Y:S05]  /*1d90*/  BSYNC B0 ;  /* 0x0000000000007941 */ /* 0x000fea0003800000 */
.L_x_20790:
        /* <DEDUP_REMOVED lines=18> */
.L_x_20802:
[----:B------:R-:W-:-:S07]  /*1ec0*/  IMAD.MOV.U32 R47, RZ, RZ, R150 ;  /* 0x000000ffff2f7224 */ /* 0x000fce00078e0096 */
.L_x_20803:
[----:B------:R-:W-:Y:S05]  /*1ed0*/  BSYNC B1 ;  /* 0x0000000000017941 */ /* 0x000fea0003800000 */
.L_x_20801:
        /* <DEDUP_REMOVED lines=16> */
.L_x_20807:
[----:B------:R-:W-:Y:S05]  /*1fe0*/  BSYNC B2 ;  /* 0x0000000000027941 */ /* 0x000fea0003800000 */
.L_x_20806:
        /* <DEDUP_REMOVED lines=43> */
.L_x_20805:
[----:B------:R-:W-:Y:S05]  /*22a0*/  BSYNC B1 ;  /* 0x0000000000017941 */ /* 0x000fea0003800000 */
.L_x_20804:
        /* <DEDUP_REMOVED lines=12> */
.L_x_20800:
[----:B------:R-:W-:Y:S05]  /*2370*/  BSYNC B0 ;  /* 0x0000000000007941 */ /* 0x000fea0003800000 */
.L_x_20799:
        /* <DEDUP_REMOVED lines=18> */
.L_x_20811:
[----:B------:R-:W-:-:S07]  /*24a0*/  IMAD.MOV.U32 R56, RZ, RZ, R150 ;  /* 0x000000ffff387224 */ /* 0x000fce00078e0096 */
.L_x_20812:
[----:B------:R-:W-:Y:S05]  /*24b0*/  BSYNC B1 ;  /* 0x0000000000017941 */ /* 0x000fea0003800000 */
.L_x_20810:
        /* <DEDUP_REMOVED lines=16> */
.L_x_20816:
[----:B------:R-:W-:Y:S05]  /*25c0*/  BSYNC B2 ;  /* 0x0000000000027941 */ /* 0x000fea0003800000 */
.L_x_20815:
        /* <DEDUP_REMOVED lines=43> */
.L_x_20814:
[----:B------:R-:W-:Y:S05]  /*2880*/  BSYNC B1 ;  /* 0x0000000000017941 */ /* 0x000fea0003800000 */
.L_x_20813:
[----:B------:R-:W-:Y:S01]  /*2890*/  I2FP.F32.U32 R48, R56 ;  /* 0x0000003800307245 */ /* 0x000fe20000201000 */
[----:B------:R-:W-:Y:S02]  /*28a0*/  HADD2.F32 R49, -RZ, R38.H0_H0 ;  /* 0x20000026ff317230 */ /* 0x000fe40000004100 */
        /* <DEDUP_REMOVED lines=10> */
.L_x_20809:
[----:B------:R-:W-:Y:S05]  /*2950*/  BSYNC B0 ;  /* 0x0000000000007941 */ /* 0x000fea0003800000 */
.L_x_20808:
        /* <DEDUP_REMOVED lines=18> */
.L_x_20820:
[----:B------:R-:W-:-:S07]  /*2a80*/  IMAD.MOV.U32 R49, RZ, RZ, R150 ;  /* 0x000000ffff317224 */ /* 0x000fce00078e0096 */
.L_x_20821:
[----:B------:R-:W-:Y:S05]  /*2a90*/  BSYNC B1 ;  /* 0x0000000000017941 */ /* 0x000fea0003800000 */
.L_x_20819:
        /* <DEDUP_REMOVED lines=16> */
.L_x_20825:
[----:B------:R-:W-:Y:S05]  /*2ba0*/  BSYNC B2 ;  /* 0x0000000000027941 */ /* 0x000fea0003800000 */
.L_x_20824:
        /* <DEDUP_REMOVED lines=43> */
.L_x_20823:
[----:B------:R-:W-:Y:S05]  /*2e60*/  BSYNC B1 ;  /* 0x0000000000017941 */ /* 0x000fea0003800000 */
.L_x_20822:
[----:B------:R-:W-:Y:S01]  /*2e70*/  I2FP.F32.U32 R49, R49 ;  /* 0x0000003100317245 */ /* 0x000fe20000201000 */
[----:B------:R-:W-:Y:S02]  /*2e80*/  HADD2.F32 R50, -RZ, R38.H1_H1 ;  /* 0x30000026ff327230 */ /* 0x000fe40000004100 */
        /* <DEDUP_REMOVED lines=10> */
.L_x_20818:
[----:B------:R-:W-:Y:S05]  /*2f30*/  BSYNC B0 ;  /* 0x0000000000007941 */ /* 0x000fea0003800000 */
.L_x_20817:
        /* <DEDUP_REMOVED lines=18> */
.L_x_20829:
[----:B------:R-:W-:-:S07]  /*3060*/  IMAD.MOV.U32 R58, RZ, RZ, R150 ;  /* 0x000000ffff3a7224 */ /* 0x000fce00078e0096 */
.L_x_20830:
[----:B------:R-:W-:Y:S05]  /*3070*/  BSYNC B1 ;  /* 0x0000000000017941 */ /* 0x000fea0003800000 */
.L_x_20828:
        /* <DEDUP_REMOVED lines=16> */
.L_x_20834:
[----:B------:R-:W-:Y:S05]  /*3180*/  BSYNC B2 ;  /* 0x0000000000027941 */ /* 0x000fea0003800000 */
.L_x_20833:
        /* <DEDUP_REMOVED lines=43> */
.L_x_20832:
[----:B------:R-:W-:Y:S05]  /*3440*/  BSYNC B1 ;  /* 0x0000000000017941 */ /* 0x000fea0003800000 */
.L_x_20831:
        /* <DEDUP_REMOVED lines=12> */
.L_x_20827:
[----:B------:R-:W-:Y:S05]  /*3510*/  BSYNC B0 ;  /* 0x0000000000007941 */ /* 0x000fea0003800000 */
.L_x_20826:
        /* <DEDUP_REMOVED lines=18> */
.L_x_20838:
[----:B------:R-:W-:-:S07]  /*3640*/  IMAD.MOV.U32 R51, RZ, RZ, R150 ;  /* 0x000000ffff337224 */ /* 0x000fce00078e0096 */
.L_x_20839:
[----:B------:R-:W-:Y:S05]  /*3650*/  BSYNC B1 ;  /* 0x0000000000017941 */ /* 0x000fea0003800000 */
.L_x_20837:
        /* <DEDUP_REMOVED lines=16> */
.L_x_20843:
[----:B------:R-:W-:Y:S05]  /*3760*/  BSYNC B2 ;  /* 0x0000000000027941 */ /* 0x000fea0003800000 */
.L_x_20842:
        /* <DEDUP_REMOVED lines=43> */
.L_x_20841:
[----:B------:R-:W-:Y:S05]  /*3a20*/  BSYNC B1 ;  /* 0x0000000000017941 */ /* 0x000fea0003800000 */
.L_x_20840:
        /* <DEDUP_REMOVED lines=12> */
.L_x_20836:
[----:B------:R-:W-:Y:S05]  /*3af0*/  BSYNC B0 ;  /* 0x0000000000007941 */ /* 0x000fea0003800000 */
.L_x_20835:
        /* <DEDUP_REMOVED lines=31> */
.L_x_20845:
[----:B------:R-:W-:Y:S05]  /*3cf0*/  BSYNC B0 ;  /* 0x0000000000007941 */ /* 0x000fea0003800000 */
.L_x_20844:
        /* <DEDUP_REMOVED lines=22> */
.L_x_20849:
[----:B------:R-:W-:-:S07]  /*3e60*/  MOV R62, R150 ;  /* 0x00000096003e7202 */ /* 0x000fce0000000f00 */
.L_x_20850:
[----:B------:R-:W-:Y:S05]  /*3e70*/  BSYNC B1 ;  /* 0x0000000000017941 */ /* 0x000fea0003800000 */
.L_x_20848:
        /* <DEDUP_REMOVED lines=16> */
.L_x_20854:
[----:B------:R-:W-:Y:S05]  /*3f80*/  BSYNC B2 ;  /* 0x0000000000027941 */ /* 0x000fea0003800000 */
.L_x_20853:
        /* <DEDUP_REMOVED lines=42> */
.L_x_20852:
[----:B------:R-:W-:Y:S05]  /*4230*/  BSYNC B1 ;  /* 0x0000000000017941 */ /* 0x000fea0003800000 */
.L_x_20851:
[----:B------:R-:W-:Y:S01]  /*4240*/  I2FP.F32.U32 R52, R62 ;  /* 0x0000003e00347245 */ /* 0x000fe20000201000 */
[----:B-----5:R-:W-:Y:S02]  /*4250*/  HADD2.F32 R54, -RZ, R36.H0_H0 ;  /* 0x20000024ff367230 */ /* 0x020fe40000004100 */
[----:B------:R-:W-:-:S03]  /*4260*/  IMAD.MOV.U32 R53, RZ, RZ, 0x2f800000 ;  /* 0x2f800000ff357424 */ /* 0x000fc600078e00ff */
        /* <DEDUP_REMOVED lines=9> */
.L_x_20847:
[----:B------:R-:W-:Y:S05]  /*4300*/  BSYNC B0 ;  /* 0x0000000000007941 */ /* 0x000fea0003800000 */
.L_x_20846:
        /* <DEDUP_REMOVED lines=18> */
.L_x_20858:
[----:B------:R-:W-:-:S07]  /*4430*/  IMAD.MOV.U32 R53, RZ, RZ, R150 ;  /* 0x000000ffff357224 */ /* 0x000fce00078e0096 */
.L_x_20859:
[----:B------:R-:W-:Y:S05]  /*4440*/  BSYNC B1 ;  /* 0x0000000000017941 */ /* 0x000fea0003800000 */
.L_x_20857:
        /* <DEDUP_REMOVED lines=16> */
.L_x_20863:
[----:B------:R-:W-:Y:S05]  /*4550*/  BSYNC B2 ;  /* 0x0000000000027941 */ /* 0x000fea0003800000 */
.L_x_20862:
        /* <DEDUP_REMOVED lines=43> */
.L_x_20861:
[----:B------:R-:W-:Y:S05]  /*4810*/  BSYNC B1 ;  /* 0x0000000000017941 */ /* 0x000fea0003800000 */
.L_x_20860:
[----:B------:R-:W-:Y:S01]  /*4820*/  I2FP.F32.U32 R53, R53 ;  /* 0x0000003500357245 */ /* 0x000fe20000201000 */
[----:B-----5:R-:W-:Y:S02]  /*4830*/  HADD2.F32 R56, -RZ, R36.H1_H1 ;  /* 0x30000024ff387230 */ /* 0x020fe40000004100 */
[----:B------:R-:W-:-:S03]  /*4840*/  IMAD.MOV.U32 R54, RZ, RZ, 0x2f800000 ;  /* 0x2f800000ff367424 */ /* 0x000fc600078e00ff */
[----:B------:R-:W-:Y:S01]  /*4850*/  FMUL.FTZ R56, R56, UR9 ;  /* 0x0000000938387c20 */ /* 0x000fe20008410000 */
[----:B------:R-:W-:Y:S01]  /*4860*/  FFMA.FTZ R53, R53, R54, 1.1641532182693481445e-10 ;  /* 0x2f00000035357423 */ /* 0x000fe20000010036 */
[----:B------:R-:W-:Y:S02]  /*4870*/  HADD2.F32 R54, -RZ, R20.H1_H1 ;  /* 0x30000014ff367230 */ /* 0x000fe40000004100 */
[----:B------:R-:W-:Y:S02]  /*4880*/  FMUL.FTZ R56, R56, UR8 ;  /* 0x0000000838387c20 */ /* 0x000fe40008410000 */
[----:B------:R-:W-:-:S04]  /*4890*/  FSETP.GTU.FTZ.AND P1, PT, R53, UR6, PT ;  /* 0x0000000635007c0b */ /* 0x000fc8000bf3c000 */
[----:B------:R-:W-:Y:S02]  /*48a0*/  FSEL R53, R56, RZ, !P1 ;  /* 0x000000ff38357208 */ /* 0x000fe40004800000 */
[----:B------:R-:W-:-:S03]  /*48b0*/  SEL R142, RZ, 0x1, P1 ;  /* 0x00000001ff8e7807 */ /* 0x000fc60000800000 */
[----:B------:R-:W-:-:S04]  /*48c0*/  FMUL.FTZ R53, R53, R54 ;  /* 0x0000003635357220 */ /* 0x000fc80000410000 */
[----:B------:R-:W-:-:S07]  /*48d0*/  @P0 FADD.FTZ R53, R33, R53 ;  /* 0x0000003521350221 */ /* 0x000fce0000010000 */
.L_x_20856:
[----:B------:R-:W-:Y:S05]  /*48e0*/  BSYNC B0 ;  /* 0x0000000000007941 */ /* 0x000fea0003800000 */
.L_x_20855:
        /* <DEDUP_REMOVED lines=18> */
.L_x_20867:
[----:B------:R-:W-:-:S07]  /*4a10*/  IMAD.MOV.U32 R64, RZ, RZ, R150 ;  /* 0x000000ffff407224 */ /* 0x000fce00078e0096 */
.L_x_20868:
[----:B------:R-:W-:Y:S05]  /*4a20*/  BSYNC B1 ;  /* 0x0000000000017941 */ /* 0x000fea0003800000 */
.L_x_20866:
        /* <DEDUP_REMOVED lines=16> */
.L_x_20872:
[----:B------:R-:W-:Y:S05]  /*4b30*/  BSYNC B2 ;  /* 0x0000000000027941 */ /* 0x000fea0003800000 */
.L_x_20871:
        /* <DEDUP_REMOVED lines=43> */
.L_x_20870:
[----:B------:R-:W-:Y:S05]  /*4df0*/  BSYNC B1 ;  /* 0x0000000000017941 */ /* 0x000fea0003800000 */
.L_x_20869:
        /* <DEDUP_REMOVED lines=12> */
.L_x_20865:
[----:B------:R-:W-:Y:S05]  /*4ec0*/  BSYNC B0 ;  /* 0x0000000000007941 */ /* 0x000fea0003800000 */
.L_x_20864:
        /* <DEDUP_REMOVED lines=18> */
.L_x_20876:
[----:B------:R-:W-:-:S07]  /*4ff0*/  IMAD.MOV.U32 R55, RZ, RZ, R150 ;  /* 0x000000ffff377224 */ /* 0x000fce00078e0096 */
.L_x_20877:
[----:B------:R-:W-:Y:S05]  /*5000*/  BSYNC B1 ;  /* 0x0000000000017941 */ /* 0x000fea0003800000 */
.L_x_20875:
        /* <DEDUP_REMOVED lines=16> */
.L_x_20881:
[----:B------:R-:W-:Y:S05]  /*5110*/  BSYNC B2 ;  /* 0x0000000000027941 */ /* 0x000fea0003800000 */
.L_x_20880:
        /* <DEDUP_REMOVED lines=43> */
.L_x_20879:
[----:B------:R-:W-:Y:S05]  /*53d0*/  BSYNC B1 ;  /* 0x0000000000017941 */ /* 0x000fea0003800000 */
.L_x_20878:
        /* <DEDUP_REMOVED lines=12> */
.L_x_20874:
[----:B------:R-:W-:Y:S05]  /*54a0*/  BSYNC B0 ;  /* 0x0000000000007941 */ /* 0x000fea0003800000 */
.L_x_20873:
        /* <DEDUP_REMOVED lines=18> */
.L_x_20885:
[----:B------:R-:W-:-:S07]  /*55d0*/  IMAD.MOV.U32 R66, RZ, RZ, R150 ;  /* 0x000000ffff427224 */ /* 0x000fce00078e0096 */
.L_x_20886:
[----:B------:R-:W-:Y:S05]  /*55e0*/  BSYNC B1 ;  /* 0x0000000000017941 */ /* 0x000fea0003800000 */
.L_x_20884:
        /* <DEDUP_REMOVED lines=16> */
.L_x_20890:
[----:B------:R-:W-:Y:S05]  /*56f0*/  BSYNC B2 ;  /* 0x0000000000027941 */ /* 0x000fea0003800000 */
.L_x_20889:
        /* <DEDUP_REMOVED lines=43> */
.L_x_20888:
[----:B------:R-:W-:Y:S05]  /*59b0*/  BSYNC B1 ;  /* 0x0000000000017941 */ /* 0x000fea0003800000 */
.L_x_20887:
[----:B------:R-:W-:Y:S01]  /*59c0*/  I2FP.F32.U32 R56, R66 ;  /* 0x0000004200387245 */ /* 0x000fe20000201000 */
[----:B------:R-:W-:Y:S01]  /*59d0*/  HADD2.F32 R59, -RZ, R38.H0_H0 ;  /* 0x20000026ff3b7230 */ /* 0x000fe20000004100 */
        /* <DEDUP_REMOVED lines=10> */
.L_x_20883:
[----:B------:R-:W-:Y:S05]  /*5a80*/  BSYNC B0 ;  /* 0x0000000000007941 */ /* 0x000fea0003800000 */
.L_x_20882:
        /* <DEDUP_REMOVED lines=18> */
.L_x_20894:
[----:B------:R-:W-:-:S07]  /*5bb0*/  MOV R57, R150 ;  /* 0x0000009600397202 */ /* 0x000fce0000000f00 */
.L_x_20895:
[----:B------:R-:W-:Y:S05]  /*5bc0*/  BSYNC B1 ;  /* 0x0000000000017941 */ /* 0x000fea0003800000 */
.L_x_20893:
        /* <DEDUP_REMOVED lines=16> */
.L_x_20899:
[----:B------:R-:W-:Y:S05]  /*5cd0*/  BSYNC B2 ;  /* 0x0000000000027941 */ /* 0x000fea0003800000 */
.L_x_20898:
        /* <DEDUP_REMOVED lines=43> */
.L_x_20897:
[----:B------:R-:W-:Y:S05]  /*5f90*/  BSYNC B1 ;  /* 0x0000000000017941 */ /* 0x000fea0003800000 */
.L_x_20896:
[----:B------:R-:W-:Y:S01]  /*5fa0*/  I2FP.F32.U32 R57, R57 ;  /* 0x0000003900397245 */ /* 0x000fe20000201000 */
[----:B------:R-:W-:Y:S02]  /*5fb0*/  HADD2.F32 R62, -RZ, R38.H1_H1 ;  /* 0x30000026ff3e7230 */ /* 0x000fe40000004100 */
        /* <DEDUP_REMOVED lines=10> */
.L_x_20892:
[----:B------:R-:W-:Y:S05]  /*6060*/  BSYNC B0 ;  /* 0x0000000000007941 */ /* 0x000fea0003800000 */
.L_x_20891:
        /* <DEDUP_REMOVED lines=18> */
.L_x_20903:
[----:B------:R-:W-:-:S07]  /*6190*/  IMAD.MOV.U32 R70, RZ, RZ, R150 ;  /* 0x000000ffff467224 */ /* 0x000fce00078e0096 */
.L_x_20904:
[----:B------:R-:W-:Y:S05]  /*61a0*/  BSYNC B1 ;  /* 0x0000000000017941 */ /* 0x000fea0003800000 */
.L_x_20902:
        /* <DEDUP_REMOVED lines=16> */
.L_x_20908:
[----:B------:R-:W-:Y:S05]  /*62b0*/  BSYNC B2 ;  /* 0x0000000000027941 */ /* 0x000fea0003800000 */
.L_x_20907:
        /* <DEDUP_REMOVED lines=43> */
.L_x_20906:
[----:B------:R-:W-:Y:S05]  /*6570*/  BSYNC B1 ;  /* 0x0000000000017941 */ /* 0x000fea0003800000 */
.L_x_20905:
[----:B------:R-:W-:Y:S01]  /*6580*/  HFMA2.MMA R59, -RZ, RZ, 0.1171875, 0 ;  /* 0x2f800000ff3b7435 */ /* 0x000fe200000001ff */
[----:B------:R-:W-:Y:S01]  /*6590*/  I2FP.F32.U32 R58, R70 ;  /* 0x00000046003a7245 */ /* 0x000fe20000201000 */
[----:B------:R-:W-:-:S05]  /*65a0*/  HADD2.F32 R63, -RZ, R39.H0_H0 ;  /* 0x20000027ff3f7230 */ /* 0x000fca0000004100 */
        /* <DEDUP_REMOVED lines=9> */
.L_x_20901:
[----:B------:R-:W-:Y:S05]  /*6640*/  BSYNC B0 ;  /* 0x0000000000007941 */ /* 0x000fea0003800000 */
.L_x_20900:
        /* <DEDUP_REMOVED lines=18> */
.L_x_20912:
[----:B------:R-:W-:-:S07]  /*6770*/  MOV R59, R150 ;  /* 0x00000096003b7202 */ /* 0x000fce0000000f00 */
.L_x_20913:
[----:B------:R-:W-:Y:S05]  /*6780*/  BSYNC B1 ;  /* 0x0000000000017941 */ /* 0x000fea0003800000 */
.L_x_20911:
        /* <DEDUP_REMOVED lines=16> */
.L_x_20917:
[----:B------:R-:W-:Y:S05]  /*6890*/  BSYNC B2 ;  /* 0x0000000000027941 */ /* 0x000fea0003800000 */
.L_x_20916:
        /* <DEDUP_REMOVED lines=43> */
.L_x_20915:
[----:B------:R-:W-:Y:S05]  /*6b50*/  BSYNC B1 ;  /* 0x0000000000017941 */ /* 0x000fea0003800000 */
.L_x_20914:
[----:B------:R-:W-:Y:S01]  /*6b60*/  I2FP.F32.U32 R59, R59 ;  /* 0x0000003b003b7245 */ /* 0x000fe20000201000 */
[----:B------:R-:W-:Y:S01]  /*6b70*/  HADD2.F32 R63, -RZ, R39.H1_H1 ;  /* 0x30000027ff3f7230 */ /* 0x000fe20000004100 */
[----:B------:R-:W-:-:S04]  /*6b80*/  MOV R62, 0x2f800000 ;  /* 0x2f800000003e7802 */ /* 0x000fc80000000f00 */
        /* <DEDUP_REMOVED lines=9> */
.L_x_20910:
[----:B------:R-:W-:Y:S05]  /*6c20*/  BSYNC B0 ;  /* 0x0000000000007941 */ /* 0x000fea0003800000 */
.L_x_20909:
        /* <DEDUP_REMOVED lines=30> */
.L_x_20919:
[----:B------:R-:W-:Y:S05]  /*6e10*/  BSYNC B0 ;  /* 0x0000000000007941 */ /* 0x000fea0003800000 */
.L_x_20918:
        /* <DEDUP_REMOVED lines=22> */
.L_x_20923:
[----:B------:R-:W-:-:S07]  /*6f80*/  MOV R72, R150 ;  /* 0x0000009600487202 */ /* 0x000fce0000000f00 */
.L_x_20924:
[----:B------:R-:W-:Y:S05]  /*6f90*/  BSYNC B1 ;  /* 0x0000000000017941 */ /* 0x000fea0003800000 */
.L_x_20922:
        /* <DEDUP_REMOVED lines=16> */
.L_x_20928:
[----:B------:R-:W-:Y:S05]  /*70a0*/  BSYNC B2 ;  /* 0x0000000000027941 */ /* 0x000fea0003800000 */
.L_x_20927:
        /* <DEDUP_REMOVED lines=42> */
.L_x_20926:
[----:B------:R-:W-:Y:S05]  /*7350*/  BSYNC B1 ;  /* 0x0000000000017941 */ /* 0x000fea0003800000 */
.L_x_20925:
        /* <DEDUP_REMOVED lines=12> */
.L_x_20921:
[----:B------:R-:W-:Y:S05]  /*7420*/  BSYNC B0 ;  /* 0x0000000000007941 */ /* 0x000fea0003800000 */
.L_x_20920:
        /* <DEDUP_REMOVED lines=18> */
.L_x_20932:
[----:B------:R-:W-:-:S07]  /*7550*/  MOV R61, R150 ;  /* 0x00000096003d7202 */ /* 0x000fce0000000f00 */
.L_x_20933:
[----:B------:R-:W-:Y:S05]  /*7560*/  BSYNC B1 ;  /* 0x0000000000017941 */ /* 0x000fea0003800000 */
.L_x_20931:
        /* <DEDUP_REMOVED lines=16> */
.L_x_20937:
[----:B------:R-:W-:Y:S05]  /*7670*/  BSYNC B2 ;  /* 0x0000000000027941 */ /* 0x000fea0003800000 */
.L_x_20936:
        /* <DEDUP_REMOVED lines=43> */
.L_x_20935:
[----:B------:R-:W-:Y:S05]  /*7930*/  BSYNC B1 ;  /* 0x0000000000017941 */ /* 0x000fea0003800000 */
.L_x_20934:
        /* <DEDUP_REMOVED lines=12> */
.L_x_20930:
[----:B------:R-:W-:Y:S05]  /*7a00*/  BSYNC B0 ;  /* 0x0000000000007941 */ /* 0x000fea0003800000 */
.L_x_20929:
        /* <DEDUP_REMOVED lines=18> */
.L_x_20941:
[----:B------:R-:W-:-:S07]  /*7b30*/  IMAD.MOV.U32 R74, RZ, RZ, R150 ;  /* 0x000000ffff4a7224 */ /* 0x000fce00078e0096 */
.L_x_20942:
[----:B------:R-:W-:Y:S05]  /*7b40*/  BSYNC B1 ;  /* 0x0000000000017941 */ /* 0x000fea0003800000 */
.L_x_20940:
        /* <DEDUP_REMOVED lines=16> */
.L_x_20946:
[----:B------:R-:W-:Y:S05]  /*7c50*/  BSYNC B2 ;  /* 0x0000000000027941 */ /* 0x000fea0003800000 */
.L_x_20945:
        /* <DEDUP_REMOVED lines=43> */
.L_x_20944:
[----:B------:R-:W-:Y:S05]  /*7f10*/  BSYNC B1 ;  /* 0x0000000000017941 */ /* 0x000fea0003800000 */
.L_x_20943:
[----:B------:R-:W-:Y:S01]  /*7f20*/  HFMA2.MMA R63, -RZ, RZ, 0.1171875, 0 ;  /* 0x2f800000ff3f7435 */ /* 0x000fe200000001ff */
[----:B------:R-:W-:Y:S01]  /*7f30*/  I2FP.F32.U32 R62, R74 ;  /* 0x0000004a003e7245 */ /* 0x000fe20000201000 */
[----:B-----5:R-:W-:-:S05]  /*7f40*/  HADD2.F32 R65, -RZ, R37.H0_H0 ;  /* 0x20000025ff417230 */ /* 0x020fca0000004100 */
        /* <DEDUP_REMOVED lines=9> */
.L_x_20939:
[----:B------:R-:W-:Y:S05]  /*7fe0*/  BSYNC B0 ;  /* 0x0000000000007941 */ /* 0x000fea0003800000 */
.L_x_20938:
        /* <DEDUP_REMOVED lines=18> */
.L_x_20950:
[----:B------:R-:W-:-:S07]  /*8110*/  MOV R63, R150 ;  /* 0x00000096003f7202 */ /* 0x000fce0000000f00 */
.L_x_20951:
[----:B------:R-:W-:Y:S05]  /*8120*/  BSYNC B1 ;  /* 0x0000000000017941 */ /* 0x000fea0003800000 */
.L_x_20949:
        /* <DEDUP_REMOVED lines=16> */
.L_x_20955:
[----:B------:R-:W-:Y:S05]  /*8230*/  BSYNC B2 ;  /* 0x0000000000027941 */ /* 0x000fea0003800000 */
.L_x_20954:
        /* <DEDUP_REMOVED lines=43> */
.L_x_20953:
[----:B------:R-:W-:Y:S05]  /*84f0*/  BSYNC B1 ;  /* 0x0000000000017941 */ /* 0x000fea0003800000 */
.L_x_20952:
[----:B------:R-:W-:Y:S01]  /*8500*/  I2FP.F32.U32 R63, R63 ;  /* 0x0000003f003f7245 */ /* 0x000fe20000201000 */
[----:B-----5:R-:W-:Y:S01]  /*8510*/  HADD2.F32 R66, -RZ, R37.H1_H1 ;  /* 0x30000025ff427230 */ /* 0x020fe20000004100 */
        /* <DEDUP_REMOVED lines=10> */
.L_x_20948:
[----:B------:R-:W-:Y:S05]  /*85c0*/  BSYNC B0 ;  /* 0x0000000000007941 */ /* 0x000fea0003800000 */
.L_x_20947:
        /* <DEDUP_REMOVED lines=18> */
.L_x_20959:
[----:B------:R-:W-:-:S07]  /*86f0*/  MOV R145, R150 ;  /* 0x0000009600917202 */ /* 0x000fce0000000f00 */
.L_x_20960:
[----:B------:R-:W-:Y:S05]  /*8700*/  BSYNC B1 ;  /* 0x0000000000017941 */ /* 0x000fea0003800000 */
.L_x_20958:
        /* <DEDUP_REMOVED lines=16> */
.L_x_20964:
[----:B------:R-:W-:Y:S05]  /*8810*/  BSYNC B2 ;  /* 0x0000000000027941 */ /* 0x000fea0003800000 */
.L_x_20963:
        /* <DEDUP_REMOVED lines=41> */
[----:B------:R-:W-:Y:S02]  /*8ab0*/  LOP3.LUT R151, R65, R72, R132, 0x96, !PT ;  /* 0x0000004841977212 */ /* 0x000fe400078e9684 */
[----:B------:R-:W-:-:S07]  /*8ac0*/  MOV R152, R64 ;  /* 0x0000004000987202 */ /* 0x000fce0000000f00 */
.L_x_20962:
[----:B------:R-:W-:Y:S05]  /*8ad0*/  BSYNC B1 ;  /* 0x0000000000017941 */ /* 0x000fea0003800000 */
.L_x_20961:
[----:B------:R-:W-:Y:S01]  /*8ae0*/  I2FP.F32.U32 R64, R145 ;  /* 0x0000009100407245 */ /* 0x000fe20000201000 */
[----:B------:R-:W-:Y:S02]  /*8af0*/  HADD2.F32 R67, -RZ, R38.H0_H0 ;  /* 0x20000026ff437230 */ /* 0x000fe40000004100 */
        /* <DEDUP_REMOVED lines=10> */
.L_x_20957:
[----:B------:R-:W-:Y:S05]  /*8ba0*/  BSYNC B0 ;  /* 0x0000000000007941 */ /* 0x000fea0003800000 */
.L_x_20956:
        /* <DEDUP_REMOVED lines=18> */
.L_x_20968:
[----:B------:R-:W-:-:S07]  /*8cd0*/  IMAD.MOV.U32 R65, RZ, RZ, R150 ;  /* 0x000000ffff417224 */ /* 0x000fce00078e0096 */
.L_x_20969:
[----:B------:R-:W-:Y:S05]  /*8ce0*/  BSYNC B1 ;  /* 0x0000000000017941 */ /* 0x000fea0003800000 */
.L_x_20967:
        /* <DEDUP_REMOVED lines=16> */
.L_x_20973:
[----:B------:R-:W-:Y:S05]  /*8df0*/  BSYNC B2 ;  /* 0x0000000000027941 */ /* 0x000fea0003800000 */
.L_x_20972:
        /* <DEDUP_REMOVED lines=43> */
.L_x_20971:
[----:B------:R-:W-:Y:S05]  /*90b0*/  BSYNC B1 ;  /* 0x0000000000017941 */ /* 0x000fea0003800000 */
.L_x_20970:
[----:B------:R-:W-:Y:S01]  /*90c0*/  HFMA2.MMA R66, -RZ, RZ, 0.1171875, 0 ;  /* 0x2f800000ff427435 */ /* 0x000fe200000001ff */
[----:B------:R-:W-:Y:S01]  /*90d0*/  I2FP.F32.U32 R65, R65 ;  /* 0x0000004100417245 */ /* 0x000fe20000201000 */
[----:B------:R-:W-:-:S05]  /*90e0*/  HADD2.F32 R72, -RZ, R38.H1_H1 ;  /* 0x30000026ff487230 */ /* 0x000fca0000004100 */
[----:B------:R-:W-:-:S03]  /*90f0*/  FMUL.FTZ R72, R72, UR9 ;  /* 0x0000000948487c20 */ /* 0x000fc60008410000 */
[----:B------:R-:W-:Y:S01]  /*9100*/  FFMA.FTZ R65, R65, R66, 1.1641532182693481445e-10 ;  /* 0x2f00000041417423 */ /* 0x000fe20000010042 */
[----:B------:R-:W-:Y:S01]  /*9110*/  FMUL.FTZ R72, R72, UR8 ;  /* 0x0000000848487c20 */ /* 0x000fe20008410000 */
[----:B------:R-:W-:-:S03]  /*9120*/  HADD2.F32 R66, -RZ, R26.H1_H1 ;  /* 0x3000001aff427230 */ /* 0x000fc60000004100 */
[----:B------:R-:W-:-:S04]  /*9130*/  FSETP.GTU.FTZ.AND P1, PT, R65, UR6, PT ;  /* 0x0000000641007c0b */ /* 0x000fc8000bf3c000 */
[----:B------:R-:W-:Y:S02]  /*9140*/  FSEL R65, R72, RZ, !P1 ;  /* 0x000000ff48417208 */ /* 0x000fe40004800000 */
[----:B------:R-:W-:-:S03]  /*9150*/  SEL R146, RZ, 0x1, P1 ;  /* 0x00000001ff927807 */ /* 0x000fc60000800000 */
[----:B------:R-:W-:-:S04]  /*9160*/  FMUL.FTZ R65, R65, R66 ;  /* 0x0000004241417220 */ /* 0x000fc80000410000 */
[----:B------:R-:W-:-:S07]  /*9170*/  @P0 FADD.FTZ R65, R41, R65 ;  /* 0x0000004129410221 */ /* 0x000fce0000010000 */
.L_x_20966:
[----:B------:R-:W-:Y:S05]  /*9180*/  BSYNC B0 ;  /* 0x0000000000007941 */ /* 0x000fea0003800000 */
.L_x_20965:
        /* <DEDUP_REMOVED lines=18> */
.L_x_20977:
[----:B------:R-:W-:-:S07]  /*92b0*/  MOV R138, R150 ;  /* 0x00000096008a7202 */ /* 0x000fce0000000f00 */
.L_x_20978:
[----:B------:R-:W-:Y:S05]  /*92c0*/  BSYNC B1 ;  /* 0x0000000000017941 */ /* 0x000fea0003800000 */
.L_x_20976:
        /* <DEDUP_REMOVED lines=16> */
.L_x_20982:
[----:B------:R-:W-:Y:S05]  /*93d0*/  BSYNC B2 ;  /* 0x0000000000027941 */ /* 0x000fea0003800000 */
.L_x_20981:
        /* <DEDUP_REMOVED lines=40> */
[----:B------:R-:W-:-:S04]  /*9660*/  IMAD.WIDE.U32 R66, R67, -0x2daee0ad, RZ ;  /* 0xd2511f5343427825 */ /* 0x000fc800078e00ff */
[----:B------:R-:W-:Y:S01]  /*9670*/  IMAD.MOV.U32 R152, RZ, RZ, R66 ;  /* 0x000000ffff987224 */ /* 0x000fe200078e0042 */
[----:B------:R-:W-:-:S07]  /*9680*/  LOP3.LUT R151, R67, R74, R132, 0x96, !PT ;  /* 0x0000004a43977212 */ /* 0x000fce00078e9684 */
.L_x_20980:
[----:B------:R-:W-:Y:S05]  /*9690*/  BSYNC B1 ;  /* 0x0000000000017941 */ /* 0x000fea0003800000 */
.L_x_20979:
[----:B------:R-:W-:Y:S01]  /*96a0*/  I2FP.F32.U32 R66, R138 ;  /* 0x0000008a00427245 */ /* 0x000fe20000201000 */
[----:B------:R-:W-:Y:S01]  /*96b0*/  HADD2.F32 R73, -RZ, R39.H0_H0 ;  /* 0x20000027ff497230 */ /* 0x000fe20000004100 */
[----:B------:R-:W-:-:S04]  /*96c0*/  MOV R67, 0x2f800000 ;  /* 0x2f80000000437802 */ /* 0x000fc80000000f00 */
[----:B------:R-:W-:Y:S01]  /*96d0*/  FMUL.FTZ R73, R73, UR9 ;  /* 0x0000000949497c20 */ /* 0x000fe20008410000 */
[----:B------:R-:W-:Y:S01]  /*96e0*/  FFMA.FTZ R66, R66, R67, 1.1641532182693481445e-10 ;  /* 0x2f00000042427423 */ /* 0x000fe20000010043 */
[----:B------:R-:W-:-:S04]  /*96f0*/  HADD2.F32 R67, -RZ, R27.H0_H0 ;  /* 0x2000001bff437230 */ /* 0x000fc80000004100 */
[----:B------:R-:W-:Y:S01]  /*9700*/  FSETP.GTU.FTZ.AND P1, PT, R66, UR6, PT ;  /* 0x0000000642007c0b */ /* 0x000fe2000bf3c000 */
[----:B------:R-:W-:-:S03]  /*9710*/  FMUL.FTZ R66, R73, UR8 ;  /* 0x0000000849427c20 */ /* 0x000fc60008410000 */
[----:B------:R-:W-:Y:S02]  /*9720*/  SEL R138, RZ, 0x1, P1 ;  /* 0x00000001ff8a7807 */ /* 0x000fe40000800000 */
[----:B------:R-:W-:-:S05]  /*9730*/  FSEL R66, R66, RZ, !P1 ;  /* 0x000000ff42427208 */ /* 0x000fca0004800000 */
[----:B------:R-:W-:-:S04]  /*9740*/  FMUL.FTZ R66, R66, R67 ;  /* 0x0000004342427220 */ /* 0x000fc80000410000 */
[----:B------:R-:W-:-:S07]  /*9750*/  @P0 FADD.FTZ R66, R42, R66 ;  /* 0x000000422a420221 */ /* 0x000fce0000010000 */
.L_x_20975:
[----:B------:R-:W-:Y:S05]  /*9760*/  BSYNC B0 ;  /* 0x0000000000007941 */ /* 0x000fea0003800000 */
.L_x_20974:
        /* <DEDUP_REMOVED lines=18> */
.L_x_20986:
[----:B------:R-:W-:-:S07]  /*9890*/  MOV R67, R150 ;  /* 0x0000009600437202 */ /* 0x000fce0000000f00 */
.L_x_20987:
[----:B------:R-:W-:Y:S05]  /*98a0*/  BSYNC B1 ;  /* 0x0000000000017941 */ /* 0x000fea0003800000 */
.L_x_20985:
        /* <DEDUP_REMOVED lines=16> */
.L_x_20991:
[----:B------:R-:W-:Y:S05]  /*99b0*/  BSYNC B2 ;  /* 0x0000000000027941 */ /* 0x000fea0003800000 */
.L_x_20990:
        /* <DEDUP_REMOVED lines=43> */
.L_x_20989:
[----:B------:R-:W-:Y:S05]  /*9c70*/  BSYNC B1 ;  /* 0x0000000000017941 */ /* 0x000fea0003800000 */
.L_x_20988:
[----:B------:R-:W-:Y:S01]  /*9c80*/  I2FP.F32.U32 R67, R67 ;  /* 0x0000004300437245 */ /* 0x000fe20000201000 */
[----:B------:R-:W-:-:S04]  /*9c90*/  IMAD.MOV.U32 R72, RZ, RZ, 0x2f800000 ;  /* 0x2f800000ff487424 */ /* 0x000fc800078e00ff */
[----:B------:R-:W-:Y:S01]  /*9ca0*/  FFMA.FTZ R67, R67, R72, 1.1641532182693481445e-10 ;  /* 0x2f00000043437423 */ /* 0x000fe20000010048 */
[----:B------:R-:W-:-:S04]  /*9cb0*/  HADD2.F32 R72, -RZ, R39.H1_H1 ;  /* 0x30000027ff487230 */ /* 0x000fc80000004100 */
[----:B------:R-:W-:Y:S01]  /*9cc0*/  FSETP.GTU.FTZ.AND P1, PT, R67, UR6, PT ;  /* 0x0000000643007c0b */ /* 0x000fe2000bf3c000 */
[----:B------:R-:W-:-:S03]  /*9cd0*/  FMUL.FTZ R72, R72, UR9 ;  /* 0x0000000948487c20 */ /* 0x000fc60008410000 */
[----:B------:R-:W-:Y:S01]  /*9ce0*/  SEL R140, RZ, 0x1, P1 ;  /* 0x00000001ff8c7807 */ /* 0x000fe20000800000 */
[----:B------:R-:W-:Y:S01]  /*9cf0*/  FMUL.FTZ R67, R72, UR8 ;  /* 0x0000000848437c20 */ /* 0x000fe20008410000 */
[----:B------:R-:W-:-:S04]  /*9d00*/  HADD2.F32 R72, -RZ, R27.H1_H1 ;  /* 0x3000001bff487230 */ /* 0x000fc80000004100 */
[----:B------:R-:W-:-:S05]  /*9d10*/  FSEL R67, R67, RZ, !P1 ;  /* 0x000000ff43437208 */ /* 0x000fca0004800000 */
[----:B------:R-:W-:-:S04]  /*9d20*/  FMUL.FTZ R67, R67, R72 ;  /* 0x0000004843437220 */ /* 0x000fc80000410000 */
[----:B------:R-:W-:-:S07]  /*9d30*/  @P0 FADD.FTZ R67, R43, R67 ;  /* 0x000000432b430221 */ /* 0x000fce0000010000 */
.L_x_20984:
[----:B------:R-:W-:Y:S05]  /*9d40*/  BSYNC B0 ;  /* 0x0000000000007941 */ /* 0x000fea0003800000 */
.L_x_20983:
        /* <DEDUP_REMOVED lines=25> */
.L_x_20993:
[----:B------:R-:W-:Y:S05]  /*9ee0*/  BSYNC B0 ;  /* 0x0000000000007941 */ /* 0x000fea0003800000 */
.L_x_20992:
        /* <DEDUP_REMOVED lines=27> */
.L_x_20997:
[----:B------:R-:W-:-:S07]  /*a0a0*/  IMAD.MOV.U32 R75, RZ, RZ, R150 ;  /* 0x000000ffff4b7224 */ /* 0x000fce00078e0096 */
.L_x_20998:
[----:B------:R-:W-:Y:S05]  /*a0b0*/  BSYNC B1 ;  /* 0x0000000000017941 */ /* 0x000fea0003800000 */
.L_x_20996:
        /* <DEDUP_REMOVED lines=16> */
.L_x_21002:
[----:B------:R-:W-:Y:S05]  /*a1c0*/  BSYNC B2 ;  /* 0x0000000000027941 */ /* 0x000fea0003800000 */
.L_x_21001:
        /* <DEDUP_REMOVED lines=42> */
.L_x_21000:
[----:B------:R-:W-:Y:S05]  /*a470*/  BSYNC B1 ;  /* 0x0000000000017941 */ /* 0x000fea0003800000 */
.L_x_20999:
[----:B------:R-:W-:Y:S01]  /*a480*/  I2FP.F32.U32 R68, R75 ;  /* 0x0000004b00447245 */ /* 0x000fe20000201000 */
[----:B------:R-:W-:Y:S02]  /*a490*/  IMAD.MOV.U32 R69, RZ, RZ, 0x2f800000 ;  /* 0x2f800000ff457424 */ /* 0x000fe400078e00ff */
[----:B-----5:R-:W-:Y:S02]  /*a4a0*/  HADD2.F32 R70, -RZ, R36.H0_H0 ;  /* 0x20000024ff467230 */ /* 0x020fe40000004100 */
[----:B------:R-:W-:Y:S01]  /*a4b0*/  FFMA.FTZ R68, R68, R69, 1.1641532182693481445e-10 ;  /* 0x2f00000044447423 */ /* 0x000fe20000010045 */
[----:B------:R-:W-:Y:S02]  /*a4c0*/  HADD2.F32 R69, -RZ, R28.H0_H0 ;  /* 0x2000001cff457230 */ /* 0x000fe40000004100 */
[----:B------:R-:W-:Y:S02]  /*a4d0*/  FMUL.FTZ R70, R70, UR9 ;  /* 0x0000000946467c20 */ /* 0x000fe40008410000 */
[----:B------:R-:W-:-:S02]  /*a4e0*/  FSETP.GTU.FTZ.AND P1, PT, R68, UR6, PT ;  /* 0x0000000644007c0b */ /* 0x000fc4000bf3c000 */
[----:B------:R-:W-:Y:S02]  /*a4f0*/  FMUL.FTZ R68, R70, UR8 ;  /* 0x0000000846447c20 */ /* 0x000fe40008410000 */
[----:B------:R-:W-:-:S03]  /*a500*/  SEL R153, RZ, 0x1, P1 ;  /* 0x00000001ff997807 */ /* 0x000fc60000800000 */
[----:B------:R-:W-:-:S05]  /*a510*/  FSEL R68, R68, RZ, !P1 ;  /* 0x000000ff44447208 */ /* 0x000fca0004800000 */
[----:B------:R-:W-:-:S04]  /*a520*/  FMUL.FTZ R68, R68, R69 ;  /* 0x0000004544447220 */ /* 0x000fc80000410000 */
[----:B------:R-:W-:-:S07]  /*a530*/  @P0 FADD.FTZ R68, R32, R68 ;  /* 0x0000004420440221 */ /* 0x000fce0000010000 */
.L_x_20995:
[----:B------:R-:W-:Y:S05]  /*a540*/  BSYNC B0 ;  /* 0x0000000000007941 */ /* 0x000fea0003800000 */
.L_x_20994:
        /* <DEDUP_REMOVED lines=18> */
.L_x_21006:
[----:B------:R-:W-:-:S07]  /*a670*/  IMAD.MOV.U32 R69, RZ, RZ, R150 ;  /* 0x000000ffff457224 */ /* 0x000fce00078e0096 */
.L_x_21007:
[----:B------:R-:W-:Y:S05]  /*a680*/  BSYNC B1 ;  /* 0x0000000000017941 */ /* 0x000fea0003800000 */
.L_x_21005:
        /* <DEDUP_REMOVED lines=16> */
.L_x_21011:
[----:B------:R-:W-:Y:S05]  /*a790*/  BSYNC B2 ;  /* 0x0000000000027941 */ /* 0x000fea0003800000 */
.L_x_21010:
        /* <DEDUP_REMOVED lines=43> */
.L_x_21009:
[----:B------:R-:W-:Y:S05]  /*aa50*/  BSYNC B1 ;  /* 0x0000000000017941 */ /* 0x000fea0003800000 */
.L_x_21008:
[----:B------:R-:W-:Y:S01]  /*aa60*/  HFMA2.MMA R70, -RZ, RZ, 0.1171875, 0 ;  /* 0x2f800000ff467435 */ /* 0x000fe200000001ff */
[----:B------:R-:W-:-:S09]  /*aa70*/  I2FP.F32.U32 R69, R69 ;  /* 0x0000004500457245 */ /* 0x000fd20000201000 */
[----:B------:R-:W-:Y:S01]  /*aa80*/  FFMA.FTZ R69, R69, R70, 1.1641532182693481445e-10 ;  /* 0x2f00000045457423 */ /* 0x000fe20000010046 */
[----:B-----5:R-:W-:-:S04]  /*aa90*/  HADD2.F32 R70, -RZ, R36.H1_H1 ;  /* 0x30000024ff467230 */ /* 0x020fc80000004100 */
        /* <DEDUP_REMOVED lines=8> */
.L_x_21004:
[----:B------:R-:W-:Y:S05]  /*ab20*/  BSYNC B0 ;  /* 0x0000000000007941 */ /* 0x000fea0003800000 */
.L_x_21003:
        /* <DEDUP_REMOVED lines=18> */
.L_x_21015:
[----:B------:R-:W-:-:S07]  /*ac50*/  MOV R143, R150 ;  /* 0x00000096008f7202 */ /* 0x000fce0000000f00 */
.L_x_21016:
[----:B------:R-:W-:Y:S05]  /*ac60*/  BSYNC B1 ;  /* 0x0000000000017941 */ /* 0x000fea0003800000 */
.L_x_21014:
        /* <DEDUP_REMOVED lines=16> */
.L_x_21020:
[----:B------:R-:W-:Y:S05]  /*ad70*/  BSYNC B2 ;  /* 0x0000000000027941 */ /* 0x000fea0003800000 */
.L_x_21019:
        /* <DEDUP_REMOVED lines=43> */
.L_x_21018:
[----:B------:R-:W-:Y:S05]  /*b030*/  BSYNC B1 ;  /* 0x0000000000017941 */ /* 0x000fea0003800000 */
.L_x_21017:
[----:B------:R-:W-:Y:S02]  /*b040*/  I2FP.F32.U32 R70, R143 ;  /* 0x0000008f00467245 */ /* 0x000fe40000201000 */
[----:B------:R-:W-:-:S05]  /*b050*/  MOV R71, 0x2f800000 ;  /* 0x2f80000000477802 */ /* 0x000fca0000000f00 */
[----:B------:R-:W-:Y:S01]  /*b060*/  FFMA.FTZ R70, R70, R71, 1.1641532182693481445e-10 ;  /* 0x2f00000046467423 */ /* 0x000fe20000010047 */
[----:B-----5:R-:W-:-:S04]  /*b070*/  HADD2.F32 R71, -RZ, R37.H0_H0 ;  /* 0x20000025ff477230 */ /* 0x020fc80000004100 */
[----:B------:R-:W-:Y:S01]  /*b080*/  FSETP.GTU.FTZ.AND P1, PT, R70, UR6, PT ;  /* 0x0000000646007c0b */ /* 0x000fe2000bf3c000 */
[----:B------:R-:W-:-:S03]  /*b090*/  FMUL.FTZ R71, R71, UR9 ;  /* 0x0000000947477c20 */ /* 0x000fc60008410000 */
[----:B------:R-:W-:Y:S01]  /*b0a0*/  SEL R143, RZ, 0x1, P1 ;  /* 0x00000001ff8f7807 */ /* 0x000fe20000800000 */
[----:B------:R-:W-:Y:S01]  /*b0b0*/  FMUL.FTZ R70, R71, UR8 ;  /* 0x0000000847467c20 */ /* 0x000fe20008410000 */
[----:B------:R-:W-:-:S04]  /*b0c0*/  HADD2.F32 R71, -RZ, R29.H0_H0 ;  /* 0x2000001dff477230 */ /* 0x000fc80000004100 */
[----:B------:R-:W-:-:S05]  /*b0d0*/  FSEL R70, R70, RZ, !P1 ;  /* 0x000000ff46467208 */ /* 0x000fca0004800000 */
[----:B------:R-:W-:-:S04]  /*b0e0*/  FMUL.FTZ R70, R70, R71 ;  /* 0x0000004746467220 */ /* 0x000fc80000410000 */
[----:B------:R-:W-:-:S07]  /*b0f0*/  @P0 FADD.FTZ R70, R34, R70 ;  /* 0x0000004622460221 */ /* 0x000fce0000010000 */
.L_x_21013:
[----:B------:R-:W-:Y:S05]  /*b100*/  BSYNC B0 ;  /* 0x0000000000007941 */ /* 0x000fea0003800000 */
.L_x_21012:
        /* <DEDUP_REMOVED lines=18> */
.L_x_21024:
[----:B------:R-:W-:-:S07]  /*b230*/  MOV R71, R150 ;  /* 0x0000009600477202 */ /* 0x000fce0000000f00 */
.L_x_21025:
[----:B------:R-:W-:Y:S05]  /*b240*/  BSYNC B1 ;  /* 0x0000000000017941 */ /* 0x000fea0003800000 */
.L_x_21023:
        /* <DEDUP_REMOVED lines=16> */
.L_x_21029:
[----:B------:R-:W-:Y:S05]  /*b350*/  BSYNC B2 ;  /* 0x0000000000027941 */ /* 0x000fea0003800000 */
.L_x_21028:
        /* <DEDUP_REMOVED lines=42> */
[----:B------:R-:W-:-:S10]  /*b600*/  MOV R152, R72 ;  /* 0x0000004800987202 */ /* 0x000fd40000000f00 */
.L_x_21027:
[----:B------:R-:W-:Y:S05]  /*b610*/  BSYNC B1 ;  /* 0x0000000000017941 */ /* 0x000fea0003800000 */
.L_x_21026:
[----:B------:R-:W-:Y:S01]  /*b620*/  I2FP.F32.U32 R71, R71 ;  /* 0x0000004700477245 */ /* 0x000fe20000201000 */
[----:B------:R-:W-:-:S04]  /*b630*/  IMAD.MOV.U32 R72, RZ, RZ, 0x2f800000 ;  /* 0x2f800000ff487424 */ /* 0x000fc800078e00ff */
        /* <DEDUP_REMOVED lines=10> */
.L_x_21022:
[----:B------:R-:W-:Y:S05]  /*b6e0*/  BSYNC B0 ;  /* 0x0000000000007941 */ /* 0x000fea0003800000 */
.L_x_21021:
        /* <DEDUP_REMOVED lines=18> */
.L_x_21033:
[----:B------:R-:W-:-:S07]  /*b810*/  IMAD.MOV.U32 R145, RZ, RZ, R150 ;  /* 0x000000ffff917224 */ /* 0x000fce00078e0096 */
.L_x_21034:
[----:B------:R-:W-:Y:S05]  /*b820*/  BSYNC B1 ;  /* 0x0000000000017941 */ /* 0x000fea0003800000 */
.L_x_21032:
        /* <DEDUP_REMOVED lines=16> */
.L_x_21038:
[----:B------:R-:W-:Y:S05]  /*b930*/  BSYNC B2 ;  /* 0x0000000000027941 */ /* 0x000fea0003800000 */
.L_x_21037:
        /* <DEDUP_REMOVED lines=43> */
.L_x_21036:
[----:B------:R-:W-:Y:S05]  /*bbf0*/  BSYNC B1 ;  /* 0x0000000000017941 */ /* 0x000fea0003800000 */
.L_x_21035:
[----:B------:R-:W-:Y:S01]  /*bc00*/  HFMA2.MMA R73, -RZ, RZ, 0.1171875, 0 ;  /* 0x2f800000ff497435 */ /* 0x000fe200000001ff */
[----:B------:R-:W-:-:S09]  /*bc10*/  I2FP.F32.U32 R72, R145 ;  /* 0x0000009100487245 */ /* 0x000fd20000201000 */
[----:B------:R-:W-:Y:S01]  /*bc20*/  FFMA.FTZ R72, R72, R73, 1.1641532182693481445e-10 ;  /* 0x2f00000048487423 */ /* 0x000fe20000010049 */
[----:B------:R-:W-:-:S04]  /*bc30*/  HADD2.F32 R73, -RZ, R38.H0_H0 ;  /* 0x20000026ff497230 */ /* 0x000fc80000004100 */
        /* <DEDUP_REMOVED lines=8> */
.L_x_21031:
[----:B------:R-:W-:Y:S05]  /*bcc0*/  BSYNC B0 ;  /* 0x0000000000007941 */ /* 0x000fea0003800000 */
.L_x_21030:
        /* <DEDUP_REMOVED lines=18> */
.L_x_21042:
[----:B------:R-:W-:-:S07]  /*bdf0*/  MOV R73, R150 ;  /* 0x0000009600497202 */ /* 0x000fce0000000f00 */
.L_x_21043:
[----:B------:R-:W-:Y:S05]  /*be00*/  BSYNC B1 ;  /* 0x0000000000017941 */ /* 0x000fea0003800000 */
.L_x_21041:
        /* <DEDUP_REMOVED lines=16> */
.L_x_21047:
[----:B------:R-:W-:Y:S05]  /*bf10*/  BSYNC B2 ;  /* 0x0000000000027941 */ /* 0x000fea0003800000 */
.L_x_21046:
        /* <DEDUP_REMOVED lines=43> */
.L_x_21045:
[----:B------:R-:W-:Y:S05]  /*c1d0*/  BSYNC B1 ;  /* 0x0000000000017941 */ /* 0x000fea0003800000 */
.L_x_21044:
[----:B------:R-:W-:Y:S02]  /*c1e0*/  I2FP.F32.U32 R73, R73 ;  /* 0x0000004900497245 */ /* 0x000fe40000201000 */
[----:B------:R-:W-:-:S05]  /*c1f0*/  MOV R74, 0x2f800000 ;  /* 0x2f800000004a7802 */ /* 0x000fca0000000f00 */
        /* <DEDUP_REMOVED lines=10> */
.L_x_21040:
[----:B------:R-:W-:Y:S05]  /*c2a0*/  BSYNC B0 ;  /* 0x0000000000007941 */ /* 0x000fea0003800000 */
.L_x_21039:
        /* <DEDUP_REMOVED lines=18> */
.L_x_21051:
[----:B------:R-:W-:-:S07]  /*c3d0*/  MOV R138, R150 ;  /* 0x00000096008a7202 */ /* 0x000fce0000000f00 */
.L_x_21052:
[----:B------:R-:W-:Y:S05]  /*c3e0*/  BSYNC B1 ;  /* 0x0000000000017941 */ /* 0x000fea0003800000 */
.L_x_21050:
        /* <DEDUP_REMOVED lines=16> */
.L_x_21056:
[----:B------:R-:W-:Y:S05]  /*c4f0*/  BSYNC B2 ;  /* 0x0000000000027941 */ /* 0x000fea0003800000 */
.L_x_21055:
        /* <DEDUP_REMOVED lines=41> */
[----:B------:R-:W-:Y:S01]  /*c790*/  HFMA2.MMA R158, -RZ, RZ, 0, 0 ;  /* 0x00000000ff9e7435 */ /* 0x000fe200000001ff */
[----:B------:R-:W-:-:S10]  /*c7a0*/  MOV R152, R74 ;  /* 0x0000004a00987202 */ /* 0x000fd40000000f00 */
.L_x_21054:
[----:B------:R-:W-:Y:S05]  /*c7b0*/  BSYNC B1 ;  /* 0x0000000000017941 */ /* 0x000fea0003800000 */
.L_x_21053:
[----:B------:R-:W-:Y:S01]  /*c7c0*/  I2FP.F32.U32 R74, R138 ;  /* 0x0000008a004a7245 */ /* 0x000fe20000201000 */
[----:B------:R-:W-:-:S04]  /*c7d0*/  IMAD.MOV.U32 R75, RZ, RZ, 0x2f800000 ;  /* 0x2f800000ff4b7424 */ /* 0x000fc800078e00ff */
        /* <DEDUP_REMOVED lines=10> */
.L_x_21049:
[----:B------:R-:W-:Y:S05]  /*c880*/  BSYNC B0 ;  /* 0x0000000000007941 */ /* 0x000fea0003800000 */
.L_x_21048:
        /* <DEDUP_REMOVED lines=18> */
.L_x_21060:
[----:B------:R-:W-:-:S07]  /*c9b0*/  IMAD.MOV.U32 R75, RZ, RZ, R150 ;  /* 0x000000ffff4b7224 */ /* 0x000fce00078e0096 */
.L_x_21061:
[----:B------:R-:W-:Y:S05]  /*c9c0*/  BSYNC B1 ;  /* 0x0000000000017941 */ /* 0x000fea0003800000 */
.L_x_21059:
        /* <DEDUP_REMOVED lines=16> */
.L_x_21065:
[----:B------:R-:W-:Y:S05]  /*cad0*/  BSYNC B2 ;  /* 0x0000000000027941 */ /* 0x000fea0003800000 */
.L_x_21064:
        /* <DEDUP_REMOVED lines=43> */
.L_x_21063:
[----:B------:R-:W-:Y:S05]  /*cd90*/  BSYNC B1 ;  /* 0x0000000000017941 */ /* 0x000fea0003800000 */
.L_x_21062:
[----:B------:R-:W-:Y:S01]  /*cda0*/  HFMA2.MMA R78, -RZ, RZ, 0.1171875, 0 ;  /* 0x2f800000ff4e7435 */ /* 0x000fe200000001ff */
[----:B------:R-:W-:-:S09]  /*cdb0*/  I2FP.F32.U32 R75, R75 ;  /* 0x0000004b004b7245 */ /* 0x000fd20000201000 */
        /* <DEDUP_REMOVED lines=10> */
.L_x_21058:
[----:B------:R-:W-:Y:S05]  /*ce60*/  BSYNC B0 ;  /* 0x0000000000007941 */ /* 0x000fea0003800000 */
.L_x_21057:
        /* <DEDUP_REMOVED lines=25> */
.L_x_21067:
[----:B------:R-:W-:Y:S05]  /*d000*/  BSYNC B0 ;  /* 0x0000000000007941 */ /* 0x000fea0003800000 */
.L_x_21066:
        /* <DEDUP_REMOVED lines=16> */
[----:B------:R-:W-:Y:S02]  /*d110*/  FADD.FTZ R76, R77, R54 ;  /* 0x000000364d4c7221 */ /* 0x000fe40000010000 */
[----:B------:R-:W-:Y:S02]  /*d120*/  @!P0 VIADD R79, R79, 0x8 ;  /* 0x000000084f4f8836 */ /* 0x000fe40000000000 */
        /* <DEDUP_REMOVED lines=106> */
.L_x_21082:
[----:B------:R-:W2:Y:S01]  /*d7d0*/  @!P1 S2R R159, SR_CgaCtaId ;  /* 0x00000000009f9919 */ /* 0x000ea20000008800 */
[----:B------:R-:W-:Y:S01]  /*d7e0*/  @!P1 MOV R0, 0x400 ;  /* 0x0000040000009802 */ /* 0x000fe20000000f00 */
[----:B-1----:R-:W-:Y:S01]  /*d7f0*/  FADD.FTZ R77, R158, R161 ;  /* 0x000000a19e4d7221 */ /* 0x002fe20000010000 */
[----:B------:R-:W-:Y:S01]  /*d800*/  LOP3.LUT R155, R155, 0x7, RZ, 0xc0, !PT ;  /* 0x000000079b9b7812 */ /* 0x000fe200078ec0ff */
[----:B------:R-:W-:Y:S05]  /*d810*/  WARPSYNC.ALL ;  /* 0x0000000000007948 */ /* 0x000fea0003800000 */
[----:B------:R-:W-:Y:S02]  /*d820*/  LOP3.LUT R156, R78, 0x1f, RZ, 0xc0, !PT ;  /* 0x0000001f4e9c7812 */ /* 0x000fe400078ec0ff */
[----:B--2---:R-:W-:-:S02]  /*d830*/  @!P1 LEA R159, R159, R0, 0x18 ;  /* 0x000000009f9f9211 */ /* 0x004fc400078ec0ff */
[----:B------:R-:W-:-:S04]  /*d840*/  @!P1 IADD3 R0, R79, R155, RZ ;  /* 0x0000009b4f009210 */ /* 0x000fc80007ffe0ff */
        /* <DEDUP_REMOVED lines=11> */
[----:B------:R-:W-:-:S04]  /*d900*/  HFMA2.MMA R0, -RZ, RZ, 0, 0 ;  /* 0x00000000ff007435 */ /* 0x000fc800000001ff */
[----:B------:R-:W-:Y:S02]  /*d910*/  @!P1 LDS.64 R76, [R79] ;  /* 0x000000004f4c9984 */ /* 0x000fe40000000a00 */
[----:B------:R-:W-:Y:S01]  /*d920*/  @!P1 IMAD.MOV.U32 R0, RZ, RZ, 0x400 ;  /* 0x00000400ff009424 */ /* 0x000fe200078e00ff */
[----:B------:R-:W-:-:S04]  /*d930*/  LOP3.LUT P1, RZ, R155, 0x1f, R78, 0xf8, !PT ;  /* 0x0000001f9bff7812 */ /* 0x000fc8000782f84e */
[----:B------:R-:W0:Y:S01]  /*d940*/  SHFL.DOWN PT, R159, R0, 0x4, 0x1f ;  /* 0x08801f00009f7f89 */ /* 0x000e2200000e0000 */
[-C--:B------:R-:W-:Y:S02]  /*d950*/  I2FP.F32.S32 R163, R0.reuse ;  /* 0x0000000000a37245 */ /* 0x080fe40000201400 */
[----:B0-----:R-:W-:Y:S02]  /*d960*/  I2FP.F32.S32 R158, R159 ;  /* 0x0000009f009e7245 */ /* 0x001fe40000201400 */
[----:B------:R-:W-:-:S04]  /*d970*/  IADD3 R159, R159, R0, RZ ;  /* 0x000000009f9f7210 */ /* 0x000fc80007ffe0ff */
        /* <DEDUP_REMOVED lines=70> */
[----:B------:R-:W-:Y:S01]  /*dde0*/  FMUL.FTZ R49, R165, R46 ;  /* 0x0000002ea5317220 */ /* 0x000fe20000410000 */
[----:B------:R-:W-:Y:S02]  /*ddf0*/  IMAD R149, R149, R148, RZ ;  /* 0x0000009495957224 */ /* 0x000fe400078e02ff */
[C---:B------:R-:W-:Y:S01]  /*de00*/  FADD.FTZ R79, -R0.reuse, R55 ;  /* 0x00000037004f7221 */ /* 0x040fe20000010100 */
[C---:B------:R-:W-:Y:S01]  /*de10*/  FADD.FTZ R158, -R0.reuse, R70 ;  /* 0x00000046009e7221 */ /* 0x040fe20000010100 */
        /* <DEDUP_REMOVED lines=27> */
[----:B------:R-:W-:Y:S01]  /*dfd0*/  FADD.FTZ R0, -R0, R75 ;  /* 0x0000004b00007221 */ /* 0x000fe20000010100 */
[----:B------:R-:W0:Y:S01]  /*dfe0*/  LDC.64 R66, c[0x0][0x2b8] ;  /* 0x0000ae00ff427b82 */ /* 0x000e220000000a00 */
[C---:B------:R-:W-:Y:S01]  /*dff0*/  FMUL.FTZ R57, R165.reuse, R54 ;  /* 0x00000036a5397220 */ /* 0x040fe20000410000 */
        /* <DEDUP_REMOVED lines=8> */
[----:B------:R-:W-:-:S02]  /*e080*/  HADD2.F32 R0, -RZ, R119.H0_H0 ;  /* 0x20000077ff007230 */ /* 0x000fc40000004100 */
[C---:B------:R-:W-:Y:S01]  /*e090*/  FMUL.FTZ R47, R165.reuse, R50 ;  /* 0x00000032a52f7220 */ /* 0x040fe20000410000 */
[----:B------:R-:W-:Y:S02]  /*e0a0*/  HADD2.F32 R48, -RZ, R119.H1_H1 ;  /* 0x30000077ff307230 */ /* 0x000fe40000004100 */
[----:B------:R-:W-:Y:S01]  /*e0b0*/  FMUL.FTZ R78, R165, R78 ;  /* 0x0000004ea54e7220 */ /* 0x000fe20000410000 */
[----:B------:R-:W-:Y:S01]  /*e0c0*/  LEA.HI.SX32 R149, R149, R80, 0x1d ;  /* 0x0000005095957211 */ /* 0x000fe200078feaff */
[----:B------:R-:W-:Y:S01]  /*e0d0*/  FFMA.FTZ R47, R47, R0, R104 ;  /* 0x000000002f2f7223 */ /* 0x000fe20000010068 */
[--C-:B------:R-:W-:Y:S02]  /*e0e0*/  HADD2.F32 R0, -RZ, R118.reuse.H0_H0 ;  /* 0x20000076ff007230 */ /* 0x100fe40000004100 */
[----:B------:R-:W-:Y:S01]  /*e0f0*/  FFMA.FTZ R48, R78, R48, R105 ;  /* 0x000000304e307223 */ /* 0x000fe20000010069 */
[C---:B------:R-:W-:Y:S01]  /*e100*/  FMUL.FTZ R69, R165.reuse, R58 ;  /* 0x0000003aa5457220 */ /* 0x040fe20000410000 */
[C---:B------:R-:W-:Y:S01]  /*e110*/  FMUL.FTZ R55, R165.reuse, R52 ;  /* 0x00000034a5377220 */ /* 0x040fe20000410000 */
[C---:B------:R-:W-:Y:S01]  /*e120*/  FMUL.FTZ R58, R165.reuse, R63 ;  /* 0x0000003fa53a7220 */ /* 0x040fe20000410000 */
[C---:B------:R-:W-:Y:S01]  /*e130*/  FMUL.FTZ R52, R165.reuse, R53 ;  /* 0x00000035a5347220 */ /* 0x040fe20000410000 */
[----:B------:R-:W-:Y:S01]  /*e140*/  FMUL.FTZ R68, R165, R65 ;  /* 0x00000041a5447220 */ /* 0x000fe20000410000 */
[C---:B------:R-:W-:Y:S01]  /*e150*/  IADD3 R63, R149.reuse, 0x100, RZ ;  /* 0x00000100953f7810 */ /* 0x040fe20007ffe0ff */
[C---:B------:R-:W-:Y:S01]  /*e160*/  VIADD R65, R149.reuse, 0x200 ;  /* 0x0000020095417836 */ /* 0x040fe20000000000 */
[----:B------:R-:W-:Y:S01]  /*e170*/  IADD3 R53, R149, 0x300, RZ ;  /* 0x0000030095357810 */ /* 0x000fe20007ffe0ff */
[----:B------:R-:W-:Y:S01]  /*e180*/  FFMA.FTZ R50, R51, R0, R102 ;  /* 0x0000000033327223 */ /* 0x000fe20000010066 */
[----:B------:R-:W-:Y:S01]  /*e190*/  F2FP.F16.F32.PACK_AB R47, R48, R47 ;  /* 0x0000002f302f723e */ /* 0x000fe200000000ff */
[----:B------:R-:W-:-:S02]  /*e1a0*/  HADD2.F32 R48, -RZ, R118.H1_H1 ;  /* 0x30000076ff307230 */ /* 0x000fc40000004100 */
[C---:B------:R-:W-:Y:S01]  /*e1b0*/  FMUL.FTZ R59, R165.reuse, R56 ;  /* 0x00000038a53b7220 */ /* 0x040fe20000410000 */
[----:B------:R-:W-:Y:S02]  /*e1c0*/  HADD2.F32 R0, -RZ, R117.H0_H0 ;  /* 0x20000075ff007230 */ /* 0x000fe40000004100 */
[C---:B------:R-:W-:Y:S01]  /*e1d0*/  FMUL.FTZ R71, R165.reuse, R60 ;  /* 0x0000003ca5477220 */ /* 0x040fe20000410000 */
[C---:B------:R-:W-:Y:S01]  /*e1e0*/  FMUL.FTZ R56, R165.reuse, R61 ;  /* 0x0000003da5387220 */ /* 0x040fe20000410000 */
[C---:B------:R-:W-:Y:S01]  /*e1f0*/  FMUL.FTZ R73, R165.reuse, R62 ;  /* 0x0000003ea5497220 */ /* 0x040fe20000410000 */
[----:B------:R-:W-:Y:S01]  /*e200*/  FMUL.FTZ R75, R165, R64 ;  /* 0x00000040a54b7220 */ /* 0x000fe20000410000 */
[----:B0-----:R-:W-:-:S04]  /*e210*/  IMAD.WIDE.U32 R60, R149, 0x10, R66 ;  /* 0x00000010953c7825 */ /* 0x001fc800078e0042 */
        /* <DEDUP_REMOVED lines=14> */
[----:B------:R-:W-:Y:S02]  /*e300*/  HADD2.F32 R0, -RZ, R116.H0_H0 ;  /* 0x20000074ff007230 */ /* 0x000fe40000004100 */
[----:B------:R-:W-:-:S03]  /*e310*/  HADD2.F32 R46, -RZ, R117.H1_H1 ;  /* 0x30000075ff2e7230 */ /* 0x000fc60000004100 */
[----:B------:R-:W-:Y:S01]  /*e320*/  FFMA.FTZ R0, R45, R0, R98 ;  /* 0x000000002d007223 */ /* 0x000fe20000010062 */
[--C-:B------:R-:W-:Y:S02]  /*e330*/  HADD2.F32 R45, -RZ, R7.reuse.H1_H1 ;  /* 0x30000007ff2d7230 */ /* 0x100fe40000004100 */
[----:B------:R-:W-:Y:S01]  /*e340*/  FFMA.FTZ R51, R44, R46, R101 ;  /* 0x0000002e2c337223 */ /* 0x000fe20000010065 */
[----:B------:R-:W-:Y:S01]  /*e350*/  HADD2.F32 R44, -RZ, R116.H1_H1 ;  /* 0x30000074ff2c7230 */ /* 0x000fe20000004100 */
[----:B------:R-:W-:Y:S01]  /*e360*/  F2FP.F16.F32.PACK_AB R46, R53, R50 ;  /* 0x00000032352e723e */ /* 0x000fe200000000ff */
[----:B------:R-:W-:Y:S01]  /*e370*/  FFMA.FTZ R154, R154, R45, R113 ;  /* 0x0000002d9a9a7223 */ /* 0x000fe20000010071 */
[----:B------:R-:W-:Y:S02]  /*e380*/  HADD2.F32 R45, -RZ, R6.H1_H1 ;  /* 0x30000006ff2d7230 */ /* 0x000fe40000004100 */
[----:B------:R-:W-:Y:S01]  /*e390*/  FFMA.FTZ R49, R76, R44, R99 ;  /* 0x0000002c4c317223 */ /* 0x000fe20000010063 */
[----:B------:R-:W-:-:S02]  /*e3a0*/  HADD2.F32 R44, -RZ, R7.H0_H0 ;  /* 0x20000007ff2c7230 */ /* 0x000fc40000004100 */
[----:B------:R-:W-:Y:S01]  /*e3b0*/  FFMA.FTZ R148, R148, R45, R111 ;  /* 0x0000002d94947223 */ /* 0x000fe2000001006f */
[----:B------:R-:W-:Y:S01]  /*e3c0*/  F2FP.F16.F32.PACK_AB R45, R51, R48 ;  /* 0x00000030332d723e */ /* 0x000fe200000000ff */
[--C-:B------:R-:W-:Y:S02]  /*e3d0*/  HADD2.F32 R48, -RZ, R5.reuse.H1_H1 ;  /* 0x30000005ff307230 */ /* 0x100fe40000004100 */
[----:B------:R-:W-:Y:S01]  /*e3e0*/  FFMA.FTZ R69, R69, R44, R112 ;  /* 0x0000002c45457223 */ /* 0x000fe20000010070 */
[----:B------:R-:W-:Y:S02]  /*e3f0*/  HADD2.F32 R44, -RZ, R6.H0_H0 ;  /* 0x20000006ff2c7230 */ /* 0x000fe40000004100 */
[----:B------:R-:W-:Y:S01]  /*e400*/  FFMA.FTZ R54, R54, R48, R109 ;  /* 0x0000003036367223 */ /* 0x000fe2000001006d */
[----:B------:R-:W-:Y:S02]  /*e410*/  HADD2.F32 R48, -RZ, R4.H1_H1 ;  /* 0x30000004ff307230 */ /* 0x000fe40000004100 */
[----:B------:R-:W-:Y:S01]  /*e420*/  FFMA.FTZ R59, R59, R44, R110 ;  /* 0x0000002c3b3b7223 */ /* 0x000fe2000001006e */
[----:B------:R-:W-:Y:S01]  /*e430*/  F2FP.F16.F32.PACK_AB R44, R49, R0 ;  /* 0x00000000312c723e */ /* 0x000fe200000000ff */
[----:B------:R-:W-:Y:S01]  /*e440*/  HADD2.F32 R0, -RZ, R5.H0_H0 ;  /* 0x20000005ff007230 */ /* 0x000fe20000004100 */
[----:B------:R-:W-:Y:S01]  /*e450*/  F2FP.F16.F32.PACK_AB R51, R154, R69 ;  /* 0x000000459a33723e */ /* 0x000fe200000000ff */
[----:B------:R-:W-:Y:S01]  /*e460*/  FFMA.FTZ R53, R52, R48, R107 ;  /* 0x0000003034357223 */ /* 0x000fe2000001006b */
[--C-:B------:R-:W-:Y:S01]  /*e470*/  HADD2.F32 R48, -RZ, R11.reuse.H0_H0 ;  /* 0x2000000bff307230 */ /* 0x100fe20000004100 */
[----:B------:R-:W-:Y:S01]  /*e480*/  F2FP.F16.F32.PACK_AB R50, R148, R59 ;  /* 0x0000003b9432723e */ /* 0x000fe200000000ff */
[----:B------:R-:W-:-:S02]  /*e490*/  HADD2.F32 R52, -RZ, R11.H1_H1 ;  /* 0x3000000bff347230 */ /* 0x000fc40000004100 */
[----:B------:R-:W-:Y:S01]  /*e4a0*/  FFMA.FTZ R49, R57, R0, R108 ;  /* 0x0000000039317223 */ /* 0x000fe2000001006c */
[----:B------:R-:W-:Y:S02]  /*e4b0*/  HADD2.F32 R0, -RZ, R4.H0_H0 ;  /* 0x20000004ff007230 */ /* 0x000fe40000004100 */
[----:B------:R-:W-:Y:S01]  /*e4c0*/  FFMA.FTZ R77, R77, R48, R124 ;  /* 0x000000304d4d7223 */ /* 0x000fe2000001007c */
[--C-:B------:R-:W-:Y:S02]  /*e4d0*/  HADD2.F32 R48, -RZ, R10.reuse.H0_H0 ;  /* 0x2000000aff307230 */ /* 0x100fe40000004100 */
[----:B------:R-:W-:Y:S01]  /*e4e0*/  FFMA.FTZ R70, R70, R52, R125 ;  /* 0x0000003446467223 */ /* 0x000fe2000001007d */
[----:B------:R-:W-:Y:S02]  /*e4f0*/  HADD2.F32 R52, -RZ, R10.H1_H1 ;  /* 0x3000000aff347230 */ /* 0x000fe40000004100 */
[----:B------:R-:W-:Y:S01]  /*e500*/  FFMA.FTZ R0, R55, R0, R106 ;  /* 0x0000000037007223 */ /* 0x000fe2000001006a */
[----:B------:R-:W-:-:S02]  /*e510*/  HADD2.F32 R55, -RZ, R8.H1_H1 ;  /* 0x30000008ff377230 */ /* 0x000fc40000004100 */
[----:B------:R-:W-:Y:S01]  /*e520*/  FFMA.FTZ R75, R75, R48, R122 ;  /* 0x000000304b4b7223 */ /* 0x000fe2000001007a */
[--C-:B------:R-:W-:Y:S02]  /*e530*/  HADD2.F32 R48, -RZ, R9.reuse.H0_H0 ;  /* 0x20000009ff307230 */ /* 0x100fe40000004100 */
[----:B------:R-:W-:Y:S01]  /*e540*/  FFMA.FTZ R68, R68, R52, R123 ;  /* 0x0000003444447223 */ /* 0x000fe2000001007b */
[----:B------:R-:W-:Y:S02]  /*e550*/  HADD2.F32 R52, -RZ, R9.H1_H1 ;  /* 0x30000009ff347230 */ /* 0x000fe40000004100 */
[----:B------:R-:W-:Y:S01]  /*e560*/  FFMA.FTZ R57, R56, R55, R115 ;  /* 0x0000003738397223 */ /* 0x000fe20000010073 */
        /* <DEDUP_REMOVED lines=8> */
[----:B------:R-:W-:Y:S01]  /*e5f0*/  HADD2.F32 R48, -RZ, R15.H0_H0 ;  /* 0x2000000fff307230 */ /* 0x000fe20000004100 */
[----:B------:R-:W-:Y:S01]  /*e600*/  F2FP.F16.F32.PACK_AB R54, R68, R75 ;  /* 0x0000004b4436723e */ /* 0x000fe200000000ff */
[----:B------:R0:W-:Y:S01]  /*e610*/  STG.E.128 desc[UR4][R60.64], R44 ;  /* 0x0000002c3c007986 */ /* 0x0001e2000c101d04 */
[----:B------:R-:W-:Y:S01]  /*e620*/  FFMA.FTZ R74, R74, R55, R131 ;  /* 0x000000374a4a7223 */ /* 0x000fe20000010083 */
[----:B------:R-:W-:-:S02]  /*e630*/  HADD2.F32 R55, -RZ, R13.H1_H1 ;  /* 0x3000000dff377230 */ /* 0x000fc40000004100 */
[----:B------:R-:W-:Y:S01]  /*e640*/  FFMA.FTZ R59, R161, R48, R134 ;  /* 0x00000030a13b7223 */ /* 0x000fe20000010086 */
[----:B------:R-:W-:Y:S01]  /*e650*/  HADD2.F32 R48, -RZ, R14.H0_H0 ;  /* 0x2000000eff307230 */ /* 0x000fe20000004100 */
[----:B------:R-:W-:Y:S01]  /*e660*/  F2FP.F16.F32.PACK_AB R52, R57, R52 ;  /* 0x000000343934723e */ /* 0x000fe200000000ff */
[----:B------:R-:W-:Y:S01]  /*e670*/  FFMA.FTZ R72, R72, R55, R129 ;  /* 0x0000003748487223 */ /* 0x000fe20000010081 */
[----:B------:R-:W-:Y:S02]  /*e680*/  HADD2.F32 R55, -RZ, R12.H1_H1 ;  /* 0x3000000cff377230 */ /* 0x000fe40000004100 */
[----:B------:R-:W-:Y:S01]  /*e690*/  FFMA.FTZ R159, R159, R48, R130 ;  /* 0x000000309f9f7223 */ /* 0x000fe20000010082 */
[----:B------:R-:W-:Y:S01]  /*e6a0*/  HADD2.F32 R48, -RZ, R13.H0_H0 ;  /* 0x2000000dff307230 */ /* 0x000fe20000004100 */
[----:B------:R-:W-:Y:S01]  /*e6b0*/  F2FP.F16.F32.PACK_AB R59, R158, R59 ;  /* 0x0000003b9e3b723e */ /* 0x000fe200000000ff */
[----:B------:R-:W-:Y:S01]  /*e6c0*/  FFMA.FTZ R69, R156, R55, R127 ;  /* 0x000000379c457223 */ /* 0x000fe2000001007f */
[----:B------:R-:W-:-:S02]  /*e6d0*/  F2FP.F16.F32.PACK_AB R55, R70, R77 ;  /* 0x0000004d4637723e */ /* 0x000fc400000000ff */
[----:B------:R-:W-:Y:S01]  /*e6e0*/  FFMA.FTZ R79, R79, R48, R128 ;  /* 0x000000304f4f7223 */ /* 0x000fe20000010080 */
[----:B------:R-:W-:-:S04]  /*e6f0*/  HADD2.F32 R48, -RZ, R12.H0_H0 ;  /* 0x2000000cff307230 */ /* 0x000fc80000004100 */
[----:B------:R-:W-:Y:S01]  /*e700*/  F2FP.F16.F32.PACK_AB R57, R72, R79 ;  /* 0x0000004f4839723e */ /* 0x000fe200000000ff */
[----:B------:R-:W-:Y:S01]  /*e710*/  FFMA.FTZ R56, R155, R48, R126 ;  /* 0x000000309b387223 */ /* 0x000fe2000001007e */
[----:B------:R-:W-:Y:S02]  /*e720*/  F2FP.F16.F32.PACK_AB R48, R53, R0 ;  /* 0x000000003530723e */ /* 0x000fe400000000ff */
[----:B------:R-:W-:Y:S02]  /*e730*/  F2FP.F16.F32.PACK_AB R53, R58, R73 ;  /* 0x000000493a35723e */ /* 0x000fe400000000ff */
[----:B------:R-:W-:Y:S01]  /*e740*/  F2FP.F16.F32.PACK_AB R58, R74, R159 ;  /* 0x0000009f4a3a723e */ /* 0x000fe200000000ff */
[----:B------:R0:W-:Y:S01]  /*e750*/  STG.E.128 desc[UR4][R62.64], R48 ;  /* 0x000000303e007986 */ /* 0x0001e2000c101d04 */
[----:B------:R-:W-:-:S03]  /*e760*/  F2FP.F16.F32.PACK_AB R56, R69, R56 ;  /* 0x000000384538723e */ /* 0x000fc600000000ff */
[----:B------:R0:W-:Y:S04]  /*e770*/  STG.E.128 desc[UR4][R64.64], R52 ;  /* 0x0000003440007986 */ /* 0x0001e8000c101d04 */
[----:B------:R0:W-:Y:S02]  /*e780*/  STG.E.128 desc[UR4][R66.64], R56 ;  /* 0x0000003842007986 */ /* 0x0001e4000c101d04 */
.L_x_21070:
[----:B------:R-:W-:Y:S05]  /*e790*/  BSYNC B0 ;  /* 0x0000000000007941 */ /* 0x000fea0003800000 */
.L_x_21069:
[----:B------:R-:W-:Y:S02]  /*e7a0*/  IADD3 R81, R81, UR10, RZ ;  /* 0x0000000a51517c10 */ /* 0x000fe4000fffe0ff */
[----:B------:R-:W-:Y:S02]  /*e7b0*/  SEL R0, RZ, 0x1, P0 ;  /* 0x00000001ff007807 */ /* 0x000fe40000000000 */
[----:B------:R-:W-:-:S13]  /*e7c0*/  ISETP.GE.AND P1, PT, R81, UR11, PT ;  /* 0x0000000b51007c0c */ /* 0x000fda000bf26270 */
[----:B------:R-:W-:Y:S05]  /*e7d0*/  @!P1 BRA `(.L_x_21071) ;  /* 0xffffff2000949947 */ /* 0x000fea000383ffff */
[----:B------:R-:W-:Y:S05]  /*e7e0*/  EXIT ;  /* 0x000000000000794d */ /* 0x000fea0003800000 */
.L_x_21068:
[----:B------:R-:W-:Y:S01]  /*e7f0*/  HFMA2.MMA R165, -RZ, RZ, 0, 1.847743988037109375e-06 ;  /* 0x0000001fffa57435 */ /* 0x000fe200000001ff */
[----:B------:R-:W-:Y:S01]  /*e800*/  IMAD.MOV.U32 R163, RZ, RZ, R0 ;  /* 0x000000ffffa37224 */ /* 0x000fe200078e0000 */
[----:B------:R-:W-:Y:S01]  /*e810*/  MOV R162, 0x1 ;  /* 0x0000000100a27802 */ /* 0x000fe20000000f00 */
[----:B------:R-:W-:-:S08]  /*e820*/  IMAD.MOV.U32 R160, RZ, RZ, -0x1 ;  /* 0xffffffffffa07424 */ /* 0x000fd000078e00ff */
[----:B------:R-:W-:Y:S05]  /*e830*/  WARPSYNC.COLLECTIVE R160, `(.L_x_21072) ;  /* 0x00000000a0087348 */ /* 0x000fea0003c00000 */
[----:B------:R0:W1:Y:S02]  /*e840*/  SHFL.BFLY P3, R161, R163, R162, R165 ;  /* 0x0c0000a2a3a17389 */ /* 0x00006400000600a5 */
[----:B01----:R-:W-:Y:S01]  /*e850*/  ENDCOLLECTIVE ;  /* 0x000000000000791b */ /* 0x003fe20003800000 */
.L_x_21072:
[----:B------:R-:W-:Y:S01]  /*e860*/  IMAD.MOV.U32 R162, RZ, RZ, 0x2 ;  /* 0x00000002ffa27424 */ /* 0x000fe200078e00ff */
[----:B------:R-:W-:-:S05]  /*e870*/  MOV R77, R161 ;  /* 0x000000a1004d7202 */ /* 0x000fca0000000f00 */
[----:B------:R-:W-:-:S05]  /*e880*/  FADD.FTZ R77, R0, R77 ;  /* 0x0000004d004d7221 */ /* 0x000fca0000010000 */
[----:B------:R-:W-:-:S07]  /*e890*/  MOV R163, R77 ;  /* 0x0000004d00a37202 */ /* 0x000fce0000000f00 */
[----:B------:R-:W-:Y:S05]  /*e8a0*/  WARPSYNC.COLLECTIVE R160, `(.L_x_21073) ;  /* 0x00000000a0087348 */ /* 0x000fea0003c00000 */
[----:B------:R0:W1:Y:S02]  /*e8b0*/  SHFL.BFLY P3, R161, R163, R162, R165 ;  /* 0x0c0000a2a3a17389 */ /* 0x00006400000600a5 */
[----:B01----:R-:W-:Y:S01]  /*e8c0*/  ENDCOLLECTIVE ;  /* 0x000000000000791b */ /* 0x003fe20003800000 */
.L_x_21073:
[----:B------:R-:W-:Y:S01]  /*e8d0*/  IMAD.MOV.U32 R162, RZ, RZ, 0x4 ;  /* 0x00000004ffa27424 */ /* 0x000fe200078e00ff */
[----:B------:R-:W-:-:S05]  /*e8e0*/  MOV R76, R161 ;  /* 0x000000a1004c7202 */ /* 0x000fca0000000f00 */
[----:B------:R-:W-:-:S05]  /*e8f0*/  FADD.FTZ R156, R77, R76 ;  /* 0x0000004c4d9c7221 */ /* 0x000fca0000010000 */
[----:B------:R-:W-:-:S07]  /*e900*/  MOV R163, R156 ;  /* 0x0000009c00a37202 */ /* 0x000fce0000000f00 */
[----:B------:R-:W-:Y:S05]  /*e910*/  WARPSYNC.COLLECTIVE R160, `(.L_x_21074) ;  /* 0x00000000a0087348 */ /* 0x000fea0003c00000 */
[----:B------:R0:W1:Y:S02]  /*e920*/  SHFL.BFLY P3, R161, R163, R162, R165 ;  /* 0x0c0000a2a3a17389 */ /* 0x00006400000600a5 */
[----:B01----:R-:W-:Y:S01]  /*e930*/  ENDCOLLECTIVE ;  /* 0x000000000000791b */ /* 0x003fe20003800000 */
.L_x_21074:
[----:B------:R-:W-:Y:S01]  /*e940*/  IMAD.MOV.U32 R162, RZ, RZ, 0x8 ;  /* 0x00000008ffa27424 */ /* 0x000fe200078e00ff */
[----:B------:R-:W-:-:S05]  /*e950*/  MOV R159, R161 ;  /* 0x000000a1009f7202 */ /* 0x000fca0000000f00 */
[----:B------:R-:W-:-:S05]  /*e960*/  FADD.FTZ R159, R156, R159 ;  /* 0x0000009f9c9f7221 */ /* 0x000fca0000010000 */
[----:B------:R-:W-:-:S07]  /*e970*/  MOV R163, R159 ;  /* 0x0000009f00a37202 */ /* 0x000fce0000000f00 */
[----:B------:R-:W-:Y:S05]  /*e980*/  WARPSYNC.COLLECTIVE R160, `(.L_x_21075) ;  /* 0x00000000a0087348 */ /* 0x000fea0003c00000 */
[----:B------:R0:W1:Y:S02]  /*e990*/  SHFL.BFLY P3, R161, R163, R162, R165 ;  /* 0x0c0000a2a3a17389 */ /* 0x00006400000600a5 */
[----:B01----:R-:W-:Y:S01]  /*e9a0*/  ENDCOLLECTIVE ;  /* 0x000000000000791b */ /* 0x003fe20003800000 */
.L_x_21075:
[----:B------:R-:W-:Y:S01]  /*e9b0*/  IMAD.MOV.U32 R162, RZ, RZ, 0x10 ;  /* 0x00000010ffa27424 */ /* 0x000fe200078e00ff */
[----:B------:R-:W-:-:S05]  /*e9c0*/  MOV R76, R161 ;  /* 0x000000a1004c7202 */ /* 0x000fca0000000f00 */
[----:B------:R-:W-:-:S05]  /*e9d0*/  FADD.FTZ R158, R159, R76 ;  /* 0x0000004c9f9e7221 */ /* 0x000fca0000010000 */
[----:B------:R-:W-:-:S07]  /*e9e0*/  MOV R163, R158 ;  /* 0x0000009e00a37202 */ /* 0x000fce0000000f00 */
[----:B------:R-:W-:Y:S05]  /*e9f0*/  WARPSYNC.COLLECTIVE R160, `(.L_x_21076) ;  /* 0x00000000a0087348 */ /* 0x000fea0003c00000 */
[----:B------:R0:W1:Y:S02]  /*ea00*/  SHFL.BFLY P3, R161, R163, R162, R165 ;  /* 0x0c0000a2a3a17389 */ /* 0x00006400000600a5 */
[----:B01----:R-:W-:Y:S01]  /*ea10*/  ENDCOLLECTIVE ;  /* 0x000000000000791b */ /* 0x003fe20003800000 */
.L_x_21076:
        /* <DEDUP_REMOVED lines=71> */
.L_x_21077:
[----:B------:R-:W-:Y:S01]  /*ee90*/  HFMA2.MMA R162, -RZ, RZ, 0, 1.1920928955078125e-07 ;  /* 0x00000002ffa27435 */ /* 0x000fe200000001ff */
[----:B------:R-:W-:-:S04]  /*eea0*/  IMAD.MOV.U32 R77, RZ, RZ, R161 ;  /* 0x000000ffff4d7224 */ /* 0x000fc800078e00a1 */
[----:B------:R-:W-:-:S05]  /*eeb0*/  FADD.FTZ R77, R0, R77 ;  /* 0x0000004d004d7221 */ /* 0x000fca0000010000 */
[----:B------:R-:W-:-:S07]  /*eec0*/  MOV R163, R77 ;  /* 0x0000004d00a37202 */ /* 0x000fce0000000f00 */
[----:B------:R-:W-:Y:S05]  /*eed0*/  WARPSYNC.COLLECTIVE R160, `(.L_x_21078) ;  /* 0x00000000a0087348 */ /* 0x000fea0003c00000 */
[----:B------:R0:W1:Y:S02]  /*eee0*/  SHFL.BFLY P3, R161, R163, R162, R165 ;  /* 0x0c0000a2a3a17389 */ /* 0x00006400000600a5 */
[----:B01----:R-:W-:Y:S01]  /*eef0*/  ENDCOLLECTIVE ;  /* 0x000000000000791b */ /* 0x003fe20003800000 */
.L_x_21078:
[----:B------:R-:W-:Y:S01]  /*ef00*/  HFMA2.MMA R162, -RZ, RZ, 0, 2.384185791015625e-07 ;  /* 0x00000004ffa27435 */ /* 0x000fe200000001ff */
[----:B------:R-:W-:-:S04]  /*ef10*/  IMAD.MOV.U32 R156, RZ, RZ, R161 ;  /* 0x000000ffff9c7224 */ /* 0x000fc800078e00a1 */
[----:B------:R-:W-:-:S05]  /*ef20*/  FADD.FTZ R156, R77, R156 ;  /* 0x0000009c4d9c7221 */ /* 0x000fca0000010000 */
[----:B------:R-:W-:-:S07]  /*ef30*/  MOV R163, R156 ;  /* 0x0000009c00a37202 */ /* 0x000fce0000000f00 */
[----:B------:R-:W-:Y:S05]  /*ef40*/  WARPSYNC.COLLECTIVE R160, `(.L_x_21079) ;  /* 0x00000000a0087348 */ /* 0x000fea0003c00000 */
[----:B------:R0:W1:Y:S02]  /*ef50*/  SHFL.BFLY P3, R161, R163, R162, R165 ;  /* 0x0c0000a2a3a17389 */ /* 0x00006400000600a5 */
[----:B01----:R-:W-:Y:S01]  /*ef60*/  ENDCOLLECTIVE ;  /* 0x000000000000791b */ /* 0x003fe20003800000 */
.L_x_21079:
[----:B------:R-:W-:Y:S01]  /*ef70*/  HFMA2.MMA R162, -RZ, RZ, 0, 4.76837158203125e-07 ;  /* 0x00000008ffa27435 */ /* 0x000fe200000001ff */
[----:B------:R-:W-:-:S04]  /*ef80*/  IMAD.MOV.U32 R159, RZ, RZ, R161 ;  /* 0x000000ffff9f7224 */ /* 0x000fc800078e00a1 */
[----:B------:R-:W-:-:S05]  /*ef90*/  FADD.FTZ R159, R156, R159 ;  /* 0x0000009f9c9f7221 */ /* 0x000fca0000010000 */
[----:B------:R-:W-:-:S07]  /*efa0*/  MOV R163, R159 ;  /* 0x0000009f00a37202 */ /* 0x000fce0000000f00 */
[----:B------:R-:W-:Y:S05]  /*efb0*/  WARPSYNC.COLLECTIVE R160, `(.L_x_21080) ;  /* 0x00000000a0087348 */ /* 0x000fea0003c00000 */
[----:B------:R0:W1:Y:S02]  /*efc0*/  SHFL.BFLY P3, R161, R163, R162, R165 ;  /* 0x0c0000a2a3a17389 */ /* 0x00006400000600a5 */
[----:B01----:R-:W-:Y:S01]  /*efd0*/  ENDCOLLECTIVE ;  /* 0x000000000000791b */ /* 0x003fe20003800000 */
.L_x_21080:
[----:B------:R-:W-:Y:S01]  /*efe0*/  HFMA2.MMA R162, -RZ, RZ, 0, 9.5367431640625e-07 ;  /* 0x00000010ffa27435 */ /* 0x000fe200000001ff */
[----:B------:R-:W-:-:S04]  /*eff0*/  IMAD.MOV.U32 R158, RZ, RZ, R161 ;  /* 0x000000ffff9e7224 */ /* 0x000fc800078e00a1 */
[----:B------:R-:W-:-:S05]  /*f000*/  FADD.FTZ R158, R159, R158 ;  /* 0x0000009e9f9e7221 */ /* 0x000fca0000010000 */
[----:B------:R-:W-:-:S07]  /*f010*/  MOV R163, R158 ;  /* 0x0000009e00a37202 */ /* 0x000fce0000000f00 */
[----:B------:R-:W-:Y:S05]  /*f020*/  WARPSYNC.COLLECTIVE R160, `(.L_x_21081) ;  /* 0x00000000a0087348 */ /* 0x000fea0003c00000 */
[----:B------:R0:W1:Y:S02]  /*f030*/  SHFL.BFLY P3, R161, R163, R162, R165 ;  /* 0x0c0000a2a3a17389 */ /* 0x00006400000600a5 */
[----:B01----:R-:W-:Y:S01]  /*f040*/  ENDCOLLECTIVE ;  /* 0x000000000000791b */ /* 0x003fe20003800000 */
.L_x_21081:
[----:B------:R-:W-:Y:S05]  /*f050*/  BRA `(.L_x_21082) ;  /* 0xffffffe400dc7947 */ /* 0x000fea000383ffff */
.L_x_21083:
        /* <DEDUP_REMOVED lines=10> */
.L_x_30295:


//--------------------- .text._ZN10layer_norm13ln_fwd_kernelINS_13Kernel_traitsIf6__halffS2_fjLj8192ELj1ELj1ELj8ELj16ENS_18Kernel_traits_baseILj8192EfS2_fS2_fjLj256EEEEELb0ELb0ELb0ELb0EEEvNS_9FwdParamsE --------------------------
	.section	.text._ZN10layer_norm13ln_fwd_kernelINS_13Kernel_traitsIf6__halffS2_fjLj8192ELj1ELj1ELj8ELj16ENS_18Kernel_traits_baseILj8192EfS2_fS2_fjLj256EEEEELb0ELb0ELb0ELb0EEEvNS_9FwdParamsE,"ax",@progbits
	.align	128
        .global         _ZN10layer_norm13ln_fwd_kernelINS_13Kernel_traitsIf6__halffS2_fjLj8192ELj1ELj1ELj8ELj16ENS_18Kernel_traits_baseILj8192EfS2_fS2_fjLj256EEEEELb0ELb0ELb0ELb0EEEvNS_9FwdParamsE
        .type           _ZN10layer_norm13ln_fwd_kernelINS_13Kernel_traitsIf6__halffS2_fjLj8192ELj1ELj1ELj8ELj16ENS_18Kernel_traits_baseILj8192EfS2_fS2_fjLj256EEEEELb0ELb0ELb0ELb0EEEvNS_9FwdParamsE,@function
        .size           _ZN10layer_norm13ln_fwd_kernelINS_13Kernel_traitsIf6__halffS2_fjLj8192ELj1ELj1ELj8ELj16ENS_18Kernel_traits_baseILj8192EfS2_fS2_fjLj256EEEEELb0ELb0ELb0ELb0EEEvNS_9FwdParamsE,(.L_x_30296 - _ZN10layer_norm13ln_fwd_kernelINS_13Kernel_traitsIf6__halffS2_fjLj8192ELj1ELj1ELj8ELj16ENS_18Kernel_traits_baseILj8192EfS2_fS2_fjLj256EEEEELb0ELb0ELb0ELb0EEEvNS_9FwdParamsE)
        .other          _ZN10layer_norm13ln_fwd_kernelINS_13Kernel_traitsIf6__halffS2_fjLj8192ELj1ELj1ELj8ELj16ENS_18Kernel_traits_baseILj8192EfS2_fS2_fjLj256EEEEELb0ELb0ELb0ELb0EEEvNS_9FwdParamsE,@"STO_CUDA_ENTRY STV_DEFAULT"
_ZN10layer_norm13ln_fwd_kernelINS_13Kernel_traitsIf6__halffS2_fjLj8192ELj1ELj1ELj8ELj16ENS_18Kernel_traits_baseILj8192EfS2_fS2_fjLj256EEEEELb0ELb0ELb0ELb0EEEvNS_9FwdParamsE:
.text._ZN10layer_norm13ln_fwd_kernelINS_13Kernel_traitsIf6__halffS2_fjLj8192ELj1ELj1ELj8ELj16ENS_18Kernel_traits_baseILj8192EfS2_fS2_fjLj256EEEEELb0ELb0ELb0ELb0EEEvNS_9FwdParamsE:
        /* <DEDUP_REMOVED lines=33> */
.L_x_21085:
[----:B------:R-:W-:Y:S05]  /*0210*/  BSYNC B0 ;  /* 0x0000000000007941 */ /* 0x000fea0003800000 */
.L_x_21084:
        /* <DEDUP_REMOVED lines=18> */
.L_x_21087:
[----:B------:R-:W-:Y:S05]  /*0340*/  BSYNC B0 ;  /* 0x0000000000007941 */ /* 0x000fea0003800000 */
.L_x_21086:
        /* <DEDUP_REMOVED lines=18> */
.L_x_21089:
[----:B------:R-:W-:Y:S05]  /*0470*/  BSYNC B0 ;  /* 0x0000000000007941 */ /* 0x000fea0003800000 */
.L_x_21088:
        /* <DEDUP_REMOVED lines=17> */
.L_x_21091:
[----:B------:R-:W-:Y:S05]  /*0590*/  BSYNC B0 ;  /* 0x0000000000007941 */ /* 0x000fea0003800000 */
.L_x_21090:
        /* <DEDUP_REMOVED lines=33> */
.L_x_21109:
        /* <DEDUP_REMOVED lines=57> */
.L_x_21093:
[----:B------:R-:W-:Y:S05]  /*0b40*/  BSYNC B0 ;  /* 0x0000000000007941 */ /* 0x000fea0003800000 */
.L_x_21092:
        /* <DEDUP_REMOVED lines=11> */
[----:B------:R4:W4:Y:S01]  /*0c00*/  @P2 LDG.E.128 R72, desc[UR4][R88.64+0x10] ;  /* 0x0000100458482981 */ /* 0x000922000c1e1d00 */
[----:B------:R-:W-:Y:S02]  /*0c10*/  ISETP.NE.U32.AND P2, PT, RZ, UR8, PT ;  /* 0x00000008ff007c0c */ /* 0x000fe4000bf45070 */
[----:B-1----:R-:W-:Y:S02]  /*0c20*/  LEA R116, P3, R110, UR10, 0x5 ;  /* 0x0000000a6e747c11 */ /* 0x002fe4000f8628ff */
        /* <DEDUP_REMOVED lines=29> */
.L_x_21095:
[----:B------:R-:W-:Y:S05]  /*0e00*/  BSYNC B0 ;  /* 0x0000000000007941 */ /* 0x000fea0003800000 */
.L_x_21094:
        /* <DEDUP_REMOVED lines=12> */
[----:B------:R-:W-:Y:S02]  /*0ed0*/  ISETP.NE.U32.AND P2, PT, RZ, UR8, PT ;  /* 0x00000008ff007c0c */ /* 0x000fe4000bf45070 */
[----:B-12---:R-:W-:Y:S02]  /*0ee0*/  LEA R116, P3, R110, UR10, 0x5 ;  /* 0x0000000a6e747c11 */ /* 0x006fe4000f8628ff */
        /* <DEDUP_REMOVED lines=29> */
.L_x_21097:
[----:B------:R-:W-:Y:S05]  /*10c0*/  BSYNC B0 ;  /* 0x0000000000007941 */ /* 0x000fea0003800000 */
.L_x_21096:
        /* <DEDUP_REMOVED lines=9> */
[----:B------:R-:W4:Y:S04]  /*1160*/  @P2 LDG.E.128 R68, desc[UR4][R104.64] ;  /* 0x0000000468442981 */ /* 0x000f28000c1e1d00 */
[----:B------:R0:W4:Y:S01]  /*1170*/  @P2 LDG.E.128 R72, desc[UR4][R104.64+0x10] ;  /* 0x0000100468482981 */ /* 0x000122000c1e1d00 */
[----:B------:R-:W-:Y:S02]  /*1180*/  ISETP.NE.U32.AND P2, PT, RZ, UR8, PT ;  /* 0x00000008ff007c0c */ /* 0x000fe4000bf45070 */
[----:B-123--:R-:W-:Y:S02]  /*1190*/  LEA R116, P3, R110, UR10, 0x5 ;  /* 0x0000000a6e747c11 */ /* 0x00efe4000f8628ff */
[----:B------:R-:W-:Y:S01]  /*11a0*/  ISETP.NE.AND.EX P2, PT, RZ, UR9, PT, P2 ;  /* 0x00000009ff007c0c */ /* 0x000fe2000bf45320 */
[----:B----4-:R-:W-:-:S02]  /*11b0*/  HADD2.F32 R107, -RZ, R100.H0_H0 ;  /* 0x20000064ff6b7230 */ /* 0x010fc40000004100 */
[----:B------:R-:W-:Y:S02]  /*11c0*/  HADD2.F32 R111, -RZ, R100.H1_H1 ;  /* 0x30000064ff6f7230 */ /* 0x000fe40000004100 */
[--C-:B------:R-:W-:Y:S02]  /*11d0*/  HADD2.F32 R115, -RZ, R101.reuse.H0_H0 ;  /* 0x20000065ff737230 */ /* 0x100fe40000004100 */
[-C--:B------:R-:W-:Y:S01]  /*11e0*/  FMUL.FTZ R100, R107, R108.reuse ;  /* 0x0000006c6b647220 */ /* 0x080fe20000410000 */
[----:B------:R-:W-:Y:S02]  /*11f0*/  HADD2.F32 R117, -RZ, R101.H1_H1 ;  /* 0x30000065ff757230 */ /* 0x000fe40000004100 */
[----:B------:R-:W-:Y:S01]  /*1200*/  FMUL.FTZ R101, R111, R108 ;  /* 0x0000006c6f657220 */ /* 0x000fe20000410000 */
[--C-:B------:R-:W-:Y:S02]  /*1210*/  HADD2.F32 R119, -RZ, R102.reuse.H0_H0 ;  /* 0x20000066ff777230 */ /* 0x100fe40000004100 */
[----:B------:R-:W-:Y:S01]  /*1220*/  @P2 FADD.FTZ R100, R68, R100 ;  /* 0x0000006444642221 */ /* 0x000fe20000010000 */
        /* <DEDUP_REMOVED lines=19> */
.L_x_21099:
[----:B------:R-:W-:Y:S05]  /*1360*/  BSYNC B0 ;  /* 0x0000000000007941 */ /* 0x000fea0003800000 */
.L_x_21098:
        /* <DEDUP_REMOVED lines=129> */
.L_x_21120:
        /* <DEDUP_REMOVED lines=124> */
.L_x_21102:
[----:B------:R-:W-:Y:S05]  /*2340*/  BSYNC B0 ;  /* 0x0000000000007941 */ /* 0x000fea0003800000 */
.L_x_21101:
        /* <DEDUP_REMOVED lines=35> */
.L_x_21104:
[----:B------:R-:W-:Y:S05]  /*2580*/  BSYNC B0 ;  /* 0x0000000000007941 */ /* 0x000fea0003800000 */
.L_x_21103:
        /* <DEDUP_REMOVED lines=35> */
.L_x_21106:
[----:B------:R-:W-:Y:S05]  /*27c0*/  BSYNC B0 ;  /* 0x0000000000007941 */ /* 0x000fea0003800000 */
.L_x_21105:
        /* <DEDUP_REMOVED lines=14> */
[----:B------:R-:W-:Y:S01]  /*28b0*/  F2FP.F16.F32.PACK_AB R111, R110, R109 ;  /* 0x0000006d6e6f723e */ /* 0x000fe200000000ff */
        /* <DEDUP_REMOVED lines=13> */
[----:B------:R-:W-:Y:S01]  /*2990*/  F2FP.F16.F32.PACK_AB R110, R120, R121 ;  /* 0x00000079786e723e */ /* 0x000fe200000000ff */
[----:B0-----:R-:W-:-:S02]  /*29a0*/  IMAD.WIDE.U32 R116, R113, 0x10, R116 ;  /* 0x0000001071747825 */ /* 0x001fc400078e0074 */
[----:B------:R-:W-:Y:S02]  /*29b0*/  F2FP.F16.F32.PACK_AB R108, R108, R115 ;  /* 0x000000736c6c723e */ /* 0x000fe400000000ff */
[----:B------:R-:W-:-:S05]  /*29c0*/  F2FP.F16.F32.PACK_AB R109, R118, R109 ;  /* 0x0000006d766d723e */ /* 0x000fca00000000ff */
[----:B------:R4:W-:Y:S02]  /*29d0*/  STG.E.128 desc[UR4][R116.64], R108 ;  /* 0x0000006c74007986 */ /* 0x0009e4000c101d04 */
.L_x_21108:
[----:B------:R-:W-:Y:S05]  /*29e0*/  BSYNC B0 ;  /* 0x0000000000007941 */ /* 0x000fea0003800000 */
.L_x_21107:
[----:B------:R-:W-:Y:S02]  /*29f0*/  IADD3 R3, R3, UR14, RZ ;  /* 0x0000000e03037c10 */ /* 0x000fe4000fffe0ff */
[----:B01234-:R-:W-:Y:S02]  /*2a00*/  SEL R109, RZ, 0x1, P5 ;  /* 0x00000001ff6d7807 */ /* 0x01ffe40002800000 */
[----:B------:R-:W-:-:S13]  /*2a10*/  ISETP.GE.AND P2, PT, R3, UR15, PT ;  /* 0x0000000f03007c0c */ /* 0x000fda000bf46270 */
[----:B------:R-:W-:Y:S05]  /*2a20*/  @!P2 BRA `(.L_x_21109) ;  /* 0xffffffdc0060a947 */ /* 0x000fea000383ffff */
[----:B------:R-:W-:Y:S05]  /*2a30*/  EXIT ;  /* 0x000000000000794d */ /* 0x000fea0003800000 */
.L_x_21100:
[----:B------:R-:W-:Y:S01]  /*2a40*/  HFMA2.MMA R109, -RZ, RZ, 0, 5.9604644775390625e-08 ;  /* 0x00000001ff6d7435 */ /* 0x000fe200000001ff */
[----:B------:R-:W-:Y:S02]  /*2a50*/  MOV R124, R111 ;  /* 0x0000006f007c7202 */ /* 0x000fe40000000f00 */
[----:B------:R-:W-:Y:S02]  /*2a60*/  MOV R118, 0x1f ;  /* 0x0000001f00767802 */ /* 0x000fe40000000f00 */
[----:B------:R-:W-:-:S07]  /*2a70*/  MOV R117, 0xffffffff ;  /* 0xffffffff00757802 */ /* 0x000fce0000000f00 */
[----:B0----5:R-:W-:Y:S05]  /*2a80*/  WARPSYNC.COLLECTIVE R117, `(.L_x_21110) ;  /* 0x0000000075087348 */ /* 0x021fea0003c00000 */
[----:B------:R1:W2:Y:S02]  /*2a90*/  SHFL.BFLY P6, R123, R124, R109, R118 ;  /* 0x0c00006d7c7b7389 */ /* 0x0002a400000c0076 */
[----:B012--5:R-:W-:Y:S01]  /*2aa0*/  ENDCOLLECTIVE ;  /* 0x000000000000791b */ /* 0x027fe20003800000 */
.L_x_21110:
[----:B------:R-:W-:Y:S01]  /*2ab0*/  HFMA2.MMA R109, -RZ, RZ, 0, 1.1920928955078125e-07 ;  /* 0x00000002ff6d7435 */ /* 0x000fe200000001ff */
[----:B------:R-:W-:-:S05]  /*2ac0*/  MOV R108, R123 ;  /* 0x0000007b006c7202 */ /* 0x000fca0000000f00 */
[----:B------:R-:W-:-:S05]  /*2ad0*/  FADD.FTZ R119, R111, R108 ;  /* 0x0000006c6f777221 */ /* 0x000fca0000010000 */
[----:B------:R-:W-:-:S07]  /*2ae0*/  MOV R124, R119 ;  /* 0x00000077007c7202 */ /* 0x000fce0000000f00 */
[----:B------:R-:W-:Y:S05]  /*2af0*/  WARPSYNC.COLLECTIVE R117, `(.L_x_21111) ;  /* 0x0000000075087348 */ /* 0x000fea0003c00000 */
[----:B------:R0:W1:Y:S02]  /*2b00*/  SHFL.BFLY P6, R123, R124, R109, R118 ;  /* 0x0c00006d7c7b7389 */ /* 0x00006400000c0076 */
[----:B01----:R-:W-:Y:S01]  /*2b10*/  ENDCOLLECTIVE ;  /* 0x000000000000791b */ /* 0x003fe20003800000 */
.L_x_21111:
[----:B------:R-:W-:Y:S01]  /*2b20*/  HFMA2.MMA R109, -RZ, RZ, 0, 2.384185791015625e-07 ;  /* 0x00000004ff6d7435 */ /* 0x000fe200000001ff */
[----:B------:R-:W-:-:S05]  /*2b30*/  MOV R108, R123 ;  /* 0x0000007b006c7202 */ /* 0x000fca0000000f00 */
[----:B------:R-:W-:-:S05]  /*2b40*/  FADD.FTZ R120, R119, R108 ;  /* 0x0000006c77787221 */ /* 0x000fca0000010000 */
[----:B------:R-:W-:-:S07]  /*2b50*/  MOV R124, R120 ;  /* 0x00000078007c7202 */ /* 0x000fce0000000f00 */
[----:B------:R-:W-:Y:S05]  /*2b60*/  WARPSYNC.COLLECTIVE R117, `(.L_x_21112) ;  /* 0x0000000075087348 */ /* 0x000fea0003c00000 */
[----:B------:R0:W1:Y:S02]  /*2b70*/  SHFL.BFLY P6, R123, R124, R109, R118 ;  /* 0x0c00006d7c7b7389 */ /* 0x00006400000c0076 */
[----:B01----:R-:W-:Y:S01]  /*2b80*/  ENDCOLLECTIVE ;  /* 0x000000000000791b */ /* 0x003fe20003800000 */
.L_x_21112:
[----:B------:R-:W-:Y:S01]  /*2b90*/  HFMA2.MMA R109, -RZ, RZ, 0, 4.76837158203125e-07 ;  /* 0x00000008ff6d7435 */ /* 0x000fe200000001ff */
[----:B------:R-:W-:-:S05]  /*2ba0*/  MOV R121, R123 ;  /* 0x0000007b00797202 */ /* 0x000fca0000000f00 */
[----:B------:R-:W-:-:S05]  /*2bb0*/  FADD.FTZ R121, R120, R121 ;  /* 0x0000007978797221 */ /* 0x000fca0000010000 */
[----:B------:R-:W-:-:S07]  /*2bc0*/  MOV R124, R121 ;  /* 0x00000079007c7202 */ /* 0x000fce0000000f00 */
[----:B------:R-:W-:Y:S05]  /*2bd0*/  WARPSYNC.COLLECTIVE R117, `(.L_x_21113) ;  /* 0x0000000075087348 */ /* 0x000fea0003c00000 */
[----:B------:R0:W1:Y:S02]  /*2be0*/  SHFL.BFLY P6, R123, R124, R109, R118 ;  /* 0x0c00006d7c7b7389 */ /* 0x00006400000c0076 */
[----:B01----:R-:W-:Y:S01]  /*2bf0*/  ENDCOLLECTIVE ;  /* 0x000000000000791b */ /* 0x003fe20003800000 */
.L_x_21113:
[----:B------:R-:W-:Y:S01]  /*2c00*/  HFMA2.MMA R109, -RZ, RZ, 0, 9.5367431640625e-07 ;  /* 0x00000010ff6d7435 */ /* 0x000fe200000001ff */
[----:B------:R-:W-:-:S05]  /*2c10*/  MOV R108, R123 ;  /* 0x0000007b006c7202 */ /* 0x000fca0000000f00 */
[----:B------:R-:W-:-:S05]  /*2c20*/  FADD.FTZ R122, R121, R108 ;  /* 0x0000006c797a7221 */ /* 0x000fca0000010000 */
[----:B------:R-:W-:-:S07]  /*2c30*/  MOV R124, R122 ;  /* 0x0000007a007c7202 */ /* 0x000fce0000000f00 */
[----:B------:R-:W-:Y:S05]  /*2c40*/  WARPSYNC.COLLECTIVE R117, `(.L_x_21114) ;  /* 0x0000000075087348 */ /* 0x000fea0003c00000 */
[----:B------:R0:W1:Y:S02]  /*2c50*/  SHFL.BFLY P6, R123, R124, R109, R118 ;  /* 0x0c00006d7c7b7389 */ /* 0x00006400000c0076 */
[----:B01----:R-:W-:Y:S01]  /*2c60*/  ENDCOLLECTIVE ;  /* 0x000000000000791b */ /* 0x003fe20003800000 */
.L_x_21114:
        /* <DEDUP_REMOVED lines=73> */
.L_x_21115:
[----:B------:R-:W-:Y:S01]  /*3100*/  HFMA2.MMA R109, -RZ, RZ, 0, 1.1920928955078125e-07 ;  /* 0x00000002ff6d7435 */ /* 0x000fe200000001ff */
[----:B------:R-:W-:-:S05]  /*3110*/  MOV R111, R123 ;  /* 0x0000007b006f7202 */ /* 0x000fca0000000f00 */
[----:B------:R-:W-:-:S05]  /*3120*/  FADD.FTZ R111, R108, R111 ;  /* 0x0000006f6c6f7221 */ /* 0x000fca0000010000 */
[----:B------:R-:W-:-:S07]  /*3130*/  MOV R124, R111 ;  /* 0x0000006f007c7202 */ /* 0x000fce0000000f00 */
[----:B------:R-:W-:Y:S05]  /*3140*/  WARPSYNC.COLLECTIVE R117, `(.L_x_21116) ;  /* 0x0000000075087348 */ /* 0x000fea0003c00000 */
[----:B------:R0:W1:Y:S02]  /*3150*/  SHFL.BFLY P6, R123, R124, R109, R118 ;  /* 0x0c00006d7c7b7389 */ /* 0x00006400000c0076 */
[----:B01----:R-:W-:Y:S01]  /*3160*/  ENDCOLLECTIVE ;  /* 0x000000000000791b */ /* 0x003fe20003800000 */
.L_x_21116:
[----:B------:R-:W-:Y:S01]  /*3170*/  HFMA2.MMA R109, -RZ, RZ, 0, 2.384185791015625e-07 ;  /* 0x00000004ff6d7435 */ /* 0x000fe200000001ff */
[----:B------:R-:W-:-:S05]  /*3180*/  MOV R120, R123 ;  /* 0x0000007b00787202 */ /* 0x000fca0000000f00 */
[----:B------:R-:W-:-:S05]  /*3190*/  FADD.FTZ R120, R111, R120 ;  /* 0x000000786f787221 */ /* 0x000fca0000010000 */
[----:B------:R-:W-:-:S07]  /*31a0*/  MOV R124, R120 ;  /* 0x00000078007c7202 */ /* 0x000fce0000000f00 */
[----:B------:R-:W-:Y:S05]  /*31b0*/  WARPSYNC.COLLECTIVE R117, `(.L_x_21117) ;  /* 0x0000000075087348 */ /* 0x000fea0003c00000 */
[----:B------:R0:W1:Y:S02]  /*31c0*/  SHFL.BFLY P6, R123, R124, R109, R118 ;  /* 0x0c00006d7c7b7389 */ /* 0x00006400000c0076 */
[----:B01----:R-:W-:Y:S01]  /*31d0*/  ENDCOLLECTIVE ;  /* 0x000000000000791b */ /* 0x003fe20003800000 */
.L_x_21117:
[----:B------:R-:W-:Y:S01]  /*31e0*/  HFMA2.MMA R109, -RZ, RZ, 0, 4.76837158203125e-07 ;  /* 0x00000008ff6d7435 */ /* 0x000fe200000001ff */
[----:B------:R-:W-:-:S05]  /*31f0*/  MOV R119, R123 ;  /* 0x0000007b00777202 */ /* 0x000fca0000000f00 */
[----:B------:R-:W-:-:S05]  /*3200*/  FADD.FTZ R119, R120, R119 ;  /* 0x0000007778777221 */ /* 0x000fca0000010000 */
[----:B------:R-:W-:-:S07]  /*3210*/  MOV R124, R119 ;  /* 0x00000077007c7202 */ /* 0x000fce0000000f00 */
[----:B------:R-:W-:Y:S05]  /*3220*/  WARPSYNC.COLLECTIVE R117, `(.L_x_21118) ;  /* 0x0000000075087348 */ /* 0x000fea0003c00000 */
[----:B------:R0:W1:Y:S02]  /*3230*/  SHFL.BFLY P6, R123, R124, R109, R118 ;  /* 0x0c00006d7c7b7389 */ /* 0x00006400000c0076 */
[----:B01----:R-:W-:Y:S01]  /*3240*/  ENDCOLLECTIVE ;  /* 0x000000000000791b */ /* 0x003fe20003800000 */
.L_x_21118:
[----:B------:R-:W-:Y:S01]  /*3250*/  HFMA2.MMA R109, -RZ, RZ, 0, 9.5367431640625e-07 ;  /* 0x00000010ff6d7435 */ /* 0x000fe200000001ff */
[----:B------:R-:W-:-:S05]  /*3260*/  MOV R122, R123 ;  /* 0x0000007b007a7202 */ /* 0x000fca0000000f00 */
[----:B------:R-:W-:-:S05]  /*3270*/  FADD.FTZ R122, R119, R122 ;  /* 0x0000007a777a7221 */ /* 0x000fca0000010000 */
[----:B------:R-:W-:-:S07]  /*3280*/  MOV R124, R122 ;  /* 0x0000007a007c7202 */ /* 0x000fce0000000f00 */
[----:B------:R-:W-:Y:S05]  /*3290*/  WARPSYNC.COLLECTIVE R117, `(.L_x_21119) ;  /* 0x0000000075087348 */ /* 0x000fea0003c00000 */
[----:B------:R0:W1:Y:S02]  /*32a0*/  SHFL.BFLY P6, R123, R124, R109, R118 ;  /* 0x0c00006d7c7b7389 */ /* 0x00006400000c0076 */
[----:B01----:R-:W-:Y:S01]  /*32b0*/  ENDCOLLECTIVE ;  /* 0x000000000000791b */ /* 0x003fe20003800000 */
.L_x_21119:
[----:B------:R-:W-:Y:S01]  /*32c0*/  MOV R121, R123 ;  /* 0x0000007b00797202 */ /* 0x000fe20000000f00 */
[----:B------:R-:W-:Y:S06]  /*32d0*/  BRA `(.L_x_21120) ;  /* 0xffffffe800287947 */ /* 0x000fec000383ffff */
.L_x_21121:
        /* <DEDUP_REMOVED lines=10> */
.L_x_30296:


//--------------------- .text._ZN10layer_norm13ln_fwd_kernelINS_13Kernel_traitsIf6__halffS2_fjLj8192ELj1ELj1ELj8ELj16ENS_18Kernel_traits_baseILj8192EfS2_fS2_fjLj256EEEEELb0ELb0ELb0ELb1EEEvNS_9FwdParamsE --------------------------
	.section	.text._ZN10layer_norm13ln_fwd_kernelINS_13Kernel_traitsIf6__halffS2_fjLj8192ELj1ELj1ELj8ELj16ENS_18Kernel_traits_baseILj8192EfS2_fS2_fjLj256EEEEELb0ELb0ELb0ELb1EEEvNS_9FwdParamsE,"ax",@progbits
	.align	128
        .global         _ZN10layer_norm13ln_fwd_kernelINS_13Kernel_traitsIf6__halffS2_fjLj8192ELj1ELj1ELj8ELj16ENS_18Kernel_traits_baseILj8192EfS2_fS2_fjLj256EEEEELb0ELb0ELb0ELb1EEEvNS_9FwdParamsE
        .type           _ZN10layer_norm13ln_fwd_kernelINS_13Kernel_traitsIf6__halffS2_fjLj8192ELj1ELj1ELj8ELj16ENS_18Kernel_traits_baseILj8192EfS2_fS2_fjLj256EEEEELb0ELb0ELb0ELb1EEEvNS_9FwdParamsE,@function
        .size           _ZN10layer_norm13ln_fwd_kernelINS_13Kernel_traitsIf6__halffS2_fjLj8192ELj1ELj1ELj8ELj16ENS_18Kernel_traits_baseILj8192EfS2_fS2_fjLj256EEEEELb0ELb0ELb0ELb1EEEvNS_9FwdParamsE,(.L_x_30297 - _ZN10layer_norm13ln_fwd_kernelINS_13Kernel_traitsIf6__halffS2_fjLj8192ELj1ELj1ELj8ELj16ENS_18Kernel_traits_baseILj8192EfS2_fS2_fjLj256EEEEELb0ELb0ELb0ELb1EEEvNS_9FwdParamsE)
        .other          _ZN10layer_norm13ln_fwd_kernelINS_13Kernel_traitsIf6__halffS2_fjLj8192ELj1ELj1ELj8ELj16ENS_18Kernel_traits_baseILj8192EfS2_fS2_fjLj256EEEEELb0ELb0ELb0ELb1EEEvNS_9FwdParamsE,@"STO_CUDA_ENTRY STV_DEFAULT"
_ZN10layer_norm13ln_fwd_kernelINS_13Kernel_traitsIf6__halffS2_fjLj8192ELj1ELj1ELj8ELj16ENS_18Kernel_traits_baseILj8192EfS2_fS2_fjLj256EEEEELb0ELb0ELb0ELb1EEEvNS_9FwdParamsE:
.text._ZN10layer_norm13ln_fwd_kernelINS_13Kernel_traitsIf6__halffS2_fjLj8192ELj1ELj1ELj8ELj16ENS_18Kernel_traits_baseILj8192EfS2_fS2_fjLj256EEEEELb0ELb0ELb0ELb1EEEvNS_9FwdParamsE:
        /* <DEDUP_REMOVED lines=44> */
[----:B------:R-:W5:Y:S01]  /*02c0*/  LDG.E.128 R32, desc[UR4][R2.64] ;  /* 0x0000000402207981 */ /* 0x000f62000c1e1d00 */
        /* <DEDUP_REMOVED lines=16> */
[----:B-1----:R0:W5:Y:S02]  /*03d0*/  LDG.E.128 R4, desc[UR4][R2.64+0x6010] ;  /* 0x0060100402047981 */ /* 0x002164000c1e1d00 */
[----:B0-----:R-:W-:-:S07]  /*03e0*/  PRMT R2, R68, 0x7610, R2 ;  /* 0x0000761044027816 */ /* 0x001fce0000000002 */
.L_x_21123:
[----:B------:R-:W-:Y:S01]  /*03f0*/  ISETP.NE.U32.AND P1, PT, RZ, UR8, PT ;  /* 0x00000008ff007c0c */ /* 0x000fe2000bf25070 */
[----:B0-----:R-:W0:Y:S01]  /*0400*/  @P0 LDC.64 R80, c[0x0][0x270] ;  /* 0x00009c00ff500b82 */ /* 0x001e220000000a00 */
[----:B------:R-:W-:Y:S02]  /*0410*/  IMAD R3, R118, UR6, RZ ;  /* 0x0000000676037c24 */ /* 0x000fe4000f8e02ff */
[----:B------:R-:W-:-:S03]  /*0420*/  ISETP.NE.AND.EX P1, PT, RZ, UR9, PT, P1 ;  /* 0x00000009ff007c0c */ /* 0x000fc6000bf25310 */
[----:B------:R-:W-:Y:S02]  /*0430*/  SHF.R.S32.HI R76, RZ, 0x1f, R3 ;  /* 0x0000001fff4c7819 */ /* 0x000fe40000011403 */
[----:B------:R-:W1:Y:S02]  /*0440*/  LDC.64 R108, c[0x0][0x220] ;  /* 0x00008800ff6c7b82 */ /* 0x000e640000000a00 */
[----:B------:R-:W-:Y:S02]  /*0450*/  LEA.HI R76, R76, R3, RZ, 0x3 ;  /* 0x000000034c4c7211 */ /* 0x000fe400078f18ff */
[----:B------:R-:W-:-:S04]  /*0460*/  LOP3.LUT R3, R0, 0xff, RZ, 0xc0, !PT ;  /* 0x000000ff00037812 */ /* 0x000fc800078ec0ff */
[----:B------:R-:W2:Y:S01]  /*0470*/  @P1 LDC.64 R82, c[0x0][0x230] ;  /* 0x00008c00ff521b82 */ /* 0x000ea20000000a00 */
[----:B------:R-:W-:Y:S01]  /*0480*/  LEA.HI.SX32 R3, R76, R3, 0x1d ;  /* 0x000000034c037211 */ /* 0x000fe200078feaff */
[----:B0-----:R-:W-:-:S06]  /*0490*/  @P0 IMAD.WIDE R80, R118, 0x2, R80 ;  /* 0x0000000276500825 */ /* 0x001fcc00078e0250 */
[----:B------:R-:W0:Y:S01]  /*04a0*/  LDC.64 R96, c[0x0][0x238] ;  /* 0x00008e00ff607b82 */ /* 0x000e220000000a00 */
[----:B------:R-:W3:Y:S01]  /*04b0*/  @P0 LDG.E.U16 R80, desc[UR4][R80.64] ;  /* 0x0000000450500981 */ /* 0x000ee2000c1e1500 */
[----:B-1----:R-:W-:-:S06]  /*04c0*/  IMAD.WIDE.U32 R76, R3, 0x10, R108 ;  /* 0x00000010034c7825 */ /* 0x002fcc00078e006c */
[----:B------:R-:W4:Y:S01]  /*04d0*/  LDG.E.128 R76, desc[UR4][R76.64] ;  /* 0x000000044c4c7981 */ /* 0x000f22000c1e1d00 */
[----:B--2---:R-:W-:-:S05]  /*04e0*/  @P1 IMAD.WIDE.U32 R82, R3, 0x20, R82 ;  /* 0x0000002003521825 */ /* 0x004fca00078e0052 */
[----:B------:R-:W2:Y:S04]  /*04f0*/  @P1 LDG.E.128 R68, desc[UR4][R82.64] ;  /* 0x0000000452441981 */ /* 0x000ea8000c1e1d00 */
[----:B------:R1:W2:Y:S01]  /*0500*/  @P1 LDG.E.128 R72, desc[UR4][R82.64+0x10] ;  /* 0x0000100452481981 */ /* 0x0002a2000c1e1d00 */
[----:B------:R-:W-:Y:S02]  /*0510*/  ISETP.NE.U32.AND P2, PT, RZ, UR8, PT ;  /* 0x00000008ff007c0c */ /* 0x000fe4000bf45070 */
[----:B------:R-:W-:Y:S02]  /*0520*/  MOV R115, 0x3f800000 ;  /* 0x3f80000000737802 */ /* 0x000fe40000000f00 */
[----:B------:R-:W-:Y:S02]  /*0530*/  ISETP.NE.AND.EX P2, PT, RZ, UR9, PT, P2 ;  /* 0x00000009ff007c0c */ /* 0x000fe4000bf45320 */
[C---:B------:R-:W-:Y:S01]  /*0540*/  IADD3 R116, R3.reuse, 0x100, RZ ;  /* 0x0000010003747810 */ /* 0x040fe20007ffe0ff */
[----:B0-----:R-:W-:-:S03]  /*0550*/  IMAD.WIDE.U32 R96, R3, 0x20, R96 ;  /* 0x0000002003607825 */ /* 0x001fc600078e0060 */
[----:B------:R-:W-:-:S04]  /*0560*/  @P1 LEA R98, P4, R116, UR8, 0x5 ;  /* 0x0000000874621c11 */ /* 0x000fc8000f8828ff */
[----:B------:R-:W-:Y:S01]  /*0570*/  @P1 LEA.HI.X R99, R116, UR9, RZ, 0x5, P4 ;  /* 0x0000000974631c11 */ /* 0x000fe2000a0f2cff */
[----:B---3--:R-:W-:Y:S02]  /*0580*/  @P0 HADD2.F32 R115, -RZ, R80.H0_H0 ;  /* 0x20000050ff730230 */ /* 0x008fe40000004100 */
[----:B----4-:R-:W-:Y:S02]  /*0590*/  HADD2.F32 R80, -RZ, R76.H1_H1 ;  /* 0x3000004cff507230 */ /* 0x010fe40000004100 */
[----:B-1----:R-:W-:Y:S02]  /*05a0*/  HADD2.F32 R82, -RZ, R78.H1_H1 ;  /* 0x3000004eff527230 */ /* 0x002fe40000004100 */
[----:B------:R-:W-:Y:S02]  /*05b0*/  HADD2.F32 R84, -RZ, R76.H0_H0 ;  /* 0x2000004cff547230 */ /* 0x000fe40000004100 */
[--C-:B------:R-:W-:Y:S02]  /*05c0*/  HADD2.F32 R86, -RZ, R77.reuse.H0_H0 ;  /* 0x2000004dff567230 */ /* 0x100fe40000004100 */
[----:B------:R-:W-:-:S02]  /*05d0*/  HADD2.F32 R88, -RZ, R77.H1_H1 ;  /* 0x3000004dff587230 */ /* 0x000fc40000004100 */
[----:B------:R-:W-:Y:S02]  /*05e0*/  HADD2.F32 R90, -RZ, R78.H0_H0 ;  /* 0x2000004eff5a7230 */ /* 0x000fe40000004100 */
[--C-:B------:R-:W-:Y:S02]  /*05f0*/  HADD2.F32 R92, -RZ, R79.reuse.H0_H0 ;  /* 0x2000004fff5c7230 */ /* 0x100fe40000004100 */
        /* <DEDUP_REMOVED lines=33> */
[----:B------:R-:W-:Y:S01]  /*0810*/  LEA.HI.X R105, R116, UR11, RZ, 0x5, P4 ;  /* 0x0000000b74697c11 */ /* 0x000fe2000a0f2cff */
        /* <DEDUP_REMOVED lines=14> */
[-C--:B-1----:R-:W-:Y:S01]  /*0900*/  FMUL.FTZ R98, R114, R115.reuse ;  /* 0x0000007372627220 */ /* 0x082fe20000410000 */
        /* <DEDUP_REMOVED lines=10> */
[----:B------:R-:W-:Y:S01]  /*09b0*/  STG.E.128 desc[UR4][R104.64], R92 ;  /* 0x0000005c68007986 */ /* 0x000fe2000c101d04 */
[----:B------:R-:W-:-:S03]  /*09c0*/  @P1 LEA R106, P4, R117, UR8, 0x5 ;  /* 0x00000008756a1c11 */ /* 0x000fc6000f8828ff */
[----:B------:R0:W-:Y:S04]  /*09d0*/  STG.E.128 desc[UR4][R104.64+0x10], R96 ;  /* 0x0000106068007986 */ /* 0x0001e8000c101d04 */
[----:B------:R-:W0:Y:S01]  /*09e0*/  LDG.E.128 R100, desc[UR4][R100.64] ;  /* 0x0000000464647981 */ /* 0x000e22000c1e1d00 */
[----:B------:R-:W-:Y:S02]  /*09f0*/  @P1 LEA.HI.X R107, R117, UR9, RZ, 0x5, P4 ;  /* 0x00000009756b1c11 */ /* 0x000fe4000a0f2cff */
[----:B------:R-:W-:Y:S02]  /*0a00*/  @P1 MOV R68, R84 ;  /* 0x0000005400441202 */ /* 0x000fe40000000f00 */
[----:B------:R-:W-:Y:S02]  /*0a10*/  @P1 MOV R69, R85 ;  /* 0x0000005500451202 */ /* 0x000fe40000000f00 */
[----:B------:R-:W-:-:S02]  /*0a20*/  @P1 MOV R70, R86 ;  /* 0x0000005600461202 */ /* 0x000fc40000000f00 */
[----:B------:R-:W-:Y:S02]  /*0a30*/  @P1 MOV R71, R87 ;  /* 0x0000005700471202 */ /* 0x000fe40000000f00 */
[----:B------:R-:W-:Y:S01]  /*0a40*/  @P1 MOV R72, R88 ;  /* 0x0000005800481202 */ /* 0x000fe20000000f00 */
[----:B------:R-:W2:Y:S01]  /*0a50*/  @P1 LDG.E.128 R84, desc[UR4][R106.64] ;  /* 0x000000046a541981 */ /* 0x000ea2000c1e1d00 */
[----:B------:R-:W-:Y:S02]  /*0a60*/  @P1 MOV R73, R89 ;  /* 0x0000005900491202 */ /* 0x000fe40000000f00 */
[----:B------:R-:W-:Y:S02]  /*0a70*/  @P1 MOV R74, R90 ;  /* 0x0000005a004a1202 */ /* 0x000fe40000000f00 */
[----:B------:R-:W-:Y:S02]  /*0a80*/  @P1 MOV R75, R91 ;  /* 0x0000005b004b1202 */ /* 0x000fe40000000f00 */
[----:B------:R1:W3:Y:S01]  /*0a90*/  @P1 LDG.E.128 R88, desc[UR4][R106.64+0x10] ;  /* 0x000010046a581981 */ /* 0x0002e2000c1e1d00 */
[----:B------:R-:W-:-:S05]  /*0aa0*/  IADD3 R119, R3, 0x300, RZ ;  /* 0x0000030003777810 */ /* 0x000fca0007ffe0ff */
[----:B------:R-:W-:-:S04]  /*0ab0*/  IMAD.WIDE.U32 R108, R119, 0x10, R108 ;  /* 0x00000010776c7825 */ /* 0x000fc800078e006c */
[----:B0-----:R-:W-:Y:S02]  /*0ac0*/  HADD2.F32 R104, -RZ, R100.H0_H0 ;  /* 0x20000064ff687230 */ /* 0x001fe40000004100 */
[----:B------:R-:W-:Y:S02]  /*0ad0*/  HADD2.F32 R120, -RZ, R102.H0_H0 ;  /* 0x20000066ff787230 */ /* 0x000fe40000004100 */
[----:B------:R-:W-:Y:S02]  /*0ae0*/  HADD2.F32 R110, -RZ, R100.H1_H1 ;  /* 0x30000064ff6e7230 */ /* 0x000fe40000004100 */
[--C-:B------:R-:W-:Y:S02]  /*0af0*/  HADD2.F32 R112, -RZ, R101.reuse.H0_H0 ;  /* 0x20000065ff707230 */ /* 0x100fe40000004100 */
[----:B------:R-:W-:Y:S02]  /*0b00*/  HADD2.F32 R114, -RZ, R101.H1_H1 ;  /* 0x30000065ff727230 */ /* 0x000fe40000004100 */
        /* <DEDUP_REMOVED lines=20> */
[----:B------:R-:W-:-:S04]  /*0c50*/  @P2 FADD.FTZ R107, R91, R107 ;  /* 0x0000006b5b6b2221 */ /* 0x000fc80000010000 */
[----:B------:R-:W-:Y:S04]  /*0c60*/  STG.E.128 desc[UR4][R120.64], R100 ;  /* 0x0000006478007986 */ /* 0x000fe8000c101d04 */
[----:B------:R0:W-:Y:S01]  /*0c70*/  STG.E.128 desc[UR4][R120.64+0x10], R104 ;  /* 0x0000106878007986 */ /* 0x0001e2000c101d04 */
[----:B------:R-:W-:-:S03]  /*0c80*/  @P1 LEA R112, P4, R119, UR8, 0x5 ;  /* 0x0000000877701c11 */ /* 0x000fc6000f8828ff */
[----:B------:R-:W2:Y:S01]  /*0c90*/  LDG.E.128 R108, desc[UR4][R108.64] ;  /* 0x000000046c6c7981 */ /* 0x000ea2000c1e1d00 */
[----:B------:R-:W-:Y:S02]  /*0ca0*/  @P1 MOV R68, R84 ;  /* 0x0000005400441202 */ /* 0x000fe40000000f00 */
        /* <DEDUP_REMOVED lines=18> */
[----:B------:R-:W-:Y:S01]  /*0dd0*/  FADD.FTZ R120, R92, R120 ;  /* 0x000000785c787221 */ /* 0x000fe20000010000 */
[----:B------:R-:W-:Y:S01]  /*0de0*/  UMOV UR16, 0xffffffff ;  /* 0xffffffff00107882 */ /* 0x000fe20000000000 */
[----:B--2---:R-:W-:Y:S02]  /*0df0*/  HADD2.F32 R121, -RZ, R109.H1_H1 ;  /* 0x3000006dff797230 */ /* 0x004fe40000004100 */
[--C-:B------:R-:W-:Y:S02]  /*0e00*/  HADD2.F32 R114, -RZ, R111.reuse.H0_H0 ;  /* 0x2000006fff727230 */ /* 0x100fe40000004100 */
[----:B------:R-:W-:Y:S02]  /*0e10*/  HADD2.F32 R122, -RZ, R111.H1_H1 ;  /* 0x3000006fff7a7230 */ /* 0x000fe40000004100 */
[----:B------:R-:W-:Y:S01]  /*0e20*/  FMUL.FTZ R111, R121, R115 ;  /* 0x00000073796f7220 */ /* 0x000fe20000410000 */
[----:B------:R-:W-:Y:S01]  /*0e30*/  FADD.FTZ R121, R93, R120 ;  /* 0x000000785d797221 */ /* 0x000fe20000010000 */
[----:B------:R-:W-:-:S03]  /*0e40*/  HADD2.F32 R123, -RZ, R108.H0_H0 ;  /* 0x2000006cff7b7230 */ /* 0x000fc60000004100 */
[----:B------:R-:W-:Y:S01]  /*0e50*/  FADD.FTZ R120, R94, R121 ;  /* 0x000000795e787221 */ /* 0x000fe20000010000 */
[----:B------:R-:W-:Y:S02]  /*0e60*/  HADD2.F32 R125, -RZ, R108.H1_H1 ;  /* 0x3000006cff7d7230 */ /* 0x000fe40000004100 */
[----:B------:R-:W-:Y:S01]  /*0e70*/  FMUL.FTZ R108, R123, R115 ;  /* 0x000000737b6c7220 */ /* 0x000fe20000410000 */
[----:B---3--:R-:W-:Y:S01]  /*0e80*/  @P1 MOV R84, R68 ;  /* 0x0000004400541202 */ /* 0x008fe20000000f00 */
[----:B------:R-:W-:Y:S01]  /*0e90*/  FADD.FTZ R121, R95, R120 ;  /* 0x000000785f797221 */ /* 0x000fe20000010000 */
[----:B-1----:R-:W-:Y:S01]  /*0ea0*/  HADD2.F32 R113, -RZ, R109.H0_H0 ;  /* 0x2000006dff717230 */ /* 0x002fe20000004100 */
[----:B------:R-:W-:Y:S01]  /*0eb0*/  @P1 MOV R85, R69 ;  /* 0x0000004500551202 */ /* 0x000fe20000000f00 */
[----:B------:R-:W-:Y:S01]  /*0ec0*/  FMUL.FTZ R109, R125, R115 ;  /* 0x000000737d6d7220 */ /* 0x000fe20000410000 */
[----:B------:R-:W-:Y:S01]  /*0ed0*/  @P2 FADD.FTZ R108, R108, R84 ;  /* 0x000000546c6c2221 */ /* 0x000fe20000010000 */
[----:B------:R-:W-:-:S02]  /*0ee0*/  FADD.FTZ R84, R96, R121 ;  /* 0x0000007960547221 */ /* 0x000fc40000010000 */
[----:B------:R-:W-:Y:S02]  /*0ef0*/  @P2 FADD.FTZ R109, R109, R85 ;  /* 0x000000556d6d2221 */ /* 0x000fe40000010000 */
        /* <DEDUP_REMOVED lines=9> */
[--C-:B------:R-:W-:Y:S01]  /*0f90*/  HADD2.F32 R112, -RZ, R110.reuse.H0_H0 ;  /* 0x2000006eff707230 */ /* 0x100fe20000004100 */
[----:B------:R-:W-:Y:S01]  /*0fa0*/  @P1 MOV R86, R70 ;  /* 0x0000004600561202 */ /* 0x000fe20000000f00 */
[----:B------:R-:W-:Y:S02]  /*0fb0*/  HADD2.F32 R124, -RZ, R110.H1_H1 ;  /* 0x3000006eff7c7230 */ /* 0x000fe40000004100 */
[----:B------:R-:W-:Y:S01]  /*0fc0*/  FADD.FTZ R84, R106, R85 ;  /* 0x000000556a547221 */ /* 0x000fe20000010000 */
[-C--:B------:R-:W-:Y:S01]  /*0fd0*/  FMUL.FTZ R110, R113, R115.reuse ;  /* 0x00000073716e7220 */ /* 0x080fe20000410000 */
[-C--:B------:R-:W-:Y:S02]  /*0fe0*/  FMUL.FTZ R112, R112, R115.reuse ;  /* 0x0000007370707220 */ /* 0x080fe40000410000 */
[----:B------:R-:W-:Y:S01]  /*0ff0*/  FADD.FTZ R85, R107, R84 ;  /* 0x000000546b557221 */ /* 0x000fe20000010000 */
[-C--:B------:R-:W-:Y:S01]  /*1000*/  FMUL.FTZ R113, R124, R115.reuse ;  /* 0x000000737c717220 */ /* 0x080fe20000410000 */
[----:B------:R-:W-:Y:S01]  /*1010*/  FMUL.FTZ R114, R114, R115 ;  /* 0x0000007372727220 */ /* 0x000fe20000410000 */
[----:B------:R-:W-:Y:S01]  /*1020*/  @P1 MOV R87, R71 ;  /* 0x0000004700571202 */ /* 0x000fe20000000f00 */
[----:B------:R-:W-:Y:S01]  /*1030*/  FMUL.FTZ R115, R122, R115 ;  /* 0x000000737a737220 */ /* 0x000fe20000410000 */
[----:B----4-:R-:W-:Y:S01]  /*1040*/  @P1 MOV R88, R72 ;  /* 0x0000004800581202 */ /* 0x010fe20000000f00 */
[----:B------:R-:W-:Y:S01]  /*1050*/  @P2 FADD.FTZ R110, R110, R86 ;  /* 0x000000566e6e2221 */ /* 0x000fe20000010000 */
[----:B------:R-:W-:-:S02]  /*1060*/  @P1 MOV R89, R73 ;  /* 0x0000004900591202 */ /* 0x000fc40000000f00 */
        /* <DEDUP_REMOVED lines=109> */
.L_x_21134:
        /* <DEDUP_REMOVED lines=163> */
[----:B------:R-:W-:Y:S01]  /*2170*/  IMAD.WIDE.U32 R88, R116, 0x10, R86 ;  /* 0x0000001074587825 */ /* 0x000fe200078e0056 */
[----:B------:R-:W-:-:S03]  /*2180*/  F2FP.F16.F32.PACK_AB R77, R83, R90 ;  /* 0x0000005a534d723e */ /* 0x000fc600000000ff */
        /* <DEDUP_REMOVED lines=30> */
[----:B------:R-:W-:-:S02]  /*2370*/  F2FP.F16.F32.PACK_AB R82, R97, R82 ;  /* 0x000000526152723e */ /* 0x000fc400000000ff */
[----:B------:R-:W-:Y:S02]  /*2380*/  F2FP.F16.F32.PACK_AB R80, R93, R80 ;  /* 0x000000505d50723e */ /* 0x000fe400000000ff */
[----:B------:R-:W-:Y:S02]  /*2390*/  F2FP.F16.F32.PACK_AB R79, R107, R106 ;  /* 0x0000006a6b4f723e */ /* 0x000fe400000000ff */
[----:B------:R-:W-:Y:S01]  /*23a0*/  F2FP.F16.F32.PACK_AB R78, R105, R104 ;  /* 0x00000068694e723e */ /* 0x000fe200000000ff */
[----:B------:R0:W-:Y:S01]  /*23b0*/  STG.E.128 desc[UR4][R88.64], R80 ;  /* 0x0000005058007986 */ /* 0x0001e2000c101d04 */
[----:B------:R-:W-:Y:S02]  /*23c0*/  F2FP.F16.F32.PACK_AB R77, R77, R102 ;  /* 0x000000664d4d723e */ /* 0x000fe400000000ff */
[----:B------:R-:W-:Y:S02]  /*23d0*/  F2FP.F16.F32.PACK_AB R76, R101, R100 ;  /* 0x00000064654c723e */ /* 0x000fe400000000ff */
[----:B------:R-:W-:-:S02]  /*23e0*/  LEA.HI.X R91, R117, UR13, RZ, 0x4, P2 ;  /* 0x0000000d755b7c11 */ /* 0x000fc400090f24ff */
[----:B------:R-:W-:Y:S02]  /*23f0*/  F2FP.F16.F32.PACK_AB R86, R113, R86 ;  /* 0x000000567156723e */ /* 0x000fe400000000ff */
[----:B------:R-:W-:Y:S01]  /*2400*/  F2FP.F16.F32.PACK_AB R85, R2, R85 ;  /* 0x000000550255723e */ /* 0x000fe200000000ff */
[----:B------:R0:W-:Y:S01]  /*2410*/  STG.E.128 desc[UR4][R90.64], R76 ;  /* 0x0000004c5a007986 */ /* 0x0001e2000c101d04 */
[----:B------:R-:W-:Y:S02]  /*2420*/  LEA.HI.X R93, R119, UR13, RZ, 0x4, P4 ;  /* 0x0000000d775d7c11 */ /* 0x000fe4000a0f24ff */
[----:B------:R-:W-:Y:S02]  /*2430*/  F2FP.F16.F32.PACK_AB R84, R109, R84 ;  /* 0x000000546d54723e */ /* 0x000fe400000000ff */
[----:B------:R-:W-:Y:S02]  /*2440*/  IADD3 R118, R118, UR14, RZ ;  /* 0x0000000e76767c10 */ /* 0x000fe4000fffe0ff */
[----:B------:R-:W-:Y:S01]  /*2450*/  SEL R2, RZ, 0x1, P1 ;  /* 0x00000001ff027807 */ /* 0x000fe20000800000 */
[----:B------:R0:W-:Y:S01]  /*2460*/  STG.E.128 desc[UR4][R92.64], R84 ;  /* 0x000000545c007986 */ /* 0x0001e2000c101d04 */
[----:B------:R-:W-:-:S13]  /*2470*/  ISETP.GE.AND P2, PT, R118, UR15, PT ;  /* 0x0000000f76007c0c */ /* 0x000fda000bf46270 */
[----:B------:R-:W-:Y:S05]  /*2480*/  @!P2 BRA `(.L_x_21123) ;  /* 0xffffffdc00d8a947 */ /* 0x000fea000383ffff */
[----:B------:R-:W-:Y:S05]  /*2490*/  EXIT ;  /* 0x000000000000794d */ /* 0x000fea0003800000 */
.L_x_21122:
[----:B------:R-:W-:Y:S01]  /*24a0*/  HFMA2.MMA R87, -RZ, RZ, 0, 5.9604644775390625e-08 ;  /* 0x00000001ff577435 */ /* 0x000fe200000001ff */
[----:B------:R-:W-:Y:S02]  /*24b0*/  MOV R122, R2 ;  /* 0x00000002007a7202 */ /* 0x000fe40000000f00 */
[----:B------:R-:W-:Y:S02]  /*24c0*/  MOV R85, 0x1f ;  /* 0x0000001f00557802 */ /* 0x000fe40000000f00 */
[----:B------:R-:W-:-:S07]  /*24d0*/  MOV R84, 0xffffffff ;  /* 0xffffffff00547802 */ /* 0x000fce0000000f00 */
[----:B-----5:R-:W-:Y:S05]  /*24e0*/  WARPSYNC.COLLECTIVE R84, `(.L_x_21124) ;  /* 0x0000000054087348 */ /* 0x020fea0003c00000 */
[----:B------:R0:W1:Y:S02]  /*24f0*/  SHFL.BFLY P4, R123, R122, R87, R85 ;  /* 0x0c0000577a7b7389 */ /* 0x0000640000080055 */
[----:B01---5:R-:W-:Y:S01]  /*2500*/  ENDCOLLECTIVE ;  /* 0x000000000000791b */ /* 0x023fe20003800000 */
.L_x_21124:
[----:B------:R-:W-:Y:S01]  /*2510*/  HFMA2.MMA R87, -RZ, RZ, 0, 1.1920928955078125e-07 ;  /* 0x00000002ff577435 */ /* 0x000fe200000001ff */
[----:B------:R-:W-:-:S05]  /*2520*/  MOV R91, R123 ;  /* 0x0000007b005b7202 */ /* 0x000fca0000000f00 */
[----:B------:R-:W-:-:S05]  /*2530*/  FADD.FTZ R91, R2, R91 ;  /* 0x0000005b025b7221 */ /* 0x000fca0000010000 */
[----:B------:R-:W-:-:S07]  /*2540*/  MOV R122, R91 ;  /* 0x0000005b007a7202 */ /* 0x000fce0000000f00 */
[----:B------:R-:W-:Y:S05]  /*2550*/  WARPSYNC.COLLECTIVE R84, `(.L_x_21125) ;  /* 0x0000000054087348 */ /* 0x000fea0003c00000 */
[----:B------:R0:W1:Y:S02]  /*2560*/  SHFL.BFLY P4, R123, R122, R87, R85 ;  /* 0x0c0000577a7b7389 */ /* 0x0000640000080055 */
[----:B01----:R-:W-:Y:S01]  /*2570*/  ENDCOLLECTIVE ;  /* 0x000000000000791b */ /* 0x003fe20003800000 */
.L_x_21125:
[----:B------:R-:W-:Y:S01]  /*2580*/  HFMA2.MMA R87, -RZ, RZ, 0, 2.384185791015625e-07 ;  /* 0x00000004ff577435 */ /* 0x000fe200000001ff */
[----:B------:R-:W-:-:S05]  /*2590*/  MOV R86, R123 ;  /* 0x0000007b00567202 */ /* 0x000fca0000000f00 */
[----:B------:R-:W-:-:S05]  /*25a0*/  FADD.FTZ R90, R91, R86 ;  /* 0x000000565b5a7221 */ /* 0x000fca0000010000 */
[----:B------:R-:W-:-:S07]  /*25b0*/  MOV R122, R90 ;  /* 0x0000005a007a7202 */ /* 0x000fce0000000f00 */
[----:B------:R-:W-:Y:S05]  /*25c0*/  WARPSYNC.COLLECTIVE R84, `(.L_x_21126) ;  /* 0x0000000054087348 */ /* 0x000fea0003c00000 */
[----:B------:R0:W1:Y:S02]  /*25d0*/  SHFL.BFLY P4, R123, R122, R87, R85 ;  /* 0x0c0000577a7b7389 */ /* 0x0000640000080055 */
[----:B01----:R-:W-:Y:S01]  /*25e0*/  ENDCOLLECTIVE ;  /* 0x000000000000791b */ /* 0x003fe20003800000 */
.L_x_21126:
[----:B------:R-:W-:Y:S01]  /*25f0*/  HFMA2.MMA R87, -RZ, RZ, 0, 4.76837158203125e-07 ;  /* 0x00000008ff577435 */ /* 0x000fe200000001ff */
[----:B------:R-:W-:-:S05]  /*2600*/  MOV R121, R123 ;  /* 0x0000007b00797202 */ /* 0x000fca0000000f00 */
[----:B------:R-:W-:-:S05]  /*2610*/  FADD.FTZ R121, R90, R121 ;  /* 0x000000795a797221 */ /* 0x000fca0000010000 */
[----:B------:R-:W-:-:S07]  /*2620*/  MOV R122, R121 ;  /* 0x00000079007a7202 */ /* 0x000fce0000000f00 */
[----:B------:R-:W-:Y:S05]  /*2630*/  WARPSYNC.COLLECTIVE R84, `(.L_x_21127) ;  /* 0x0000000054087348 */ /* 0x000fea0003c00000 */
[----:B------:R0:W1:Y:S02]  /*2640*/  SHFL.BFLY P4, R123, R122, R87, R85 ;  /* 0x0c0000577a7b7389 */ /* 0x0000640000080055 */
[----:B01----:R-:W-:Y:S01]  /*2650*/  ENDCOLLECTIVE ;  /* 0x000000000000791b */ /* 0x003fe20003800000 */
.L_x_21127:
[----:B------:R-:W-:Y:S01]  /*2660*/  HFMA2.MMA R87, -RZ, RZ, 0, 9.5367431640625e-07 ;  /* 0x00000010ff577435 */ /* 0x000fe200000001ff */
[----:B------:R-:W-:-:S05]  /*2670*/  MOV R86, R123 ;  /* 0x0000007b00567202 */ /* 0x000fca0000000f00 */
[----:B------:R-:W-:-:S05]  /*2680*/  FADD.FTZ R120, R121, R86 ;  /* 0x0000005679787221 */ /* 0x000fca0000010000 */
[----:B------:R-:W-:-:S07]  /*2690*/  MOV R122, R120 ;  /* 0x00000078007a7202 */ /* 0x000fce0000000f00 */
[----:B------:R-:W-:Y:S05]  /*26a0*/  WARPSYNC.COLLECTIVE R84, `(.L_x_21128) ;  /* 0x0000000054087348 */ /* 0x000fea0003c00000 */
[----:B------:R0:W1:Y:S02]  /*26b0*/  SHFL.BFLY P4, R123, R122, R87, R85 ;  /* 0x0c0000577a7b7389 */ /* 0x0000640000080055 */
[----:B01----:R-:W-:Y:S01]  /*26c0*/  ENDCOLLECTIVE ;  /* 0x000000000000791b */ /* 0x003fe20003800000 */
.L_x_21128:
        /* <DEDUP_REMOVED lines=72> */
.L_x_21129:
[----:B------:R-:W-:Y:S01]  /*2b50*/  HFMA2.MMA R87, -RZ, RZ, 0, 1.1920928955078125e-07 ;  /* 0x00000002ff577435 */ /* 0x000fe200000001ff */
[----:B------:R-:W-:-:S05]  /*2b60*/  MOV R91, R123 ;  /* 0x0000007b005b7202 */ /* 0x000fca0000000f00 */
[----:B------:R-:W-:-:S05]  /*2b70*/  FADD.FTZ R91, R2, R91 ;  /* 0x0000005b025b7221 */ /* 0x000fca0000010000 */
[----:B------:R-:W-:-:S07]  /*2b80*/  MOV R122, R91 ;  /* 0x0000005b007a7202 */ /* 0x000fce0000000f00 */
[----:B------:R-:W-:Y:S05]  /*2b90*/  WARPSYNC.COLLECTIVE R84, `(.L_x_21130) ;  /* 0x0000000054087348 */ /* 0x000fea0003c00000 */
[----:B------:R0:W1:Y:S02]  /*2ba0*/  SHFL.BFLY P4, R123, R122, R87, R85 ;  /* 0x0c0000577a7b7389 */ /* 0x0000640000080055 */
[----:B01----:R-:W-:Y:S01]  /*2bb0*/  ENDCOLLECTIVE ;  /* 0x000000000000791b */ /* 0x003fe20003800000 */
.L_x_21130:
[----:B------:R-:W-:Y:S01]  /*2bc0*/  HFMA2.MMA R87, -RZ, RZ, 0, 2.384185791015625e-07 ;  /* 0x00000004ff577435 */ /* 0x000fe200000001ff */
[----:B------:R-:W-:-:S05]  /*2bd0*/  MOV R90, R123 ;  /* 0x0000007b005a7202 */ /* 0x000fca0000000f00 */
[----:B------:R-:W-:-:S05]  /*2be0*/  FADD.FTZ R90, R91, R90 ;  /* 0x0000005a5b5a7221 */ /* 0x000fca0000010000 */
[----:B------:R-:W-:-:S07]  /*2bf0*/  MOV R122, R90 ;  /* 0x0000005a007a7202 */ /* 0x000fce0000000f00 */
[----:B------:R-:W-:Y:S05]  /*2c00*/  WARPSYNC.COLLECTIVE R84, `(.L_x_21131) ;  /* 0x0000000054087348 */ /* 0x000fea0003c00000 */
[----:B------:R0:W1:Y:S02]  /*2c10*/  SHFL.BFLY P4, R123, R122, R87, R85 ;  /* 0x0c0000577a7b7389 */ /* 0x0000640000080055 */
[----:B01----:R-:W-:Y:S01]  /*2c20*/  ENDCOLLECTIVE ;  /* 0x000000000000791b */ /* 0x003fe20003800000 */
.L_x_21131:
[----:B------:R-:W-:Y:S01]  /*2c30*/  HFMA2.MMA R87, -RZ, RZ, 0, 4.76837158203125e-07 ;  /* 0x00000008ff577435 */ /* 0x000fe200000001ff */
[----:B------:R-:W-:-:S05]  /*2c40*/  MOV R121, R123 ;  /* 0x0000007b00797202 */ /* 0x000fca0000000f00 */
[----:B------:R-:W-:-:S05]  /*2c50*/  FADD.FTZ R121, R90, R121 ;  /* 0x000000795a797221 */ /* 0x000fca0000010000 */
[----:B------:R-:W-:-:S07]  /*2c60*/  MOV R122, R121 ;  /* 0x00000079007a7202 */ /* 0x000fce0000000f00 */
[----:B------:R-:W-:Y:S05]  /*2c70*/  WARPSYNC.COLLECTIVE R84, `(.L_x_21132) ;  /* 0x0000000054087348 */ /* 0x000fea0003c00000 */
[----:B------:R0:W1:Y:S02]  /*2c80*/  SHFL.BFLY P4, R123, R122, R87, R85 ;  /* 0x0c0000577a7b7389 */ /* 0x0000640000080055 */
[----:B01----:R-:W-:Y:S01]  /*2c90*/  ENDCOLLECTIVE ;  /* 0x000000000000791b */ /* 0x003fe20003800000 */
.L_x_21132:
[----:B------:R-:W-:Y:S01]  /*2ca0*/  HFMA2.MMA R87, -RZ, RZ, 0, 9.5367431640625e-07 ;  /* 0x00000010ff577435 */ /* 0x000fe200000001ff */
[----:B------:R-:W-:-:S05]  /*2cb0*/  MOV R120, R123 ;  /* 0x0000007b00787202 */ /* 0x000fca0000000f00 */
[----:B------:R-:W-:-:S05]  /*2cc0*/  FADD.FTZ R120, R121, R120 ;  /* 0x0000007879787221 */ /* 0x000fca0000010000 */
[----:B------:R-:W-:-:S07]  /*2cd0*/  MOV R122, R120 ;  /* 0x00000078007a7202 */ /* 0x000fce0000000f00 */
[----:B------:R-:W-:Y:S05]  /*2ce0*/  WARPSYNC.COLLECTIVE R84, `(.L_x_21133) ;  /* 0x0000000054087348 */ /* 0x000fea0003c00000 */
[----:B------:R0:W1:Y:S02]  /*2cf0*/  SHFL.BFLY P4, R123, R122, R87, R85 ;  /* 0x0c0000577a7b7389 */ /* 0x0000640000080055 */
[----:B01----:R-:W-:Y:S01]  /*2d00*/  ENDCOLLECTIVE ;  /* 0x000000000000791b */ /* 0x003fe20003800000 */
.L_x_21133:
[----:B------:R-:W-:Y:S05]  /*2d10*/  BRA `(.L_x_21134) ;  /* 0xffffffe800887947 */ /* 0x000fea000383ffff */
.L_x_21135:
        /* <DEDUP_REMOVED lines=14> */
.L_x_30297:


//--------------------- .text._ZN10layer_norm13ln_fwd_kernelINS_13Kernel_traitsIf6__halffS2_fjLj8192ELj1ELj1ELj8ELj16ENS_18Kernel_traits_baseILj8192EfS2_fS2_fjLj256EEEEELb0ELb0ELb1ELb0EEEvNS_9FwdParamsE --------------------------
	.section	.text._ZN10layer_norm13ln_fwd_kernelINS_13Kernel_traitsIf6__halffS2_fjLj8192ELj1ELj1ELj8ELj16ENS_18Kernel_traits_baseILj8192EfS2_fS2_fjLj256EEEEELb0ELb0ELb1ELb0EEEvNS_9FwdParamsE,"ax",@progbits
	.align	128
        .global         _ZN10layer_norm13ln_fwd_kernelINS_13Kernel_traitsIf6__halffS2_fjLj8192ELj1ELj1ELj8ELj16ENS_18Kernel_traits_baseILj8192EfS2_fS2_fjLj256EEEEELb0ELb0ELb1ELb0EEEvNS_9FwdParamsE
        .type           _ZN10layer_norm13ln_fwd_kernelINS_13Kernel_traitsIf6__halffS2_fjLj8192ELj1ELj1ELj8ELj16ENS_18Kernel_traits_baseILj8192EfS2_fS2_fjLj256EEEEELb0ELb0ELb1ELb0EEEvNS_9FwdParamsE,@function
        .size           _ZN10layer_norm13ln_fwd_kernelINS_13Kernel_traitsIf6__halffS2_fjLj8192ELj1ELj1ELj8ELj16ENS_18Kernel_traits_baseILj8192EfS2_fS2_fjLj256EEEEELb0ELb0ELb1ELb0EEEvNS_9FwdParamsE,(.L_x_30298 - _ZN10layer_norm13ln_fwd_kernelINS_13Kernel_traitsIf6__halffS2_fjLj8192ELj1ELj1ELj8ELj16ENS_18Kernel_traits_baseILj8192EfS2_fS2_fjLj256EEEEELb0ELb0ELb1ELb0EEEvNS_9FwdParamsE)
        .other          _ZN10layer_norm13ln_fwd_kernelINS_13Kernel_traitsIf6__halffS2_fjLj8192ELj1ELj1ELj8ELj16ENS_18Kernel_traits_baseILj8192EfS2_fS2_fjLj256EEEEELb0ELb0ELb1ELb0EEEvNS_9FwdParamsE,@"STO_CUDA_ENTRY STV_DEFAULT"
_ZN10layer_norm13ln_fwd_kernelINS_13Kernel_traitsIf6__halffS2_fjLj8192ELj1ELj1ELj8ELj16ENS_18Kernel_traits_baseILj8192EfS2_fS2_fjLj256EEEEELb0ELb0ELb1ELb0EEEvNS_9FwdParamsE:
.text._ZN10layer_norm13ln_fwd_kernelINS_13Kernel_traitsIf6__halffS2_fjLj8192ELj1ELj1ELj8ELj16ENS_18Kernel_traits_baseILj8192EfS2_fS2_fjLj256EEEEELb0ELb0ELb1ELb0EEEvNS_9FwdParamsE:
        /* <DEDUP_REMOVED lines=35> */
.L_x_21137:
[----:B------:R-:W-:Y:S05]  /*0230*/  BSYNC B0 ;  /* 0x0000000000007941 */ /* 0x000fea0003800000 */
.L_x_21136:
        /* <DEDUP_REMOVED lines=18> */
.L_x_21139:
[----:B------:R-:W-:Y:S05]  /*0360*/  BSYNC B0 ;  /* 0x0000000000007941 */ /* 0x000fea0003800000 */
.L_x_21138:
        /* <DEDUP_REMOVED lines=18> */
.L_x_21141:
[----:B------:R-:W-:Y:S05]  /*0490*/  BSYNC B0 ;  /* 0x0000000000007941 */ /* 0x000fea0003800000 */
.L_x_21140:
        /* <DEDUP_REMOVED lines=17> */
.L_x_21143:
[----:B------:R-:W-:Y:S05]  /*05b0*/  BSYNC B0 ;  /* 0x0000000000007941 */ /* 0x000fea0003800000 */
.L_x_21142:
        /* <DEDUP_REMOVED lines=31> */
.L_x_21225:
        /* <DEDUP_REMOVED lines=61> */
.L_x_21147:
[----:B------:R-:W-:Y:S05]  /*0b80*/  BSYNC B1 ;  /* 0x0000000000017941 */ /* 0x000fea0003800000 */
.L_x_21146:
[----:B------:R-:W-:Y:S04]  /*0b90*/  BSSY B1, `(.L_x_21148) ;  /* 0x0000005000017945 */ /* 0x000fe80003800000 */
[----:B------:R-:W-:Y:S05]  /*0ba0*/  @!P2 BRA `(.L_x_21149) ;  /* 0x00000000000ca947 */ /* 0x000fea0003800000 */
[----:B-----5:R-:W-:-:S05]  /*0bb0*/  HADD2.F32 R85, -RZ, R80.H1_H1 ;  /* 0x30000050ff557230 */ /* 0x020fca0000004100 */
[----:B------:R-:W-:-:S04]  /*0bc0*/  FMUL.FTZ R85, R85, UR6 ;  /* 0x0000000655557c20 */ /* 0x000fc80008410000 */
[----:B------:R-:W-:-:S07]  /*0bd0*/  @P1 FADD.FTZ R85, R69, R85 ;  /* 0x0000005545551221 */ /* 0x000fce0000010000 */
.L_x_21149:
[----:B------:R-:W-:Y:S05]  /*0be0*/  BSYNC B1 ;  /* 0x0000000000017941 */ /* 0x000fea0003800000 */
.L_x_21148:
[----:B------:R-:W-:Y:S04]  /*0bf0*/  BSSY B1, `(.L_x_21150) ;  /* 0x0000005000017945 */ /* 0x000fe80003800000 */
[----:B------:R-:W-:Y:S05]  /*0c00*/  @!P2 BRA `(.L_x_21151) ;  /* 0x00000000000ca947 */ /* 0x000fea0003800000 */
[----:B-----5:R-:W-:-:S05]  /*0c10*/  HADD2.F32 R86, -RZ, R81.H0_H0 ;  /* 0x20000051ff567230 */ /* 0x020fca0000004100 */
[----:B------:R-:W-:-:S04]  /*0c20*/  FMUL.FTZ R86, R86, UR6 ;  /* 0x0000000656567c20 */ /* 0x000fc80008410000 */
[----:B------:R-:W-:-:S07]  /*0c30*/  @P1 FADD.FTZ R86, R70, R86 ;  /* 0x0000005646561221 */ /* 0x000fce0000010000 */
.L_x_21151:
[----:B------:R-:W-:Y:S05]  /*0c40*/  BSYNC B1 ;  /* 0x0000000000017941 */ /* 0x000fea0003800000 */
.L_x_21150:
[----:B------:R-:W-:Y:S04]  /*0c50*/  BSSY B1, `(.L_x_21152) ;  /* 0x0000005000017945 */ /* 0x000fe80003800000 */
[----:B------:R-:W-:Y:S05]  /*0c60*/  @!P2 BRA `(.L_x_21153) ;  /* 0x00000000000ca947 */ /* 0x000fea0003800000 */
[----:B-----5:R-:W-:-:S05]  /*0c70*/  HADD2.F32 R87, -RZ, R81.H1_H1 ;  /* 0x30000051ff577230 */ /* 0x020fca0000004100 */
[----:B------:R-:W-:-:S04]  /*0c80*/  FMUL.FTZ R87, R87, UR6 ;  /* 0x0000000657577c20 */ /* 0x000fc80008410000 */
[----:B------:R-:W-:-:S07]  /*0c90*/  @P1 FADD.FTZ R87, R71, R87 ;  /* 0x0000005747571221 */ /* 0x000fce0000010000 */
.L_x_21153:
[----:B------:R-:W-:Y:S05]  /*0ca0*/  BSYNC B1 ;  /* 0x0000000000017941 */ /* 0x000fea0003800000 */
.L_x_21152:
[----:B------:R-:W-:Y:S04]  /*0cb0*/  BSSY B1, `(.L_x_21154) ;  /* 0x0000005000017945 */ /* 0x000fe80003800000 */
[----:B------:R-:W-:Y:S05]  /*0cc0*/  @!P2 BRA `(.L_x_21155) ;  /* 0x00000000000ca947 */ /* 0x000fea0003800000 */
[----:B-----5:R-:W-:-:S05]  /*0cd0*/  HADD2.F32 R76, -RZ, R82.H0_H0 ;  /* 0x20000052ff4c7230 */ /* 0x020fca0000004100 */
[----:B------:R-:W-:-:S04]  /*0ce0*/  FMUL.FTZ R76, R76, UR6 ;  /* 0x000000064c4c7c20 */ /* 0x000fc80008410000 */
[----:B------:R-:W-:-:S07]  /*0cf0*/  @P1 FADD.FTZ R76, R72, R76 ;  /* 0x0000004c484c1221 */ /* 0x000fce0000010000 */
.L_x_21155:
[----:B------:R-:W-:Y:S05]  /*0d00*/  BSYNC B1 ;  /* 0x0000000000017941 */ /* 0x000fea0003800000 */
.L_x_21154:
[----:B------:R-:W-:Y:S04]  /*0d10*/  BSSY B1, `(.L_x_21156) ;  /* 0x0000005000017945 */ /* 0x000fe80003800000 */
[----:B------:R-:W-:Y:S05]  /*0d20*/  @!P2 BRA `(.L_x_21157) ;  /* 0x00000000000ca947 */ /* 0x000fea0003800000 */
[----:B-----5:R-:W-:-:S05]  /*0d30*/  HADD2.F32 R77, -RZ, R82.H1_H1 ;  /* 0x30000052ff4d7230 */ /* 0x020fca0000004100 */
[----:B------:R-:W-:-:S04]  /*0d40*/  FMUL.FTZ R77, R77, UR6 ;  /* 0x000000064d4d7c20 */ /* 0x000fc80008410000 */
[----:B------:R-:W-:-:S07]  /*0d50*/  @P1 FADD.FTZ R77, R73, R77 ;  /* 0x0000004d494d1221 */ /* 0x000fce0000010000 */
.L_x_21157:
[----:B------:R-:W-:Y:S05]  /*0d60*/  BSYNC B1 ;  /* 0x0000000000017941 */ /* 0x000fea0003800000 */
.L_x_21156:
[----:B------:R-:W-:Y:S04]  /*0d70*/  BSSY B1, `(.L_x_21158) ;  /* 0x0000005000017945 */ /* 0x000fe80003800000 */
[----:B------:R-:W-:Y:S05]  /*0d80*/  @!P2 BRA `(.L_x_21159) ;  /* 0x00000000000ca947 */ /* 0x000fea0003800000 */
[----:B-----5:R-:W-:-:S05]  /*0d90*/  HADD2.F32 R78, -RZ, R83.H0_H0 ;  /* 0x20000053ff4e7230 */ /* 0x020fca0000004100 */
[----:B------:R-:W-:-:S04]  /*0da0*/  FMUL.FTZ R78, R78, UR6 ;  /* 0x000000064e4e7c20 */ /* 0x000fc80008410000 */
[----:B------:R-:W-:-:S07]  /*0db0*/  @P1 FADD.FTZ R78, R74, R78 ;  /* 0x0000004e4a4e1221 */ /* 0x000fce0000010000 */
.L_x_21159:
[----:B------:R-:W-:Y:S05]  /*0dc0*/  BSYNC B1 ;  /* 0x0000000000017941 */ /* 0x000fea0003800000 */
.L_x_21158:
[----:B------:R-:W-:Y:S04]  /*0dd0*/  BSSY B1, `(.L_x_21160) ;  /* 0x0000005000017945 */ /* 0x000fe80003800000 */
[----:B------:R-:W-:Y:S05]  /*0de0*/  @!P2 BRA `(.L_x_21161) ;  /* 0x00000000000ca947 */ /* 0x000fea0003800000 */
[----:B-----5:R-:W-:-:S05]  /*0df0*/  HADD2.F32 R79, -RZ, R83.H1_H1 ;  /* 0x30000053ff4f7230 */ /* 0x020fca0000004100 */
[----:B------:R-:W-:-:S04]  /*0e00*/  FMUL.FTZ R79, R79, UR6 ;  /* 0x000000064f4f7c20 */ /* 0x000fc80008410000 */
[----:B------:R-:W-:-:S07]  /*0e10*/  @P1 FADD.FTZ R79, R75, R79 ;  /* 0x0000004f4b4f1221 */ /* 0x000fce0000010000 */
.L_x_21161:
[----:B------:R-:W-:Y:S05]  /*0e20*/  BSYNC B1 ;  /* 0x0000000000017941 */ /* 0x000fea0003800000 */
.L_x_21160:
[----:B------:R-:W0:Y:S01]  /*0e30*/  LDC.64 R116, c[0x0][0x238] ;  /* 0x00008e00ff747b82 */ /* 0x000e220000000a00 */
[----:B------:R-:W-:Y:S01]  /*0e40*/  IADD3 R115, R115, 0x100, RZ ;  /* 0x0000010073737810 */ /* 0x000fe20007ffe0ff */
[C---:B0-----:R-:W-:Y:S01]  /*0e50*/  IMAD.WIDE.U32 R116, R114.reuse, 0x20, R116 ;  /* 0x0000002072747825 */ /* 0x041fe200078e0074 */
[----:B------:R-:W-:-:S04]  /*0e60*/  IADD3 R114, R114, 0x100, RZ ;  /* 0x0000010072727810 */ /* 0x000fc80007ffe0ff */
[----:B------:R0:W-:Y:S04]  /*0e70*/  STG.E.128 desc[UR4][R116.64], R84 ;  /* 0x0000005474007986 */ /* 0x0001e8000c101d04 */
[----:B------:R0:W-:Y:S02]  /*0e80*/  STG.E.128 desc[UR4][R116.64+0x10], R76 ;  /* 0x0000104c74007986 */ /* 0x0001e4000c101d04 */
.L_x_21145:
[----:B------:R-:W-:Y:S05]  /*0e90*/  BSYNC B0 ;  /* 0x0000000000007941 */ /* 0x000fea0003800000 */
.L_x_21144:
        /* <DEDUP_REMOVED lines=43> */
.L_x_21165:
[----:B------:R-:W-:Y:S05]  /*1150*/  BSYNC B1 ;  /* 0x0000000000017941 */ /* 0x000fea0003800000 */
.L_x_21164:
[----:B------:R-:W-:Y:S04]  /*1160*/  BSSY B1, `(.L_x_21166) ;  /* 0x0000005000017945 */ /* 0x000fe80003800000 */
[----:B------:R-:W-:Y:S05]  /*1170*/  @!P2 BRA `(.L_x_21167) ;  /* 0x00000000000ca947 */ /* 0x000fea0003800000 */
[----:B-----5:R-:W-:-:S05]  /*1180*/  HADD2.F32 R93, -RZ, R80.H1_H1 ;  /* 0x30000050ff5d7230 */ /* 0x020fca0000004100 */
[----:B------:R-:W-:-:S04]  /*1190*/  FMUL.FTZ R93, R93, UR6 ;  /* 0x000000065d5d7c20 */ /* 0x000fc80008410000 */
[----:B------:R-:W-:-:S07]  /*11a0*/  @P1 FADD.FTZ R93, R69, R93 ;  /* 0x0000005d455d1221 */ /* 0x000fce0000010000 */
.L_x_21167:
[----:B------:R-:W-:Y:S05]  /*11b0*/  BSYNC B1 ;  /* 0x0000000000017941 */ /* 0x000fea0003800000 */
.L_x_21166:
[----:B------:R-:W-:Y:S04]  /*11c0*/  BSSY B1, `(.L_x_21168) ;  /* 0x0000005000017945 */ /* 0x000fe80003800000 */
[----:B------:R-:W-:Y:S05]  /*11d0*/  @!P2 BRA `(.L_x_21169) ;  /* 0x00000000000ca947 */ /* 0x000fea0003800000 */
[----:B-----5:R-:W-:-:S05]  /*11e0*/  HADD2.F32 R94, -RZ, R81.H0_H0 ;  /* 0x20000051ff5e7230 */ /* 0x020fca0000004100 */
[----:B------:R-:W-:-:S04]  /*11f0*/  FMUL.FTZ R94, R94, UR6 ;  /* 0x000000065e5e7c20 */ /* 0x000fc80008410000 */
[----:B------:R-:W-:-:S07]  /*1200*/  @P1 FADD.FTZ R94, R70, R94 ;  /* 0x0000005e465e1221 */ /* 0x000fce0000010000 */
.L_x_21169:
[----:B------:R-:W-:Y:S05]  /*1210*/  BSYNC B1 ;  /* 0x0000000000017941 */ /* 0x000fea0003800000 */
.L_x_21168:
[----:B------:R-:W-:Y:S04]  /*1220*/  BSSY B1, `(.L_x_21170) ;  /* 0x0000005000017945 */ /* 0x000fe80003800000 */
[----:B------:R-:W-:Y:S05]  /*1230*/  @!P2 BRA `(.L_x_21171) ;  /* 0x00000000000ca947 */ /* 0x000fea0003800000 */
[----:B-----5:R-:W-:-:S05]  /*1240*/  HADD2.F32 R95, -RZ, R81.H1_H1 ;  /* 0x30000051ff5f7230 */ /* 0x020fca0000004100 */
[----:B------:R-:W-:-:S04]  /*1250*/  FMUL.FTZ R95, R95, UR6 ;  /* 0x000000065f5f7c20 */ /* 0x000fc80008410000 */
[----:B------:R-:W-:-:S07]  /*1260*/  @P1 FADD.FTZ R95, R71, R95 ;  /* 0x0000005f475f1221 */ /* 0x000fce0000010000 */
.L_x_21171:
[----:B------:R-:W-:Y:S05]  /*1270*/  BSYNC B1 ;  /* 0x0000000000017941 */ /* 0x000fea0003800000 */
.L_x_21170:
[----:B------:R-:W-:Y:S04]  /*1280*/  BSSY B1, `(.L_x_21172) ;  /* 0x0000005000017945 */ /* 0x000fe80003800000 */
[----:B------:R-:W-:Y:S05]  /*1290*/  @!P2 BRA `(.L_x_21173) ;  /* 0x00000000000ca947 */ /* 0x000fea0003800000 */
[----:B-----5:R-:W-:-:S05]  /*12a0*/  HADD2.F32 R88, -RZ, R82.H0_H0 ;  /* 0x20000052ff587230 */ /* 0x020fca0000004100 */
[----:B------:R-:W-:-:S04]  /*12b0*/  FMUL.FTZ R88, R88, UR6 ;  /* 0x0000000658587c20 */ /* 0x000fc80008410000 */
[----:B------:R-:W-:-:S07]  /*12c0*/  @P1 FADD.FTZ R88, R72, R88 ;  /* 0x0000005848581221 */ /* 0x000fce0000010000 */
.L_x_21173:
[----:B------:R-:W-:Y:S05]  /*12d0*/  BSYNC B1 ;  /* 0x0000000000017941 */ /* 0x000fea0003800000 */
.L_x_21172:
[----:B------:R-:W-:Y:S04]  /*12e0*/  BSSY B1, `(.L_x_21174) ;  /* 0x0000005000017945 */ /* 0x000fe80003800000 */
[----:B------:R-:W-:Y:S05]  /*12f0*/  @!P2 BRA `(.L_x_21175) ;  /* 0x00000000000ca947 */ /* 0x000fea0003800000 */
[----:B-----5:R-:W-:-:S05]  /*1300*/  HADD2.F32 R89, -RZ, R82.H1_H1 ;  /* 0x30000052ff597230 */ /* 0x020fca0000004100 */
[----:B------:R-:W-:-:S04]  /*1310*/  FMUL.FTZ R89, R89, UR6 ;  /* 0x0000000659597c20 */ /* 0x000fc80008410000 */
[----:B------:R-:W-:-:S07]  /*1320*/  @P1 FADD.FTZ R89, R73, R89 ;  /* 0x0000005949591221 */ /* 0x000fce0000010000 */
.L_x_21175:
[----:B------:R-:W-:Y:S05]  /*1330*/  BSYNC B1 ;  /* 0x0000000000017941 */ /* 0x000fea0003800000 */
.L_x_21174:
[----:B------:R-:W-:Y:S04]  /*1340*/  BSSY B1, `(.L_x_21176) ;  /* 0x0000005000017945 */ /* 0x000fe80003800000 */
[----:B------:R-:W-:Y:S05]  /*1350*/  @!P2 BRA `(.L_x_21177) ;  /* 0x00000000000ca947 */ /* 0x000fea0003800000 */
[----:B-----5:R-:W-:-:S05]  /*1360*/  HADD2.F32 R90, -RZ, R83.H0_H0 ;  /* 0x20000053ff5a7230 */ /* 0x020fca0000004100 */
[----:B------:R-:W-:-:S04]  /*1370*/  FMUL.FTZ R90, R90, UR6 ;  /* 0x000000065a5a7c20 */ /* 0x000fc80008410000 */
[----:B------:R-:W-:-:S07]  /*1380*/  @P1 FADD.FTZ R90, R74, R90 ;  /* 0x0000005a4a5a1221 */ /* 0x000fce0000010000 */
.L_x_21177:
[----:B------:R-:W-:Y:S05]  /*1390*/  BSYNC B1 ;  /* 0x0000000000017941 */ /* 0x000fea0003800000 */
.L_x_21176:
[----:B------:R-:W-:Y:S04]  /*13a0*/  BSSY B1, `(.L_x_21178) ;  /* 0x0000005000017945 */ /* 0x000fe80003800000 */
[----:B------:R-:W-:Y:S05]  /*13b0*/  @!P2 BRA `(.L_x_21179) ;  /* 0x00000000000ca947 */ /* 0x000fea0003800000 */
[----:B-----5:R-:W-:-:S05]  /*13c0*/  HADD2.F32 R91, -RZ, R83.H1_H1 ;  /* 0x30000053ff5b7230 */ /* 0x020fca0000004100 */
[----:B------:R-:W-:-:S04]  /*13d0*/  FMUL.FTZ R91, R91, UR6 ;  /* 0x000000065b5b7c20 */ /* 0x000fc80008410000 */
[----:B------:R-:W-:-:S07]  /*13e0*/  @P1 FADD.FTZ R91, R75, R91 ;  /* 0x0000005b4b5b1221 */ /* 0x000fce0000010000 */
.L_x_21179:
[----:B------:R-:W-:Y:S05]  /*13f0*/  BSYNC B1 ;  /* 0x0000000000017941 */ /* 0x000fea0003800000 */
.L_x_21178:
[----:B------:R-:W0:Y:S01]  /*1400*/  LDC.64 R116, c[0x0][0x238] ;  /* 0x00008e00ff747b82 */ /* 0x000e220000000a00 */
[----:B------:R-:W-:Y:S01]  /*1410*/  IADD3 R115, R115, 0x100, RZ ;  /* 0x0000010073737810 */ /* 0x000fe20007ffe0ff */
[C---:B0-----:R-:W-:Y:S01]  /*1420*/  IMAD.WIDE.U32 R116, R114.reuse, 0x20, R116 ;  /* 0x0000002072747825 */ /* 0x041fe200078e0074 */
[----:B------:R-:W-:-:S04]  /*1430*/  IADD3 R114, R114, 0x100, RZ ;  /* 0x0000010072727810 */ /* 0x000fc80007ffe0ff */
[----:B------:R1:W-:Y:S04]  /*1440*/  STG.E.128 desc[UR4][R116.64], R92 ;  /* 0x0000005c74007986 */ /* 0x0003e8000c101d04 */
[----:B------:R1:W-:Y:S02]  /*1450*/  STG.E.128 desc[UR4][R116.64+0x10], R88 ;  /* 0x0000105874007986 */ /* 0x0003e4000c101d04 */
.L_x_21163:
[----:B------:R-:W-:Y:S05]  /*1460*/  BSYNC B0 ;  /* 0x0000000000007941 */ /* 0x000fea0003800000 */
.L_x_21162:
        /* <DEDUP_REMOVED lines=43> */
.L_x_21183:
[----:B------:R-:W-:Y:S05]  /*1720*/  BSYNC B1 ;  /* 0x0000000000017941 */ /* 0x000fea0003800000 */
.L_x_21182:
[----:B------:R-:W-:Y:S04]  /*1730*/  BSSY B1, `(.L_x_21184) ;  /* 0x0000005000017945 */ /* 0x000fe80003800000 */
[----:B------:R-:W-:Y:S05]  /*1740*/  @!P2 BRA `(.L_x_21185) ;  /* 0x00000000000ca947 */ /* 0x000fea0003800000 */
[----:B-----5:R-:W-:-:S05]  /*1750*/  HADD2.F32 R101, -RZ, R80.H1_H1 ;  /* 0x30000050ff657230 */ /* 0x020fca0000004100 */
[----:B------:R-:W-:-:S04]  /*1760*/  FMUL.FTZ R101, R101, UR6 ;  /* 0x0000000665657c20 */ /* 0x000fc80008410000 */
[----:B------:R-:W-:-:S07]  /*1770*/  @P1 FADD.FTZ R101, R69, R101 ;  /* 0x0000006545651221 */ /* 0x000fce0000010000 */
.L_x_21185:
[----:B------:R-:W-:Y:S05]  /*1780*/  BSYNC B1 ;  /* 0x0000000000017941 */ /* 0x000fea0003800000 */
.L_x_21184:
[----:B------:R-:W-:Y:S04]  /*1790*/  BSSY B1, `(.L_x_21186) ;  /* 0x0000005000017945 */ /* 0x000fe80003800000 */
[----:B------:R-:W-:Y:S05]  /*17a0*/  @!P2 BRA `(.L_x_21187) ;  /* 0x00000000000ca947 */ /* 0x000fea0003800000 */
[----:B-----5:R-:W-:-:S05]  /*17b0*/  HADD2.F32 R102, -RZ, R81.H0_H0 ;  /* 0x20000051ff667230 */ /* 0x020fca0000004100 */
[----:B------:R-:W-:-:S04]  /*17c0*/  FMUL.FTZ R102, R102, UR6 ;  /* 0x0000000666667c20 */ /* 0x000fc80008410000 */
[----:B------:R-:W-:-:S07]  /*17d0*/  @P1 FADD.FTZ R102, R70, R102 ;  /* 0x0000006646661221 */ /* 0x000fce0000010000 */
.L_x_21187:
[----:B------:R-:W-:Y:S05]  /*17e0*/  BSYNC B1 ;  /* 0x0000000000017941 */ /* 0x000fea0003800000 */
.L_x_21186:
[----:B------:R-:W-:Y:S04]  /*17f0*/  BSSY B1, `(.L_x_21188) ;  /* 0x0000005000017945 */ /* 0x000fe80003800000 */
[----:B------:R-:W-:Y:S05]  /*1800*/  @!P2 BRA `(.L_x_21189) ;  /* 0x00000000000ca947 */ /* 0x000fea0003800000 */
[----:B-----5:R-:W-:-:S05]  /*1810*/  HADD2.F32 R103, -RZ, R81.H1_H1 ;  /* 0x30000051ff677230 */ /* 0x020fca0000004100 */
[----:B------:R-:W-:-:S04]  /*1820*/  FMUL.FTZ R103, R103, UR6 ;  /* 0x0000000667677c20 */ /* 0x000fc80008410000 */
[----:B------:R-:W-:-:S07]  /*1830*/  @P1 FADD.FTZ R103, R71, R103 ;  /* 0x0000006747671221 */ /* 0x000fce0000010000 */
.L_x_21189:
[----:B------:R-:W-:Y:S05]  /*1840*/  BSYNC B1 ;  /* 0x0000000000017941 */ /* 0x000fea0003800000 */
.L_x_21188:
[----:B------:R-:W-:Y:S04]  /*1850*/  BSSY B1, `(.L_x_21190) ;  /* 0x0000005000017945 */ /* 0x000fe80003800000 */
[----:B------:R-:W-:Y:S05]  /*1860*/  @!P2 BRA `(.L_x_21191) ;  /* 0x00000000000ca947 */ /* 0x000fea0003800000 */
[----:B-----5:R-:W-:-:S05]  /*1870*/  HADD2.F32 R96, -RZ, R82.H0_H0 ;  /* 0x20000052ff607230 */ /* 0x020fca0000004100 */
[----:B------:R-:W-:-:S04]  /*1880*/  FMUL.FTZ R96, R96, UR6 ;  /* 0x0000000660607c20 */ /* 0x000fc80008410000 */
[----:B------:R-:W-:-:S07]  /*1890*/  @P1 FADD.FTZ R96, R72, R96 ;  /* 0x0000006048601221 */ /* 0x000fce0000010000 */
.L_x_21191:
[----:B------:R-:W-:Y:S05]  /*18a0*/  BSYNC B1 ;  /* 0x0000000000017941 */ /* 0x000fea0003800000 */
.L_x_21190:
[----:B------:R-:W-:Y:S04]  /*18b0*/  BSSY B1, `(.L_x_21192) ;  /* 0x0000005000017945 */ /* 0x000fe80003800000 */
[----:B------:R-:W-:Y:S05]  /*18c0*/  @!P2 BRA `(.L_x_21193) ;  /* 0x00000000000ca947 */ /* 0x000fea0003800000 */
[----:B-----5:R-:W-:-:S05]  /*18d0*/  HADD2.F32 R97, -RZ, R82.H1_H1 ;  /* 0x30000052ff617230 */ /* 0x020fca0000004100 */
[----:B------:R-:W-:-:S04]  /*18e0*/  FMUL.FTZ R97, R97, UR6 ;  /* 0x0000000661617c20 */ /* 0x000fc80008410000 */
[----:B------:R-:W-:-:S07]  /*18f0*/  @P1 FADD.FTZ R97, R73, R97 ;  /* 0x0000006149611221 */ /* 0x000fce0000010000 */
.L_x_21193:
[----:B------:R-:W-:Y:S05]  /*1900*/  BSYNC B1 ;  /* 0x0000000000017941 */ /* 0x000fea0003800000 */
.L_x_21192:
[----:B------:R-:W-:Y:S04]  /*1910*/  BSSY B1, `(.L_x_21194) ;  /* 0x0000005000017945 */ /* 0x000fe80003800000 */
[----:B------:R-:W-:Y:S05]  /*1920*/  @!P2 BRA `(.L_x_21195) ;  /* 0x00000000000ca947 */ /* 0x000fea0003800000 */
[----:B-----5:R-:W-:-:S05]  /*1930*/  HADD2.F32 R98, -RZ, R83.H0_H0 ;  /* 0x20000053ff627230 */ /* 0x020fca0000004100 */
[----:B------:R-:W-:-:S04]  /*1940*/  FMUL.FTZ R98, R98, UR6 ;  /* 0x0000000662627c20 */ /* 0x000fc80008410000 */
[----:B------:R-:W-:-:S07]  /*1950*/  @P1 FADD.FTZ R98, R74, R98 ;  /* 0x000000624a621221 */ /* 0x000fce0000010000 */
.L_x_21195:
[----:B------:R-:W-:Y:S05]  /*1960*/  BSYNC B1 ;  /* 0x0000000000017941 */ /* 0x000fea0003800000 */
.L_x_21194:
[----:B------:R-:W-:Y:S04]  /*1970*/  BSSY B1, `(.L_x_21196) ;  /* 0x0000005000017945 */ /* 0x000fe80003800000 */
[----:B------:R-:W-:Y:S05]  /*1980*/  @!P2 BRA `(.L_x_21197) ;  /* 0x00000000000ca947 */ /* 0x000fea0003800000 */
[----:B-----5:R-:W-:-:S05]  /*1990*/  HADD2.F32 R99, -RZ, R83.H1_H1 ;  /* 0x30000053ff637230 */ /* 0x020fca0000004100 */
[----:B------:R-:W-:-:S04]  /*19a0*/  FMUL.FTZ R99, R99, UR6 ;  /* 0x0000000663637c20 */ /* 0x000fc80008410000 */
[----:B------:R-:W-:-:S07]  /*19b0*/  @P1 FADD.FTZ R99, R75, R99 ;  /* 0x000000634b631221 */ /* 0x000fce0000010000 */
.L_x_21197:
[----:B------:R-:W-:Y:S05]  /*19c0*/  BSYNC B1 ;  /* 0x0000000000017941 */ /* 0x000fea0003800000 */
.L_x_21196:
[----:B------:R-:W0:Y:S01]  /*19d0*/  LDC.64 R116, c[0x0][0x238] ;  /* 0x00008e00ff747b82 */ /* 0x000e220000000a00 */
[----:B------:R-:W-:Y:S01]  /*19e0*/  IADD3 R115, R115, 0x100, RZ ;  /* 0x0000010073737810 */ /* 0x000fe20007ffe0ff */
[C---:B0-----:R-:W-:Y:S01]  /*19f0*/  IMAD.WIDE.U32 R116, R114.reuse, 0x20, R116 ;  /* 0x0000002072747825 */ /* 0x041fe200078e0074 */
[----:B------:R-:W-:-:S04]  /*1a00*/  IADD3 R114, R114, 0x100, RZ ;  /* 0x0000010072727810 */ /* 0x000fc80007ffe0ff */
[----:B------:R3:W-:Y:S04]  /*1a10*/  STG.E.128 desc[UR4][R116.64], R100 ;  /* 0x0000006474007986 */ /* 0x0007e8000c101d04 */
[----:B------:R3:W-:Y:S02]  /*1a20*/  STG.E.128 desc[UR4][R116.64+0x10], R96 ;  /* 0x0000106074007986 */ /* 0x0007e4000c101d04 */
.L_x_21181:
[----:B------:R-:W-:Y:S05]  /*1a30*/  BSYNC B0 ;  /* 0x0000000000007941 */ /* 0x000fea0003800000 */
.L_x_21180:
        /* <DEDUP_REMOVED lines=40> */
[----:B-----5:R-:W-:-:S05]  /*1cc0*/  HADD2.F32 R104, -RZ, R80.H0_H0 ;  /* 0x20000050ff687230 */ /* 0x020fca0000004100 */
[----:B------:R-:W-:-:S04]  /*1cd0*/  FMUL.FTZ R104, R104, UR6 ;  /* 0x0000000668687c20 */ /* 0x000fc80008410000 */
[----:B------:R-:W-:-:S07]  /*1ce0*/  @P1 FADD.FTZ R104, R68, R104 ;  /* 0x0000006844681221 */ /* 0x000fce0000010000 */
.L_x_21201:
[----:B------:R-:W-:Y:S05]  /*1cf0*/  BSYNC B1 ;  /* 0x0000000000017941 */ /* 0x000fea0003800000 */
.L_x_21200:
[----:B------:R-:W-:Y:S04]  /*1d00*/  BSSY B1, `(.L_x_21202) ;  /* 0x0000005000017945 */ /* 0x000fe80003800000 */
[----:B------:R-:W-:Y:S05]  /*1d10*/  @!P2 BRA `(.L_x_21203) ;  /* 0x00000000000ca947 */ /* 0x000fea0003800000 */
[----:B-----5:R-:W-:-:S05]  /*1d20*/  HADD2.F32 R105, -RZ, R80.H1_H1 ;  /* 0x30000050ff697230 */ /* 0x020fca0000004100 */
[----:B------:R-:W-:-:S04]  /*1d30*/  FMUL.FTZ R105, R105, UR6 ;  /* 0x0000000669697c20 */ /* 0x000fc80008410000 */
[----:B------:R-:W-:-:S07]  /*1d40*/  @P1 FADD.FTZ R105, R69, R105 ;  /* 0x0000006945691221 */ /* 0x000fce0000010000 */
.L_x_21203:
[----:B------:R-:W-:Y:S05]  /*1d50*/  BSYNC B1 ;  /* 0x0000000000017941 */ /* 0x000fea0003800000 */
.L_x_21202:
[----:B------:R-:W-:Y:S04]  /*1d60*/  BSSY B1, `(.L_x_21204) ;  /* 0x0000005000017945 */ /* 0x000fe80003800000 */
[----:B------:R-:W-:Y:S05]  /*1d70*/  @!P2 BRA `(.L_x_21205) ;  /* 0x00000000000ca947 */ /* 0x000fea0003800000 */
[----:B-----5:R-:W-:-:S05]  /*1d80*/  HADD2.F32 R106, -RZ, R81.H0_H0 ;  /* 0x20000051ff6a7230 */ /* 0x020fca0000004100 */
[----:B------:R-:W-:-:S04]  /*1d90*/  FMUL.FTZ R106, R106, UR6 ;  /* 0x000000066a6a7c20 */ /* 0x000fc80008410000 */
[----:B------:R-:W-:-:S07]  /*1da0*/  @P1 FADD.FTZ R106, R70, R106 ;  /* 0x0000006a466a1221 */ /* 0x000fce0000010000 */
.L_x_21205:
[----:B------:R-:W-:Y:S05]  /*1db0*/  BSYNC B1 ;  /* 0x0000000000017941 */ /* 0x000fea0003800000 */
.L_x_21204:
[----:B------:R-:W-:Y:S04]  /*1dc0*/  BSSY B1, `(.L_x_21206) ;  /* 0x0000005000017945 */ /* 0x000fe80003800000 */
[----:B------:R-:W-:Y:S05]  /*1dd0*/  @!P2 BRA `(.L_x_21207) ;  /* 0x00000000000ca947 */ /* 0x000fea0003800000 */
[----:B-----5:R-:W-:-:S05]  /*1de0*/  HADD2.F32 R107, -RZ, R81.H1_H1 ;  /* 0x30000051ff6b7230 */ /* 0x020fca0000004100 */
[----:B------:R-:W-:-:S04]  /*1df0*/  FMUL.FTZ R107, R107, UR6 ;  /* 0x000000066b6b7c20 */ /* 0x000fc80008410000 */
[----:B------:R-:W-:-:S07]  /*1e00*/  @P1 FADD.FTZ R107, R71, R107 ;  /* 0x0000006b476b1221 */ /* 0x000fce0000010000 */
.L_x_21207:
[----:B------:R-:W-:Y:S05]  /*1e10*/  BSYNC B1 ;  /* 0x0000000000017941 */ /* 0x000fea0003800000 */
.L_x_21206:
[----:B------:R-:W-:Y:S04]  /*1e20*/  BSSY B1, `(.L_x_21208) ;  /* 0x0000005000017945 */ /* 0x000fe80003800000 */
[----:B------:R-:W-:Y:S05]  /*1e30*/  @!P2 BRA `(.L_x_21209) ;  /* 0x00000000000ca947 */ /* 0x000fea0003800000 */
[----:B-----5:R-:W-:-:S05]  /*1e40*/  HADD2.F32 R108, -RZ, R82.H0_H0 ;  /* 0x20000052ff6c7230 */ /* 0x020fca0000004100 */
[----:B------:R-:W-:-:S04]  /*1e50*/  FMUL.FTZ R108, R108, UR6 ;  /* 0x000000066c6c7c20 */ /* 0x000fc80008410000 */
[----:B------:R-:W-:-:S07]  /*1e60*/  @P1 FADD.FTZ R108, R72, R108 ;  /* 0x0000006c486c1221 */ /* 0x000fce0000010000 */
.L_x_21209:
[----:B------:R-:W-:Y:S05]  /*1e70*/  BSYNC B1 ;  /* 0x0000000000017941 */ /* 0x000fea0003800000 */
.L_x_21208:
[----:B------:R-:W-:Y:S04]  /*1e80*/  BSSY B1, `(.L_x_21210) ;  /* 0x0000005000017945 */ /* 0x000fe80003800000 */
[----:B------:R-:W-:Y:S05]  /*1e90*/  @!P2 BRA `(.L_x_21211) ;  /* 0x00000000000ca947 */ /* 0x000fea0003800000 */
[----:B-----5:R-:W-:-:S05]  /*1ea0*/  HADD2.F32 R109, -RZ, R82.H1_H1 ;  /* 0x30000052ff6d7230 */ /* 0x020fca0000004100 */
[----:B------:R-:W-:-:S04]  /*1eb0*/  FMUL.FTZ R109, R109, UR6 ;  /* 0x000000066d6d7c20 */ /* 0x000fc80008410000 */
[----:B------:R-:W-:-:S07]  /*1ec0*/  @P1 FADD.FTZ R109, R73, R109 ;  /* 0x0000006d496d1221 */ /* 0x000fce0000010000 */
.L_x_21211:
[----:B------:R-:W-:Y:S05]  /*1ed0*/  BSYNC B1 ;  /* 0x0000000000017941 */ /* 0x000fea0003800000 */
.L_x_21210:
[----:B------:R-:W-:Y:S04]  /*1ee0*/  BSSY B1, `(.L_x_21212) ;  /* 0x0000005000017945 */ /* 0x000fe80003800000 */
[----:B------:R-:W-:Y:S05]  /*1ef0*/  @!P2 BRA `(.L_x_21213) ;  /* 0x00000000000ca947 */ /* 0x000fea0003800000 */
[----:B-----5:R-:W-:-:S05]  /*1f00*/  HADD2.F32 R110, -RZ, R83.H0_H0 ;  /* 0x20000053ff6e7230 */ /* 0x020fca0000004100 */
[----:B------:R-:W-:-:S04]  /*1f10*/  FMUL.FTZ R110, R110, UR6 ;  /* 0x000000066e6e7c20 */ /* 0x000fc80008410000 */
[----:B------:R-:W-:-:S07]  /*1f20*/  @P1 FADD.FTZ R110, R74, R110 ;  /* 0x0000006e4a6e1221 */ /* 0x000fce0000010000 */
.L_x_21213:
[----:B------:R-:W-:Y:S05]  /*1f30*/  BSYNC B1 ;  /* 0x0000000000017941 */ /* 0x000fea0003800000 */
.L_x_21212:
[----:B------:R-:W-:Y:S01]  /*1f40*/  BSSY B1, `(.L_x_21214) ;  /* 0x0000006000017945 */ /* 0x000fe20003800000 */
[----:B------:R-:W-:-:S03]  /*1f50*/  @!P2 FSEL R111, R75, RZ, P0 ;  /* 0x000000ff4b6fa208 */ /* 0x000fc60000000000 */
[----:B------:R-:W-:Y:S05]  /*1f60*/  @!P2 BRA `(.L_x_21215) ;  /* 0x00000000000ca947 */ /* 0x000fea0003800000 */
[----:B-----5:R-:W-:-:S05]  /*1f70*/  HADD2.F32 R111, -RZ, R83.H1_H1 ;  /* 0x30000053ff6f7230 */ /* 0x020fca0000004100 */
[----:B------:R-:W-:-:S04]  /*1f80*/  FMUL.FTZ R111, R111, UR6 ;  /* 0x000000066f6f7c20 */ /* 0x000fc80008410000 */
[----:B------:R-:W-:-:S07]  /*1f90*/  @P1 FADD.FTZ R111, R75, R111 ;  /* 0x0000006f4b6f1221 */ /* 0x000fce0000010000 */
.L_x_21215:
[----:B------:R-:W-:Y:S05]  /*1fa0*/  BSYNC B1 ;  /* 0x0000000000017941 */ /* 0x000fea0003800000 */
.L_x_21214:
[----:B------:R4:W-:Y:S04]  /*1fb0*/  STG.E.128 desc[UR4][R114.64], R104 ;  /* 0x0000006872007986 */ /* 0x0009e8000c101d04 */
[----:B------:R4:W-:Y:S02]  /*1fc0*/  STG.E.128 desc[UR4][R114.64+0x10], R108 ;  /* 0x0000106c72007986 */ /* 0x0009e4000c101d04 */
.L_x_21199:
[----:B------:R-:W-:Y:S05]  /*1fd0*/  BSYNC B0 ;  /* 0x0000000000007941 */ /* 0x000fea0003800000 */
.L_x_21198:
        /* <DEDUP_REMOVED lines=129> */
.L_x_21236:
        /* <DEDUP_REMOVED lines=117> */
[----:B------:R-:W-:Y:S02]  /*2f40*/  F2FP.F16.F32.PACK_AB R112, R114, R113 ;  /* 0x000000717270723e */ /* 0x000fe400000000ff */
[----:B------:R-:W-:Y:S01]  /*2f50*/  F2FP.F16.F32.PACK_AB R113, R118, R115 ;  /* 0x000000737671723e */ /* 0x000fe200000000ff */
[--C-:B------:R-:W-:Y:S01]  /*2f60*/  FADD.FTZ R115, R76, -R117.reuse ;  /* 0x800000754c737221 */ /* 0x100fe20000010000 */
[C---:B------:R-:W-:Y:S01]  /*2f70*/  FMUL.FTZ R118, R116.reuse, R119 ;  /* 0x0000007774767220 */ /* 0x040fe20000410000 */
[----:B------:R-:W-:Y:S02]  /*2f80*/  FADD.FTZ R119, R79, -R117 ;  /* 0x800000754f777221 */ /* 0x000fe40000010000 */
[----:B------:R-:W-:-:S04]  /*2f90*/  FMUL.FTZ R115, R116, R115 ;  /* 0x0000007374737220 */ /* 0x000fc80000410000 */
[----:B------:R-:W-:Y:S01]  /*2fa0*/  FFMA.FTZ R114, R16, R115, R8 ;  /* 0x0000007310727223 */ /* 0x000fe20000010008 */
[----:B------:R-:W-:Y:S01]  /*2fb0*/  FFMA.FTZ R115, R17, R118, R9 ;  /* 0x0000007611737223 */ /* 0x000fe20000010009 */
[----:B------:R-:W-:-:S04]  /*2fc0*/  FMUL.FTZ R118, R116, R119 ;  /* 0x0000007774767220 */ /* 0x000fc80000410000 */
[----:B------:R-:W-:Y:S01]  /*2fd0*/  F2FP.F16.F32.PACK_AB R114, R115, R114 ;  /* 0x000000727372723e */ /* 0x000fe200000000ff */
[----:B------:R-:W-:Y:S01]  /*2fe0*/  FADD.FTZ R115, R78, -R117 ;  /* 0x800000754e737221 */ /* 0x000fe20000010000 */
[----:B------:R-:W-:-:S03]  /*2ff0*/  FFMA.FTZ R118, R19, R118, R11 ;  /* 0x0000007613767223 */ /* 0x000fc6000001000b */
[----:B------:R-:W-:-:S04]  /*3000*/  FMUL.FTZ R115, R116, R115 ;  /* 0x0000007374737220 */ /* 0x000fc80000410000 */
[----:B------:R-:W-:-:S05]  /*3010*/  FFMA.FTZ R115, R18, R115, R10 ;  /* 0x0000007312737223 */ /* 0x000fca000001000a */
[----:B------:R-:W-:Y:S02]  /*3020*/  F2FP.F16.F32.PACK_AB R115, R118, R115 ;  /* 0x000000737673723e */ /* 0x000fe400000000ff */
[----:B------:R-:W0:Y:S02]  /*3030*/  LDC.64 R118, c[0x0][0x2b8] ;  /* 0x0000ae00ff767b82 */ /* 0x000e240000000a00 */
[C---:B0-----:R-:W-:Y:S01]  /*3040*/  IMAD.WIDE.U32 R118, R2.reuse, 0x10, R118 ;  /* 0x0000001002767825 */ /* 0x041fe200078e0076 */
[----:B------:R-:W-:-:S04]  /*3050*/  IADD3 R2, R2, 0x100, RZ ;  /* 0x0000010002027810 */ /* 0x000fc80007ffe0ff */
[----:B------:R0:W-:Y:S03]  /*3060*/  STG.E.128 desc[UR4][R118.64], R112 ;  /* 0x0000007076007986 */ /* 0x0001e6000c101d04 */
.L_x_21220:
[----:B------:R-:W-:Y:S05]  /*3070*/  BSYNC B1 ;  /* 0x0000000000017941 */ /* 0x000fea0003800000 */
.L_x_21219:
        /* <DEDUP_REMOVED lines=35> */
.L_x_21222:
[----:B------:R-:W-:Y:S05]  /*32b0*/  BSYNC B1 ;  /* 0x0000000000017941 */ /* 0x000fea0003800000 */
.L_x_21221:
        /* <DEDUP_REMOVED lines=35> */
.L_x_21224:
[----:B------:R-:W-:Y:S05]  /*34f0*/  BSYNC B1 ;  /* 0x0000000000017941 */ /* 0x000fea0003800000 */
.L_x_21223:
        /* <DEDUP_REMOVED lines=22> */
[----:B------:R-:W-:Y:S01]  /*3660*/  FMUL.FTZ R115, R116, R115 ;  /* 0x0000007374737220 */ /* 0x000fe20000410000 */
        /* <DEDUP_REMOVED lines=9> */
.L_x_21218:
[----:B------:R-:W-:Y:S05]  /*3700*/  BSYNC B0 ;  /* 0x0000000000007941 */ /* 0x000fea0003800000 */
.L_x_21217:
[----:B------:R-:W-:Y:S02]  /*3710*/  IADD3 R0, R0, UR8, RZ ;  /* 0x0000000800007c10 */ /* 0x000fe4000fffe0ff */
[----:B01-3--:R-:W-:Y:S02]  /*3720*/  SEL R118, RZ, 0x1, P0 ;  /* 0x00000001ff767807 */ /* 0x00bfe40000000000 */
[----:B------:R-:W-:-:S13]  /*3730*/  ISETP.GE.AND P1, PT, R0, UR9, PT ;  /* 0x0000000900007c0c */ /* 0x000fda000bf26270 */
[----:B------:R-:W-:Y:S05]  /*3740*/  @!P1 BRA `(.L_x_21225) ;  /* 0xffffffd000189947 */ /* 0x000fea000383ffff */
[----:B------:R-:W-:Y:S05]  /*3750*/  EXIT ;  /* 0x000000000000794d */ /* 0x000fea0003800000 */
.L_x_21216:
        /* <DEDUP_REMOVED lines=8> */
.L_x_21226:
[----:B------:R-:W-:Y:S01]  /*37e0*/  HFMA2.MMA R115, -RZ, RZ, 0, 1.1920928955078125e-07 ;  /* 0x00000002ff737435 */ /* 0x000fe200000001ff */
[----:B------:R-:W-:-:S05]  /*37f0*/  FADD.FTZ R114, R114, R119 ;  /* 0x0000007772727221 */ /* 0x000fca0000010000 */
[----:B------:R-:W-:-:S07]  /*3800*/  MOV R125, R114 ;  /* 0x00000072007d7202 */ /* 0x000fce0000000f00 */
[----:B------:R-:W-:Y:S05]  /*3810*/  WARPSYNC.COLLECTIVE R117, `(.L_x_21227) ;  /* 0x0000000075087348 */ /* 0x000fea0003c00000 */
[----:B------:R0:W1:Y:S02]  /*3820*/  SHFL.BFLY P6, R119, R125, R115, R116 ;  /* 0x0c0000737d777389 */ /* 0x00006400000c0074 */
[----:B01----:R-:W-:Y:S01]  /*3830*/  ENDCOLLECTIVE ;  /* 0x000000000000791b */ /* 0x003fe20003800000 */
.L_x_21227:
[----:B------:R-:W-:Y:S01]  /*3840*/  HFMA2.MMA R115, -RZ, RZ, 0, 2.384185791015625e-07 ;  /* 0x00000004ff737435 */ /* 0x000fe200000001ff */
[----:B------:R-:W-:-:S05]  /*3850*/  FADD.FTZ R114, R114, R119 ;  /* 0x0000007772727221 */ /* 0x000fca0000010000 */
[----:B------:R-:W-:-:S07]  /*3860*/  MOV R125, R114 ;  /* 0x00000072007d7202 */ /* 0x000fce0000000f00 */
[----:B------:R-:W-:Y:S05]  /*3870*/  WARPSYNC.COLLECTIVE R117, `(.L_x_21228) ;  /* 0x0000000075087348 */ /* 0x000fea0003c00000 */
[----:B------:R0:W1:Y:S02]  /*3880*/  SHFL.BFLY P6, R119, R125, R115, R116 ;  /* 0x0c0000737d777389 */ /* 0x00006400000c0074 */
[----:B01----:R-:W-:Y:S01]  /*3890*/  ENDCOLLECTIVE ;  /* 0x000000000000791b */ /* 0x003fe20003800000 */
.L_x_21228:
[----:B------:R-:W-:Y:S01]  /*38a0*/  HFMA2.MMA R115, -RZ, RZ, 0, 4.76837158203125e-07 ;  /* 0x00000008ff737435 */ /* 0x000fe200000001ff */
[----:B------:R-:W-:-:S05]  /*38b0*/  FADD.FTZ R114, R114, R119 ;  /* 0x0000007772727221 */ /* 0x000fca0000010000 */
[----:B------:R-:W-:-:S07]  /*38c0*/  MOV R125, R114 ;  /* 0x00000072007d7202 */ /* 0x000fce0000000f00 */
[----:B------:R-:W-:Y:S05]  /*38d0*/  WARPSYNC.COLLECTIVE R117, `(.L_x_21229) ;  /* 0x0000000075087348 */ /* 0x000fea0003c00000 */
[----:B------:R0:W1:Y:S02]  /*38e0*/  SHFL.BFLY P6, R119, R125, R115, R116 ;  /* 0x0c0000737d777389 */ /* 0x00006400000c0074 */
[----:B01----:R-:W-:Y:S01]  /*38f0*/  ENDCOLLECTIVE ;  /* 0x000000000000791b */ /* 0x003fe20003800000 */
.L_x_21229:
[----:B------:R-:W-:Y:S01]  /*3900*/  HFMA2.MMA R115, -RZ, RZ, 0, 9.5367431640625e-07 ;  /* 0x00000010ff737435 */ /* 0x000fe200000001ff */
[----:B------:R-:W-:-:S05]  /*3910*/  FADD.FTZ R114, R114, R119 ;  /* 0x0000007772727221 */ /* 0x000fca0000010000 */
[----:B------:R-:W-:-:S07]  /*3920*/  MOV R125, R114 ;  /* 0x00000072007d7202 */ /* 0x000fce0000000f00 */
[----:B------:R-:W-:Y:S05]  /*3930*/  WARPSYNC.COLLECTIVE R117, `(.L_x_21230) ;  /* 0x0000000075087348 */ /* 0x000fea0003c00000 */
[----:B------:R0:W1:Y:S02]  /*3940*/  SHFL.BFLY P6, R119, R125, R115, R116 ;  /* 0x0c0000737d777389 */ /* 0x00006400000c0074 */
[----:B01----:R-:W-:Y:S01]  /*3950*/  ENDCOLLECTIVE ;  /* 0x000000000000791b */ /* 0x003fe20003800000 */
.L_x_21230:
        /* <DEDUP_REMOVED lines=73> */
.L_x_21231:
[----:B------:R-:W-:Y:S01]  /*3df0*/  HFMA2.MMA R115, -RZ, RZ, 0, 1.1920928955078125e-07 ;  /* 0x00000002ff737435 */ /* 0x000fe200000001ff */
[----:B------:R-:W-:-:S05]  /*3e00*/  FADD.FTZ R118, R118, R119 ;  /* 0x0000007776767221 */ /* 0x000fca0000010000 */
[----:B------:R-:W-:-:S07]  /*3e10*/  MOV R125, R118 ;  /* 0x00000076007d7202 */ /* 0x000fce0000000f00 */
[----:B------:R-:W-:Y:S05]  /*3e20*/  WARPSYNC.COLLECTIVE R117, `(.L_x_21232) ;  /* 0x0000000075087348 */ /* 0x000fea0003c00000 */
[----:B------:R0:W1:Y:S02]  /*3e30*/  SHFL.BFLY P6, R119, R125, R115, R116 ;  /* 0x0c0000737d777389 */ /* 0x00006400000c0074 */
[----:B01----:R-:W-:Y:S01]  /*3e40*/  ENDCOLLECTIVE ;  /* 0x000000000000791b */ /* 0x003fe20003800000 */
.L_x_21232:
[----:B------:R-:W-:Y:S01]  /*3e50*/  HFMA2.MMA R115, -RZ, RZ, 0, 2.384185791015625e-07 ;  /* 0x00000004ff737435 */ /* 0x000fe200000001ff */
[----:B------:R-:W-:-:S05]  /*3e60*/  FADD.FTZ R118, R118, R119 ;  /* 0x0000007776767221 */ /* 0x000fca0000010000 */
[----:B------:R-:W-:-:S07]  /*3e70*/  MOV R125, R118 ;  /* 0x00000076007d7202 */ /* 0x000fce0000000f00 */
[----:B------:R-:W-:Y:S05]  /*3e80*/  WARPSYNC.COLLECTIVE R117, `(.L_x_21233) ;  /* 0x0000000075087348 */ /* 0x000fea0003c00000 */
[----:B------:R0:W1:Y:S02]  /*3e90*/  SHFL.BFLY P6, R119, R125, R115, R116 ;  /* 0x0c0000737d777389 */ /* 0x00006400000c0074 */
[----:B01----:R-:W-:Y:S01]  /*3ea0*/  ENDCOLLECTIVE ;  /* 0x000000000000791b */ /* 0x003fe20003800000 */
.L_x_21233:
[----:B------:R-:W-:Y:S01]  /*3eb0*/  HFMA2.MMA R115, -RZ, RZ, 0, 4.76837158203125e-07 ;  /* 0x00000008ff737435 */ /* 0x000fe200000001ff */
[----:B------:R-:W-:-:S05]  /*3ec0*/  FADD.FTZ R118, R118, R119 ;  /* 0x0000007776767221 */ /* 0x000fca0000010000 */
[----:B------:R-:W-:-:S07]  /*3ed0*/  MOV R125, R118 ;  /* 0x00000076007d7202 */ /* 0x000fce0000000f00 */
[----:B------:R-:W-:Y:S05]  /*3ee0*/  WARPSYNC.COLLECTIVE R117, `(.L_x_21234) ;  /* 0x0000000075087348 */ /* 0x000fea0003c00000 */
[----:B------:R0:W1:Y:S02]  /*3ef0*/  SHFL.BFLY P6, R119, R125, R115, R116 ;  /* 0x0c0000737d777389 */ /* 0x00006400000c0074 */
[----:B01----:R-:W-:Y:S01]  /*3f00*/  ENDCOLLECTIVE ;  /* 0x000000000000791b */ /* 0x003fe20003800000 */
.L_x_21234:
[----:B------:R-:W-:Y:S01]  /*3f10*/  HFMA2.MMA R115, -RZ, RZ, 0, 9.5367431640625e-07 ;  /* 0x00000010ff737435 */ /* 0x000fe200000001ff */
[----:B------:R-:W-:-:S05]  /*3f20*/  FADD.FTZ R118, R118, R119 ;  /* 0x0000007776767221 */ /* 0x000fca0000010000 */
[----:B------:R-:W-:-:S07]  /*3f30*/  MOV R125, R118 ;  /* 0x00000076007d7202 */ /* 0x000fce0000000f00 */
[----:B------:R-:W-:Y:S05]  /*3f40*/  WARPSYNC.COLLECTIVE R117, `(.L_x_21235) ;  /* 0x0000000075087348 */ /* 0x000fea0003c00000 */
[----:B------:R0:W1:Y:S02]  /*3f50*/  SHFL.BFLY P6, R119, R125, R115, R116 ;  /* 0x0c0000737d777389 */ /* 0x00006400000c0074 */
[----:B01----:R-:W-:Y:S01]  /*3f60*/  ENDCOLLECTIVE ;  /* 0x000000000000791b */ /* 0x003fe20003800000 */
.L_x_21235:
[----:B------:R-:W-:Y:S05]  /*3f70*/  BRA `(.L_x_21236) ;  /* 0xffffffe8001c7947 */ /* 0x000fea000383ffff */
.L_x_21237:
        /* <DEDUP_REMOVED lines=16> */
.L_x_30298:


//--------------------- .text._ZN10layer_norm13ln_fwd_kernelINS_13Kernel_traitsIf6__halffS2_fjLj8192ELj1ELj1ELj8ELj16ENS_18Kernel_traits_baseILj8192EfS2_fS2_fjLj256EEEEELb0ELb0ELb1ELb1EEEvNS_9FwdParamsE --------------------------
	.section	.text._ZN10layer_norm13ln_fwd_kernelINS_13Kernel_traitsIf6__halffS2_fjLj8192ELj1ELj1ELj8ELj16ENS_18Kernel_traits_baseILj8192EfS2_fS2_fjLj256EEEEELb0ELb0ELb1ELb1EEEvNS_9FwdParamsE,"ax",@progbits
	.align	128
        .global         _ZN10layer_norm13ln_fwd_kernelINS_13Kernel_traitsIf6__halffS2_fjLj8192ELj1ELj1ELj8ELj16ENS_18Kernel_traits_baseILj8192EfS2_fS2_fjLj256EEEEELb0ELb0ELb1ELb1EEEvNS_9FwdParamsE
        .type           _ZN10layer_norm13ln_fwd_kernelINS_13Kernel_traitsIf6__halffS2_fjLj8192ELj1ELj1ELj8ELj16ENS_18Kernel_traits_baseILj8192EfS2_fS2_fjLj256EEEEELb0ELb0ELb1ELb1EEEvNS_9FwdParamsE,@function
        .size           _ZN10layer_norm13ln_fwd_kernelINS_13Kernel_traitsIf6__halffS2_fjLj8192ELj1ELj1ELj8ELj16ENS_18Kernel_traits_baseILj8192EfS2_fS2_fjLj256EEEEELb0ELb0ELb1ELb1EEEvNS_9FwdParamsE,(.L_x_30299 - _ZN10layer_norm13ln_fwd_kernelINS_13Kernel_traitsIf6__halffS2_fjLj8192ELj1ELj1ELj8ELj16ENS_18Kernel_traits_baseILj8192EfS2_fS2_fjLj256EEEEELb0ELb0ELb1ELb1EEEvNS_9FwdParamsE)
        .other          _ZN10layer_norm13ln_fwd_kernelINS_13Kernel_traitsIf6__halffS2_fjLj8192ELj1ELj1ELj8ELj16ENS_18Kernel_traits_baseILj8192EfS2_fS2_fjLj256EEEEELb0ELb0ELb1ELb1EEEvNS_9FwdParamsE,@"STO_CUDA_ENTRY STV_DEFAULT"
_ZN10layer_norm13ln_fwd_kernelINS_13Kernel_traitsIf6__halffS2_fjLj8192ELj1ELj1ELj8ELj16ENS_18Kernel_traits_baseILj8192EfS2_fS2_fjLj256EEEEELb0ELb0ELb1ELb1EEEvNS_9FwdParamsE:
.text._ZN10layer_norm13ln_fwd_kernelINS_13Kernel_traitsIf6__halffS2_fjLj8192ELj1ELj1ELj8ELj16ENS_18Kernel_traits_baseILj8192EfS2_fS2_fjLj256EEEEELb0ELb0ELb1ELb1EEEvNS_9FwdParamsE:
        /* <DEDUP_REMOVED lines=58> */
.L_x_21305:
[----:B------:R-:W1:Y:S08]  /*03a0*/  LDC.64 R114, c[0x0][0x230] ;  /* 0x00008c00ff727b82 */ /* 0x000e700000000a00 */
[----:B0-----:R-:W0:Y:S08]  /*03b0*/  LDC.64 R4, c[0x0][0x280] ;  /* 0x0000a000ff047b82 */ /* 0x001e300000000a00 */
[----:B------:R-:W2:Y:S01]  /*03c0*/  LDC R113, c[0x0][0x218] ;  /* 0x00008600ff717b82 */ /* 0x000ea20000000800 */
[----:B-1----:R-:W-:-:S07]  /*03d0*/  ISETP.NE.U32.AND P0, PT, R114, RZ, PT ;  /* 0x000000ff7200720c */ /* 0x002fce0003f05070 */
[----:B------:R-:W1:Y:S01]  /*03e0*/  LDC.64 R118, c[0x0][0x288] ;  /* 0x0000a200ff767b82 */ /* 0x000e620000000a00 */
[----:B------:R-:W-:Y:S01]  /*03f0*/  ISETP.NE.AND.EX P0, PT, R115, RZ, PT, P0 ;  /* 0x000000ff7300720c */ /* 0x000fe20003f05300 */
[----:B0-----:R-:W-:-:S06]  /*0400*/  IMAD.WIDE R4, R2, 0x4, R4 ;  /* 0x0000000402047825 */ /* 0x001fcc00078e0204 */
[----:B------:R-:W3:Y:S01]  /*0410*/  LDG.E R5, desc[UR4][R4.64] ;  /* 0x0000000404057981 */ /* 0x000ee2000c1e1900 */
[----:B--2---:R-:W-:-:S05]  /*0420*/  IMAD R8, R2, R113, RZ ;  /* 0x0000007102087224 */ /* 0x004fca00078e02ff */
[----:B------:R-:W0:Y:S01]  /*0430*/  @P0 LDC.64 R6, c[0x0][0x230] ;  /* 0x00008c00ff060b82 */ /* 0x000e220000000a00 */
[----:B------:R-:W-:-:S04]  /*0440*/  SHF.R.S32.HI R9, RZ, 0x1f, R8 ;  /* 0x0000001fff097819 */ /* 0x000fc80000011408 */
[----:B------:R-:W-:Y:S01]  /*0450*/  LEA.HI R8, R9, R8, RZ, 0x3 ;  /* 0x0000000809087211 */ /* 0x000fe200078f18ff */
[----:B-1----:R-:W-:Y:S02]  /*0460*/  IMAD.WIDE R118, R2, 0x4, R118 ;  /* 0x0000000402767825 */ /* 0x002fe400078e0276 */
[----:B------:R-:W1:Y:S01]  /*0470*/  @P0 LDC.64 R12, c[0x0][0x230] ;  /* 0x00008c00ff0c0b82 */ /* 0x000e620000000a00 */
[----:B------:R-:W-:-:S03]  /*0480*/  LEA.HI.SX32 R9, R8, R3, 0x1d ;  /* 0x0000000308097211 */ /* 0x000fc600078feaff */
[----:B-----5:R-:W5:Y:S02]  /*0490*/  LDG.E R118, desc[UR4][R118.64] ;  /* 0x0000000476767981 */ /* 0x020f64000c1e1900 */
[----:B0-----:R-:W-:-:S05]  /*04a0*/  @P0 IMAD.WIDE.U32 R6, R9, 0x20, R6 ;  /* 0x0000002009060825 */ /* 0x001fca00078e0006 */
[----:B------:R-:W2:Y:S04]  /*04b0*/  @P0 LDG.E.128 R44, desc[UR4][R6.64] ;  /* 0x00000004062c0981 */ /* 0x000ea8000c1e1d00 */
[----:B------:R-:W4:Y:S01]  /*04c0*/  @P0 LDG.E.128 R40, desc[UR4][R6.64+0x10] ;  /* 0x0000100406280981 */ /* 0x000f22000c1e1d00 */
[----:B------:R-:W-:Y:S02]  /*04d0*/  MOV R8, RZ ;  /* 0x000000ff00087202 */ /* 0x000fe40000000f00 */
[----:B------:R-:W-:Y:S01]  /*04e0*/  IADD3 R19, R9, 0x100, RZ ;  /* 0x0000010009137810 */ /* 0x000fe20007ffe0ff */
[----:B------:R-:W-:Y:S01]  /*04f0*/  BSSY B0, `(.L_x_21238) ;  /* 0x000002a000007945 */ /* 0x000fe20003800000 */
[C---:B---3--:R-:W-:Y:S02]  /*0500*/  ISETP.GE.AND P5, PT, R5.reuse, 0x1, PT ;  /* 0x000000010500780c */ /* 0x048fe40003fa6270 */
        /* <DEDUP_REMOVED lines=9> */
[----:B------:R-:W3:Y:S01]  /*05a0*/  LDC.64 R4, c[0x0][0x238] ;  /* 0x00008e00ff047b82 */ /* 0x000ee20000000a00 */
        /* <DEDUP_REMOVED lines=21> */
[----:B-1----:R-:W-:Y:S01]  /*0700*/  @P0 IMAD.WIDE.U32 R10, R19, 0x20, R12 ;  /* 0x00000020130a0825 */ /* 0x002fe200078e000c */
[----:B------:R-:W-:-:S02]  /*0710*/  @!P6 FSEL R30, R42, RZ, P1 ;  /* 0x000000ff2a1ee208 */ /* 0x000fc40000800000 */
[----:B------:R-:W-:Y:S02]  /*0720*/  @!P6 FSEL R31, R43, RZ, P3 ;  /* 0x000000ff2b1fe208 */ /* 0x000fe40001800000 */
[----:B------:R-:W-:Y:S01]  /*0730*/  @!P6 FSEL R36, R44, RZ, P2 ;  /* 0x000000ff2c24e208 */ /* 0x000fe20001000000 */
[----:B---3--:R-:W-:Y:S01]  /*0740*/  IMAD.WIDE.U32 R6, R9, 0x20, R4 ;  /* 0x0000002009067825 */ /* 0x008fe200078e0004 */
[----:B------:R-:W-:Y:S06]  /*0750*/  @!P6 BRA `(.L_x_21239) ;  /* 0x00000000000ce947 */ /* 0x000fec0003800000 */
[----:B-----5:R-:W-:-:S05]  /*0760*/  HADD2.F32 R36, -RZ, R32.H0_H0 ;  /* 0x20000020ff247230 */ /* 0x020fca0000004100 */
[----:B------:R-:W-:-:S04]  /*0770*/  FMUL.FTZ R36, R36, UR6 ;  /* 0x0000000624247c20 */ /* 0x000fc80008410000 */
[----:B------:R-:W-:-:S07]  /*0780*/  @P0 FADD.FTZ R36, R44, R36 ;  /* 0x000000242c240221 */ /* 0x000fce0000010000 */
.L_x_21239:
[----:B------:R-:W-:Y:S05]  /*0790*/  BSYNC B0 ;  /* 0x0000000000007941 */ /* 0x000fea0003800000 */
.L_x_21238:
[----:B------:R-:W-:Y:S04]  /*07a0*/  BSSY B0, `(.L_x_21240) ;  /* 0x0000005000007945 */ /* 0x000fe80003800000 */
[----:B------:R-:W-:Y:S05]  /*07b0*/  @!P6 BRA `(.L_x_21241) ;  /* 0x00000000000ce947 */ /* 0x000fea0003800000 */
[----:B-----5:R-:W-:-:S05]  /*07c0*/  HADD2.F32 R37, -RZ, R32.H1_H1 ;  /* 0x30000020ff257230 */ /* 0x020fca0000004100 */
[----:B------:R-:W-:-:S04]  /*07d0*/  FMUL.FTZ R37, R37, UR6 ;  /* 0x0000000625257c20 */ /* 0x000fc80008410000 */
[----:B------:R-:W-:-:S07]  /*07e0*/  @P0 FADD.FTZ R37, R45, R37 ;  /* 0x000000252d250221 */ /* 0x000fce0000010000 */
.L_x_21241:
[----:B------:R-:W-:Y:S05]  /*07f0*/  BSYNC B0 ;  /* 0x0000000000007941 */ /* 0x000fea0003800000 */
.L_x_21240:
[----:B------:R-:W-:Y:S04]  /*0800*/  BSSY B0, `(.L_x_21242) ;  /* 0x0000005000007945 */ /* 0x000fe80003800000 */
[----:B------:R-:W-:Y:S05]  /*0810*/  @!P6 BRA `(.L_x_21243) ;  /* 0x00000000000ce947 */ /* 0x000fea0003800000 */
[----:B-----5:R-:W-:-:S05]  /*0820*/  HADD2.F32 R38, -RZ, R33.H0_H0 ;  /* 0x20000021ff267230 */ /* 0x020fca0000004100 */
[----:B------:R-:W-:-:S04]  /*0830*/  FMUL.FTZ R38, R38, UR6 ;  /* 0x0000000626267c20 */ /* 0x000fc80008410000 */
[----:B------:R-:W-:-:S07]  /*0840*/  @P0 FADD.FTZ R38, R46, R38 ;  /* 0x000000262e260221 */ /* 0x000fce0000010000 */
.L_x_21243:
[----:B------:R-:W-:Y:S05]  /*0850*/  BSYNC B0 ;  /* 0x0000000000007941 */ /* 0x000fea0003800000 */
.L_x_21242:
[----:B------:R-:W-:Y:S04]  /*0860*/  BSSY B0, `(.L_x_21244) ;  /* 0x0000005000007945 */ /* 0x000fe80003800000 */
[----:B------:R-:W-:Y:S05]  /*0870*/  @!P6 BRA `(.L_x_21245) ;  /* 0x00000000000ce947 */ /* 0x000fea0003800000 */
[----:B-----5:R-:W-:-:S05]  /*0880*/  HADD2.F32 R39, -RZ, R33.H1_H1 ;  /* 0x30000021ff277230 */ /* 0x020fca0000004100 */
[----:B------:R-:W-:-:S04]  /*0890*/  FMUL.FTZ R39, R39, UR6 ;  /* 0x0000000627277c20 */ /* 0x000fc80008410000 */
[----:B------:R-:W-:-:S07]  /*08a0*/  @P0 FADD.FTZ R39, R47, R39 ;  /* 0x000000272f270221 */ /* 0x000fce0000010000 */
.L_x_21245:
[----:B------:R-:W-:Y:S05]  /*08b0*/  BSYNC B0 ;  /* 0x0000000000007941 */ /* 0x000fea0003800000 */
.L_x_21244:
[----:B------:R-:W-:Y:S04]  /*08c0*/  BSSY B0, `(.L_x_21246) ;  /* 0x0000005000007945 */ /* 0x000fe80003800000 */
[----:B------:R-:W-:Y:S05]  /*08d0*/  @!P6 BRA `(.L_x_21247) ;  /* 0x00000000000ce947 */ /* 0x000fea0003800000 */
[----:B-----5:R-:W-:-:S05]  /*08e0*/  HADD2.F32 R28, -RZ, R34.H0_H0 ;  /* 0x20000022ff1c7230 */ /* 0x020fca0000004100 */
[----:B------:R-:W-:-:S04]  /*08f0*/  FMUL.FTZ R28, R28, UR6 ;  /* 0x000000061c1c7c20 */ /* 0x000fc80008410000 */
[----:B------:R-:W-:-:S07]  /*0900*/  @P0 FADD.FTZ R28, R40, R28 ;  /* 0x0000001c281c0221 */ /* 0x000fce0000010000 */
.L_x_21247:
[----:B------:R-:W-:Y:S05]  /*0910*/  BSYNC B0 ;  /* 0x0000000000007941 */ /* 0x000fea0003800000 */
.L_x_21246:
[----:B------:R-:W-:Y:S04]  /*0920*/  BSSY B0, `(.L_x_21248) ;  /* 0x0000005000007945 */ /* 0x000fe80003800000 */
[----:B------:R-:W-:Y:S05]  /*0930*/  @!P6 BRA `(.L_x_21249) ;  /* 0x00000000000ce947 */ /* 0x000fea0003800000 */
[----:B-----5:R-:W-:-:S05]  /*0940*/  HADD2.F32 R29, -RZ, R34.H1_H1 ;  /* 0x30000022ff1d7230 */ /* 0x020fca0000004100 */
[----:B------:R-:W-:-:S04]  /*0950*/  FMUL.FTZ R29, R29, UR6 ;  /* 0x000000061d1d7c20 */ /* 0x000fc80008410000 */
[----:B------:R-:W-:-:S07]  /*0960*/  @P0 FADD.FTZ R29, R41, R29 ;  /* 0x0000001d291d0221 */ /* 0x000fce0000010000 */
.L_x_21249:
[----:B------:R-:W-:Y:S05]  /*0970*/  BSYNC B0 ;  /* 0x0000000000007941 */ /* 0x000fea0003800000 */
.L_x_21248:
[----:B------:R-:W-:Y:S04]  /*0980*/  BSSY B0, `(.L_x_21250) ;  /* 0x0000005000007945 */ /* 0x000fe80003800000 */
[----:B------:R-:W-:Y:S05]  /*0990*/  @!P6 BRA `(.L_x_21251) ;  /* 0x00000000000ce947 */ /* 0x000fea0003800000 */
[----:B-----5:R-:W-:-:S05]  /*09a0*/  HADD2.F32 R30, -RZ, R35.H0_H0 ;  /* 0x20000023ff1e7230 */ /* 0x020fca0000004100 */
[----:B------:R-:W-:-:S04]  /*09b0*/  FMUL.FTZ R30, R30, UR6 ;  /* 0x000000061e1e7c20 */ /* 0x000fc80008410000 */
[----:B------:R-:W-:-:S07]  /*09c0*/  @P0 FADD.FTZ R30, R42, R30 ;  /* 0x0000001e2a1e0221 */ /* 0x000fce0000010000 */
.L_x_21251:
[----:B------:R-:W-:Y:S05]  /*09d0*/  BSYNC B0 ;  /* 0x0000000000007941 */ /* 0x000fea0003800000 */
.L_x_21250:
[----:B------:R-:W-:Y:S04]  /*09e0*/  BSSY B0, `(.L_x_21252) ;  /* 0x0000005000007945 */ /* 0x000fe80003800000 */
[----:B------:R-:W-:Y:S05]  /*09f0*/  @!P6 BRA `(.L_x_21253) ;  /* 0x00000000000ce947 */ /* 0x000fea0003800000 */
[----:B-----5:R-:W-:-:S05]  /*0a00*/  HADD2.F32 R31, -RZ, R35.H1_H1 ;  /* 0x30000023ff1f7230 */ /* 0x020fca0000004100 */
[----:B------:R-:W-:-:S04]  /*0a10*/  FMUL.FTZ R31, R31, UR6 ;  /* 0x000000061f1f7c20 */ /* 0x000fc80008410000 */
[----:B------:R-:W-:-:S07]  /*0a20*/  @P0 FADD.FTZ R31, R43, R31 ;  /* 0x0000001f2b1f0221 */ /* 0x000fce0000010000 */
.L_x_21253:
[----:B------:R-:W-:Y:S05]  /*0a30*/  BSYNC B0 ;  /* 0x0000000000007941 */ /* 0x000fea0003800000 */
.L_x_21252:
        /* <DEDUP_REMOVED lines=15> */
[----:B------:R-:W-:Y:S04]  /*0b30*/  BSSY B0, `(.L_x_21254) ;  /* 0x000001a000007945 */ /* 0x000fe80003800000 */
[----:B-----5:R1:W5:Y:S01]  /*0b40*/  @P5 LDG.E.128 R32, desc[UR4][R12.64] ;  /* 0x000000040c205981 */ /* 0x020362000c1e1d00 */
[----:B---3--:R-:W-:-:S04]  /*0b50*/  @P0 IMAD.WIDE.U32 R14, R11, 0x20, R14 ;  /* 0x000000200b0e0825 */ /* 0x008fc800078e000e */
[----:B-1----:R-:W-:Y:S01]  /*0b60*/  IMAD.WIDE.U32 R12, R19, 0x20, R4 ;  /* 0x00000020130c7825 */ /* 0x002fe200078e0004 */
[----:B--2---:R-:W-:Y:S02]  /*0b70*/  @!P6 FSEL R25, R45, RZ, P2 ;  /* 0x000000ff2d19e208 */ /* 0x004fe40001000000 */
[----:B------:R-:W-:Y:S02]  /*0b80*/  @!P6 FSEL R26, R46, RZ, P3 ;  /* 0x000000ff2e1ae208 */ /* 0x000fe40001800000 */
[C---:B------:R-:W-:Y:S02]  /*0b90*/  @!P6 ISETP.NE.U32.AND P2, PT, R114.reuse, RZ, PT ;  /* 0x000000ff7200e20c */ /* 0x040fe40003f45070 */
[----:B------:R-:W-:Y:S02]  /*0ba0*/  @!P6 ISETP.NE.U32.AND P3, PT, R114, RZ, PT ;  /* 0x000000ff7200e20c */ /* 0x000fe40003f65070 */
[C---:B------:R-:W-:Y:S02]  /*0bb0*/  @!P6 ISETP.NE.AND.EX P2, PT, R115.reuse, RZ, PT, P2 ;  /* 0x000000ff7300e20c */ /* 0x040fe40003f45320 */
[----:B------:R-:W-:-:S02]  /*0bc0*/  @!P6 ISETP.NE.AND.EX P3, PT, R115, RZ, PT, P3 ;  /* 0x000000ff7300e20c */ /* 0x000fc40003f65330 */
        /* <DEDUP_REMOVED lines=12> */
[----:B0-----:R-:W-:Y:S06]  /*0c90*/  @!P6 BRA `(.L_x_21255) ;  /* 0x00000000000ce947 */ /* 0x001fec0003800000 */
[----:B-----5:R-:W-:-:S05]  /*0ca0*/  HADD2.F32 R24, -RZ, R32.H0_H0 ;  /* 0x20000020ff187230 */ /* 0x020fca0000004100 */
[----:B------:R-:W-:-:S04]  /*0cb0*/  FMUL.FTZ R24, R24, UR6 ;  /* 0x0000000618187c20 */ /* 0x000fc80008410000 */
[----:B------:R-:W-:-:S07]  /*0cc0*/  @P0 FADD.FTZ R24, R44, R24 ;  /* 0x000000182c180221 */ /* 0x000fce0000010000 */
.L_x_21255:
[----:B------:R-:W-:Y:S05]  /*0cd0*/  BSYNC B0 ;  /* 0x0000000000007941 */ /* 0x000fea0003800000 */
.L_x_21254:
[----:B------:R-:W-:Y:S04]  /*0ce0*/  BSSY B0, `(.L_x_21256) ;  /* 0x0000005000007945 */ /* 0x000fe80003800000 */
[----:B------:R-:W-:Y:S05]  /*0cf0*/  @!P6 BRA `(.L_x_21257) ;  /* 0x00000000000ce947 */ /* 0x000fea0003800000 */
[----:B-----5:R-:W-:-:S05]  /*0d00*/  HADD2.F32 R25, -RZ, R32.H1_H1 ;  /* 0x30000020ff197230 */ /* 0x020fca0000004100 */
[----:B------:R-:W-:-:S04]  /*0d10*/  FMUL.FTZ R25, R25, UR6 ;  /* 0x0000000619197c20 */ /* 0x000fc80008410000 */
[----:B------:R-:W-:-:S07]  /*0d20*/  @P0 FADD.FTZ R25, R45, R25 ;  /* 0x000000192d190221 */ /* 0x000fce0000010000 */
.L_x_21257:
[----:B------:R-:W-:Y:S05]  /*0d30*/  BSYNC B0 ;  /* 0x0000000000007941 */ /* 0x000fea0003800000 */
.L_x_21256:
[----:B------:R-:W-:Y:S04]  /*0d40*/  BSSY B0, `(.L_x_21258) ;  /* 0x0000005000007945 */ /* 0x000fe80003800000 */
[----:B------:R-:W-:Y:S05]  /*0d50*/  @!P6 BRA `(.L_x_21259) ;  /* 0x00000000000ce947 */ /* 0x000fea0003800000 */
[----:B-----5:R-:W-:-:S05]  /*0d60*/  HADD2.F32 R26, -RZ, R33.H0_H0 ;  /* 0x20000021ff1a7230 */ /* 0x020fca0000004100 */
[----:B------:R-:W-:-:S04]  /*0d70*/  FMUL.FTZ R26, R26, UR6 ;  /* 0x000000061a1a7c20 */ /* 0x000fc80008410000 */
[----:B------:R-:W-:-:S07]  /*0d80*/  @P0 FADD.FTZ R26, R46, R26 ;  /* 0x0000001a2e1a0221 */ /* 0x000fce0000010000 */
.L_x_21259:
[----:B------:R-:W-:Y:S05]  /*0d90*/  BSYNC B0 ;  /* 0x0000000000007941 */ /* 0x000fea0003800000 */
.L_x_21258:
[----:B------:R-:W-:Y:S04]  /*0da0*/  BSSY B0, `(.L_x_21260) ;  /* 0x0000005000007945 */ /* 0x000fe80003800000 */
[----:B------:R-:W-:Y:S05]  /*0db0*/  @!P6 BRA `(.L_x_21261) ;  /* 0x00000000000ce947 */ /* 0x000fea0003800000 */
[----:B-----5:R-:W-:-:S05]  /*0dc0*/  HADD2.F32 R27, -RZ, R33.H1_H1 ;  /* 0x30000021ff1b7230 */ /* 0x020fca0000004100 */
[----:B------:R-:W-:-:S04]  /*0dd0*/  FMUL.FTZ R27, R27, UR6 ;  /* 0x000000061b1b7c20 */ /* 0x000fc80008410000 */
[----:B------:R-:W-:-:S07]  /*0de0*/  @P0 FADD.FTZ R27, R47, R27 ;  /* 0x0000001b2f1b0221 */ /* 0x000fce0000010000 */
.L_x_21261:
[----:B------:R-:W-:Y:S05]  /*0df0*/  BSYNC B0 ;  /* 0x0000000000007941 */ /* 0x000fea0003800000 */
.L_x_21260:
[----:B------:R-:W-:Y:S04]  /*0e00*/  BSSY B0, `(.L_x_21262) ;  /* 0x0000005000007945 */ /* 0x000fe80003800000 */
[----:B------:R-:W-:Y:S05]  /*0e10*/  @!P6 BRA `(.L_x_21263) ;  /* 0x00000000000ce947 */ /* 0x000fea0003800000 */
[----:B-----5:R-:W-:-:S05]  /*0e20*/  HADD2.F32 R20, -RZ, R34.H0_H0 ;  /* 0x20000022ff147230 */ /* 0x020fca0000004100 */
[----:B------:R-:W-:-:S04]  /*0e30*/  FMUL.FTZ R20, R20, UR6 ;  /* 0x0000000614147c20 */ /* 0x000fc80008410000 */
[----:B------:R-:W-:-:S07]  /*0e40*/  @P0 FADD.FTZ R20, R40, R20 ;  /* 0x0000001428140221 */ /* 0x000fce0000010000 */
.L_x_21263:
[----:B------:R-:W-:Y:S05]  /*0e50*/  BSYNC B0 ;  /* 0x0000000000007941 */ /* 0x000fea0003800000 */
.L_x_21262:
[----:B------:R-:W-:Y:S04]  /*0e60*/  BSSY B0, `(.L_x_21264) ;  /* 0x0000005000007945 */ /* 0x000fe80003800000 */
[----:B------:R-:W-:Y:S05]  /*0e70*/  @!P6 BRA `(.L_x_21265) ;  /* 0x00000000000ce947 */ /* 0x000fea0003800000 */
[----:B-----5:R-:W-:-:S05]  /*0e80*/  HADD2.F32 R21, -RZ, R34.H1_H1 ;  /* 0x30000022ff157230 */ /* 0x020fca0000004100 */
[----:B------:R-:W-:-:S04]  /*0e90*/  FMUL.FTZ R21, R21, UR6 ;  /* 0x0000000615157c20 */ /* 0x000fc80008410000 */
[----:B------:R-:W-:-:S07]  /*0ea0*/  @P0 FADD.FTZ R21, R41, R21 ;  /* 0x0000001529150221 */ /* 0x000fce0000010000 */
.L_x_21265:
[----:B------:R-:W-:Y:S05]  /*0eb0*/  BSYNC B0 ;  /* 0x0000000000007941 */ /* 0x000fea0003800000 */
.L_x_21264:
[----:B------:R-:W-:Y:S04]  /*0ec0*/  BSSY B0, `(.L_x_21266) ;  /* 0x0000005000007945 */ /* 0x000fe80003800000 */
[----:B------:R-:W-:Y:S05]  /*0ed0*/  @!P6 BRA `(.L_x_21267) ;  /* 0x00000000000ce947 */ /* 0x000fea0003800000 */
[----:B-----5:R-:W-:-:S05]  /*0ee0*/  HADD2.F32 R22, -RZ, R35.H0_H0 ;  /* 0x20000023ff167230 */ /* 0x020fca0000004100 */
[----:B------:R-:W-:-:S04]  /*0ef0*/  FMUL.FTZ R22, R22, UR6 ;  /* 0x0000000616167c20 */ /* 0x000fc80008410000 */
[----:B------:R-:W-:-:S07]  /*0f00*/  @P0 FADD.FTZ R22, R42, R22 ;  /* 0x000000162a160221 */ /* 0x000fce0000010000 */
.L_x_21267:
[----:B------:R-:W-:Y:S05]  /*0f10*/  BSYNC B0 ;  /* 0x0000000000007941 */ /* 0x000fea0003800000 */
.L_x_21266:
[----:B------:R-:W-:Y:S04]  /*0f20*/  BSSY B0, `(.L_x_21268) ;  /* 0x0000005000007945 */ /* 0x000fe80003800000 */
[----:B------:R-:W-:Y:S05]  /*0f30*/  @!P6 BRA `(.L_x_21269) ;  /* 0x00000000000ce947 */ /* 0x000fea0003800000 */
[----:B-----5:R-:W-:-:S05]  /*0f40*/  HADD2.F32 R23, -RZ, R35.H1_H1 ;  /* 0x30000023ff177230 */ /* 0x020fca0000004100 */
[----:B------:R-:W-:-:S04]  /*0f50*/  FMUL.FTZ R23, R23, UR6 ;  /* 0x0000000617177c20 */ /* 0x000fc80008410000 */
[----:B------:R-:W-:-:S07]  /*0f60*/  @P0 FADD.FTZ R23, R43, R23 ;  /* 0x000000172b170221 */ /* 0x000fce0000010000 */
.L_x_21269:
[----:B------:R-:W-:Y:S05]  /*0f70*/  BSYNC B0 ;  /* 0x0000000000007941 */ /* 0x000fea0003800000 */
.L_x_21268:
        /* <DEDUP_REMOVED lines=33> */
[----:B-----5:R-:W-:-:S05]  /*1190*/  HADD2.F32 R16, -RZ, R32.H0_H0 ;  /* 0x20000020ff107230 */ /* 0x020fca0000004100 */
[----:B------:R-:W-:-:S04]  /*11a0*/  FMUL.FTZ R16, R16, UR6 ;  /* 0x0000000610107c20 */ /* 0x000fc80008410000 */
[----:B------:R-:W-:-:S07]  /*11b0*/  @P0 FADD.FTZ R16, R44, R16 ;  /* 0x000000102c100221 */ /* 0x000fce0000010000 */
.L_x_21271:
[----:B------:R-:W-:Y:S05]  /*11c0*/  BSYNC B0 ;  /* 0x0000000000007941 */ /* 0x000fea0003800000 */
.L_x_21270:
[----:B------:R-:W-:Y:S04]  /*11d0*/  BSSY B0, `(.L_x_21272) ;  /* 0x0000005000007945 */ /* 0x000fe80003800000 */
[----:B------:R-:W-:Y:S05]  /*11e0*/  @!P6 BRA `(.L_x_21273) ;  /* 0x00000000000ce947 */ /* 0x000fea0003800000 */
[----:B-----5:R-:W-:-:S05]  /*11f0*/  HADD2.F32 R17, -RZ, R32.H1_H1 ;  /* 0x30000020ff117230 */ /* 0x020fca0000004100 */
[----:B------:R-:W-:-:S04]  /*1200*/  FMUL.FTZ R17, R17, UR6 ;  /* 0x0000000611117c20 */ /* 0x000fc80008410000 */
[----:B------:R-:W-:-:S07]  /*1210*/  @P0 FADD.FTZ R17, R45, R17 ;  /* 0x000000112d110221 */ /* 0x000fce0000010000 */
.L_x_21273:
[----:B------:R-:W-:Y:S05]  /*1220*/  BSYNC B0 ;  /* 0x0000000000007941 */ /* 0x000fea0003800000 */
.L_x_21272:
[----:B------:R-:W-:Y:S04]  /*1230*/  BSSY B0, `(.L_x_21274) ;  /* 0x0000005000007945 */ /* 0x000fe80003800000 */
[----:B------:R-:W-:Y:S05]  /*1240*/  @!P6 BRA `(.L_x_21275) ;  /* 0x00000000000ce947 */ /* 0x000fea0003800000 */
[----:B-----5:R-:W-:-:S05]  /*1250*/  HADD2.F32 R18, -RZ, R33.H0_H0 ;  /* 0x20000021ff127230 */ /* 0x020fca0000004100 */
[----:B------:R-:W-:-:S04]  /*1260*/  FMUL.FTZ R18, R18, UR6 ;  /* 0x0000000612127c20 */ /* 0x000fc80008410000 */
[----:B------:R-:W-:-:S07]  /*1270*/  @P0 FADD.FTZ R18, R46, R18 ;  /* 0x000000122e120221 */ /* 0x000fce0000010000 */
.L_x_21275:
[----:B------:R-:W-:Y:S05]  /*1280*/  BSYNC B0 ;  /* 0x0000000000007941 */ /* 0x000fea0003800000 */
.L_x_21274:
[----:B------:R-:W-:Y:S04]  /*1290*/  BSSY B0, `(.L_x_21276) ;  /* 0x0000005000007945 */ /* 0x000fe80003800000 */
[----:B------:R-:W-:Y:S05]  /*12a0*/  @!P6 BRA `(.L_x_21277) ;  /* 0x00000000000ce947 */ /* 0x000fea0003800000 */
[----:B-----5:R-:W-:-:S05]  /*12b0*/  HADD2.F32 R19, -RZ, R33.H1_H1 ;  /* 0x30000021ff137230 */ /* 0x020fca0000004100 */
[----:B------:R-:W-:-:S04]  /*12c0*/  FMUL.FTZ R19, R19, UR6 ;  /* 0x0000000613137c20 */ /* 0x000fc80008410000 */
[----:B------:R-:W-:-:S07]  /*12d0*/  @P0 FADD.FTZ R19, R47, R19 ;  /* 0x000000132f130221 */ /* 0x000fce0000010000 */
.L_x_21277:
[----:B------:R-:W-:Y:S05]  /*12e0*/  BSYNC B0 ;  /* 0x0000000000007941 */ /* 0x000fea0003800000 */
.L_x_21276:
[----:B------:R-:W-:Y:S04]  /*12f0*/  BSSY B0, `(.L_x_21278) ;  /* 0x0000005000007945 */ /* 0x000fe80003800000 */
[----:B------:R-:W-:Y:S05]  /*1300*/  @!P6 BRA `(.L_x_21279) ;  /* 0x00000000000ce947 */ /* 0x000fea0003800000 */
[----:B-----5:R-:W-:-:S05]  /*1310*/  HADD2.F32 R12, -RZ, R34.H0_H0 ;  /* 0x20000022ff0c7230 */ /* 0x020fca0000004100 */
[----:B------:R-:W-:-:S04]  /*1320*/  FMUL.FTZ R12, R12, UR6 ;  /* 0x000000060c0c7c20 */ /* 0x000fc80008410000 */
[----:B------:R-:W-:-:S07]  /*1330*/  @P0 FADD.FTZ R12, R40, R12 ;  /* 0x0000000c280c0221 */ /* 0x000fce0000010000 */
.L_x_21279:
[----:B------:R-:W-:Y:S05]  /*1340*/  BSYNC B0 ;  /* 0x0000000000007941 */ /* 0x000fea0003800000 */
.L_x_21278:
[----:B------:R-:W-:Y:S04]  /*1350*/  BSSY B0, `(.L_x_21280) ;  /* 0x0000005000007945 */ /* 0x000fe80003800000 */
[----:B------:R-:W-:Y:S05]  /*1360*/  @!P6 BRA `(.L_x_21281) ;  /* 0x00000000000ce947 */ /* 0x000fea0003800000 */
[----:B-----5:R-:W-:-:S05]  /*1370*/  HADD2.F32 R13, -RZ, R34.H1_H1 ;  /* 0x30000022ff0d7230 */ /* 0x020fca0000004100 */
[----:B------:R-:W-:-:S04]  /*1380*/  FMUL.FTZ R13, R13, UR6 ;  /* 0x000000060d0d7c20 */ /* 0x000fc80008410000 */
[----:B------:R-:W-:-:S07]  /*1390*/  @P0 FADD.FTZ R13, R41, R13 ;  /* 0x0000000d290d0221 */ /* 0x000fce0000010000 */
.L_x_21281:
[----:B------:R-:W-:Y:S05]  /*13a0*/  BSYNC B0 ;  /* 0x0000000000007941 */ /* 0x000fea0003800000 */
.L_x_21280:
[----:B------:R-:W-:Y:S01]  /*13b0*/  BSSY B0, `(.L_x_21282) ;  /* 0x0000006000007945 */ /* 0x000fe20003800000 */
[----:B------:R-:W-:-:S03]  /*13c0*/  @!P6 FSEL R14, R42, RZ, P1 ;  /* 0x000000ff2a0ee208 */ /* 0x000fc60000800000 */
[----:B------:R-:W-:Y:S05]  /*13d0*/  @!P6 BRA `(.L_x_21283) ;  /* 0x00000000000ce947 */ /* 0x000fea0003800000 */
[----:B-----5:R-:W-:-:S05]  /*13e0*/  HADD2.F32 R14, -RZ, R35.H0_H0 ;  /* 0x20000023ff0e7230 */ /* 0x020fca0000004100 */
[----:B------:R-:W-:-:S04]  /*13f0*/  FMUL.FTZ R14, R14, UR6 ;  /* 0x000000060e0e7c20 */ /* 0x000fc80008410000 */
[----:B------:R-:W-:-:S07]  /*1400*/  @P0 FADD.FTZ R14, R42, R14 ;  /* 0x0000000e2a0e0221 */ /* 0x000fce0000010000 */
.L_x_21283:
[----:B------:R-:W-:Y:S05]  /*1410*/  BSYNC B0 ;  /* 0x0000000000007941 */ /* 0x000fea0003800000 */
.L_x_21282:
[----:B------:R-:W-:Y:S01]  /*1420*/  BSSY B0, `(.L_x_21284) ;  /* 0x0000007000007945 */ /* 0x000fe20003800000 */
[----:B------:R-:W-:Y:S01]  /*1430*/  IMAD.WIDE.U32 R10, R11, 0x20, R4 ;  /* 0x000000200b0a7825 */ /* 0x000fe200078e0004 */
[----:B------:R-:W-:Y:S02]  /*1440*/  @!P6 FSEL R15, R43, RZ, P2 ;  /* 0x000000ff2b0fe208 */ /* 0x000fe40001000000 */
[----:B------:R-:W-:Y:S05]  /*1450*/  @!P6 BRA `(.L_x_21285) ;  /* 0x00000000000ce947 */ /* 0x000fea0003800000 */
[----:B-----5:R-:W-:-:S05]  /*1460*/  HADD2.F32 R15, -RZ, R35.H1_H1 ;  /* 0x30000023ff0f7230 */ /* 0x020fca0000004100 */
[----:B------:R-:W-:-:S04]  /*1470*/  FMUL.FTZ R15, R15, UR6 ;  /* 0x000000060f0f7c20 */ /* 0x000fc80008410000 */
[----:B------:R-:W-:-:S07]  /*1480*/  @P0 FADD.FTZ R15, R43, R15 ;  /* 0x0000000f2b0f0221 */ /* 0x000fce0000010000 */
.L_x_21285:
[----:B------:R-:W-:Y:S05]  /*1490*/  BSYNC B0 ;  /* 0x0000000000007941 */ /* 0x000fea0003800000 */
.L_x_21284:
        /* <DEDUP_REMOVED lines=34> */
[----:B-----5:R-:W-:-:S05]  /*16c0*/  HADD2.F32 R8, -RZ, R32.H0_H0 ;  /* 0x20000020ff087230 */ /* 0x020fca0000004100 */
[----:B------:R-:W-:-:S04]  /*16d0*/  FMUL.FTZ R8, R8, UR6 ;  /* 0x0000000608087c20 */ /* 0x000fc80008410000 */
[----:B------:R-:W-:-:S07]  /*16e0*/  @P0 FADD.FTZ R8, R44, R8 ;  /* 0x000000082c080221 */ /* 0x000fce0000010000 */
.L_x_21287:
[----:B------:R-:W-:Y:S05]  /*16f0*/  BSYNC B0 ;  /* 0x0000000000007941 */ /* 0x000fea0003800000 */
.L_x_21286:
[----:B------:R-:W-:Y:S04]  /*1700*/  BSSY B0, `(.L_x_21288) ;  /* 0x0000005000007945 */ /* 0x000fe80003800000 */
[----:B------:R-:W-:Y:S05]  /*1710*/  @!P6 BRA `(.L_x_21289) ;  /* 0x00000000000ce947 */ /* 0x000fea0003800000 */
[----:B-----5:R-:W-:-:S05]  /*1720*/  HADD2.F32 R9, -RZ, R32.H1_H1 ;  /* 0x30000020ff097230 */ /* 0x020fca0000004100 */
[----:B------:R-:W-:-:S04]  /*1730*/  FMUL.FTZ R9, R9, UR6 ;  /* 0x0000000609097c20 */ /* 0x000fc80008410000 */
[----:B------:R-:W-:-:S07]  /*1740*/  @P0 FADD.FTZ R9, R45, R9 ;  /* 0x000000092d090221 */ /* 0x000fce0000010000 */
.L_x_21289:
[----:B------:R-:W-:Y:S05]  /*1750*/  BSYNC B0 ;  /* 0x0000000000007941 */ /* 0x000fea0003800000 */
.L_x_21288:
[----:B------:R-:W-:Y:S04]  /*1760*/  BSSY B0, `(.L_x_21290) ;  /* 0x0000005000007945 */ /* 0x000fe80003800000 */
[----:B------:R-:W-:Y:S05]  /*1770*/  @!P6 BRA `(.L_x_21291) ;  /* 0x00000000000ce947 */ /* 0x000fea0003800000 */
[----:B-----5:R-:W-:-:S05]  /*1780*/  HADD2.F32 R10, -RZ, R33.H0_H0 ;  /* 0x20000021ff0a7230 */ /* 0x020fca0000004100 */
[----:B------:R-:W-:-:S04]  /*1790*/  FMUL.FTZ R10, R10, UR6 ;  /* 0x000000060a0a7c20 */ /* 0x000fc80008410000 */
[----:B------:R-:W-:-:S07]  /*17a0*/  @P0 FADD.FTZ R10, R46, R10 ;  /* 0x0000000a2e0a0221 */ /* 0x000fce0000010000 */
.L_x_21291:
[----:B------:R-:W-:Y:S05]  /*17b0*/  BSYNC B0 ;  /* 0x0000000000007941 */ /* 0x000fea0003800000 */
.L_x_21290:
[----:B------:R-:W-:Y:S04]  /*17c0*/  BSSY B0, `(.L_x_21292) ;  /* 0x0000005000007945 */ /* 0x000fe80003800000 */
[----:B------:R-:W-:Y:S05]  /*17d0*/  @!P6 BRA `(.L_x_21293) ;  /* 0x00000000000ce947 */ /* 0x000fea0003800000 */
[----:B-----5:R-:W-:-:S05]  /*17e0*/  HADD2.F32 R11, -RZ, R33.H1_H1 ;  /* 0x30000021ff0b7230 */ /* 0x020fca0000004100 */
[----:B------:R-:W-:-:S04]  /*17f0*/  FMUL.FTZ R11, R11, UR6 ;  /* 0x000000060b0b7c20 */ /* 0x000fc80008410000 */
[----:B------:R-:W-:-:S07]  /*1800*/  @P0 FADD.FTZ R11, R47, R11 ;  /* 0x0000000b2f0b0221 */ /* 0x000fce0000010000 */
.L_x_21293:
[----:B------:R-:W-:Y:S05]  /*1810*/  BSYNC B0 ;  /* 0x0000000000007941 */ /* 0x000fea0003800000 */
.L_x_21292:
[----:B------:R-:W-:Y:S04]  /*1820*/  BSSY B0, `(.L_x_21294) ;  /* 0x0000005000007945 */ /* 0x000fe80003800000 */
[----:B------:R-:W-:Y:S05]  /*1830*/  @!P6 BRA `(.L_x_21295) ;  /* 0x00000000000ce947 */ /* 0x000fea0003800000 */
[----:B-----5:R-:W-:-:S05]  /*1840*/  HADD2.F32 R4, -RZ, R34.H0_H0 ;  /* 0x20000022ff047230 */ /* 0x020fca0000004100 */
[----:B------:R-:W-:-:S04]  /*1850*/  FMUL.FTZ R4, R4, UR6 ;  /* 0x0000000604047c20 */ /* 0x000fc80008410000 */
[----:B------:R-:W-:-:S07]  /*1860*/  @P0 FADD.FTZ R4, R40, R4 ;  /* 0x0000000428040221 */ /* 0x000fce0000010000 */
.L_x_21295:
[----:B------:R-:W-:Y:S05]  /*1870*/  BSYNC B0 ;  /* 0x0000000000007941 */ /* 0x000fea0003800000 */
.L_x_21294:
[----:B------:R-:W-:Y:S01]  /*1880*/  BSSY B0, `(.L_x_21296) ;  /* 0x0000006000007945 */ /* 0x000fe20003800000 */
[----:B------:R-:W-:-:S03]  /*1890*/  @!P6 FSEL R5, R41, RZ, P1 ;  /* 0x000000ff2905e208 */ /* 0x000fc60000800000 */
[----:B------:R-:W-:Y:S05]  /*18a0*/  @!P6 BRA `(.L_x_21297) ;  /* 0x00000000000ce947 */ /* 0x000fea0003800000 */
[----:B-----5:R-:W-:-:S05]  /*18b0*/  HADD2.F32 R5, -RZ, R34.H1_H1 ;  /* 0x30000022ff057230 */ /* 0x020fca0000004100 */
[----:B------:R-:W-:-:S04]  /*18c0*/  FMUL.FTZ R5, R5, UR6 ;  /* 0x0000000605057c20 */ /* 0x000fc80008410000 */
[----:B------:R-:W-:-:S07]  /*18d0*/  @P0 FADD.FTZ R5, R41, R5 ;  /* 0x0000000529050221 */ /* 0x000fce0000010000 */
.L_x_21297:
[----:B------:R-:W-:Y:S05]  /*18e0*/  BSYNC B0 ;  /* 0x0000000000007941 */ /* 0x000fea0003800000 */
.L_x_21296:
[----:B------:R-:W-:Y:S01]  /*18f0*/  BSSY B0, `(.L_x_21298) ;  /* 0x0000006000007945 */ /* 0x000fe20003800000 */
[----:B------:R-:W-:-:S03]  /*1900*/  @!P6 FSEL R6, R42, RZ, P5 ;  /* 0x000000ff2a06e208 */ /* 0x000fc60002800000 */
[----:B------:R-:W-:Y:S05]  /*1910*/  @!P6 BRA `(.L_x_21299) ;  /* 0x00000000000ce947 */ /* 0x000fea0003800000 */
[----:B-----5:R-:W-:-:S05]  /*1920*/  HADD2.F32 R6, -RZ, R35.H0_H0 ;  /* 0x20000023ff067230 */ /* 0x020fca0000004100 */
[----:B------:R-:W-:-:S04]  /*1930*/  FMUL.FTZ R6, R6, UR6 ;  /* 0x0000000606067c20 */ /* 0x000fc80008410000 */
[----:B------:R-:W-:-:S07]  /*1940*/  @P0 FADD.FTZ R6, R42, R6 ;  /* 0x000000062a060221 */ /* 0x000fce0000010000 */
.L_x_21299:
[----:B------:R-:W-:Y:S05]  /*1950*/  BSYNC B0 ;  /* 0x0000000000007941 */ /* 0x000fea0003800000 */
.L_x_21298:
[----:B------:R-:W-:Y:S01]  /*1960*/  BSSY B0, `(.L_x_21300) ;  /* 0x0000006000007945 */ /* 0x000fe20003800000 */
[----:B------:R-:W-:-:S03]  /*1970*/  @!P6 FSEL R7, R43, RZ, P2 ;  /* 0x000000ff2b07e208 */ /* 0x000fc60001000000 */
[----:B------:R-:W-:Y:S05]  /*1980*/  @!P6 BRA `(.L_x_21301) ;  /* 0x00000000000ce947 */ /* 0x000fea0003800000 */
[----:B-----5:R-:W-:-:S05]  /*1990*/  HADD2.F32 R7, -RZ, R35.H1_H1 ;  /* 0x30000023ff077230 */ /* 0x020fca0000004100 */
[----:B------:R-:W-:-:S04]  /*19a0*/  FMUL.FTZ R7, R7, UR6 ;  /* 0x0000000607077c20 */ /* 0x000fc80008410000 */
[----:B------:R-:W-:-:S07]  /*19b0*/  @P0 FADD.FTZ R7, R43, R7 ;  /* 0x000000072b070221 */ /* 0x000fce0000010000 */
.L_x_21301:
[----:B------:R-:W-:Y:S05]  /*19c0*/  BSYNC B0 ;  /* 0x0000000000007941 */ /* 0x000fea0003800000 */
.L_x_21300:
        /* <DEDUP_REMOVED lines=125> */
.L_x_21316:
        /* <DEDUP_REMOVED lines=34> */
[----:B------:R-:W-:Y:S02]  /*23c0*/  FMUL.FTZ R121, R121, R122 ;  /* 0x0000007a79797220 */ /* 0x000fe40000410000 */
[----:B------:R-:W1:Y:S01]  /*23d0*/  MUFU.RCP R120, R114 ;  /* 0x0000007200787308 */ /* 0x000e620000001000 */
[----:B------:R-:W2:Y:S01]  /*23e0*/  SHFL.DOWN PT, R122, R115, 0x4, 0x1f ;  /* 0x08801f00737a7f89 */ /* 0x000ea200000e0000 */
[----:B------:R-:W-:Y:S01]  /*23f0*/  FMUL.FTZ R116, R121, R116 ;  /* 0x0000007479747220 */ /* 0x000fe20000410000 */
[----:B--2---:R-:W-:-:S04]  /*2400*/  FADD.FTZ R121, R122, R115 ;  /* 0x000000737a797221 */ /* 0x004fc80000010000 */
[C---:B-1----:R-:W-:Y:S01]  /*2410*/  FFMA.FTZ R116, R120.reuse, R116, R121 ;  /* 0x0000007478747223 */ /* 0x042fe20000010079 */
        /* <DEDUP_REMOVED lines=8> */
[----:B------:R-:W-:-:S03]  /*24a0*/  FFMA.FTZ R115, R114, R121, R125 ;  /* 0x0000007972737223 */ /* 0x000fc6000001007d */
[----:B------:R-:W-:Y:S02]  /*24b0*/  FMUL.FTZ R125, R114, R123 ;  /* 0x0000007b727d7220 */ /* 0x000fe40000410000 */
[----:B------:R-:W0:Y:S02]  /*24c0*/  SHFL.DOWN PT, R123, R116, 0x2, 0x1f ;  /* 0x08401f00747b7f89 */ /* 0x000e2400000e0000 */
[----:B------:R-:W-:Y:S02]  /*24d0*/  FMUL.FTZ R114, R125, R120 ;  /* 0x000000787d727220 */ /* 0x000fe40000410000 */
[----:B------:R-:W1:Y:S02]  /*24e0*/  MUFU.RCP R120, R112 ;  /* 0x0000007000787308 */ /* 0x000e640000001000 */
[----:B-1----:R-:W-:Y:S01]  /*24f0*/  FMUL.FTZ R125, R120, R115 ;  /* 0x00000073787d7220 */ /* 0x002fe20000410000 */
[----:B0-----:R-:W-:-:S04]  /*2500*/  FADD.FTZ R123, R116, R123 ;  /* 0x0000007b747b7221 */ /* 0x001fc80000010000 */
[----:B------:R-:W-:Y:S01]  /*2510*/  SHFL.DOWN PT, R122, R125, 0x1, 0x1f ;  /* 0x08201f007d7a7f89 */ /* 0x000fe200000e0000 */
[----:B------:R-:W-:-:S03]  /*2520*/  FFMA.FTZ R114, R120, R114, R123 ;  /* 0x0000007278727223 */ /* 0x000fc6000001007b */
[----:B------:R-:W0:Y:S02]  /*2530*/  SHFL.DOWN PT, R120, R119, 0x1, 0x1f ;  /* 0x08201f0077787f89 */ /* 0x000e2400000e0000 */
[-C--:B0-----:R-:W-:Y:S02]  /*2540*/  I2FP.F32.S32 R115, R120.reuse ;  /* 0x0000007800737245 */ /* 0x081fe40000201400 */
[----:B------:R-:W-:-:S03]  /*2550*/  IADD3 R120, R119, R120, RZ ;  /* 0x0000007877787210 */ /* 0x000fc60007ffe0ff */
[----:B------:R-:W-:Y:S01]  /*2560*/  FMUL.FTZ R121, R122, R115 ;  /* 0x000000737a797220 */ /* 0x000fe20000410000 */
[----:B------:R-:W-:Y:S01]  /*2570*/  I2FP.F32.S32 R120, R120 ;  /* 0x0000007800787245 */ /* 0x000fe20000201400 */
[----:B------:R-:W-:Y:S02]  /*2580*/  FADD.FTZ R122, R125, -R122 ;  /* 0x8000007a7d7a7221 */ /* 0x000fe40000010000 */
[----:B------:R-:W-:Y:S01]  /*2590*/  FFMA.FTZ R116, R112, R125, R121 ;  /* 0x0000007d70747223 */ /* 0x000fe20000010079 */
[----:B------:R-:W0:Y:S01]  /*25a0*/  MUFU.RCP R123, R120 ;  /* 0x00000078007b7308 */ /* 0x000e220000001000 */
[----:B------:R-:W1:Y:S01]  /*25b0*/  SHFL.DOWN PT, R121, R114, 0x1, 0x1f ;  /* 0x08201f0072797f89 */ /* 0x000e6200000e0000 */
[----:B------:R-:W-:-:S04]  /*25c0*/  FMUL.FTZ R127, R122, R122 ;  /* 0x0000007a7a7f7220 */ /* 0x000fc80000410000 */
[----:B------:R-:W-:-:S04]  /*25d0*/  FMUL.FTZ R112, R112, R127 ;  /* 0x0000007f70707220 */ /* 0x000fc80000410000 */
[----:B------:R-:W-:Y:S01]  /*25e0*/  FMUL.FTZ R115, R112, R115 ;  /* 0x0000007370737220 */ /* 0x000fe20000410000 */
[----:B0-----:R-:W-:Y:S02]  /*25f0*/  FMUL.FTZ R119, R123, R116 ;  /* 0x000000747b777220 */ /* 0x001fe40000410000 */
[----:B------:R-:W0:Y:S04]  /*2600*/  @!P1 LDC.64 R116, c[0x0][0x258] ;  /* 0x00009600ff749b82 */ /* 0x000e280000000a00 */
[----:B------:R-:W2:Y:S01]  /*2610*/  SHFL.IDX PT, R119, R119, RZ, 0x1f ;  /* 0x00001fff77777589 */ /* 0x000ea200000e0000 */
[----:B-1----:R-:W-:-:S04]  /*2620*/  FADD.FTZ R112, R114, R121 ;  /* 0x0000007972707221 */ /* 0x002fc80000010000 */
[----:B------:R-:W-:Y:S02]  /*2630*/  FFMA.FTZ R123, R123, R115, R112 ;  /* 0x000000737b7b7223 */ /* 0x000fe40000010070 */
[----:B------:R-:W1:Y:S04]  /*2640*/  LDC R112, c[0x0][0x2d8] ;  /* 0x0000b600ff707b82 */ /* 0x000e680000000800 */
[----:B------:R-:W1:Y:S04]  /*2650*/  SHFL.IDX PT, R123, R123, RZ, 0x1f ;  /* 0x00001fff7b7b7589 */ /* 0x000e6800000e0000 */
[----:B------:R-:W3:Y:S01]  /*2660*/  @!P1 LDC.64 R114, c[0x0][0x250] ;  /* 0x00009400ff729b82 */ /* 0x000ee20000000a00 */
[----:B0-----:R-:W-:Y:S01]  /*2670*/  @!P1 LEA R116, P3, R2, R116, 0x2 ;  /* 0x0000007402749211 */ /* 0x001fe200078610ff */
[----:B--2---:R-:W-:-:S05]  /*2680*/  FMUL.FTZ R120, R119, R119 ;  /* 0x0000007777787220 */ /* 0x004fca0000410000 */
[----:B------:R-:W-:Y:S02]  /*2690*/  FSEL R121, R120, RZ, P4 ;  /* 0x000000ff78797208 */ /* 0x000fe40002000000 */
[----:B------:R-:W-:-:S04]  /*26a0*/  SHF.R.S32.HI R120, RZ, 0x1f, R2 ;  /* 0x0000001fff787819 */ /* 0x000fc80000011402 */
[----:B------:R-:W-:Y:S01]  /*26b0*/  @!P1 LEA.HI.X R117, R2, R117, R120, 0x2, P3 ;  /* 0x0000007502759211 */ /* 0x000fe200018f1478 */
[----:B-1----:R-:W-:-:S04]  /*26c0*/  FFMA.FTZ R112, R123, UR7, R112 ;  /* 0x000000077b707c23 */ /* 0x002fc80008010070 */
        /* <DEDUP_REMOVED lines=8> */
[----:B------:R-:W-:Y:S01]  /*2750*/  IADD3 R118, R118, -0x1, RZ ;  /* 0xffffffff76767810 */ /* 0x000fe20007ffe0ff */
[----:B------:R-:W0:Y:S01]  /*2760*/  LDC.64 R120, c[0x0][0x2b8] ;  /* 0x0000ae00ff787b82 */ /* 0x000e220000000a00 */
        /* <DEDUP_REMOVED lines=127> */
[----:B------:R-:W-:-:S05]  /*2f60*/  F2FP.F16.F32.PACK_AB R12, R19, R12 ;  /* 0x0000000c130c723e */ /* 0x000fca00000000ff */
[----:B------:R0:W-:Y:S02]  /*2f70*/  STG.E.128 desc[UR4][R120.64], R12 ;  /* 0x0000000c78007986 */ /* 0x0001e4000c101d04 */
.L_x_21304:
[----:B------:R-:W-:Y:S05]  /*2f80*/  BSYNC B0 ;  /* 0x0000000000007941 */ /* 0x000fea0003800000 */
.L_x_21303:
[----:B------:R-:W-:Y:S02]  /*2f90*/  IADD3 R2, R2, UR8, RZ ;  /* 0x0000000802027c10 */ /* 0x000fe4000fffe0ff */
[----:B------:R-:W-:Y:S02]  /*2fa0*/  SEL R112, RZ, 0x1, P0 ;  /* 0x00000001ff707807 */ /* 0x000fe40000000000 */
[----:B------:R-:W-:-:S13]  /*2fb0*/  ISETP.GE.AND P1, PT, R2, UR9, PT ;  /* 0x0000000902007c0c */ /* 0x000fda000bf26270 */
[----:B------:R-:W-:Y:S05]  /*2fc0*/  @!P1 BRA `(.L_x_21305) ;  /* 0xffffffd000f49947 */ /* 0x000fea000383ffff */
[----:B------:R-:W-:Y:S05]  /*2fd0*/  EXIT ;  /* 0x000000000000794d */ /* 0x000fea0003800000 */
.L_x_21302:
[----:B------:R-:W-:Y:S01]  /*2fe0*/  HFMA2.MMA R119, -RZ, RZ, 0, 5.9604644775390625e-08 ;  /* 0x00000001ff777435 */ /* 0x000fe200000001ff */
[----:B------:R-:W-:Y:S02]  /*2ff0*/  MOV R126, R121 ;  /* 0x00000079007e7202 */ /* 0x000fe40000000f00 */
[----:B------:R-:W-:Y:S02]  /*3000*/  MOV R120, 0x1f ;  /* 0x0000001f00787802 */ /* 0x000fe40000000f00 */
[----:B------:R-:W-:-:S07]  /*3010*/  MOV R115, 0xffffffff ;  /* 0xffffffff00737802 */ /* 0x000fce0000000f00 */
[----:B-----5:R-:W-:Y:S05]  /*3020*/  WARPSYNC.COLLECTIVE R115, `(.L_x_21306) ;  /* 0x0000000073087348 */ /* 0x020fea0003c00000 */
[----:B------:R0:W1:Y:S02]  /*3030*/  SHFL.BFLY P2, R112, R126, R119, R120 ;  /* 0x0c0000777e707389 */ /* 0x0000640000040078 */
[----:B01---5:R-:W-:Y:S01]  /*3040*/  ENDCOLLECTIVE ;  /* 0x000000000000791b */ /* 0x023fe20003800000 */
.L_x_21306:
[----:B------:R-:W-:Y:S01]  /*3050*/  HFMA2.MMA R119, -RZ, RZ, 0, 1.1920928955078125e-07 ;  /* 0x00000002ff777435 */ /* 0x000fe200000001ff */
[----:B------:R-:W-:-:S05]  /*3060*/  FADD.FTZ R122, R121, R112 ;  /* 0x00000070797a7221 */ /* 0x000fca0000010000 */
[----:B------:R-:W-:-:S07]  /*3070*/  MOV R126, R122 ;  /* 0x0000007a007e7202 */ /* 0x000fce0000000f00 */
[----:B------:R-:W-:Y:S05]  /*3080*/  WARPSYNC.COLLECTIVE R115, `(.L_x_21307) ;  /* 0x0000000073087348 */ /* 0x000fea0003c00000 */
[----:B------:R0:W1:Y:S02]  /*3090*/  SHFL.BFLY P2, R112, R126, R119, R120 ;  /* 0x0c0000777e707389 */ /* 0x0000640000040078 */
[----:B01----:R-:W-:Y:S01]  /*30a0*/  ENDCOLLECTIVE ;  /* 0x000000000000791b */ /* 0x003fe20003800000 */
.L_x_21307:
[----:B------:R-:W-:Y:S01]  /*30b0*/  HFMA2.MMA R119, -RZ, RZ, 0, 2.384185791015625e-07 ;  /* 0x00000004ff777435 */ /* 0x000fe200000001ff */
[----:B------:R-:W-:-:S05]  /*30c0*/  FADD.FTZ R123, R122, R112 ;  /* 0x000000707a7b7221 */ /* 0x000fca0000010000 */
[----:B------:R-:W-:-:S07]  /*30d0*/  MOV R126, R123 ;  /* 0x0000007b007e7202 */ /* 0x000fce0000000f00 */
[----:B------:R-:W-:Y:S05]  /*30e0*/  WARPSYNC.COLLECTIVE R115, `(.L_x_21308) ;  /* 0x0000000073087348 */ /* 0x000fea0003c00000 */
[----:B------:R0:W1:Y:S02]  /*30f0*/  SHFL.BFLY P2, R112, R126, R119, R120 ;  /* 0x0c0000777e707389 */ /* 0x0000640000040078 */
[----:B01----:R-:W-:Y:S01]  /*3100*/  ENDCOLLECTIVE ;  /* 0x000000000000791b */ /* 0x003fe20003800000 */
.L_x_21308:
[----:B------:R-:W-:Y:S01]  /*3110*/  HFMA2.MMA R119, -RZ, RZ, 0, 4.76837158203125e-07 ;  /* 0x00000008ff777435 */ /* 0x000fe200000001ff */
[----:B------:R-:W-:-:S05]  /*3120*/  FADD.FTZ R124, R123, R112 ;  /* 0x000000707b7c7221 */ /* 0x000fca0000010000 */
[----:B------:R-:W-:-:S07]  /*3130*/  MOV R126, R124 ;  /* 0x0000007c007e7202 */ /* 0x000fce0000000f00 */
[----:B------:R-:W-:Y:S05]  /*3140*/  WARPSYNC.COLLECTIVE R115, `(.L_x_21309) ;  /* 0x0000000073087348 */ /* 0x000fea0003c00000 */
[----:B------:R0:W1:Y:S02]  /*3150*/  SHFL.BFLY P2, R112, R126, R119, R120 ;  /* 0x0c0000777e707389 */ /* 0x0000640000040078 */
[----:B01----:R-:W-:Y:S01]  /*3160*/  ENDCOLLECTIVE ;  /* 0x000000000000791b */ /* 0x003fe20003800000 */
.L_x_21309:
[----:B------:R-:W-:Y:S01]  /*3170*/  HFMA2.MMA R119, -RZ, RZ, 0, 9.5367431640625e-07 ;  /* 0x00000010ff777435 */ /* 0x000fe200000001ff */
[----:B------:R-:W-:-:S05]  /*3180*/  FADD.FTZ R125, R124, R112 ;  /* 0x000000707c7d7221 */ /* 0x000fca0000010000 */
[----:B------:R-:W-:-:S07]  /*3190*/  MOV R126, R125 ;  /* 0x0000007d007e7202 */ /* 0x000fce0000000f00 */
[----:B------:R-:W-:Y:S05]  /*31a0*/  WARPSYNC.COLLECTIVE R115, `(.L_x_21310) ;  /* 0x0000000073087348 */ /* 0x000fea0003c00000 */
[----:B------:R0:W1:Y:S02]  /*31b0*/  SHFL.BFLY P2, R112, R126, R119, R120 ;  /* 0x0c0000777e707389 */ /* 0x0000640000040078 */
[----:B01----:R-:W-:Y:S01]  /*31c0*/  ENDCOLLECTIVE ;  /* 0x000000000000791b */ /* 0x003fe20003800000 */
.L_x_21310:
        /* <DEDUP_REMOVED lines=72> */
.L_x_21311:
[----:B------:R-:W-:Y:S01]  /*3650*/  HFMA2.MMA R119, -RZ, RZ, 0, 1.1920928955078125e-07 ;  /* 0x00000002ff777435 */ /* 0x000fe200000001ff */
[----:B------:R-:W-:-:S05]  /*3660*/  FADD.FTZ R122, R121, R112 ;  /* 0x00000070797a7221 */ /* 0x000fca0000010000 */
[----:B------:R-:W-:-:S07]  /*3670*/  MOV R126, R122 ;  /* 0x0000007a007e7202 */ /* 0x000fce0000000f00 */
[----:B------:R-:W-:Y:S05]  /*3680*/  WARPSYNC.COLLECTIVE R115, `(.L_x_21312) ;  /* 0x0000000073087348 */ /* 0x000fea0003c00000 */
[----:B------:R0:W1:Y:S02]  /*3690*/  SHFL.BFLY P2, R112, R126, R119, R120 ;  /* 0x0c0000777e707389 */ /* 0x0000640000040078 */
[----:B01----:R-:W-:Y:S01]  /*36a0*/  ENDCOLLECTIVE ;  /* 0x000000000000791b */ /* 0x003fe20003800000 */
.L_x_21312:
[----:B------:R-:W-:Y:S01]  /*36b0*/  HFMA2.MMA R119, -RZ, RZ, 0, 2.384185791015625e-07 ;  /* 0x00000004ff777435 */ /* 0x000fe200000001ff */
[----:B------:R-:W-:-:S05]  /*36c0*/  FADD.FTZ R123, R122, R112 ;  /* 0x000000707a7b7221 */ /* 0x000fca0000010000 */
[----:B------:R-:W-:-:S07]  /*36d0*/  MOV R126, R123 ;  /* 0x0000007b007e7202 */ /* 0x000fce0000000f00 */
[----:B------:R-:W-:Y:S05]  /*36e0*/  WARPSYNC.COLLECTIVE R115, `(.L_x_21313) ;  /* 0x0000000073087348 */ /* 0x000fea0003c00000 */
[----:B------:R0:W1:Y:S02]  /*36f0*/  SHFL.BFLY P2, R112, R126, R119, R120 ;  /* 0x0c0000777e707389 */ /* 0x0000640000040078 */
[----:B01----:R-:W-:Y:S01]  /*3700*/  ENDCOLLECTIVE ;  /* 0x000000000000791b */ /* 0x003fe20003800000 */
.L_x_21313:
[----:B------:R-:W-:Y:S01]  /*3710*/  HFMA2.MMA R119, -RZ, RZ, 0, 4.76837158203125e-07 ;  /* 0x00000008ff777435 */ /* 0x000fe200000001ff */
[----:B------:R-:W-:-:S05]  /*3720*/  FADD.FTZ R124, R123, R112 ;  /* 0x000000707b7c7221 */ /* 0x000fca0000010000 */
[----:B------:R-:W-:-:S07]  /*3730*/  MOV R126, R124 ;  /* 0x0000007c007e7202 */ /* 0x000fce0000000f00 */
[----:B------:R-:W-:Y:S05]  /*3740*/  WARPSYNC.COLLECTIVE R115, `(.L_x_21314) ;  /* 0x0000000073087348 */ /* 0x000fea0003c00000 */
[----:B------:R0:W1:Y:S02]  /*3750*/  SHFL.BFLY P2, R112, R126, R119, R120 ;  /* 0x0c0000777e707389 */ /* 0x0000640000040078 */
[----:B01----:R-:W-:Y:S01]  /*3760*/  ENDCOLLECTIVE ;  /* 0x000000000000791b */ /* 0x003fe20003800000 */
.L_x_21314:
[----:B------:R-:W-:Y:S01]  /*3770*/  HFMA2.MMA R119, -RZ, RZ, 0, 9.5367431640625e-07 ;  /* 0x00000010ff777435 */ /* 0x000fe200000001ff */
[----:B------:R-:W-:-:S05]  /*3780*/  FADD.FTZ R125, R124, R112 ;  /* 0x000000707c7d7221 */ /* 0x000fca0000010000 */
[----:B------:R-:W-:-:S07]  /*3790*/  MOV R126, R125 ;  /* 0x0000007d007e7202 */ /* 0x000fce0000000f00 */
[----:B------:R-:W-:Y:S05]  /*37a0*/  WARPSYNC.COLLECTIVE R115, `(.L_x_21315) ;  /* 0x0000000073087348 */ /* 0x000fea0003c00000 */
[----:B------:R0:W1:Y:S02]  /*37b0*/  SHFL.BFLY P2, R112, R126, R119, R120 ;  /* 0x0c0000777e707389 */ /* 0x0000640000040078 */
[----:B01----:R-:W-:Y:S01]  /*37c0*/  ENDCOLLECTIVE ;  /* 0x000000000000791b */ /* 0x003fe20003800000 */
.L_x_21315:
[----:B------:R-:W-:Y:S05]  /*37d0*/  BRA `(.L_x_21316) ;  /* 0xffffffe800707947 */ /* 0x000fea000383ffff */
.L_x_21317:
        /* <DEDUP_REMOVED lines=10> */
.L_x_30299:


//--------------------- .text._ZN10layer_norm13ln_fwd_kernelINS_13Kernel_traitsIf6__halffS2_fjLj8192ELj1ELj1ELj8ELj16ENS_18Kernel_traits_baseILj8192EfS2_fS2_fjLj256EEEEELb0ELb1ELb0ELb0EEEvNS_9FwdParamsE --------------------------
	.section	.text._ZN10layer_norm13ln_fwd_kernelINS_13Kernel_traitsIf6__halffS2_fjLj8192ELj1ELj1ELj8ELj16ENS_18Kernel_traits_baseILj8192EfS2_fS2_fjLj256EEEEELb0ELb1ELb0ELb0EEEvNS_9FwdParamsE,"ax",@progbits
	.align	128
        .global         _ZN10layer_norm13ln_fwd_kernelINS_13Kernel_traitsIf6__halffS2_fjLj8192ELj1ELj1ELj8ELj16ENS_18Kernel_traits_baseILj8192EfS2_fS2_fjLj256EEEEELb0ELb1ELb0ELb0EEEvNS_9FwdParamsE
        .type           _ZN10layer_norm13ln_fwd_kernelINS_13Kernel_traitsIf6__halffS2_fjLj8192ELj1ELj1ELj8ELj16ENS_18Kernel_traits_baseILj8192EfS2_fS2_fjLj256EEEEELb0ELb1ELb0ELb0EEEvNS_9FwdParamsE,@function
        .size           _ZN10layer_norm13ln_fwd_kernelINS_13Kernel_traitsIf6__halffS2_fjLj8192ELj1ELj1ELj8ELj16ENS_18Kernel_traits_baseILj8192EfS2_fS2_fjLj256EEEEELb0ELb1ELb0ELb0EEEvNS_9FwdParamsE,(.L_x_30300 - _ZN10layer_norm13ln_fwd_kernelINS_13Kernel_traitsIf6__halffS2_fjLj8192ELj1ELj1ELj8ELj16ENS_18Kernel_traits_baseILj8192EfS2_fS2_fjLj256EEEEELb0ELb1ELb0ELb0EEEvNS_9FwdParamsE)
        .other          _ZN10layer_norm13ln_fwd_kernelINS_13Kernel_traitsIf6__halffS2_fjLj8192ELj1ELj1ELj8ELj16ENS_18Kernel_traits_baseILj8192EfS2_fS2_fjLj256EEEEELb0ELb1ELb0ELb0EEEvNS_9FwdParamsE,@"STO_CUDA_ENTRY STV_DEFAULT"
_ZN10layer_norm13ln_fwd_kernelINS_13Kernel_traitsIf6__halffS2_fjLj8192ELj1ELj1ELj8ELj16ENS_18Kernel_traits_baseILj8192EfS2_fS2_fjLj256EEEEELb0ELb1ELb0ELb0EEEvNS_9FwdParamsE:
.text._ZN10layer_norm13ln_fwd_kernelINS_13Kernel_traitsIf6__halffS2_fjLj8192ELj1ELj1ELj8ELj16ENS_18Kernel_traits_baseILj8192EfS2_fS2_fjLj256EEEEELb0ELb1ELb0ELb0EEEvNS_9FwdParamsE:
        /* <DEDUP_REMOVED lines=39> */
.L_x_21319:
[----:B------:R-:W-:Y:S05]  /*0270*/  BSYNC B0 ;  /* 0x0000000000007941 */ /* 0x000fea0003800000 */
.L_x_21318:
        /* <DEDUP_REMOVED lines=23> */
.L_x_21321:
[----:B------:R-:W-:Y:S05]  /*03f0*/  BSYNC B0 ;  /* 0x0000000000007941 */ /* 0x000fea0003800000 */
.L_x_21320:
        /* <DEDUP_REMOVED lines=23> */
.L_x_21323:
[----:B------:R-:W-:Y:S05]  /*0570*/  BSYNC B0 ;  /* 0x0000000000007941 */ /* 0x000fea0003800000 */
.L_x_21322:
        /* <DEDUP_REMOVED lines=22> */
.L_x_21325:
[----:B------:R-:W-:Y:S05]  /*06e0*/  BSYNC B0 ;  /* 0x0000000000007941 */ /* 0x000fea0003800000 */
.L_x_21324:
        /* <DEDUP_REMOVED lines=34> */
.L_x_21343:
        /* <DEDUP_REMOVED lines=23> */
[----:B------:R-:W-:Y:S01]  /*0a80*/  ISETP.NE.AND.EX P2, PT, RZ, UR7, PT, P2 ;  /* 0x00000007ff007c0c */ /* 0x000fe2000bf45320 */
[--C-:B--2---:R-:W-:Y:S02]  /*0a90*/  HADD2.F32 R121, -RZ, R152.reuse.H0_H0 ;  /* 0x20000098ff797230 */ /* 0x104fe40000004100 */
[----:B------:R-:W-:Y:S02]  /*0aa0*/  HADD2.F32 R123, -RZ, R152.H1_H1 ;  /* 0x30000098ff7b7230 */ /* 0x000fe40000004100 */
[--C-:B------:R-:W-:Y:S02]  /*0ab0*/  HADD2.F32 R145, -RZ, R153.reuse.H0_H0 ;  /* 0x20000099ff917230 */ /* 0x100fe40000004100 */
[----:B------:R-:W-:Y:S02]  /*0ac0*/  HADD2.F32 R147, -RZ, R153.H1_H1 ;  /* 0x30000099ff937230 */ /* 0x000fe40000004100 */
[--C-:B------:R-:W-:Y:S02]  /*0ad0*/  HADD2.F32 R151, -RZ, R154.reuse.H1_H1 ;  /* 0x3000009aff977230 */ /* 0x100fe40000004100 */
[----:B------:R-:W-:-:S02]  /*0ae0*/  HADD2.F32 R149, -RZ, R154.H0_H0 ;  /* 0x2000009aff957230 */ /* 0x000fc40000004100 */
[--C-:B------:R-:W-:Y:S02]  /*0af0*/  HADD2.F32 R153, -RZ, R155.reuse.H0_H0 ;  /* 0x2000009bff997230 */ /* 0x100fe40000004100 */
[----:B------:R-:W-:Y:S02]  /*0b00*/  HADD2.F32 R117, -RZ, R155.H1_H1 ;  /* 0x3000009bff757230 */ /* 0x000fe40000004100 */
[-C--:B------:R-:W-:Y:S01]  /*0b10*/  FMUL.FTZ R121, R121, R144.reuse ;  /* 0x0000009079797220 */ /* 0x080fe20000410000 */
[-C--:B0-----:R-:W-:Y:S01]  /*0b20*/  FMUL.FTZ R118, R123, R144.reuse ;  /* 0x000000907b767220 */ /* 0x081fe20000410000 */
        /* <DEDUP_REMOVED lines=27> */
.L_x_21327:
[----:B------:R-:W-:Y:S05]  /*0ce0*/  BSYNC B0 ;  /* 0x0000000000007941 */ /* 0x000fea0003800000 */
.L_x_21326:
        /* <DEDUP_REMOVED lines=14> */
[--C-:B---3--:R-:W-:Y:S02]  /*0dd0*/  HADD2.F32 R129, -RZ, R156.reuse.H0_H0 ;  /* 0x2000009cff817230 */ /* 0x108fe40000004100 */
[----:B------:R-:W-:Y:S02]  /*0de0*/  HADD2.F32 R131, -RZ, R156.H1_H1 ;  /* 0x3000009cff837230 */ /* 0x000fe40000004100 */
[--C-:B------:R-:W-:Y:S02]  /*0df0*/  HADD2.F32 R149, -RZ, R157.reuse.H1_H1 ;  /* 0x3000009dff957230 */ /* 0x100fe40000004100 */
[--C-:B------:R-:W-:Y:S02]  /*0e00*/  HADD2.F32 R153, -RZ, R158.reuse.H1_H1 ;  /* 0x3000009eff997230 */ /* 0x100fe40000004100 */
[----:B------:R-:W-:Y:S02]  /*0e10*/  HADD2.F32 R147, -RZ, R157.H0_H0 ;  /* 0x2000009dff937230 */ /* 0x000fe40000004100 */
        /* <DEDUP_REMOVED lines=32> */
.L_x_21329:
[----:B------:R-:W-:Y:S05]  /*1020*/  BSYNC B0 ;  /* 0x0000000000007941 */ /* 0x000fea0003800000 */
.L_x_21328:
        /* <DEDUP_REMOVED lines=30> */
[----:B0----5:R-:W-:Y:S01]  /*1210*/  FMUL.FTZ R108, R68, R113 ;  /* 0x00000071446c7220 */ /* 0x021fe20000410000 */
        /* <DEDUP_REMOVED lines=20> */
.L_x_21331:
[----:B------:R-:W-:Y:S05]  /*1360*/  BSYNC B0 ;  /* 0x0000000000007941 */ /* 0x000fea0003800000 */
.L_x_21330:
        /* <DEDUP_REMOVED lines=15> */
[----:B------:R-:W-:Y:S01]  /*1460*/  ISETP.NE.AND.EX P2, PT, RZ, UR7, PT, P2 ;  /* 0x00000007ff007c0c */ /* 0x000fe2000bf45320 */
[--C-:B----4-:R-:W-:Y:S02]  /*1470*/  HADD2.F32 R137, -RZ, R152.reuse.H0_H0 ;  /* 0x20000098ff897230 */ /* 0x110fe40000004100 */
[--C-:B------:R-:W-:Y:S02]  /*1480*/  HADD2.F32 R145, -RZ, R153.reuse.H0_H0 ;  /* 0x20000099ff917230 */ /* 0x100fe40000004100 */
[----:B------:R-:W-:Y:S02]  /*1490*/  HADD2.F32 R149, -RZ, R153.H1_H1 ;  /* 0x30000099ff957230 */ /* 0x000fe40000004100 */
[----:B------:R-:W-:Y:S02]  /*14a0*/  HADD2.F32 R139, -RZ, R152.H1_H1 ;  /* 0x30000098ff8b7230 */ /* 0x000fe40000004100 */
[--C-:B------:R-:W-:Y:S02]  /*14b0*/  HADD2.F32 R151, -RZ, R154.reuse.H0_H0 ;  /* 0x2000009aff977230 */ /* 0x100fe40000004100 */
[----:B------:R-:W-:-:S02]  /*14c0*/  HADD2.F32 R133, -RZ, R154.H1_H1 ;  /* 0x3000009aff857230 */ /* 0x000fc40000004100 */
[--C-:B------:R-:W-:Y:S02]  /*14d0*/  HADD2.F32 R153, -RZ, R155.reuse.H0_H0 ;  /* 0x2000009bff997230 */ /* 0x100fe40000004100 */
[----:B0-----:R-:W-:Y:S02]  /*14e0*/  HADD2.F32 R135, -RZ, R155.H1_H1 ;  /* 0x3000009bff877230 */ /* 0x001fe40000004100 */
        /* <DEDUP_REMOVED lines=26> */
.L_x_21333:
[----:B------:R-:W-:Y:S05]  /*1690*/  BSYNC B0 ;  /* 0x0000000000007941 */ /* 0x000fea0003800000 */
.L_x_21332:
        /* <DEDUP_REMOVED lines=129> */
.L_x_21354:
        /* <DEDUP_REMOVED lines=28> */
[----:B------:R-:W-:-:S05]  /*2070*/  IADD3 R149, R149, R0, RZ ;  /* 0x0000000095957210 */ /* 0x000fca0007ffe0ff */
[----:B------:R-:W-:Y:S04]  /*2080*/  SHFL.DOWN PT, R0, R149, 0x2, 0x1f ;  /* 0x08401f0095007f89 */ /* 0x000fe800000e0000 */
[----:B------:R-:W3:Y:S04]  /*2090*/  SHFL.DOWN PT, R151, R144, 0x4, 0x1f ;  /* 0x08801f0090977f89 */ /* 0x000ee800000e0000 */
[----:B------:R-:W4:Y:S01]  /*20a0*/  SHFL.DOWN PT, R146, R145, 0x4, 0x1f ;  /* 0x08801f0091927f89 */ /* 0x000f2200000e0000 */
[C---:B---3--:R-:W-:Y:S01]  /*20b0*/  FMUL.FTZ R148, R151.reuse, R154 ;  /* 0x0000009a97947220 */ /* 0x048fe20000410000 */
[----:B0-----:R-:W-:-:S03]  /*20c0*/  FADD.FTZ R152, -R151, R144 ;  /* 0x0000009097987221 */ /* 0x001fc60000010100 */
[----:B------:R-:W-:Y:S01]  /*20d0*/  FFMA.FTZ R156, R153, R144, R148 ;  /* 0x00000090999c7223 */ /* 0x000fe20000010094 */
[----:B------:R-:W-:Y:S01]  /*20e0*/  I2FP.F32.S32 R148, R149 ;  /* 0x0000009500947245 */ /* 0x000fe20000201400 */
[----:B------:R-:W-:Y:S01]  /*20f0*/  FMUL.FTZ R152, R152, R152 ;  /* 0x0000009898987220 */ /* 0x000fe20000410000 */
[----:B----4-:R-:W-:Y:S02]  /*2100*/  FADD.FTZ R146, R146, R145 ;  /* 0x0000009192927221 */ /* 0x010fe40000010000 */
        /* <DEDUP_REMOVED lines=9> */
[----:B------:R-:W3:Y:S01]  /*21a0*/  SHFL.DOWN PT, R145, R146, 0x2, 0x1f ;  /* 0x08401f0092917f89 */ /* 0x000ee200000e0000 */
[----:B------:R-:W4:Y:S03]  /*21b0*/  MUFU.RCP R149, R152 ;  /* 0x0000009800957308 */ /* 0x000f260000001000 */
[----:B------:R-:W1:Y:S01]  /*21c0*/  SHFL.DOWN PT, R156, R151, 0x1, 0x1f ;  /* 0x08201f00979c7f89 */ /* 0x000e6200000e0000 */
[----:B0-----:R-:W-:Y:S01]  /*21d0*/  FMUL.FTZ R155, R144, R0 ;  /* 0x00000000909b7220 */ /* 0x001fe20000410000 */
[----:B------:R-:W-:-:S03]  /*21e0*/  FADD.FTZ R144, R153, -R144 ;  /* 0x8000009099907221 */ /* 0x000fc60000010000 */
[----:B------:R-:W-:Y:S01]  /*21f0*/  FFMA.FTZ R154, R148, R153, R155 ;  /* 0x00000099949a7223 */ /* 0x000fe2000001009b */
[----:B------:R-:W-:Y:S01]  /*2200*/  FMUL.FTZ R153, R144, R144 ;  /* 0x0000009090997220 */ /* 0x000fe20000410000 */
[----:B---3--:R-:W-:Y:S02]  /*2210*/  FADD.FTZ R146, R146, R145 ;  /* 0x0000009192927221 */ /* 0x008fe40000010000 */
[----:B----4-:R-:W-:Y:S01]  /*2220*/  FMUL.FTZ R155, R149, R154 ;  /* 0x0000009a959b7220 */ /* 0x010fe20000410000 */
[----:B------:R-:W-:Y:S01]  /*2230*/  FMUL.FTZ R153, R148, R153 ;  /* 0x0000009994997220 */ /* 0x000fe20000410000 */
[-C--:B-1----:R-:W-:Y:S02]  /*2240*/  IADD3 R151, R151, R156.reuse, RZ ;  /* 0x0000009c97977210 */ /* 0x082fe40007ffe0ff */
[----:B------:R-:W-:Y:S01]  /*2250*/  I2FP.F32.S32 R156, R156 ;  /* 0x0000009c009c7245 */ /* 0x000fe20000201400 */
[----:B------:R-:W-:Y:S01]  /*2260*/  FMUL.FTZ R153, R153, R0 ;  /* 0x0000000099997220 */ /* 0x000fe20000410000 */
[----:B------:R-:W-:Y:S01]  /*2270*/  I2FP.F32.S32 R151, R151 ;  /* 0x0000009700977245 */ /* 0x000fe20000201400 */
[----:B------:R-:W0:Y:S02]  /*2280*/  SHFL.DOWN PT, R0, R155, 0x1, 0x1f ;  /* 0x08201f009b007f89 */ /* 0x000e2400000e0000 */
[----:B------:R-:W-:-:S03]  /*2290*/  FFMA.FTZ R146, R149, R153, R146 ;  /* 0x0000009995927223 */ /* 0x000fc60000010092 */
[----:B------:R-:W1:Y:S02]  /*22a0*/  MUFU.RCP R151, R151 ;  /* 0x0000009700977308 */ /* 0x000e640000001000 */
[----:B------:R-:W3:Y:S01]  /*22b0*/  SHFL.DOWN PT, R145, R146, 0x1, 0x1f ;  /* 0x08201f0092917f89 */ /* 0x000ee200000e0000 */
[----:B0-----:R-:W-:Y:S01]  /*22c0*/  FMUL.FTZ R149, R0, R156 ;  /* 0x0000009c00957220 */ /* 0x001fe20000410000 */
[----:B------:R-:W-:-:S03]  /*22d0*/  FADD.FTZ R0, R155, -R0 ;  /* 0x800000009b007221 */ /* 0x000fc60000010000 */
[----:B------:R-:W-:Y:S01]  /*22e0*/  FFMA.FTZ R144, R152, R155, R149 ;  /* 0x0000009b98907223 */ /* 0x000fe20000010095 */
[----:B------:R-:W-:Y:S01]  /*22f0*/  FMUL.FTZ R149, R0, R0 ;  /* 0x0000000000957220 */ /* 0x000fe20000410000 */
[----:B---3--:R-:W-:Y:S02]  /*2300*/  FADD.FTZ R0, R146, R145 ;  /* 0x0000009192007221 */ /* 0x008fe40000010000 */
[----:B-1----:R-:W-:Y:S01]  /*2310*/  FMUL.FTZ R148, R151, R144 ;  /* 0x0000009097947220 */ /* 0x002fe20000410000 */
[----:B------:R-:W-:Y:S01]  /*2320*/  FMUL.FTZ R149, R152, R149 ;  /* 0x0000009598957220 */ /* 0x000fe20000410000 */
[----:B------:R-:W0:Y:S03]  /*2330*/  @!P2 LDC.64 R144, c[0x0][0x250] ;  /* 0x00009400ff90ab82 */ /* 0x000e260000000a00 */
[----:B------:R-:W-:Y:S01]  /*2340*/  FMUL.FTZ R149, R149, R156 ;  /* 0x0000009c95957220 */ /* 0x000fe20000410000 */
[----:B------:R-:W1:Y:S03]  /*2350*/  SHFL.IDX PT, R153, R148, RZ, 0x1f ;  /* 0x00001fff94997589 */ /* 0x000e6600000e0000 */
[----:B------:R-:W-:Y:S01]  /*2360*/  FFMA.FTZ R149, R151, R149, R0 ;  /* 0x0000009597957223 */ /* 0x000fe20000010000 */
[----:B------:R-:W3:Y:S05]  /*2370*/  LDC R152, c[0x0][0x2d8] ;  /* 0x0000b600ff987b82 */ /* 0x000eea0000000800 */
[----:B------:R-:W3:Y:S03]  /*2380*/  SHFL.IDX PT, R149, R149, RZ, 0x1f ;  /* 0x00001fff95957589 */ /* 0x000ee600000e0000 */
[----:B------:R-:W4:Y:S01]  /*2390*/  @!P2 LDC.64 R146, c[0x0][0x258] ;  /* 0x00009600ff92ab82 */ /* 0x000f220000000a00 */
[----:B0-----:R-:W-:-:S04]  /*23a0*/  @!P2 IMAD.WIDE R144, R141, 0x4, R144 ;  /* 0x000000048d90a825 */ /* 0x001fc800078e0290 */
[C---:B-1----:R-:W-:Y:S01]  /*23b0*/  FMUL.FTZ R0, R153.reuse, R153 ;  /* 0x0000009999007220 */ /* 0x042fe20000410000 */
[----:B------:R0:W-:Y:S01]  /*23c0*/  @!P2 STG.E desc[UR4][R144.64], R153 ;  /* 0x000000999000a986 */ /* 0x0001e2000c101904 */
[----:B------:R-:W-:-:S03]  /*23d0*/  FSEL R161, R153, RZ, !P3 ;  /* 0x000000ff99a17208 */ /* 0x000fc60005800000 */
[----:B------:R-:W-:Y:S01]  /*23e0*/  FSEL R151, R0, RZ, P3 ;  /* 0x000000ff00977208 */ /* 0x000fe20001800000 */
[----:B---3--:R-:W-:Y:S01]  /*23f0*/  FFMA.FTZ R0, R149, UR10, R152 ;  /* 0x0000000a95007c23 */ /* 0x008fe20008010098 */
[----:B----4-:R-:W-:-:S04]  /*2400*/  @!P2 IMAD.WIDE R146, R141, 0x4, R146 ;  /* 0x000000048d92a825 */ /* 0x010fc800078e0292 */
[----:B------:R-:W-:-:S06]  /*2410*/  FADD.FTZ R0, R0, R151 ;  /* 0x0000009700007221 */ /* 0x000fcc0000010000 */
        /* <DEDUP_REMOVED lines=17> */
[----:B------:R-:W-:Y:S01]  /*2530*/  F2FP.F16.F32.PACK_AB R144, R145, R144 ;  /* 0x000000909190723e */ /* 0x000fe200000000ff */
        /* <DEDUP_REMOVED lines=13> */
[----:B------:R-:W-:Y:S02]  /*2610*/  F2FP.F16.F32.PACK_AB R145, R146, R145 ;  /* 0x000000919291723e */ /* 0x000fe400000000ff */
[----:B------:R-:W-:Y:S02]  /*2620*/  F2FP.F16.F32.PACK_AB R146, R152, R151 ;  /* 0x000000979892723e */ /* 0x000fe400000000ff */
[----:B------:R-:W-:-:S05]  /*2630*/  F2FP.F16.F32.PACK_AB R147, R154, R147 ;  /* 0x000000939a93723e */ /* 0x000fca00000000ff */
[----:B------:R1:W-:Y:S02]  /*2640*/  STG.E.128 desc[UR4][R148.64], R144 ;  /* 0x0000009094007986 */ /* 0x0003e4000c101d04 */
.L_x_21336:
[----:B------:R-:W-:Y:S05]  /*2650*/  BSYNC B0 ;  /* 0x0000000000007941 */ /* 0x000fea0003800000 */
.L_x_21335:
        /* <DEDUP_REMOVED lines=35> */
.L_x_21338:
[----:B------:R-:W-:Y:S05]  /*2890*/  BSYNC B0 ;  /* 0x0000000000007941 */ /* 0x000fea0003800000 */
.L_x_21337:
        /* <DEDUP_REMOVED lines=35> */
.L_x_21340:
[----:B------:R-:W-:Y:S05]  /*2ad0*/  BSYNC B0 ;  /* 0x0000000000007941 */ /* 0x000fea0003800000 */
.L_x_21339:
        /* <DEDUP_REMOVED lines=34> */
.L_x_21342:
[----:B------:R-:W-:Y:S05]  /*2d00*/  BSYNC B0 ;  /* 0x0000000000007941 */ /* 0x000fea0003800000 */
.L_x_21341:
[----:B------:R-:W-:Y:S02]  /*2d10*/  IADD3 R141, R141, UR12, RZ ;  /* 0x0000000c8d8d7c10 */ /* 0x000fe4000fffe0ff */
[----:B0-----:R-:W-:Y:S02]  /*2d20*/  SEL R0, RZ, 0x1, P4 ;  /* 0x00000001ff007807 */ /* 0x001fe40002000000 */
[----:B------:R-:W-:-:S13]  /*2d30*/  ISETP.GE.AND P2, PT, R141, UR13, PT ;  /* 0x0000000d8d007c0c */ /* 0x000fda000bf46270 */
[----:B------:R-:W-:Y:S05]  /*2d40*/  @!P2 BRA `(.L_x_21343) ;  /* 0xffffffd800f0a947 */ /* 0x000fea000383ffff */
[----:B------:R-:W-:Y:S05]  /*2d50*/  EXIT ;  /* 0x000000000000794d */ /* 0x000fea0003800000 */
.L_x_21334:
[----:B------:R-:W-:Y:S01]  /*2d60*/  HFMA2.MMA R156, -RZ, RZ, 0, 5.9604644775390625e-08 ;  /* 0x00000001ff9c7435 */ /* 0x000fe200000001ff */
[----:B------:R-:W-:Y:S02]  /*2d70*/  MOV R155, R147 ;  /* 0x00000093009b7202 */ /* 0x000fe40000000f00 */
[----:B------:R-:W-:Y:S02]  /*2d80*/  MOV R157, 0x1f ;  /* 0x0000001f009d7802 */ /* 0x000fe40000000f00 */
[----:B------:R-:W-:-:S07]  /*2d90*/  MOV R154, 0xffffffff ;  /* 0xffffffff009a7802 */ /* 0x000fce0000000f00 */
[----:B-12-45:R-:W-:Y:S05]  /*2da0*/  WARPSYNC.COLLECTIVE R154, `(.L_x_21344) ;  /* 0x000000009a087348 */ /* 0x036fea0003c00000 */
[----:B------:R0:W3:Y:S02]  /*2db0*/  SHFL.BFLY P6, R153, R155, R156, R157 ;  /* 0x0c00009c9b997389 */ /* 0x0000e400000c009d */
[----:B012345:R-:W-:Y:S01]  /*2dc0*/  ENDCOLLECTIVE ;  /* 0x000000000000791b */ /* 0x03ffe20003800000 */
.L_x_21344:
[----:B------:R-:W-:Y:S01]  /*2dd0*/  HFMA2.MMA R156, -RZ, RZ, 0, 1.1920928955078125e-07 ;  /* 0x00000002ff9c7435 */ /* 0x000fe200000001ff */
[----:B------:R-:W-:-:S05]  /*2de0*/  MOV R0, R153 ;  /* 0x0000009900007202 */ /* 0x000fca0000000f00 */
[----:B------:R-:W-:-:S05]  /*2df0*/  FADD.FTZ R148, R147, R0 ;  /* 0x0000000093947221 */ /* 0x000fca0000010000 */
[----:B------:R-:W-:-:S07]  /*2e00*/  MOV R155, R148 ;  /* 0x00000094009b7202 */ /* 0x000fce0000000f00 */
[----:B------:R-:W-:Y:S05]  /*2e10*/  WARPSYNC.COLLECTIVE R154, `(.L_x_21345) ;  /* 0x000000009a087348 */ /* 0x000fea0003c00000 */
[----:B------:R0:W1:Y:S02]  /*2e20*/  SHFL.BFLY P6, R153, R155, R156, R157 ;  /* 0x0c00009c9b997389 */ /* 0x00006400000c009d */
[----:B01----:R-:W-:Y:S01]  /*2e30*/  ENDCOLLECTIVE ;  /* 0x000000000000791b */ /* 0x003fe20003800000 */
.L_x_21345:
[----:B------:R-:W-:Y:S01]  /*2e40*/  HFMA2.MMA R156, -RZ, RZ, 0, 2.384185791015625e-07 ;  /* 0x00000004ff9c7435 */ /* 0x000fe200000001ff */
[----:B------:R-:W-:-:S05]  /*2e50*/  MOV R149, R153 ;  /* 0x0000009900957202 */ /* 0x000fca0000000f00 */
[----:B------:R-:W-:-:S05]  /*2e60*/  FADD.FTZ R149, R148, R149 ;  /* 0x0000009594957221 */ /* 0x000fca0000010000 */
[----:B------:R-:W-:-:S07]  /*2e70*/  MOV R155, R149 ;  /* 0x00000095009b7202 */ /* 0x000fce0000000f00 */
[----:B------:R-:W-:Y:S05]  /*2e80*/  WARPSYNC.COLLECTIVE R154, `(.L_x_21346) ;  /* 0x000000009a087348 */ /* 0x000fea0003c00000 */
[----:B------:R0:W1:Y:S02]  /*2e90*/  SHFL.BFLY P6, R153, R155, R156, R157 ;  /* 0x0c00009c9b997389 */ /* 0x00006400000c009d */
[----:B01----:R-:W-:Y:S01]  /*2ea0*/  ENDCOLLECTIVE ;  /* 0x000000000000791b */ /* 0x003fe20003800000 */
.L_x_21346:
[----:B------:R-:W-:Y:S01]  /*2eb0*/  HFMA2.MMA R156, -RZ, RZ, 0, 4.76837158203125e-07 ;  /* 0x00000008ff9c7435 */ /* 0x000fe200000001ff */
[----:B------:R-:W-:-:S05]  /*2ec0*/  MOV R0, R153 ;  /* 0x0000009900007202 */ /* 0x000fca0000000f00 */
[----:B------:R-:W-:-:S05]  /*2ed0*/  FADD.FTZ R151, R149, R0 ;  /* 0x0000000095977221 */ /* 0x000fca0000010000 */
[----:B------:R-:W-:-:S07]  /*2ee0*/  MOV R155, R151 ;  /* 0x00000097009b7202 */ /* 0x000fce0000000f00 */
[----:B------:R-:W-:Y:S05]  /*2ef0*/  WARPSYNC.COLLECTIVE R154, `(.L_x_21347) ;  /* 0x000000009a087348 */ /* 0x000fea0003c00000 */
[----:B------:R0:W1:Y:S02]  /*2f00*/  SHFL.BFLY P6, R153, R155, R156, R157 ;  /* 0x0c00009c9b997389 */ /* 0x00006400000c009d */
[----:B01----:R-:W-:Y:S01]  /*2f10*/  ENDCOLLECTIVE ;  /* 0x000000000000791b */ /* 0x003fe20003800000 */
.L_x_21347:
[----:B------:R-:W-:Y:S01]  /*2f20*/  HFMA2.MMA R156, -RZ, RZ, 0, 9.5367431640625e-07 ;  /* 0x00000010ff9c7435 */ /* 0x000fe200000001ff */
[----:B------:R-:W-:-:S05]  /*2f30*/  MOV R0, R153 ;  /* 0x0000009900007202 */ /* 0x000fca0000000f00 */
[----:B------:R-:W-:-:S05]  /*2f40*/  FADD.FTZ R152, R151, R0 ;  /* 0x0000000097987221 */ /* 0x000fca0000010000 */
[----:B------:R-:W-:-:S07]  /*2f50*/  MOV R155, R152 ;  /* 0x00000098009b7202 */ /* 0x000fce0000000f00 */
[----:B------:R-:W-:Y:S05]  /*2f60*/  WARPSYNC.COLLECTIVE R154, `(.L_x_21348) ;  /* 0x000000009a087348 */ /* 0x000fea0003c00000 */
[----:B------:R0:W1:Y:S02]  /*2f70*/  SHFL.BFLY P6, R153, R155, R156, R157 ;  /* 0x0c00009c9b997389 */ /* 0x00006400000c009d */
[----:B01----:R-:W-:Y:S01]  /*2f80*/  ENDCOLLECTIVE ;  /* 0x000000000000791b */ /* 0x003fe20003800000 */
.L_x_21348:
        /* <DEDUP_REMOVED lines=72> */
.L_x_21349:
[----:B------:R-:W-:Y:S01]  /*3410*/  HFMA2.MMA R156, -RZ, RZ, 0, 1.1920928955078125e-07 ;  /* 0x00000002ff9c7435 */ /* 0x000fe200000001ff */
[----:B------:R-:W-:-:S05]  /*3420*/  MOV R147, R153 ;  /* 0x0000009900937202 */ /* 0x000fca0000000f00 */
[----:B------:R-:W-:-:S05]  /*3430*/  FADD.FTZ R147, R0, R147 ;  /* 0x0000009300937221 */ /* 0x000fca0000010000 */
[----:B------:R-:W-:-:S07]  /*3440*/  MOV R155, R147 ;  /* 0x00000093009b7202 */ /* 0x000fce0000000f00 */
[----:B------:R-:W-:Y:S05]  /*3450*/  WARPSYNC.COLLECTIVE R154, `(.L_x_21350) ;  /* 0x000000009a087348 */ /* 0x000fea0003c00000 */
[----:B------:R0:W1:Y:S02]  /*3460*/  SHFL.BFLY P6, R153, R155, R156, R157 ;  /* 0x0c00009c9b997389 */ /* 0x00006400000c009d */
[----:B01----:R-:W-:Y:S01]  /*3470*/  ENDCOLLECTIVE ;  /* 0x000000000000791b */ /* 0x003fe20003800000 */
.L_x_21350:
[----:B------:R-:W-:Y:S01]  /*3480*/  HFMA2.MMA R156, -RZ, RZ, 0, 2.384185791015625e-07 ;  /* 0x00000004ff9c7435 */ /* 0x000fe200000001ff */
[----:B------:R-:W-:-:S05]  /*3490*/  MOV R148, R153 ;  /* 0x0000009900947202 */ /* 0x000fca0000000f00 */
[----:B------:R-:W-:-:S05]  /*34a0*/  FADD.FTZ R148, R147, R148 ;  /* 0x0000009493947221 */ /* 0x000fca0000010000 */
[----:B------:R-:W-:-:S07]  /*34b0*/  MOV R155, R148 ;  /* 0x00000094009b7202 */ /* 0x000fce0000000f00 */
[----:B------:R-:W-:Y:S05]  /*34c0*/  WARPSYNC.COLLECTIVE R154, `(.L_x_21351) ;  /* 0x000000009a087348 */ /* 0x000fea0003c00000 */
[----:B------:R0:W1:Y:S02]  /*34d0*/  SHFL.BFLY P6, R153, R155, R156, R157 ;  /* 0x0c00009c9b997389 */ /* 0x00006400000c009d */
[----:B01----:R-:W-:Y:S01]  /*34e0*/  ENDCOLLECTIVE ;  /* 0x000000000000791b */ /* 0x003fe20003800000 */
.L_x_21351:
[----:B------:R-:W-:Y:S01]  /*34f0*/  HFMA2.MMA R156, -RZ, RZ, 0, 4.76837158203125e-07 ;  /* 0x00000008ff9c7435 */ /* 0x000fe200000001ff */
[----:B------:R-:W-:-:S05]  /*3500*/  MOV R149, R153 ;  /* 0x0000009900957202 */ /* 0x000fca0000000f00 */
[----:B------:R-:W-:-:S05]  /*3510*/  FADD.FTZ R149, R148, R149 ;  /* 0x0000009594957221 */ /* 0x000fca0000010000 */
[----:B------:R-:W-:-:S07]  /*3520*/  MOV R155, R149 ;  /* 0x00000095009b7202 */ /* 0x000fce0000000f00 */
[----:B------:R-:W-:Y:S05]  /*3530*/  WARPSYNC.COLLECTIVE R154, `(.L_x_21352) ;  /* 0x000000009a087348 */ /* 0x000fea0003c00000 */
[----:B------:R0:W1:Y:S02]  /*3540*/  SHFL.BFLY P6, R153, R155, R156, R157 ;  /* 0x0c00009c9b997389 */ /* 0x00006400000c009d */
[----:B01----:R-:W-:Y:S01]  /*3550*/  ENDCOLLECTIVE ;  /* 0x000000000000791b */ /* 0x003fe20003800000 */
.L_x_21352:
[----:B------:R-:W-:Y:S01]  /*3560*/  HFMA2.MMA R156, -RZ, RZ, 0, 9.5367431640625e-07 ;  /* 0x00000010ff9c7435 */ /* 0x000fe200000001ff */
[----:B------:R-:W-:-:S05]  /*3570*/  MOV R152, R153 ;  /* 0x0000009900987202 */ /* 0x000fca0000000f00 */
[----:B------:R-:W-:-:S05]  /*3580*/  FADD.FTZ R152, R149, R152 ;  /* 0x0000009895987221 */ /* 0x000fca0000010000 */
[----:B------:R-:W-:-:S07]  /*3590*/  MOV R155, R152 ;  /* 0x00000098009b7202 */ /* 0x000fce0000000f00 */
[----:B------:R-:W-:Y:S05]  /*35a0*/  WARPSYNC.COLLECTIVE R154, `(.L_x_21353) ;  /* 0x000000009a087348 */ /* 0x000fea0003c00000 */
[----:B------:R0:W1:Y:S02]  /*35b0*/  SHFL.BFLY P6, R153, R155, R156, R157 ;  /* 0x0c00009c9b997389 */ /* 0x00006400000c009d */
[----:B01----:R-:W-:Y:S01]  /*35c0*/  ENDCOLLECTIVE ;  /* 0x000000000000791b */ /* 0x003fe20003800000 */
.L_x_21353:
[----:B------:R-:W-:Y:S01]  /*35d0*/  MOV R151, R153 ;  /* 0x0000009900977202 */ /* 0x000fe20000000f00 */
[----:B------:R-:W-:Y:S06]  /*35e0*/  BRA `(.L_x_21354) ;  /* 0xffffffe800307947 */ /* 0x000fec000383ffff */
.L_x_21355:
        /* <DEDUP_REMOVED lines=9> */
.L_x_30300:


//--------------------- .text._ZN10layer_norm13ln_fwd_kernelINS_13Kernel_traitsIf6__halffS2_fjLj8192ELj1ELj1ELj8ELj16ENS_18Kernel_traits_baseILj8192EfS2_fS2_fjLj256EEEEELb0ELb1ELb0ELb1EEEvNS_9FwdParamsE --------------------------
	.section	.text._ZN10layer_norm13ln_fwd_kernelINS_13Kernel_traitsIf6__halffS2_fjLj8192ELj1ELj1ELj8ELj16ENS_18Kernel_traits_baseILj8192EfS2_fS2_fjLj256EEEEELb0ELb1ELb0ELb1EEEvNS_9FwdParamsE,"ax",@progbits
	.align	128
        .global         _ZN10layer_norm13ln_fwd_kernelINS_13Kernel_traitsIf6__halffS2_fjLj8192ELj1ELj1ELj8ELj16ENS_18Kernel_traits_baseILj8192EfS2_fS2_fjLj256EEEEELb0ELb1ELb0ELb1EEEvNS_9FwdParamsE
        .type           _ZN10layer_norm13ln_fwd_kernelINS_13Kernel_traitsIf6__halffS2_fjLj8192ELj1ELj1ELj8ELj16ENS_18Kernel_traits_baseILj8192EfS2_fS2_fjLj256EEEEELb0ELb1ELb0ELb1EEEvNS_9FwdParamsE,@function
        .size           _ZN10layer_norm13ln_fwd_kernelINS_13Kernel_traitsIf6__halffS2_fjLj8192ELj1ELj1ELj8ELj16ENS_18Kernel_traits_baseILj8192EfS2_fS2_fjLj256EEEEELb0ELb1ELb0ELb1EEEvNS_9FwdParamsE,(.L_x_30301 - _ZN10layer_norm13ln_fwd_kernelINS_13Kernel_traitsIf6__halffS2_fjLj8192ELj1ELj1ELj8ELj16ENS_18Kernel_traits_baseILj8192EfS2_fS2_fjLj256EEEEELb0ELb1ELb0ELb1EEEvNS_9FwdParamsE)
        .other          _ZN10layer_norm13ln_fwd_kernelINS_13Kernel_traitsIf6__halffS2_fjLj8192ELj1ELj1ELj8ELj16ENS_18Kernel_traits_baseILj8192EfS2_fS2_fjLj256EEEEELb0ELb1ELb0ELb1EEEvNS_9FwdParamsE,@"STO_CUDA_ENTRY STV_DEFAULT"
_ZN10layer_norm13ln_fwd_kernelINS_13Kernel_traitsIf6__halffS2_fjLj8192ELj1ELj1ELj8ELj16ENS_18Kernel_traits_baseILj8192EfS2_fS2_fjLj256EEEEELb0ELb1ELb0ELb1EEEvNS_9FwdParamsE:
.text._ZN10layer_norm13ln_fwd_kernelINS_13Kernel_traitsIf6__halffS2_fjLj8192ELj1ELj1ELj8ELj16ENS_18Kernel_traits_baseILj8192EfS2_fS2_fjLj256EEEEELb0ELb1ELb0ELb1EEEvNS_9FwdParamsE:
        /* <DEDUP_REMOVED lines=72> */
.L_x_21357:
[----:B------:R-:W-:Y:S01]  /*0480*/  ISETP.NE.U32.AND P2, PT, RZ, UR8, PT ;  /* 0x00000008ff007c0c */ /* 0x000fe2000bf45070 */
[----:B-1----:R-:W1:Y:S01]  /*0490*/  @P0 LDC.64 R108, c[0x0][0x270] ;  /* 0x00009c00ff6c0b82 */ /* 0x002e620000000a00 */
[----:B------:R-:W-:Y:S02]  /*04a0*/  IMAD R110, R3, UR6, RZ ;  /* 0x00000006036e7c24 */ /* 0x000fe4000f8e02ff */
[----:B------:R-:W-:-:S03]  /*04b0*/  ISETP.NE.AND.EX P2, PT, RZ, UR9, PT, P2 ;  /* 0x00000009ff007c0c */ /* 0x000fc6000bf45320 */
[----:B------:R-:W-:Y:S02]  /*04c0*/  SHF.R.S32.HI R111, RZ, 0x1f, R110 ;  /* 0x0000001fff6f7819 */ /* 0x000fe4000001146e */
[----:B------:R-:W2:Y:S02]  /*04d0*/  LDC.64 R134, c[0x0][0x220] ;  /* 0x00008800ff867b82 */ /* 0x000ea40000000a00 */
[----:B------:R-:W-:-:S04]  /*04e0*/  LEA.HI R111, R111, R110, RZ, 0x3 ;  /* 0x0000006e6f6f7211 */ /* 0x000fc800078f18ff */
[----:B------:R-:W-:Y:S02]  /*04f0*/  LEA.HI.SX32 R141, R111, R2, 0x1d ;  /* 0x000000026f8d7211 */ /* 0x000fe400078feaff */
[----:B------:R-:W3:Y:S01]  /*0500*/  @P2 LDC.64 R112, c[0x0][0x230] ;  /* 0x00008c00ff702b82 */ /* 0x000ee20000000a00 */
[----:B-1----:R-:W-:-:S07]  /*0510*/  @P0 IMAD.WIDE R108, R3, 0x2, R108 ;  /* 0x00000002036c0825 */ /* 0x002fce00078e026c */
[----:B------:R-:W1:Y:S01]  /*0520*/  LDC.64 R132, c[0x0][0x238] ;  /* 0x00008e00ff847b82 */ /* 0x000e620000000a00 */
[----:B------:R-:W4:Y:S01]  /*0530*/  @P0 LDG.E.U16 R108, desc[UR4][R108.64] ;  /* 0x000000046c6c0981 */ /* 0x000f22000c1e1500 */
[----:B--2---:R-:W-:Y:S01]  /*0540*/  IMAD.WIDE.U32 R110, R141, 0x10, R134 ;  /* 0x000000108d6e7825 */ /* 0x004fe200078e0086 */
[----:B------:R-:W-:-:S05]  /*0550*/  ISETP.NE.U32.AND P1, PT, RZ, UR8, PT ;  /* 0x00000008ff007c0c */ /* 0x000fca000bf25070 */
[----:B------:R-:W2:Y:S01]  /*0560*/  @P2 LDC.64 R120, c[0x0][0x230] ;  /* 0x00008c00ff782b82 */ /* 0x000ea20000000a00 */
[----:B------:R-:W4:Y:S01]  /*0570*/  LDG.E.128 R124, desc[UR4][R110.64] ;  /* 0x000000046e7c7981 */ /* 0x000f22000c1e1d00 */
[----:B---3--:R-:W-:Y:S01]  /*0580*/  @P2 IMAD.WIDE.U32 R112, R141, 0x20, R112 ;  /* 0x000000208d702825 */ /* 0x008fe200078e0070 */
[----:B------:R-:W-:-:S05]  /*0590*/  MOV R140, 0x3f800000 ;  /* 0x3f800000008c7802 */ /* 0x000fca0000000f00 */
[----:B------:R-:W3:Y:S01]  /*05a0*/  @P2 LDC.64 R144, c[0x0][0x230] ;  /* 0x00008c00ff902b82 */ /* 0x000ee20000000a00 */
[----:B0-----:R-:W3:Y:S04]  /*05b0*/  @P2 LDG.E.128 R100, desc[UR4][R112.64] ;  /* 0x0000000470642981 */ /* 0x001ee8000c1e1d00 */
[----:B------:R0:W3:Y:S01]  /*05c0*/  @P2 LDG.E.128 R104, desc[UR4][R112.64+0x10] ;  /* 0x0000100470682981 */ /* 0x0000e2000c1e1d00 */
[----:B------:R-:W-:Y:S02]  /*05d0*/  ISETP.NE.AND.EX P1, PT, RZ, UR9, PT, P1 ;  /* 0x00000009ff007c0c */ /* 0x000fe4000bf25310 */
[C---:B------:R-:W-:Y:S01]  /*05e0*/  IADD3 R143, R141.reuse, 0x100, RZ ;  /* 0x000001008d8f7810 */ /* 0x040fe20007ffe0ff */
[----:B-1----:R-:W-:-:S04]  /*05f0*/  IMAD.WIDE.U32 R116, R141, 0x20, R132 ;  /* 0x000000208d747825 */ /* 0x002fc800078e0084 */
[----:B--2---:R-:W-:-:S04]  /*0600*/  @P2 IMAD.WIDE.U32 R120, R143, 0x20, R120 ;  /* 0x000000208f782825 */ /* 0x004fc800078e0078 */
[----:B----4-:R-:W-:Y:S02]  /*0610*/  @P0 HADD2.F32 R140, -RZ, R108.H0_H0 ;  /* 0x2000006cff8c0230 */ /* 0x010fe40000004100 */
[--C-:B------:R-:W-:Y:S02]  /*0620*/  HADD2.F32 R119, -RZ, R125.reuse.H0_H0 ;  /* 0x2000007dff777230 */ /* 0x100fe40000004100 */
[----:B------:R-:W-:Y:S02]  /*0630*/  HADD2.F32 R111, -RZ, R125.H1_H1 ;  /* 0x3000007dff6f7230 */ /* 0x000fe40000004100 */
[--C-:B------:R-:W-:Y:S02]  /*0640*/  HADD2.F32 R115, -RZ, R124.reuse.H0_H0 ;  /* 0x2000007cff737230 */ /* 0x100fe40000004100 */
[----:B------:R-:W-:Y:S02]  /*0650*/  HADD2.F32 R109, -RZ, R124.H1_H1 ;  /* 0x3000007cff6d7230 */ /* 0x000fe40000004100 */
[----:B------:R-:W-:-:S02]  /*0660*/  HADD2.F32 R125, -RZ, R126.H1_H1 ;  /* 0x3000007eff7d7230 */ /* 0x000fc40000004100 */
[--C-:B0-----:R-:W-:Y:S02]  /*0670*/  HADD2.F32 R113, -RZ, R127.reuse.H0_H0 ;  /* 0x2000007fff717230 */ /* 0x101fe40000004100 */
[----:B------:R-:W-:Y:S02]  /*0680*/  HADD2.F32 R123, -RZ, R126.H0_H0 ;  /* 0x2000007eff7b7230 */ /* 0x000fe40000004100 */
        /* <DEDUP_REMOVED lines=28> */
[----:B------:R-:W2:Y:S01]  /*0850*/  LDG.E.128 R152, desc[UR4][R118.64] ;  /* 0x0000000476987981 */ /* 0x000ea2000c1e1d00 */
[----:B------:R-:W-:-:S02]  /*0860*/  MOV R128, R100 ;  /* 0x0000006400807202 */ /* 0x000fc40000000f00 */
[----:B------:R-:W-:Y:S02]  /*0870*/  MOV R129, R101 ;  /* 0x0000006500817202 */ /* 0x000fe40000000f00 */
        /* <DEDUP_REMOVED lines=8> */
[----:B------:R-:W-:Y:S01]  /*0900*/  IADD3 R149, R141, 0x200, RZ ;  /* 0x000002008d957810 */ /* 0x000fe20007ffe0ff */
[----:B------:R-:W-:-:S04]  /*0910*/  IMAD.WIDE.U32 R136, R143, 0x20, R132 ;  /* 0x000000208f887825 */ /* 0x000fc800078e0084 */
[----:B------:R-:W-:-:S04]  /*0920*/  @P2 IMAD.WIDE.U32 R144, R149, 0x20, R144 ;  /* 0x0000002095902825 */ /* 0x000fc800078e0090 */
[--C-:B--2---:R-:W-:Y:S02]  /*0930*/  HADD2.F32 R123, -RZ, R153.reuse.H0_H0 ;  /* 0x20000099ff7b7230 */ /* 0x104fe40000004100 */
[----:B------:R-:W-:Y:S02]  /*0940*/  HADD2.F32 R139, -RZ, R153.H1_H1 ;  /* 0x30000099ff8b7230 */ /* 0x000fe40000004100 */
[--C-:B0-----:R-:W-:Y:S02]  /*0950*/  HADD2.F32 R117, -RZ, R152.reuse.H0_H0 ;  /* 0x20000098ff757230 */ /* 0x101fe40000004100 */
[----:B------:R-:W-:Y:S02]  /*0960*/  HADD2.F32 R119, -RZ, R152.H1_H1 ;  /* 0x30000098ff777230 */ /* 0x000fe40000004100 */
[----:B------:R-:W-:Y:S02]  /*0970*/  HADD2.F32 R153, -RZ, R155.H0_H0 ;  /* 0x2000009bff997230 */ /* 0x000fe40000004100 */
[----:B------:R-:W-:-:S02]  /*0980*/  HADD2.F32 R147, -RZ, R154.H0_H0 ;  /* 0x2000009aff937230 */ /* 0x000fc40000004100 */
[----:B------:R-:W-:Y:S02]  /*0990*/  HADD2.F32 R151, -RZ, R154.H1_H1 ;  /* 0x3000009aff977230 */ /* 0x000fe40000004100 */
        /* <DEDUP_REMOVED lines=10> */
[----:B-1----:R-:W-:Y:S01]  /*0a40*/  FMUL.FTZ R120, R76, R117 ;  /* 0x000000754c787220 */ /* 0x002fe20000410000 */
        /* <DEDUP_REMOVED lines=14> */
[----:B------:R-:W-:Y:S01]  /*0b30*/  IMAD.WIDE.U32 R138, R149, 0x10, R134 ;  /* 0x00000010958a7825 */ /* 0x000fe200078e0086 */
[----:B------:R-:W-:Y:S04]  /*0b40*/  STG.E.128 desc[UR4][R136.64], R120 ;  /* 0x0000007888007986 */ /* 0x000fe8000c101d04 */
[----:B------:R0:W-:Y:S04]  /*0b50*/  STG.E.128 desc[UR4][R136.64+0x10], R116 ;  /* 0x0000107488007986 */ /* 0x0001e8000c101d04 */
[----:B------:R-:W2:Y:S01]  /*0b60*/  LDG.E.128 R160, desc[UR4][R138.64] ;  /* 0x000000048aa07981 */ /* 0x000ea2000c1e1d00 */
        /* <DEDUP_REMOVED lines=10> */
[----:B------:R-:W-:-:S04]  /*0c10*/  IMAD.WIDE.U32 R156, R149, 0x20, R132 ;  /* 0x00000020959c7825 */ /* 0x000fc800078e0084 */
[----:B--2---:R-:W-:Y:S02]  /*0c20*/  HADD2.F32 R155, -RZ, R162.H1_H1 ;  /* 0x300000a2ff9b7230 */ /* 0x004fe40000004100 */
[----:B------:R-:W-:Y:S02]  /*0c30*/  HADD2.F32 R159, -RZ, R163.H0_H0 ;  /* 0x200000a3ff9f7230 */ /* 0x000fe40000004100 */
[--C-:B0-----:R-:W-:Y:S02]  /*0c40*/  HADD2.F32 R137, -RZ, R160.reuse.H0_H0 ;  /* 0x200000a0ff897230 */ /* 0x101fe40000004100 */
[-C--:B------:R-:W-:Y:S01]  /*0c50*/  FMUL.FTZ R146, R155, R140.reuse ;  /* 0x0000008c9b927220 */ /* 0x080fe20000410000 */
[----:B------:R-:W-:Y:S02]  /*0c60*/  HADD2.F32 R139, -RZ, R160.H1_H1 ;  /* 0x300000a0ff8b7230 */ /* 0x000fe40000004100 */
[----:B------:R-:W-:Y:S01]  /*0c70*/  FMUL.FTZ R159, R159, R140 ;  /* 0x0000008c9f9f7220 */ /* 0x000fe20000410000 */
[----:B------:R-:W-:-:S02]  /*0c80*/  HADD2.F32 R147, -RZ, R161.H0_H0 ;  /* 0x200000a1ff937230 */ /* 0x000fc40000004100 */
[----:B------:R-:W-:Y:S02]  /*0c90*/  HADD2.F32 R151, -RZ, R161.H1_H1 ;  /* 0x300000a1ff977230 */ /* 0x000fe40000004100 */
[----:B-1----:R-:W-:Y:S01]  /*0ca0*/  FMUL.FTZ R145, R89, R146 ;  /* 0x0000009259917220 */ /* 0x002fe20000410000 */
[----:B------:R-:W-:Y:S02]  /*0cb0*/  HADD2.F32 R153, -RZ, R162.H0_H0 ;  /* 0x200000a2ff997230 */ /* 0x000fe40000004100 */
[----:B------:R-:W-:Y:S02]  /*0cc0*/  HADD2.F32 R161, -RZ, R163.H1_H1 ;  /* 0x300000a3ffa17230 */ /* 0x000fe40000004100 */
[-C--:B------:R-:W-:Y:S01]  /*0cd0*/  FMUL.FTZ R137, R137, R140.reuse ;  /* 0x0000008c89897220 */ /* 0x080fe20000410000 */
[----:B------:R-:W-:Y:S01]  /*0ce0*/  FMUL.FTZ R146, R90, R159 ;  /* 0x0000009f5a927220 */ /* 0x000fe20000410000 */
[-C--:B------:R-:W-:Y:S01]  /*0cf0*/  FMUL.FTZ R138, R139, R140.reuse ;  /* 0x0000008c8b8a7220 */ /* 0x080fe20000410000 */
[----:B------:R-:W0:Y:S01]  /*0d00*/  @P2 LDC.64 R158, c[0x0][0x230] ;  /* 0x00008c00ff9e2b82 */ /* 0x000e220000000a00 */
[-C--:B------:R-:W-:Y:S01]  /*0d10*/  FMUL.FTZ R147, R147, R140.reuse ;  /* 0x0000008c93937220 */ /* 0x080fe20000410000 */
[-C--:B------:R-:W-:Y:S01]  /*0d20*/  FMUL.FTZ R142, R151, R140.reuse ;  /* 0x0000008c978e7220 */ /* 0x080fe20000410000 */
[-C--:B------:R-:W-:Y:S01]  /*0d30*/  FMUL.FTZ R153, R153, R140.reuse ;  /* 0x0000008c99997220 */ /* 0x080fe20000410000 */
[----:B------:R-:W-:Y:S01]  /*0d40*/  FMUL.FTZ R148, R161, R140 ;  /* 0x0000008ca1947220 */ /* 0x000fe20000410000 */
[----:B------:R-:W-:Y:S01]  /*0d50*/  FMUL.FTZ R136, R84, R137 ;  /* 0x0000008954887220 */ /* 0x000fe20000410000 */
[----:B------:R-:W-:Y:S01]  /*0d60*/  FMUL.FTZ R137, R85, R138 ;  /* 0x0000008a55897220 */ /* 0x000fe20000410000 */
[----:B------:R-:W-:Y:S01]  /*0d70*/  FMUL.FTZ R138, R86, R147 ;  /* 0x00000093568a7220 */ /* 0x000fe20000410000 */
[----:B------:R-:W-:Y:S01]  /*0d80*/  IADD3 R151, R141, 0x300, RZ ;  /* 0x000003008d977810 */ /* 0x000fe20007ffe0ff */
        /* <DEDUP_REMOVED lines=38> */
[----:B------:R-:W-:-:S03]  /*0ff0*/  UMOV UR12, 0xffffffff ;  /* 0xffffffff000c7882 */ /* 0x000fc60000000000 */
[--C-:B--2---:R-:W-:Y:S02]  /*1000*/  HADD2.F32 R159, -RZ, R153.reuse.H0_H0 ;  /* 0x20000099ff9f7230 */ /* 0x104fe40000004100 */
[----:B------:R-:W-:Y:S02]  /*1010*/  HADD2.F32 R153, -RZ, R153.H1_H1 ;  /* 0x30000099ff997230 */ /* 0x000fe40000004100 */
[----:B0-----:R-:W-:-:S03]  /*1020*/  HADD2.F32 R135, -RZ, R152.H0_H0 ;  /* 0x20000098ff877230 */ /* 0x001fc60000004100 */
[-C--:B------:R-:W-:Y:S01]  /*1030*/  FMUL.FTZ R142, R153, R140.reuse ;  /* 0x0000008c998e7220 */ /* 0x080fe20000410000 */
[----:B------:R-:W-:Y:S01]  /*1040*/  FADD.FTZ R153, R123, R150 ;  /* 0x000000967b997221 */ /* 0x000fe20000010000 */
[----:B------:R-:W-:Y:S02]  /*1050*/  HADD2.F32 R157, -RZ, R152.H1_H1 ;  /* 0x30000098ff9d7230 */ /* 0x000fe40000004100 */
[----:B------:R-:W-:Y:S01]  /*1060*/  FMUL.FTZ R135, R135, R140 ;  /* 0x0000008c87877220 */ /* 0x000fe20000410000 */
[----:B------:R-:W-:Y:S01]  /*1070*/  FADD.FTZ R150, R116, R153 ;  /* 0x0000009974967221 */ /* 0x000fe20000010000 */
[----:B---3--:R-:W-:Y:S01]  /*1080*/  @P2 MOV R128, R100 ;  /* 0x0000006400802202 */ /* 0x008fe20000000f00 */
[----:B------:R-:W-:Y:S01]  /*1090*/  FMUL.FTZ R134, R157, R140 ;  /* 0x0000008c9d867220 */ /* 0x000fe20000410000 */
[----:B------:R-:W-:Y:S01]  /*10a0*/  FMUL.FTZ R152, R92, R135 ;  /* 0x000000875c987220 */ /* 0x000fe20000410000 */
[----:B------:R-:W-:Y:S01]  /*10b0*/  FADD.FTZ R135, R117, R150 ;  /* 0x0000009675877221 */ /* 0x000fe20000010000 */
[----:B------:R-:W-:Y:S01]  /*10c0*/  @P2 MOV R129, R101 ;  /* 0x0000006500812202 */ /* 0x000fe20000000f00 */
[----:B------:R-:W-:Y:S01]  /*10d0*/  FMUL.FTZ R153, R93, R134 ;  /* 0x000000865d997220 */ /* 0x000fe20000410000 */
[----:B------:R-:W-:Y:S01]  /*10e0*/  @P1 FADD.FTZ R152, R152, R128 ;  /* 0x0000008098981221 */ /* 0x000fe20000010000 */
[----:B------:R-:W-:-:S02]  /*10f0*/  FADD.FTZ R128, R118, R135 ;  /* 0x0000008776807221 */ /* 0x000fc40000010000 */
[----:B------:R-:W-:Y:S02]  /*1100*/  @P1 FADD.FTZ R153, R153, R129 ;  /* 0x0000008199991221 */ /* 0x000fe40000010000 */
[----:B------:R-:W-:-:S04]  /*1110*/  FADD.FTZ R129, R119, R128 ;  /* 0x0000008077817221 */ /* 0x000fc80000010000 */
[----:B------:R-:W-:Y:S01]  /*1120*/  FADD.FTZ R128, R136, R129 ;  /* 0x0000008188807221 */ /* 0x000fe20000010000 */
[----:B------:R-:W-:-:S03]  /*1130*/  FMUL.FTZ R159, R159, R140 ;  /* 0x0000008c9f9f7220 */ /* 0x000fc60000410000 */
[----:B------:R-:W-:Y:S01]  /*1140*/  FADD.FTZ R129, R137, R128 ;  /* 0x0000008089817221 */ /* 0x000fe20000010000 */
[--C-:B------:R-:W-:Y:S02]  /*1150*/  HADD2.F32 R161, -RZ, R154.reuse.H0_H0 ;  /* 0x2000009affa17230 */ /* 0x100fe40000004100 */
[----:B------:R-:W-:Y:S02]  /*1160*/  HADD2.F32 R163, -RZ, R154.H1_H1 ;  /* 0x3000009affa37230 */ /* 0x000fe40000004100 */
[----:B------:R-:W-:Y:S01]  /*1170*/  FADD.FTZ R128, R138, R129 ;  /* 0x000000818a807221 */ /* 0x000fe20000010000 */
[--C-:B------:R-:W-:Y:S01]  /*1180*/  HADD2.F32 R165, -RZ, R155.reuse.H0_H0 ;  /* 0x2000009bffa57230 */ /* 0x100fe20000004100 */
[----:B------:R-:W-:Y:S01]  /*1190*/  @P2 MOV R130, R102 ;  /* 0x0000006600822202 */ /* 0x000fe20000000f00 */
[----:B------:R-:W-:Y:S02]  /*11a0*/  HADD2.F32 R155, -RZ, R155.H1_H1 ;  /* 0x3000009bff9b7230 */ /* 0x000fe40000004100 */
[----:B------:R-:W-:Y:S01]  /*11b0*/  FMUL.FTZ R154, R94, R159 ;  /* 0x0000009f5e9a7220 */ /* 0x000fe20000410000 */
[----:B------:R-:W-:Y:S01]  /*11c0*/  FADD.FTZ R129, R139, R128 ;  /* 0x000000808b817221 */ /* 0x000fe20000010000 */
[-C--:B------:R-:W-:Y:S01]  /*11d0*/  FMUL.FTZ R161, R161, R140.reuse ;  /* 0x0000008ca1a17220 */ /* 0x080fe20000410000 */
[-C--:B------:R-:W-:Y:S01]  /*11e0*/  FMUL.FTZ R148, R163, R140.reuse ;  /* 0x0000008ca3947220 */ /* 0x080fe20000410000 */
[-C--:B------:R-:W-:Y:S01]  /*11f0*/  FMUL.FTZ R165, R165, R140.reuse ;  /* 0x0000008ca5a57220 */ /* 0x080fe20000410000 */
[----:B------:R-:W-:Y:S01]  /*1200*/  FMUL.FTZ R140, R155, R140 ;  /* 0x0000008c9b8c7220 */ /* 0x000fe20000410000 */
[----:B------:R-:W-:Y:S01]  /*1210*/  @P2 MOV R131, R103 ;  /* 0x0000006700832202 */ /* 0x000fe20000000f00 */
[----:B------:R-:W-:Y:S01]  /*1220*/  @P1 FADD.FTZ R154, R154, R130 ;  /* 0x000000829a9a1221 */ /* 0x000fe20000010000 */
[----:B------:R-:W-:Y:S01]  /*1230*/  FMUL.FTZ R155, R95, R142 ;  /* 0x0000008e5f9b7220 */ /* 0x000fe20000410000 */
[----:B------:R-:W-:Y:S01]  /*1240*/  FADD.FTZ R130, R144, R129 ;  /* 0x0000008190827221 */ /* 0x000fe20000010000 */
[----:B----4-:R-:W-:Y:S01]  /*1250*/  @P2 MOV R124, R104 ;  /* 0x00000068007c2202 */ /* 0x010fe20000000f00 */
[----:B------:R-:W-:Y:S01]  /*1260*/  FMUL.FTZ R128, R96, R161 ;  /* 0x000000a160807220 */ /* 0x000fe20000410000 */
[----:B------:R-:W-:Y:S01]  /*1270*/  @P1 FADD.FTZ R155, R155, R131 ;  /* 0x000000839b9b1221 */ /* 0x000fe20000010000 */
[----:B------:R-:W0:Y:S01]  /*1280*/  S2R R134, SR_TID.X ;  /* 0x0000000000867919 */ /* 0x000e220000002100 */
[----:B------:R-:W-:Y:S01]  /*1290*/  FADD.FTZ R131, R145, R130 ;  /* 0x0000008291837221 */ /* 0x000fe20000010000 */
[----:B------:R-:W-:Y:S01]  /*12a0*/  @P2 MOV R125, R105 ;  /* 0x00000069007d2202 */ /* 0x000fe20000000f00 */
[----:B------:R-:W-:Y:S01]  /*12b0*/  @P1 FADD.FTZ R128, R128, R124 ;  /* 0x0000007c80801221 */ /* 0x000fe20000010000 */
[----:B------:R-:W-:Y:S01]  /*12c0*/  FMUL.FTZ R129, R97, R148 ;  /* 0x0000009461817220 */ /* 0x000fe20000410000 */
[----:B------:R-:W-:-:S03]  /*12d0*/  FADD.FTZ R124, R146, R131 ;  /* 0x00000083927c7221 */ /* 0x000fc60000010000 */
[----:B------:R-:W-:Y:S01]  /*12e0*/  @P1 FADD.FTZ R129, R129, R125 ;  /* 0x0000007d81811221 */ /* 0x000fe20000010000 */
[----:B------:R-:W-:Y:S01]  /*12f0*/  FADD.FTZ R125, R147, R124 ;  /* 0x0000007c937d7221 */ /* 0x000fe20000010000 */
[----:B------:R-:W-:Y:S01]  /*1300*/  @P2 MOV R126, R106 ;  /* 0x0000006a007e2202 */ /* 0x000fe20000000f00 */
[----:B------:R-:W-:Y:S01]  /*1310*/  FMUL.FTZ R130, R98, R165 ;  /* 0x000000a562827220 */ /* 0x000fe20000410000 */
[----:B------:R-:W-:Y:S01]  /*1320*/  @P2 MOV R127, R107 ;  /* 0x0000006b007f2202 */ /* 0x000fe20000000f00 */
[----:B------:R-:W-:Y:S01]  /*1330*/  FMUL.FTZ R131, R99, R140 ;  /* 0x0000008c63837220 */ /* 0x000fe20000410000 */
[----:B------:R-:W-:Y:S01]  /*1340*/  FADD.FTZ R124, R152, R125 ;  /* 0x0000007d987c7221 */ /* 0x000fe20000010000 */
[----:B------:R-:W-:Y:S02]  /*1350*/  @P1 FADD.FTZ R130, R130, R126 ;  /* 0x0000007e82821221 */ /* 0x000fe40000010000 */
[----:B------:R-:W-:Y:S01]  /*1360*/  @P1 FADD.FTZ R131, R131, R127 ;  /* 0x0000007f83831221 */ /* 0x000fe20000010000 */
[----:B------:R-:W-:Y:S01]  /*1370*/  FADD.FTZ R125, R153, R124 ;  /* 0x0000007c997d7221 */ /* 0x000fe20000010000 */
[----:B------:R1:W-:Y:S03]  /*1380*/  STG.E.128 desc[UR4][R132.64], R152 ;  /* 0x0000009884007986 */ /* 0x0003e6000c101d04 */
[----:B------:R-:W-:Y:S01]  /*1390*/  FADD.FTZ R124, R154, R125 ;  /* 0x0000007d9a7c7221 */ /* 0x000fe20000010000 */
[----:B------:R1:W-:Y:S03]  /*13a0*/  STG.E.128 desc[UR4][R132.64+0x10], R128 ;  /* 0x0000108084007986 */ /* 0x0003e6000c101d04 */
        /* <DEDUP_REMOVED lines=95> */
.L_x_21368:
        /* <DEDUP_REMOVED lines=10> */
[----:B-1----:R-:W-:-:S03]  /*1a40*/  FADD.FTZ R125, R140, R135 ;  /* 0x000000878c7d7221 */ /* 0x002fc60000010000 */
[----:B------:R-:W-:Y:S02]  /*1a50*/  @!P2 LEA R0, R0, R127, 0x3 ;  /* 0x0000007f0000a211 */ /* 0x000fe400078e18ff */
[----:B------:R-:W-:-:S03]  /*1a60*/  @!P4 MOV R127, 0x400 ;  /* 0x00000400007fc802 */ /* 0x000fc60000000f00 */
[----:B------:R-:W-:Y:S01]  /*1a70*/  @!P2 STS.64 [R0], R124 ;  /* 0x0000007c0000a388 */ /* 0x000fe20000000a00 */
[----:B------:R-:W-:Y:S01]  /*1a80*/  BAR.SYNC.DEFER_BLOCKING 0x0 ;  /* 0x0000000000007b1d */ /* 0x000fe20000010000 */
[----:B------:R-:W-:Y:S02]  /*1a90*/  LOP3.LUT P2, RZ, R126, 0x1f, R134, 0xf8, !PT ;  /* 0x0000001f7eff7812 */ /* 0x000fe4000784f886 */
[----:B---3--:R-:W-:-:S04]  /*1aa0*/  @!P4 LEA R127, R142, R127, 0x18 ;  /* 0x0000007f8e7fc211 */ /* 0x008fc800078ec0ff */
[----:B------:R-:W-:Y:S02]  /*1ab0*/  @!P4 LEA R135, R132, R127, 0x3 ;  /* 0x0000007f8487c211 */ /* 0x000fe400078e18ff */
[----:B------:R-:W-:Y:S02]  /*1ac0*/  CS2R R132, SRZ ;  /* 0x0000000000847805 */ /* 0x000fe4000001ff00 */
[----:B------:R-:W-:Y:S02]  /*1ad0*/  MOV R127, RZ ;  /* 0x000000ff007f7202 */ /* 0x000fe40000000f00 */
[----:B------:R-:W-:-:S04]  /*1ae0*/  @!P4 MOV R127, 0x400 ;  /* 0x00000400007fc802 */ /* 0x000fc80000000f00 */
[-C--:B------:R-:W-:Y:S01]  /*1af0*/  I2FP.F32.S32 R142, R127.reuse ;  /* 0x0000007f008e7245 */ /* 0x080fe20000201400 */
[----:B0-----:R-:W0:Y:S04]  /*1b00*/  SHFL.DOWN PT, R140, R127, 0x4, 0x1f ;  /* 0x08801f007f8c7f89 */ /* 0x001e2800000e0000 */
        /* <DEDUP_REMOVED lines=17> */
[----:B------:R-:W-:Y:S01]  /*1c20*/  I2FP.F32.S32 R148, R142 ;  /* 0x0000008e00947245 */ /* 0x000fe20000201400 */
[----:B------:R-:W1:Y:S03]  /*1c30*/  SHFL.DOWN PT, R159, R142, 0x1, 0x1f ;  /* 0x08201f008e9f7f89 */ /* 0x000e6600000e0000 */
[----:B------:R-:W2:Y:S01]  /*1c40*/  MUFU.RCP R133, R148 ;  /* 0x0000009400857308 */ /* 0x000ea20000001000 */
[C---:B0-----:R-:W-:Y:S01]  /*1c50*/  FMUL.FTZ R127, R125.reuse, R150 ;  /* 0x000000967d7f7220 */ /* 0x041fe20000410000 */
[----:B------:R-:W-:-:S04]  /*1c60*/  FFMA.FTZ R0, R125, R157, R0 ;  /* 0x0000009d7d007223 */ /* 0x000fc80000010000 */
[----:B------:R-:W0:Y:S04]  /*1c70*/  SHFL.DOWN PT, R132, R127, 0x2, 0x1f ;  /* 0x08401f007f847f89 */ /* 0x000e2800000e0000 */
[----:B------:R-:W3:Y:S01]  /*1c80*/  SHFL.DOWN PT, R125, R0, 0x2, 0x1f ;  /* 0x08401f00007d7f89 */ /* 0x000ee200000e0000 */
[-C--:B-1----:R-:W-:Y:S02]  /*1c90*/  IADD3 R142, R142, R159.reuse, RZ ;  /* 0x0000009f8e8e7210 */ /* 0x082fe40007ffe0ff */
[----:B------:R-:W-:Y:S02]  /*1ca0*/  I2FP.F32.S32 R159, R159 ;  /* 0x0000009f009f7245 */ /* 0x000fe40000201400 */
[----:B------:R-:W-:-:S06]  /*1cb0*/  I2FP.F32.S32 R142, R142 ;  /* 0x0000008e008e7245 */ /* 0x000fcc0000201400 */
[----:B------:R-:W1:Y:S01]  /*1cc0*/  MUFU.RCP R142, R142 ;  /* 0x0000008e008e7308 */ /* 0x000e620000001000 */
[----:B0-----:R-:W-:Y:S01]  /*1cd0*/  FMUL.FTZ R157, R132, R135 ;  /* 0x00000087849d7220 */ /* 0x001fe20000410000 */
[----:B------:R-:W-:-:S03]  /*1ce0*/  FADD.FTZ R132, R127, -R132 ;  /* 0x800000847f847221 */ /* 0x000fc60000010000 */
[----:B------:R-:W-:Y:S01]  /*1cf0*/  FFMA.FTZ R140, R124, R127, R157 ;  /* 0x0000007f7c8c7223 */ /* 0x000fe2000001009d */
[----:B------:R-:W-:Y:S01]  /*1d00*/  FMUL.FTZ R127, R132, R132 ;  /* 0x00000084847f7220 */ /* 0x000fe20000410000 */
[----:B---3--:R-:W-:Y:S02]  /*1d10*/  FADD.FTZ R0, R0, R125 ;  /* 0x0000007d00007221 */ /* 0x008fe40000010000 */
[----:B--2---:R-:W-:Y:S01]  /*1d20*/  FMUL.FTZ R157, R133, R140 ;  /* 0x0000008c859d7220 */ /* 0x004fe20000410000 */
[----:B------:R-:W-:-:S04]  /*1d30*/  FMUL.FTZ R127, R124, R127 ;  /* 0x0000007f7c7f7220 */ /* 0x000fc80000410000 */
[----:B------:R-:W0:Y:S01]  /*1d40*/  SHFL.DOWN PT, R124, R157, 0x1, 0x1f ;  /* 0x08201f009d7c7f89 */ /* 0x000e2200000e0000 */
[----:B------:R-:W-:-:S04]  /*1d50*/  FMUL.FTZ R127, R127, R135 ;  /* 0x000000877f7f7220 */ /* 0x000fc80000410000 */
[----:B------:R-:W-:-:S05]  /*1d60*/  FFMA.FTZ R0, R133, R127, R0 ;  /* 0x0000007f85007223 */ /* 0x000fca0000010000 */
[----:B------:R-:W2:Y:S01]  /*1d70*/  SHFL.DOWN PT, R125, R0, 0x1, 0x1f ;  /* 0x08201f00007d7f89 */ /* 0x000ea200000e0000 */
[----:B0-----:R-:W-:Y:S01]  /*1d80*/  FMUL.FTZ R127, R124, R159 ;  /* 0x0000009f7c7f7220 */ /* 0x001fe20000410000 */
[----:B------:R-:W-:-:S03]  /*1d90*/  FADD.FTZ R124, R157, -R124 ;  /* 0x8000007c9d7c7221 */ /* 0x000fc60000010000 */
[----:B------:R-:W-:Y:S01]  /*1da0*/  FFMA.FTZ R133, R148, R157, R127 ;  /* 0x0000009d94857223 */ /* 0x000fe2000001007f */
[----:B------:R-:W-:-:S03]  /*1db0*/  FMUL.FTZ R127, R124, R124 ;  /* 0x0000007c7c7f7220 */ /* 0x000fc60000410000 */
[----:B-1----:R-:W-:Y:S01]  /*1dc0*/  FMUL.FTZ R133, R142, R133 ;  /* 0x000000858e857220 */ /* 0x002fe20000410000 */
        /* <DEDUP_REMOVED lines=54> */
[----:B------:R-:W-:Y:S01]  /*2130*/  F2FP.F16.F32.PACK_AB R111, R116, R111 ;  /* 0x0000006f746f723e */ /* 0x000fe200000000ff */
[C---:B------:R-:W-:Y:S01]  /*2140*/  FMUL.FTZ R157, R132.reuse, R157 ;  /* 0x0000009d849d7220 */ /* 0x040fe20000410000 */
[----:B------:R-:W-:Y:S01]  /*2150*/  F2FP.F16.F32.PACK_AB R110, R117, R110 ;  /* 0x0000006e756e723e */ /* 0x000fe200000000ff */
[----:B------:R-:W-:Y:S01]  /*2160*/  FMUL.FTZ R116, R132, R133 ;  /* 0x0000008584747220 */ /* 0x000fe20000410000 */
[----:B------:R-:W-:Y:S01]  /*2170*/  FFMA.FTZ R117, R37, R0, R29 ;  /* 0x0000000025757223 */ /* 0x000fe2000001001d */
[----:B------:R-:W-:Y:S01]  /*2180*/  FFMA.FTZ R167, R46, R167, R22 ;  /* 0x000000a72ea77223 */ /* 0x000fe20000010016 */
[----:B------:R-:W-:Y:S01]  /*2190*/  FFMA.FTZ R0, R47, R118, R23 ;  /* 0x000000762f007223 */ /* 0x000fe20000010017 */
[C---:B------:R-:W-:Y:S01]  /*21a0*/  FMUL.FTZ R175, R132.reuse, R175 ;  /* 0x000000af84af7220 */ /* 0x040fe20000410000 */
[----:B------:R-:W-:Y:S01]  /*21b0*/  FMUL.FTZ R126, R132, R119 ;  /* 0x00000077847e7220 */ /* 0x000fe20000410000 */
[----:B------:R-:W-:Y:S01]  /*21c0*/  FFMA.FTZ R116, R39, R116, R31 ;  /* 0x0000007427747223 */ /* 0x000fe2000001001f */
[----:B------:R-:W-:Y:S01]  /*21d0*/  FADD.FTZ R177, R136, -R124 ;  /* 0x8000007c88b17221 */ /* 0x000fe20000010000 */
[----:B0-----:R-:W-:Y:S01]  /*21e0*/  FFMA.FTZ R108, R36, R127, R28 ;  /* 0x0000007f246c7223 */ /* 0x001fe2000001001c */
[----:B------:R-:W-:Y:S01]  /*21f0*/  FFMA.FTZ R109, R38, R157, R30 ;  /* 0x0000009d266d7223 */ /* 0x000fe2000001001e */
[----:B------:R-:W-:Y:S01]  /*2200*/  FFMA.FTZ R119, R50, R175, R18 ;  /* 0x000000af32777223 */ /* 0x000fe20000010012 */
[----:B------:R-:W-:Y:S01]  /*2210*/  FFMA.FTZ R126, R51, R126, R19 ;  /* 0x0000007e337e7223 */ /* 0x000fe20000010013 */
[----:B------:R-:W-:Y:S01]  /*2220*/  FMUL.FTZ R125, R132, R125 ;  /* 0x0000007d847d7220 */ /* 0x000fe20000410000 */
[----:B------:R-:W-:Y:S01]  /*2230*/  F2FP.F16.F32.PACK_AB R108, R117, R108 ;  /* 0x0000006c756c723e */ /* 0x000fe200000000ff */
[--C-:B------:R-:W-:Y:S01]  /*2240*/  FADD.FTZ R193, R130, -R124.reuse ;  /* 0x8000007c82c17221 */ /* 0x100fe20000010000 */
[----:B------:R-:W-:Y:S01]  /*2250*/  F2FP.F16.F32.PACK_AB R117, R0, R167 ;  /* 0x000000a70075723e */ /* 0x000fe200000000ff */
[C---:B------:R-:W-:Y:S01]  /*2260*/  FMUL.FTZ R0, R132.reuse, R165 ;  /* 0x000000a584007220 */ /* 0x040fe20000410000 */
[C---:B------:R-:W-:Y:S01]  /*2270*/  FMUL.FTZ R183, R132.reuse, R183 ;  /* 0x000000b784b77220 */ /* 0x040fe20000410000 */
[C---:B------:R-:W-:Y:S01]  /*2280*/  FMUL.FTZ R136, R132.reuse, R147 ;  /* 0x0000009384887220 */ /* 0x040fe20000410000 */
[--C-:B------:R-:W-:Y:S01]  /*2290*/  FADD.FTZ R137, R137, -R124.reuse ;  /* 0x8000007c89897221 */ /* 0x100fe20000010000 */
[C---:B------:R-:W-:Y:S01]  /*22a0*/  FMUL.FTZ R179, R132.reuse, R179 ;  /* 0x000000b384b37220 */ /* 0x040fe20000410000 */
[C---:B------:R-:W-:Y:S01]  /*22b0*/  FMUL.FTZ R130, R132.reuse, R139 ;  /* 0x0000008b84827220 */ /* 0x040fe20000410000 */
[C---:B------:R-:W-:Y:S01]  /*22c0*/  FMUL.FTZ R181, R132.reuse, R181 ;  /* 0x000000b584b57220 */ /* 0x040fe20000410000 */
[----:B------:R-:W-:Y:S01]  /*22d0*/  FMUL.FTZ R134, R132, R145 ;  /* 0x0000009184867220 */ /* 0x000fe20000410000 */
[----:B------:R-:W-:Y:S01]  /*22e0*/  F2FP.F16.F32.PACK_AB R109, R116, R109 ;  /* 0x0000006d746d723e */ /* 0x000fe200000000ff */
        /* <DEDUP_REMOVED lines=8> */
[----:B------:R-:W-:Y:S01]  /*2370*/  F2FP.F16.F32.PACK_AB R119, R126, R119 ;  /* 0x000000777e77723e */ /* 0x000fe200000000ff */
        /* <DEDUP_REMOVED lines=16> */
[----:B------:R-:W-:Y:S01]  /*2480*/  FMUL.FTZ R136, R132, R195 ;  /* 0x000000c384887220 */ /* 0x000fe20000410000 */
[----:B------:R-:W-:Y:S01]  /*2490*/  F2FP.F16.F32.PACK_AB R125, R130, R179 ;  /* 0x000000b3827d723e */ /* 0x000fe200000000ff */
        /* <DEDUP_REMOVED lines=17> */
[----:B------:R-:W-:-:S02]  /*25b0*/  F2FP.F16.F32.PACK_AB R124, R131, R124 ;  /* 0x0000007c837c723e */ /* 0x000fc400000000ff */
[----:B------:R-:W-:Y:S01]  /*25c0*/  F2FP.F16.F32.PACK_AB R139, R136, R193 ;  /* 0x000000c1888b723e */ /* 0x000fe200000000ff */
[--C-:B--2---:R-:W-:Y:S01]  /*25d0*/  IMAD.WIDE.U32 R112, R141, 0x10, R122.reuse ;  /* 0x000000108d707825 */ /* 0x104fe200078e007a */
[----:B------:R-:W-:Y:S01]  /*25e0*/  F2FP.F16.F32.PACK_AB R138, R134, R189 ;  /* 0x000000bd868a723e */ /* 0x000fe200000000ff */
[----:B------:R1:W-:Y:S01]  /*25f0*/  @!P2 STG.E desc[UR4][R128.64], R132 ;  /* 0x000000848000a986 */ /* 0x0003e2000c101904 */
[----:B------:R-:W-:Y:S01]  /*2600*/  F2FP.F16.F32.PACK_AB R137, R130, R187 ;  /* 0x000000bb8289723e */ /* 0x000fe200000000ff */
[--C-:B------:R-:W-:Y:S01]  /*2610*/  IMAD.WIDE.U32 R114, R143, 0x10, R122.reuse ;  /* 0x000000108f727825 */ /* 0x100fe200078e007a */
[----:B------:R-:W-:Y:S01]  /*2620*/  F2FP.F16.F32.PACK_AB R136, R0, R185 ;  /* 0x000000b90088723e */ /* 0x000fe200000000ff */
[----:B------:R1:W-:Y:S01]  /*2630*/  STG.E.128 desc[UR4][R112.64], R108 ;  /* 0x0000006c70007986 */ /* 0x0003e2000c101d04 */
[----:B------:R-:W-:Y:S01]  /*2640*/  IADD3 R3, R3, UR10, RZ ;  /* 0x0000000a03037c10 */ /* 0x000fe2000fffe0ff */
[--C-:B------:R-:W-:Y:S01]  /*2650*/  IMAD.WIDE.U32 R120, R149, 0x10, R122.reuse ;  /* 0x0000001095787825 */ /* 0x100fe200078e007a */
[----:B------:R-:W-:Y:S01]  /*2660*/  SEL R0, RZ, 0x1, P1 ;  /* 0x00000001ff007807 */ /* 0x000fe20000800000 */
[----:B------:R1:W-:Y:S01]  /*2670*/  STG.E.128 desc[UR4][R114.64], R116 ;  /* 0x0000007472007986 */ /* 0x0003e2000c101d04 */
[----:B------:R-:W-:Y:S01]  /*2680*/  ISETP.GE.AND P2, PT, R3, UR11, PT ;  /* 0x0000000b03007c0c */ /* 0x000fe2000bf46270 */
[----:B------:R-:W-:-:S02]  /*2690*/  IMAD.WIDE.U32 R122, R151, 0x10, R122 ;  /* 0x00000010977a7825 */ /* 0x000fc400078e007a */
[----:B------:R1:W-:Y:S04]  /*26a0*/  STG.E.128 desc[UR4][R120.64], R124 ;  /* 0x0000007c78007986 */ /* 0x0003e8000c101d04 */
[----:B------:R1:W-:Y:S06]  /*26b0*/  STG.E.128 desc[UR4][R122.64], R136 ;  /* 0x000000887a007986 */ /* 0x0003ec000c101d04 */
[----:B------:R-:W-:Y:S05]  /*26c0*/  @!P2 BRA `(.L_x_21357) ;  /* 0xffffffdc006ca947 */ /* 0x000fea000383ffff */
[----:B------:R-:W-:Y:S05]  /*26d0*/  EXIT ;  /* 0x000000000000794d */ /* 0x000fea0003800000 */
.L_x_21356:
[----:B------:R-:W-:Y:S01]  /*26e0*/  HFMA2.MMA R150, -RZ, RZ, 0, 5.9604644775390625e-08 ;  /* 0x00000001ff967435 */ /* 0x000fe200000001ff */
[----:B------:R-:W-:Y:S02]  /*26f0*/  MOV R157, R0 ;  /* 0x00000000009d7202 */ /* 0x000fe40000000f00 */
[----:B------:R-:W-:Y:S02]  /*2700*/  MOV R159, 0x1f ;  /* 0x0000001f009f7802 */ /* 0x000fe40000000f00 */
[----:B------:R-:W-:-:S07]  /*2710*/  MOV R142, 0xffffffff ;  /* 0xffffffff008e7802 */ /* 0x000fce0000000f00 */
[----:B------:R-:W-:Y:S05]  /*2720*/  WARPSYNC.COLLECTIVE R142, `(.L_x_21358) ;  /* 0x000000008e087348 */ /* 0x000fea0003c00000 */
[----:B------:R0:W1:Y:S02]  /*2730*/  SHFL.BFLY P4, R148, R157, R150, R159 ;  /* 0x0c0000969d947389 */ /* 0x000064000008009f */
[----:B01----:R-:W-:Y:S01]  /*2740*/  ENDCOLLECTIVE ;  /* 0x000000000000791b */ /* 0x003fe20003800000 */
.L_x_21358:
[----:B------:R-:W-:Y:S01]  /*2750*/  HFMA2.MMA R150, -RZ, RZ, 0, 1.1920928955078125e-07 ;  /* 0x00000002ff967435 */ /* 0x000fe200000001ff */
[----:B------:R-:W-:-:S05]  /*2760*/  MOV R127, R148 ;  /* 0x00000094007f7202 */ /* 0x000fca0000000f00 */
[----:B------:R-:W-:-:S05]  /*2770*/  FADD.FTZ R127, R0, R127 ;  /* 0x0000007f007f7221 */ /* 0x000fca0000010000 */
[----:B------:R-:W-:-:S07]  /*2780*/  MOV R157, R127 ;  /* 0x0000007f009d7202 */ /* 0x000fce0000000f00 */
[----:B------:R-:W-:Y:S05]  /*2790*/  WARPSYNC.COLLECTIVE R142, `(.L_x_21359) ;  /* 0x000000008e087348 */ /* 0x000fea0003c00000 */
[----:B------:R0:W1:Y:S02]  /*27a0*/  SHFL.BFLY P4, R148, R157, R150, R159 ;  /* 0x0c0000969d947389 */ /* 0x000064000008009f */
[----:B01----:R-:W-:Y:S01]  /*27b0*/  ENDCOLLECTIVE ;  /* 0x000000000000791b */ /* 0x003fe20003800000 */
.L_x_21359:
[----:B------:R-:W-:Y:S01]  /*27c0*/  HFMA2.MMA R150, -RZ, RZ, 0, 2.384185791015625e-07 ;  /* 0x00000004ff967435 */ /* 0x000fe200000001ff */
[----:B------:R-:W-:-:S05]  /*27d0*/  MOV R124, R148 ;  /* 0x00000094007c7202 */ /* 0x000fca0000000f00 */
[----:B------:R-:W-:-:S05]  /*27e0*/  FADD.FTZ R132, R127, R124 ;  /* 0x0000007c7f847221 */ /* 0x000fca0000010000 */
[----:B------:R-:W-:-:S07]  /*27f0*/  MOV R157, R132 ;  /* 0x00000084009d7202 */ /* 0x000fce0000000f00 */
[----:B------:R-:W-:Y:S05]  /*2800*/  WARPSYNC.COLLECTIVE R142, `(.L_x_21360) ;  /* 0x000000008e087348 */ /* 0x000fea0003c00000 */
[----:B------:R0:W1:Y:S02]  /*2810*/  SHFL.BFLY P4, R148, R157, R150, R159 ;  /* 0x0c0000969d947389 */ /* 0x000064000008009f */
[----:B01----:R-:W-:Y:S01]  /*2820*/  ENDCOLLECTIVE ;  /* 0x000000000000791b */ /* 0x003fe20003800000 */
.L_x_21360:
[----:B------:R-:W-:Y:S01]  /*2830*/  HFMA2.MMA R150, -RZ, RZ, 0, 4.76837158203125e-07 ;  /* 0x00000008ff967435 */ /* 0x000fe200000001ff */
[----:B------:R-:W-:-:S05]  /*2840*/  MOV R133, R148 ;  /* 0x0000009400857202 */ /* 0x000fca0000000f00 */
[----:B------:R-:W-:-:S05]  /*2850*/  FADD.FTZ R133, R132, R133 ;  /* 0x0000008584857221 */ /* 0x000fca0000010000 */
[----:B------:R-:W-:-:S07]  /*2860*/  MOV R157, R133 ;  /* 0x00000085009d7202 */ /* 0x000fce0000000f00 */
[----:B------:R-:W-:Y:S05]  /*2870*/  WARPSYNC.COLLECTIVE R142, `(.L_x_21361) ;  /* 0x000000008e087348 */ /* 0x000fea0003c00000 */
[----:B------:R0:W1:Y:S02]  /*2880*/  SHFL.BFLY P4, R148, R157, R150, R159 ;  /* 0x0c0000969d947389 */ /* 0x000064000008009f */
[----:B01----:R-:W-:Y:S01]  /*2890*/  ENDCOLLECTIVE ;  /* 0x000000000000791b */ /* 0x003fe20003800000 */
.L_x_21361:
[----:B------:R-:W-:Y:S01]  /*28a0*/  HFMA2.MMA R150, -RZ, RZ, 0, 9.5367431640625e-07 ;  /* 0x00000010ff967435 */ /* 0x000fe200000001ff */
[----:B------:R-:W-:-:S05]  /*28b0*/  MOV R124, R148 ;  /* 0x00000094007c7202 */ /* 0x000fca0000000f00 */
[----:B------:R-:W-:-:S05]  /*28c0*/  FADD.FTZ R135, R133, R124 ;  /* 0x0000007c85877221 */ /* 0x000fca0000010000 */
[----:B------:R-:W-:-:S07]  /*28d0*/  MOV R157, R135 ;  /* 0x00000087009d7202 */ /* 0x000fce0000000f00 */
[----:B------:R-:W-:Y:S05]  /*28e0*/  WARPSYNC.COLLECTIVE R142, `(.L_x_21362) ;  /* 0x000000008e087348 */ /* 0x000fea0003c00000 */
[----:B------:R0:W1:Y:S02]  /*28f0*/  SHFL.BFLY P4, R148, R157, R150, R159 ;  /* 0x0c0000969d947389 */ /* 0x000064000008009f */
[----:B01----:R-:W-:Y:S01]  /*2900*/  ENDCOLLECTIVE ;  /* 0x000000000000791b */ /* 0x003fe20003800000 */
.L_x_21362:
[----:B------:R-:W-:Y:S01]  /*2910*/  HFMA2.MMA R150, -RZ, RZ, 0, 5.9604644775390625e-08 ;  /* 0x00000001ff967435 */ /* 0x000fe200000001ff */
[----:B------:R-:W-:-:S05]  /*2920*/  MOV R124, R148 ;  /* 0x00000094007c7202 */ /* 0x000fca0000000f00 */
        /* <DEDUP_REMOVED lines=70> */
.L_x_21363:
[----:B------:R-:W-:Y:S01]  /*2d90*/  HFMA2.MMA R150, -RZ, RZ, 0, 1.1920928955078125e-07 ;  /* 0x00000002ff967435 */ /* 0x000fe200000001ff */
[----:B------:R-:W-:-:S05]  /*2da0*/  MOV R127, R148 ;  /* 0x00000094007f7202 */ /* 0x000fca0000000f00 */
[----:B------:R-:W-:-:S05]  /*2db0*/  FADD.FTZ R127, R0, R127 ;  /* 0x0000007f007f7221 */ /* 0x000fca0000010000 */
[----:B------:R-:W-:-:S07]  /*2dc0*/  MOV R157, R127 ;  /* 0x0000007f009d7202 */ /* 0x000fce0000000f00 */
[----:B------:R-:W-:Y:S05]  /*2dd0*/  WARPSYNC.COLLECTIVE R142, `(.L_x_21364) ;  /* 0x000000008e087348 */ /* 0x000fea0003c00000 */
[----:B------:R0:W1:Y:S02]  /*2de0*/  SHFL.BFLY P4, R148, R157, R150, R159 ;  /* 0x0c0000969d947389 */ /* 0x000064000008009f */
[----:B01----:R-:W-:Y:S01]  /*2df0*/  ENDCOLLECTIVE ;  /* 0x000000000000791b */ /* 0x003fe20003800000 */
.L_x_21364:
[----:B------:R-:W-:Y:S01]  /*2e00*/  HFMA2.MMA R150, -RZ, RZ, 0, 2.384185791015625e-07 ;  /* 0x00000004ff967435 */ /* 0x000fe200000001ff */
[----:B------:R-:W-:-:S05]  /*2e10*/  MOV R132, R148 ;  /* 0x0000009400847202 */ /* 0x000fca0000000f00 */
[----:B------:R-:W-:-:S05]  /*2e20*/  FADD.FTZ R132, R127, R132 ;  /* 0x000000847f847221 */ /* 0x000fca0000010000 */
[----:B------:R-:W-:-:S07]  /*2e30*/  MOV R157, R132 ;  /* 0x00000084009d7202 */ /* 0x000fce0000000f00 */
[----:B------:R-:W-:Y:S05]  /*2e40*/  WARPSYNC.COLLECTIVE R142, `(.L_x_21365) ;  /* 0x000000008e087348 */ /* 0x000fea0003c00000 */
[----:B------:R0:W1:Y:S02]  /*2e50*/  SHFL.BFLY P4, R148, R157, R150, R159 ;  /* 0x0c0000969d947389 */ /* 0x000064000008009f */
[----:B01----:R-:W-:Y:S01]  /*2e60*/  ENDCOLLECTIVE ;  /* 0x000000000000791b */ /* 0x003fe20003800000 */
.L_x_21365:
[----:B------:R-:W-:Y:S01]  /*2e70*/  HFMA2.MMA R150, -RZ, RZ, 0, 4.76837158203125e-07 ;  /* 0x00000008ff967435 */ /* 0x000fe200000001ff */
[----:B------:R-:W-:-:S05]  /*2e80*/  MOV R133, R148 ;  /* 0x0000009400857202 */ /* 0x000fca0000000f00 */
[----:B------:R-:W-:-:S05]  /*2e90*/  FADD.FTZ R133, R132, R133 ;  /* 0x0000008584857221 */ /* 0x000fca0000010000 */
[----:B------:R-:W-:-:S07]  /*2ea0*/  MOV R157, R133 ;  /* 0x00000085009d7202 */ /* 0x000fce0000000f00 */
[----:B------:R-:W-:Y:S05]  /*2eb0*/  WARPSYNC.COLLECTIVE R142, `(.L_x_21366) ;  /* 0x000000008e087348 */ /* 0x000fea0003c00000 */
[----:B------:R0:W1:Y:S02]  /*2ec0*/  SHFL.BFLY P4, R148, R157, R150, R159 ;  /* 0x0c0000969d947389 */ /* 0x000064000008009f */
[----:B01----:R-:W-:Y:S01]  /*2ed0*/  ENDCOLLECTIVE ;  /* 0x000000000000791b */ /* 0x003fe20003800000 */
.L_x_21366:
[----:B------:R-:W-:Y:S01]  /*2ee0*/  HFMA2.MMA R150, -RZ, RZ, 0, 9.5367431640625e-07 ;  /* 0x00000010ff967435 */ /* 0x000fe200000001ff */
[----:B------:R-:W-:-:S05]  /*2ef0*/  MOV R140, R148 ;  /* 0x00000094008c7202 */ /* 0x000fca0000000f00 */
[----:B------:R-:W-:-:S05]  /*2f00*/  FADD.FTZ R140, R133, R140 ;  /* 0x0000008c858c7221 */ /* 0x000fca0000010000 */
[----:B------:R-:W-:-:S07]  /*2f10*/  MOV R157, R140 ;  /* 0x0000008c009d7202 */ /* 0x000fce0000000f00 */
[----:B------:R-:W-:Y:S05]  /*2f20*/  WARPSYNC.COLLECTIVE R142, `(.L_x_21367) ;  /* 0x000000008e087348 */ /* 0x000fea0003c00000 */
[----:B------:R0:W1:Y:S02]  /*2f30*/  SHFL.BFLY P4, R148, R157, R150, R159 ;  /* 0x0c0000969d947389 */ /* 0x000064000008009f */
[----:B01----:R-:W-:Y:S01]  /*2f40*/  ENDCOLLECTIVE ;  /* 0x000000000000791b */ /* 0x003fe20003800000 */
.L_x_21367:
[----:B------:R-:W-:Y:S01]  /*2f50*/  MOV R135, R148 ;  /* 0x0000009400877202 */ /* 0x000fe20000000f00 */
[----:B------:R-:W-:Y:S06]  /*2f60*/  BRA `(.L_x_21368) ;  /* 0xffffffe8008c7947 */ /* 0x000fec000383ffff */
.L_x_21369:
        /* <DEDUP_REMOVED lines=9> */
.L_x_30301:


//--------------------- .text._ZN10layer_norm13ln_fwd_kernelINS_13Kernel_traitsIf6__halffS2_fjLj8192ELj1ELj1ELj8ELj16ENS_18Kernel_traits_baseILj8192EfS2_fS2_fjLj256EEEEELb0ELb1ELb1ELb0EEEvNS_9FwdParamsE --------------------------
	.section	.text._ZN10layer_norm13ln_fwd_kernelINS_13Kernel_traitsIf6__halffS2_fjLj8192ELj1ELj1ELj8ELj16ENS_18Kernel_traits_baseILj8192EfS2_fS2_fjLj256EEEEELb0ELb1ELb1ELb0EEEvNS_9FwdParamsE,"ax",@progbits
	.align	128
        .global         _ZN10layer_norm13ln_fwd_kernelINS_13Kernel_traitsIf6__halffS2_fjLj8192ELj1ELj1ELj8ELj16ENS_18Kernel_traits_baseILj8192EfS2_fS2_fjLj256EEEEELb0ELb1ELb1ELb0EEEvNS_9FwdParamsE
        .type           _ZN10layer_norm13ln_fwd_kernelINS_13Kernel_traitsIf6__halffS2_fjLj8192ELj1ELj1ELj8ELj16ENS_18Kernel_traits_baseILj8192EfS2_fS2_fjLj256EEEEELb0ELb1ELb1ELb0EEEvNS_9FwdParamsE,@function
        .size           _ZN10layer_norm13ln_fwd_kernelINS_13Kernel_traitsIf6__halffS2_fjLj8192ELj1ELj1ELj8ELj16ENS_18Kernel_traits_baseILj8192EfS2_fS2_fjLj256EEEEELb0ELb1ELb1ELb0EEEvNS_9FwdParamsE,(.L_x_30302 - _ZN10layer_norm13ln_fwd_kernelINS_13Kernel_traitsIf6__halffS2_fjLj8192ELj1ELj1ELj8ELj16ENS_18Kernel_traits_baseILj8192EfS2_fS2_fjLj256EEEEELb0ELb1ELb1ELb0EEEvNS_9FwdParamsE)
        .other          _ZN10layer_norm13ln_fwd_kernelINS_13Kernel_traitsIf6__halffS2_fjLj8192ELj1ELj1ELj8ELj16ENS_18Kernel_traits_baseILj8192EfS2_fS2_fjLj256EEEEELb0ELb1ELb1ELb0EEEvNS_9FwdParamsE,@"STO_CUDA_ENTRY STV_DEFAULT"
_ZN10layer_norm13ln_fwd_kernelINS_13Kernel_traitsIf6__halffS2_fjLj8192ELj1ELj1ELj8ELj16ENS_18Kernel_traits_baseILj8192EfS2_fS2_fjLj256EEEEELb0ELb1ELb1ELb0EEEvNS_9FwdParamsE:
.text._ZN10layer_norm13ln_fwd_kernelINS_13Kernel_traitsIf6__halffS2_fjLj8192ELj1ELj1ELj8ELj16ENS_18Kernel_traits_baseILj8192EfS2_fS2_fjLj256EEEEELb0ELb1ELb1ELb0EEEvNS_9FwdParamsE:
        /* <DEDUP_REMOVED lines=39> */
.L_x_21371:
[----:B------:R-:W-:Y:S05]  /*0270*/  BSYNC B0 ;  /* 0x0000000000007941 */ /* 0x000fea0003800000 */
.L_x_21370:
        /* <DEDUP_REMOVED lines=23> */
.L_x_21373:
[----:B------:R-:W-:Y:S05]  /*03f0*/  BSYNC B0 ;  /* 0x0000000000007941 */ /* 0x000fea0003800000 */
.L_x_21372:
        /* <DEDUP_REMOVED lines=23> */
.L_x_21375:
[----:B------:R-:W-:Y:S05]  /*0570*/  BSYNC B0 ;  /* 0x0000000000007941 */ /* 0x000fea0003800000 */
.L_x_21374:
        /* <DEDUP_REMOVED lines=22> */
.L_x_21377:
[----:B------:R-:W-:Y:S05]  /*06e0*/  BSYNC B0 ;  /* 0x0000000000007941 */ /* 0x000fea0003800000 */
.L_x_21376:
        /* <DEDUP_REMOVED lines=30> */
.L_x_21459:
        /* <DEDUP_REMOVED lines=60> */
[----:B-----5:R-:W-:-:S05]  /*0c90*/  HADD2.F32 R108, -RZ, R120.H0_H0 ;  /* 0x20000078ff6c7230 */ /* 0x020fca0000004100 */
[----:B------:R-:W-:-:S04]  /*0ca0*/  FMUL.FTZ R155, R108, UR6 ;  /* 0x000000066c9b7c20 */ /* 0x000fc80008410000 */
[----:B------:R-:W-:-:S04]  /*0cb0*/  FMUL.FTZ R108, R32, R155 ;  /* 0x0000009b206c7220 */ /* 0x000fc80000410000 */
[----:B------:R-:W-:-:S07]  /*0cc0*/  @P3 FADD.FTZ R108, R104, R108 ;  /* 0x0000006c686c3221 */ /* 0x000fce0000010000 */
.L_x_21381:
[----:B------:R-:W-:Y:S05]  /*0cd0*/  BSYNC B1 ;  /* 0x0000000000017941 */ /* 0x000fea0003800000 */
.L_x_21380:
[----:B------:R-:W-:Y:S04]  /*0ce0*/  BSSY B1, `(.L_x_21382) ;  /* 0x0000006000017945 */ /* 0x000fe80003800000 */
[----:B------:R-:W-:Y:S05]  /*0cf0*/  @!P4 BRA `(.L_x_21383) ;  /* 0x000000000010c947 */ /* 0x000fea0003800000 */
[----:B-----5:R-:W-:-:S05]  /*0d00*/  HADD2.F32 R109, -RZ, R120.H1_H1 ;  /* 0x30000078ff6d7230 */ /* 0x020fca0000004100 */
[----:B------:R-:W-:-:S04]  /*0d10*/  FMUL.FTZ R154, R109, UR6 ;  /* 0x000000066d9a7c20 */ /* 0x000fc80008410000 */
[----:B------:R-:W-:-:S04]  /*0d20*/  FMUL.FTZ R109, R33, R154 ;  /* 0x0000009a216d7220 */ /* 0x000fc80000410000 */
[----:B------:R-:W-:-:S07]  /*0d30*/  @P3 FADD.FTZ R109, R105, R109 ;  /* 0x0000006d696d3221 */ /* 0x000fce0000010000 */
.L_x_21383:
[----:B------:R-:W-:Y:S05]  /*0d40*/  BSYNC B1 ;  /* 0x0000000000017941 */ /* 0x000fea0003800000 */
.L_x_21382:
[----:B------:R-:W-:Y:S04]  /*0d50*/  BSSY B1, `(.L_x_21384) ;  /* 0x0000006000017945 */ /* 0x000fe80003800000 */
[----:B------:R-:W-:Y:S05]  /*0d60*/  @!P4 BRA `(.L_x_21385) ;  /* 0x000000000010c947 */ /* 0x000fea0003800000 */
[----:B-----5:R-:W-:-:S05]  /*0d70*/  HADD2.F32 R110, -RZ, R121.H0_H0 ;  /* 0x20000079ff6e7230 */ /* 0x020fca0000004100 */
[----:B------:R-:W-:-:S04]  /*0d80*/  FMUL.FTZ R155, R110, UR6 ;  /* 0x000000066e9b7c20 */ /* 0x000fc80008410000 */
[----:B------:R-:W-:-:S04]  /*0d90*/  FMUL.FTZ R110, R34, R155 ;  /* 0x0000009b226e7220 */ /* 0x000fc80000410000 */
[----:B------:R-:W-:-:S07]  /*0da0*/  @P3 FADD.FTZ R110, R106, R110 ;  /* 0x0000006e6a6e3221 */ /* 0x000fce0000010000 */
.L_x_21385:
[----:B------:R-:W-:Y:S05]  /*0db0*/  BSYNC B1 ;  /* 0x0000000000017941 */ /* 0x000fea0003800000 */
.L_x_21384:
[----:B------:R-:W-:Y:S04]  /*0dc0*/  BSSY B1, `(.L_x_21386) ;  /* 0x0000006000017945 */ /* 0x000fe80003800000 */
[----:B------:R-:W-:Y:S05]  /*0dd0*/  @!P4 BRA `(.L_x_21387) ;  /* 0x000000000010c947 */ /* 0x000fea0003800000 */
[----:B-----5:R-:W-:-:S05]  /*0de0*/  HADD2.F32 R111, -RZ, R121.H1_H1 ;  /* 0x30000079ff6f7230 */ /* 0x020fca0000004100 */
[----:B------:R-:W-:-:S04]  /*0df0*/  FMUL.FTZ R154, R111, UR6 ;  /* 0x000000066f9a7c20 */ /* 0x000fc80008410000 */
[----:B------:R-:W-:-:S04]  /*0e00*/  FMUL.FTZ R111, R35, R154 ;  /* 0x0000009a236f7220 */ /* 0x000fc80000410000 */
[----:B------:R-:W-:-:S07]  /*0e10*/  @P3 FADD.FTZ R111, R107, R111 ;  /* 0x0000006f6b6f3221 */ /* 0x000fce0000010000 */
.L_x_21387:
[----:B------:R-:W-:Y:S05]  /*0e20*/  BSYNC B1 ;  /* 0x0000000000017941 */ /* 0x000fea0003800000 */
.L_x_21386:
[----:B------:R-:W-:Y:S04]  /*0e30*/  BSSY B1, `(.L_x_21388) ;  /* 0x0000006000017945 */ /* 0x000fe80003800000 */
[----:B------:R-:W-:Y:S05]  /*0e40*/  @!P4 BRA `(.L_x_21389) ;  /* 0x000000000010c947 */ /* 0x000fea0003800000 */
[----:B-----5:R-:W-:-:S05]  /*0e50*/  HADD2.F32 R116, -RZ, R122.H0_H0 ;  /* 0x2000007aff747230 */ /* 0x020fca0000004100 */
[----:B------:R-:W-:-:S04]  /*0e60*/  FMUL.FTZ R155, R116, UR6 ;  /* 0x00000006749b7c20 */ /* 0x000fc80008410000 */
[----:B------:R-:W-:-:S04]  /*0e70*/  FMUL.FTZ R116, R20, R155 ;  /* 0x0000009b14747220 */ /* 0x000fc80000410000 */
[----:B------:R-:W-:-:S07]  /*0e80*/  @P3 FADD.FTZ R116, R112, R116 ;  /* 0x0000007470743221 */ /* 0x000fce0000010000 */
.L_x_21389:
[----:B------:R-:W-:Y:S05]  /*0e90*/  BSYNC B1 ;  /* 0x0000000000017941 */ /* 0x000fea0003800000 */
.L_x_21388:
[----:B------:R-:W-:Y:S04]  /*0ea0*/  BSSY B1, `(.L_x_21390) ;  /* 0x0000006000017945 */ /* 0x000fe80003800000 */
[----:B------:R-:W-:Y:S05]  /*0eb0*/  @!P4 BRA `(.L_x_21391) ;  /* 0x000000000010c947 */ /* 0x000fea0003800000 */
[----:B-----5:R-:W-:-:S05]  /*0ec0*/  HADD2.F32 R117, -RZ, R122.H1_H1 ;  /* 0x3000007aff757230 */ /* 0x020fca0000004100 */
[----:B------:R-:W-:-:S04]  /*0ed0*/  FMUL.FTZ R154, R117, UR6 ;  /* 0x00000006759a7c20 */ /* 0x000fc80008410000 */
[----:B------:R-:W-:-:S04]  /*0ee0*/  FMUL.FTZ R117, R21, R154 ;  /* 0x0000009a15757220 */ /* 0x000fc80000410000 */
[----:B------:R-:W-:-:S07]  /*0ef0*/  @P3 FADD.FTZ R117, R113, R117 ;  /* 0x0000007571753221 */ /* 0x000fce0000010000 */
.L_x_21391:
[----:B------:R-:W-:Y:S05]  /*0f00*/  BSYNC B1 ;  /* 0x0000000000017941 */ /* 0x000fea0003800000 */
.L_x_21390:
[----:B------:R-:W-:Y:S04]  /*0f10*/  BSSY B1, `(.L_x_21392) ;  /* 0x0000006000017945 */ /* 0x000fe80003800000 */
[----:B------:R-:W-:Y:S05]  /*0f20*/  @!P4 BRA `(.L_x_21393) ;  /* 0x000000000010c947 */ /* 0x000fea0003800000 */
[----:B-----5:R-:W-:-:S05]  /*0f30*/  HADD2.F32 R118, -RZ, R123.H0_H0 ;  /* 0x2000007bff767230 */ /* 0x020fca0000004100 */
[----:B------:R-:W-:-:S04]  /*0f40*/  FMUL.FTZ R155, R118, UR6 ;  /* 0x00000006769b7c20 */ /* 0x000fc80008410000 */
[----:B------:R-:W-:-:S04]  /*0f50*/  FMUL.FTZ R118, R22, R155 ;  /* 0x0000009b16767220 */ /* 0x000fc80000410000 */
[----:B------:R-:W-:-:S07]  /*0f60*/  @P3 FADD.FTZ R118, R114, R118 ;  /* 0x0000007672763221 */ /* 0x000fce0000010000 */
.L_x_21393:
[----:B------:R-:W-:Y:S05]  /*0f70*/  BSYNC B1 ;  /* 0x0000000000017941 */ /* 0x000fea0003800000 */
.L_x_21392:
[----:B------:R-:W-:Y:S04]  /*0f80*/  BSSY B1, `(.L_x_21394) ;  /* 0x0000006000017945 */ /* 0x000fe80003800000 */
[----:B------:R-:W-:Y:S05]  /*0f90*/  @!P4 BRA `(.L_x_21395) ;  /* 0x000000000010c947 */ /* 0x000fea0003800000 */
[----:B-----5:R-:W-:-:S05]  /*0fa0*/  HADD2.F32 R119, -RZ, R123.H1_H1 ;  /* 0x3000007bff777230 */ /* 0x020fca0000004100 */
[----:B------:R-:W-:-:S04]  /*0fb0*/  FMUL.FTZ R154, R119, UR6 ;  /* 0x00000006779a7c20 */ /* 0x000fc80008410000 */
[----:B------:R-:W-:-:S04]  /*0fc0*/  FMUL.FTZ R119, R23, R154 ;  /* 0x0000009a17777220 */ /* 0x000fc80000410000 */
[----:B------:R-:W-:-:S07]  /*0fd0*/  @P3 FADD.FTZ R119, R115, R119 ;  /* 0x0000007773773221 */ /* 0x000fce0000010000 */
.L_x_21395:
[----:B------:R-:W-:Y:S05]  /*0fe0*/  BSYNC B1 ;  /* 0x0000000000017941 */ /* 0x000fea0003800000 */
.L_x_21394:
[----:B------:R0:W-:Y:S01]  /*0ff0*/  STG.E.128 desc[UR4][R156.64], R108 ;  /* 0x0000006c9c007986 */ /* 0x0001e2000c101d04 */
[----:B------:R-:W-:Y:S02]  /*1000*/  IADD3 R153, R153, 0x100, RZ ;  /* 0x0000010099997810 */ /* 0x000fe40007ffe0ff */
[----:B------:R-:W-:Y:S01]  /*1010*/  IADD3 R152, R152, 0x100, RZ ;  /* 0x0000010098987810 */ /* 0x000fe20007ffe0ff */
[----:B------:R0:W-:Y:S06]  /*1020*/  STG.E.128 desc[UR4][R156.64+0x10], R116 ;  /* 0x000010749c007986 */ /* 0x0001ec000c101d04 */
.L_x_21379:
[----:B------:R-:W-:Y:S05]  /*1030*/  BSYNC B0 ;  /* 0x0000000000007941 */ /* 0x000fea0003800000 */
.L_x_21378:
        /* <DEDUP_REMOVED lines=46> */
.L_x_21399:
[----:B------:R-:W-:Y:S05]  /*1320*/  BSYNC B1 ;  /* 0x0000000000017941 */ /* 0x000fea0003800000 */
.L_x_21398:
[----:B------:R-:W-:Y:S04]  /*1330*/  BSSY B1, `(.L_x_21400) ;  /* 0x0000006000017945 */ /* 0x000fe80003800000 */
[----:B------:R-:W-:Y:S05]  /*1340*/  @!P4 BRA `(.L_x_21401) ;  /* 0x000000000010c947 */ /* 0x000fea0003800000 */
[----:B-----5:R-:W-:-:S05]  /*1350*/  HADD2.F32 R125, -RZ, R120.H1_H1 ;  /* 0x30000078ff7d7230 */ /* 0x020fca0000004100 */
[----:B------:R-:W-:-:S04]  /*1360*/  FMUL.FTZ R154, R125, UR6 ;  /* 0x000000067d9a7c20 */ /* 0x000fc80008410000 */
[----:B------:R-:W-:-:S04]  /*1370*/  FMUL.FTZ R125, R57, R154 ;  /* 0x0000009a397d7220 */ /* 0x000fc80000410000 */
[----:B------:R-:W-:-:S07]  /*1380*/  @P3 FADD.FTZ R125, R105, R125 ;  /* 0x0000007d697d3221 */ /* 0x000fce0000010000 */
.L_x_21401:
[----:B------:R-:W-:Y:S05]  /*1390*/  BSYNC B1 ;  /* 0x0000000000017941 */ /* 0x000fea0003800000 */
.L_x_21400:
[----:B------:R-:W-:Y:S04]  /*13a0*/  BSSY B1, `(.L_x_21402) ;  /* 0x0000006000017945 */ /* 0x000fe80003800000 */
[----:B------:R-:W-:Y:S05]  /*13b0*/  @!P4 BRA `(.L_x_21403) ;  /* 0x000000000010c947 */ /* 0x000fea0003800000 */
[----:B-----5:R-:W-:-:S05]  /*13c0*/  HADD2.F32 R126, -RZ, R121.H0_H0 ;  /* 0x20000079ff7e7230 */ /* 0x020fca0000004100 */
[----:B------:R-:W-:-:S04]  /*13d0*/  FMUL.FTZ R155, R126, UR6 ;  /* 0x000000067e9b7c20 */ /* 0x000fc80008410000 */
[----:B------:R-:W-:-:S04]  /*13e0*/  FMUL.FTZ R126, R58, R155 ;  /* 0x0000009b3a7e7220 */ /* 0x000fc80000410000 */
[----:B------:R-:W-:-:S07]  /*13f0*/  @P3 FADD.FTZ R126, R106, R126 ;  /* 0x0000007e6a7e3221 */ /* 0x000fce0000010000 */
.L_x_21403:
[----:B------:R-:W-:Y:S05]  /*1400*/  BSYNC B1 ;  /* 0x0000000000017941 */ /* 0x000fea0003800000 */
.L_x_21402:
[----:B------:R-:W-:Y:S04]  /*1410*/  BSSY B1, `(.L_x_21404) ;  /* 0x0000006000017945 */ /* 0x000fe80003800000 */
[----:B------:R-:W-:Y:S05]  /*1420*/  @!P4 BRA `(.L_x_21405) ;  /* 0x000000000010c947 */ /* 0x000fea0003800000 */
[----:B-----5:R-:W-:-:S05]  /*1430*/  HADD2.F32 R127, -RZ, R121.H1_H1 ;  /* 0x30000079ff7f7230 */ /* 0x020fca0000004100 */
[----:B------:R-:W-:-:S04]  /*1440*/  FMUL.FTZ R154, R127, UR6 ;  /* 0x000000067f9a7c20 */ /* 0x000fc80008410000 */
[----:B------:R-:W-:-:S04]  /*1450*/  FMUL.FTZ R127, R59, R154 ;  /* 0x0000009a3b7f7220 */ /* 0x000fc80000410000 */
[----:B------:R-:W-:-:S07]  /*1460*/  @P3 FADD.FTZ R127, R107, R127 ;  /* 0x0000007f6b7f3221 */ /* 0x000fce0000010000 */
.L_x_21405:
[----:B------:R-:W-:Y:S05]  /*1470*/  BSYNC B1 ;  /* 0x0000000000017941 */ /* 0x000fea0003800000 */
.L_x_21404:
[----:B------:R-:W-:Y:S04]  /*1480*/  BSSY B1, `(.L_x_21406) ;  /* 0x0000006000017945 */ /* 0x000fe80003800000 */
[----:B------:R-:W-:Y:S05]  /*1490*/  @!P4 BRA `(.L_x_21407) ;  /* 0x000000000010c947 */ /* 0x000fea0003800000 */
[----:B-----5:R-:W-:-:S05]  /*14a0*/  HADD2.F32 R128, -RZ, R122.H0_H0 ;  /* 0x2000007aff807230 */ /* 0x020fca0000004100 */
[----:B------:R-:W-:-:S04]  /*14b0*/  FMUL.FTZ R155, R128, UR6 ;  /* 0x00000006809b7c20 */ /* 0x000fc80008410000 */
[----:B------:R-:W-:-:S04]  /*14c0*/  FMUL.FTZ R128, R44, R155 ;  /* 0x0000009b2c807220 */ /* 0x000fc80000410000 */
[----:B------:R-:W-:-:S07]  /*14d0*/  @P3 FADD.FTZ R128, R112, R128 ;  /* 0x0000008070803221 */ /* 0x000fce0000010000 */
.L_x_21407:
[----:B------:R-:W-:Y:S05]  /*14e0*/  BSYNC B1 ;  /* 0x0000000000017941 */ /* 0x000fea0003800000 */
.L_x_21406:
[----:B------:R-:W-:Y:S04]  /*14f0*/  BSSY B1, `(.L_x_21408) ;  /* 0x0000006000017945 */ /* 0x000fe80003800000 */
[----:B------:R-:W-:Y:S05]  /*1500*/  @!P4 BRA `(.L_x_21409) ;  /* 0x000000000010c947 */ /* 0x000fea0003800000 */
[----:B-----5:R-:W-:-:S05]  /*1510*/  HADD2.F32 R129, -RZ, R122.H1_H1 ;  /* 0x3000007aff817230 */ /* 0x020fca0000004100 */
[----:B------:R-:W-:-:S04]  /*1520*/  FMUL.FTZ R154, R129, UR6 ;  /* 0x00000006819a7c20 */ /* 0x000fc80008410000 */
[----:B------:R-:W-:-:S04]  /*1530*/  FMUL.FTZ R129, R45, R154 ;  /* 0x0000009a2d817220 */ /* 0x000fc80000410000 */
[----:B------:R-:W-:-:S07]  /*1540*/  @P3 FADD.FTZ R129, R113, R129 ;  /* 0x0000008171813221 */ /* 0x000fce0000010000 */
.L_x_21409:
[----:B------:R-:W-:Y:S05]  /*1550*/  BSYNC B1 ;  /* 0x0000000000017941 */ /* 0x000fea0003800000 */
.L_x_21408:
[----:B------:R-:W-:Y:S04]  /*1560*/  BSSY B1, `(.L_x_21410) ;  /* 0x0000006000017945 */ /* 0x000fe80003800000 */
[----:B------:R-:W-:Y:S05]  /*1570*/  @!P4 BRA `(.L_x_21411) ;  /* 0x000000000010c947 */ /* 0x000fea0003800000 */
[----:B-----5:R-:W-:-:S05]  /*1580*/  HADD2.F32 R130, -RZ, R123.H0_H0 ;  /* 0x2000007bff827230 */ /* 0x020fca0000004100 */
[----:B------:R-:W-:-:S04]  /*1590*/  FMUL.FTZ R155, R130, UR6 ;  /* 0x00000006829b7c20 */ /* 0x000fc80008410000 */
[----:B------:R-:W-:-:S04]  /*15a0*/  FMUL.FTZ R130, R46, R155 ;  /* 0x0000009b2e827220 */ /* 0x000fc80000410000 */
[----:B------:R-:W-:-:S07]  /*15b0*/  @P3 FADD.FTZ R130, R114, R130 ;  /* 0x0000008272823221 */ /* 0x000fce0000010000 */
.L_x_21411:
[----:B------:R-:W-:Y:S05]  /*15c0*/  BSYNC B1 ;  /* 0x0000000000017941 */ /* 0x000fea0003800000 */
.L_x_21410:
[----:B------:R-:W-:Y:S04]  /*15d0*/  BSSY B1, `(.L_x_21412) ;  /* 0x0000006000017945 */ /* 0x000fe80003800000 */
[----:B------:R-:W-:Y:S05]  /*15e0*/  @!P4 BRA `(.L_x_21413) ;  /* 0x000000000010c947 */ /* 0x000fea0003800000 */
[----:B-----5:R-:W-:-:S05]  /*15f0*/  HADD2.F32 R131, -RZ, R123.H1_H1 ;  /* 0x3000007bff837230 */ /* 0x020fca0000004100 */
[----:B------:R-:W-:-:S04]  /*1600*/  FMUL.FTZ R154, R131, UR6 ;  /* 0x00000006839a7c20 */ /* 0x000fc80008410000 */
[----:B------:R-:W-:-:S04]  /*1610*/  FMUL.FTZ R131, R47, R154 ;  /* 0x0000009a2f837220 */ /* 0x000fc80000410000 */
[----:B------:R-:W-:-:S07]  /*1620*/  @P3 FADD.FTZ R131, R115, R131 ;  /* 0x0000008373833221 */ /* 0x000fce0000010000 */
.L_x_21413:
[----:B------:R-:W-:Y:S05]  /*1630*/  BSYNC B1 ;  /* 0x0000000000017941 */ /* 0x000fea0003800000 */
.L_x_21412:
[----:B------:R1:W-:Y:S01]  /*1640*/  STG.E.128 desc[UR4][R156.64], R124 ;  /* 0x0000007c9c007986 */ /* 0x0003e2000c101d04 */
[----:B------:R-:W-:Y:S02]  /*1650*/  IADD3 R153, R153, 0x100, RZ ;  /* 0x0000010099997810 */ /* 0x000fe40007ffe0ff */
[----:B------:R-:W-:Y:S01]  /*1660*/  IADD3 R152, R152, 0x100, RZ ;  /* 0x0000010098987810 */ /* 0x000fe20007ffe0ff */
[----:B------:R1:W-:Y:S06]  /*1670*/  STG.E.128 desc[UR4][R156.64+0x10], R128 ;  /* 0x000010809c007986 */ /* 0x0003ec000c101d04 */
.L_x_21397:
[----:B------:R-:W-:Y:S05]  /*1680*/  BSYNC B0 ;  /* 0x0000000000007941 */ /* 0x000fea0003800000 */
.L_x_21396:
        /* <DEDUP_REMOVED lines=46> */
.L_x_21417:
[----:B------:R-:W-:Y:S05]  /*1970*/  BSYNC B1 ;  /* 0x0000000000017941 */ /* 0x000fea0003800000 */
.L_x_21416:
[----:B------:R-:W-:Y:S04]  /*1980*/  BSSY B1, `(.L_x_21418) ;  /* 0x0000006000017945 */ /* 0x000fe80003800000 */
[----:B------:R-:W-:Y:S05]  /*1990*/  @!P4 BRA `(.L_x_21419) ;  /* 0x000000000010c947 */ /* 0x000fea0003800000 */
[----:B-----5:R-:W-:-:S05]  /*19a0*/  HADD2.F32 R133, -RZ, R120.H1_H1 ;  /* 0x30000078ff857230 */ /* 0x020fca0000004100 */
[----:B------:R-:W-:-:S04]  /*19b0*/  FMUL.FTZ R154, R133, UR6 ;  /* 0x00000006859a7c20 */ /* 0x000fc80008410000 */
[----:B------:R-:W-:-:S04]  /*19c0*/  FMUL.FTZ R133, R81, R154 ;  /* 0x0000009a51857220 */ /* 0x000fc80000410000 */
[----:B------:R-:W-:-:S07]  /*19d0*/  @P3 FADD.FTZ R133, R105, R133 ;  /* 0x0000008569853221 */ /* 0x000fce0000010000 */
.L_x_21419:
[----:B------:R-:W-:Y:S05]  /*19e0*/  BSYNC B1 ;  /* 0x0000000000017941 */ /* 0x000fea0003800000 */
.L_x_21418:
[----:B------:R-:W-:Y:S04]  /*19f0*/  BSSY B1, `(.L_x_21420) ;  /* 0x0000006000017945 */ /* 0x000fe80003800000 */
[----:B------:R-:W-:Y:S05]  /*1a00*/  @!P4 BRA `(.L_x_21421) ;  /* 0x000000000010c947 */ /* 0x000fea0003800000 */
[----:B-----5:R-:W-:-:S05]  /*1a10*/  HADD2.F32 R134, -RZ, R121.H0_H0 ;  /* 0x20000079ff867230 */ /* 0x020fca0000004100 */
[----:B------:R-:W-:-:S04]  /*1a20*/  FMUL.FTZ R155, R134, UR6 ;  /* 0x00000006869b7c20 */ /* 0x000fc80008410000 */
[----:B------:R-:W-:-:S04]  /*1a30*/  FMUL.FTZ R134, R82, R155 ;  /* 0x0000009b52867220 */ /* 0x000fc80000410000 */
[----:B------:R-:W-:-:S07]  /*1a40*/  @P3 FADD.FTZ R134, R106, R134 ;  /* 0x000000866a863221 */ /* 0x000fce0000010000 */
.L_x_21421:
[----:B------:R-:W-:Y:S05]  /*1a50*/  BSYNC B1 ;  /* 0x0000000000017941 */ /* 0x000fea0003800000 */
.L_x_21420:
[----:B------:R-:W-:Y:S04]  /*1a60*/  BSSY B1, `(.L_x_21422) ;  /* 0x0000006000017945 */ /* 0x000fe80003800000 */
[----:B------:R-:W-:Y:S05]  /*1a70*/  @!P4 BRA `(.L_x_21423) ;  /* 0x000000000010c947 */ /* 0x000fea0003800000 */
[----:B-----5:R-:W-:-:S05]  /*1a80*/  HADD2.F32 R135, -RZ, R121.H1_H1 ;  /* 0x30000079ff877230 */ /* 0x020fca0000004100 */
[----:B------:R-:W-:-:S04]  /*1a90*/  FMUL.FTZ R154, R135, UR6 ;  /* 0x00000006879a7c20 */ /* 0x000fc80008410000 */
[----:B------:R-:W-:-:S04]  /*1aa0*/  FMUL.FTZ R135, R83, R154 ;  /* 0x0000009a53877220 */ /* 0x000fc80000410000 */
[----:B------:R-:W-:-:S07]  /*1ab0*/  @P3 FADD.FTZ R135, R107, R135 ;  /* 0x000000876b873221 */ /* 0x000fce0000010000 */
.L_x_21423:
[----:B------:R-:W-:Y:S05]  /*1ac0*/  BSYNC B1 ;  /* 0x0000000000017941 */ /* 0x000fea0003800000 */
.L_x_21422:
[----:B------:R-:W-:Y:S04]  /*1ad0*/  BSSY B1, `(.L_x_21424) ;  /* 0x0000006000017945 */ /* 0x000fe80003800000 */
[----:B------:R-:W-:Y:S05]  /*1ae0*/  @!P4 BRA `(.L_x_21425) ;  /* 0x000000000010c947 */ /* 0x000fea0003800000 */
[----:B-----5:R-:W-:-:S05]  /*1af0*/  HADD2.F32 R136, -RZ, R122.H0_H0 ;  /* 0x2000007aff887230 */ /* 0x020fca0000004100 */
[----:B------:R-:W-:-:S04]  /*1b00*/  FMUL.FTZ R155, R136, UR6 ;  /* 0x00000006889b7c20 */ /* 0x000fc80008410000 */
[----:B------:R-:W-:-:S04]  /*1b10*/  FMUL.FTZ R136, R68, R155 ;  /* 0x0000009b44887220 */ /* 0x000fc80000410000 */
[----:B------:R-:W-:-:S07]  /*1b20*/  @P3 FADD.FTZ R136, R112, R136 ;  /* 0x0000008870883221 */ /* 0x000fce0000010000 */
.L_x_21425:
[----:B------:R-:W-:Y:S05]  /*1b30*/  BSYNC B1 ;  /* 0x0000000000017941 */ /* 0x000fea0003800000 */
.L_x_21424:
[----:B------:R-:W-:Y:S04]  /*1b40*/  BSSY B1, `(.L_x_21426) ;  /* 0x0000006000017945 */ /* 0x000fe80003800000 */
[----:B------:R-:W-:Y:S05]  /*1b50*/  @!P4 BRA `(.L_x_21427) ;  /* 0x000000000010c947 */ /* 0x000fea0003800000 */
[----:B-----5:R-:W-:-:S05]  /*1b60*/  HADD2.F32 R137, -RZ, R122.H1_H1 ;  /* 0x3000007aff897230 */ /* 0x020fca0000004100 */
[----:B------:R-:W-:-:S04]  /*1b70*/  FMUL.FTZ R154, R137, UR6 ;  /* 0x00000006899a7c20 */ /* 0x000fc80008410000 */
[----:B------:R-:W-:-:S04]  /*1b80*/  FMUL.FTZ R137, R69, R154 ;  /* 0x0000009a45897220 */ /* 0x000fc80000410000 */
[----:B------:R-:W-:-:S07]  /*1b90*/  @P3 FADD.FTZ R137, R113, R137 ;  /* 0x0000008971893221 */ /* 0x000fce0000010000 */
.L_x_21427:
[----:B------:R-:W-:Y:S05]  /*1ba0*/  BSYNC B1 ;  /* 0x0000000000017941 */ /* 0x000fea0003800000 */
.L_x_21426:
[----:B------:R-:W-:Y:S04]  /*1bb0*/  BSSY B1, `(.L_x_21428) ;  /* 0x0000006000017945 */ /* 0x000fe80003800000 */
[----:B------:R-:W-:Y:S05]  /*1bc0*/  @!P4 BRA `(.L_x_21429) ;  /* 0x000000000010c947 */ /* 0x000fea0003800000 */
[----:B-----5:R-:W-:-:S05]  /*1bd0*/  HADD2.F32 R138, -RZ, R123.H0_H0 ;  /* 0x2000007bff8a7230 */ /* 0x020fca0000004100 */
[----:B------:R-:W-:-:S04]  /*1be0*/  FMUL.FTZ R155, R138, UR6 ;  /* 0x000000068a9b7c20 */ /* 0x000fc80008410000 */
[----:B------:R-:W-:-:S04]  /*1bf0*/  FMUL.FTZ R138, R70, R155 ;  /* 0x0000009b468a7220 */ /* 0x000fc80000410000 */
[----:B------:R-:W-:-:S07]  /*1c00*/  @P3 FADD.FTZ R138, R114, R138 ;  /* 0x0000008a728a3221 */ /* 0x000fce0000010000 */
.L_x_21429:
[----:B------:R-:W-:Y:S05]  /*1c10*/  BSYNC B1 ;  /* 0x0000000000017941 */ /* 0x000fea0003800000 */
.L_x_21428:
[----:B------:R-:W-:Y:S04]  /*1c20*/  BSSY B1, `(.L_x_21430) ;  /* 0x0000006000017945 */ /* 0x000fe80003800000 */
[----:B------:R-:W-:Y:S05]  /*1c30*/  @!P4 BRA `(.L_x_21431) ;  /* 0x000000000010c947 */ /* 0x000fea0003800000 */
[----:B-----5:R-:W-:-:S05]  /*1c40*/  HADD2.F32 R139, -RZ, R123.H1_H1 ;  /* 0x3000007bff8b7230 */ /* 0x020fca0000004100 */
[----:B------:R-:W-:-:S04]  /*1c50*/  FMUL.FTZ R154, R139, UR6 ;  /* 0x000000068b9a7c20 */ /* 0x000fc80008410000 */
[----:B------:R-:W-:-:S04]  /*1c60*/  FMUL.FTZ R139, R71, R154 ;  /* 0x0000009a478b7220 */ /* 0x000fc80000410000 */
[----:B------:R-:W-:-:S07]  /*1c70*/  @P3 FADD.FTZ R139, R115, R139 ;  /* 0x0000008b738b3221 */ /* 0x000fce0000010000 */
.L_x_21431:
[----:B------:R-:W-:Y:S05]  /*1c80*/  BSYNC B1 ;  /* 0x0000000000017941 */ /* 0x000fea0003800000 */
.L_x_21430:
[----:B------:R2:W-:Y:S01]  /*1c90*/  STG.E.128 desc[UR4][R156.64], R132 ;  /* 0x000000849c007986 */ /* 0x0005e2000c101d04 */
[----:B------:R-:W-:Y:S02]  /*1ca0*/  IADD3 R153, R153, 0x100, RZ ;  /* 0x0000010099997810 */ /* 0x000fe40007ffe0ff */
[----:B------:R-:W-:Y:S01]  /*1cb0*/  IADD3 R152, R152, 0x100, RZ ;  /* 0x0000010098987810 */ /* 0x000fe20007ffe0ff */
[----:B------:R2:W-:Y:S06]  /*1cc0*/  STG.E.128 desc[UR4][R156.64+0x10], R136 ;  /* 0x000010889c007986 */ /* 0x0005ec000c101d04 */
.L_x_21415:
[----:B------:R-:W-:Y:S05]  /*1cd0*/  BSYNC B0 ;  /* 0x0000000000007941 */ /* 0x000fea0003800000 */
.L_x_21414:
        /* <DEDUP_REMOVED lines=45> */
.L_x_21435:
[----:B------:R-:W-:Y:S05]  /*1fb0*/  BSYNC B1 ;  /* 0x0000000000017941 */ /* 0x000fea0003800000 */
.L_x_21434:
[----:B------:R-:W-:Y:S04]  /*1fc0*/  BSSY B1, `(.L_x_21436) ;  /* 0x0000006000017945 */ /* 0x000fe80003800000 */
[----:B------:R-:W-:Y:S05]  /*1fd0*/  @!P4 BRA `(.L_x_21437) ;  /* 0x000000000010c947 */ /* 0x000fea0003800000 */
[----:B-----5:R-:W-:-:S05]  /*1fe0*/  HADD2.F32 R141, -RZ, R120.H1_H1 ;  /* 0x30000078ff8d7230 */ /* 0x020fca0000004100 */
[----:B------:R-:W-:-:S04]  /*1ff0*/  FMUL.FTZ R154, R141, UR6 ;  /* 0x000000068d9a7c20 */ /* 0x000fc80008410000 */
[----:B------:R-:W-:-:S04]  /*2000*/  FMUL.FTZ R141, R97, R154 ;  /* 0x0000009a618d7220 */ /* 0x000fc80000410000 */
[----:B------:R-:W-:-:S07]  /*2010*/  @P3 FADD.FTZ R141, R105, R141 ;  /* 0x0000008d698d3221 */ /* 0x000fce0000010000 */
.L_x_21437:
[----:B------:R-:W-:Y:S05]  /*2020*/  BSYNC B1 ;  /* 0x0000000000017941 */ /* 0x000fea0003800000 */
.L_x_21436:
[----:B------:R-:W-:Y:S04]  /*2030*/  BSSY B1, `(.L_x_21438) ;  /* 0x0000006000017945 */ /* 0x000fe80003800000 */
[----:B------:R-:W-:Y:S05]  /*2040*/  @!P4 BRA `(.L_x_21439) ;  /* 0x000000000010c947 */ /* 0x000fea0003800000 */
[----:B-----5:R-:W-:-:S05]  /*2050*/  HADD2.F32 R142, -RZ, R121.H0_H0 ;  /* 0x20000079ff8e7230 */ /* 0x020fca0000004100 */
[----:B------:R-:W-:-:S04]  /*2060*/  FMUL.FTZ R151, R142, UR6 ;  /* 0x000000068e977c20 */ /* 0x000fc80008410000 */
[----:B------:R-:W-:-:S04]  /*2070*/  FMUL.FTZ R142, R98, R151 ;  /* 0x00000097628e7220 */ /* 0x000fc80000410000 */
[----:B------:R-:W-:-:S07]  /*2080*/  @P3 FADD.FTZ R142, R106, R142 ;  /* 0x0000008e6a8e3221 */ /* 0x000fce0000010000 */
.L_x_21439:
[----:B------:R-:W-:Y:S05]  /*2090*/  BSYNC B1 ;  /* 0x0000000000017941 */ /* 0x000fea0003800000 */
.L_x_21438:
[----:B------:R-:W-:Y:S04]  /*20a0*/  BSSY B1, `(.L_x_21440) ;  /* 0x0000006000017945 */ /* 0x000fe80003800000 */
[----:B------:R-:W-:Y:S05]  /*20b0*/  @!P4 BRA `(.L_x_21441) ;  /* 0x000000000010c947 */ /* 0x000fea0003800000 */
[----:B-----5:R-:W-:-:S05]  /*20c0*/  HADD2.F32 R143, -RZ, R121.H1_H1 ;  /* 0x30000079ff8f7230 */ /* 0x020fca0000004100 */
[----:B------:R-:W-:-:S04]  /*20d0*/  FMUL.FTZ R154, R143, UR6 ;  /* 0x000000068f9a7c20 */ /* 0x000fc80008410000 */
[----:B------:R-:W-:-:S04]  /*20e0*/  FMUL.FTZ R143, R99, R154 ;  /* 0x0000009a638f7220 */ /* 0x000fc80000410000 */
[----:B------:R-:W-:-:S07]  /*20f0*/  @P3 FADD.FTZ R143, R107, R143 ;  /* 0x0000008f6b8f3221 */ /* 0x000fce0000010000 */
.L_x_21441:
[----:B------:R-:W-:Y:S05]  /*2100*/  BSYNC B1 ;  /* 0x0000000000017941 */ /* 0x000fea0003800000 */
.L_x_21440:
[----:B------:R-:W-:Y:S04]  /*2110*/  BSSY B1, `(.L_x_21442) ;  /* 0x0000006000017945 */ /* 0x000fe80003800000 */
[----:B------:R-:W-:Y:S05]  /*2120*/  @!P4 BRA `(.L_x_21443) ;  /* 0x000000000010c947 */ /* 0x000fea0003800000 */
[----:B-----5:R-:W-:-:S05]  /*2130*/  HADD2.F32 R100, -RZ, R122.H0_H0 ;  /* 0x2000007aff647230 */ /* 0x020fca0000004100 */
[----:B------:R-:W-:-:S04]  /*2140*/  FMUL.FTZ R151, R100, UR6 ;  /* 0x0000000664977c20 */ /* 0x000fc80008410000 */
[----:B------:R-:W-:-:S04]  /*2150*/  FMUL.FTZ R100, R92, R151 ;  /* 0x000000975c647220 */ /* 0x000fc80000410000 */
[----:B------:R-:W-:-:S07]  /*2160*/  @P3 FADD.FTZ R100, R112, R100 ;  /* 0x0000006470643221 */ /* 0x000fce0000010000 */
.L_x_21443:
[----:B------:R-:W-:Y:S05]  /*2170*/  BSYNC B1 ;  /* 0x0000000000017941 */ /* 0x000fea0003800000 */
.L_x_21442:
[----:B------:R-:W-:Y:S04]  /*2180*/  BSSY B1, `(.L_x_21444) ;  /* 0x0000006000017945 */ /* 0x000fe80003800000 */
[----:B------:R-:W-:Y:S05]  /*2190*/  @!P4 BRA `(.L_x_21445) ;  /* 0x000000000010c947 */ /* 0x000fea0003800000 */
[----:B-----5:R-:W-:-:S05]  /*21a0*/  HADD2.F32 R101, -RZ, R122.H1_H1 ;  /* 0x3000007aff657230 */ /* 0x020fca0000004100 */
[----:B------:R-:W-:-:S04]  /*21b0*/  FMUL.FTZ R154, R101, UR6 ;  /* 0x00000006659a7c20 */ /* 0x000fc80008410000 */
[----:B------:R-:W-:-:S04]  /*21c0*/  FMUL.FTZ R101, R93, R154 ;  /* 0x0000009a5d657220 */ /* 0x000fc80000410000 */
[----:B------:R-:W-:-:S07]  /*21d0*/  @P3 FADD.FTZ R101, R113, R101 ;  /* 0x0000006571653221 */ /* 0x000fce0000010000 */
.L_x_21445:
[----:B------:R-:W-:Y:S05]  /*21e0*/  BSYNC B1 ;  /* 0x0000000000017941 */ /* 0x000fea0003800000 */
.L_x_21444:
[----:B------:R-:W-:Y:S04]  /*21f0*/  BSSY B1, `(.L_x_21446) ;  /* 0x0000006000017945 */ /* 0x000fe80003800000 */
[----:B------:R-:W-:Y:S05]  /*2200*/  @!P4 BRA `(.L_x_21447) ;  /* 0x000000000010c947 */ /* 0x000fea0003800000 */
[----:B-----5:R-:W-:-:S05]  /*2210*/  HADD2.F32 R102, -RZ, R123.H0_H0 ;  /* 0x2000007bff667230 */ /* 0x020fca0000004100 */
[----:B------:R-:W-:-:S04]  /*2220*/  FMUL.FTZ R151, R102, UR6 ;  /* 0x0000000666977c20 */ /* 0x000fc80008410000 */
[----:B------:R-:W-:-:S04]  /*2230*/  FMUL.FTZ R102, R94, R151 ;  /* 0x000000975e667220 */ /* 0x000fc80000410000 */
[----:B------:R-:W-:-:S07]  /*2240*/  @P3 FADD.FTZ R102, R114, R102 ;  /* 0x0000006672663221 */ /* 0x000fce0000010000 */
.L_x_21447:
[----:B------:R-:W-:Y:S05]  /*2250*/  BSYNC B1 ;  /* 0x0000000000017941 */ /* 0x000fea0003800000 */
.L_x_21446:
[----:B------:R-:W-:Y:S04]  /*2260*/  BSSY B1, `(.L_x_21448) ;  /* 0x0000006000017945 */ /* 0x000fe80003800000 */
[----:B------:R-:W-:Y:S05]  /*2270*/  @!P4 BRA `(.L_x_21449) ;  /* 0x000000000010c947 */ /* 0x000fea0003800000 */
[----:B-----5:R-:W-:-:S05]  /*2280*/  HADD2.F32 R103, -RZ, R123.H1_H1 ;  /* 0x3000007bff677230 */ /* 0x020fca0000004100 */
[----:B------:R-:W-:-:S04]  /*2290*/  FMUL.FTZ R154, R103, UR6 ;  /* 0x00000006679a7c20 */ /* 0x000fc80008410000 */
[----:B------:R-:W-:-:S04]  /*22a0*/  FMUL.FTZ R103, R95, R154 ;  /* 0x0000009a5f677220 */ /* 0x000fc80000410000 */
[----:B------:R-:W-:-:S07]  /*22b0*/  @P3 FADD.FTZ R103, R115, R103 ;  /* 0x0000006773673221 */ /* 0x000fce0000010000 */
.L_x_21449:
[----:B------:R-:W-:Y:S05]  /*22c0*/  BSYNC B1 ;  /* 0x0000000000017941 */ /* 0x000fea0003800000 */
.L_x_21448:
[----:B------:R3:W-:Y:S04]  /*22d0*/  STG.E.128 desc[UR4][R152.64], R140 ;  /* 0x0000008c98007986 */ /* 0x0007e8000c101d04 */
[----:B------:R3:W-:Y:S02]  /*22e0*/  STG.E.128 desc[UR4][R152.64+0x10], R100 ;  /* 0x0000106498007986 */ /* 0x0007e4000c101d04 */
.L_x_21433:
[----:B------:R-:W-:Y:S05]  /*22f0*/  BSYNC B0 ;  /* 0x0000000000007941 */ /* 0x000fea0003800000 */
.L_x_21432:
        /* <DEDUP_REMOVED lines=129> */
.L_x_21470:
        /* <DEDUP_REMOVED lines=133> */
.L_x_21454:
[----:B------:R-:W-:Y:S05]  /*3360*/  BSYNC B1 ;  /* 0x0000000000017941 */ /* 0x000fea0003800000 */
.L_x_21453:
        /* <DEDUP_REMOVED lines=35> */
.L_x_21456:
[----:B------:R-:W-:Y:S05]  /*35a0*/  BSYNC B1 ;  /* 0x0000000000017941 */ /* 0x000fea0003800000 */
.L_x_21455:
        /* <DEDUP_REMOVED lines=35> */
.L_x_21458:
[----:B------:R-:W-:Y:S05]  /*37e0*/  BSYNC B1 ;  /* 0x0000000000017941 */ /* 0x000fea0003800000 */
.L_x_21457:
        /* <DEDUP_REMOVED lines=29> */
[----:B0-----:R-:W-:Y:S01]  /*39c0*/  IMAD.WIDE.U32 R148, R0, 0x10, R148 ;  /* 0x0000001000947825 */ /* 0x001fe200078e0094 */
[----:B------:R-:W-:-:S05]  /*39d0*/  F2FP.F16.F32.PACK_AB R164, R154, R151 ;  /* 0x000000979aa4723e */ /* 0x000fca00000000ff */
[----:B------:R3:W-:Y:S02]  /*39e0*/  STG.E.128 desc[UR4][R148.64], R164 ;  /* 0x000000a494007986 */ /* 0x0007e4000c101d04 */
.L_x_21452:
[----:B------:R-:W-:Y:S05]  /*39f0*/  BSYNC B0 ;  /* 0x0000000000007941 */ /* 0x000fea0003800000 */
.L_x_21451:
[----:B------:R-:W-:Y:S02]  /*3a00*/  IADD3 R146, R146, UR8, RZ ;  /* 0x0000000892927c10 */ /* 0x000fe4000fffe0ff */
[----:B------:R-:W-:Y:S02]  /*3a10*/  SEL R0, RZ, 0x1, P5 ;  /* 0x00000001ff007807 */ /* 0x000fe40002800000 */
[----:B------:R-:W-:-:S13]  /*3a20*/  ISETP.GE.AND P2, PT, R146, UR9, PT ;  /* 0x0000000992007c0c */ /* 0x000fda000bf46270 */
[----:B------:R-:W-:Y:S05]  /*3a30*/  @!P2 BRA `(.L_x_21459) ;  /* 0xffffffcc00a4a947 */ /* 0x000fea000383ffff */
[----:B------:R-:W-:Y:S05]  /*3a40*/  EXIT ;  /* 0x000000000000794d */ /* 0x000fea0003800000 */
.L_x_21450:
[----:B------:R-:W-:Y:S01]  /*3a50*/  HFMA2.MMA R165, -RZ, RZ, 0, 5.9604644775390625e-08 ;  /* 0x00000001ffa57435 */ /* 0x000fe200000001ff */
[----:B------:R-:W-:Y:S02]  /*3a60*/  MOV R166, R153 ;  /* 0x0000009900a67202 */ /* 0x000fe40000000f00 */
[----:B------:R-:W-:Y:S02]  /*3a70*/  MOV R168, 0x1f ;  /* 0x0000001f00a87802 */ /* 0x000fe40000000f00 */
[----:B------:R-:W-:-:S07]  /*3a80*/  MOV R163, 0xffffffff ;  /* 0xffffffff00a37802 */ /* 0x000fce0000000f00 */
[----:B012-45:R-:W-:Y:S05]  /*3a90*/  WARPSYNC.COLLECTIVE R163, `(.L_x_21460) ;  /* 0x00000000a3087348 */ /* 0x037fea0003c00000 */
[----:B------:R3:W0:Y:S02]  /*3aa0*/  SHFL.BFLY P6, R164, R166, R165, R168 ;  /* 0x0c0000a5a6a47389 */ /* 0x00062400000c00a8 */
[----:B012345:R-:W-:Y:S01]  /*3ab0*/  ENDCOLLECTIVE ;  /* 0x000000000000791b */ /* 0x03ffe20003800000 */
.L_x_21460:
[----:B------:R-:W-:Y:S01]  /*3ac0*/  HFMA2.MMA R165, -RZ, RZ, 0, 1.1920928955078125e-07 ;  /* 0x00000002ffa57435 */ /* 0x000fe200000001ff */
[----:B------:R-:W-:-:S05]  /*3ad0*/  MOV R0, R164 ;  /* 0x000000a400007202 */ /* 0x000fca0000000f00 */
[----:B------:R-:W-:-:S05]  /*3ae0*/  FADD.FTZ R155, R153, R0 ;  /* 0x00000000999b7221 */ /* 0x000fca0000010000 */
[----:B------:R-:W-:-:S07]  /*3af0*/  MOV R166, R155 ;  /* 0x0000009b00a67202 */ /* 0x000fce0000000f00 */
[----:B------:R-:W-:Y:S05]  /*3b00*/  WARPSYNC.COLLECTIVE R163, `(.L_x_21461) ;  /* 0x00000000a3087348 */ /* 0x000fea0003c00000 */
[----:B------:R0:W1:Y:S02]  /*3b10*/  SHFL.BFLY P6, R164, R166, R165, R168 ;  /* 0x0c0000a5a6a47389 */ /* 0x00006400000c00a8 */
[----:B01----:R-:W-:Y:S01]  /*3b20*/  ENDCOLLECTIVE ;  /* 0x000000000000791b */ /* 0x003fe20003800000 */
.L_x_21461:
[----:B------:R-:W-:Y:S01]  /*3b30*/  HFMA2.MMA R165, -RZ, RZ, 0, 2.384185791015625e-07 ;  /* 0x00000004ffa57435 */ /* 0x000fe200000001ff */
[----:B------:R-:W-:-:S05]  /*3b40*/  MOV R0, R164 ;  /* 0x000000a400007202 */ /* 0x000fca0000000f00 */
[----:B------:R-:W-:-:S05]  /*3b50*/  FADD.FTZ R156, R155, R0 ;  /* 0x000000009b9c7221 */ /* 0x000fca0000010000 */
[----:B------:R-:W-:-:S07]  /*3b60*/  MOV R166, R156 ;  /* 0x0000009c00a67202 */ /* 0x000fce0000000f00 */
[----:B------:R-:W-:Y:S05]  /*3b70*/  WARPSYNC.COLLECTIVE R163, `(.L_x_21462) ;  /* 0x00000000a3087348 */ /* 0x000fea0003c00000 */
[----:B------:R0:W1:Y:S02]  /*3b80*/  SHFL.BFLY P6, R164, R166, R165, R168 ;  /* 0x0c0000a5a6a47389 */ /* 0x00006400000c00a8 */
[----:B01----:R-:W-:Y:S01]  /*3b90*/  ENDCOLLECTIVE ;  /* 0x000000000000791b */ /* 0x003fe20003800000 */
.L_x_21462:
[----:B------:R-:W-:Y:S01]  /*3ba0*/  HFMA2.MMA R165, -RZ, RZ, 0, 4.76837158203125e-07 ;  /* 0x00000008ffa57435 */ /* 0x000fe200000001ff */
[----:B------:R-:W-:-:S05]  /*3bb0*/  MOV R157, R164 ;  /* 0x000000a4009d7202 */ /* 0x000fca0000000f00 */
[----:B------:R-:W-:-:S05]  /*3bc0*/  FADD.FTZ R157, R156, R157 ;  /* 0x0000009d9c9d7221 */ /* 0x000fca0000010000 */
[----:B------:R-:W-:-:S07]  /*3bd0*/  MOV R166, R157 ;  /* 0x0000009d00a67202 */ /* 0x000fce0000000f00 */
[----:B------:R-:W-:Y:S05]  /*3be0*/  WARPSYNC.COLLECTIVE R163, `(.L_x_21463) ;  /* 0x00000000a3087348 */ /* 0x000fea0003c00000 */
[----:B------:R0:W1:Y:S02]  /*3bf0*/  SHFL.BFLY P6, R164, R166, R165, R168 ;  /* 0x0c0000a5a6a47389 */ /* 0x00006400000c00a8 */
[----:B01----:R-:W-:Y:S01]  /*3c00*/  ENDCOLLECTIVE ;  /* 0x000000000000791b */ /* 0x003fe20003800000 */
.L_x_21463:
[----:B------:R-:W-:Y:S01]  /*3c10*/  HFMA2.MMA R165, -RZ, RZ, 0, 9.5367431640625e-07 ;  /* 0x00000010ffa57435 */ /* 0x000fe200000001ff */
[----:B------:R-:W-:-:S05]  /*3c20*/  MOV R0, R164 ;  /* 0x000000a400007202 */ /* 0x000fca0000000f00 */
[----:B------:R-:W-:-:S05]  /*3c30*/  FADD.FTZ R161, R157, R0 ;  /* 0x000000009da17221 */ /* 0x000fca0000010000 */
[----:B------:R-:W-:-:S07]  /*3c40*/  MOV R166, R161 ;  /* 0x000000a100a67202 */ /* 0x000fce0000000f00 */
[----:B------:R-:W-:Y:S05]  /*3c50*/  WARPSYNC.COLLECTIVE R163, `(.L_x_21464) ;  /* 0x00000000a3087348 */ /* 0x000fea0003c00000 */
[----:B------:R0:W1:Y:S02]  /*3c60*/  SHFL.BFLY P6, R164, R166, R165, R168 ;  /* 0x0c0000a5a6a47389 */ /* 0x00006400000c00a8 */
[----:B01----:R-:W-:Y:S01]  /*3c70*/  ENDCOLLECTIVE ;  /* 0x000000000000791b */ /* 0x003fe20003800000 */
.L_x_21464:
        /* <DEDUP_REMOVED lines=73> */
.L_x_21465:
[----:B------:R-:W-:Y:S01]  /*4110*/  HFMA2.MMA R165, -RZ, RZ, 0, 1.1920928955078125e-07 ;  /* 0x00000002ffa57435 */ /* 0x000fe200000001ff */
[----:B------:R-:W-:-:S05]  /*4120*/  MOV R153, R164 ;  /* 0x000000a400997202 */ /* 0x000fca0000000f00 */
[----:B------:R-:W-:-:S05]  /*4130*/  FADD.FTZ R153, R0, R153 ;  /* 0x0000009900997221 */ /* 0x000fca0000010000 */
[----:B------:R-:W-:-:S07]  /*4140*/  MOV R166, R153 ;  /* 0x0000009900a67202 */ /* 0x000fce0000000f00 */
[----:B------:R-:W-:Y:S05]  /*4150*/  WARPSYNC.COLLECTIVE R163, `(.L_x_21466) ;  /* 0x00000000a3087348 */ /* 0x000fea0003c00000 */
[----:B------:R0:W1:Y:S02]  /*4160*/  SHFL.BFLY P6, R164, R166, R165, R168 ;  /* 0x0c0000a5a6a47389 */ /* 0x00006400000c00a8 */
[----:B01----:R-:W-:Y:S01]  /*4170*/  ENDCOLLECTIVE ;  /* 0x000000000000791b */ /* 0x003fe20003800000 */
.L_x_21466:
[----:B------:R-:W-:Y:S01]  /*4180*/  HFMA2.MMA R165, -RZ, RZ, 0, 2.384185791015625e-07 ;  /* 0x00000004ffa57435 */ /* 0x000fe200000001ff */
[----:B------:R-:W-:-:S05]  /*4190*/  MOV R156, R164 ;  /* 0x000000a4009c7202 */ /* 0x000fca0000000f00 */
[----:B------:R-:W-:-:S05]  /*41a0*/  FADD.FTZ R156, R153, R156 ;  /* 0x0000009c999c7221 */ /* 0x000fca0000010000 */
[----:B------:R-:W-:-:S07]  /*41b0*/  MOV R166, R156 ;  /* 0x0000009c00a67202 */ /* 0x000fce0000000f00 */
[----:B------:R-:W-:Y:S05]  /*41c0*/  WARPSYNC.COLLECTIVE R163, `(.L_x_21467) ;  /* 0x00000000a3087348 */ /* 0x000fea0003c00000 */
[----:B------:R0:W1:Y:S02]  /*41d0*/  SHFL.BFLY P6, R164, R166, R165, R168 ;  /* 0x0c0000a5a6a47389 */ /* 0x00006400000c00a8 */
[----:B01----:R-:W-:Y:S01]  /*41e0*/  ENDCOLLECTIVE ;  /* 0x000000000000791b */ /* 0x003fe20003800000 */
.L_x_21467:
[----:B------:R-:W-:Y:S01]  /*41f0*/  HFMA2.MMA R165, -RZ, RZ, 0, 4.76837158203125e-07 ;  /* 0x00000008ffa57435 */ /* 0x000fe200000001ff */
[----:B------:R-:W-:-:S05]  /*4200*/  MOV R155, R164 ;  /* 0x000000a4009b7202 */ /* 0x000fca0000000f00 */
[----:B------:R-:W-:-:S05]  /*4210*/  FADD.FTZ R155, R156, R155 ;  /* 0x0000009b9c9b7221 */ /* 0x000fca0000010000 */
[----:B------:R-:W-:-:S07]  /*4220*/  MOV R166, R155 ;  /* 0x0000009b00a67202 */ /* 0x000fce0000000f00 */
[----:B------:R-:W-:Y:S05]  /*4230*/  WARPSYNC.COLLECTIVE R163, `(.L_x_21468) ;  /* 0x00000000a3087348 */ /* 0x000fea0003c00000 */
[----:B------:R0:W1:Y:S02]  /*4240*/  SHFL.BFLY P6, R164, R166, R165, R168 ;  /* 0x0c0000a5a6a47389 */ /* 0x00006400000c00a8 */
[----:B01----:R-:W-:Y:S01]  /*4250*/  ENDCOLLECTIVE ;  /* 0x000000000000791b */ /* 0x003fe20003800000 */
.L_x_21468:
[----:B------:R-:W-:Y:S01]  /*4260*/  HFMA2.MMA R165, -RZ, RZ, 0, 9.5367431640625e-07 ;  /* 0x00000010ffa57435 */ /* 0x000fe200000001ff */
[----:B------:R-:W-:-:S05]  /*4270*/  MOV R162, R164 ;  /* 0x000000a400a27202 */ /* 0x000fca0000000f00 */
[----:B------:R-:W-:-:S05]  /*4280*/  FADD.FTZ R162, R155, R162 ;  /* 0x000000a29ba27221 */ /* 0x000fca0000010000 */
[----:B------:R-:W-:-:S07]  /*4290*/  MOV R166, R162 ;  /* 0x000000a200a67202 */ /* 0x000fce0000000f00 */
[----:B------:R-:W-:Y:S05]  /*42a0*/  WARPSYNC.COLLECTIVE R163, `(.L_x_21469) ;  /* 0x00000000a3087348 */ /* 0x000fea0003c00000 */
[----:B------:R0:W1:Y:S02]  /*42b0*/  SHFL.BFLY P6, R164, R166, R165, R168 ;  /* 0x0c0000a5a6a47389 */ /* 0x00006400000c00a8 */
[----:B01----:R-:W-:Y:S01]  /*42c0*/  ENDCOLLECTIVE ;  /* 0x000000000000791b */ /* 0x003fe20003800000 */
.L_x_21469:
[----:B------:R-:W-:Y:S01]  /*42d0*/  MOV R157, R164 ;  /* 0x000000a4009d7202 */ /* 0x000fe20000000f00 */
[----:B------:R-:W-:Y:S06]  /*42e0*/  BRA `(.L_x_21470) ;  /* 0xffffffe800087947 */ /* 0x000fec000383ffff */
.L_x_21471:
        /* <DEDUP_REMOVED lines=9> */
.L_x_30302:


//--------------------- .text._ZN10layer_norm13ln_fwd_kernelINS_13Kernel_traitsIf6__halffS2_fjLj8192ELj1ELj1ELj8ELj16ENS_18Kernel_traits_baseILj8192EfS2_fS2_fjLj256EEEEELb0ELb1ELb1ELb1EEEvNS_9FwdParamsE --------------------------
	.section	.text._ZN10layer_norm13ln_fwd_kernelINS_13Kernel_traitsIf6__halffS2_fjLj8192ELj1ELj1ELj8ELj16ENS_18Kernel_traits_baseILj8192EfS2_fS2_fjLj256EEEEELb0ELb1ELb1ELb1EEEvNS_9FwdParamsE,"ax",@progbits
	.align	128
        .global         _ZN10layer_norm13ln_fwd_kernelINS_13Kernel_traitsIf6__halffS2_fjLj8192ELj1ELj1ELj8ELj16ENS_18Kernel_traits_baseILj8192EfS2_fS2_fjLj256EEEEELb0ELb1ELb1ELb1EEEvNS_9FwdParamsE
        .type           _ZN10layer_norm13ln_fwd_kernelINS_13Kernel_traitsIf6__halffS2_fjLj8192ELj1ELj1ELj8ELj16ENS_18Kernel_traits_baseILj8192EfS2_fS2_fjLj256EEEEELb0ELb1ELb1ELb1EEEvNS_9FwdParamsE,@function
        .size           _ZN10layer_norm13ln_fwd_kernelINS_13Kernel_traitsIf6__halffS2_fjLj8192ELj1ELj1ELj8ELj16ENS_18Kernel_traits_baseILj8192EfS2_fS2_fjLj256EEEEELb0ELb1ELb1ELb1EEEvNS_9FwdParamsE,(.L_x_30303 - _ZN10layer_norm13ln_fwd_kernelINS_13Kernel_traitsIf6__halffS2_fjLj8192ELj1ELj1ELj8ELj16ENS_18Kernel_traits_baseILj8192EfS2_fS2_fjLj256EEEEELb0ELb1ELb1ELb1EEEvNS_9FwdParamsE)
        .other          _ZN10layer_norm13ln_fwd_kernelINS_13Kernel_traitsIf6__halffS2_fjLj8192ELj1ELj1ELj8ELj16ENS_18Kernel_traits_baseILj8192EfS2_fS2_fjLj256EEEEELb0ELb1ELb1ELb1EEEvNS_9FwdParamsE,@"STO_CUDA_ENTRY STV_DEFAULT"
_ZN10layer_norm13ln_fwd_kernelINS_13Kernel_traitsIf6__halffS2_fjLj8192ELj1ELj1ELj8ELj16ENS_18Kernel_traits_baseILj8192EfS2_fS2_fjLj256EEEEELb0ELb1ELb1ELb1EEEvNS_9FwdParamsE:
.text._ZN10layer_norm13ln_fwd_kernelINS_13Kernel_traitsIf6__halffS2_fjLj8192ELj1ELj1ELj8ELj16ENS_18Kernel_traits_baseILj8192EfS2_fS2_fjLj256EEEEELb0ELb1ELb1ELb1EEEvNS_9FwdParamsE:
        /* <DEDUP_REMOVED lines=74> */
.L_x_21539:
[----:B0-----:R-:W0:Y:S08]  /*04a0*/  LDC.64 R154, c[0x0][0x230] ;  /* 0x00008c00ff9a7b82 */ /* 0x001e300000000a00 */
[----:B------:R-:W1:Y:S08]  /*04b0*/  LDC.64 R112, c[0x0][0x280] ;  /* 0x0000a000ff707b82 */ /* 0x000e700000000a00 */
[----:B------:R-:W2:Y:S01]  /*04c0*/  LDC R132, c[0x0][0x218] ;  /* 0x00008600ff847b82 */ /* 0x000ea20000000800 */
[----:B0-----:R-:W-:-:S07]  /*04d0*/  ISETP.NE.U32.AND P0, PT, R154, RZ, PT ;  /* 0x000000ff9a00720c */ /* 0x001fce0003f05070 */
[----:B------:R-:W0:Y:S01]  /*04e0*/  LDC.64 R134, c[0x0][0x288] ;  /* 0x0000a200ff867b82 */ /* 0x000e220000000a00 */
[----:B------:R-:W-:Y:S01]  /*04f0*/  ISETP.NE.AND.EX P0, PT, R155, RZ, PT, P0 ;  /* 0x000000ff9b00720c */ /* 0x000fe20003f05300 */
[----:B-1----:R-:W-:-:S06]  /*0500*/  IMAD.WIDE R112, R129, 0x4, R112 ;  /* 0x0000000481707825 */ /* 0x002fcc00078e0270 */
[----:B------:R-:W1:Y:S01]  /*0510*/  LDC.64 R148, c[0x0][0x238] ;  /* 0x00008e00ff947b82 */ /* 0x000e620000000a00 */
[----:B------:R-:W3:Y:S01]  /*0520*/  LDG.E R112, desc[UR4][R112.64] ;  /* 0x0000000470707981 */ /* 0x000ee2000c1e1900 */
[----:B--2---:R-:W-:-:S06]  /*0530*/  IMAD R116, R129, R132, RZ ;  /* 0x0000008481747224 */ /* 0x004fcc00078e02ff */
[----:B------:R-:W2:Y:S01]  /*0540*/  @P0 LDC.64 R114, c[0x0][0x230] ;  /* 0x00008c00ff720b82 */ /* 0x000ea20000000a00 */
[----:B------:R-:W-:-:S04]  /*0550*/  SHF.R.S32.HI R117, RZ, 0x1f, R116 ;  /* 0x0000001fff757819 */ /* 0x000fc80000011474 */
[----:B------:R-:W-:Y:S01]  /*0560*/  LEA.HI R116, R117, R116, RZ, 0x3 ;  /* 0x0000007475747211 */ /* 0x000fe200078f18ff */
[----:B0-----:R-:W-:Y:S02]  /*0570*/  IMAD.WIDE R134, R129, 0x4, R134 ;  /* 0x0000000481867825 */ /* 0x001fe400078e0286 */
[----:B------:R-:W0:Y:S01]  /*0580*/  @P0 LDC.64 R122, c[0x0][0x230] ;  /* 0x00008c00ff7a0b82 */ /* 0x000e220000000a00 */
[----:B------:R-:W-:-:S03]  /*0590*/  LEA.HI.SX32 R147, R116, R3, 0x1d ;  /* 0x0000000374937211 */ /* 0x000fc600078feaff */
[----:B-----5:R-:W5:Y:S02]  /*05a0*/  LDG.E R134, desc[UR4][R134.64] ;  /* 0x0000000486867981 */ /* 0x020f64000c1e1900 */
[----:B--2---:R-:W-:-:S05]  /*05b0*/  @P0 IMAD.WIDE.U32 R114, R147, 0x20, R114 ;  /* 0x0000002093720825 */ /* 0x004fca00078e0072 */
[----:B------:R-:W2:Y:S04]  /*05c0*/  @P0 LDG.E.128 R104, desc[UR4][R114.64] ;  /* 0x0000000472680981 */ /* 0x000ea8000c1e1d00 */
[----:B------:R4:W4:Y:S01]  /*05d0*/  @P0 LDG.E.128 R100, desc[UR4][R114.64+0x10] ;  /* 0x0000100472640981 */ /* 0x000922000c1e1d00 */
[----:B------:R-:W-:Y:S02]  /*05e0*/  MOV R153, RZ ;  /* 0x000000ff00997202 */ /* 0x000fe40000000f00 */
[C---:B------:R-:W-:Y:S01]  /*05f0*/  IADD3 R137, R147.reuse, 0x100, RZ ;  /* 0x0000010093897810 */ /* 0x040fe20007ffe0ff */
[----:B------:R-:W-:Y:S01]  /*0600*/  BSSY B0, `(.L_x_21472) ;  /* 0x000002a000007945 */ /* 0x000fe20003800000 */
[----:B-1----:R-:W-:-:S04]  /*0610*/  IMAD.WIDE.U32 R120, R147, 0x20, R148 ;  /* 0x0000002093787825 */ /* 0x002fc800078e0094 */
[----:B0-----:R-:W-:Y:S01]  /*0620*/  @P0 IMAD.WIDE.U32 R122, R137, 0x20, R122 ;  /* 0x00000020897a0825 */ /* 0x001fe200078e007a */
[C---:B---3--:R-:W-:Y:S02]  /*0630*/  ISETP.GE.AND P5, PT, R112.reuse, 0x1, PT ;  /* 0x000000017000780c */ /* 0x048fe40003fa6270 */
[----:B------:R-:W-:-:S11]  /*0640*/  ISETP.GT.AND P6, PT, R112, RZ, PT ;  /* 0x000000ff7000720c */ /* 0x000fd60003fc4270 */
[----:B------:R-:W-:Y:S01]  /*0650*/  @P5 IADD3 R113, R112, -0x1, RZ ;  /* 0xffffffff70715810 */ /* 0x000fe20007ffe0ff */
[----:B------:R-:W0:Y:S01]  /*0660*/  @P5 LDC.64 R118, c[0x0][0x220] ;  /* 0x00008800ff765b82 */ /* 0x000e220000000a00 */
[----:B------:R-:W-:-:S03]  /*0670*/  @!P6 ISETP.NE.U32.AND P1, PT, R154, RZ, PT ;  /* 0x000000ff9a00e20c */ /* 0x000fc60003f25070 */
[----:B------:R-:W-:Y:S01]  /*0680*/  @P5 IMAD R113, R113, R132, RZ ;  /* 0x0000008471715224 */ /* 0x000fe200078e02ff */
[----:B------:R-:W-:Y:S02]  /*0690*/  @!P6 ISETP.NE.U32.AND P3, PT, R154, RZ, PT ;  /* 0x000000ff9a00e20c */ /* 0x000fe40003f65070 */
[C---:B------:R-:W-:Y:S02]  /*06a0*/  @!P6 ISETP.NE.AND.EX P1, PT, R155.reuse, RZ, PT, P1 ;  /* 0x000000ff9b00e20c */ /* 0x040fe40003f25310 */
[----:B------:R-:W-:Y:S02]  /*06b0*/  @P5 SHF.R.S32.HI R112, RZ, 0x1f, R113 ;  /* 0x0000001fff705819 */ /* 0x000fe40000011471 */
[----:B------:R-:W-:Y:S02]  /*06c0*/  @!P6 ISETP.NE.AND.EX P3, PT, R155, RZ, PT, P3 ;  /* 0x000000ff9b00e20c */ /* 0x000fe40003f65330 */
[----:B------:R-:W-:Y:S02]  /*06d0*/  @P5 LEA.HI R112, R112, R113, RZ, 0x3 ;  /* 0x0000007170705211 */ /* 0x000fe400078f18ff */
[----:B------:R-:W-:-:S02]  /*06e0*/  @!P6 ISETP.NE.U32.AND P2, PT, R154, RZ, PT ;  /* 0x000000ff9a00e20c */ /* 0x000fc40003f45070 */
[----:B--2---:R-:W-:Y:S02]  /*06f0*/  @!P6 FSEL R113, R105, RZ, P1 ;  /* 0x000000ff6971e208 */ /* 0x004fe40000800000 */
[----:B----4-:R-:W-:Y:S02]  /*0700*/  @!P6 FSEL R114, R106, RZ, P3 ;  /* 0x000000ff6a72e208 */ /* 0x010fe40001800000 */
[C---:B------:R-:W-:Y:S02]  /*0710*/  @!P6 ISETP.NE.U32.AND P1, PT, R154.reuse, RZ, PT ;  /* 0x000000ff9a00e20c */ /* 0x040fe40003f25070 */
[----:B------:R-:W-:Y:S02]  /*0720*/  @!P6 ISETP.NE.U32.AND P3, PT, R154, RZ, PT ;  /* 0x000000ff9a00e20c */ /* 0x000fe40003f65070 */
[C---:B------:R-:W-:Y:S02]  /*0730*/  @!P6 ISETP.NE.AND.EX P2, PT, R155.reuse, RZ, PT, P2 ;  /* 0x000000ff9b00e20c */ /* 0x040fe40003f45320 */
[----:B------:R-:W-:-:S02]  /*0740*/  @!P6 ISETP.NE.AND.EX P1, PT, R155, RZ, PT, P1 ;  /* 0x000000ff9b00e20c */ /* 0x000fc40003f25310 */
[----:B------:R-:W-:Y:S02]  /*0750*/  @!P6 ISETP.NE.AND.EX P3, PT, R155, RZ, PT, P3 ;  /* 0x000000ff9b00e20c */ /* 0x000fe40003f65330 */
[----:B------:R-:W-:Y:S02]  /*0760*/  @P5 LEA.HI.SX32 R153, R112, R3, 0x1d ;  /* 0x0000000370995211 */ /* 0x000fe400078feaff */
[----:B------:R-:W-:Y:S02]  /*0770*/  @!P6 FSEL R115, R107, RZ, P2 ;  /* 0x000000ff6b73e208 */ /* 0x000fe40001000000 */
[----:B------:R-:W-:Y:S02]  /*0780*/  @!P6 FSEL R116, R100, RZ, P1 ;  /* 0x000000ff6474e208 */ /* 0x000fe40000800000 */
        /* <DEDUP_REMOVED lines=9> */
[----:B------:R-:W-:-:S02]  /*0820*/  @!P6 FSEL R112, R104, RZ, P2 ;  /* 0x000000ff6870e208 */ /* 0x000fc40001000000 */
[----:B0-----:R-:W-:Y:S02]  /*0830*/  @!P6 FSEL R118, R102, RZ, P1 ;  /* 0x000000ff6676e208 */ /* 0x001fe40000800000 */
[----:B------:R-:W-:Y:S01]  /*0840*/  @!P6 FSEL R119, R103, RZ, P3 ;  /* 0x000000ff6777e208 */ /* 0x000fe20001800000 */
[----:B------:R-:W-:Y:S06]  /*0850*/  @!P6 BRA `(.L_x_21473) ;  /* 0x000000000010e947 */ /* 0x000fec0003800000 */
[----:B-----5:R-:W-:-:S05]  /*0860*/  HADD2.F32 R112, -RZ, R96.H0_H0 ;  /* 0x20000060ff707230 */ /* 0x020fca0000004100 */
[----:B------:R-:W-:-:S04]  /*0870*/  FMUL.FTZ R125, R112, UR6 ;  /* 0x00000006707d7c20 */ /* 0x000fc80008410000 */
[----:B------:R-:W-:-:S04]  /*0880*/  FMUL.FTZ R112, R68, R125 ;  /* 0x0000007d44707220 */ /* 0x000fc80000410000 */
[----:B------:R-:W-:-:S07]  /*0890*/  @P0 FADD.FTZ R112, R104, R112 ;  /* 0x0000007068700221 */ /* 0x000fce0000010000 */
.L_x_21473:
[----:B------:R-:W-:Y:S05]  /*08a0*/  BSYNC B0 ;  /* 0x0000000000007941 */ /* 0x000fea0003800000 */
.L_x_21472:
[----:B------:R-:W-:Y:S04]  /*08b0*/  BSSY B0, `(.L_x_21474) ;  /* 0x0000006000007945 */ /* 0x000fe80003800000 */
[----:B------:R-:W-:Y:S05]  /*08c0*/  @!P6 BRA `(.L_x_21475) ;  /* 0x000000000010e947 */ /* 0x000fea0003800000 */
[----:B-----5:R-:W-:-:S05]  /*08d0*/  HADD2.F32 R113, -RZ, R96.H1_H1 ;  /* 0x30000060ff717230 */ /* 0x020fca0000004100 */
[----:B------:R-:W-:-:S04]  /*08e0*/  FMUL.FTZ R124, R113, UR6 ;  /* 0x00000006717c7c20 */ /* 0x000fc80008410000 */
[----:B------:R-:W-:-:S04]  /*08f0*/  FMUL.FTZ R113, R69, R124 ;  /* 0x0000007c45717220 */ /* 0x000fc80000410000 */
[----:B------:R-:W-:-:S07]  /*0900*/  @P0 FADD.FTZ R113, R105, R113 ;  /* 0x0000007169710221 */ /* 0x000fce0000010000 */
.L_x_21475:
[----:B------:R-:W-:Y:S05]  /*0910*/  BSYNC B0 ;  /* 0x0000000000007941 */ /* 0x000fea0003800000 */
.L_x_21474:
[----:B------:R-:W-:Y:S04]  /*0920*/  BSSY B0, `(.L_x_21476) ;  /* 0x0000006000007945 */ /* 0x000fe80003800000 */
[----:B------:R-:W-:Y:S05]  /*0930*/  @!P6 BRA `(.L_x_21477) ;  /* 0x000000000010e947 */ /* 0x000fea0003800000 */
[----:B-----5:R-:W-:-:S05]  /*0940*/  HADD2.F32 R114, -RZ, R97.H0_H0 ;  /* 0x20000061ff727230 */ /* 0x020fca0000004100 */
[----:B------:R-:W-:-:S04]  /*0950*/  FMUL.FTZ R125, R114, UR6 ;  /* 0x00000006727d7c20 */ /* 0x000fc80008410000 */
[----:B------:R-:W-:-:S04]  /*0960*/  FMUL.FTZ R114, R70, R125 ;  /* 0x0000007d46727220 */ /* 0x000fc80000410000 */
[----:B------:R-:W-:-:S07]  /*0970*/  @P0 FADD.FTZ R114, R106, R114 ;  /* 0x000000726a720221 */ /* 0x000fce0000010000 */
.L_x_21477:
[----:B------:R-:W-:Y:S05]  /*0980*/  BSYNC B0 ;  /* 0x0000000000007941 */ /* 0x000fea0003800000 */
.L_x_21476:
[----:B------:R-:W-:Y:S04]  /*0990*/  BSSY B0, `(.L_x_21478) ;  /* 0x0000006000007945 */ /* 0x000fe80003800000 */
[----:B------:R-:W-:Y:S05]  /*09a0*/  @!P6 BRA `(.L_x_21479) ;  /* 0x000000000010e947 */ /* 0x000fea0003800000 */
[----:B-----5:R-:W-:-:S05]  /*09b0*/  HADD2.F32 R115, -RZ, R97.H1_H1 ;  /* 0x30000061ff737230 */ /* 0x020fca0000004100 */
[----:B------:R-:W-:-:S04]  /*09c0*/  FMUL.FTZ R124, R115, UR6 ;  /* 0x00000006737c7c20 */ /* 0x000fc80008410000 */
[----:B------:R-:W-:-:S04]  /*09d0*/  FMUL.FTZ R115, R71, R124 ;  /* 0x0000007c47737220 */ /* 0x000fc80000410000 */
[----:B------:R-:W-:-:S07]  /*09e0*/  @P0 FADD.FTZ R115, R107, R115 ;  /* 0x000000736b730221 */ /* 0x000fce0000010000 */
.L_x_21479:
[----:B------:R-:W-:Y:S05]  /*09f0*/  BSYNC B0 ;  /* 0x0000000000007941 */ /* 0x000fea0003800000 */
.L_x_21478:
[----:B------:R-:W-:Y:S04]  /*0a00*/  BSSY B0, `(.L_x_21480) ;  /* 0x0000006000007945 */ /* 0x000fe80003800000 */
[----:B------:R-:W-:Y:S05]  /*0a10*/  @!P6 BRA `(.L_x_21481) ;  /* 0x000000000010e947 */ /* 0x000fea0003800000 */
[----:B-----5:R-:W-:-:S05]  /*0a20*/  HADD2.F32 R116, -RZ, R98.H0_H0 ;  /* 0x20000062ff747230 */ /* 0x020fca0000004100 */
[----:B------:R-:W-:-:S04]  /*0a30*/  FMUL.FTZ R125, R116, UR6 ;  /* 0x00000006747d7c20 */ /* 0x000fc80008410000 */
[----:B------:R-:W-:-:S04]  /*0a40*/  FMUL.FTZ R116, R72, R125 ;  /* 0x0000007d48747220 */ /* 0x000fc80000410000 */
[----:B------:R-:W-:-:S07]  /*0a50*/  @P0 FADD.FTZ R116, R100, R116 ;  /* 0x0000007464740221 */ /* 0x000fce0000010000 */
.L_x_21481:
[----:B------:R-:W-:Y:S05]  /*0a60*/  BSYNC B0 ;  /* 0x0000000000007941 */ /* 0x000fea0003800000 */
.L_x_21480:
[----:B------:R-:W-:Y:S04]  /*0a70*/  BSSY B0, `(.L_x_21482) ;  /* 0x0000006000007945 */ /* 0x000fe80003800000 */
[----:B------:R-:W-:Y:S05]  /*0a80*/  @!P6 BRA `(.L_x_21483) ;  /* 0x000000000010e947 */ /* 0x000fea0003800000 */
[----:B-----5:R-:W-:-:S05]  /*0a90*/  HADD2.F32 R117, -RZ, R98.H1_H1 ;  /* 0x30000062ff757230 */ /* 0x020fca0000004100 */
[----:B------:R-:W-:-:S04]  /*0aa0*/  FMUL.FTZ R124, R117, UR6 ;  /* 0x00000006757c7c20 */ /* 0x000fc80008410000 */
[----:B------:R-:W-:-:S04]  /*0ab0*/  FMUL.FTZ R117, R73, R124 ;  /* 0x0000007c49757220 */ /* 0x000fc80000410000 */
[----:B------:R-:W-:-:S07]  /*0ac0*/  @P0 FADD.FTZ R117, R101, R117 ;  /* 0x0000007565750221 */ /* 0x000fce0000010000 */
.L_x_21483:
[----:B------:R-:W-:Y:S05]  /*0ad0*/  BSYNC B0 ;  /* 0x0000000000007941 */ /* 0x000fea0003800000 */
.L_x_21482:
[----:B------:R-:W-:Y:S04]  /*0ae0*/  BSSY B0, `(.L_x_21484) ;  /* 0x0000006000007945 */ /* 0x000fe80003800000 */
[----:B------:R-:W-:Y:S05]  /*0af0*/  @!P6 BRA `(.L_x_21485) ;  /* 0x000000000010e947 */ /* 0x000fea0003800000 */
[----:B-----5:R-:W-:-:S05]  /*0b00*/  HADD2.F32 R118, -RZ, R99.H0_H0 ;  /* 0x20000063ff767230 */ /* 0x020fca0000004100 */
[----:B------:R-:W-:-:S04]  /*0b10*/  FMUL.FTZ R125, R118, UR6 ;  /* 0x00000006767d7c20 */ /* 0x000fc80008410000 */
[----:B------:R-:W-:-:S04]  /*0b20*/  FMUL.FTZ R118, R74, R125 ;  /* 0x0000007d4a767220 */ /* 0x000fc80000410000 */
[----:B------:R-:W-:-:S07]  /*0b30*/  @P0 FADD.FTZ R118, R102, R118 ;  /* 0x0000007666760221 */ /* 0x000fce0000010000 */
.L_x_21485:
[----:B------:R-:W-:Y:S05]  /*0b40*/  BSYNC B0 ;  /* 0x0000000000007941 */ /* 0x000fea0003800000 */
.L_x_21484:
[----:B------:R-:W-:Y:S04]  /*0b50*/  BSSY B0, `(.L_x_21486) ;  /* 0x0000006000007945 */ /* 0x000fe80003800000 */
[----:B------:R-:W-:Y:S05]  /*0b60*/  @!P6 BRA `(.L_x_21487) ;  /* 0x000000000010e947 */ /* 0x000fea0003800000 */
[----:B-----5:R-:W-:-:S05]  /*0b70*/  HADD2.F32 R119, -RZ, R99.H1_H1 ;  /* 0x30000063ff777230 */ /* 0x020fca0000004100 */
[----:B------:R-:W-:-:S04]  /*0b80*/  FMUL.FTZ R124, R119, UR6 ;  /* 0x00000006777c7c20 */ /* 0x000fc80008410000 */
[----:B------:R-:W-:-:S04]  /*0b90*/  FMUL.FTZ R119, R75, R124 ;  /* 0x0000007c4b777220 */ /* 0x000fc80000410000 */
[----:B------:R-:W-:-:S07]  /*0ba0*/  @P0 FADD.FTZ R119, R103, R119 ;  /* 0x0000007767770221 */ /* 0x000fce0000010000 */
.L_x_21487:
[----:B------:R-:W-:Y:S05]  /*0bb0*/  BSYNC B0 ;  /* 0x0000000000007941 */ /* 0x000fea0003800000 */
.L_x_21486:
        /* <DEDUP_REMOVED lines=42> */
.L_x_21489:
[----:B------:R-:W-:Y:S05]  /*0e60*/  BSYNC B0 ;  /* 0x0000000000007941 */ /* 0x000fea0003800000 */
.L_x_21488:
[----:B------:R-:W-:Y:S04]  /*0e70*/  BSSY B0, `(.L_x_21490) ;  /* 0x0000006000007945 */ /* 0x000fe80003800000 */
[----:B------:R-:W-:Y:S05]  /*0e80*/  @!P6 BRA `(.L_x_21491) ;  /* 0x000000000010e947 */ /* 0x000fea0003800000 */
[----:B-----5:R-:W-:-:S05]  /*0e90*/  HADD2.F32 R121, -RZ, R96.H1_H1 ;  /* 0x30000060ff797230 */ /* 0x020fca0000004100 */
[----:B------:R-:W-:-:S04]  /*0ea0*/  FMUL.FTZ R138, R121, UR6 ;  /* 0x00000006798a7c20 */ /* 0x000fc80008410000 */
[----:B------:R-:W-:-:S04]  /*0eb0*/  FMUL.FTZ R121, R77, R138 ;  /* 0x0000008a4d797220 */ /* 0x000fc80000410000 */
[----:B------:R-:W-:-:S07]  /*0ec0*/  @P0 FADD.FTZ R121, R105, R121 ;  /* 0x0000007969790221 */ /* 0x000fce0000010000 */
.L_x_21491:
[----:B------:R-:W-:Y:S05]  /*0ed0*/  BSYNC B0 ;  /* 0x0000000000007941 */ /* 0x000fea0003800000 */
.L_x_21490:
[----:B------:R-:W-:Y:S04]  /*0ee0*/  BSSY B0, `(.L_x_21492) ;  /* 0x0000006000007945 */ /* 0x000fe80003800000 */
[----:B------:R-:W-:Y:S05]  /*0ef0*/  @!P6 BRA `(.L_x_21493) ;  /* 0x000000000010e947 */ /* 0x000fea0003800000 */
[----:B-----5:R-:W-:-:S05]  /*0f00*/  HADD2.F32 R122, -RZ, R97.H0_H0 ;  /* 0x20000061ff7a7230 */ /* 0x020fca0000004100 */
[----:B------:R-:W-:-:S04]  /*0f10*/  FMUL.FTZ R135, R122, UR6 ;  /* 0x000000067a877c20 */ /* 0x000fc80008410000 */
[----:B------:R-:W-:-:S04]  /*0f20*/  FMUL.FTZ R122, R78, R135 ;  /* 0x000000874e7a7220 */ /* 0x000fc80000410000 */
[----:B------:R-:W-:-:S07]  /*0f30*/  @P0 FADD.FTZ R122, R106, R122 ;  /* 0x0000007a6a7a0221 */ /* 0x000fce0000010000 */
.L_x_21493:
[----:B------:R-:W-:Y:S05]  /*0f40*/  BSYNC B0 ;  /* 0x0000000000007941 */ /* 0x000fea0003800000 */
.L_x_21492:
[----:B------:R-:W-:Y:S04]  /*0f50*/  BSSY B0, `(.L_x_21494) ;  /* 0x0000006000007945 */ /* 0x000fe80003800000 */
[----:B------:R-:W-:Y:S05]  /*0f60*/  @!P6 BRA `(.L_x_21495) ;  /* 0x000000000010e947 */ /* 0x000fea0003800000 */
[----:B-----5:R-:W-:-:S05]  /*0f70*/  HADD2.F32 R123, -RZ, R97.H1_H1 ;  /* 0x30000061ff7b7230 */ /* 0x020fca0000004100 */
[----:B------:R-:W-:-:S04]  /*0f80*/  FMUL.FTZ R138, R123, UR6 ;  /* 0x000000067b8a7c20 */ /* 0x000fc80008410000 */
[----:B------:R-:W-:-:S04]  /*0f90*/  FMUL.FTZ R123, R79, R138 ;  /* 0x0000008a4f7b7220 */ /* 0x000fc80000410000 */
[----:B------:R-:W-:-:S07]  /*0fa0*/  @P0 FADD.FTZ R123, R107, R123 ;  /* 0x0000007b6b7b0221 */ /* 0x000fce0000010000 */
.L_x_21495:
[----:B------:R-:W-:Y:S05]  /*0fb0*/  BSYNC B0 ;  /* 0x0000000000007941 */ /* 0x000fea0003800000 */
.L_x_21494:
[----:B------:R-:W-:Y:S04]  /*0fc0*/  BSSY B0, `(.L_x_21496) ;  /* 0x0000006000007945 */ /* 0x000fe80003800000 */
[----:B------:R-:W-:Y:S05]  /*0fd0*/  @!P6 BRA `(.L_x_21497) ;  /* 0x000000000010e947 */ /* 0x000fea0003800000 */
[----:B-----5:R-:W-:-:S05]  /*0fe0*/  HADD2.F32 R124, -RZ, R98.H0_H0 ;  /* 0x20000062ff7c7230 */ /* 0x020fca0000004100 */
[----:B------:R-:W-:-:S04]  /*0ff0*/  FMUL.FTZ R135, R124, UR6 ;  /* 0x000000067c877c20 */ /* 0x000fc80008410000 */
[----:B------:R-:W-:-:S04]  /*1000*/  FMUL.FTZ R124, R80, R135 ;  /* 0x00000087507c7220 */ /* 0x000fc80000410000 */
[----:B------:R-:W-:-:S07]  /*1010*/  @P0 FADD.FTZ R124, R100, R124 ;  /* 0x0000007c647c0221 */ /* 0x000fce0000010000 */
.L_x_21497:
[----:B------:R-:W-:Y:S05]  /*1020*/  BSYNC B0 ;  /* 0x0000000000007941 */ /* 0x000fea0003800000 */
.L_x_21496:
[----:B------:R-:W-:Y:S04]  /*1030*/  BSSY B0, `(.L_x_21498) ;  /* 0x0000006000007945 */ /* 0x000fe80003800000 */
[----:B------:R-:W-:Y:S05]  /*1040*/  @!P6 BRA `(.L_x_21499) ;  /* 0x000000000010e947 */ /* 0x000fea0003800000 */
[----:B-----5:R-:W-:-:S05]  /*1050*/  HADD2.F32 R125, -RZ, R98.H1_H1 ;  /* 0x30000062ff7d7230 */ /* 0x020fca0000004100 */
[----:B------:R-:W-:-:S04]  /*1060*/  FMUL.FTZ R138, R125, UR6 ;  /* 0x000000067d8a7c20 */ /* 0x000fc80008410000 */
[----:B------:R-:W-:-:S04]  /*1070*/  FMUL.FTZ R125, R81, R138 ;  /* 0x0000008a517d7220 */ /* 0x000fc80000410000 */
[----:B------:R-:W-:-:S07]  /*1080*/  @P0 FADD.FTZ R125, R101, R125 ;  /* 0x0000007d657d0221 */ /* 0x000fce0000010000 */
.L_x_21499:
[----:B------:R-:W-:Y:S05]  /*1090*/  BSYNC B0 ;  /* 0x0000000000007941 */ /* 0x000fea0003800000 */
.L_x_21498:
[----:B------:R-:W-:Y:S04]  /*10a0*/  BSSY B0, `(.L_x_21500) ;  /* 0x0000006000007945 */ /* 0x000fe80003800000 */
[----:B------:R-:W-:Y:S05]  /*10b0*/  @!P6 BRA `(.L_x_21501) ;  /* 0x000000000010e947 */ /* 0x000fea0003800000 */
[----:B-----5:R-:W-:-:S05]  /*10c0*/  HADD2.F32 R126, -RZ, R99.H0_H0 ;  /* 0x20000063ff7e7230 */ /* 0x020fca0000004100 */
[----:B------:R-:W-:-:S04]  /*10d0*/  FMUL.FTZ R135, R126, UR6 ;  /* 0x000000067e877c20 */ /* 0x000fc80008410000 */
[----:B------:R-:W-:-:S04]  /*10e0*/  FMUL.FTZ R126, R82, R135 ;  /* 0x00000087527e7220 */ /* 0x000fc80000410000 */
[----:B------:R-:W-:-:S07]  /*10f0*/  @P0 FADD.FTZ R126, R102, R126 ;  /* 0x0000007e667e0221 */ /* 0x000fce0000010000 */
.L_x_21501:
[----:B------:R-:W-:Y:S05]  /*1100*/  BSYNC B0 ;  /* 0x0000000000007941 */ /* 0x000fea0003800000 */
.L_x_21500:
[----:B------:R-:W-:Y:S04]  /*1110*/  BSSY B0, `(.L_x_21502) ;  /* 0x0000006000007945 */ /* 0x000fe80003800000 */
[----:B------:R-:W-:Y:S05]  /*1120*/  @!P6 BRA `(.L_x_21503) ;  /* 0x000000000010e947 */ /* 0x000fea0003800000 */
[----:B-----5:R-:W-:-:S05]  /*1130*/  HADD2.F32 R127, -RZ, R99.H1_H1 ;  /* 0x30000063ff7f7230 */ /* 0x020fca0000004100 */
[----:B------:R-:W-:-:S04]  /*1140*/  FMUL.FTZ R138, R127, UR6 ;  /* 0x000000067f8a7c20 */ /* 0x000fc80008410000 */
[----:B------:R-:W-:-:S04]  /*1150*/  FMUL.FTZ R127, R83, R138 ;  /* 0x0000008a537f7220 */ /* 0x000fc80000410000 */
[----:B------:R-:W-:-:S07]  /*1160*/  @P0 FADD.FTZ R127, R103, R127 ;  /* 0x0000007f677f0221 */ /* 0x000fce0000010000 */
.L_x_21503:
[----:B------:R-:W-:Y:S05]  /*1170*/  BSYNC B0 ;  /* 0x0000000000007941 */ /* 0x000fea0003800000 */
.L_x_21502:
        /* <DEDUP_REMOVED lines=33> */
[----:B-----5:R-:W-:-:S05]  /*1390*/  HADD2.F32 R135, -RZ, R96.H0_H0 ;  /* 0x20000060ff877230 */ /* 0x020fca0000004100 */
[----:B------:R-:W-:-:S04]  /*13a0*/  FMUL.FTZ R135, R135, UR6 ;  /* 0x0000000687877c20 */ /* 0x000fc80008410000 */
[----:B------:R-:W-:-:S04]  /*13b0*/  FMUL.FTZ R136, R84, R135 ;  /* 0x0000008754887220 */ /* 0x000fc80000410000 */
[----:B------:R-:W-:-:S07]  /*13c0*/  @P0 FADD.FTZ R136, R104, R136 ;  /* 0x0000008868880221 */ /* 0x000fce0000010000 */
.L_x_21505:
[----:B------:R-:W-:Y:S05]  /*13d0*/  BSYNC B0 ;  /* 0x0000000000007941 */ /* 0x000fea0003800000 */
.L_x_21504:
[----:B------:R-:W-:Y:S04]  /*13e0*/  BSSY B0, `(.L_x_21506) ;  /* 0x0000006000007945 */ /* 0x000fe80003800000 */
[----:B------:R-:W-:Y:S05]  /*13f0*/  @!P6 BRA `(.L_x_21507) ;  /* 0x000000000010e947 */ /* 0x000fea0003800000 */
[----:B-----5:R-:W-:-:S05]  /*1400*/  HADD2.F32 R135, -RZ, R96.H1_H1 ;  /* 0x30000060ff877230 */ /* 0x020fca0000004100 */
[----:B------:R-:W-:-:S04]  /*1410*/  FMUL.FTZ R142, R135, UR6 ;  /* 0x00000006878e7c20 */ /* 0x000fc80008410000 */
[----:B------:R-:W-:-:S04]  /*1420*/  FMUL.FTZ R137, R85, R142 ;  /* 0x0000008e55897220 */ /* 0x000fc80000410000 */
[----:B------:R-:W-:-:S07]  /*1430*/  @P0 FADD.FTZ R137, R105, R137 ;  /* 0x0000008969890221 */ /* 0x000fce0000010000 */
.L_x_21507:
[----:B------:R-:W-:Y:S05]  /*1440*/  BSYNC B0 ;  /* 0x0000000000007941 */ /* 0x000fea0003800000 */
.L_x_21506:
[----:B------:R-:W-:Y:S04]  /*1450*/  BSSY B0, `(.L_x_21508) ;  /* 0x0000006000007945 */ /* 0x000fe80003800000 */
[----:B------:R-:W-:Y:S05]  /*1460*/  @!P6 BRA `(.L_x_21509) ;  /* 0x000000000010e947 */ /* 0x000fea0003800000 */
[----:B-----5:R-:W-:-:S05]  /*1470*/  HADD2.F32 R135, -RZ, R97.H0_H0 ;  /* 0x20000061ff877230 */ /* 0x020fca0000004100 */
[----:B------:R-:W-:-:S04]  /*1480*/  FMUL.FTZ R135, R135, UR6 ;  /* 0x0000000687877c20 */ /* 0x000fc80008410000 */
[----:B------:R-:W-:-:S04]  /*1490*/  FMUL.FTZ R138, R86, R135 ;  /* 0x00000087568a7220 */ /* 0x000fc80000410000 */
[----:B------:R-:W-:-:S07]  /*14a0*/  @P0 FADD.FTZ R138, R106, R138 ;  /* 0x0000008a6a8a0221 */ /* 0x000fce0000010000 */
.L_x_21509:
[----:B------:R-:W-:Y:S05]  /*14b0*/  BSYNC B0 ;  /* 0x0000000000007941 */ /* 0x000fea0003800000 */
.L_x_21508:
[----:B------:R-:W-:Y:S04]  /*14c0*/  BSSY B0, `(.L_x_21510) ;  /* 0x0000006000007945 */ /* 0x000fe80003800000 */
[----:B------:R-:W-:Y:S05]  /*14d0*/  @!P6 BRA `(.L_x_21511) ;  /* 0x000000000010e947 */ /* 0x000fea0003800000 */
[----:B-----5:R-:W-:-:S05]  /*14e0*/  HADD2.F32 R135, -RZ, R97.H1_H1 ;  /* 0x30000061ff877230 */ /* 0x020fca0000004100 */
[----:B------:R-:W-:-:S04]  /*14f0*/  FMUL.FTZ R142, R135, UR6 ;  /* 0x00000006878e7c20 */ /* 0x000fc80008410000 */
[----:B------:R-:W-:-:S04]  /*1500*/  FMUL.FTZ R139, R87, R142 ;  /* 0x0000008e578b7220 */ /* 0x000fc80000410000 */
[----:B------:R-:W-:-:S07]  /*1510*/  @P0 FADD.FTZ R139, R107, R139 ;  /* 0x0000008b6b8b0221 */ /* 0x000fce0000010000 */
.L_x_21511:
[----:B------:R-:W-:Y:S05]  /*1520*/  BSYNC B0 ;  /* 0x0000000000007941 */ /* 0x000fea0003800000 */
.L_x_21510:
[----:B------:R-:W-:Y:S04]  /*1530*/  BSSY B0, `(.L_x_21512) ;  /* 0x0000006000007945 */ /* 0x000fe80003800000 */
[----:B------:R-:W-:Y:S05]  /*1540*/  @!P6 BRA `(.L_x_21513) ;  /* 0x000000000010e947 */ /* 0x000fea0003800000 */
[----:B-----5:R-:W-:-:S05]  /*1550*/  HADD2.F32 R135, -RZ, R98.H0_H0 ;  /* 0x20000062ff877230 */ /* 0x020fca0000004100 */
[----:B------:R-:W-:-:S04]  /*1560*/  FMUL.FTZ R135, R135, UR6 ;  /* 0x0000000687877c20 */ /* 0x000fc80008410000 */
[----:B------:R-:W-:-:S04]  /*1570*/  FMUL.FTZ R140, R88, R135 ;  /* 0x00000087588c7220 */ /* 0x000fc80000410000 */
[----:B------:R-:W-:-:S07]  /*1580*/  @P0 FADD.FTZ R140, R100, R140 ;  /* 0x0000008c648c0221 */ /* 0x000fce0000010000 */
.L_x_21513:
[----:B------:R-:W-:Y:S05]  /*1590*/  BSYNC B0 ;  /* 0x0000000000007941 */ /* 0x000fea0003800000 */
.L_x_21512:
[----:B------:R-:W-:Y:S04]  /*15a0*/  BSSY B0, `(.L_x_21514) ;  /* 0x0000006000007945 */ /* 0x000fe80003800000 */
[----:B------:R-:W-:Y:S05]  /*15b0*/  @!P6 BRA `(.L_x_21515) ;  /* 0x000000000010e947 */ /* 0x000fea0003800000 */
[----:B-----5:R-:W-:-:S05]  /*15c0*/  HADD2.F32 R135, -RZ, R98.H1_H1 ;  /* 0x30000062ff877230 */ /* 0x020fca0000004100 */
[----:B------:R-:W-:-:S04]  /*15d0*/  FMUL.FTZ R142, R135, UR6 ;  /* 0x00000006878e7c20 */ /* 0x000fc80008410000 */
[----:B------:R-:W-:-:S04]  /*15e0*/  FMUL.FTZ R141, R89, R142 ;  /* 0x0000008e598d7220 */ /* 0x000fc80000410000 */
[----:B------:R-:W-:-:S07]  /*15f0*/  @P0 FADD.FTZ R141, R101, R141 ;  /* 0x0000008d658d0221 */ /* 0x000fce0000010000 */
.L_x_21515:
[----:B------:R-:W-:Y:S05]  /*1600*/  BSYNC B0 ;  /* 0x0000000000007941 */ /* 0x000fea0003800000 */
.L_x_21514:
[----:B------:R-:W-:Y:S01]  /*1610*/  BSSY B0, `(.L_x_21516) ;  /* 0x0000007000007945 */ /* 0x000fe20003800000 */
[----:B------:R-:W-:-:S03]  /*1620*/  @!P6 FSEL R142, R102, RZ, P1 ;  /* 0x000000ff668ee208 */ /* 0x000fc60000800000 */
[----:B------:R-:W-:Y:S05]  /*1630*/  @!P6 BRA `(.L_x_21517) ;  /* 0x000000000010e947 */ /* 0x000fea0003800000 */
[----:B-----5:R-:W-:-:S05]  /*1640*/  HADD2.F32 R135, -RZ, R99.H0_H0 ;  /* 0x20000063ff877230 */ /* 0x020fca0000004100 */
[----:B------:R-:W-:-:S04]  /*1650*/  FMUL.FTZ R135, R135, UR6 ;  /* 0x0000000687877c20 */ /* 0x000fc80008410000 */
[----:B------:R-:W-:-:S04]  /*1660*/  FMUL.FTZ R142, R90, R135 ;  /* 0x000000875a8e7220 */ /* 0x000fc80000410000 */
[----:B------:R-:W-:-:S07]  /*1670*/  @P0 FADD.FTZ R142, R102, R142 ;  /* 0x0000008e668e0221 */ /* 0x000fce0000010000 */
.L_x_21517:
[----:B------:R-:W-:Y:S05]  /*1680*/  BSYNC B0 ;  /* 0x0000000000007941 */ /* 0x000fea0003800000 */
.L_x_21516:
        /* <DEDUP_REMOVED lines=8> */
.L_x_21519:
[----:B------:R-:W-:Y:S05]  /*1710*/  BSYNC B0 ;  /* 0x0000000000007941 */ /* 0x000fea0003800000 */
.L_x_21518:
[----:B------:R-:W-:Y:S01]  /*1720*/  IADD3 R135, R147, 0x300, RZ ;  /* 0x0000030093877810 */ /* 0x000fe20007ffe0ff */
[----:B------:R-:W-:Y:S01]  /*1730*/  STG.E.128 desc[UR4][R144.64], R136 ;  /* 0x0000008890007986 */ /* 0x000fe2000c101d04 */
[----:B------:R-:W0:Y:S03]  /*1740*/  @P5 LDC.64 R146, c[0x0][0x220] ;  /* 0x00008800ff925b82 */ /* 0x000e260000000a00 */
[----:B------:R-:W-:Y:S01]  /*1750*/  @P0 IMAD.WIDE.U32 R150, R135, 0x20, R150 ;  /* 0x0000002087960825 */ /* 0x000fe200078e0096 */
[----:B------:R1:W-:Y:S04]  /*1760*/  STG.E.128 desc[UR4][R144.64+0x10], R140 ;  /* 0x0000108c90007986 */ /* 0x0003e8000c101d04 */
[----:B------:R-:W2:Y:S04]  /*1770*/  @P0 LDG.E.128 R104, desc[UR4][R150.64] ;  /* 0x0000000496680981 */ /* 0x000ea8000c1e1d00 */
[----:B------:R-:W3:Y:S01]  /*1780*/  @P0 LDG.E.128 R100, desc[UR4][R150.64+0x10] ;  /* 0x0000100496640981 */ /* 0x000ee2000c1e1d00 */
        /* <DEDUP_REMOVED lines=15> */
[----:B-1----:R-:W-:Y:S02]  /*1880*/  @!P6 FSEL R144, R104, RZ, P1 ;  /* 0x000000ff6890e208 */ /* 0x002fe40000800000 */
        /* <DEDUP_REMOVED lines=15> */
.L_x_21521:
[----:B------:R-:W-:Y:S05]  /*1980*/  BSYNC B0 ;  /* 0x0000000000007941 */ /* 0x000fea0003800000 */
.L_x_21520:
[----:B------:R-:W-:Y:S04]  /*1990*/  BSSY B0, `(.L_x_21522) ;  /* 0x0000006000007945 */ /* 0x000fe80003800000 */
[----:B------:R-:W-:Y:S05]  /*19a0*/  @!P6 BRA `(.L_x_21523) ;  /* 0x000000000010e947 */ /* 0x000fea0003800000 */
[----:B-----5:R-:W-:-:S05]  /*19b0*/  HADD2.F32 R135, -RZ, R96.H1_H1 ;  /* 0x30000060ff877230 */ /* 0x020fca0000004100 */
[----:B------:R-:W-:-:S04]  /*19c0*/  FMUL.FTZ R150, R135, UR6 ;  /* 0x0000000687967c20 */ /* 0x000fc80008410000 */
[----:B------:R-:W-:-:S04]  /*19d0*/  FMUL.FTZ R145, R93, R150 ;  /* 0x000000965d917220 */ /* 0x000fc80000410000 */
[----:B------:R-:W-:-:S07]  /*19e0*/  @P0 FADD.FTZ R145, R105, R145 ;  /* 0x0000009169910221 */ /* 0x000fce0000010000 */
.L_x_21523:
[----:B------:R-:W-:Y:S05]  /*19f0*/  BSYNC B0 ;  /* 0x0000000000007941 */ /* 0x000fea0003800000 */
.L_x_21522:
[----:B------:R-:W-:Y:S04]  /*1a00*/  BSSY B0, `(.L_x_21524) ;  /* 0x0000006000007945 */ /* 0x000fe80003800000 */
[----:B------:R-:W-:Y:S05]  /*1a10*/  @!P6 BRA `(.L_x_21525) ;  /* 0x000000000010e947 */ /* 0x000fea0003800000 */
[----:B-----5:R-:W-:-:S05]  /*1a20*/  HADD2.F32 R135, -RZ, R97.H0_H0 ;  /* 0x20000061ff877230 */ /* 0x020fca0000004100 */
[----:B------:R-:W-:-:S04]  /*1a30*/  FMUL.FTZ R135, R135, UR6 ;  /* 0x0000000687877c20 */ /* 0x000fc80008410000 */
[----:B------:R-:W-:-:S04]  /*1a40*/  FMUL.FTZ R146, R94, R135 ;  /* 0x000000875e927220 */ /* 0x000fc80000410000 */
[----:B------:R-:W-:-:S07]  /*1a50*/  @P0 FADD.FTZ R146, R106, R146 ;  /* 0x000000926a920221 */ /* 0x000fce0000010000 */
.L_x_21525:
[----:B------:R-:W-:Y:S05]  /*1a60*/  BSYNC B0 ;  /* 0x0000000000007941 */ /* 0x000fea0003800000 */
.L_x_21524:
[----:B------:R-:W-:Y:S04]  /*1a70*/  BSSY B0, `(.L_x_21526) ;  /* 0x0000006000007945 */ /* 0x000fe80003800000 */
[----:B------:R-:W-:Y:S05]  /*1a80*/  @!P6 BRA `(.L_x_21527) ;  /* 0x000000000010e947 */ /* 0x000fea0003800000 */
[----:B-----5:R-:W-:-:S05]  /*1a90*/  HADD2.F32 R135, -RZ, R97.H1_H1 ;  /* 0x30000061ff877230 */ /* 0x020fca0000004100 */
[----:B------:R-:W-:-:S04]  /*1aa0*/  FMUL.FTZ R150, R135, UR6 ;  /* 0x0000000687967c20 */ /* 0x000fc80008410000 */
[----:B------:R-:W-:-:S04]  /*1ab0*/  FMUL.FTZ R147, R95, R150 ;  /* 0x000000965f937220 */ /* 0x000fc80000410000 */
[----:B------:R-:W-:-:S07]  /*1ac0*/  @P0 FADD.FTZ R147, R107, R147 ;  /* 0x000000936b930221 */ /* 0x000fce0000010000 */
.L_x_21527:
[----:B------:R-:W-:Y:S05]  /*1ad0*/  BSYNC B0 ;  /* 0x0000000000007941 */ /* 0x000fea0003800000 */
.L_x_21526:
[----:B------:R-:W-:Y:S04]  /*1ae0*/  BSSY B0, `(.L_x_21528) ;  /* 0x0000006000007945 */ /* 0x000fe80003800000 */
[----:B------:R-:W-:Y:S05]  /*1af0*/  @!P6 BRA `(.L_x_21529) ;  /* 0x000000000010e947 */ /* 0x000fea0003800000 */
[----:B-----5:R-:W-:-:S05]  /*1b00*/  HADD2.F32 R135, -RZ, R98.H0_H0 ;  /* 0x20000062ff877230 */ /* 0x020fca0000004100 */
[----:B------:R-:W-:-:S04]  /*1b10*/  FMUL.FTZ R135, R135, UR6 ;  /* 0x0000000687877c20 */ /* 0x000fc80008410000 */
[----:B------:R-:W-:-:S04]  /*1b20*/  FMUL.FTZ R148, R108, R135 ;  /* 0x000000876c947220 */ /* 0x000fc80000410000 */
[----:B------:R-:W-:-:S07]  /*1b30*/  @P0 FADD.FTZ R148, R100, R148 ;  /* 0x0000009464940221 */ /* 0x000fce0000010000 */
.L_x_21529:
[----:B------:R-:W-:Y:S05]  /*1b40*/  BSYNC B0 ;  /* 0x0000000000007941 */ /* 0x000fea0003800000 */
.L_x_21528:
[----:B------:R-:W-:Y:S01]  /*1b50*/  BSSY B0, `(.L_x_21530) ;  /* 0x0000007000007945 */ /* 0x000fe20003800000 */
[----:B------:R-:W-:-:S03]  /*1b60*/  @!P6 FSEL R149, R101, RZ, P1 ;  /* 0x000000ff6595e208 */ /* 0x000fc60000800000 */
[----:B------:R-:W-:Y:S05]  /*1b70*/  @!P6 BRA `(.L_x_21531) ;  /* 0x000000000010e947 */ /* 0x000fea0003800000 */
[----:B-----5:R-:W-:-:S05]  /*1b80*/  HADD2.F32 R135, -RZ, R98.H1_H1 ;  /* 0x30000062ff877230 */ /* 0x020fca0000004100 */
[----:B------:R-:W-:-:S04]  /*1b90*/  FMUL.FTZ R150, R135, UR6 ;  /* 0x0000000687967c20 */ /* 0x000fc80008410000 */
[----:B------:R-:W-:-:S04]  /*1ba0*/  FMUL.FTZ R149, R109, R150 ;  /* 0x000000966d957220 */ /* 0x000fc80000410000 */
[----:B------:R-:W-:-:S07]  /*1bb0*/  @P0 FADD.FTZ R149, R101, R149 ;  /* 0x0000009565950221 */ /* 0x000fce0000010000 */
.L_x_21531:
[----:B------:R-:W-:Y:S05]  /*1bc0*/  BSYNC B0 ;  /* 0x0000000000007941 */ /* 0x000fea0003800000 */
.L_x_21530:
[----:B------:R-:W-:Y:S01]  /*1bd0*/  BSSY B0, `(.L_x_21532) ;  /* 0x0000007000007945 */ /* 0x000fe20003800000 */
[----:B------:R-:W-:-:S03]  /*1be0*/  @!P6 FSEL R150, R102, RZ, P5 ;  /* 0x000000ff6696e208 */ /* 0x000fc60002800000 */
[----:B------:R-:W-:Y:S05]  /*1bf0*/  @!P6 BRA `(.L_x_21533) ;  /* 0x000000000010e947 */ /* 0x000fea0003800000 */
[----:B-----5:R-:W-:-:S05]  /*1c00*/  HADD2.F32 R135, -RZ, R99.H0_H0 ;  /* 0x20000063ff877230 */ /* 0x020fca0000004100 */
[----:B------:R-:W-:-:S04]  /*1c10*/  FMUL.FTZ R135, R135, UR6 ;  /* 0x0000000687877c20 */ /* 0x000fc80008410000 */
[----:B------:R-:W-:-:S04]  /*1c20*/  FMUL.FTZ R150, R110, R135 ;  /* 0x000000876e967220 */ /* 0x000fc80000410000 */
[----:B------:R-:W-:-:S07]  /*1c30*/  @P0 FADD.FTZ R150, R102, R150 ;  /* 0x0000009666960221 */ /* 0x000fce0000010000 */
.L_x_21533:
[----:B------:R-:W-:Y:S05]  /*1c40*/  BSYNC B0 ;  /* 0x0000000000007941 */ /* 0x000fea0003800000 */
.L_x_21532:
[----:B------:R-:W-:Y:S01]  /*1c50*/  BSSY B0, `(.L_x_21534) ;  /* 0x0000007000007945 */ /* 0x000fe20003800000 */
[----:B------:R-:W-:-:S03]  /*1c60*/  @!P6 FSEL R151, R103, RZ, P2 ;  /* 0x000000ff6797e208 */ /* 0x000fc60001000000 */
[----:B------:R-:W-:Y:S05]  /*1c70*/  @!P6 BRA `(.L_x_21535) ;  /* 0x000000000010e947 */ /* 0x000fea0003800000 */
[----:B-----5:R-:W-:-:S05]  /*1c80*/  HADD2.F32 R135, -RZ, R99.H1_H1 ;  /* 0x30000063ff877230 */ /* 0x020fca0000004100 */
[----:B------:R-:W-:-:S04]  /*1c90*/  FMUL.FTZ R154, R135, UR6 ;  /* 0x00000006879a7c20 */ /* 0x000fc80008410000 */
[----:B------:R-:W-:-:S04]  /*1ca0*/  FMUL.FTZ R151, R111, R154 ;  /* 0x0000009a6f977220 */ /* 0x000fc80000410000 */
[----:B------:R-:W-:-:S07]  /*1cb0*/  @P0 FADD.FTZ R151, R103, R151 ;  /* 0x0000009767970221 */ /* 0x000fce0000010000 */
.L_x_21535:
[----:B------:R-:W-:Y:S05]  /*1cc0*/  BSYNC B0 ;  /* 0x0000000000007941 */ /* 0x000fea0003800000 */
.L_x_21534:
        /* <DEDUP_REMOVED lines=123> */
.L_x_21550:
        /* <DEDUP_REMOVED lines=65> */
[----:B------:R-:W0:Y:S01]  /*2890*/  LDC R135, c[0x0][0x2d8] ;  /* 0x0000b600ff877b82 */ /* 0x000e220000000800 */
[----:B------:R-:W-:Y:S01]  /*28a0*/  FMUL.FTZ R152, R152, R152 ;  /* 0x0000009898987220 */ /* 0x000fe20000410000 */
[----:B------:R-:W-:-:S03]  /*28b0*/  FFMA.FTZ R156, R157, R162, R156 ;  /* 0x000000a29d9c7223 */ /* 0x000fc6000001009c */
[----:B------:R-:W-:Y:S01]  /*28c0*/  FMUL.FTZ R152, R157, R152 ;  /* 0x000000989d987220 */ /* 0x000fe20000410000 */
[----:B--2---:R-:W-:Y:S01]  /*28d0*/  FMUL.FTZ R156, R155, R156 ;  /* 0x0000009c9b9c7220 */ /* 0x004fe20000410000 */
[----:B---3--:R-:W-:Y:S02]  /*28e0*/  FADD.FTZ R0, R153, R0 ;  /* 0x0000000099007221 */ /* 0x008fe40000010000 */
[----:B------:R-:W-:Y:S02]  /*28f0*/  FMUL.FTZ R152, R152, R161 ;  /* 0x000000a198987220 */ /* 0x000fe40000410000 */
[----:B------:R-:W2:Y:S02]  /*2900*/  @!P1 LDC.64 R160, c[0x0][0x258] ;  /* 0x00009600ffa09b82 */ /* 0x000ea40000000a00 */
[----:B------:R-:W-:Y:S02]  /*2910*/  FFMA.FTZ R0, R155, R152, R0 ;  /* 0x000000989b007223 */ /* 0x000fe40000010000 */
[----:B------:R2:W3:Y:S04]  /*2920*/  SHFL.IDX PT, R155, R156, RZ, 0x1f ;  /* 0x00001fff9c9b7589 */ /* 0x0004e800000e0000 */
[----:B------:R-:W0:Y:S01]  /*2930*/  SHFL.IDX PT, R0, R0, RZ, 0x1f ;  /* 0x00001fff00007589 */ /* 0x000e2200000e0000 */
[----:B--2---:R-:W-:Y:S01]  /*2940*/  @!P1 LEA R156, P3, R129, R160, 0x2 ;  /* 0x000000a0819c9211 */ /* 0x004fe200078610ff */
[----:B---3--:R-:W-:-:S03]  /*2950*/  FMUL.FTZ R152, R155, R155 ;  /* 0x0000009b9b987220 */ /* 0x008fc60000410000 */
[----:B------:R-:W-:Y:S01]  /*2960*/  @!P1 LEA.HI.X R157, R129, R161, R154, 0x2, P3 ;  /* 0x000000a1819d9211 */ /* 0x000fe200018f149a */
[----:B0-----:R-:W-:Y:S01]  /*2970*/  FFMA.FTZ R135, R0, UR7, R135 ;  /* 0x0000000700877c23 */ /* 0x001fe20008010087 */
[----:B------:R-:W-:-:S05]  /*2980*/  FSEL R152, R152, RZ, P4 ;  /* 0x000000ff98987208 */ /* 0x000fca0002000000 */
        /* <DEDUP_REMOVED lines=54> */
[----:B------:R-:W-:Y:S01]  /*2cf0*/  F2FP.F16.F32.PACK_AB R113, R112, R113 ;  /* 0x000000717071723e */ /* 0x000fe200000000ff */
        /* <DEDUP_REMOVED lines=15> */
[----:B------:R-:W-:Y:S01]  /*2df0*/  F2FP.F16.F32.PACK_AB R112, R117, R112 ;  /* 0x000000707570723e */ /* 0x000fe200000000ff */
        /* <DEDUP_REMOVED lines=26> */
[----:B------:R-:W-:Y:S01]  /*2fa0*/  IADD3 R123, R121, 0x100, RZ ;  /* 0x00000100797b7810 */ /* 0x000fe20007ffe0ff */
[----:B------:R-:W-:Y:S01]  /*2fb0*/  FFMA.FTZ R140, R51, R140, R19 ;  /* 0x0000008c338c7223 */ /* 0x000fe20000010013 */
[----:B------:R-:W-:Y:S01]  /*2fc0*/  F2FP.F16.F32.PACK_AB R118, R139, R118 ;  /* 0x000000768b76723e */ /* 0x000fe200000000ff */
[----:B------:R-:W-:Y:S01]  /*2fd0*/  FFMA.FTZ R137, R54, R155, R22 ;  /* 0x0000009b36897223 */ /* 0x000fe20000010016 */
[----:B------:R-:W-:Y:S01]  /*2fe0*/  F2FP.F16.F32.PACK_AB R117, R136, R117 ;  /* 0x000000758875723e */ /* 0x000fe200000000ff */
[----:B------:R-:W-:Y:S01]  /*2ff0*/  FFMA.FTZ R138, R56, R157, R24 ;  /* 0x0000009d388a7223 */ /* 0x000fe20000010018 */
[----:B------:R-:W-:Y:S01]  /*3000*/  F2FP.F16.F32.PACK_AB R116, R135, R116 ;  /* 0x000000748774723e */ /* 0x000fe200000000ff */
        /* <DEDUP_REMOVED lines=20> */
[----:B------:R-:W-:Y:S01]  /*3150*/  F2FP.F16.F32.PACK_AB R139, R142, R139 ;  /* 0x0000008b8e8b723e */ /* 0x000fe200000000ff */
[----:B------:R0:W-:Y:S01]  /*3160*/  STG.E.128 desc[UR4][R120.64], R112 ;  /* 0x0000007078007986 */ /* 0x0001e2000c101d04 */
        /* <DEDUP_REMOVED lines=10> */
[----:B------:R-:W-:-:S05]  /*3210*/  F2FP.F16.F32.PACK_AB R156, R144, R147 ;  /* 0x00000093909c723e */ /* 0x000fca00000000ff */
[----:B------:R0:W-:Y:S02]  /*3220*/  STG.E.128 desc[UR4][R126.64], R156 ;  /* 0x0000009c7e007986 */ /* 0x0001e4000c101d04 */
.L_x_21538:
[----:B------:R-:W-:Y:S05]  /*3230*/  BSYNC B0 ;  /* 0x0000000000007941 */ /* 0x000fea0003800000 */
.L_x_21537:
[----:B------:R-:W-:Y:S02]  /*3240*/  IADD3 R129, R129, UR8, RZ ;  /* 0x0000000881817c10 */ /* 0x000fe4000fffe0ff */
[----:B------:R-:W-:Y:S02]  /*3250*/  SEL R0, RZ, 0x1, P0 ;  /* 0x00000001ff007807 */ /* 0x000fe40000000000 */
[----:B------:R-:W-:-:S13]  /*3260*/  ISETP.GE.AND P1, PT, R129, UR9, PT ;  /* 0x0000000981007c0c */ /* 0x000fda000bf26270 */
[----:B------:R-:W-:Y:S05]  /*3270*/  @!P1 BRA `(.L_x_21539) ;  /* 0xffffffd000889947 */ /* 0x000fea000383ffff */
[----:B------:R-:W-:Y:S05]  /*3280*/  EXIT ;  /* 0x000000000000794d */ /* 0x000fea0003800000 */
.L_x_21536:
[----:B------:R-:W-:Y:S01]  /*3290*/  HFMA2.MMA R161, -RZ, RZ, 0, 5.9604644775390625e-08 ;  /* 0x00000001ffa17435 */ /* 0x000fe200000001ff */
[----:B------:R-:W-:Y:S02]  /*32a0*/  MOV R162, R0 ;  /* 0x0000000000a27202 */ /* 0x000fe40000000f00 */
[----:B------:R-:W-:Y:S02]  /*32b0*/  MOV R164, 0x1f ;  /* 0x0000001f00a47802 */ /* 0x000fe40000000f00 */
[----:B------:R-:W-:-:S07]  /*32c0*/  MOV R159, 0xffffffff ;  /* 0xffffffff009f7802 */ /* 0x000fce0000000f00 */
[----:B-----5:R-:W-:Y:S05]  /*32d0*/  WARPSYNC.COLLECTIVE R159, `(.L_x_21540) ;  /* 0x000000009f087348 */ /* 0x020fea0003c00000 */
[----:B------:R0:W1:Y:S02]  /*32e0*/  SHFL.BFLY P1, R160, R162, R161, R164 ;  /* 0x0c0000a1a2a07389 */ /* 0x00006400000200a4 */
[----:B01---5:R-:W-:Y:S01]  /*32f0*/  ENDCOLLECTIVE ;  /* 0x000000000000791b */ /* 0x023fe20003800000 */
.L_x_21540:
[----:B------:R-:W-:Y:S01]  /*3300*/  HFMA2.MMA R161, -RZ, RZ, 0, 1.1920928955078125e-07 ;  /* 0x00000002ffa17435 */ /* 0x000fe200000001ff */
[----:B------:R-:W-:-:S05]  /*3310*/  MOV R153, R160 ;  /* 0x000000a000997202 */ /* 0x000fca0000000f00 */
[----:B------:R-:W-:-:S05]  /*3320*/  FADD.FTZ R153, R0, R153 ;  /* 0x0000009900997221 */ /* 0x000fca0000010000 */
[----:B------:R-:W-:-:S07]  /*3330*/  MOV R162, R153 ;  /* 0x0000009900a27202 */ /* 0x000fce0000000f00 */
[----:B------:R-:W-:Y:S05]  /*3340*/  WARPSYNC.COLLECTIVE R159, `(.L_x_21541) ;  /* 0x000000009f087348 */ /* 0x000fea0003c00000 */
[----:B------:R0:W1:Y:S02]  /*3350*/  SHFL.BFLY P1, R160, R162, R161, R164 ;  /* 0x0c0000a1a2a07389 */ /* 0x00006400000200a4 */
[----:B01----:R-:W-:Y:S01]  /*3360*/  ENDCOLLECTIVE ;  /* 0x000000000000791b */ /* 0x003fe20003800000 */
.L_x_21541:
[----:B------:R-:W-:Y:S01]  /*3370*/  HFMA2.MMA R161, -RZ, RZ, 0, 2.384185791015625e-07 ;  /* 0x00000004ffa17435 */ /* 0x000fe200000001ff */
[----:B------:R-:W-:-:S05]  /*3380*/  MOV R152, R160 ;  /* 0x000000a000987202 */ /* 0x000fca0000000f00 */
[----:B------:R-:W-:-:S05]  /*3390*/  FADD.FTZ R155, R153, R152 ;  /* 0x00000098999b7221 */ /* 0x000fca0000010000 */
[----:B------:R-:W-:-:S07]  /*33a0*/  MOV R162, R155 ;  /* 0x0000009b00a27202 */ /* 0x000fce0000000f00 */
[----:B------:R-:W-:Y:S05]  /*33b0*/  WARPSYNC.COLLECTIVE R159, `(.L_x_21542) ;  /* 0x000000009f087348 */ /* 0x000fea0003c00000 */
[----:B------:R0:W1:Y:S02]  /*33c0*/  SHFL.BFLY P1, R160, R162, R161, R164 ;  /* 0x0c0000a1a2a07389 */ /* 0x00006400000200a4 */
[----:B01----:R-:W-:Y:S01]  /*33d0*/  ENDCOLLECTIVE ;  /* 0x000000000000791b */ /* 0x003fe20003800000 */
.L_x_21542:
[----:B------:R-:W-:Y:S01]  /*33e0*/  HFMA2.MMA R161, -RZ, RZ, 0, 4.76837158203125e-07 ;  /* 0x00000008ffa17435 */ /* 0x000fe200000001ff */
[----:B------:R-:W-:-:S05]  /*33f0*/  MOV R152, R160 ;  /* 0x000000a000987202 */ /* 0x000fca0000000f00 */
[----:B------:R-:W-:-:S05]  /*3400*/  FADD.FTZ R156, R155, R152 ;  /* 0x000000989b9c7221 */ /* 0x000fca0000010000 */
[----:B------:R-:W-:-:S07]  /*3410*/  MOV R162, R156 ;  /* 0x0000009c00a27202 */ /* 0x000fce0000000f00 */
[----:B------:R-:W-:Y:S05]  /*3420*/  WARPSYNC.COLLECTIVE R159, `(.L_x_21543) ;  /* 0x000000009f087348 */ /* 0x000fea0003c00000 */
[----:B------:R0:W1:Y:S02]  /*3430*/  SHFL.BFLY P1, R160, R162, R161, R164 ;  /* 0x0c0000a1a2a07389 */ /* 0x00006400000200a4 */
[----:B01----:R-:W-:Y:S01]  /*3440*/  ENDCOLLECTIVE ;  /* 0x000000000000791b */ /* 0x003fe20003800000 */
.L_x_21543:
[----:B------:R-:W-:Y:S01]  /*3450*/  HFMA2.MMA R161, -RZ, RZ, 0, 9.5367431640625e-07 ;  /* 0x00000010ffa17435 */ /* 0x000fe200000001ff */
[----:B------:R-:W-:-:S05]  /*3460*/  MOV R157, R160 ;  /* 0x000000a0009d7202 */ /* 0x000fca0000000f00 */
[----:B------:R-:W-:-:S05]  /*3470*/  FADD.FTZ R157, R156, R157 ;  /* 0x0000009d9c9d7221 */ /* 0x000fca0000010000 */
[----:B------:R-:W-:-:S07]  /*3480*/  MOV R162, R157 ;  /* 0x0000009d00a27202 */ /* 0x000fce0000000f00 */
[----:B------:R-:W-:Y:S05]  /*3490*/  WARPSYNC.COLLECTIVE R159, `(.L_x_21544) ;  /* 0x000000009f087348 */ /* 0x000fea0003c00000 */
[----:B------:R0:W1:Y:S02]  /*34a0*/  SHFL.BFLY P1, R160, R162, R161, R164 ;  /* 0x0c0000a1a2a07389 */ /* 0x00006400000200a4 */
[----:B01----:R-:W-:Y:S01]  /*34b0*/  ENDCOLLECTIVE ;  /* 0x000000000000791b */ /* 0x003fe20003800000 */
.L_x_21544:
        /* <DEDUP_REMOVED lines=72> */
.L_x_21545:
[----:B------:R-:W-:Y:S01]  /*3940*/  HFMA2.MMA R161, -RZ, RZ, 0, 1.1920928955078125e-07 ;  /* 0x00000002ffa17435 */ /* 0x000fe200000001ff */
[----:B------:R-:W-:-:S05]  /*3950*/  MOV R153, R160 ;  /* 0x000000a000997202 */ /* 0x000fca0000000f00 */
[----:B------:R-:W-:-:S05]  /*3960*/  FADD.FTZ R153, R0, R153 ;  /* 0x0000009900997221 */ /* 0x000fca0000010000 */
[----:B------:R-:W-:-:S07]  /*3970*/  MOV R162, R153 ;  /* 0x0000009900a27202 */ /* 0x000fce0000000f00 */
[----:B------:R-:W-:Y:S05]  /*3980*/  WARPSYNC.COLLECTIVE R159, `(.L_x_21546) ;  /* 0x000000009f087348 */ /* 0x000fea0003c00000 */
[----:B------:R0:W1:Y:S02]  /*3990*/  SHFL.BFLY P1, R160, R162, R161, R164 ;  /* 0x0c0000a1a2a07389 */ /* 0x00006400000200a4 */
[----:B01----:R-:W-:Y:S01]  /*39a0*/  ENDCOLLECTIVE ;  /* 0x000000000000791b */ /* 0x003fe20003800000 */
.L_x_21546:
[----:B------:R-:W-:Y:S01]  /*39b0*/  HFMA2.MMA R161, -RZ, RZ, 0, 2.384185791015625e-07 ;  /* 0x00000004ffa17435 */ /* 0x000fe200000001ff */
[----:B------:R-:W-:-:S05]  /*39c0*/  MOV R156, R160 ;  /* 0x000000a0009c7202 */ /* 0x000fca0000000f00 */
[----:B------:R-:W-:-:S05]  /*39d0*/  FADD.FTZ R156, R153, R156 ;  /* 0x0000009c999c7221 */ /* 0x000fca0000010000 */
[----:B------:R-:W-:-:S07]  /*39e0*/  MOV R162, R156 ;  /* 0x0000009c00a27202 */ /* 0x000fce0000000f00 */
[----:B------:R-:W-:Y:S05]  /*39f0*/  WARPSYNC.COLLECTIVE R159, `(.L_x_21547) ;  /* 0x000000009f087348 */ /* 0x000fea0003c00000 */
[----:B------:R0:W1:Y:S02]  /*3a00*/  SHFL.BFLY P1, R160, R162, R161, R164 ;  /* 0x0c0000a1a2a07389 */ /* 0x00006400000200a4 */
[----:B01----:R-:W-:Y:S01]  /*3a10*/  ENDCOLLECTIVE ;  /* 0x000000000000791b */ /* 0x003fe20003800000 */
.L_x_21547:
[----:B------:R-:W-:Y:S01]  /*3a20*/  HFMA2.MMA R161, -RZ, RZ, 0, 4.76837158203125e-07 ;  /* 0x00000008ffa17435 */ /* 0x000fe200000001ff */
[----:B------:R-:W-:-:S05]  /*3a30*/  MOV R155, R160 ;  /* 0x000000a0009b7202 */ /* 0x000fca0000000f00 */
[----:B------:R-:W-:-:S05]  /*3a40*/  FADD.FTZ R155, R156, R155 ;  /* 0x0000009b9c9b7221 */ /* 0x000fca0000010000 */
[----:B------:R-:W-:-:S07]  /*3a50*/  MOV R162, R155 ;  /* 0x0000009b00a27202 */ /* 0x000fce0000000f00 */
[----:B------:R-:W-:Y:S05]  /*3a60*/  WARPSYNC.COLLECTIVE R159, `(.L_x_21548) ;  /* 0x000000009f087348 */ /* 0x000fea0003c00000 */
[----:B------:R0:W1:Y:S02]  /*3a70*/  SHFL.BFLY P1, R160, R162, R161, R164 ;  /* 0x0c0000a1a2a07389 */ /* 0x00006400000200a4 */
[----:B01----:R-:W-:Y:S01]  /*3a80*/  ENDCOLLECTIVE ;  /* 0x000000000000791b */ /* 0x003fe20003800000 */
.L_x_21548:
[----:B------:R-:W-:Y:S01]  /*3a90*/  HFMA2.MMA R161, -RZ, RZ, 0, 9.5367431640625e-07 ;  /* 0x00000010ffa17435 */ /* 0x000fe200000001ff */
[----:B------:R-:W-:-:S05]  /*3aa0*/  MOV R158, R160 ;  /* 0x000000a0009e7202 */ /* 0x000fca0000000f00 */
[----:B------:R-:W-:-:S05]  /*3ab0*/  FADD.FTZ R158, R155, R158 ;  /* 0x0000009e9b9e7221 */ /* 0x000fca0000010000 */
[----:B------:R-:W-:-:S07]  /*3ac0*/  MOV R162, R158 ;  /* 0x0000009e00a27202 */ /* 0x000fce0000000f00 */
[----:B------:R-:W-:Y:S05]  /*3ad0*/  WARPSYNC.COLLECTIVE R159, `(.L_x_21549) ;  /* 0x000000009f087348 */ /* 0x000fea0003c00000 */
[----:B------:R0:W1:Y:S02]  /*3ae0*/  SHFL.BFLY P1, R160, R162, R161, R164 ;  /* 0x0c0000a1a2a07389 */ /* 0x00006400000200a4 */
[----:B01----:R-:W-:Y:S01]  /*3af0*/  ENDCOLLECTIVE ;  /* 0x000000000000791b */ /* 0x003fe20003800000 */
.L_x_21549:
[----:B------:R-:W-:Y:S01]  /*3b00*/  MOV R157, R160 ;  /* 0x000000a0009d7202 */ /* 0x000fe20000000f00 */
[----:B------:R-:W-:Y:S06]  /*3b10*/  BRA `(.L_x_21550) ;  /* 0xffffffe800587947 */ /* 0x000fec000383ffff */
.L_x_21551:
        /* <DEDUP_REMOVED lines=14> */
.L_x_30303:


//--------------------- .text._ZN10layer_norm13ln_fwd_kernelINS_13Kernel_traitsIf6__halffS2_fjLj8192ELj1ELj1ELj8ELj16ENS_18Kernel_traits_baseILj8192EfS2_fS2_fjLj256EEEEELb1ELb0ELb0ELb0EEEvNS_9FwdParamsE --------------------------
	.section	.text._ZN10layer_norm13ln_fwd_kernelINS_13Kernel_traitsIf6__halffS2_fjLj8192ELj1ELj1ELj8ELj16ENS_18Kernel_traits_baseILj8192EfS2_fS2_fjLj256EEEEELb1ELb0ELb0ELb0EEEvNS_9FwdParamsE,"ax",@progbits
	.align	128
        .global         _ZN10layer_norm13ln_fwd_kernelINS_13Kernel_traitsIf6__halffS2_fjLj8192ELj1ELj1ELj8ELj16ENS_18Kernel_traits_baseILj8192EfS2_fS2_fjLj256EEEEELb1ELb0ELb0ELb0EEEvNS_9FwdParamsE
        .type           _ZN10layer_norm13ln_fwd_kernelINS_13Kernel_traitsIf6__halffS2_fjLj8192ELj1ELj1ELj8ELj16ENS_18Kernel_traits_baseILj8192EfS2_fS2_fjLj256EEEEELb1ELb0ELb0ELb0EEEvNS_9FwdParamsE,@function
        .size           _ZN10layer_norm13ln_fwd_kernelINS_13Kernel_traitsIf6__halffS2_fjLj8192ELj1ELj1ELj8ELj16ENS_18Kernel_traits_baseILj8192EfS2_fS2_fjLj256EEEEELb1ELb0ELb0ELb0EEEvNS_9FwdParamsE,(.L_x_30304 - _ZN10layer_norm13ln_fwd_kernelINS_13Kernel_traitsIf6__halffS2_fjLj8192ELj1ELj1ELj8ELj16ENS_18Kernel_traits_baseILj8192EfS2_fS2_fjLj256EEEEELb1ELb0ELb0ELb0EEEvNS_9FwdParamsE)
        .other          _ZN10layer_norm13ln_fwd_kernelINS_13Kernel_traitsIf6__halffS2_fjLj8192ELj1ELj1ELj8ELj16ENS_18Kernel_traits_baseILj8192EfS2_fS2_fjLj256EEEEELb1ELb0ELb0ELb0EEEvNS_9FwdParamsE,@"STO_CUDA_ENTRY STV_DEFAULT"
_ZN10layer_norm13ln_fwd_kernelINS_13Kernel_traitsIf6__halffS2_fjLj8192ELj1ELj1ELj8ELj16ENS_18Kernel_traits_baseILj8192EfS2_fS2_fjLj256EEEEELb1ELb0ELb0ELb0EEEvNS_9FwdParamsE:
.text._ZN10layer_norm13ln_fwd_kernelINS_13Kernel_traitsIf6__halffS2_fjLj8192ELj1ELj1ELj8ELj16ENS_18Kernel_traits_baseILj8192EfS2_fS2_fjLj256EEEEELb1ELb0ELb0ELb0EEEvNS_9FwdParamsE:
        /* <DEDUP_REMOVED lines=12> */
[----:B0-----:R-:W-:-:S05]  /*00c0*/  @P0 IMAD.MOV.U32 R4, RZ, RZ, R138 ;  /* 0x000000ffff040224 */ /* 0x001fca00078e008a */
[----:B------:R-:W2:Y:S01]  /*00d0*/  LDC R112, c[0x0][RZ] ;  /* 0x00000000ff707b82 */ /* 0x000ea20000000800 */
[----:B-1----:R-:W-:-:S07]  /*00e0*/  @P0 IMAD.MOV.U32 R5, RZ, RZ, R139 ;  /* 0x000000ffff050224 */ /* 0x002fce00078e008b */
[----:B------:R-:W0:Y:S01]  /*00f0*/  LDC R13, c[0x0][0x218] ;  /* 0x00008600ff0d7b82 */ /* 0x000e220000000800 */
[----:B------:R-:W3:Y:S07]  /*0100*/  @P0 LDG.E.64 R4, desc[UR4][R4.64] ;  /* 0x0000000404040981 */ /* 0x000eee000c1e1b00 */
[----:B------:R-:W2:Y:S02]  /*0110*/  S2UR UR6, SR_CTAID.X ;  /* 0x00000000000679c3 */ /* 0x000ea40000002500 */
[----:B--2---:R-:W-:Y:S01]  /*0120*/  IMAD R112, R112, UR6, R113 ;  /* 0x0000000670707c24 */ /* 0x004fe2000f8e0271 */
[----:B0-----:R-:W-:-:S02]  /*0130*/  SHF.R.S32.HI R0, RZ, 0x1f, R13 ;  /* 0x0000001fff007819 */ /* 0x001fc4000001140d */
[----:B------:R-:W-:Y:S02]  /*0140*/  LOP3.LUT R11, R113, 0xff, RZ, 0xc0, !PT ;  /* 0x000000ff710b7812 */ /* 0x000fe400078ec0ff */
[----:B------:R-:W-:Y:S02]  /*0150*/  LEA.HI R78, R0, R13, RZ, 0x3 ;  /* 0x0000000d004e7211 */ /* 0x000fe400078f18ff */
[----:B------:R-:W-:-:S04]  /*0160*/  LOP3.LUT R123, R11, 0xff, RZ, 0x3c, !PT ;  /* 0x000000ff0b7b7812 */ /* 0x000fc800078e3cff */
[----:B------:R-:W-:-:S04]  /*0170*/  LEA.HI.SX32 R123, R78, R123, 0x1d ;  /* 0x0000007b4e7b7211 */ /* 0x000fc800078feaff */
[C---:B------:R-:W-:Y:S01]  /*0180*/  LOP3.LUT P5, RZ, R123.reuse, 0xffffff00, RZ, 0xc0, !PT ;  /* 0xffffff007bff7812 */ /* 0x040fe200078ac0ff */
[----:B------:R-:W-:Y:S01]  /*0190*/  BSSY B0, `(.L_x_21552) ;  /* 0x000003f000007945 */ /* 0x000fe20003800000 */
[C---:B------:R-:W-:Y:S02]  /*01a0*/  ISETP.GE.U32.AND P4, PT, R123.reuse, 0x200, PT ;  /* 0x000002007b00780c */ /* 0x040fe40003f86070 */
[C---:B------:R-:W-:Y:S02]  /*01b0*/  ISETP.GE.U32.AND P3, PT, R123.reuse, 0x300, PT ;  /* 0x000003007b00780c */ /* 0x040fe40003f66070 */
[----:B------:R-:W-:Y:S02]  /*01c0*/  ISETP.GE.U32.AND P2, PT, R123, 0x400, PT ;  /* 0x000004007b00780c */ /* 0x000fe40003f46070 */
[----:B------:R-:W-:Y:S02]  /*01d0*/  LEA.HI R127, R113, UR6, RZ, 0x18 ;  /* 0x00000006717f7c11 */ /* 0x000fe4000f8fc0ff */
[----:B------:R-:W-:-:S02]  /*01e0*/  P2R R152, PR, RZ, 0x20 ;  /* 0x00000020ff987803 */ /* 0x000fc40000000000 */
[----:B------:R-:W-:Y:S02]  /*01f0*/  P2R R153, PR, RZ, 0x10 ;  /* 0x00000010ff997803 */ /* 0x000fe40000000000 */
[----:B------:R-:W-:Y:S02]  /*0200*/  P2R R154, PR, RZ, 0x8 ;  /* 0x00000008ff9a7803 */ /* 0x000fe40000000000 */
[----:B------:R-:W-:Y:S01]  /*0210*/  P2R R155, PR, RZ, 0x4 ;  /* 0x00000004ff9b7803 */ /* 0x000fe20000000000 */
        /* <DEDUP_REMOVED lines=54> */
.L_x_21553:
[----:B------:R-:W-:Y:S05]  /*0580*/  BSYNC B0 ;  /* 0x0000000000007941 */ /* 0x000fea0003800000 */
.L_x_21552:
        /* <DEDUP_REMOVED lines=18> */
.L_x_21555:
[----:B------:R-:W-:Y:S05]  /*06b0*/  BSYNC B0 ;  /* 0x0000000000007941 */ /* 0x000fea0003800000 */
.L_x_21554:
        /* <DEDUP_REMOVED lines=18> */
.L_x_21557:
[----:B------:R-:W-:Y:S05]  /*07e0*/  BSYNC B0 ;  /* 0x0000000000007941 */ /* 0x000fea0003800000 */
.L_x_21556:
        /* <DEDUP_REMOVED lines=17> */
.L_x_21559:
[----:B------:R-:W-:Y:S05]  /*0900*/  BSYNC B0 ;  /* 0x0000000000007941 */ /* 0x000fea0003800000 */
.L_x_21558:
        /* <DEDUP_REMOVED lines=23> */
[----:B------:R-:W-:Y:S01]  /*0a80*/  VIADD R133, R2, 0xf1bbcdc8 ;  /* 0xf1bbcdc802857836 */ /* 0x000fe20000000000 */
[----:B------:R-:W-:Y:S01]  /*0a90*/  SHF.R.U32.HI R78, RZ, 0x3, R78 ;  /* 0x00000003ff4e7819 */ /* 0x000fe2000001164e */
[----:B------:R-:W-:Y:S01]  /*0aa0*/  VIADD R135, R3, 0x96a522ad ;  /* 0x96a522ad03877836 */ /* 0x000fe20000000000 */
        /* <DEDUP_REMOVED lines=10> */
[----:B------:R-:W-:Y:S01]  /*0b50*/  IADD3 R68, R68, R71, RZ ;  /* 0x0000004744447210 */ /* 0x000fe20007ffe0ff */
[----:B------:R-:W-:Y:S01]  /*0b60*/  IMAD R136, R136, -0x2daee0ad, RZ ;  /* 0xd2511f5388887824 */ /* 0x000fe200078e02ff */
[----:B------:R-:W-:Y:S01]  /*0b70*/  ISETP.NE.U32.AND P0, PT, RZ, UR6, PT ;  /* 0x00000006ff007c0c */ /* 0x000fe2000bf05070 */
[----:B------:R-:W-:Y:S01]  /*0b80*/  ULDC.U8 UR6, c[0x0][0x2a0] ;  /* 0x0000a80000067ab9 */ /* 0x000fe20000000000 */
[----:B------:R-:W-:Y:S01]  /*0b90*/  SHF.L.U32 R68, R68, 0x3, RZ ;  /* 0x0000000344447819 */ /* 0x000fe200000006ff */
[----:B------:R-:W-:Y:S01]  /*0ba0*/  IMAD R137, R137, -0x326172a9, RZ ;  /* 0xcd9e8d5789897824 */ /* 0x000fe200078e02ff */
[----:B------:R-:W-:Y:S01]  /*0bb0*/  LOP3.LUT R74, R0, R74, R133, 0x96, !PT ;  /* 0x0000004a004a7212 */ /* 0x000fe200078e9685 */
[----:B------:R-:W-:Y:S01]  /*0bc0*/  ULDC.64 UR12, c[0x0][0x210] ;  /* 0x00008400000c7ab9 */ /* 0x000fe20000000a00 */
[----:B------:R-:W-:-:S02]  /*0bd0*/  I2FP.F32.U32 R68, R68 ;  /* 0x0000004400447245 */ /* 0x000fc40000201000 */
[----:B------:R-:W-:Y:S01]  /*0be0*/  LOP3.LUT R72, R69, R72, R132, 0x96, !PT ;  /* 0x0000004845487212 */ /* 0x000fe200078e9684 */
[----:B------:R-:W-:Y:S01]  /*0bf0*/  IMAD.HI.U32 R0, R74, -0x2daee0ad, RZ ;  /* 0xd2511f534a007827 */ /* 0x000fe200078e00ff */
[----:B------:R3:W4:Y:S01]  /*0c00*/  MUFU.RCP R139, R68 ;  /* 0x00000044008b7308 */ /* 0x0007220000001000 */
[----:B------:R-:W-:Y:S02]  /*0c10*/  VIMNMX R70, R70, 0x20, PT ;  /* 0x0000002046467848 */ /* 0x000fe40003fe0100 */
[----:B------:R-:W-:Y:S01]  /*0c20*/  ISETP.NE.AND.EX P0, PT, RZ, UR7, PT, P0 ;  /* 0x00000007ff007c0c */ /* 0x000fe2000bf05300 */
[----:B------:R-:W-:Y:S01]  /*0c30*/  IMAD.HI.U32 R69, R72, -0x326172a9, RZ ;  /* 0xcd9e8d5748457827 */ /* 0x000fe200078e00ff */
[----:B------:R-:W-:Y:S02]  /*0c40*/  IADD3 R134, R2, -0x700cb87f, RZ ;  /* 0x8ff3478102867810 */ /* 0x000fe40007ffe0ff */
[----:B------:R-:W-:Y:S01]  /*0c50*/  P2R R156, PR, RZ, 0x1 ;  /* 0x00000001ff9c7803 */ /* 0x000fe20000000000 */
[----:B------:R-:W-:Y:S01]  /*0c60*/  IMAD.IADD R70, R71, 0x1, R70 ;  /* 0x0000000147467824 */ /* 0x000fe200078e0246 */
[----:B------:R-:W-:Y:S01]  /*0c70*/  ISETP.NE.AND P0, PT, RZ, UR6, PT ;  /* 0x00000006ff007c0c */ /* 0x000fe2000bf05270 */
[----:B------:R-:W-:Y:S01]  /*0c80*/  IMAD R142, R74, -0x2daee0ad, RZ ;  /* 0xd2511f534a8e7824 */ /* 0x000fe200078e02ff */
[----:B------:R-:W-:Y:S01]  /*0c90*/  LOP3.LUT R136, R0, R136, R135, 0x96, !PT ;  /* 0x0000008800887212 */ /* 0x000fe200078e9687 */
[----:B------:R-:W-:Y:S01]  /*0ca0*/  IMAD.MOV.U32 R0, RZ, RZ, 0x1 ;  /* 0x00000001ff007424 */ /* 0x000fe200078e00ff */
[----:B------:R-:W-:Y:S01]  /*0cb0*/  LOP3.LUT R137, R69, R137, R134, 0x96, !PT ;  /* 0x0000008945897212 */ /* 0x000fe200078e9686 */
[----:B------:R-:W-:Y:S01]  /*0cc0*/  IMAD.SHL.U32 R140, R70, 0x8, RZ ;  /* 0x00000008468c7824 */ /* 0x000fe200078e00ff */
[----:B------:R-:W-:Y:S01]  /*0cd0*/  LOP3.LUT R138, R138, 0x3, RZ, 0xc0, !PT ;  /* 0x000000038a8a7812 */ /* 0x000fe200078ec0ff */
[----:B------:R-:W-:Y:S01]  /*0ce0*/  IMAD R144, R72, -0x326172a9, RZ ;  /* 0xcd9e8d5748907824 */ /* 0x000fe200078e02ff */
[----:B------:R-:W-:Y:S01]  /*0cf0*/  P2R R157, PR, RZ, 0x1 ;  /* 0x00000001ff9d7803 */ /* 0x000fe20000000000 */
[----:B---34-:R-:W-:-:S06]  /*0d00*/  ULDC.64 UR6, c[0x0][0x238] ;  /* 0x00008e0000067ab9 */ /* 0x018fcc0000000a00 */
.L_x_21801:
        /* <DEDUP_REMOVED lines=13> */
[----:B---3--:R-:W-:Y:S01]  /*0de0*/  @P1 HADD2.F32 R108, -RZ, R110.H0_H0 ;  /* 0x2000006eff6c1230 */ /* 0x008fe20000004100 */
[----:B------:R-:W-:Y:S06]  /*0df0*/  @!P0 BRA `(.L_x_21561) ;  /* 0x0000002c00248947 */ /* 0x000fec0003800000 */
        /* <DEDUP_REMOVED lines=22> */
.L_x_21563:
[----:B------:R-:W-:-:S07]  /*0f60*/  MOV R146, R144 ;  /* 0x0000009000927202 */ /* 0x000fce0000000f00 */
.L_x_21564:
[----:B------:R-:W-:Y:S05]  /*0f70*/  BSYNC B1 ;  /* 0x0000000000017941 */ /* 0x000fea0003800000 */
.L_x_21562:
        /* <DEDUP_REMOVED lines=16> */
.L_x_21568:
[----:B------:R-:W-:Y:S05]  /*1080*/  BSYNC B2 ;  /* 0x0000000000027941 */ /* 0x000fea0003800000 */
.L_x_21567:
        /* <DEDUP_REMOVED lines=44> */
.L_x_21566:
[----:B------:R-:W-:Y:S05]  /*1350*/  BSYNC B1 ;  /* 0x0000000000017941 */ /* 0x000fea0003800000 */
.L_x_21565:
[----:B------:R-:W3:Y:S01]  /*1360*/  LDC R109, c[0x0][0x298] ;  /* 0x0000a600ff6d7b82 */ /* 0x000ee20000000800 */
[----:B------:R-:W-:Y:S01]  /*1370*/  I2FP.F32.U32 R78, R146 ;  /* 0x00000092004e7245 */ /* 0x000fe20000201000 */
[----:B-----5:R-:W-:Y:S01]  /*1380*/  HADD2.F32 R147, -RZ, R92.H0_H0 ;  /* 0x2000005cff937230 */ /* 0x020fe20000004100 */
[----:B------:R-:W-:Y:S01]  /*1390*/  ISETP.NE.U32.AND P0, PT, R76, RZ, PT ;  /* 0x000000ff4c00720c */ /* 0x000fe20003f05070 */
[----:B------:R-:W-:Y:S01]  /*13a0*/  IMAD.MOV.U32 R111, RZ, RZ, 0x2f800000 ;  /* 0x2f800000ff6f7424 */ /* 0x000fe200078e00ff */
[----:B------:R-:W-:Y:S01]  /*13b0*/  BSSY B1, `(.L_x_21569) ;  /* 0x0000016000017945 */ /* 0x000fe20003800000 */
[----:B------:R-:W-:Y:S01]  /*13c0*/  IADD3 R138, R145, 0x1, RZ ;  /* 0x00000001918a7810 */ /* 0x000fe20007ffe0ff */
[----:B------:R-:W-:Y:S01]  /*13d0*/  FMUL.FTZ R76, R147, R108 ;  /* 0x0000006c934c7220 */ /* 0x000fe20000410000 */
[----:B------:R-:W4:Y:S01]  /*13e0*/  LDC R110, c[0x0][0x294] ;  /* 0x0000a500ff6e7b82 */ /* 0x000f220000000800 */
[----:B------:R-:W-:Y:S01]  /*13f0*/  FFMA.FTZ R79, R78, R111, 1.1641532182693481445e-10 ;  /* 0x2f0000004e4f7423 */ /* 0x000fe2000001006f */
[----:B------:R-:W-:Y:S01]  /*1400*/  ISETP.NE.AND.EX P0, PT, R77, RZ, PT, P0 ;  /* 0x000000ff4d00720c */ /* 0x000fe20003f05300 */
[----:B---3--:R-:W-:-:S03]  /*1410*/  FMUL.FTZ R76, R76, R109 ;  /* 0x0000006d4c4c7220 */ /* 0x008fc60000410000 */
[----:B----4-:R-:W-:-:S04]  /*1420*/  FSETP.GTU.FTZ.AND P1, PT, R79, R110, PT ;  /* 0x0000006e4f00720b */ /* 0x010fc80003f3c000 */
        /* <DEDUP_REMOVED lines=13> */
.L_x_21570:
[----:B------:R-:W-:-:S07]  /*1500*/  MOV R77, R144 ;  /* 0x00000090004d7202 */ /* 0x000fce0000000f00 */
.L_x_21571:
[----:B------:R-:W-:Y:S05]  /*1510*/  BSYNC B1 ;  /* 0x0000000000017941 */ /* 0x000fea0003800000 */
.L_x_21569:
        /* <DEDUP_REMOVED lines=16> */
.L_x_21575:
[----:B------:R-:W-:Y:S05]  /*1620*/  BSYNC B2 ;  /* 0x0000000000027941 */ /* 0x000fea0003800000 */
.L_x_21574:
        /* <DEDUP_REMOVED lines=44> */
.L_x_21573:
[----:B------:R-:W-:Y:S05]  /*18f0*/  BSYNC B1 ;  /* 0x0000000000017941 */ /* 0x000fea0003800000 */
.L_x_21572:
        /* <DEDUP_REMOVED lines=21> */
.L_x_21577:
[----:B------:R-:W-:-:S07]  /*1a50*/  IMAD.MOV.U32 R92, RZ, RZ, R144 ;  /* 0x000000ffff5c7224 */ /* 0x000fce00078e0090 */
.L_x_21578:
[----:B------:R-:W-:Y:S05]  /*1a60*/  BSYNC B1 ;  /* 0x0000000000017941 */ /* 0x000fea0003800000 */
.L_x_21576:
        /* <DEDUP_REMOVED lines=16> */
.L_x_21582:
[----:B------:R-:W-:Y:S05]  /*1b70*/  BSYNC B2 ;  /* 0x0000000000027941 */ /* 0x000fea0003800000 */
.L_x_21581:
        /* <DEDUP_REMOVED lines=44> */
.L_x_21580:
[----:B------:R-:W-:Y:S05]  /*1e40*/  BSYNC B1 ;  /* 0x0000000000017941 */ /* 0x000fea0003800000 */
.L_x_21579:
        /* <DEDUP_REMOVED lines=20> */
.L_x_21584:
[----:B------:R-:W-:-:S07]  /*1f90*/  MOV R79, R144 ;  /* 0x00000090004f7202 */ /* 0x000fce0000000f00 */
.L_x_21585:
[----:B------:R-:W-:Y:S05]  /*1fa0*/  BSYNC B1 ;  /* 0x0000000000017941 */ /* 0x000fea0003800000 */
.L_x_21583:
        /* <DEDUP_REMOVED lines=16> */
.L_x_21589:
[----:B------:R-:W-:Y:S05]  /*20b0*/  BSYNC B2 ;  /* 0x0000000000027941 */ /* 0x000fea0003800000 */
.L_x_21588:
        /* <DEDUP_REMOVED lines=43> */
.L_x_21587:
[----:B------:R-:W-:Y:S05]  /*2370*/  BSYNC B1 ;  /* 0x0000000000017941 */ /* 0x000fea0003800000 */
.L_x_21586:
        /* <DEDUP_REMOVED lines=20> */
.L_x_21591:
[----:B------:R-:W-:-:S07]  /*24c0*/  MOV R138, R144 ;  /* 0x00000090008a7202 */ /* 0x000fce0000000f00 */
.L_x_21592:
[----:B------:R-:W-:Y:S05]  /*24d0*/  BSYNC B1 ;  /* 0x0000000000017941 */ /* 0x000fea0003800000 */
.L_x_21590:
        /* <DEDUP_REMOVED lines=16> */
.L_x_21596:
[----:B------:R-:W-:Y:S05]  /*25e0*/  BSYNC B2 ;  /* 0x0000000000027941 */ /* 0x000fea0003800000 */
.L_x_21595:
        /* <DEDUP_REMOVED lines=44> */
.L_x_21594:
[----:B------:R-:W-:Y:S05]  /*28b0*/  BSYNC B1 ;  /* 0x0000000000017941 */ /* 0x000fea0003800000 */
.L_x_21593:
        /* <DEDUP_REMOVED lines=20> */
.L_x_21598:
[----:B------:R-:W-:-:S07]  /*2a00*/  IMAD.MOV.U32 R93, RZ, RZ, R144 ;  /* 0x000000ffff5d7224 */ /* 0x000fce00078e0090 */
.L_x_21599:
[----:B------:R-:W-:Y:S05]  /*2a10*/  BSYNC B1 ;  /* 0x0000000000017941 */ /* 0x000fea0003800000 */
.L_x_21597:
        /* <DEDUP_REMOVED lines=16> */
.L_x_21603:
[----:B------:R-:W-:Y:S05]  /*2b20*/  BSYNC B2 ;  /* 0x0000000000027941 */ /* 0x000fea0003800000 */
.L_x_21602:
        /* <DEDUP_REMOVED lines=43> */
.L_x_21601:
[----:B------:R-:W-:Y:S05]  /*2de0*/  BSYNC B1 ;  /* 0x0000000000017941 */ /* 0x000fea0003800000 */
.L_x_21600:
        /* <DEDUP_REMOVED lines=20> */
.L_x_21605:
[----:B------:R-:W-:-:S07]  /*2f30*/  IMAD.MOV.U32 R94, RZ, RZ, R144 ;  /* 0x000000ffff5e7224 */ /* 0x000fce00078e0090 */
.L_x_21606:
[----:B------:R-:W-:Y:S05]  /*2f40*/  BSYNC B1 ;  /* 0x0000000000017941 */ /* 0x000fea0003800000 */
.L_x_21604:
        /* <DEDUP_REMOVED lines=16> */
.L_x_21610:
[----:B------:R-:W-:Y:S05]  /*3050*/  BSYNC B2 ;  /* 0x0000000000027941 */ /* 0x000fea0003800000 */
.L_x_21609:
        /* <DEDUP_REMOVED lines=43> */
.L_x_21608:
[----:B------:R-:W-:Y:S05]  /*3310*/  BSYNC B1 ;  /* 0x0000000000017941 */ /* 0x000fea0003800000 */
.L_x_21607:
        /* <DEDUP_REMOVED lines=20> */
.L_x_21612:
[----:B------:R-:W-:-:S07]  /*3460*/  IMAD.MOV.U32 R160, RZ, RZ, R144 ;  /* 0x000000ffffa07224 */ /* 0x000fce00078e0090 */
.L_x_21613:
[----:B------:R-:W-:Y:S05]  /*3470*/  BSYNC B1 ;  /* 0x0000000000017941 */ /* 0x000fea0003800000 */
.L_x_21611:
        /* <DEDUP_REMOVED lines=18> */
.L_x_21617:
[----:B------:R-:W-:Y:S05]  /*35a0*/  BSYNC B2 ;  /* 0x0000000000027941 */ /* 0x000fea0003800000 */
.L_x_21616:
        /* <DEDUP_REMOVED lines=43> */
.L_x_21615:
[----:B------:R-:W-:Y:S05]  /*3860*/  BSYNC B1 ;  /* 0x0000000000017941 */ /* 0x000fea0003800000 */
.L_x_21614:
[----:B------:R-:W-:Y:S01]  /*3870*/  I2FP.F32.U32 R146, R160 ;  /* 0x000000a000927245 */ /* 0x000fe20000201000 */
[----:B------:R-:W-:Y:S01]  /*3880*/  HADD2.F32 R95, -RZ, R95.H1_H1 ;  /* 0x3000005fff5f7230 */ /* 0x000fe20000004100 */
[----:B------:R-:W-:Y:S02]  /*3890*/  SEL R158, RZ, 0x10000, P5 ;  /* 0x00010000ff9e7807 */ /* 0x000fe40002800000 */
[----:B------:R-:W-:Y:S01]  /*38a0*/  SEL R148, RZ, 0x1, P1 ;  /* 0x00000001ff947807 */ /* 0x000fe20000800000 */
[----:B------:R-:W-:Y:S01]  /*38b0*/  FFMA.FTZ R111, R146, R111, 1.1641532182693481445e-10 ;  /* 0x2f000000926f7423 */ /* 0x000fe2000001006f */
[----:B------:R-:W-:Y:S01]  /*38c0*/  FMUL.FTZ R146, R95, R108 ;  /* 0x0000006c5f927220 */ /* 0x000fe20000410000 */
[----:B------:R-:W-:Y:S02]  /*38d0*/  ISETP.NE.AND P5, PT, R151, RZ, PT ;  /* 0x000000ff9700720c */ /* 0x000fe40003fa5270 */
        /* <DEDUP_REMOVED lines=24> */
[----:B------:R-:W-:Y:S01]  /*3a60*/  LOP3.LUT R148, R109, R148, RZ, 0xfc, !PT ;  /* 0x000000946d947212 */ /* 0x000fe200078efcff */
[----:B------:R-:W-:-:S04]  /*3a70*/  VIADD R109, R143, 0x100 ;  /* 0x000001008f6d7836 */ /* 0x000fc80000000000 */
[----:B------:R3:W-:Y:S03]  /*3a80*/  STG.E.64 desc[UR4][R146.64], R148 ;  /* 0x0000009492007986 */ /* 0x0007e6000c101b04 */
.L_x_21561:
[----:B------:R-:W-:Y:S05]  /*3a90*/  BSYNC B0 ;  /* 0x0000000000007941 */ /* 0x000fea0003800000 */
.L_x_21560:
[----:B------:R-:W-:Y:S01]  /*3aa0*/  ISETP.NE.AND P0, PT, R153, RZ, PT ;  /* 0x000000ff9900720c */ /* 0x000fe20003f05270 */
[----:B------:R-:W-:-:S12]  /*3ab0*/  BSSY B0, `(.L_x_21618) ;  /* 0x00002cf000007945 */ /* 0x000fd80003800000 */
[----:B------:R-:W-:Y:S05]  /*3ac0*/  @!P0 BRA `(.L_x_21619) ;  /* 0x0000002c00348947 */ /* 0x000fea0003800000 */
[----:B------:R-:W4:Y:S08]  /*3ad0*/  LDC.64 R96, c[0x0][0x220] ;  /* 0x00008800ff607b82 */ /* 0x000f300000000a00 */
[----:B------:R-:W0:Y:S01]  /*3ae0*/  LDC.64 R80, c[0x0][0x230] ;  /* 0x00008c00ff507b82 */ /* 0x000e220000000a00 */
[----:B----4-:R-:W-:-:S06]  /*3af0*/  IMAD.WIDE.U32 R96, R109, 0x10, R96 ;  /* 0x000000106d607825 */ /* 0x010fcc00078e0060 */
        /* <DEDUP_REMOVED lines=19> */
.L_x_21621:
[----:B------:R-:W-:-:S07]  /*3c30*/  MOV R147, R144 ;  /* 0x0000009000937202 */ /* 0x000fce0000000f00 */
.L_x_21622:
[----:B------:R-:W-:Y:S05]  /*3c40*/  BSYNC B1 ;  /* 0x0000000000017941 */ /* 0x000fea0003800000 */
.L_x_21620:
        /* <DEDUP_REMOVED lines=16> */
.L_x_21626:
[----:B------:R-:W-:Y:S05]  /*3d50*/  BSYNC B2 ;  /* 0x0000000000027941 */ /* 0x000fea0003800000 */
.L_x_21625:
        /* <DEDUP_REMOVED lines=44> */
.L_x_21624:
[----:B------:R-:W-:Y:S05]  /*4020*/  BSYNC B1 ;  /* 0x0000000000017941 */ /* 0x000fea0003800000 */
.L_x_21623:
[----:B------:R-:W0:Y:S01]  /*4030*/  LDC R145, c[0x0][0x298] ;  /* 0x0000a600ff917b82 */ /* 0x000e220000000800 */
[----:B------:R-:W-:Y:S01]  /*4040*/  I2FP.F32.U32 R83, R147 ;  /* 0x0000009300537245 */ /* 0x000fe20000201000 */
[----:B-----5:R-:W-:Y:S01]  /*4050*/  HADD2.F32 R147, -RZ, R96.H0_H0 ;  /* 0x20000060ff937230 */ /* 0x020fe20000004100 */
[----:B------:R-:W-:Y:S01]  /*4060*/  ISETP.NE.U32.AND P0, PT, R80, RZ, PT ;  /* 0x000000ff5000720c */ /* 0x000fe20003f05070 */
[----:B------:R-:W-:Y:S01]  /*4070*/  IMAD.MOV.U32 R110, RZ, RZ, 0x2f800000 ;  /* 0x2f800000ff6e7424 */ /* 0x000fe200078e00ff */
[----:B------:R-:W-:Y:S01]  /*4080*/  BSSY B1, `(.L_x_21627) ;  /* 0x0000016000017945 */ /* 0x000fe20003800000 */
[----:B------:R-:W-:Y:S01]  /*4090*/  IADD3 R138, R146, 0x1, RZ ;  /* 0x00000001928a7810 */ /* 0x000fe20007ffe0ff */
[----:B------:R-:W-:Y:S01]  /*40a0*/  FMUL.FTZ R82, R147, R108 ;  /* 0x0000006c93527220 */ /* 0x000fe20000410000 */
[----:B------:R-:W3:Y:S01]  /*40b0*/  LDC R111, c[0x0][0x294] ;  /* 0x0000a500ff6f7b82 */ /* 0x000ee20000000800 */
[----:B------:R-:W-:Y:S01]  /*40c0*/  FFMA.FTZ R80, R83, R110, 1.1641532182693481445e-10 ;  /* 0x2f00000053507423 */ /* 0x000fe2000001006e */
[----:B------:R-:W-:Y:S01]  /*40d0*/  ISETP.NE.AND.EX P0, PT, R81, RZ, PT, P0 ;  /* 0x000000ff5100720c */ /* 0x000fe20003f05300 */
[----:B0-----:R-:W-:-:S03]  /*40e0*/  FMUL.FTZ R82, R82, R145 ;  /* 0x0000009152527220 */ /* 0x001fc60000410000 */
[----:B---3--:R-:W-:-:S04]  /*40f0*/  FSETP.GTU.FTZ.AND P1, PT, R80, R111, PT ;  /* 0x0000006f5000720b */ /* 0x008fc80003f3c000 */
        /* <DEDUP_REMOVED lines=13> */
.L_x_21628:
[----:B------:R-:W-:-:S07]  /*41d0*/  MOV R81, R144 ;  /* 0x0000009000517202 */ /* 0x000fce0000000f00 */
.L_x_21629:
[----:B------:R-:W-:Y:S05]  /*41e0*/  BSYNC B1 ;  /* 0x0000000000017941 */ /* 0x000fea0003800000 */
.L_x_21627:
        /* <DEDUP_REMOVED lines=16> */
.L_x_21633:
[----:B------:R-:W-:Y:S05]  /*42f0*/  BSYNC B2 ;  /* 0x0000000000027941 */ /* 0x000fea0003800000 */
.L_x_21632:
        /* <DEDUP_REMOVED lines=44> */
.L_x_21631:
[----:B------:R-:W-:Y:S05]  /*45c0*/  BSYNC B1 ;  /* 0x0000000000017941 */ /* 0x000fea0003800000 */
.L_x_21630:
        /* <DEDUP_REMOVED lines=21> */
.L_x_21635:
[----:B------:R-:W-:-:S07]  /*4720*/  IMAD.MOV.U32 R96, RZ, RZ, R144 ;  /* 0x000000ffff607224 */ /* 0x000fce00078e0090 */
.L_x_21636:
[----:B------:R-:W-:Y:S05]  /*4730*/  BSYNC B1 ;  /* 0x0000000000017941 */ /* 0x000fea0003800000 */
.L_x_21634:
        /* <DEDUP_REMOVED lines=16> */
.L_x_21640:
[----:B------:R-:W-:Y:S05]  /*4840*/  BSYNC B2 ;  /* 0x0000000000027941 */ /* 0x000fea0003800000 */
.L_x_21639:
        /* <DEDUP_REMOVED lines=44> */
.L_x_21638:
[----:B------:R-:W-:Y:S05]  /*4b10*/  BSYNC B1 ;  /* 0x0000000000017941 */ /* 0x000fea0003800000 */
.L_x_21637:
[----:B------:R-:W-:Y:S01]  /*4b20*/  I2FP.F32.U32 R83, R96 ;  /* 0x0000006000537245 */ /* 0x000fe20000201000 */
[----:B------:R-:W-:Y:S01]  /*4b30*/  HADD2.F32 R147, -RZ, R97.H0_H0 ;  /* 0x20000061ff937230 */ /* 0x000fe20000004100 */
[C---:B------:R-:W-:Y:S01]  /*4b40*/  ISETP.NE.AND P2, PT, R146.reuse, 0x1, PT ;  /* 0x000000019200780c */ /* 0x040fe20003f45270 */
        /* <DEDUP_REMOVED lines=17> */
.L_x_21642:
[----:B------:R-:W-:-:S07]  /*4c60*/  MOV R83, R144 ;  /* 0x0000009000537202 */ /* 0x000fce0000000f00 */
.L_x_21643:
[----:B------:R-:W-:Y:S05]  /*4c70*/  BSYNC B1 ;  /* 0x0000000000017941 */ /* 0x000fea0003800000 */
.L_x_21641:
        /* <DEDUP_REMOVED lines=16> */
.L_x_21647:
[----:B------:R-:W-:Y:S05]  /*4d80*/  BSYNC B2 ;  /* 0x0000000000027941 */ /* 0x000fea0003800000 */
.L_x_21646:
        /* <DEDUP_REMOVED lines=44> */
.L_x_21645:
[----:B------:R-:W-:Y:S05]  /*5050*/  BSYNC B1 ;  /* 0x0000000000017941 */ /* 0x000fea0003800000 */
.L_x_21644:
        /* <DEDUP_REMOVED lines=20> */
.L_x_21649:
[----:B------:R-:W-:-:S07]  /*51a0*/  IMAD.MOV.U32 R138, RZ, RZ, R144 ;  /* 0x000000ffff8a7224 */ /* 0x000fce00078e0090 */
.L_x_21650:
[----:B------:R-:W-:Y:S05]  /*51b0*/  BSYNC B1 ;  /* 0x0000000000017941 */ /* 0x000fea0003800000 */
.L_x_21648:
        /* <DEDUP_REMOVED lines=16> */
.L_x_21654:
[----:B------:R-:W-:Y:S05]  /*52c0*/  BSYNC B2 ;  /* 0x0000000000027941 */ /* 0x000fea0003800000 */
.L_x_21653:
        /* <DEDUP_REMOVED lines=44> */
.L_x_21652:
[----:B------:R-:W-:Y:S05]  /*5590*/  BSYNC B1 ;  /* 0x0000000000017941 */ /* 0x000fea0003800000 */
.L_x_21651:
        /* <DEDUP_REMOVED lines=20> */
.L_x_21656:
[----:B------:R-:W-:-:S07]  /*56e0*/  MOV R97, R144 ;  /* 0x0000009000617202 */ /* 0x000fce0000000f00 */
.L_x_21657:
[----:B------:R-:W-:Y:S05]  /*56f0*/  BSYNC B1 ;  /* 0x0000000000017941 */ /* 0x000fea0003800000 */
.L_x_21655:
        /* <DEDUP_REMOVED lines=16> */
.L_x_21661:
[----:B------:R-:W-:Y:S05]  /*5800*/  BSYNC B2 ;  /* 0x0000000000027941 */ /* 0x000fea0003800000 */
.L_x_21660:
        /* <DEDUP_REMOVED lines=44> */
.L_x_21659:
[----:B------:R-:W-:Y:S05]  /*5ad0*/  BSYNC B1 ;  /* 0x0000000000017941 */ /* 0x000fea0003800000 */
.L_x_21658:
        /* <DEDUP_REMOVED lines=20> */
.L_x_21663:
[----:B------:R-:W-:-:S07]  /*5c20*/  IMAD.MOV.U32 R98, RZ, RZ, R144 ;  /* 0x000000ffff627224 */ /* 0x000fce00078e0090 */
.L_x_21664:
[----:B------:R-:W-:Y:S05]  /*5c30*/  BSYNC B1 ;  /* 0x0000000000017941 */ /* 0x000fea0003800000 */
.L_x_21662:
        /* <DEDUP_REMOVED lines=16> */
.L_x_21668:
[----:B------:R-:W-:Y:S05]  /*5d40*/  BSYNC B2 ;  /* 0x0000000000027941 */ /* 0x000fea0003800000 */
.L_x_21667:
        /* <DEDUP_REMOVED lines=44> */
.L_x_21666:
[----:B------:R-:W-:Y:S05]  /*6010*/  BSYNC B1 ;  /* 0x0000000000017941 */ /* 0x000fea0003800000 */
.L_x_21665:
        /* <DEDUP_REMOVED lines=20> */
.L_x_21670:
[----:B------:R-:W-:-:S07]  /*6160*/  MOV R160, R144 ;  /* 0x0000009000a07202 */ /* 0x000fce0000000f00 */
.L_x_21671:
[----:B------:R-:W-:Y:S05]  /*6170*/  BSYNC B1 ;  /* 0x0000000000017941 */ /* 0x000fea0003800000 */
.L_x_21669:
        /* <DEDUP_REMOVED lines=18> */
.L_x_21675:
[----:B------:R-:W-:Y:S05]  /*62a0*/  BSYNC B2 ;  /* 0x0000000000027941 */ /* 0x000fea0003800000 */
.L_x_21674:
        /* <DEDUP_REMOVED lines=44> */
.L_x_21673:
[----:B------:R-:W-:Y:S05]  /*6570*/  BSYNC B1 ;  /* 0x0000000000017941 */ /* 0x000fea0003800000 */
.L_x_21672:
        /* <DEDUP_REMOVED lines=10> */
[----:B------:R-:W-:Y:S02]  /*6620*/  ISETP.NE.AND P5, PT, R159, RZ, PT ;  /* 0x000000ff9f00720c */ /* 0x000fe40003fa5270 */
        /* <DEDUP_REMOVED lines=19> */
[C---:B------:R-:W-:Y:S01]  /*6760*/  LEA.HI.X R147, R109.reuse, UR9, RZ, 0x3, P0 ;  /* 0x000000096d937c11 */ /* 0x040fe200080f1cff */
[----:B------:R-:W-:Y:S01]  /*6770*/  VIADD R109, R109, 0x100 ;  /* 0x000001006d6d7836 */ /* 0x000fe20000000000 */
[----:B------:R-:W-:-:S05]  /*6780*/  LOP3.LUT R148, R145, R148, RZ, 0xfc, !PT ;  /* 0x0000009491947212 */ /* 0x000fca00078efcff */
[----:B------:R4:W-:Y:S02]  /*6790*/  STG.E.64 desc[UR4][R146.64], R148 ;  /* 0x0000009492007986 */ /* 0x0009e4000c101b04 */
.L_x_21619:
[----:B------:R-:W-:Y:S05]  /*67a0*/  BSYNC B0 ;  /* 0x0000000000007941 */ /* 0x000fea0003800000 */
.L_x_21618:
        /* <DEDUP_REMOVED lines=15> */
[----:B---34-:R-:W-:-:S11]  /*68a0*/  IADD3 R146, R138, 0x1, RZ ;  /* 0x000000018a927810 */ /* 0x018fd60007ffe0ff */
        /* <DEDUP_REMOVED lines=9> */
.L_x_21679:
[----:B------:R-:W-:-:S07]  /*6940*/  MOV R147, R144 ;  /* 0x0000009000937202 */ /* 0x000fce0000000f00 */
.L_x_21680:
[----:B------:R-:W-:Y:S05]  /*6950*/  BSYNC B1 ;  /* 0x0000000000017941 */ /* 0x000fea0003800000 */
.L_x_21678:
        /* <DEDUP_REMOVED lines=16> */
.L_x_21684:
[----:B------:R-:W-:Y:S05]  /*6a60*/  BSYNC B2 ;  /* 0x0000000000027941 */ /* 0x000fea0003800000 */
.L_x_21683:
        /* <DEDUP_REMOVED lines=44> */
.L_x_21682:
[----:B------:R-:W-:Y:S05]  /*6d30*/  BSYNC B1 ;  /* 0x0000000000017941 */ /* 0x000fea0003800000 */
.L_x_21681:
        /* <DEDUP_REMOVED lines=8> */
[----:B------:R-:W1:Y:S01]  /*6dc0*/  LDC R111, c[0x0][0x294] ;  /* 0x0000a500ff6f7b82 */ /* 0x000e620000000800 */
[----:B------:R-:W-:Y:S01]  /*6dd0*/  FFMA.FTZ R84, R87, R110, 1.1641532182693481445e-10 ;  /* 0x2f00000057547423 */ /* 0x000fe2000001006e */
[----:B------:R-:W-:Y:S01]  /*6de0*/  ISETP.NE.AND.EX P0, PT, R85, RZ, PT, P0 ;  /* 0x000000ff5500720c */ /* 0x000fe20003f05300 */
        /* <DEDUP_REMOVED lines=15> */
.L_x_21686:
[----:B------:R-:W-:-:S07]  /*6ee0*/  MOV R85, R144 ;  /* 0x0000009000557202 */ /* 0x000fce0000000f00 */
.L_x_21687:
[----:B------:R-:W-:Y:S05]  /*6ef0*/  BSYNC B1 ;  /* 0x0000000000017941 */ /* 0x000fea0003800000 */
.L_x_21685:
        /* <DEDUP_REMOVED lines=16> */
.L_x_21691:
[----:B------:R-:W-:Y:S05]  /*7000*/  BSYNC B2 ;  /* 0x0000000000027941 */ /* 0x000fea0003800000 */
.L_x_21690:
        /* <DEDUP_REMOVED lines=44> */
.L_x_21689:
[----:B------:R-:W-:Y:S05]  /*72d0*/  BSYNC B1 ;  /* 0x0000000000017941 */ /* 0x000fea0003800000 */
.L_x_21688:
        /* <DEDUP_REMOVED lines=21> */
.L_x_21693:
[----:B------:R-:W-:-:S07]  /*7430*/  IMAD.MOV.U32 R100, RZ, RZ, R144 ;  /* 0x000000ffff647224 */ /* 0x000fce00078e0090 */
.L_x_21694:
[----:B------:R-:W-:Y:S05]  /*7440*/  BSYNC B1 ;  /* 0x0000000000017941 */ /* 0x000fea0003800000 */
.L_x_21692:
        /* <DEDUP_REMOVED lines=16> */
.L_x_21698:
[----:B------:R-:W-:Y:S05]  /*7550*/  BSYNC B2 ;  /* 0x0000000000027941 */ /* 0x000fea0003800000 */
.L_x_21697:
        /* <DEDUP_REMOVED lines=44> */
.L_x_21696:
[----:B------:R-:W-:Y:S05]  /*7820*/  BSYNC B1 ;  /* 0x0000000000017941 */ /* 0x000fea0003800000 */
.L_x_21695:
        /* <DEDUP_REMOVED lines=20> */
.L_x_21700:
[----:B------:R-:W-:-:S07]  /*7970*/  MOV R87, R144 ;  /* 0x0000009000577202 */ /* 0x000fce0000000f00 */
.L_x_21701:
[----:B------:R-:W-:Y:S05]  /*7980*/  BSYNC B1 ;  /* 0x0000000000017941 */ /* 0x000fea0003800000 */
.L_x_21699:
        /* <DEDUP_REMOVED lines=16> */
.L_x_21705:
[----:B------:R-:W-:Y:S05]  /*7a90*/  BSYNC B2 ;  /* 0x0000000000027941 */ /* 0x000fea0003800000 */
.L_x_21704:
        /* <DEDUP_REMOVED lines=44> */
.L_x_21703:
[----:B------:R-:W-:Y:S05]  /*7d60*/  BSYNC B1 ;  /* 0x0000000000017941 */ /* 0x000fea0003800000 */
.L_x_21702:
        /* <DEDUP_REMOVED lines=20> */
.L_x_21707:
[----:B------:R-:W-:-:S07]  /*7eb0*/  IMAD.MOV.U32 R138, RZ, RZ, R144 ;  /* 0x000000ffff8a7224 */ /* 0x000fce00078e0090 */
.L_x_21708:
[----:B------:R-:W-:Y:S05]  /*7ec0*/  BSYNC B1 ;  /* 0x0000000000017941 */ /* 0x000fea0003800000 */
.L_x_21706:
        /* <DEDUP_REMOVED lines=16> */
.L_x_21712:
[----:B------:R-:W-:Y:S05]  /*7fd0*/  BSYNC B2 ;  /* 0x0000000000027941 */ /* 0x000fea0003800000 */
.L_x_21711:
        /* <DEDUP_REMOVED lines=44> */
.L_x_21710:
[----:B------:R-:W-:Y:S05]  /*82a0*/  BSYNC B1 ;  /* 0x0000000000017941 */ /* 0x000fea0003800000 */
.L_x_21709:
        /* <DEDUP_REMOVED lines=20> */
.L_x_21714:
[----:B------:R-:W-:-:S07]  /*83f0*/  MOV R101, R144 ;  /* 0x0000009000657202 */ /* 0x000fce0000000f00 */
.L_x_21715:
[----:B------:R-:W-:Y:S05]  /*8400*/  BSYNC B1 ;  /* 0x0000000000017941 */ /* 0x000fea0003800000 */
.L_x_21713:
        /* <DEDUP_REMOVED lines=16> */
.L_x_21719:
[----:B------:R-:W-:Y:S05]  /*8510*/  BSYNC B2 ;  /* 0x0000000000027941 */ /* 0x000fea0003800000 */
.L_x_21718:
        /* <DEDUP_REMOVED lines=44> */
.L_x_21717:
[----:B------:R-:W-:Y:S05]  /*87e0*/  BSYNC B1 ;  /* 0x0000000000017941 */ /* 0x000fea0003800000 */
.L_x_21716:
        /* <DEDUP_REMOVED lines=20> */
.L_x_21721:
[----:B------:R-:W-:-:S07]  /*8930*/  IMAD.MOV.U32 R102, RZ, RZ, R144 ;  /* 0x000000ffff667224 */ /* 0x000fce00078e0090 */
.L_x_21722:
[----:B------:R-:W-:Y:S05]  /*8940*/  BSYNC B1 ;  /* 0x0000000000017941 */ /* 0x000fea0003800000 */
.L_x_21720:
        /* <DEDUP_REMOVED lines=16> */
.L_x_21726:
[----:B------:R-:W-:Y:S05]  /*8a50*/  BSYNC B2 ;  /* 0x0000000000027941 */ /* 0x000fea0003800000 */
.L_x_21725:
        /* <DEDUP_REMOVED lines=44> */
.L_x_21724:
[----:B------:R-:W-:Y:S05]  /*8d20*/  BSYNC B1 ;  /* 0x0000000000017941 */ /* 0x000fea0003800000 */
.L_x_21723:
        /* <DEDUP_REMOVED lines=20> */
.L_x_21728:
[----:B------:R-:W-:-:S07]  /*8e70*/  MOV R160, R144 ;  /* 0x0000009000a07202 */ /* 0x000fce0000000f00 */
.L_x_21729:
[----:B------:R-:W-:Y:S05]  /*8e80*/  BSYNC B1 ;  /* 0x0000000000017941 */ /* 0x000fea0003800000 */
.L_x_21727:
        /* <DEDUP_REMOVED lines=18> */
.L_x_21733:
[----:B------:R-:W-:Y:S05]  /*8fb0*/  BSYNC B2 ;  /* 0x0000000000027941 */ /* 0x000fea0003800000 */
.L_x_21732:
        /* <DEDUP_REMOVED lines=44> */
.L_x_21731:
[----:B------:R-:W-:Y:S05]  /*9280*/  BSYNC B1 ;  /* 0x0000000000017941 */ /* 0x000fea0003800000 */
.L_x_21730:
        /* <DEDUP_REMOVED lines=34> */
.L_x_21677:
[----:B------:R-:W-:Y:S05]  /*94b0*/  BSYNC B0 ;  /* 0x0000000000007941 */ /* 0x000fea0003800000 */
.L_x_21676:
        /* <DEDUP_REMOVED lines=25> */
.L_x_21737:
[----:B------:R-:W-:-:S07]  /*9650*/  MOV R147, R144 ;  /* 0x0000009000937202 */ /* 0x000fce0000000f00 */
.L_x_21738:
[----:B------:R-:W-:Y:S05]  /*9660*/  BSYNC B1 ;  /* 0x0000000000017941 */ /* 0x000fea0003800000 */
.L_x_21736:
        /* <DEDUP_REMOVED lines=16> */
.L_x_21742:
[----:B------:R-:W-:Y:S05]  /*9770*/  BSYNC B2 ;  /* 0x0000000000027941 */ /* 0x000fea0003800000 */
.L_x_21741:
        /* <DEDUP_REMOVED lines=44> */
.L_x_21740:
[----:B------:R-:W-:Y:S05]  /*9a40*/  BSYNC B1 ;  /* 0x0000000000017941 */ /* 0x000fea0003800000 */
.L_x_21739:
        /* <DEDUP_REMOVED lines=26> */
.L_x_21744:
[----:B------:R-:W-:-:S07]  /*9bf0*/  MOV R89, R144 ;  /* 0x0000009000597202 */ /* 0x000fce0000000f00 */
.L_x_21745:
[----:B------:R-:W-:Y:S05]  /*9c00*/  BSYNC B1 ;  /* 0x0000000000017941 */ /* 0x000fea0003800000 */
.L_x_21743:
        /* <DEDUP_REMOVED lines=16> */
.L_x_21749:
[----:B------:R-:W-:Y:S05]  /*9d10*/  BSYNC B2 ;  /* 0x0000000000027941 */ /* 0x000fea0003800000 */
.L_x_21748:
        /* <DEDUP_REMOVED lines=44> */
.L_x_21747:
[----:B------:R-:W-:Y:S05]  /*9fe0*/  BSYNC B1 ;  /* 0x0000000000017941 */ /* 0x000fea0003800000 */
.L_x_21746:
        /* <DEDUP_REMOVED lines=21> */
.L_x_21751:
[----:B------:R-:W-:-:S07]  /*a140*/  IMAD.MOV.U32 R104, RZ, RZ, R144 ;  /* 0x000000ffff687224 */ /* 0x000fce00078e0090 */
.L_x_21752:
[----:B------:R-:W-:Y:S05]  /*a150*/  BSYNC B1 ;  /* 0x0000000000017941 */ /* 0x000fea0003800000 */
.L_x_21750:
        /* <DEDUP_REMOVED lines=16> */
.L_x_21756:
[----:B------:R-:W-:Y:S05]  /*a260*/  BSYNC B2 ;  /* 0x0000000000027941 */ /* 0x000fea0003800000 */
.L_x_21755:
        /* <DEDUP_REMOVED lines=44> */
.L_x_21754:
[----:B------:R-:W-:Y:S05]  /*a530*/  BSYNC B1 ;  /* 0x0000000000017941 */ /* 0x000fea0003800000 */
.L_x_21753:
        /* <DEDUP_REMOVED lines=20> */
.L_x_21758:
[----:B------:R-:W-:-:S07]  /*a680*/  MOV R91, R144 ;  /* 0x00000090005b7202 */ /* 0x000fce0000000f00 */
.L_x_21759:
[----:B------:R-:W-:Y:S05]  /*a690*/  BSYNC B1 ;  /* 0x0000000000017941 */ /* 0x000fea0003800000 */
.L_x_21757:
        /* <DEDUP_REMOVED lines=16> */
.L_x_21763:
[----:B------:R-:W-:Y:S05]  /*a7a0*/  BSYNC B2 ;  /* 0x0000000000027941 */ /* 0x000fea0003800000 */
.L_x_21762:
        /* <DEDUP_REMOVED lines=44> */
.L_x_21761:
[----:B------:R-:W-:Y:S05]  /*aa70*/  BSYNC B1 ;  /* 0x0000000000017941 */ /* 0x000fea0003800000 */
.L_x_21760:
        /* <DEDUP_REMOVED lines=20> */
.L_x_21765:
[----:B------:R-:W-:-:S07]  /*abc0*/  IMAD.MOV.U32 R138, RZ, RZ, R144 ;  /* 0x000000ffff8a7224 */ /* 0x000fce00078e0090 */
.L_x_21766:
[----:B------:R-:W-:Y:S05]  /*abd0*/  BSYNC B1 ;  /* 0x0000000000017941 */ /* 0x000fea0003800000 */
.L_x_21764:
        /* <DEDUP_REMOVED lines=16> */
.L_x_21770:
[----:B------:R-:W-:Y:S05]  /*ace0*/  BSYNC B2 ;  /* 0x0000000000027941 */ /* 0x000fea0003800000 */
.L_x_21769:
        /* <DEDUP_REMOVED lines=44> */
.L_x_21768:
[----:B------:R-:W-:Y:S05]  /*afb0*/  BSYNC B1 ;  /* 0x0000000000017941 */ /* 0x000fea0003800000 */
.L_x_21767:
        /* <DEDUP_REMOVED lines=20> */
.L_x_21772:
[----:B------:R-:W-:-:S07]  /*b100*/  MOV R105, R144 ;  /* 0x0000009000697202 */ /* 0x000fce0000000f00 */
.L_x_21773:
[----:B------:R-:W-:Y:S05]  /*b110*/  BSYNC B1 ;  /* 0x0000000000017941 */ /* 0x000fea0003800000 */
.L_x_21771:
        /* <DEDUP_REMOVED lines=16> */
.L_x_21777:
[----:B------:R-:W-:Y:S05]  /*b220*/  BSYNC B2 ;  /* 0x0000000000027941 */ /* 0x000fea0003800000 */
.L_x_21776:
        /* <DEDUP_REMOVED lines=44> */
.L_x_21775:
[----:B------:R-:W-:Y:S05]  /*b4f0*/  BSYNC B1 ;  /* 0x0000000000017941 */ /* 0x000fea0003800000 */
.L_x_21774:
        /* <DEDUP_REMOVED lines=20> */
.L_x_21779:
[----:B------:R-:W-:-:S07]  /*b640*/  IMAD.MOV.U32 R106, RZ, RZ, R144 ;  /* 0x000000ffff6a7224 */ /* 0x000fce00078e0090 */
.L_x_21780:
[----:B------:R-:W-:Y:S05]  /*b650*/  BSYNC B1 ;  /* 0x0000000000017941 */ /* 0x000fea0003800000 */
.L_x_21778:
        /* <DEDUP_REMOVED lines=16> */
.L_x_21784:
[----:B------:R-:W-:Y:S05]  /*b760*/  BSYNC B2 ;  /* 0x0000000000027941 */ /* 0x000fea0003800000 */
.L_x_21783:
        /* <DEDUP_REMOVED lines=44> */
.L_x_21782:
[----:B------:R-:W-:Y:S05]  /*ba30*/  BSYNC B1 ;  /* 0x0000000000017941 */ /* 0x000fea0003800000 */
.L_x_21781:
        /* <DEDUP_REMOVED lines=20> */
.L_x_21786:
[----:B------:R-:W-:-:S07]  /*bb80*/  MOV R160, R144 ;  /* 0x0000009000a07202 */ /* 0x000fce0000000f00 */
.L_x_21787:
[----:B------:R-:W-:Y:S05]  /*bb90*/  BSYNC B1 ;  /* 0x0000000000017941 */ /* 0x000fea0003800000 */
.L_x_21785:
        /* <DEDUP_REMOVED lines=18> */
.L_x_21791:
[----:B------:R-:W-:Y:S05]  /*bcc0*/  BSYNC B2 ;  /* 0x0000000000027941 */ /* 0x000fea0003800000 */
.L_x_21790:
        /* <DEDUP_REMOVED lines=44> */
.L_x_21789:
[----:B------:R-:W-:Y:S05]  /*bf90*/  BSYNC B1 ;  /* 0x0000000000017941 */ /* 0x000fea0003800000 */
.L_x_21788:
[----:B------:R-:W-:Y:S01]  /*bfa0*/  I2FP.F32.U32 R147, R160 ;  /* 0x000000a000937245 */ /* 0x000fe20000201000 */
[----:B------:R-:W-:Y:S01]  /*bfb0*/  HADD2.F32 R107, -RZ, R107.H1_H1 ;  /* 0x3000006bff6b7230 */ /* 0x000fe20000004100 */
[----:B------:R-:W-:Y:S02]  /*bfc0*/  SEL R148, RZ, 0x1, P1 ;  /* 0x00000001ff947807 */ /* 0x000fe40000800000 */
[----:B------:R-:W-:Y:S01]  /*bfd0*/  ISETP.NE.AND P6, PT, R158, RZ, PT ;  /* 0x000000ff9e00720c */ /* 0x000fe20003fc5270 */
[----:B------:R-:W-:Y:S01]  /*bfe0*/  FFMA.FTZ R110, R147, R110, 1.1641532182693481445e-10 ;  /* 0x2f000000936e7423 */ /* 0x000fe2000001006e */
[----:B------:R-:W-:Y:S01]  /*bff0*/  FMUL.FTZ R108, R107, R108 ;  /* 0x0000006c6b6c7220 */ /* 0x000fe20000410000 */
[----:B------:R-:W-:Y:S02]  /*c000*/  SEL R146, RZ, 0x1, P2 ;  /* 0x00000001ff927807 */ /* 0x000fe40001000000 */
[----:B------:R-:W-:Y:S01]  /*c010*/  SEL R158, RZ, 0x10000, P5 ;  /* 0x00010000ff9e7807 */ /* 0x000fe20002800000 */
[----:B------:R-:W-:Y:S01]  /*c020*/  FMUL.FTZ R108, R108, R145 ;  /* 0x000000916c6c7220 */ /* 0x000fe20000410000 */
[----:B------:R-:W-:Y:S01]  /*c030*/  FSETP.GTU.FTZ.AND P1, PT, R110, R111, PT ;  /* 0x0000006f6e00720b */ /* 0x000fe20003f3c000 */
[----:B------:R-:W-:Y:S01]  /*c040*/  IMAD.WIDE.U32 R146, R146, 0x1000000, RZ ;  /* 0x0100000092927825 */ /* 0x000fe200078e00ff */
[----:B------:R-:W-:-:S02]  /*c050*/  ISETP.NE.AND P5, PT, R159, RZ, PT ;  /* 0x000000ff9f00720c */ /* 0x000fc40003fa5270 */
[----:B------:R-:W-:Y:S02]  /*c060*/  SEL R151, RZ, 0x100, P4 ;  /* 0x00000100ff977807 */ /* 0x000fe40002000000 */
[----:B------:R-:W-:Y:S02]  /*c070*/  SEL R145, RZ, 0x1000000, P1 ;  /* 0x01000000ff917807 */ /* 0x000fe40000800000 */
        /* <DEDUP_REMOVED lines=19> */
.L_x_21735:
[----:B------:R-:W-:Y:S05]  /*c1b0*/  BSYNC B0 ;  /* 0x0000000000007941 */ /* 0x000fea0003800000 */
.L_x_21734:
        /* <DEDUP_REMOVED lines=15> */
[----:B---34-:R-:W-:-:S05]  /*c2b0*/  FSEL R111, R108, RZ, P6 ;  /* 0x000000ff6c6f7208 */ /* 0x018fca0003000000 */
        /* <DEDUP_REMOVED lines=113> */
.L_x_21812:
[----:B------:R-:W4:Y:S01]  /*c9d0*/  @!P4 S2R R146, SR_CgaCtaId ;  /* 0x000000000092c919 */ /* 0x000f220000008800 */
[----:B------:R-:W-:Y:S01]  /*c9e0*/  @!P4 MOV R111, 0x400 ;  /* 0x00000400006fc802 */ /* 0x000fe20000000f00 */
[----:B------:R-:W-:Y:S05]  /*c9f0*/  WARPSYNC.ALL ;  /* 0x0000000000007948 */ /* 0x000fea0003800000 */
[----:B------:R-:W-:Y:S01]  /*ca00*/  LOP3.LUT R0, R109, 0x7, RZ, 0xc0, !PT ;  /* 0x000000076d007812 */ /* 0x000fe200078ec0ff */
[----:B---3--:R-:W-:Y:S01]  /*ca10*/  FADD.FTZ R109, R148, R147 ;  /* 0x00000093946d7221 */ /* 0x008fe20000010000 */
[----:B------:R-:W-:-:S04]  /*ca20*/  LOP3.LUT R145, R113, 0x1f, RZ, 0xc0, !PT ;  /* 0x0000001f71917812 */ /* 0x000fc800078ec0ff */
[----:B------:R-:W-:Y:S02]  /*ca30*/  ISETP.GT.U32.AND P0, PT, R145, 0x7, PT ;  /* 0x000000079100780c */ /* 0x000fe40003f04070 */
[----:B----4-:R-:W-:Y:S02]  /*ca40*/  @!P4 LEA R146, R146, R111, 0x18 ;  /* 0x0000006f9292c211 */ /* 0x010fe400078ec0ff */
[----:B------:R-:W-:-:S05]  /*ca50*/  @!P4 IADD3 R111, R110, R0, RZ ;  /* 0x000000006e6fc210 */ /* 0x000fca0007ffe0ff */
[----:B------:R-:W-:-:S05]  /*ca60*/  @!P4 IMAD R111, R111, 0x8, R146 ;  /* 0x000000086f6fc824 */ /* 0x000fca00078e0292 */
[----:B------:R3:W-:Y:S02]  /*ca70*/  @!P4 STS.64 [R111], R108 ;  /* 0x0000006c6f00c388 */ /* 0x0007e40000000a00 */
[----:B---3--:R-:W3:Y:S01]  /*ca80*/  @!P0 S2R R109, SR_CgaCtaId ;  /* 0x00000000006d8919 */ /* 0x008ee20000008800 */
[----:B------:R-:W-:Y:S01]  /*ca90*/  @!P0 MOV R108, 0x400 ;  /* 0x00000400006c8802 */ /* 0x000fe20000000f00 */
[----:B------:R-:W-:Y:S01]  /*caa0*/  BSSY B0, `(.L_x_21793) ;  /* 0x000006c000007945 */ /* 0x000fe20003800000 */
[----:B------:R-:W-:Y:S01]  /*cab0*/  @!P0 IADD3 R110, R110, R145, RZ ;  /* 0x000000916e6e8210 */ /* 0x000fe20007ffe0ff */
[----:B------:R-:W-:Y:S01]  /*cac0*/  BAR.SYNC.DEFER_BLOCKING 0x0 ;  /* 0x0000000000007b1d */ /* 0x000fe20000010000 */
[----:B------:R-:W-:Y:S02]  /*cad0*/  ISETP.NE.AND P1, PT, R157, RZ, PT ;  /* 0x000000ff9d00720c */ /* 0x000fe40003f25270 */
[----:B---3--:R-:W-:Y:S02]  /*cae0*/  @!P0 LEA R111, R109, R108, 0x18 ;  /* 0x0000006c6d6f8211 */ /* 0x008fe400078ec0ff */
[----:B------:R-:W-:-:S03]  /*caf0*/  CS2R R108, SRZ ;  /* 0x00000000006c7805 */ /* 0x000fc6000001ff00 */
[----:B------:R-:W-:Y:S01]  /*cb00*/  @!P0 IMAD R111, R110, 0x8, R111 ;  /* 0x000000086e6f8824 */ /* 0x000fe200078e026f */
        /* <DEDUP_REMOVED lines=20> */
[----:B------:R-:W-:Y:S01]  /*cc50*/  IMAD.IADD R145, R148, 0x1, R159 ;  /* 0x0000000194917824 */ /* 0x000fe200078e029f */
[----:B------:R-:W-:Y:S02]  /*cc60*/  I2FP.F32.S32 R159, R159 ;  /* 0x0000009f009f7245 */ /* 0x000fe40000201400 */
[----:B------:R-:W-:Y:S02]  /*cc70*/  FMUL.FTZ R108, R108, R151 ;  /* 0x000000976c6c7220 */ /* 0x000fe40000410000 */
        /* <DEDUP_REMOVED lines=9> */
[----:B----4-:R-:W-:-:S03]  /*cd10*/  IADD3 R147, R145, R158, RZ ;  /* 0x0000009e91937210 */ /* 0x010fc60007ffe0ff */
[----:B------:R-:W-:Y:S01]  /*cd20*/  FMUL.FTZ R110, R110, R110 ;  /* 0x0000006e6e6e7220 */ /* 0x000fe20000410000 */
[----:B------:R-:W-:Y:S01]  /*cd30*/  I2FP.F32.S32 R158, R158 ;  /* 0x0000009e009e7245 */ /* 0x000fe20000201400 */
[----:B---3--:R-:W-:Y:S02]  /*cd40*/  FMUL.FTZ R111, R146, R111 ;  /* 0x0000006f926f7220 */ /* 0x008fe40000410000 */
[----:B------:R-:W-:Y:S01]  /*cd50*/  FMUL.FTZ R110, R149, R110 ;  /* 0x0000006e956e7220 */ /* 0x000fe20000410000 */
[----:B------:R-:W-:Y:S02]  /*cd60*/  I2FP.F32.S32 R147, R147 ;  /* 0x0000009300937245 */ /* 0x000fe40000201400 */
[----:B------:R-:W3:Y:S01]  /*cd70*/  SHFL.DOWN PT, R150, R111, 0x1, 0x1f ;  /* 0x08201f006f967f89 */ /* 0x000ee200000e0000 */
        /* <DEDUP_REMOVED lines=44> */
[----:B------:R-:W-:Y:S01]  /*d040*/  F2FP.F16.F32.PACK_AB R108, R109, R108 ;  /* 0x0000006c6d6c723e */ /* 0x000fe200000000ff */
        /* <DEDUP_REMOVED lines=12> */
[----:B------:R-:W-:Y:S01]  /*d110*/  F2FP.F16.F32.PACK_AB R109, R110, R109 ;  /* 0x0000006d6e6d723e */ /* 0x000fe200000000ff */
[----:B------:R-:W-:Y:S01]  /*d120*/  VIADD R143, R143, 0x100 ;  /* 0x000001008f8f7836 */ /* 0x000fe20000000000 */
[----:B------:R-:W-:Y:S02]  /*d130*/  F2FP.F16.F32.PACK_AB R110, R148, R145 ;  /* 0x00000091946e723e */ /* 0x000fe400000000ff */
[----:B------:R-:W-:-:S05]  /*d140*/  F2FP.F16.F32.PACK_AB R111, R150, R111 ;  /* 0x0000006f966f723e */ /* 0x000fca00000000ff */
[----:B------:R1:W-:Y:S02]  /*d150*/  STG.E.128 desc[UR4][R146.64], R108 ;  /* 0x0000006c92007986 */ /* 0x0003e4000c101d04 */
.L_x_21794:
[----:B------:R-:W-:Y:S05]  /*d160*/  BSYNC B0 ;  /* 0x0000000000007941 */ /* 0x000fea0003800000 */
.L_x_21793:
        /* <DEDUP_REMOVED lines=35> */
.L_x_21796:
[----:B------:R-:W-:Y:S05]  /*d3a0*/  BSYNC B0 ;  /* 0x0000000000007941 */ /* 0x000fea0003800000 */
.L_x_21795:
        /* <DEDUP_REMOVED lines=35> */
.L_x_21798:
[----:B------:R-:W-:Y:S05]  /*d5e0*/  BSYNC B0 ;  /* 0x0000000000007941 */ /* 0x000fea0003800000 */
.L_x_21797:
        /* <DEDUP_REMOVED lines=34> */
.L_x_21800:
[----:B------:R-:W-:Y:S05]  /*d810*/  BSYNC B0 ;  /* 0x0000000000007941 */ /* 0x000fea0003800000 */
.L_x_21799:
[----:B------:R-:W-:Y:S02]  /*d820*/  IADD3 R127, R127, UR12, RZ ;  /* 0x0000000c7f7f7c10 */ /* 0x000fe4000fffe0ff */
[----:B0-----:R-:W-:Y:S02]  /*d830*/  SEL R0, RZ, 0x1, P2 ;  /* 0x00000001ff007807 */ /* 0x001fe40001000000 */
[----:B------:R-:W-:-:S13]  /*d840*/  ISETP.GE.AND P0, PT, R127, UR13, PT ;  /* 0x0000000d7f007c0c */ /* 0x000fda000bf06270 */
[----:B------:R-:W-:Y:S05]  /*d850*/  @!P0 BRA `(.L_x_21801) ;  /* 0xffffff34002c8947 */ /* 0x000fea000383ffff */
[----:B------:R-:W-:Y:S05]  /*d860*/  EXIT ;  /* 0x000000000000794d */ /* 0x000fea0003800000 */
.L_x_21792:
[----:B------:R-:W-:Y:S01]  /*d870*/  IMAD.MOV.U32 R151, RZ, RZ, R111 ;  /* 0x000000ffff977224 */ /* 0x000fe200078e006f */
[----:B------:R-:W-:Y:S01]  /*d880*/  MOV R158, 0x1 ;  /* 0x00000001009e7802 */ /* 0x000fe20000000f00 */
[----:B------:R-:W-:Y:S01]  /*d890*/  IMAD.MOV.U32 R159, RZ, RZ, 0x1f ;  /* 0x0000001fff9f7424 */ /* 0x000fe200078e00ff */
[----:B------:R-:W-:-:S07]  /*d8a0*/  MOV R150, 0xffffffff ;  /* 0xffffffff00967802 */ /* 0x000fce0000000f00 */
[----:B-12--5:R-:W-:Y:S05]  /*d8b0*/  WARPSYNC.COLLECTIVE R150, `(.L_x_21802) ;  /* 0x0000000096087348 */ /* 0x026fea0003c00000 */
[----:B------:R0:W3:Y:S02]  /*d8c0*/  SHFL.BFLY P5, R149, R151, R158, R159 ;  /* 0x0c00009e97957389 */ /* 0x0000e400000a009f */
[----:B0123-5:R-:W-:Y:S01]  /*d8d0*/  ENDCOLLECTIVE ;  /* 0x000000000000791b */ /* 0x02ffe20003800000 */
.L_x_21802:
[----:B------:R-:W-:Y:S02]  /*d8e0*/  IMAD.MOV.U32 R158, RZ, RZ, 0x2 ;  /* 0x00000002ff9e7424 */ /* 0x000fe400078e00ff */
[----:B------:R-:W-:-:S04]  /*d8f0*/  IMAD.MOV.U32 R0, RZ, RZ, R149 ;  /* 0x000000ffff007224 */ /* 0x000fc800078e0095 */
[----:B------:R-:W-:-:S05]  /*d900*/  FADD.FTZ R145, R111, R0 ;  /* 0x000000006f917221 */ /* 0x000fca0000010000 */
[----:B------:R-:W-:-:S07]  /*d910*/  MOV R151, R145 ;  /* 0x0000009100977202 */ /* 0x000fce0000000f00 */
[----:B------:R-:W-:Y:S05]  /*d920*/  WARPSYNC.COLLECTIVE R150, `(.L_x_21803) ;  /* 0x0000000096087348 */ /* 0x000fea0003c00000 */
[----:B------:R0:W1:Y:S02]  /*d930*/  SHFL.BFLY P5, R149, R151, R158, R159 ;  /* 0x0c00009e97957389 */ /* 0x00006400000a009f */
[----:B01----:R-:W-:Y:S01]  /*d940*/  ENDCOLLECTIVE ;  /* 0x000000000000791b */ /* 0x003fe20003800000 */
.L_x_21803:
[----:B------:R-:W-:Y:S01]  /*d950*/  HFMA2.MMA R158, -RZ, RZ, 0, 2.384185791015625e-07 ;  /* 0x00000004ff9e7435 */ /* 0x000fe200000001ff */
[----:B------:R-:W-:-:S05]  /*d960*/  MOV R0, R149 ;  /* 0x0000009500007202 */ /* 0x000fca0000000f00 */
[----:B------:R-:W-:-:S04]  /*d970*/  FADD.FTZ R146, R145, R0 ;  /* 0x0000000091927221 */ /* 0x000fc80000010000 */
[----:B------:R-:W-:-:S07]  /*d980*/  IMAD.MOV.U32 R151, RZ, RZ, R146 ;  /* 0x000000ffff977224 */ /* 0x000fce00078e0092 */
[----:B------:R-:W-:Y:S05]  /*d990*/  WARPSYNC.COLLECTIVE R150, `(.L_x_21804) ;  /* 0x0000000096087348 */ /* 0x000fea0003c00000 */
[----:B------:R0:W1:Y:S02]  /*d9a0*/  SHFL.BFLY P5, R149, R151, R158, R159 ;  /* 0x0c00009e97957389 */ /* 0x00006400000a009f */
[----:B01----:R-:W-:Y:S01]  /*d9b0*/  ENDCOLLECTIVE ;  /* 0x000000000000791b */ /* 0x003fe20003800000 */
.L_x_21804:
[----:B------:R-:W-:Y:S02]  /*d9c0*/  IMAD.MOV.U32 R158, RZ, RZ, 0x8 ;  /* 0x00000008ff9e7424 */ /* 0x000fe400078e00ff */
[----:B------:R-:W-:-:S04]  /*d9d0*/  IMAD.MOV.U32 R147, RZ, RZ, R149 ;  /* 0x000000ffff937224 */ /* 0x000fc800078e0095 */
[----:B------:R-:W-:-:S05]  /*d9e0*/  FADD.FTZ R147, R146, R147 ;  /* 0x0000009392937221 */ /* 0x000fca0000010000 */
[----:B------:R-:W-:-:S07]  /*d9f0*/  MOV R151, R147 ;  /* 0x0000009300977202 */ /* 0x000fce0000000f00 */
[----:B------:R-:W-:Y:S05]  /*da00*/  WARPSYNC.COLLECTIVE R150, `(.L_x_21805) ;  /* 0x0000000096087348 */ /* 0x000fea0003c00000 */
[----:B------:R0:W1:Y:S02]  /*da10*/  SHFL.BFLY P5, R149, R151, R158, R159 ;  /* 0x0c00009e97957389 */ /* 0x00006400000a009f */
[----:B01----:R-:W-:Y:S01]  /*da20*/  ENDCOLLECTIVE ;  /* 0x000000000000791b */ /* 0x003fe20003800000 */
.L_x_21805:
[----:B------:R-:W-:Y:S01]  /*da30*/  HFMA2.MMA R158, -RZ, RZ, 0, 9.5367431640625e-07 ;  /* 0x00000010ff9e7435 */ /* 0x000fe200000001ff */
[----:B------:R-:W-:-:S05]  /*da40*/  MOV R0, R149 ;  /* 0x0000009500007202 */ /* 0x000fca0000000f00 */
[----:B------:R-:W-:-:S04]  /*da50*/  FADD.FTZ R148, R147, R0 ;  /* 0x0000000093947221 */ /* 0x000fc80000010000 */
[----:B------:R-:W-:-:S07]  /*da60*/  IMAD.MOV.U32 R151, RZ, RZ, R148 ;  /* 0x000000ffff977224 */ /* 0x000fce00078e0094 */
[----:B------:R-:W-:Y:S05]  /*da70*/  WARPSYNC.COLLECTIVE R150, `(.L_x_21806) ;  /* 0x0000000096087348 */ /* 0x000fea0003c00000 */
[----:B------:R0:W1:Y:S02]  /*da80*/  SHFL.BFLY P5, R149, R151, R158, R159 ;  /* 0x0c00009e97957389 */ /* 0x00006400000a009f */
[----:B01----:R-:W-:Y:S01]  /*da90*/  ENDCOLLECTIVE ;  /* 0x000000000000791b */ /* 0x003fe20003800000 */
.L_x_21806:
        /* <DEDUP_REMOVED lines=72> */
.L_x_21807:
[----:B------:R-:W-:Y:S02]  /*df20*/  IMAD.MOV.U32 R158, RZ, RZ, 0x2 ;  /* 0x00000002ff9e7424 */ /* 0x000fe400078e00ff */
[----:B------:R-:W-:-:S04]  /*df30*/  IMAD.MOV.U32 R111, RZ, RZ, R149 ;  /* 0x000000ffff6f7224 */ /* 0x000fc800078e0095 */
[----:B------:R-:W-:-:S05]  /*df40*/  FADD.FTZ R111, R0, R111 ;  /* 0x0000006f006f7221 */ /* 0x000fca0000010000 */
[----:B------:R-:W-:-:S07]  /*df50*/  MOV R151, R111 ;  /* 0x0000006f00977202 */ /* 0x000fce0000000f00 */
[----:B------:R-:W-:Y:S05]  /*df60*/  WARPSYNC.COLLECTIVE R150, `(.L_x_21808) ;  /* 0x0000000096087348 */ /* 0x000fea0003c00000 */
[----:B------:R0:W1:Y:S02]  /*df70*/  SHFL.BFLY P5, R149, R151, R158, R159 ;  /* 0x0c00009e97957389 */ /* 0x00006400000a009f */
[----:B01----:R-:W-:Y:S01]  /*df80*/  ENDCOLLECTIVE ;  /* 0x000000000000791b */ /* 0x003fe20003800000 */
.L_x_21808:
[----:B------:R-:W-:Y:S01]  /*df90*/  HFMA2.MMA R158, -RZ, RZ, 0, 2.384185791015625e-07 ;  /* 0x00000004ff9e7435 */ /* 0x000fe200000001ff */
[----:B------:R-:W-:-:S05]  /*dfa0*/  MOV R146, R149 ;  /* 0x0000009500927202 */ /* 0x000fca0000000f00 */
[----:B------:R-:W-:-:S04]  /*dfb0*/  FADD.FTZ R146, R111, R146 ;  /* 0x000000926f927221 */ /* 0x000fc80000010000 */
[----:B------:R-:W-:-:S07]  /*dfc0*/  IMAD.MOV.U32 R151, RZ, RZ, R146 ;  /* 0x000000ffff977224 */ /* 0x000fce00078e0092 */
[----:B------:R-:W-:Y:S05]  /*dfd0*/  WARPSYNC.COLLECTIVE R150, `(.L_x_21809) ;  /* 0x0000000096087348 */ /* 0x000fea0003c00000 */
[----:B------:R0:W1:Y:S02]  /*dfe0*/  SHFL.BFLY P5, R149, R151, R158, R159 ;  /* 0x0c00009e97957389 */ /* 0x00006400000a009f */
[----:B01----:R-:W-:Y:S01]  /*dff0*/  ENDCOLLECTIVE ;  /* 0x000000000000791b */ /* 0x003fe20003800000 */
.L_x_21809:
[----:B------:R-:W-:Y:S02]  /*e000*/  IMAD.MOV.U32 R158, RZ, RZ, 0x8 ;  /* 0x00000008ff9e7424 */ /* 0x000fe400078e00ff */
[----:B------:R-:W-:-:S04]  /*e010*/  IMAD.MOV.U32 R145, RZ, RZ, R149 ;  /* 0x000000ffff917224 */ /* 0x000fc800078e0095 */
[----:B------:R-:W-:-:S05]  /*e020*/  FADD.FTZ R145, R146, R145 ;  /* 0x0000009192917221 */ /* 0x000fca0000010000 */
[----:B------:R-:W-:-:S07]  /*e030*/  MOV R151, R145 ;  /* 0x0000009100977202 */ /* 0x000fce0000000f00 */
[----:B------:R-:W-:Y:S05]  /*e040*/  WARPSYNC.COLLECTIVE R150, `(.L_x_21810) ;  /* 0x0000000096087348 */ /* 0x000fea0003c00000 */
[----:B------:R0:W1:Y:S02]  /*e050*/  SHFL.BFLY P5, R149, R151, R158, R159 ;  /* 0x0c00009e97957389 */ /* 0x00006400000a009f */
[----:B01----:R-:W-:Y:S01]  /*e060*/  ENDCOLLECTIVE ;  /* 0x000000000000791b */ /* 0x003fe20003800000 */
.L_x_21810:
[----:B------:R-:W-:Y:S01]  /*e070*/  HFMA2.MMA R158, -RZ, RZ, 0, 9.5367431640625e-07 ;  /* 0x00000010ff9e7435 */ /* 0x000fe200000001ff */
[----:B------:R-:W-:-:S05]  /*e080*/  MOV R148, R149 ;  /* 0x0000009500947202 */ /* 0x000fca0000000f00 */
[----:B------:R-:W-:-:S04]  /*e090*/  FADD.FTZ R148, R145, R148 ;  /* 0x0000009491947221 */ /* 0x000fc80000010000 */
[----:B------:R-:W-:-:S07]  /*e0a0*/  IMAD.MOV.U32 R151, RZ, RZ, R148 ;  /* 0x000000ffff977224 */ /* 0x000fce00078e0094 */
[----:B------:R-:W-:Y:S05]  /*e0b0*/  WARPSYNC.COLLECTIVE R150, `(.L_x_21811) ;  /* 0x0000000096087348 */ /* 0x000fea0003c00000 */
[----:B------:R0:W1:Y:S02]  /*e0c0*/  SHFL.BFLY P5, R149, R151, R158, R159 ;  /* 0x0c00009e97957389 */ /* 0x00006400000a009f */
[----:B01----:R-:W-:Y:S01]  /*e0d0*/  ENDCOLLECTIVE ;  /* 0x000000000000791b */ /* 0x003fe20003800000 */
.L_x_21811:
[----:B------:R-:W-:Y:S01]  /*e0e0*/  MOV R147, R149 ;  /* 0x0000009500937202 */ /* 0x000fe20000000f00 */
[----:B------:R-:W-:Y:S06]  /*e0f0*/  BRA `(.L_x_21812) ;  /* 0xffffffe800347947 */ /* 0x000fec000383ffff */
.L_x_21813:
        /* <DEDUP_REMOVED lines=16> */
.L_x_30304:


//--------------------- .text._ZN10layer_norm13ln_fwd_kernelINS_13Kernel_traitsIf6__halffS2_fjLj8192ELj1ELj1ELj8ELj16ENS_18Kernel_traits_baseILj8192EfS2_fS2_fjLj256EEEEELb1ELb0ELb0ELb1EEEvNS_9FwdParamsE --------------------------
	.section	.text._ZN10layer_norm13ln_fwd_kernelINS_13Kernel_traitsIf6__halffS2_fjLj8192ELj1ELj1ELj8ELj16ENS_18Kernel_traits_baseILj8192EfS2_fS2_fjLj256EEEEELb1ELb0ELb0ELb1EEEvNS_9FwdParamsE,"ax",@progbits
	.align	128
        .global         _ZN10layer_norm13ln_fwd_kernelINS_13Kernel_traitsIf6__halffS2_fjLj8192ELj1ELj1ELj8ELj16ENS_18Kernel_traits_baseILj8192EfS2_fS2_fjLj256EEEEELb1ELb0ELb0ELb1EEEvNS_9FwdParamsE
        .type           _ZN10layer_norm13ln_fwd_kernelINS_13Kernel_traitsIf6__halffS2_fjLj8192ELj1ELj1ELj8ELj16ENS_18Kernel_traits_baseILj8192EfS2_fS2_fjLj256EEEEELb1ELb0ELb0ELb1EEEvNS_9FwdParamsE,@function
        .size           _ZN10layer_norm13ln_fwd_kernelINS_13Kernel_traitsIf6__halffS2_fjLj8192ELj1ELj1ELj8ELj16ENS_18Kernel_traits_baseILj8192EfS2_fS2_fjLj256EEEEELb1ELb0ELb0ELb1EEEvNS_9FwdParamsE,(.L_x_30305 - _ZN10layer_norm13ln_fwd_kernelINS_13Kernel_traitsIf6__halffS2_fjLj8192ELj1ELj1ELj8ELj16ENS_18Kernel_traits_baseILj8192EfS2_fS2_fjLj256EEEEELb1ELb0ELb0ELb1EEEvNS_9FwdParamsE)
        .other          _ZN10layer_norm13ln_fwd_kernelINS_13Kernel_traitsIf6__halffS2_fjLj8192ELj1ELj1ELj8ELj16ENS_18Kernel_traits_baseILj8192EfS2_fS2_fjLj256EEEEELb1ELb0ELb0ELb1EEEvNS_9FwdParamsE,@"STO_CUDA_ENTRY STV_DEFAULT"
_ZN10layer_norm13ln_fwd_kernelINS_13Kernel_traitsIf6__halffS2_fjLj8192ELj1ELj1ELj8ELj16ENS_18Kernel_traits_baseILj8192EfS2_fS2_fjLj256EEEEELb1ELb0ELb0ELb1EEEvNS_9FwdParamsE:
.text._ZN10layer_norm13ln_fwd_kernelINS_13Kernel_traitsIf6__halffS2_fjLj8192ELj1ELj1ELj8ELj16ENS_18Kernel_traits_baseILj8192EfS2_fS2_fjLj256EEEEELb1ELb0ELb0ELb1EEEvNS_9FwdParamsE:
        /* <DEDUP_REMOVED lines=144> */
.L_x_22039:
        /* <DEDUP_REMOVED lines=21> */
[----:B------:R-:W-:Y:S01]  /*0a50*/  MOV R140, 0x3f800000 ;  /* 0x3f800000008c7802 */ /* 0x000fe20000000f00 */
[----:B------:R-:W-:Y:S02]  /*0a60*/  VIADD R84, R146, 0x1 ;  /* 0x0000000192547836 */ /* 0x000fe40000000000 */
[----:B--2---:R-:W-:-:S08]  /*0a70*/  @P2 HADD2.F32 R140, -RZ, R76.H0_H0 ;  /* 0x2000004cff8c2230 */ /* 0x004fd00000004100 */
        /* <DEDUP_REMOVED lines=9> */
.L_x_21815:
[----:B------:R-:W-:-:S07]  /*0b10*/  IMAD.MOV.U32 R88, RZ, RZ, R138 ;  /* 0x000000ffff587224 */ /* 0x000fce00078e008a */
.L_x_21816:
[----:B------:R-:W-:Y:S05]  /*0b20*/  BSYNC B0 ;  /* 0x0000000000007941 */ /* 0x000fea0003800000 */
.L_x_21814:
        /* <DEDUP_REMOVED lines=16> */
.L_x_21820:
[----:B------:R-:W-:Y:S05]  /*0c30*/  BSYNC B1 ;  /* 0x0000000000017941 */ /* 0x000fea0003800000 */
.L_x_21819:
        /* <DEDUP_REMOVED lines=44> */
.L_x_21818:
[----:B------:R-:W-:Y:S05]  /*0f00*/  BSYNC B0 ;  /* 0x0000000000007941 */ /* 0x000fea0003800000 */
.L_x_21817:
[----:B------:R-:W0:Y:S01]  /*0f10*/  LDC R142, c[0x0][0x298] ;  /* 0x0000a600ff8e7b82 */ /* 0x000e220000000800 */
[----:B------:R-:W-:Y:S01]  /*0f20*/  HFMA2.MMA R144, -RZ, RZ, 0.1171875, 0 ;  /* 0x2f800000ff907435 */ /* 0x000fe200000001ff */
[----:B------:R-:W-:Y:S01]  /*0f30*/  I2FP.F32.U32 R77, R88 ;  /* 0x00000058004d7245 */ /* 0x000fe20000201000 */
[----:B-----5:R-:W-:Y:S01]  /*0f40*/  HADD2.F32 R79, -RZ, R80.H0_H0 ;  /* 0x20000050ff4f7230 */ /* 0x020fe20000004100 */
[----:B------:R-:W-:Y:S01]  /*0f50*/  ISETP.NE.U32.AND P0, PT, R90, RZ, PT ;  /* 0x000000ff5a00720c */ /* 0x000fe20003f05070 */
[----:B------:R-:W-:Y:S01]  /*0f60*/  BSSY B0, `(.L_x_21821) ;  /* 0x0000016000007945 */ /* 0x000fe20003800000 */
[C---:B------:R-:W-:Y:S01]  /*0f70*/  ISETP.NE.AND P2, PT, R84.reuse, 0x1, PT ;  /* 0x000000015400780c */ /* 0x040fe20003f45270 */
[----:B------:R-:W-:Y:S01]  /*0f80*/  VIADD R85, R84, 0x1 ;  /* 0x0000000154557836 */ /* 0x000fe20000000000 */
[----:B------:R-:W1:Y:S01]  /*0f90*/  LDC R143, c[0x0][0x294] ;  /* 0x0000a500ff8f7b82 */ /* 0x000e620000000800 */
[----:B------:R-:W-:Y:S01]  /*0fa0*/  FMUL.FTZ R79, R79, R140 ;  /* 0x0000008c4f4f7220 */ /* 0x000fe20000410000 */
[----:B------:R-:W-:Y:S01]  /*0fb0*/  ISETP.NE.AND.EX P0, PT, R91, RZ, PT, P0 ;  /* 0x000000ff5b00720c */ /* 0x000fe20003f05300 */
[----:B------:R-:W-:-:S02]  /*0fc0*/  FFMA.FTZ R76, R77, R144, 1.1641532182693481445e-10 ;  /* 0x2f0000004d4c7423 */ /* 0x000fc40000010090 */
        /* <DEDUP_REMOVED lines=14> */
.L_x_21822:
[----:B------:R-:W-:-:S07]  /*10b0*/  IMAD.MOV.U32 R77, RZ, RZ, R138 ;  /* 0x000000ffff4d7224 */ /* 0x000fce00078e008a */
.L_x_21823:
[----:B------:R-:W-:Y:S05]  /*10c0*/  BSYNC B0 ;  /* 0x0000000000007941 */ /* 0x000fea0003800000 */
.L_x_21821:
        /* <DEDUP_REMOVED lines=16> */
.L_x_21827:
[----:B------:R-:W-:Y:S05]  /*11d0*/  BSYNC B1 ;  /* 0x0000000000017941 */ /* 0x000fea0003800000 */
.L_x_21826:
        /* <DEDUP_REMOVED lines=44> */
.L_x_21825:
[----:B------:R-:W-:Y:S05]  /*14a0*/  BSYNC B0 ;  /* 0x0000000000007941 */ /* 0x000fea0003800000 */
.L_x_21824:
        /* <DEDUP_REMOVED lines=21> */
.L_x_21829:
[----:B------:R-:W-:-:S07]  /*1600*/  MOV R80, R138 ;  /* 0x0000008a00507202 */ /* 0x000fce0000000f00 */
.L_x_21830:
[----:B------:R-:W-:Y:S05]  /*1610*/  BSYNC B0 ;  /* 0x0000000000007941 */ /* 0x000fea0003800000 */
.L_x_21828:
        /* <DEDUP_REMOVED lines=16> */
.L_x_21834:
[----:B------:R-:W-:Y:S05]  /*1720*/  BSYNC B1 ;  /* 0x0000000000017941 */ /* 0x000fea0003800000 */
.L_x_21833:
        /* <DEDUP_REMOVED lines=44> */
.L_x_21832:
[----:B------:R-:W-:Y:S05]  /*19f0*/  BSYNC B0 ;  /* 0x0000000000007941 */ /* 0x000fea0003800000 */
.L_x_21831:
[----:B------:R-:W-:Y:S01]  /*1a00*/  I2FP.F32.U32 R79, R80 ;  /* 0x00000050004f7245 */ /* 0x000fe20000201000 */
[----:B------:R-:W-:Y:S01]  /*1a10*/  HADD2.F32 R85, -RZ, R81.H0_H0 ;  /* 0x20000051ff557230 */ /* 0x000fe20000004100 */
[----:B------:R-:W-:Y:S03]  /*1a20*/  BSSY B0, `(.L_x_21835) ;  /* 0x0000014000007945 */ /* 0x000fe60003800000 */
        /* <DEDUP_REMOVED lines=18> */
.L_x_21836:
[----:B------:R-:W-:-:S07]  /*1b50*/  IMAD.MOV.U32 R79, RZ, RZ, R138 ;  /* 0x000000ffff4f7224 */ /* 0x000fce00078e008a */
.L_x_21837:
[----:B------:R-:W-:Y:S05]  /*1b60*/  BSYNC B0 ;  /* 0x0000000000007941 */ /* 0x000fea0003800000 */
.L_x_21835:
        /* <DEDUP_REMOVED lines=16> */
.L_x_21841:
[----:B------:R-:W-:Y:S05]  /*1c70*/  BSYNC B1 ;  /* 0x0000000000017941 */ /* 0x000fea0003800000 */
.L_x_21840:
        /* <DEDUP_REMOVED lines=44> */
.L_x_21839:
[----:B------:R-:W-:Y:S05]  /*1f40*/  BSYNC B0 ;  /* 0x0000000000007941 */ /* 0x000fea0003800000 */
.L_x_21838:
        /* <DEDUP_REMOVED lines=20> */
.L_x_21843:
[----:B------:R-:W-:-:S07]  /*2090*/  MOV R90, R138 ;  /* 0x0000008a005a7202 */ /* 0x000fce0000000f00 */
.L_x_21844:
[----:B------:R-:W-:Y:S05]  /*20a0*/  BSYNC B0 ;  /* 0x0000000000007941 */ /* 0x000fea0003800000 */
.L_x_21842:
        /* <DEDUP_REMOVED lines=16> */
.L_x_21848:
[----:B------:R-:W-:Y:S05]  /*21b0*/  BSYNC B1 ;  /* 0x0000000000017941 */ /* 0x000fea0003800000 */
.L_x_21847:
        /* <DEDUP_REMOVED lines=44> */
.L_x_21846:
[----:B------:R-:W-:Y:S05]  /*2480*/  BSYNC B0 ;  /* 0x0000000000007941 */ /* 0x000fea0003800000 */
.L_x_21845:
        /* <DEDUP_REMOVED lines=20> */
.L_x_21850:
[----:B------:R-:W-:-:S07]  /*25d0*/  IMAD.MOV.U32 R81, RZ, RZ, R138 ;  /* 0x000000ffff517224 */ /* 0x000fce00078e008a */
.L_x_21851:
[----:B------:R-:W-:Y:S05]  /*25e0*/  BSYNC B0 ;  /* 0x0000000000007941 */ /* 0x000fea0003800000 */
.L_x_21849:
        /* <DEDUP_REMOVED lines=16> */
.L_x_21855:
[----:B------:R-:W-:Y:S05]  /*26f0*/  BSYNC B1 ;  /* 0x0000000000017941 */ /* 0x000fea0003800000 */
.L_x_21854:
        /* <DEDUP_REMOVED lines=44> */
.L_x_21853:
[----:B------:R-:W-:Y:S05]  /*29c0*/  BSYNC B0 ;  /* 0x0000000000007941 */ /* 0x000fea0003800000 */
.L_x_21852:
        /* <DEDUP_REMOVED lines=20> */
.L_x_21857:
[----:B------:R-:W-:-:S07]  /*2b10*/  MOV R82, R138 ;  /* 0x0000008a00527202 */ /* 0x000fce0000000f00 */
.L_x_21858:
[----:B------:R-:W-:Y:S05]  /*2b20*/  BSYNC B0 ;  /* 0x0000000000007941 */ /* 0x000fea0003800000 */
.L_x_21856:
        /* <DEDUP_REMOVED lines=16> */
.L_x_21862:
[----:B------:R-:W-:Y:S05]  /*2c30*/  BSYNC B1 ;  /* 0x0000000000017941 */ /* 0x000fea0003800000 */
.L_x_21861:
        /* <DEDUP_REMOVED lines=44> */
.L_x_21860:
[----:B------:R-:W-:Y:S05]  /*2f00*/  BSYNC B0 ;  /* 0x0000000000007941 */ /* 0x000fea0003800000 */
.L_x_21859:
        /* <DEDUP_REMOVED lines=20> */
.L_x_21864:
[----:B------:R-:W-:-:S07]  /*3050*/  IMAD.MOV.U32 R95, RZ, RZ, R138 ;  /* 0x000000ffff5f7224 */ /* 0x000fce00078e008a */
.L_x_21865:
[----:B------:R-:W-:Y:S05]  /*3060*/  BSYNC B0 ;  /* 0x0000000000007941 */ /* 0x000fea0003800000 */
.L_x_21863:
        /* <DEDUP_REMOVED lines=18> */
.L_x_21869:
[----:B------:R-:W-:Y:S05]  /*3190*/  BSYNC B1 ;  /* 0x0000000000017941 */ /* 0x000fea0003800000 */
.L_x_21868:
        /* <DEDUP_REMOVED lines=44> */
.L_x_21867:
[----:B------:R-:W-:Y:S05]  /*3460*/  BSYNC B0 ;  /* 0x0000000000007941 */ /* 0x000fea0003800000 */
.L_x_21866:
[----:B------:R-:W-:Y:S01]  /*3470*/  I2FP.F32.U32 R85, R95 ;  /* 0x0000005f00557245 */ /* 0x000fe20000201000 */
[----:B------:R-:W0:Y:S01]  /*3480*/  LDC.64 R112, c[0x0][0x238] ;  /* 0x00008e00ff707b82 */ /* 0x000e220000000a00 */
[----:B------:R-:W-:Y:S01]  /*3490*/  SEL R91, RZ, 0x10000, P5 ;  /* 0x00010000ff5b7807 */ /* 0x000fe20002800000 */
[----:B------:R-:W-:Y:S01]  /*34a0*/  HADD2.F32 R83, -RZ, R83.H1_H1 ;  /* 0x30000053ff537230 */ /* 0x000fe20000004100 */
[----:B------:R-:W-:Y:S01]  /*34b0*/  ISETP.NE.AND P6, PT, R92, RZ, PT ;  /* 0x000000ff5c00720c */ /* 0x000fe20003fc5270 */
[----:B------:R-:W-:Y:S01]  /*34c0*/  FFMA.FTZ R84, R85, R144, 1.1641532182693481445e-10 ;  /* 0x2f00000055547423 */ /* 0x000fe20000010090 */
[----:B------:R-:W-:Y:S02]  /*34d0*/  ISETP.NE.AND P5, PT, R93, RZ, PT ;  /* 0x000000ff5d00720c */ /* 0x000fe40003fa5270 */
[----:B------:R-:W-:Y:S01]  /*34e0*/  SEL R90, RZ, 0x100, P4 ;  /* 0x00000100ff5a7807 */ /* 0x000fe20002000000 */
[----:B------:R-:W1:Y:S01]  /*34f0*/  LDC.64 R110, c[0x0][0x240] ;  /* 0x00009000ff6e7b82 */ /* 0x000e620000000a00 */
[----:B------:R-:W-:Y:S01]  /*3500*/  ISETP.NE.AND P4, PT, R94, RZ, PT ;  /* 0x000000ff5e00720c */ /* 0x000fe20003f85270 */
[----:B------:R-:W-:Y:S01]  /*3510*/  FMUL.FTZ R83, R83, R140 ;  /* 0x0000008c53537220 */ /* 0x000fe20000410000 */
[----:B------:R-:W-:-:S02]  /*3520*/  SEL R86, RZ, 0x1, P2 ;  /* 0x00000001ff567807 */ /* 0x000fc40001000000 */
[----:B------:R-:W-:Y:S01]  /*3530*/  FSETP.GTU.FTZ.AND P2, PT, R84, R143, PT ;  /* 0x0000008f5400720b */ /* 0x000fe20003f5c000 */
[----:B------:R-:W-:Y:S01]  /*3540*/  FMUL.FTZ R83, R83, R142 ;  /* 0x0000008e53537220 */ /* 0x000fe20000410000 */
[----:B------:R-:W-:Y:S01]  /*3550*/  SEL R87, RZ, 0x1, P4 ;  /* 0x00000001ff577807 */ /* 0x000fe20002000000 */
[----:B------:R-:W2:Y:S01]  /*3560*/  @P1 LDC.64 R92, c[0x0][0x230] ;  /* 0x00008c00ff5c1b82 */ /* 0x000ea20000000a00 */
[----:B------:R-:W-:Y:S01]  /*3570*/  SEL R88, RZ, 0x1, P5 ;  /* 0x00000001ff587807 */ /* 0x000fe20002800000 */
[----:B------:R-:W-:Y:S01]  /*3580*/  IMAD.WIDE.U32 R84, R86, 0x1000000, RZ ;  /* 0x0100000056547825 */ /* 0x000fe200078e00ff */
[----:B------:R-:W-:Y:S02]  /*3590*/  SEL R94, RZ, 0x1000000, P2 ;  /* 0x01000000ff5e7807 */ /* 0x000fe40001000000 */
[----:B------:R-:W-:Y:S01]  /*35a0*/  SEL R95, RZ, 0x1, P6 ;  /* 0x00000001ff5f7807 */ /* 0x000fe20003000000 */
[----:B------:R-:W-:Y:S01]  /*35b0*/  IMAD.WIDE.U32 R86, R87, 0x10000, RZ ;  /* 0x0001000057567825 */ /* 0x000fe200078e00ff */
[----:B------:R-:W-:-:S02]  /*35c0*/  LOP3.LUT R90, R90, R94, R91, 0xfe, !PT ;  /* 0x0000005e5a5a7212 */ /* 0x000fc400078efe5b */
[----:B------:R-:W-:Y:S01]  /*35d0*/  SEL R91, RZ, 0x1, P3 ;  /* 0x00000001ff5b7807 */ /* 0x000fe20001800000 */
[----:B------:R-:W-:Y:S01]  /*35e0*/  IMAD.WIDE.U32 R88, R88, 0x100, RZ ;  /* 0x0000010058587825 */ /* 0x000fe200078e00ff */
[----:B------:R-:W-:Y:S02]  /*35f0*/  FSEL R83, R83, RZ, !P2 ;  /* 0x000000ff53537208 */ /* 0x000fe40005000000 */
[----:B------:R-:W-:Y:S02]  /*3600*/  LOP3.LUT R91, R85, R90, R91, 0xfe, !PT ;  /* 0x0000005a555b7212 */ /* 0x000fe400078efe5b */
[----:B------:R-:W-:Y:S01]  /*3610*/  LOP3.LUT R94, R88, R84, R86, 0xfe, !PT ;  /* 0x00000054585e7212 */ /* 0x000fe200078efe56 */
[C---:B0-----:R-:W-:Y:S01]  /*3620*/  IMAD.WIDE.U32 R84, R141.reuse, 0x20, R112 ;  /* 0x000000208d547825 */ /* 0x041fe200078e0070 */
[----:B------:R-:W-:-:S03]  /*3630*/  IADD3 R145, R141, 0x100, RZ ;  /* 0x000001008d917810 */ /* 0x000fc60007ffe0ff */
        /* <DEDUP_REMOVED lines=24> */
.L_x_21871:
[----:B------:R-:W-:-:S07]  /*37c0*/  IMAD.MOV.U32 R97, RZ, RZ, R138 ;  /* 0x000000ffff617224 */ /* 0x000fce00078e008a */
.L_x_21872:
[----:B------:R-:W-:Y:S05]  /*37d0*/  BSYNC B0 ;  /* 0x0000000000007941 */ /* 0x000fea0003800000 */
.L_x_21870:
        /* <DEDUP_REMOVED lines=16> */
.L_x_21876:
[----:B------:R-:W-:Y:S05]  /*38e0*/  BSYNC B1 ;  /* 0x0000000000017941 */ /* 0x000fea0003800000 */
.L_x_21875:
        /* <DEDUP_REMOVED lines=44> */
.L_x_21874:
[----:B------:R-:W-:Y:S05]  /*3bb0*/  BSYNC B0 ;  /* 0x0000000000007941 */ /* 0x000fea0003800000 */
.L_x_21873:
        /* <DEDUP_REMOVED lines=21> */
.L_x_21878:
[----:B------:R-:W-:-:S07]  /*3d10*/  MOV R85, R138 ;  /* 0x0000008a00557202 */ /* 0x000fce0000000f00 */
.L_x_21879:
[----:B------:R-:W-:Y:S05]  /*3d20*/  BSYNC B0 ;  /* 0x0000000000007941 */ /* 0x000fea0003800000 */
.L_x_21877:
        /* <DEDUP_REMOVED lines=16> */
.L_x_21883:
[----:B------:R-:W-:Y:S05]  /*3e30*/  BSYNC B1 ;  /* 0x0000000000017941 */ /* 0x000fea0003800000 */
.L_x_21882:
        /* <DEDUP_REMOVED lines=44> */
.L_x_21881:
[----:B------:R-:W-:Y:S05]  /*4100*/  BSYNC B0 ;  /* 0x0000000000007941 */ /* 0x000fea0003800000 */
.L_x_21880:
        /* <DEDUP_REMOVED lines=21> */
.L_x_21885:
[----:B------:R-:W-:-:S07]  /*4260*/  IMAD.MOV.U32 R88, RZ, RZ, R138 ;  /* 0x000000ffff587224 */ /* 0x000fce00078e008a */
.L_x_21886:
[----:B------:R-:W-:Y:S05]  /*4270*/  BSYNC B0 ;  /* 0x0000000000007941 */ /* 0x000fea0003800000 */
.L_x_21884:
        /* <DEDUP_REMOVED lines=16> */
.L_x_21890:
[----:B------:R-:W-:Y:S05]  /*4380*/  BSYNC B1 ;  /* 0x0000000000017941 */ /* 0x000fea0003800000 */
.L_x_21889:
        /* <DEDUP_REMOVED lines=44> */
.L_x_21888:
[----:B------:R-:W-:Y:S05]  /*4650*/  BSYNC B0 ;  /* 0x0000000000007941 */ /* 0x000fea0003800000 */
.L_x_21887:
        /* <DEDUP_REMOVED lines=21> */
.L_x_21892:
[----:B------:R-:W-:-:S07]  /*47b0*/  MOV R87, R138 ;  /* 0x0000008a00577202 */ /* 0x000fce0000000f00 */
.L_x_21893:
[----:B------:R-:W-:Y:S05]  /*47c0*/  BSYNC B0 ;  /* 0x0000000000007941 */ /* 0x000fea0003800000 */
.L_x_21891:
        /* <DEDUP_REMOVED lines=16> */
.L_x_21897:
[----:B------:R-:W-:Y:S05]  /*48d0*/  BSYNC B1 ;  /* 0x0000000000017941 */ /* 0x000fea0003800000 */
.L_x_21896:
        /* <DEDUP_REMOVED lines=44> */
.L_x_21895:
[----:B------:R-:W-:Y:S05]  /*4ba0*/  BSYNC B0 ;  /* 0x0000000000007941 */ /* 0x000fea0003800000 */
.L_x_21894:
        /* <DEDUP_REMOVED lines=20> */
.L_x_21899:
[----:B------:R-:W-:-:S07]  /*4cf0*/  IMAD.MOV.U32 R98, RZ, RZ, R138 ;  /* 0x000000ffff627224 */ /* 0x000fce00078e008a */
.L_x_21900:
[----:B------:R-:W-:Y:S05]  /*4d00*/  BSYNC B0 ;  /* 0x0000000000007941 */ /* 0x000fea0003800000 */
.L_x_21898:
        /* <DEDUP_REMOVED lines=16> */
.L_x_21904:
[----:B------:R-:W-:Y:S05]  /*4e10*/  BSYNC B1 ;  /* 0x0000000000017941 */ /* 0x000fea0003800000 */
.L_x_21903:
        /* <DEDUP_REMOVED lines=44> */
.L_x_21902:
[----:B------:R-:W-:Y:S05]  /*50e0*/  BSYNC B0 ;  /* 0x0000000000007941 */ /* 0x000fea0003800000 */
.L_x_21901:
        /* <DEDUP_REMOVED lines=20> */
.L_x_21906:
[----:B------:R-:W-:-:S07]  /*5230*/  MOV R89, R138 ;  /* 0x0000008a00597202 */ /* 0x000fce0000000f00 */
.L_x_21907:
[----:B------:R-:W-:Y:S05]  /*5240*/  BSYNC B0 ;  /* 0x0000000000007941 */ /* 0x000fea0003800000 */
.L_x_21905:
        /* <DEDUP_REMOVED lines=16> */
.L_x_21911:
[----:B------:R-:W-:Y:S05]  /*5350*/  BSYNC B1 ;  /* 0x0000000000017941 */ /* 0x000fea0003800000 */
.L_x_21910:
        /* <DEDUP_REMOVED lines=44> */
.L_x_21909:
[----:B------:R-:W-:Y:S05]  /*5620*/  BSYNC B0 ;  /* 0x0000000000007941 */ /* 0x000fea0003800000 */
.L_x_21908:
        /* <DEDUP_REMOVED lines=20> */
.L_x_21913:
[----:B------:R-:W-:-:S07]  /*5770*/  IMAD.MOV.U32 R90, RZ, RZ, R138 ;  /* 0x000000ffff5a7224 */ /* 0x000fce00078e008a */
.L_x_21914:
[----:B------:R-:W-:Y:S05]  /*5780*/  BSYNC B0 ;  /* 0x0000000000007941 */ /* 0x000fea0003800000 */
.L_x_21912:
        /* <DEDUP_REMOVED lines=16> */
.L_x_21918:
[----:B------:R-:W-:Y:S05]  /*5890*/  BSYNC B1 ;  /* 0x0000000000017941 */ /* 0x000fea0003800000 */
.L_x_21917:
        /* <DEDUP_REMOVED lines=44> */
.L_x_21916:
[----:B------:R-:W-:Y:S05]  /*5b60*/  BSYNC B0 ;  /* 0x0000000000007941 */ /* 0x000fea0003800000 */
.L_x_21915:
        /* <DEDUP_REMOVED lines=20> */
.L_x_21920:
[----:B------:R-:W-:-:S07]  /*5cb0*/  MOV R105, R138 ;  /* 0x0000008a00697202 */ /* 0x000fce0000000f00 */
.L_x_21921:
[----:B------:R-:W-:Y:S05]  /*5cc0*/  BSYNC B0 ;  /* 0x0000000000007941 */ /* 0x000fea0003800000 */
.L_x_21919:
        /* <DEDUP_REMOVED lines=18> */
.L_x_21925:
[----:B------:R-:W-:Y:S05]  /*5df0*/  BSYNC B1 ;  /* 0x0000000000017941 */ /* 0x000fea0003800000 */
.L_x_21924:
        /* <DEDUP_REMOVED lines=44> */
.L_x_21923:
[----:B------:R-:W-:Y:S05]  /*60c0*/  BSYNC B0 ;  /* 0x0000000000007941 */ /* 0x000fea0003800000 */
.L_x_21922:
[----:B------:R-:W-:Y:S01]  /*60d0*/  I2FP.F32.U32 R93, R105 ;  /* 0x00000069005d7245 */ /* 0x000fe20000201000 */
[----:B------:R-:W-:Y:S01]  /*60e0*/  HADD2.F32 R91, -RZ, R91.H1_H1 ;  /* 0x3000005bff5b7230 */ /* 0x000fe20000004100 */
[----:B------:R-:W-:Y:S01]  /*60f0*/  SEL R99, RZ, 0x10000, P5 ;  /* 0x00010000ff637807 */ /* 0x000fe20002800000 */
[----:B------:R-:W-:Y:S01]  /*6100*/  VIADD R147, R141, 0x200 ;  /* 0x000002008d937836 */ /* 0x000fe20000000000 */
[----:B------:R-:W-:Y:S01]  /*6110*/  ISETP.NE.AND P6, PT, R102, RZ, PT ;  /* 0x000000ff6600720c */ /* 0x000fe20003fc5270 */
[----:B------:R-:W-:Y:S01]  /*6120*/  FFMA.FTZ R92, R93, R144, 1.1641532182693481445e-10 ;  /* 0x2f0000005d5c7423 */ /* 0x000fe20000010090 */
[----:B------:R-:W-:Y:S01]  /*6130*/  ISETP.NE.AND P5, PT, R103, RZ, PT ;  /* 0x000000ff6700720c */ /* 0x000fe20003fa5270 */
[----:B------:R-:W-:Y:S01]  /*6140*/  FMUL.FTZ R91, R91, R140 ;  /* 0x0000008c5b5b7220 */ /* 0x000fe20000410000 */
[----:B------:R-:W0:Y:S01]  /*6150*/  @P1 LDC.64 R102, c[0x0][0x230] ;  /* 0x00008c00ff661b82 */ /* 0x000e220000000a00 */
[----:B------:R-:W-:Y:S02]  /*6160*/  SEL R98, RZ, 0x100, P4 ;  /* 0x00000100ff627807 */ /* 0x000fe40002000000 */
        /* <DEDUP_REMOVED lines=14> */
[----:B------:R-:W-:Y:S01]  /*6250*/  LOP3.LUT R104, R96, R92, R94, 0xfe, !PT ;  /* 0x0000005c60687212 */ /* 0x000fe200078efe5e */
[----:B0-----:R-:W-:Y:S01]  /*6260*/  @P1 IMAD.WIDE.U32 R102, R147, 0x20, R102 ;  /* 0x0000002093661825 */ /* 0x001fe200078e0066 */
[----:B------:R-:W-:-:S03]  /*6270*/  LOP3.LUT R99, R93, R98, R99, 0xfe, !PT ;  /* 0x000000625d637212 */ /* 0x000fc600078efe63 */
[----:B------:R-:W-:Y:S01]  /*6280*/  @P0 FADD.FTZ R91, R75, R91 ;  /* 0x0000005b4b5b0221 */ /* 0x000fe20000010000 */
[----:B------:R-:W-:Y:S01]  /*6290*/  LOP3.LUT R104, R104, R105, RZ, 0xfc, !PT ;  /* 0x0000006968687212 */ /* 0x000fe200078efcff */
[----:B------:R-:W-:Y:S01]  /*62a0*/  IMAD.WIDE.U32 R92, R145, 0x20, R112 ;  /* 0x00000020915c7825 */ /* 0x000fe200078e0070 */
[----:B------:R-:W-:-:S03]  /*62b0*/  LOP3.LUT R105, R97, R99, R95, 0xfe, !PT ;  /* 0x0000006361697212 */ /* 0x000fc600078efe5f */
        /* <DEDUP_REMOVED lines=20> */
.L_x_21927:
[----:B------:R-:W-:-:S07]  /*6400*/  MOV R107, R138 ;  /* 0x0000008a006b7202 */ /* 0x000fce0000000f00 */
.L_x_21928:
[----:B------:R-:W-:Y:S05]  /*6410*/  BSYNC B0 ;  /* 0x0000000000007941 */ /* 0x000fea0003800000 */
.L_x_21926:
        /* <DEDUP_REMOVED lines=16> */
.L_x_21932:
[----:B------:R-:W-:Y:S05]  /*6520*/  BSYNC B1 ;  /* 0x0000000000017941 */ /* 0x000fea0003800000 */
.L_x_21931:
        /* <DEDUP_REMOVED lines=44> */
.L_x_21930:
[----:B------:R-:W-:Y:S05]  /*67f0*/  BSYNC B0 ;  /* 0x0000000000007941 */ /* 0x000fea0003800000 */
.L_x_21929:
        /* <DEDUP_REMOVED lines=21> */
.L_x_21934:
[----:B------:R-:W-:-:S07]  /*6950*/  IMAD.MOV.U32 R93, RZ, RZ, R138 ;  /* 0x000000ffff5d7224 */ /* 0x000fce00078e008a */
.L_x_21935:
[----:B------:R-:W-:Y:S05]  /*6960*/  BSYNC B0 ;  /* 0x0000000000007941 */ /* 0x000fea0003800000 */
.L_x_21933:
        /* <DEDUP_REMOVED lines=16> */
.L_x_21939:
[----:B------:R-:W-:Y:S05]  /*6a70*/  BSYNC B1 ;  /* 0x0000000000017941 */ /* 0x000fea0003800000 */
.L_x_21938:
        /* <DEDUP_REMOVED lines=44> */
.L_x_21937:
[----:B------:R-:W-:Y:S05]  /*6d40*/  BSYNC B0 ;  /* 0x0000000000007941 */ /* 0x000fea0003800000 */
.L_x_21936:
        /* <DEDUP_REMOVED lines=21> */
.L_x_21941:
[----:B------:R-:W-:-:S07]  /*6ea0*/  MOV R96, R138 ;  /* 0x0000008a00607202 */ /* 0x000fce0000000f00 */
.L_x_21942:
[----:B------:R-:W-:Y:S05]  /*6eb0*/  BSYNC B0 ;  /* 0x0000000000007941 */ /* 0x000fea0003800000 */
.L_x_21940:
        /* <DEDUP_REMOVED lines=16> */
.L_x_21946:
[----:B------:R-:W-:Y:S05]  /*6fc0*/  BSYNC B1 ;  /* 0x0000000000017941 */ /* 0x000fea0003800000 */
.L_x_21945:
        /* <DEDUP_REMOVED lines=44> */
.L_x_21944:
[----:B------:R-:W-:Y:S05]  /*7290*/  BSYNC B0 ;  /* 0x0000000000007941 */ /* 0x000fea0003800000 */
.L_x_21943:
[----:B------:R-:W-:Y:S01]  /*72a0*/  I2FP.F32.U32 R95, R96 ;  /* 0x00000060005f7245 */ /* 0x000fe20000201000 */
[----:B------:R-:W-:Y:S01]  /*72b0*/  HADD2.F32 R103, -RZ, R97.H0_H0 ;  /* 0x20000061ff677230 */ /* 0x000fe20000004100 */
        /* <DEDUP_REMOVED lines=19> */
.L_x_21948:
[----:B------:R-:W-:-:S07]  /*73f0*/  MOV R95, R138 ;  /* 0x0000008a005f7202 */ /* 0x000fce0000000f00 */
.L_x_21949:
[----:B------:R-:W-:Y:S05]  /*7400*/  BSYNC B0 ;  /* 0x0000000000007941 */ /* 0x000fea0003800000 */
.L_x_21947:
        /* <DEDUP_REMOVED lines=16> */
.L_x_21953:
[----:B------:R-:W-:Y:S05]  /*7510*/  BSYNC B1 ;  /* 0x0000000000017941 */ /* 0x000fea0003800000 */
.L_x_21952:
        /* <DEDUP_REMOVED lines=44> */
.L_x_21951:
[----:B------:R-:W-:Y:S05]  /*77e0*/  BSYNC B0 ;  /* 0x0000000000007941 */ /* 0x000fea0003800000 */
.L_x_21950:
        /* <DEDUP_REMOVED lines=20> */
.L_x_21955:
[----:B------:R-:W-:-:S07]  /*7930*/  MOV R151, R138 ;  /* 0x0000008a00977202 */ /* 0x000fce0000000f00 */
.L_x_21956:
[----:B------:R-:W-:Y:S05]  /*7940*/  BSYNC B0 ;  /* 0x0000000000007941 */ /* 0x000fea0003800000 */
.L_x_21954:
        /* <DEDUP_REMOVED lines=16> */
.L_x_21960:
[----:B------:R-:W-:Y:S05]  /*7a50*/  BSYNC B1 ;  /* 0x0000000000017941 */ /* 0x000fea0003800000 */
.L_x_21959:
        /* <DEDUP_REMOVED lines=44> */
.L_x_21958:
[----:B------:R-:W-:Y:S05]  /*7d20*/  BSYNC B0 ;  /* 0x0000000000007941 */ /* 0x000fea0003800000 */
.L_x_21957:
        /* <DEDUP_REMOVED lines=20> */
.L_x_21962:
[----:B------:R-:W-:-:S07]  /*7e70*/  MOV R97, R138 ;  /* 0x0000008a00617202 */ /* 0x000fce0000000f00 */
.L_x_21963:
[----:B------:R-:W-:Y:S05]  /*7e80*/  BSYNC B0 ;  /* 0x0000000000007941 */ /* 0x000fea0003800000 */
.L_x_21961:
        /* <DEDUP_REMOVED lines=16> */
.L_x_21967:
[----:B------:R-:W-:Y:S05]  /*7f90*/  BSYNC B1 ;  /* 0x0000000000017941 */ /* 0x000fea0003800000 */
.L_x_21966:
        /* <DEDUP_REMOVED lines=44> */
.L_x_21965:
[----:B------:R-:W-:Y:S05]  /*8260*/  BSYNC B0 ;  /* 0x0000000000007941 */ /* 0x000fea0003800000 */
.L_x_21964:
        /* <DEDUP_REMOVED lines=20> */
.L_x_21969:
[----:B------:R-:W-:-:S07]  /*83b0*/  MOV R98, R138 ;  /* 0x0000008a00627202 */ /* 0x000fce0000000f00 */
.L_x_21970:
[----:B------:R-:W-:Y:S05]  /*83c0*/  BSYNC B0 ;  /* 0x0000000000007941 */ /* 0x000fea0003800000 */
.L_x_21968:
        /* <DEDUP_REMOVED lines=16> */
.L_x_21974:
[----:B------:R-:W-:Y:S05]  /*84d0*/  BSYNC B1 ;  /* 0x0000000000017941 */ /* 0x000fea0003800000 */
.L_x_21973:
        /* <DEDUP_REMOVED lines=44> */
.L_x_21972:
[----:B------:R-:W-:Y:S05]  /*87a0*/  BSYNC B0 ;  /* 0x0000000000007941 */ /* 0x000fea0003800000 */
.L_x_21971:
        /* <DEDUP_REMOVED lines=20> */
.L_x_21976:
[----:B------:R-:W-:-:S07]  /*88f0*/  MOV R151, R138 ;  /* 0x0000008a00977202 */ /* 0x000fce0000000f00 */
.L_x_21977:
[----:B------:R-:W-:Y:S05]  /*8900*/  BSYNC B0 ;  /* 0x0000000000007941 */ /* 0x000fea0003800000 */
.L_x_21975:
        /* <DEDUP_REMOVED lines=18> */
.L_x_21981:
[----:B------:R-:W-:Y:S05]  /*8a30*/  BSYNC B1 ;  /* 0x0000000000017941 */ /* 0x000fea0003800000 */
.L_x_21980:
        /* <DEDUP_REMOVED lines=44> */
.L_x_21979:
[----:B------:R-:W-:Y:S05]  /*8d00*/  BSYNC B0 ;  /* 0x0000000000007941 */ /* 0x000fea0003800000 */
.L_x_21978:
        /* <DEDUP_REMOVED lines=8> */
[----:B------:R-:W-:Y:S02]  /*8d90*/  SEL R106, RZ, 0x100, P4 ;  /* 0x00000100ff6a7807 */ /* 0x000fe40002000000 */
[----:B------:R-:W-:Y:S01]  /*8da0*/  FSETP.GTU.FTZ.AND P2, PT, R102, R143, PT ;  /* 0x0000008f6600720b */ /* 0x000fe20003f5c000 */
[----:B------:R-:W-:Y:S01]  /*8db0*/  IMAD.WIDE.U32 R102, R104, 0x1000000, RZ ;  /* 0x0100000068667825 */ /* 0x000fe200078e00ff */
[----:B------:R-:W-:-:S03]  /*8dc0*/  ISETP.NE.AND P5, PT, R149, RZ, PT ;  /* 0x000000ff9500720c */ /* 0x000fc60003fa5270 */
[----:B------:R-:W-:Y:S01]  /*8dd0*/  FMUL.FTZ R99, R99, R142 ;  /* 0x0000008e63637220 */ /* 0x000fe20000410000 */
[----:B------:R-:W-:Y:S01]  /*8de0*/  SEL R146, RZ, 0x1000000, P2 ;  /* 0x01000000ff927807 */ /* 0x000fe20001000000 */
[----:B------:R-:W-:Y:S01]  /*8df0*/  VIADD R149, R141, 0x300 ;  /* 0x000003008d957836 */ /* 0x000fe20000000000 */
[----:B------:R-:W-:Y:S01]  /*8e00*/  ISETP.NE.AND P4, PT, R150, RZ, PT ;  /* 0x000000ff9600720c */ /* 0x000fe20003f85270 */
[----:B------:R-:W-:Y:S01]  /*8e10*/  IMAD.WIDE.U32 R150, R147, 0x8, R110 ;  /* 0x0000000893967825 */ /* 0x000fe200078e006e */
[----:B------:R-:W-:Y:S02]  /*8e20*/  LOP3.LUT R104, R106, R146, R107, 0xfe, !PT ;  /* 0x000000926a687212 */ /* 0x000fe400078efe6b */
[----:B------:R-:W-:Y:S02]  /*8e30*/  SEL R157, RZ, 0x1, P3 ;  /* 0x00000001ff9d7807 */ /* 0x000fe40001800000 */
[----:B------:R-:W-:Y:S02]  /*8e40*/  SEL R105, RZ, 0x1, P4 ;  /* 0x00000001ff697807 */ /* 0x000fe40002000000 */
[----:B------:R-:W-:-:S02]  /*8e50*/  SEL R106, RZ, 0x1, P5 ;  /* 0x00000001ff6a7807 */ /* 0x000fc40002800000 */
[----:B------:R-:W-:Y:S01]  /*8e60*/  LOP3.LUT R157, R103, R104, R157, 0xfe, !PT ;  /* 0x00000068679d7212 */ /* 0x000fe200078efe9d */
[----:B------:R-:W-:Y:S01]  /*8e70*/  IMAD.WIDE.U32 R104, R105, 0x10000, RZ ;  /* 0x0001000069687825 */ /* 0x000fe200078e00ff */
[----:B------:R-:W-:-:S03]  /*8e80*/  FSEL R99, R99, RZ, !P2 ;  /* 0x000000ff63637208 */ /* 0x000fc60005000000 */
[----:B------:R-:W-:-:S04]  /*8e90*/  IMAD.WIDE.U32 R106, R106, 0x100, RZ ;  /* 0x000001006a6a7825 */ /* 0x000fc800078e00ff */
[----:B------:R-:W-:Y:S01]  /*8ea0*/  @P0 FADD.FTZ R99, R75, R99 ;  /* 0x000000634b630221 */ /* 0x000fe20000010000 */
[----:B0-----:R-:W-:Y:S01]  /*8eb0*/  @P1 IMAD.WIDE.U32 R152, R149, 0x20, R152 ;  /* 0x0000002095981825 */ /* 0x001fe200078e0098 */
        /* <DEDUP_REMOVED lines=24> */
.L_x_21983:
[----:B------:R-:W-:-:S07]  /*9040*/  MOV R146, R138 ;  /* 0x0000008a00927202 */ /* 0x000fce0000000f00 */
.L_x_21984:
[----:B------:R-:W-:Y:S05]  /*9050*/  BSYNC B0 ;  /* 0x0000000000007941 */ /* 0x000fea0003800000 */
.L_x_21982:
        /* <DEDUP_REMOVED lines=16> */
.L_x_21988:
[----:B------:R-:W-:Y:S05]  /*9160*/  BSYNC B1 ;  /* 0x0000000000017941 */ /* 0x000fea0003800000 */
.L_x_21987:
        /* <DEDUP_REMOVED lines=44> */
.L_x_21986:
[----:B------:R-:W-:Y:S05]  /*9430*/  BSYNC B0 ;  /* 0x0000000000007941 */ /* 0x000fea0003800000 */
.L_x_21985:
        /* <DEDUP_REMOVED lines=21> */
.L_x_21990:
[----:B------:R-:W-:-:S07]  /*9590*/  MOV R146, R138 ;  /* 0x0000008a00927202 */ /* 0x000fce0000000f00 */
.L_x_21991:
[----:B------:R-:W-:Y:S05]  /*95a0*/  BSYNC B0 ;  /* 0x0000000000007941 */ /* 0x000fea0003800000 */
.L_x_21989:
        /* <DEDUP_REMOVED lines=16> */
.L_x_21995:
[----:B------:R-:W-:Y:S05]  /*96b0*/  BSYNC B1 ;  /* 0x0000000000017941 */ /* 0x000fea0003800000 */
.L_x_21994:
        /* <DEDUP_REMOVED lines=44> */
.L_x_21993:
[----:B------:R-:W-:Y:S05]  /*9980*/  BSYNC B0 ;  /* 0x0000000000007941 */ /* 0x000fea0003800000 */
.L_x_21992:
        /* <DEDUP_REMOVED lines=21> */
.L_x_21997:
[----:B------:R-:W-:-:S07]  /*9ae0*/  MOV R104, R138 ;  /* 0x0000008a00687202 */ /* 0x000fce0000000f00 */
.L_x_21998:
[----:B------:R-:W-:Y:S05]  /*9af0*/  BSYNC B0 ;  /* 0x0000000000007941 */ /* 0x000fea0003800000 */
.L_x_21996:
        /* <DEDUP_REMOVED lines=16> */
.L_x_22002:
[----:B------:R-:W-:Y:S05]  /*9c00*/  BSYNC B1 ;  /* 0x0000000000017941 */ /* 0x000fea0003800000 */
.L_x_22001:
        /* <DEDUP_REMOVED lines=44> */
.L_x_22000:
[----:B------:R-:W-:Y:S05]  /*9ed0*/  BSYNC B0 ;  /* 0x0000000000007941 */ /* 0x000fea0003800000 */
.L_x_21999:
        /* <DEDUP_REMOVED lines=20> */
.L_x_22004:
[----:B------:R-:W-:-:S07]  /*a020*/  MOV R103, R138 ;  /* 0x0000008a00677202 */ /* 0x000fce0000000f00 */
.L_x_22005:
[----:B------:R-:W-:Y:S05]  /*a030*/  BSYNC B0 ;  /* 0x0000000000007941 */ /* 0x000fea0003800000 */
.L_x_22003:
        /* <DEDUP_REMOVED lines=16> */
.L_x_22009:
[----:B------:R-:W-:Y:S05]  /*a140*/  BSYNC B1 ;  /* 0x0000000000017941 */ /* 0x000fea0003800000 */
.L_x_22008:
        /* <DEDUP_REMOVED lines=41> */
[----:B------:R-:W-:Y:S01]  /*a3e0*/  MOV R136, R150 ;  /* 0x0000009600887202 */ /* 0x000fe20000000f00 */
[----:B------:R-:W-:Y:S01]  /*a3f0*/  IMAD.MOV.U32 R150, RZ, RZ, RZ ;  /* 0x000000ffff967224 */ /* 0x000fe200078e00ff */
[----:B------:R-:W-:-:S07]  /*a400*/  LOP3.LUT R132, R151, R152, R130, 0x96, !PT ;  /* 0x0000009897847212 */ /* 0x000fce00078e9682 */
.L_x_22007:
[----:B------:R-:W-:Y:S05]  /*a410*/  BSYNC B0 ;  /* 0x0000000000007941 */ /* 0x000fea0003800000 */
.L_x_22006:
        /* <DEDUP_REMOVED lines=20> */
.L_x_22011:
[----:B------:R-:W-:-:S07]  /*a560*/  MOV R146, R138 ;  /* 0x0000008a00927202 */ /* 0x000fce0000000f00 */
.L_x_22012:
[----:B------:R-:W-:Y:S05]  /*a570*/  BSYNC B0 ;  /* 0x0000000000007941 */ /* 0x000fea0003800000 */
.L_x_22010:
        /* <DEDUP_REMOVED lines=16> */
.L_x_22016:
[----:B------:R-:W-:Y:S05]  /*a680*/  BSYNC B1 ;  /* 0x0000000000017941 */ /* 0x000fea0003800000 */
.L_x_22015:
        /* <DEDUP_REMOVED lines=44> */
.L_x_22014:
[----:B------:R-:W-:Y:S05]  /*a950*/  BSYNC B0 ;  /* 0x0000000000007941 */ /* 0x000fea0003800000 */
.L_x_22013:
        /* <DEDUP_REMOVED lines=20> */
.L_x_22018:
[----:B------:R-:W-:-:S07]  /*aaa0*/  MOV R105, R138 ;  /* 0x0000008a00697202 */ /* 0x000fce0000000f00 */
.L_x_22019:
[----:B------:R-:W-:Y:S05]  /*aab0*/  BSYNC B0 ;  /* 0x0000000000007941 */ /* 0x000fea0003800000 */
.L_x_22017:
        /* <DEDUP_REMOVED lines=16> */
.L_x_22023:
[----:B------:R-:W-:Y:S05]  /*abc0*/  BSYNC B1 ;  /* 0x0000000000017941 */ /* 0x000fea0003800000 */
.L_x_22022:
        /* <DEDUP_REMOVED lines=44> */
.L_x_22021:
[----:B------:R-:W-:Y:S05]  /*ae90*/  BSYNC B0 ;  /* 0x0000000000007941 */ /* 0x000fea0003800000 */
.L_x_22020:
        /* <DEDUP_REMOVED lines=20> */
.L_x_22025:
[----:B------:R-:W-:-:S07]  /*afe0*/  MOV R106, R138 ;  /* 0x0000008a006a7202 */ /* 0x000fce0000000f00 */
.L_x_22026:
[----:B------:R-:W-:Y:S05]  /*aff0*/  BSYNC B0 ;  /* 0x0000000000007941 */ /* 0x000fea0003800000 */
.L_x_22024:
        /* <DEDUP_REMOVED lines=16> */
.L_x_22030:
[----:B------:R-:W-:Y:S05]  /*b100*/  BSYNC B1 ;  /* 0x0000000000017941 */ /* 0x000fea0003800000 */
.L_x_22029:
        /* <DEDUP_REMOVED lines=44> */
.L_x_22028:
[----:B------:R-:W-:Y:S05]  /*b3d0*/  BSYNC B0 ;  /* 0x0000000000007941 */ /* 0x000fea0003800000 */
.L_x_22027:
        /* <DEDUP_REMOVED lines=20> */
.L_x_22032:
[----:B------:R-:W-:-:S07]  /*b520*/  MOV R159, R138 ;  /* 0x0000008a009f7202 */ /* 0x000fce0000000f00 */
.L_x_22033:
[----:B------:R-:W-:Y:S05]  /*b530*/  BSYNC B0 ;  /* 0x0000000000007941 */ /* 0x000fea0003800000 */
.L_x_22031:
        /* <DEDUP_REMOVED lines=18> */
.L_x_22037:
[----:B------:R-:W-:Y:S05]  /*b660*/  BSYNC B1 ;  /* 0x0000000000017941 */ /* 0x000fea0003800000 */
.L_x_22036:
        /* <DEDUP_REMOVED lines=41> */
[----:B------:R-:W-:-:S04]  /*b900*/  MOV R138, R156 ;  /* 0x0000009c008a7202 */ /* 0x000fc80000000f00 */
[----:B------:R-:W-:Y:S02]  /*b910*/  LOP3.LUT R132, R151, R152, R130, 0x96, !PT ;  /* 0x0000009897847212 */ /* 0x000fe400078e9682 */
[----:B------:R-:W-:-:S07]  /*b920*/  MOV R136, R150 ;  /* 0x0000009600887202 */ /* 0x000fce0000000f00 */
.L_x_22035:
[----:B------:R-:W-:Y:S05]  /*b930*/  BSYNC B0 ;  /* 0x0000000000007941 */ /* 0x000fea0003800000 */
.L_x_22034:
[----:B------:R-:W-:Y:S01]  /*b940*/  I2FP.F32.U32 R151, R159 ;  /* 0x0000009f00977245 */ /* 0x000fe20000201000 */
[----:B------:R-:W-:Y:S01]  /*b950*/  HADD2.F32 R107, -RZ, R107.H1_H1 ;  /* 0x3000006bff6b7230 */ /* 0x000fe20000004100 */
        /* <DEDUP_REMOVED lines=152> */
.L_x_22050:
        /* <DEDUP_REMOVED lines=147> */
[----:B------:R-:W-:Y:S01]  /*cc10*/  F2FP.F16.F32.PACK_AB R77, R142, R85 ;  /* 0x000000558e4d723e */ /* 0x000fe200000000ff */
[----:B------:R-:W-:Y:S01]  /*cc20*/  FMUL.FTZ R150, R165, R150 ;  /* 0x00000096a5967220 */ /* 0x000fe20000410000 */
[----:B------:R-:W-:Y:S01]  /*cc30*/  F2FP.F16.F32.PACK_AB R76, R81, R76 ;  /* 0x0000004c514c723e */ /* 0x000fe200000000ff */
        /* <DEDUP_REMOVED lines=65> */
.L_x_22038:
[----:B------:R-:W-:Y:S01]  /*d050*/  HFMA2.MMA R150, -RZ, RZ, 0, 5.9604644775390625e-08 ;  /* 0x00000001ff967435 */ /* 0x000fe200000001ff */
[----:B------:R-:W-:Y:S01]  /*d060*/  IMAD.MOV.U32 R153, RZ, RZ, R0 ;  /* 0x000000ffff997224 */ /* 0x000fe200078e0000 */
[----:B------:R-:W-:Y:S01]  /*d070*/  MOV R155, 0x1f ;  /* 0x0000001f009b7802 */ /* 0x000fe20000000f00 */
[----:B------:R-:W-:-:S08]  /*d080*/  IMAD.MOV.U32 R144, RZ, RZ, -0x1 ;  /* 0xffffffffff907424 */ /* 0x000fd000078e00ff */
[----:B------:R-:W-:Y:S05]  /*d090*/  WARPSYNC.COLLECTIVE R144, `(.L_x_22040) ;  /* 0x0000000090087348 */ /* 0x000fea0003c00000 */
[----:B------:R0:W1:Y:S02]  /*d0a0*/  SHFL.BFLY P2, R151, R153, R150, R155 ;  /* 0x0c00009699977389 */ /* 0x000064000004009b */
[----:B01----:R-:W-:Y:S01]  /*d0b0*/  ENDCOLLECTIVE ;  /* 0x000000000000791b */ /* 0x003fe20003800000 */
.L_x_22040:
[----:B------:R-:W-:Y:S01]  /*d0c0*/  IMAD.MOV.U32 R150, RZ, RZ, 0x2 ;  /* 0x00000002ff967424 */ /* 0x000fe200078e00ff */
[----:B------:R-:W-:-:S05]  /*d0d0*/  MOV R113, R151 ;  /* 0x0000009700717202 */ /* 0x000fca0000000f00 */
[----:B------:R-:W-:-:S05]  /*d0e0*/  FADD.FTZ R113, R0, R113 ;  /* 0x0000007100717221 */ /* 0x000fca0000010000 */
[----:B------:R-:W-:-:S07]  /*d0f0*/  MOV R153, R113 ;  /* 0x0000007100997202 */ /* 0x000fce0000000f00 */
[----:B------:R-:W-:Y:S05]  /*d100*/  WARPSYNC.COLLECTIVE R144, `(.L_x_22041) ;  /* 0x0000000090087348 */ /* 0x000fea0003c00000 */
[----:B------:R0:W1:Y:S02]  /*d110*/  SHFL.BFLY P2, R151, R153, R150, R155 ;  /* 0x0c00009699977389 */ /* 0x000064000004009b */
[----:B01----:R-:W-:Y:S01]  /*d120*/  ENDCOLLECTIVE ;  /* 0x000000000000791b */ /* 0x003fe20003800000 */
.L_x_22041:
[----:B------:R-:W-:Y:S01]  /*d130*/  IMAD.MOV.U32 R150, RZ, RZ, 0x4 ;  /* 0x00000004ff967424 */ /* 0x000fe200078e00ff */
[----:B------:R-:W-:-:S05]  /*d140*/  MOV R110, R151 ;  /* 0x00000097006e7202 */ /* 0x000fca0000000f00 */
[----:B------:R-:W-:-:S05]  /*d150*/  FADD.FTZ R140, R113, R110 ;  /* 0x0000006e718c7221 */ /* 0x000fca0000010000 */
[----:B------:R-:W-:-:S07]  /*d160*/  MOV R153, R140 ;  /* 0x0000008c00997202 */ /* 0x000fce0000000f00 */
[----:B------:R-:W-:Y:S05]  /*d170*/  WARPSYNC.COLLECTIVE R144, `(.L_x_22042) ;  /* 0x0000000090087348 */ /* 0x000fea0003c00000 */
[----:B------:R0:W1:Y:S02]  /*d180*/  SHFL.BFLY P2, R151, R153, R150, R155 ;  /* 0x0c00009699977389 */ /* 0x000064000004009b */
[----:B01----:R-:W-:Y:S01]  /*d190*/  ENDCOLLECTIVE ;  /* 0x000000000000791b */ /* 0x003fe20003800000 */
.L_x_22042:
[----:B------:R-:W-:Y:S01]  /*d1a0*/  IMAD.MOV.U32 R150, RZ, RZ, 0x8 ;  /* 0x00000008ff967424 */ /* 0x000fe200078e00ff */
[----:B------:R-:W-:-:S05]  /*d1b0*/  MOV R143, R151 ;  /* 0x00000097008f7202 */ /* 0x000fca0000000f00 */
[----:B------:R-:W-:-:S05]  /*d1c0*/  FADD.FTZ R143, R140, R143 ;  /* 0x0000008f8c8f7221 */ /* 0x000fca0000010000 */
[----:B------:R-:W-:-:S07]  /*d1d0*/  MOV R153, R143 ;  /* 0x0000008f00997202 */ /* 0x000fce0000000f00 */
[----:B------:R-:W-:Y:S05]  /*d1e0*/  WARPSYNC.COLLECTIVE R144, `(.L_x_22043) ;  /* 0x0000000090087348 */ /* 0x000fea0003c00000 */
[----:B------:R0:W1:Y:S02]  /*d1f0*/  SHFL.BFLY P2, R151, R153, R150, R155 ;  /* 0x0c00009699977389 */ /* 0x000064000004009b */
[----:B01----:R-:W-:Y:S01]  /*d200*/  ENDCOLLECTIVE ;  /* 0x000000000000791b */ /* 0x003fe20003800000 */
.L_x_22043:
[----:B------:R-:W-:Y:S01]  /*d210*/  IMAD.MOV.U32 R150, RZ, RZ, 0x10 ;  /* 0x00000010ff967424 */ /* 0x000fe200078e00ff */
[----:B------:R-:W-:-:S05]  /*d220*/  MOV R110, R151 ;  /* 0x00000097006e7202 */ /* 0x000fca0000000f00 */
[----:B------:R-:W-:-:S05]  /*d230*/  FADD.FTZ R142, R143, R110 ;  /* 0x0000006e8f8e7221 */ /* 0x000fca0000010000 */
[----:B------:R-:W-:-:S07]  /*d240*/  MOV R153, R142 ;  /* 0x0000008e00997202 */ /* 0x000fce0000000f00 */
[----:B------:R-:W-:Y:S05]  /*d250*/  WARPSYNC.COLLECTIVE R144, `(.L_x_22044) ;  /* 0x0000000090087348 */ /* 0x000fea0003c00000 */
[----:B------:R0:W1:Y:S02]  /*d260*/  SHFL.BFLY P2, R151, R153, R150, R155 ;  /* 0x0c00009699977389 */ /* 0x000064000004009b */
[----:B01----:R-:W-:Y:S01]  /*d270*/  ENDCOLLECTIVE ;  /* 0x000000000000791b */ /* 0x003fe20003800000 */
.L_x_22044:
        /* <DEDUP_REMOVED lines=71> */
.L_x_22045:
[----:B------:R-:W-:Y:S01]  /*d6f0*/  HFMA2.MMA R150, -RZ, RZ, 0, 1.1920928955078125e-07 ;  /* 0x00000002ff967435 */ /* 0x000fe200000001ff */
[----:B------:R-:W-:-:S04]  /*d700*/  IMAD.MOV.U32 R113, RZ, RZ, R151 ;  /* 0x000000ffff717224 */ /* 0x000fc800078e0097 */
[----:B------:R-:W-:-:S05]  /*d710*/  FADD.FTZ R113, R0, R113 ;  /* 0x0000007100717221 */ /* 0x000fca0000010000 */
[----:B------:R-:W-:-:S07]  /*d720*/  MOV R153, R113 ;  /* 0x0000007100997202 */ /* 0x000fce0000000f00 */
[----:B------:R-:W-:Y:S05]  /*d730*/  WARPSYNC.COLLECTIVE R144, `(.L_x_22046) ;  /* 0x0000000090087348 */ /* 0x000fea0003c00000 */
[----:B------:R0:W1:Y:S02]  /*d740*/  SHFL.BFLY P2, R151, R153, R150, R155 ;  /* 0x0c00009699977389 */ /* 0x000064000004009b */
[----:B01----:R-:W-:Y:S01]  /*d750*/  ENDCOLLECTIVE ;  /* 0x000000000000791b */ /* 0x003fe20003800000 */
.L_x_22046:
[----:B------:R-:W-:Y:S01]  /*d760*/  HFMA2.MMA R150, -RZ, RZ, 0, 2.384185791015625e-07 ;  /* 0x00000004ff967435 */ /* 0x000fe200000001ff */
[----:B------:R-:W-:-:S04]  /*d770*/  IMAD.MOV.U32 R140, RZ, RZ, R151 ;  /* 0x000000ffff8c7224 */ /* 0x000fc800078e0097 */
[----:B------:R-:W-:-:S05]  /*d780*/  FADD.FTZ R140, R113, R140 ;  /* 0x0000008c718c7221 */ /* 0x000fca0000010000 */
[----:B------:R-:W-:-:S07]  /*d790*/  MOV R153, R140 ;  /* 0x0000008c00997202 */ /* 0x000fce0000000f00 */
[----:B------:R-:W-:Y:S05]  /*d7a0*/  WARPSYNC.COLLECTIVE R144, `(.L_x_22047) ;  /* 0x0000000090087348 */ /* 0x000fea0003c00000 */
[----:B------:R0:W1:Y:S02]  /*d7b0*/  SHFL.BFLY P2, R151, R153, R150, R155 ;  /* 0x0c00009699977389 */ /* 0x000064000004009b */
[----:B01----:R-:W-:Y:S01]  /*d7c0*/  ENDCOLLECTIVE ;  /* 0x000000000000791b */ /* 0x003fe20003800000 */
.L_x_22047:
[----:B------:R-:W-:Y:S01]  /*d7d0*/  HFMA2.MMA R150, -RZ, RZ, 0, 4.76837158203125e-07 ;  /* 0x00000008ff967435 */ /* 0x000fe200000001ff */
[----:B------:R-:W-:-:S04]  /*d7e0*/  IMAD.MOV.U32 R143, RZ, RZ, R151 ;  /* 0x000000ffff8f7224 */ /* 0x000fc800078e0097 */
[----:B------:R-:W-:-:S05]  /*d7f0*/  FADD.FTZ R143, R140, R143 ;  /* 0x0000008f8c8f7221 */ /* 0x000fca0000010000 */
[----:B------:R-:W-:-:S07]  /*d800*/  MOV R153, R143 ;  /* 0x0000008f00997202 */ /* 0x000fce0000000f00 */
[----:B------:R-:W-:Y:S05]  /*d810*/  WARPSYNC.COLLECTIVE R144, `(.L_x_22048) ;  /* 0x0000000090087348 */ /* 0x000fea0003c00000 */
[----:B------:R0:W1:Y:S02]  /*d820*/  SHFL.BFLY P2, R151, R153, R150, R155 ;  /* 0x0c00009699977389 */ /* 0x000064000004009b */
[----:B01----:R-:W-:Y:S01]  /*d830*/  ENDCOLLECTIVE ;  /* 0x000000000000791b */ /* 0x003fe20003800000 */
.L_x_22048:
[----:B------:R-:W-:Y:S01]  /*d840*/  HFMA2.MMA R150, -RZ, RZ, 0, 9.5367431640625e-07 ;  /* 0x00000010ff967435 */ /* 0x000fe200000001ff */
[----:B------:R-:W-:-:S04]  /*d850*/  IMAD.MOV.U32 R142, RZ, RZ, R151 ;  /* 0x000000ffff8e7224 */ /* 0x000fc800078e0097 */
[----:B------:R-:W-:-:S05]  /*d860*/  FADD.FTZ R142, R143, R142 ;  /* 0x0000008e8f8e7221 */ /* 0x000fca0000010000 */
[----:B------:R-:W-:-:S07]  /*d870*/  MOV R153, R142 ;  /* 0x0000008e00997202 */ /* 0x000fce0000000f00 */
[----:B------:R-:W-:Y:S05]  /*d880*/  WARPSYNC.COLLECTIVE R144, `(.L_x_22049) ;  /* 0x0000000090087348 */ /* 0x000fea0003c00000 */
[----:B------:R0:W1:Y:S02]  /*d890*/  SHFL.BFLY P2, R151, R153, R150, R155 ;  /* 0x0c00009699977389 */ /* 0x000064000004009b */
[----:B01----:R-:W-:Y:S01]  /*d8a0*/  ENDCOLLECTIVE ;  /* 0x000000000000791b */ /* 0x003fe20003800000 */
.L_x_22049:
[----:B------:R-:W-:Y:S05]  /*d8b0*/  BRA `(.L_x_22050) ;  /* 0xffffffe800887947 */ /* 0x000fea000383ffff */
.L_x_22051:
        /* <DEDUP_REMOVED lines=12> */
.L_x_30305:


//--------------------- .text._ZN10layer_norm13ln_fwd_kernelINS_13Kernel_traitsIf6__halffS2_fjLj8192ELj1ELj1ELj8ELj16ENS_18Kernel_traits_baseILj8192EfS2_fS2_fjLj256EEEEELb1ELb0ELb1ELb0EEEvNS_9FwdParamsE --------------------------
	.section	.text._ZN10layer_norm13ln_fwd_kernelINS_13Kernel_traitsIf6__halffS2_fjLj8192ELj1ELj1ELj8ELj16ENS_18Kernel_traits_baseILj8192EfS2_fS2_fjLj256EEEEELb1ELb0ELb1ELb0EEEvNS_9FwdParamsE,"ax",@progbits
	.align	128
        .global         _ZN10layer_norm13ln_fwd_kernelINS_13Kernel_traitsIf6__halffS2_fjLj8192ELj1ELj1ELj8ELj16ENS_18Kernel_traits_baseILj8192EfS2_fS2_fjLj256EEEEELb1ELb0ELb1ELb0EEEvNS_9FwdParamsE
        .type           _ZN10layer_norm13ln_fwd_kernelINS_13Kernel_traitsIf6__halffS2_fjLj8192ELj1ELj1ELj8ELj16ENS_18Kernel_traits_baseILj8192EfS2_fS2_fjLj256EEEEELb1ELb0ELb1ELb0EEEvNS_9FwdParamsE,@function
        .size           _ZN10layer_norm13ln_fwd_kernelINS_13Kernel_traitsIf6__halffS2_fjLj8192ELj1ELj1ELj8ELj16ENS_18Kernel_traits_baseILj8192EfS2_fS2_fjLj256EEEEELb1ELb0ELb1ELb0EEEvNS_9FwdParamsE,(.L_x_30306 - _ZN10layer_norm13ln_fwd_kernelINS_13Kernel_traitsIf6__halffS2_fjLj8192ELj1ELj1ELj8ELj16ENS_18Kernel_traits_baseILj8192EfS2_fS2_fjLj256EEEEELb1ELb0ELb1ELb0EEEvNS_9FwdParamsE)
        .other          _ZN10layer_norm13ln_fwd_kernelINS_13Kernel_traitsIf6__halffS2_fjLj8192ELj1ELj1ELj8ELj16ENS_18Kernel_traits_baseILj8192EfS2_fS2_fjLj256EEEEELb1ELb0ELb1ELb0EEEvNS_9FwdParamsE,@"STO_CUDA_ENTRY STV_DEFAULT"
_ZN10layer_norm13ln_fwd_kernelINS_13Kernel_traitsIf6__halffS2_fjLj8192ELj1ELj1ELj8ELj16ENS_18Kernel_traits_baseILj8192EfS2_fS2_fjLj256EEEEELb1ELb0ELb1ELb0EEEvNS_9FwdParamsE:
.text._ZN10layer_norm13ln_fwd_kernelINS_13Kernel_traitsIf6__halffS2_fjLj8192ELj1ELj1ELj8ELj16ENS_18Kernel_traits_baseILj8192EfS2_fS2_fjLj256EEEEELb1ELb0ELb1ELb0EEEvNS_9FwdParamsE:
        /* <DEDUP_REMOVED lines=93> */
.L_x_22053:
[----:B------:R-:W-:Y:S05]  /*05d0*/  BSYNC B0 ;  /* 0x0000000000007941 */ /* 0x000fea0003800000 */
.L_x_22052:
        /* <DEDUP_REMOVED lines=18> */
.L_x_22055:
[----:B------:R-:W-:Y:S05]  /*0700*/  BSYNC B0 ;  /* 0x0000000000007941 */ /* 0x000fea0003800000 */
.L_x_22054:
        /* <DEDUP_REMOVED lines=18> */
.L_x_22057:
[----:B------:R-:W-:Y:S05]  /*0830*/  BSYNC B0 ;  /* 0x0000000000007941 */ /* 0x000fea0003800000 */
.L_x_22056:
        /* <DEDUP_REMOVED lines=17> */
.L_x_22059:
[----:B------:R-:W-:Y:S05]  /*0950*/  BSYNC B0 ;  /* 0x0000000000007941 */ /* 0x000fea0003800000 */
.L_x_22058:
        /* <DEDUP_REMOVED lines=53> */
.L_x_22371:
        /* <DEDUP_REMOVED lines=51> */
.L_x_22065:
[----:B------:R-:W-:-:S07]  /*0fe0*/  IMAD.MOV.U32 R87, RZ, RZ, R156 ;  /* 0x000000ffff577224 */ /* 0x000fce00078e009c */
.L_x_22066:
[----:B------:R-:W-:Y:S05]  /*0ff0*/  BSYNC B2 ;  /* 0x0000000000027941 */ /* 0x000fea0003800000 */
.L_x_22064:
        /* <DEDUP_REMOVED lines=16> */
.L_x_22070:
[----:B------:R-:W-:Y:S05]  /*1100*/  BSYNC B3 ;  /* 0x0000000000037941 */ /* 0x000fea0003800000 */
.L_x_22069:
        /* <DEDUP_REMOVED lines=42> */
.L_x_22068:
[----:B------:R-:W-:Y:S05]  /*13b0*/  BSYNC B2 ;  /* 0x0000000000027941 */ /* 0x000fea0003800000 */
.L_x_22067:
        /* <DEDUP_REMOVED lines=10> */
.L_x_22063:
[----:B------:R-:W-:Y:S05]  /*1460*/  BSYNC B1 ;  /* 0x0000000000017941 */ /* 0x000fea0003800000 */
.L_x_22062:
        /* <DEDUP_REMOVED lines=18> */
.L_x_22074:
[----:B------:R-:W-:-:S07]  /*1590*/  IMAD.MOV.U32 R81, RZ, RZ, R156 ;  /* 0x000000ffff517224 */ /* 0x000fce00078e009c */
.L_x_22075:
[----:B------:R-:W-:Y:S05]  /*15a0*/  BSYNC B2 ;  /* 0x0000000000027941 */ /* 0x000fea0003800000 */
.L_x_22073:
        /* <DEDUP_REMOVED lines=16> */
.L_x_22079:
[----:B------:R-:W-:Y:S05]  /*16b0*/  BSYNC B3 ;  /* 0x0000000000037941 */ /* 0x000fea0003800000 */
.L_x_22078:
        /* <DEDUP_REMOVED lines=42> */
.L_x_22077:
[----:B------:R-:W-:Y:S05]  /*1960*/  BSYNC B2 ;  /* 0x0000000000027941 */ /* 0x000fea0003800000 */
.L_x_22076:
        /* <DEDUP_REMOVED lines=10> */
.L_x_22072:
[----:B------:R-:W-:Y:S05]  /*1a10*/  BSYNC B1 ;  /* 0x0000000000017941 */ /* 0x000fea0003800000 */
.L_x_22071:
        /* <DEDUP_REMOVED lines=18> */
.L_x_22083:
[----:B------:R-:W-:-:S07]  /*1b40*/  IMAD.MOV.U32 R145, RZ, RZ, R156 ;  /* 0x000000ffff917224 */ /* 0x000fce00078e009c */
.L_x_22084:
[----:B------:R-:W-:Y:S05]  /*1b50*/  BSYNC B2 ;  /* 0x0000000000027941 */ /* 0x000fea0003800000 */
.L_x_22082:
        /* <DEDUP_REMOVED lines=16> */
.L_x_22088:
[----:B------:R-:W-:Y:S05]  /*1c60*/  BSYNC B3 ;  /* 0x0000000000037941 */ /* 0x000fea0003800000 */
.L_x_22087:
        /* <DEDUP_REMOVED lines=42> */
.L_x_22086:
[----:B------:R-:W-:Y:S05]  /*1f10*/  BSYNC B2 ;  /* 0x0000000000027941 */ /* 0x000fea0003800000 */
.L_x_22085:
        /* <DEDUP_REMOVED lines=10> */
.L_x_22081:
[----:B------:R-:W-:Y:S05]  /*1fc0*/  BSYNC B1 ;  /* 0x0000000000017941 */ /* 0x000fea0003800000 */
.L_x_22080:
        /* <DEDUP_REMOVED lines=18> */
.L_x_22092:
[----:B------:R-:W-:-:S07]  /*20f0*/  IMAD.MOV.U32 R83, RZ, RZ, R156 ;  /* 0x000000ffff537224 */ /* 0x000fce00078e009c */
.L_x_22093:
[----:B------:R-:W-:Y:S05]  /*2100*/  BSYNC B2 ;  /* 0x0000000000027941 */ /* 0x000fea0003800000 */
.L_x_22091:
        /* <DEDUP_REMOVED lines=16> */
.L_x_22097:
[----:B------:R-:W-:Y:S05]  /*2210*/  BSYNC B3 ;  /* 0x0000000000037941 */ /* 0x000fea0003800000 */
.L_x_22096:
        /* <DEDUP_REMOVED lines=43> */
.L_x_22095:
[----:B------:R-:W-:Y:S05]  /*24d0*/  BSYNC B2 ;  /* 0x0000000000027941 */ /* 0x000fea0003800000 */
.L_x_22094:
        /* <DEDUP_REMOVED lines=10> */
.L_x_22090:
[----:B------:R-:W-:Y:S05]  /*2580*/  BSYNC B1 ;  /* 0x0000000000017941 */ /* 0x000fea0003800000 */
.L_x_22089:
        /* <DEDUP_REMOVED lines=18> */
.L_x_22101:
[----:B------:R-:W-:-:S07]  /*26b0*/  MOV R147, R156 ;  /* 0x0000009c00937202 */ /* 0x000fce0000000f00 */
.L_x_22102:
[----:B------:R-:W-:Y:S05]  /*26c0*/  BSYNC B2 ;  /* 0x0000000000027941 */ /* 0x000fea0003800000 */
.L_x_22100:
        /* <DEDUP_REMOVED lines=16> */
.L_x_22106:
[----:B------:R-:W-:Y:S05]  /*27d0*/  BSYNC B3 ;  /* 0x0000000000037941 */ /* 0x000fea0003800000 */
.L_x_22105:
        /* <DEDUP_REMOVED lines=43> */
.L_x_22104:
[----:B------:R-:W-:Y:S05]  /*2a90*/  BSYNC B2 ;  /* 0x0000000000027941 */ /* 0x000fea0003800000 */
.L_x_22103:
        /* <DEDUP_REMOVED lines=10> */
.L_x_22099:
[----:B------:R-:W-:Y:S05]  /*2b40*/  BSYNC B1 ;  /* 0x0000000000017941 */ /* 0x000fea0003800000 */
.L_x_22098:
        /* <DEDUP_REMOVED lines=18> */
.L_x_22110:
[----:B------:R-:W-:-:S07]  /*2c70*/  IMAD.MOV.U32 R85, RZ, RZ, R156 ;  /* 0x000000ffff557224 */ /* 0x000fce00078e009c */
.L_x_22111:
[----:B------:R-:W-:Y:S05]  /*2c80*/  BSYNC B2 ;  /* 0x0000000000027941 */ /* 0x000fea0003800000 */
.L_x_22109:
        /* <DEDUP_REMOVED lines=16> */
.L_x_22115:
[----:B------:R-:W-:Y:S05]  /*2d90*/  BSYNC B3 ;  /* 0x0000000000037941 */ /* 0x000fea0003800000 */
.L_x_22114:
        /* <DEDUP_REMOVED lines=43> */
.L_x_22113:
[----:B------:R-:W-:Y:S05]  /*3050*/  BSYNC B2 ;  /* 0x0000000000027941 */ /* 0x000fea0003800000 */
.L_x_22112:
        /* <DEDUP_REMOVED lines=10> */
.L_x_22108:
[----:B------:R-:W-:Y:S05]  /*3100*/  BSYNC B1 ;  /* 0x0000000000017941 */ /* 0x000fea0003800000 */
.L_x_22107:
        /* <DEDUP_REMOVED lines=18> */
.L_x_22119:
[----:B------:R-:W-:-:S07]  /*3230*/  IMAD.MOV.U32 R149, RZ, RZ, R156 ;  /* 0x000000ffff957224 */ /* 0x000fce00078e009c */
.L_x_22120:
[----:B------:R-:W-:Y:S05]  /*3240*/  BSYNC B2 ;  /* 0x0000000000027941 */ /* 0x000fea0003800000 */
.L_x_22118:
        /* <DEDUP_REMOVED lines=16> */
.L_x_22124:
[----:B------:R-:W-:Y:S05]  /*3350*/  BSYNC B3 ;  /* 0x0000000000037941 */ /* 0x000fea0003800000 */
.L_x_22123:
        /* <DEDUP_REMOVED lines=42> */
.L_x_22122:
[----:B------:R-:W-:Y:S05]  /*3600*/  BSYNC B2 ;  /* 0x0000000000027941 */ /* 0x000fea0003800000 */
.L_x_22121:
        /* <DEDUP_REMOVED lines=10> */
.L_x_22117:
[----:B------:R-:W-:Y:S05]  /*36b0*/  BSYNC B1 ;  /* 0x0000000000017941 */ /* 0x000fea0003800000 */
.L_x_22116:
        /* <DEDUP_REMOVED lines=18> */
.L_x_22128:
[----:B------:R-:W-:-:S07]  /*37e0*/  IMAD.MOV.U32 R87, RZ, RZ, R156 ;  /* 0x000000ffff577224 */ /* 0x000fce00078e009c */
.L_x_22129:
[----:B------:R-:W-:Y:S05]  /*37f0*/  BSYNC B2 ;  /* 0x0000000000027941 */ /* 0x000fea0003800000 */
.L_x_22127:
        /* <DEDUP_REMOVED lines=16> */
.L_x_22133:
[----:B------:R-:W-:Y:S05]  /*3900*/  BSYNC B3 ;  /* 0x0000000000037941 */ /* 0x000fea0003800000 */
.L_x_22132:
        /* <DEDUP_REMOVED lines=42> */
[----:B------:R-:W-:-:S07]  /*3bb0*/  IMAD.MOV.U32 R158, RZ, RZ, R160 ;  /* 0x000000ffff9e7224 */ /* 0x000fce00078e00a0 */
.L_x_22131:
[----:B------:R-:W-:Y:S05]  /*3bc0*/  BSYNC B2 ;  /* 0x0000000000027941 */ /* 0x000fea0003800000 */
.L_x_22130:
        /* <DEDUP_REMOVED lines=10> */
.L_x_22126:
[----:B------:R-:W-:Y:S05]  /*3c70*/  BSYNC B1 ;  /* 0x0000000000017941 */ /* 0x000fea0003800000 */
.L_x_22125:
        /* <DEDUP_REMOVED lines=26> */
.L_x_22135:
[----:B------:R-:W-:Y:S05]  /*3e20*/  BSYNC B1 ;  /* 0x0000000000017941 */ /* 0x000fea0003800000 */
.L_x_22134:
[----:B------:R-:W-:Y:S01]  /*3e30*/  VIADD R153, R153, 0x100 ;  /* 0x0000010099997836 */ /* 0x000fe20000000000 */
[----:B------:R-:W-:-:S07]  /*3e40*/  IADD3 R152, R152, 0x100, RZ ;  /* 0x0000010098987810 */ /* 0x000fce0007ffe0ff */
.L_x_22061:
[----:B------:R-:W-:Y:S05]  /*3e50*/  BSYNC B0 ;  /* 0x0000000000007941 */ /* 0x000fea0003800000 */
.L_x_22060:
        /* <DEDUP_REMOVED lines=32> */
.L_x_22141:
[----:B------:R-:W-:-:S07]  /*4060*/  MOV R95, R156 ;  /* 0x0000009c005f7202 */ /* 0x000fce0000000f00 */
.L_x_22142:
[----:B------:R-:W-:Y:S05]  /*4070*/  BSYNC B2 ;  /* 0x0000000000027941 */ /* 0x000fea0003800000 */
.L_x_22140:
        /* <DEDUP_REMOVED lines=16> */
.L_x_22146:
[----:B------:R-:W-:Y:S05]  /*4180*/  BSYNC B3 ;  /* 0x0000000000037941 */ /* 0x000fea0003800000 */
.L_x_22145:
        /* <DEDUP_REMOVED lines=42> */
.L_x_22144:
[----:B------:R-:W-:Y:S05]  /*4430*/  BSYNC B2 ;  /* 0x0000000000027941 */ /* 0x000fea0003800000 */
.L_x_22143:
        /* <DEDUP_REMOVED lines=10> */
.L_x_22139:
[----:B------:R-:W-:Y:S05]  /*44e0*/  BSYNC B1 ;  /* 0x0000000000017941 */ /* 0x000fea0003800000 */
.L_x_22138:
        /* <DEDUP_REMOVED lines=18> */
.L_x_22150:
[----:B------:R-:W-:-:S07]  /*4610*/  MOV R89, R156 ;  /* 0x0000009c00597202 */ /* 0x000fce0000000f00 */
.L_x_22151:
[----:B------:R-:W-:Y:S05]  /*4620*/  BSYNC B2 ;  /* 0x0000000000027941 */ /* 0x000fea0003800000 */
.L_x_22149:
        /* <DEDUP_REMOVED lines=16> */
.L_x_22155:
[----:B------:R-:W-:Y:S05]  /*4730*/  BSYNC B3 ;  /* 0x0000000000037941 */ /* 0x000fea0003800000 */
.L_x_22154:
        /* <DEDUP_REMOVED lines=42> */
.L_x_22153:
[----:B------:R-:W-:Y:S05]  /*49e0*/  BSYNC B2 ;  /* 0x0000000000027941 */ /* 0x000fea0003800000 */
.L_x_22152:
        /* <DEDUP_REMOVED lines=10> */
.L_x_22148:
[----:B------:R-:W-:Y:S05]  /*4a90*/  BSYNC B1 ;  /* 0x0000000000017941 */ /* 0x000fea0003800000 */
.L_x_22147:
        /* <DEDUP_REMOVED lines=18> */
.L_x_22159:
[----:B------:R-:W-:-:S07]  /*4bc0*/  MOV R145, R156 ;  /* 0x0000009c00917202 */ /* 0x000fce0000000f00 */
.L_x_22160:
[----:B------:R-:W-:Y:S05]  /*4bd0*/  BSYNC B2 ;  /* 0x0000000000027941 */ /* 0x000fea0003800000 */
.L_x_22158:
        /* <DEDUP_REMOVED lines=16> */
.L_x_22164:
[----:B------:R-:W-:Y:S05]  /*4ce0*/  BSYNC B3 ;  /* 0x0000000000037941 */ /* 0x000fea0003800000 */
.L_x_22163:
        /* <DEDUP_REMOVED lines=42> */
.L_x_22162:
[----:B------:R-:W-:Y:S05]  /*4f90*/  BSYNC B2 ;  /* 0x0000000000027941 */ /* 0x000fea0003800000 */
.L_x_22161:
        /* <DEDUP_REMOVED lines=10> */
.L_x_22157:
[----:B------:R-:W-:Y:S05]  /*5040*/  BSYNC B1 ;  /* 0x0000000000017941 */ /* 0x000fea0003800000 */
.L_x_22156:
        /* <DEDUP_REMOVED lines=18> */
.L_x_22168:
[----:B------:R-:W-:-:S07]  /*5170*/  MOV R91, R156 ;  /* 0x0000009c005b7202 */ /* 0x000fce0000000f00 */
.L_x_22169:
[----:B------:R-:W-:Y:S05]  /*5180*/  BSYNC B2 ;  /* 0x0000000000027941 */ /* 0x000fea0003800000 */
.L_x_22167:
        /* <DEDUP_REMOVED lines=16> */
.L_x_22173:
[----:B------:R-:W-:Y:S05]  /*5290*/  BSYNC B3 ;  /* 0x0000000000037941 */ /* 0x000fea0003800000 */
.L_x_22172:
        /* <DEDUP_REMOVED lines=43> */
.L_x_22171:
[----:B------:R-:W-:Y:S05]  /*5550*/  BSYNC B2 ;  /* 0x0000000000027941 */ /* 0x000fea0003800000 */
.L_x_22170:
        /* <DEDUP_REMOVED lines=10> */
.L_x_22166:
[----:B------:R-:W-:Y:S05]  /*5600*/  BSYNC B1 ;  /* 0x0000000000017941 */ /* 0x000fea0003800000 */
.L_x_22165:
        /* <DEDUP_REMOVED lines=18> */
.L_x_22177:
[----:B------:R-:W-:-:S07]  /*5730*/  MOV R147, R156 ;  /* 0x0000009c00937202 */ /* 0x000fce0000000f00 */
.L_x_22178:
[----:B------:R-:W-:Y:S05]  /*5740*/  BSYNC B2 ;  /* 0x0000000000027941 */ /* 0x000fea0003800000 */
.L_x_22176:
        /* <DEDUP_REMOVED lines=16> */
.L_x_22182:
[----:B------:R-:W-:Y:S05]  /*5850*/  BSYNC B3 ;  /* 0x0000000000037941 */ /* 0x000fea0003800000 */
.L_x_22181:
        /* <DEDUP_REMOVED lines=43> */
.L_x_22180:
[----:B------:R-:W-:Y:S05]  /*5b10*/  BSYNC B2 ;  /* 0x0000000000027941 */ /* 0x000fea0003800000 */
.L_x_22179:
        /* <DEDUP_REMOVED lines=10> */
.L_x_22175:
[----:B------:R-:W-:Y:S05]  /*5bc0*/  BSYNC B1 ;  /* 0x0000000000017941 */ /* 0x000fea0003800000 */
.L_x_22174:
        /* <DEDUP_REMOVED lines=18> */
.L_x_22186:
[----:B------:R-:W-:-:S07]  /*5cf0*/  MOV R93, R156 ;  /* 0x0000009c005d7202 */ /* 0x000fce0000000f00 */
.L_x_22187:
[----:B------:R-:W-:Y:S05]  /*5d00*/  BSYNC B2 ;  /* 0x0000000000027941 */ /* 0x000fea0003800000 */
.L_x_22185:
        /* <DEDUP_REMOVED lines=16> */
.L_x_22191:
[----:B------:R-:W-:Y:S05]  /*5e10*/  BSYNC B3 ;  /* 0x0000000000037941 */ /* 0x000fea0003800000 */
.L_x_22190:
        /* <DEDUP_REMOVED lines=43> */
.L_x_22189:
[----:B------:R-:W-:Y:S05]  /*60d0*/  BSYNC B2 ;  /* 0x0000000000027941 */ /* 0x000fea0003800000 */
.L_x_22188:
        /* <DEDUP_REMOVED lines=10> */
.L_x_22184:
[----:B------:R-:W-:Y:S05]  /*6180*/  BSYNC B1 ;  /* 0x0000000000017941 */ /* 0x000fea0003800000 */
.L_x_22183:
        /* <DEDUP_REMOVED lines=18> */
.L_x_22195:
[----:B------:R-:W-:-:S07]  /*62b0*/  MOV R149, R156 ;  /* 0x0000009c00957202 */ /* 0x000fce0000000f00 */
.L_x_22196:
[----:B------:R-:W-:Y:S05]  /*62c0*/  BSYNC B2 ;  /* 0x0000000000027941 */ /* 0x000fea0003800000 */
.L_x_22194:
        /* <DEDUP_REMOVED lines=16> */
.L_x_22200:
[----:B------:R-:W-:Y:S05]  /*63d0*/  BSYNC B3 ;  /* 0x0000000000037941 */ /* 0x000fea0003800000 */
.L_x_22199:
        /* <DEDUP_REMOVED lines=39> */
[----:B------:R-:W-:Y:S01]  /*6650*/  IMAD.WIDE.U32 R156, R157, -0x326172a9, RZ ;  /* 0xcd9e8d579d9c7825 */ /* 0x000fe200078e00ff */
[----:B------:R-:W-:-:S04]  /*6660*/  HFMA2.MMA R159, -RZ, RZ, 0, 0 ;  /* 0x00000000ff9f7435 */ /* 0x000fc800000001ff */
[----:B------:R-:W-:-:S07]  /*6670*/  LOP3.LUT R154, R157, R94, R140, 0x96, !PT ;  /* 0x0000005e9d9a7212 */ /* 0x000fce00078e968c */
.L_x_22198:
[----:B------:R-:W-:Y:S05]  /*6680*/  BSYNC B2 ;  /* 0x0000000000027941 */ /* 0x000fea0003800000 */
.L_x_22197:
        /* <DEDUP_REMOVED lines=10> */
.L_x_22193:
[----:B------:R-:W-:Y:S05]  /*6730*/  BSYNC B1 ;  /* 0x0000000000017941 */ /* 0x000fea0003800000 */
.L_x_22192:
        /* <DEDUP_REMOVED lines=18> */
.L_x_22204:
[----:B------:R-:W-:-:S07]  /*6860*/  IMAD.MOV.U32 R95, RZ, RZ, R156 ;  /* 0x000000ffff5f7224 */ /* 0x000fce00078e009c */
.L_x_22205:
[----:B------:R-:W-:Y:S05]  /*6870*/  BSYNC B2 ;  /* 0x0000000000027941 */ /* 0x000fea0003800000 */
.L_x_22203:
        /* <DEDUP_REMOVED lines=16> */
.L_x_22209:
[----:B------:R-:W-:Y:S05]  /*6980*/  BSYNC B3 ;  /* 0x0000000000037941 */ /* 0x000fea0003800000 */
.L_x_22208:
        /* <DEDUP_REMOVED lines=43> */
.L_x_22207:
[----:B------:R-:W-:Y:S05]  /*6c40*/  BSYNC B2 ;  /* 0x0000000000027941 */ /* 0x000fea0003800000 */
.L_x_22206:
        /* <DEDUP_REMOVED lines=10> */
.L_x_22202:
[----:B------:R-:W-:Y:S05]  /*6cf0*/  BSYNC B1 ;  /* 0x0000000000017941 */ /* 0x000fea0003800000 */
.L_x_22201:
        /* <DEDUP_REMOVED lines=26> */
.L_x_22211:
[----:B------:R-:W-:Y:S05]  /*6ea0*/  BSYNC B1 ;  /* 0x0000000000017941 */ /* 0x000fea0003800000 */
.L_x_22210:
[----:B------:R-:W-:Y:S01]  /*6eb0*/  VIADD R153, R153, 0x100 ;  /* 0x0000010099997836 */ /* 0x000fe20000000000 */
[----:B------:R-:W-:-:S07]  /*6ec0*/  IADD3 R152, R152, 0x100, RZ ;  /* 0x0000010098987810 */ /* 0x000fce0007ffe0ff */
.L_x_22137:
[----:B------:R-:W-:Y:S05]  /*6ed0*/  BSYNC B0 ;  /* 0x0000000000007941 */ /* 0x000fea0003800000 */
.L_x_22136:
        /* <DEDUP_REMOVED lines=32> */
.L_x_22217:
[----:B------:R-:W-:-:S07]  /*70e0*/  MOV R103, R156 ;  /* 0x0000009c00677202 */ /* 0x000fce0000000f00 */
.L_x_22218:
[----:B------:R-:W-:Y:S05]  /*70f0*/  BSYNC B2 ;  /* 0x0000000000027941 */ /* 0x000fea0003800000 */
.L_x_22216:
        /* <DEDUP_REMOVED lines=16> */
.L_x_22222:
[----:B------:R-:W-:Y:S05]  /*7200*/  BSYNC B3 ;  /* 0x0000000000037941 */ /* 0x000fea0003800000 */
.L_x_22221:
        /* <DEDUP_REMOVED lines=42> */
.L_x_22220:
[----:B------:R-:W-:Y:S05]  /*74b0*/  BSYNC B2 ;  /* 0x0000000000027941 */ /* 0x000fea0003800000 */
.L_x_22219:
        /* <DEDUP_REMOVED lines=10> */
.L_x_22215:
[----:B------:R-:W-:Y:S05]  /*7560*/  BSYNC B1 ;  /* 0x0000000000017941 */ /* 0x000fea0003800000 */
.L_x_22214:
        /* <DEDUP_REMOVED lines=18> */
.L_x_22226:
[----:B------:R-:W-:-:S07]  /*7690*/  IMAD.MOV.U32 R97, RZ, RZ, R156 ;  /* 0x000000ffff617224 */ /* 0x000fce00078e009c */
.L_x_22227:
[----:B------:R-:W-:Y:S05]  /*76a0*/  BSYNC B2 ;  /* 0x0000000000027941 */ /* 0x000fea0003800000 */
.L_x_22225:
        /* <DEDUP_REMOVED lines=16> */
.L_x_22231:
[----:B------:R-:W-:Y:S05]  /*77b0*/  BSYNC B3 ;  /* 0x0000000000037941 */ /* 0x000fea0003800000 */
.L_x_22230:
        /* <DEDUP_REMOVED lines=42> */
.L_x_22229:
[----:B------:R-:W-:Y:S05]  /*7a60*/  BSYNC B2 ;  /* 0x0000000000027941 */ /* 0x000fea0003800000 */
.L_x_22228:
        /* <DEDUP_REMOVED lines=10> */
.L_x_22224:
[----:B------:R-:W-:Y:S05]  /*7b10*/  BSYNC B1 ;  /* 0x0000000000017941 */ /* 0x000fea0003800000 */
.L_x_22223:
        /* <DEDUP_REMOVED lines=18> */
.L_x_22235:
[----:B------:R-:W-:-:S07]  /*7c40*/  MOV R145, R156 ;  /* 0x0000009c00917202 */ /* 0x000fce0000000f00 */
.L_x_22236:
[----:B------:R-:W-:Y:S05]  /*7c50*/  BSYNC B2 ;  /* 0x0000000000027941 */ /* 0x000fea0003800000 */
.L_x_22234:
        /* <DEDUP_REMOVED lines=16> */
.L_x_22240:
[----:B------:R-:W-:Y:S05]  /*7d60*/  BSYNC B3 ;  /* 0x0000000000037941 */ /* 0x000fea0003800000 */
.L_x_22239:
        /* <DEDUP_REMOVED lines=42> */
.L_x_22238:
[----:B------:R-:W-:Y:S05]  /*8010*/  BSYNC B2 ;  /* 0x0000000000027941 */ /* 0x000fea0003800000 */
.L_x_22237:
        /* <DEDUP_REMOVED lines=10> */
.L_x_22233:
[----:B------:R-:W-:Y:S05]  /*80c0*/  BSYNC B1 ;  /* 0x0000000000017941 */ /* 0x000fea0003800000 */
.L_x_22232:
        /* <DEDUP_REMOVED lines=18> */
.L_x_22244:
[----:B------:R-:W-:-:S07]  /*81f0*/  IMAD.MOV.U32 R99, RZ, RZ, R156 ;  /* 0x000000ffff637224 */ /* 0x000fce00078e009c */
.L_x_22245:
[----:B------:R-:W-:Y:S05]  /*8200*/  BSYNC B2 ;  /* 0x0000000000027941 */ /* 0x000fea0003800000 */
.L_x_22243:
        /* <DEDUP_REMOVED lines=16> */
.L_x_22249:
[----:B------:R-:W-:Y:S05]  /*8310*/  BSYNC B3 ;  /* 0x0000000000037941 */ /* 0x000fea0003800000 */
.L_x_22248:
        /* <DEDUP_REMOVED lines=43> */
.L_x_22247:
[----:B------:R-:W-:Y:S05]  /*85d0*/  BSYNC B2 ;  /* 0x0000000000027941 */ /* 0x000fea0003800000 */
.L_x_22246:
        /* <DEDUP_REMOVED lines=10> */
.L_x_22242:
[----:B------:R-:W-:Y:S05]  /*8680*/  BSYNC B1 ;  /* 0x0000000000017941 */ /* 0x000fea0003800000 */
.L_x_22241:
        /* <DEDUP_REMOVED lines=18> */
.L_x_22253:
[----:B------:R-:W-:-:S07]  /*87b0*/  IMAD.MOV.U32 R147, RZ, RZ, R156 ;  /* 0x000000ffff937224 */ /* 0x000fce00078e009c */
.L_x_22254:
[----:B------:R-:W-:Y:S05]  /*87c0*/  BSYNC B2 ;  /* 0x0000000000027941 */ /* 0x000fea0003800000 */
.L_x_22252:
        /* <DEDUP_REMOVED lines=16> */
.L_x_22258:
[----:B------:R-:W-:Y:S05]  /*88d0*/  BSYNC B3 ;  /* 0x0000000000037941 */ /* 0x000fea0003800000 */
.L_x_22257:
        /* <DEDUP_REMOVED lines=43> */
.L_x_22256:
[----:B------:R-:W-:Y:S05]  /*8b90*/  BSYNC B2 ;  /* 0x0000000000027941 */ /* 0x000fea0003800000 */
.L_x_22255:
        /* <DEDUP_REMOVED lines=10> */
.L_x_22251:
[----:B------:R-:W-:Y:S05]  /*8c40*/  BSYNC B1 ;  /* 0x0000000000017941 */ /* 0x000fea0003800000 */
.L_x_22250:
        /* <DEDUP_REMOVED lines=18> */
.L_x_22262:
[----:B------:R-:W-:-:S07]  /*8d70*/  IMAD.MOV.U32 R101, RZ, RZ, R156 ;  /* 0x000000ffff657224 */ /* 0x000fce00078e009c */
.L_x_22263:
[----:B------:R-:W-:Y:S05]  /*8d80*/  BSYNC B2 ;  /* 0x0000000000027941 */ /* 0x000fea0003800000 */
.L_x_22261:
        /* <DEDUP_REMOVED lines=16> */
.L_x_22267:
[----:B------:R-:W-:Y:S05]  /*8e90*/  BSYNC B3 ;  /* 0x0000000000037941 */ /* 0x000fea0003800000 */
.L_x_22266:
        /* <DEDUP_REMOVED lines=43> */
.L_x_22265:
[----:B------:R-:W-:Y:S05]  /*9150*/  BSYNC B2 ;  /* 0x0000000000027941 */ /* 0x000fea0003800000 */
.L_x_22264:
        /* <DEDUP_REMOVED lines=10> */
.L_x_22260:
[----:B------:R-:W-:Y:S05]  /*9200*/  BSYNC B1 ;  /* 0x0000000000017941 */ /* 0x000fea0003800000 */
.L_x_22259:
        /* <DEDUP_REMOVED lines=18> */
.L_x_22271:
[----:B------:R-:W-:-:S07]  /*9330*/  IMAD.MOV.U32 R149, RZ, RZ, R156 ;  /* 0x000000ffff957224 */ /* 0x000fce00078e009c */
.L_x_22272:
[----:B------:R-:W-:Y:S05]  /*9340*/  BSYNC B2 ;  /* 0x0000000000027941 */ /* 0x000fea0003800000 */
.L_x_22270:
        /* <DEDUP_REMOVED lines=16> */
.L_x_22276:
[----:B------:R-:W-:Y:S05]  /*9450*/  BSYNC B3 ;  /* 0x0000000000037941 */ /* 0x000fea0003800000 */
.L_x_22275:
        /* <DEDUP_REMOVED lines=42> */
.L_x_22274:
[----:B------:R-:W-:Y:S05]  /*9700*/  BSYNC B2 ;  /* 0x0000000000027941 */ /* 0x000fea0003800000 */
.L_x_22273:
        /* <DEDUP_REMOVED lines=10> */
.L_x_22269:
[----:B------:R-:W-:Y:S05]  /*97b0*/  BSYNC B1 ;  /* 0x0000000000017941 */ /* 0x000fea0003800000 */
.L_x_22268:
        /* <DEDUP_REMOVED lines=18> */
.L_x_22280:
[----:B------:R-:W-:-:S07]  /*98e0*/  MOV R103, R156 ;  /* 0x0000009c00677202 */ /* 0x000fce0000000f00 */
.L_x_22281:
[----:B------:R-:W-:Y:S05]  /*98f0*/  BSYNC B2 ;  /* 0x0000000000027941 */ /* 0x000fea0003800000 */
.L_x_22279:
        /* <DEDUP_REMOVED lines=16> */
.L_x_22285:
[----:B------:R-:W-:Y:S05]  /*9a00*/  BSYNC B3 ;  /* 0x0000000000037941 */ /* 0x000fea0003800000 */
.L_x_22284:
        /* <DEDUP_REMOVED lines=41> */
[----:B------:R-:W-:Y:S02]  /*9ca0*/  LOP3.LUT R155, R161, R158, R139, 0x96, !PT ;  /* 0x0000009ea19b7212 */ /* 0x000fe400078e968b */
[----:B------:R-:W-:-:S07]  /*9cb0*/  MOV R158, R160 ;  /* 0x000000a0009e7202 */ /* 0x000fce0000000f00 */
.L_x_22283:
[----:B------:R-:W-:Y:S05]  /*9cc0*/  BSYNC B2 ;  /* 0x0000000000027941 */ /* 0x000fea0003800000 */
.L_x_22282:
        /* <DEDUP_REMOVED lines=10> */
.L_x_22278:
[----:B------:R-:W-:Y:S05]  /*9d70*/  BSYNC B1 ;  /* 0x0000000000017941 */ /* 0x000fea0003800000 */
.L_x_22277:
        /* <DEDUP_REMOVED lines=26> */
.L_x_22287:
[----:B------:R-:W-:Y:S05]  /*9f20*/  BSYNC B1 ;  /* 0x0000000000017941 */ /* 0x000fea0003800000 */
.L_x_22286:
[----:B------:R-:W-:Y:S01]  /*9f30*/  IADD3 R153, R153, 0x100, RZ ;  /* 0x0000010099997810 */ /* 0x000fe20007ffe0ff */
[----:B------:R-:W-:-:S07]  /*9f40*/  VIADD R152, R152, 0x100 ;  /* 0x0000010098987836 */ /* 0x000fce0000000000 */
.L_x_22213:
[----:B------:R-:W-:Y:S05]  /*9f50*/  BSYNC B0 ;  /* 0x0000000000007941 */ /* 0x000fea0003800000 */
.L_x_22212:
        /* <DEDUP_REMOVED lines=31> */
.L_x_22293:
[----:B------:R-:W-:-:S07]  /*a150*/  IMAD.MOV.U32 R111, RZ, RZ, R156 ;  /* 0x000000ffff6f7224 */ /* 0x000fce00078e009c */
.L_x_22294:
[----:B------:R-:W-:Y:S05]  /*a160*/  BSYNC B2 ;  /* 0x0000000000027941 */ /* 0x000fea0003800000 */
.L_x_22292:
        /* <DEDUP_REMOVED lines=16> */
.L_x_22298:
[----:B------:R-:W-:Y:S05]  /*a270*/  BSYNC B3 ;  /* 0x0000000000037941 */ /* 0x000fea0003800000 */
.L_x_22297:
        /* <DEDUP_REMOVED lines=42> */
.L_x_22296:
[----:B------:R-:W-:Y:S05]  /*a520*/  BSYNC B2 ;  /* 0x0000000000027941 */ /* 0x000fea0003800000 */
.L_x_22295:
        /* <DEDUP_REMOVED lines=10> */
.L_x_22291:
[----:B------:R-:W-:Y:S05]  /*a5d0*/  BSYNC B1 ;  /* 0x0000000000017941 */ /* 0x000fea0003800000 */
.L_x_22290:
        /* <DEDUP_REMOVED lines=18> */
.L_x_22302:
[----:B------:R-:W-:-:S07]  /*a700*/  MOV R105, R156 ;  /* 0x0000009c00697202 */ /* 0x000fce0000000f00 */
.L_x_22303:
[----:B------:R-:W-:Y:S05]  /*a710*/  BSYNC B2 ;  /* 0x0000000000027941 */ /* 0x000fea0003800000 */
.L_x_22301:
        /* <DEDUP_REMOVED lines=16> */
.L_x_22307:
[----:B------:R-:W-:Y:S05]  /*a820*/  BSYNC B3 ;  /* 0x0000000000037941 */ /* 0x000fea0003800000 */
.L_x_22306:
        /* <DEDUP_REMOVED lines=42> */
.L_x_22305:
[----:B------:R-:W-:Y:S05]  /*aad0*/  BSYNC B2 ;  /* 0x0000000000027941 */ /* 0x000fea0003800000 */
.L_x_22304:
        /* <DEDUP_REMOVED lines=10> */
.L_x_22300:
[----:B------:R-:W-:Y:S05]  /*ab80*/  BSYNC B1 ;  /* 0x0000000000017941 */ /* 0x000fea0003800000 */
.L_x_22299:
        /* <DEDUP_REMOVED lines=18> */
.L_x_22311:
[----:B------:R-:W-:-:S07]  /*acb0*/  IMAD.MOV.U32 R115, RZ, RZ, R156 ;  /* 0x000000ffff737224 */ /* 0x000fce00078e009c */
.L_x_22312:
[----:B------:R-:W-:Y:S05]  /*acc0*/  BSYNC B2 ;  /* 0x0000000000027941 */ /* 0x000fea0003800000 */
.L_x_22310:
        /* <DEDUP_REMOVED lines=16> */
.L_x_22316:
[----:B------:R-:W-:Y:S05]  /*add0*/  BSYNC B3 ;  /* 0x0000000000037941 */ /* 0x000fea0003800000 */
.L_x_22315:
        /* <DEDUP_REMOVED lines=42> */
.L_x_22314:
[----:B------:R-:W-:Y:S05]  /*b080*/  BSYNC B2 ;  /* 0x0000000000027941 */ /* 0x000fea0003800000 */
.L_x_22313:
        /* <DEDUP_REMOVED lines=10> */
.L_x_22309:
[----:B------:R-:W-:Y:S05]  /*b130*/  BSYNC B1 ;  /* 0x0000000000017941 */ /* 0x000fea0003800000 */
.L_x_22308:
        /* <DEDUP_REMOVED lines=18> */
.L_x_22320:
[----:B------:R-:W-:-:S07]  /*b260*/  MOV R107, R156 ;  /* 0x0000009c006b7202 */ /* 0x000fce0000000f00 */
.L_x_22321:
[----:B------:R-:W-:Y:S05]  /*b270*/  BSYNC B2 ;  /* 0x0000000000027941 */ /* 0x000fea0003800000 */
.L_x_22319:
        /* <DEDUP_REMOVED lines=16> */
.L_x_22325:
[----:B------:R-:W-:Y:S05]  /*b380*/  BSYNC B3 ;  /* 0x0000000000037941 */ /* 0x000fea0003800000 */
.L_x_22324:
        /* <DEDUP_REMOVED lines=43> */
.L_x_22323:
[----:B------:R-:W-:Y:S05]  /*b640*/  BSYNC B2 ;  /* 0x0000000000027941 */ /* 0x000fea0003800000 */
.L_x_22322:
        /* <DEDUP_REMOVED lines=10> */
.L_x_22318:
[----:B------:R-:W-:Y:S05]  /*b6f0*/  BSYNC B1 ;  /* 0x0000000000017941 */ /* 0x000fea0003800000 */
.L_x_22317:
        /* <DEDUP_REMOVED lines=18> */
.L_x_22329:
[----:B------:R-:W-:-:S07]  /*b820*/  MOV R115, R156 ;  /* 0x0000009c00737202 */ /* 0x000fce0000000f00 */
.L_x_22330:
[----:B------:R-:W-:Y:S05]  /*b830*/  BSYNC B2 ;  /* 0x0000000000027941 */ /* 0x000fea0003800000 */
.L_x_22328:
        /* <DEDUP_REMOVED lines=16> */
.L_x_22334:
[----:B------:R-:W-:Y:S05]  /*b940*/  BSYNC B3 ;  /* 0x0000000000037941 */ /* 0x000fea0003800000 */
.L_x_22333:
        /* <DEDUP_REMOVED lines=43> */
.L_x_22332:
[----:B------:R-:W-:Y:S05]  /*bc00*/  BSYNC B2 ;  /* 0x0000000000027941 */ /* 0x000fea0003800000 */
.L_x_22331:
        /* <DEDUP_REMOVED lines=10> */
.L_x_22327:
[----:B------:R-:W-:Y:S05]  /*bcb0*/  BSYNC B1 ;  /* 0x0000000000017941 */ /* 0x000fea0003800000 */
.L_x_22326:
        /* <DEDUP_REMOVED lines=18> */
.L_x_22338:
[----:B------:R-:W-:-:S07]  /*bde0*/  MOV R109, R156 ;  /* 0x0000009c006d7202 */ /* 0x000fce0000000f00 */
.L_x_22339:
[----:B------:R-:W-:Y:S05]  /*bdf0*/  BSYNC B2 ;  /* 0x0000000000027941 */ /* 0x000fea0003800000 */
.L_x_22337:
        /* <DEDUP_REMOVED lines=16> */
.L_x_22343:
[----:B------:R-:W-:Y:S05]  /*bf00*/  BSYNC B3 ;  /* 0x0000000000037941 */ /* 0x000fea0003800000 */
.L_x_22342:
        /* <DEDUP_REMOVED lines=43> */
.L_x_22341:
[----:B------:R-:W-:Y:S05]  /*c1c0*/  BSYNC B2 ;  /* 0x0000000000027941 */ /* 0x000fea0003800000 */
.L_x_22340:
        /* <DEDUP_REMOVED lines=10> */
.L_x_22336:
[----:B------:R-:W-:Y:S05]  /*c270*/  BSYNC B1 ;  /* 0x0000000000017941 */ /* 0x000fea0003800000 */
.L_x_22335:
        /* <DEDUP_REMOVED lines=18> */
.L_x_22347:
[----:B------:R-:W-:-:S07]  /*c3a0*/  MOV R149, R156 ;  /* 0x0000009c00957202 */ /* 0x000fce0000000f00 */
.L_x_22348:
[----:B------:R-:W-:Y:S05]  /*c3b0*/  BSYNC B2 ;  /* 0x0000000000027941 */ /* 0x000fea0003800000 */
.L_x_22346:
        /* <DEDUP_REMOVED lines=16> */
.L_x_22352:
[----:B------:R-:W-:Y:S05]  /*c4c0*/  BSYNC B3 ;  /* 0x0000000000037941 */ /* 0x000fea0003800000 */
.L_x_22351:
        /* <DEDUP_REMOVED lines=43> */
.L_x_22350:
[----:B------:R-:W-:Y:S05]  /*c780*/  BSYNC B2 ;  /* 0x0000000000027941 */ /* 0x000fea0003800000 */
.L_x_22349:
        /* <DEDUP_REMOVED lines=10> */
.L_x_22345:
[----:B------:R-:W-:Y:S05]  /*c830*/  BSYNC B1 ;  /* 0x0000000000017941 */ /* 0x000fea0003800000 */
.L_x_22344:
        /* <DEDUP_REMOVED lines=18> */
.L_x_22356:
[----:B------:R-:W-:-:S07]  /*c960*/  MOV R111, R156 ;  /* 0x0000009c006f7202 */ /* 0x000fce0000000f00 */
.L_x_22357:
[----:B------:R-:W-:Y:S05]  /*c970*/  BSYNC B2 ;  /* 0x0000000000027941 */ /* 0x000fea0003800000 */
.L_x_22355:
        /* <DEDUP_REMOVED lines=16> */
.L_x_22361:
[----:B------:R-:W-:Y:S05]  /*ca80*/  BSYNC B3 ;  /* 0x0000000000037941 */ /* 0x000fea0003800000 */
.L_x_22360:
        /* <DEDUP_REMOVED lines=43> */
.L_x_22359:
[----:B------:R-:W-:Y:S05]  /*cd40*/  BSYNC B2 ;  /* 0x0000000000027941 */ /* 0x000fea0003800000 */
.L_x_22358:
        /* <DEDUP_REMOVED lines=10> */
.L_x_22354:
[----:B------:R-:W-:Y:S05]  /*cdf0*/  BSYNC B1 ;  /* 0x0000000000017941 */ /* 0x000fea0003800000 */
.L_x_22353:
        /* <DEDUP_REMOVED lines=25> */
.L_x_22289:
[----:B------:R-:W-:Y:S05]  /*cf90*/  BSYNC B0 ;  /* 0x0000000000007941 */ /* 0x000fea0003800000 */
.L_x_22288:
        /* <DEDUP_REMOVED lines=129> */
.L_x_22382:
        /* <DEDUP_REMOVED lines=133> */
.L_x_22366:
[----:B------:R-:W-:Y:S05]  /*e000*/  BSYNC B1 ;  /* 0x0000000000017941 */ /* 0x000fea0003800000 */
.L_x_22365:
        /* <DEDUP_REMOVED lines=35> */
.L_x_22368:
[----:B------:R-:W-:Y:S05]  /*e240*/  BSYNC B1 ;  /* 0x0000000000017941 */ /* 0x000fea0003800000 */
.L_x_22367:
        /* <DEDUP_REMOVED lines=35> */
.L_x_22370:
[----:B------:R-:W-:Y:S05]  /*e480*/  BSYNC B1 ;  /* 0x0000000000017941 */ /* 0x000fea0003800000 */
.L_x_22369:
        /* <DEDUP_REMOVED lines=27> */
[----:B------:R-:W-:-:S03]  /*e640*/  F2FP.F16.F32.PACK_AB R115, R0, R115 ;  /* 0x000000730073723e */ /* 0x000fc600000000ff */
[----:B------:R-:W-:Y:S01]  /*e650*/  F2FP.F16.F32.PACK_AB R112, R153, R112 ;  /* 0x000000709970723e */ /* 0x000fe200000000ff */
[----:B0-----:R-:W-:Y:S01]  /*e660*/  IMAD.WIDE.U32 R152, R152, 0x10, R160 ;  /* 0x0000001098987825 */ /* 0x001fe200078e00a0 */
[----:B------:R-:W-:-:S05]  /*e670*/  F2FP.F16.F32.PACK_AB R113, R164, R113 ;  /* 0x00000071a471723e */ /* 0x000fca00000000ff */
[----:B------:R3:W-:Y:S02]  /*e680*/  STG.E.128 desc[UR4][R152.64], R112 ;  /* 0x0000007098007986 */ /* 0x0007e4000c101d04 */
.L_x_22364:
[----:B------:R-:W-:Y:S05]  /*e690*/  BSYNC B0 ;  /* 0x0000000000007941 */ /* 0x000fea0003800000 */
.L_x_22363:
[----:B------:R-:W-:Y:S02]  /*e6a0*/  IADD3 R134, R134, UR10, RZ ;  /* 0x0000000a86867c10 */ /* 0x000fe4000fffe0ff */
[----:B------:R-:W-:Y:S02]  /*e6b0*/  SEL R0, RZ, 0x1, P0 ;  /* 0x00000001ff007807 */ /* 0x000fe40000000000 */
[----:B------:R-:W-:-:S13]  /*e6c0*/  ISETP.GE.AND P1, PT, R134, UR11, PT ;  /* 0x0000000b86007c0c */ /* 0x000fda000bf26270 */
[----:B------:R-:W-:Y:S05]  /*e6d0*/  @!P1 BRA `(.L_x_22371) ;  /* 0xffffff2400749947 */ /* 0x000fea000383ffff */
[----:B------:R-:W-:Y:S05]  /*e6e0*/  EXIT ;  /* 0x000000000000794d */ /* 0x000fea0003800000 */
.L_x_22362:
[----:B------:R-:W-:Y:S01]  /*e6f0*/  HFMA2.MMA R170, -RZ, RZ, 0, 5.9604644775390625e-08 ;  /* 0x00000001ffaa7435 */ /* 0x000fe200000001ff */
[----:B------:R-:W-:Y:S01]  /*e700*/  IMAD.MOV.U32 R169, RZ, RZ, R153 ;  /* 0x000000ffffa97224 */ /* 0x000fe200078e0099 */
[----:B-1----:R-:W-:Y:S01]  /*e710*/  MOV R164, 0xffffffff ;  /* 0xffffffff00a47802 */ /* 0x002fe20000000f00 */
[----:B------:R-:W-:-:S08]  /*e720*/  IMAD.MOV.U32 R171, RZ, RZ, 0x1f ;  /* 0x0000001fffab7424 */ /* 0x000fd000078e00ff */
[----:B0-2-45:R-:W-:Y:S05]  /*e730*/  WARPSYNC.COLLECTIVE R164, `(.L_x_22372) ;  /* 0x00000000a4087348 */ /* 0x035fea0003c00000 */
[----:B------:R1:W3:Y:S02]  /*e740*/  SHFL.BFLY P6, R165, R169, R170, R171 ;  /* 0x0c0000aaa9a57389 */ /* 0x0002e400000c00ab */
[----:B012345:R-:W-:Y:S01]  /*e750*/  ENDCOLLECTIVE ;  /* 0x000000000000791b */ /* 0x03ffe20003800000 */
.L_x_22372:
[----:B------:R-:W-:Y:S02]  /*e760*/  IMAD.MOV.U32 R170, RZ, RZ, 0x2 ;  /* 0x00000002ffaa7424 */ /* 0x000fe400078e00ff */
[----:B------:R-:W-:-:S04]  /*e770*/  IMAD.MOV.U32 R0, RZ, RZ, R165 ;  /* 0x000000ffff007224 */ /* 0x000fc800078e00a5 */
[----:B------:R-:W-:-:S05]  /*e780*/  FADD.FTZ R160, R153, R0 ;  /* 0x0000000099a07221 */ /* 0x000fca0000010000 */
[----:B------:R-:W-:-:S07]  /*e790*/  MOV R169, R160 ;  /* 0x000000a000a97202 */ /* 0x000fce0000000f00 */
[----:B------:R-:W-:Y:S05]  /*e7a0*/  WARPSYNC.COLLECTIVE R164, `(.L_x_22373) ;  /* 0x00000000a4087348 */ /* 0x000fea0003c00000 */
[----:B------:R0:W1:Y:S02]  /*e7b0*/  SHFL.BFLY P6, R165, R169, R170, R171 ;  /* 0x0c0000aaa9a57389 */ /* 0x00006400000c00ab */
[----:B01----:R-:W-:Y:S01]  /*e7c0*/  ENDCOLLECTIVE ;  /* 0x000000000000791b */ /* 0x003fe20003800000 */
.L_x_22373:
[----:B------:R-:W-:Y:S01]  /*e7d0*/  HFMA2.MMA R170, -RZ, RZ, 0, 2.384185791015625e-07 ;  /* 0x00000004ffaa7435 */ /* 0x000fe200000001ff */
[----:B------:R-:W-:-:S05]  /*e7e0*/  MOV R161, R165 ;  /* 0x000000a500a17202 */ /* 0x000fca0000000f00 */
[----:B------:R-:W-:-:S04]  /*e7f0*/  FADD.FTZ R161, R160, R161 ;  /* 0x000000a1a0a17221 */ /* 0x000fc80000010000 */
[----:B------:R-:W-:-:S07]  /*e800*/  IMAD.MOV.U32 R169, RZ, RZ, R161 ;  /* 0x000000ffffa97224 */ /* 0x000fce00078e00a1 */
[----:B------:R-:W-:Y:S05]  /*e810*/  WARPSYNC.COLLECTIVE R164, `(.L_x_22374) ;  /* 0x00000000a4087348 */ /* 0x000fea0003c00000 */
[----:B------:R0:W1:Y:S02]  /*e820*/  SHFL.BFLY P6, R165, R169, R170, R171 ;  /* 0x0c0000aaa9a57389 */ /* 0x00006400000c00ab */
[----:B01----:R-:W-:Y:S01]  /*e830*/  ENDCOLLECTIVE ;  /* 0x000000000000791b */ /* 0x003fe20003800000 */
.L_x_22374:
[----:B------:R-:W-:Y:S02]  /*e840*/  IMAD.MOV.U32 R170, RZ, RZ, 0x8 ;  /* 0x00000008ffaa7424 */ /* 0x000fe400078e00ff */
[----:B------:R-:W-:-:S04]  /*e850*/  IMAD.MOV.U32 R0, RZ, RZ, R165 ;  /* 0x000000ffff007224 */ /* 0x000fc800078e00a5 */
[----:B------:R-:W-:-:S05]  /*e860*/  FADD.FTZ R162, R161, R0 ;  /* 0x00000000a1a27221 */ /* 0x000fca0000010000 */
[----:B------:R-:W-:-:S07]  /*e870*/  MOV R169, R162 ;  /* 0x000000a200a97202 */ /* 0x000fce0000000f00 */
[----:B------:R-:W-:Y:S05]  /*e880*/  WARPSYNC.COLLECTIVE R164, `(.L_x_22375) ;  /* 0x00000000a4087348 */ /* 0x000fea0003c00000 */
[----:B------:R0:W1:Y:S02]  /*e890*/  SHFL.BFLY P6, R165, R169, R170, R171 ;  /* 0x0c0000aaa9a57389 */ /* 0x00006400000c00ab */
[----:B01----:R-:W-:Y:S01]  /*e8a0*/  ENDCOLLECTIVE ;  /* 0x000000000000791b */ /* 0x003fe20003800000 */
.L_x_22375:
[----:B------:R-:W-:Y:S01]  /*e8b0*/  HFMA2.MMA R170, -RZ, RZ, 0, 9.5367431640625e-07 ;  /* 0x00000010ffaa7435 */ /* 0x000fe200000001ff */
[----:B------:R-:W-:-:S05]  /*e8c0*/  MOV R163, R165 ;  /* 0x000000a500a37202 */ /* 0x000fca0000000f00 */
[----:B------:R-:W-:-:S04]  /*e8d0*/  FADD.FTZ R163, R162, R163 ;  /* 0x000000a3a2a37221 */ /* 0x000fc80000010000 */
[----:B------:R-:W-:-:S07]  /*e8e0*/  IMAD.MOV.U32 R169, RZ, RZ, R163 ;  /* 0x000000ffffa97224 */ /* 0x000fce00078e00a3 */
[----:B------:R-:W-:Y:S05]  /*e8f0*/  WARPSYNC.COLLECTIVE R164, `(.L_x_22376) ;  /* 0x00000000a4087348 */ /* 0x000fea0003c00000 */
[----:B------:R0:W1:Y:S02]  /*e900*/  SHFL.BFLY P6, R165, R169, R170, R171 ;  /* 0x0c0000aaa9a57389 */ /* 0x00006400000c00ab */
[----:B01----:R-:W-:Y:S01]  /*e910*/  ENDCOLLECTIVE ;  /* 0x000000000000791b */ /* 0x003fe20003800000 */
.L_x_22376:
        /* <DEDUP_REMOVED lines=73> */
.L_x_22377:
[----:B------:R-:W-:Y:S01]  /*edb0*/  HFMA2.MMA R170, -RZ, RZ, 0, 1.1920928955078125e-07 ;  /* 0x00000002ffaa7435 */ /* 0x000fe200000001ff */
[----:B------:R-:W-:-:S05]  /*edc0*/  MOV R153, R165 ;  /* 0x000000a500997202 */ /* 0x000fca0000000f00 */
[----:B------:R-:W-:-:S04]  /*edd0*/  FADD.FTZ R153, R0, R153 ;  /* 0x0000009900997221 */ /* 0x000fc80000010000 */
[----:B------:R-:W-:-:S07]  /*ede0*/  IMAD.MOV.U32 R169, RZ, RZ, R153 ;  /* 0x000000ffffa97224 */ /* 0x000fce00078e0099 */
[----:B------:R-:W-:Y:S05]  /*edf0*/  WARPSYNC.COLLECTIVE R164, `(.L_x_22378) ;  /* 0x00000000a4087348 */ /* 0x000fea0003c00000 */
[----:B------:R0:W1:Y:S02]  /*ee00*/  SHFL.BFLY P6, R165, R169, R170, R171 ;  /* 0x0c0000aaa9a57389 */ /* 0x00006400000c00ab */
[----:B01----:R-:W-:Y:S01]  /*ee10*/  ENDCOLLECTIVE ;  /* 0x000000000000791b */ /* 0x003fe20003800000 */
.L_x_22378:
[----:B------:R-:W-:Y:S02]  /*ee20*/  IMAD.MOV.U32 R170, RZ, RZ, 0x4 ;  /* 0x00000004ffaa7424 */ /* 0x000fe400078e00ff */
[----:B------:R-:W-:-:S04]  /*ee30*/  IMAD.MOV.U32 R160, RZ, RZ, R165 ;  /* 0x000000ffffa07224 */ /* 0x000fc800078e00a5 */
[----:B------:R-:W-:-:S05]  /*ee40*/  FADD.FTZ R160, R153, R160 ;  /* 0x000000a099a07221 */ /* 0x000fca0000010000 */
[----:B------:R-:W-:-:S07]  /*ee50*/  MOV R169, R160 ;  /* 0x000000a000a97202 */ /* 0x000fce0000000f00 */
[----:B------:R-:W-:Y:S05]  /*ee60*/  WARPSYNC.COLLECTIVE R164, `(.L_x_22379) ;  /* 0x00000000a4087348 */ /* 0x000fea0003c00000 */
[----:B------:R0:W1:Y:S02]  /*ee70*/  SHFL.BFLY P6, R165, R169, R170, R171 ;  /* 0x0c0000aaa9a57389 */ /* 0x00006400000c00ab */
[----:B01----:R-:W-:Y:S01]  /*ee80*/  ENDCOLLECTIVE ;  /* 0x000000000000791b */ /* 0x003fe20003800000 */
.L_x_22379:
[----:B------:R-:W-:Y:S01]  /*ee90*/  HFMA2.MMA R170, -RZ, RZ, 0, 4.76837158203125e-07 ;  /* 0x00000008ffaa7435 */ /* 0x000fe200000001ff */
[----:B------:R-:W-:-:S05]  /*eea0*/  MOV R161, R165 ;  /* 0x000000a500a17202 */ /* 0x000fca0000000f00 */
[----:B------:R-:W-:-:S04]  /*eeb0*/  FADD.FTZ R161, R160, R161 ;  /* 0x000000a1a0a17221 */ /* 0x000fc80000010000 */
[----:B------:R-:W-:-:S07]  /*eec0*/  IMAD.MOV.U32 R169, RZ, RZ, R161 ;  /* 0x000000ffffa97224 */ /* 0x000fce00078e00a1 */
[----:B------:R-:W-:Y:S05]  /*eed0*/  WARPSYNC.COLLECTIVE R164, `(.L_x_22380) ;  /* 0x00000000a4087348 */ /* 0x000fea0003c00000 */
[----:B------:R0:W1:Y:S02]  /*eee0*/  SHFL.BFLY P6, R165, R169, R170, R171 ;  /* 0x0c0000aaa9a57389 */ /* 0x00006400000c00ab */
[----:B01----:R-:W-:Y:S01]  /*eef0*/  ENDCOLLECTIVE ;  /* 0x000000000000791b */ /* 0x003fe20003800000 */
.L_x_22380:
[----:B------:R-:W-:Y:S02]  /*ef00*/  IMAD.MOV.U32 R170, RZ, RZ, 0x10 ;  /* 0x00000010ffaa7424 */ /* 0x000fe400078e00ff */
[----:B------:R-:W-:-:S04]  /*ef10*/  IMAD.MOV.U32 R162, RZ, RZ, R165 ;  /* 0x000000ffffa27224 */ /* 0x000fc800078e00a5 */
[----:B------:R-:W-:-:S05]  /*ef20*/  FADD.FTZ R162, R161, R162 ;  /* 0x000000a2a1a27221 */ /* 0x000fca0000010000 */
[----:B------:R-:W-:-:S07]  /*ef30*/  MOV R169, R162 ;  /* 0x000000a200a97202 */ /* 0x000fce0000000f00 */
[----:B------:R-:W-:Y:S05]  /*ef40*/  WARPSYNC.COLLECTIVE R164, `(.L_x_22381) ;  /* 0x00000000a4087348 */ /* 0x000fea0003c00000 */
[----:B------:R0:W1:Y:S02]  /*ef50*/  SHFL.BFLY P6, R165, R169, R170, R171 ;  /* 0x0c0000aaa9a57389 */ /* 0x00006400000c00ab */
[----:B01----:R-:W-:Y:S01]  /*ef60*/  ENDCOLLECTIVE ;  /* 0x000000000000791b */ /* 0x003fe20003800000 */
.L_x_22381:
[----:B------:R-:W-:Y:S01]  /*ef70*/  MOV R163, R165 ;  /* 0x000000a500a37202 */ /* 0x000fe20000000f00 */
[----:B------:R-:W-:Y:S06]  /*ef80*/  BRA `(.L_x_22382) ;  /* 0xffffffe800087947 */ /* 0x000fec000383ffff */
.L_x_22383:
        /* <DEDUP_REMOVED lines=15> */
.L_x_30306:


//--------------------- .text._ZN10layer_norm13ln_fwd_kernelINS_13Kernel_traitsIf6__halffS2_fjLj8192ELj1ELj1ELj8ELj16ENS_18Kernel_traits_baseILj8192EfS2_fS2_fjLj256EEEEELb1ELb0ELb1ELb1EEEvNS_9FwdParamsE --------------------------
	.section	.text._ZN10layer_norm13ln_fwd_kernelINS_13Kernel_traitsIf6__halffS2_fjLj8192ELj1ELj1ELj8ELj16ENS_18Kernel_traits_baseILj8192EfS2_fS2_fjLj256EEEEELb1ELb0ELb1ELb1EEEvNS_9FwdParamsE,"ax",@progbits
	.align	128
        .global         _ZN10layer_norm13ln_fwd_kernelINS_13Kernel_traitsIf6__halffS2_fjLj8192ELj1ELj1ELj8ELj16ENS_18Kernel_traits_baseILj8192EfS2_fS2_fjLj256EEEEELb1ELb0ELb1ELb1EEEvNS_9FwdParamsE
        .type           _ZN10layer_norm13ln_fwd_kernelINS_13Kernel_traitsIf6__halffS2_fjLj8192ELj1ELj1ELj8ELj16ENS_18Kernel_traits_baseILj8192EfS2_fS2_fjLj256EEEEELb1ELb0ELb1ELb1EEEvNS_9FwdParamsE,@function
        .size           _ZN10layer_norm13ln_fwd_kernelINS_13Kernel_traitsIf6__halffS2_fjLj8192ELj1ELj1ELj8ELj16ENS_18Kernel_traits_baseILj8192EfS2_fS2_fjLj256EEEEELb1ELb0ELb1ELb1EEEvNS_9FwdParamsE,(.L_x_30307 - _ZN10layer_norm13ln_fwd_kernelINS_13Kernel_traitsIf6__halffS2_fjLj8192ELj1ELj1ELj8ELj16ENS_18Kernel_traits_baseILj8192EfS2_fS2_fjLj256EEEEELb1ELb0ELb1ELb1EEEvNS_9FwdParamsE)
        .other          _ZN10layer_norm13ln_fwd_kernelINS_13Kernel_traitsIf6__halffS2_fjLj8192ELj1ELj1ELj8ELj16ENS_18Kernel_traits_baseILj8192EfS2_fS2_fjLj256EEEEELb1ELb0ELb1ELb1EEEvNS_9FwdParamsE,@"STO_CUDA_ENTRY STV_DEFAULT"
_ZN10layer_norm13ln_fwd_kernelINS_13Kernel_traitsIf6__halffS2_fjLj8192ELj1ELj1ELj8ELj16ENS_18Kernel_traits_baseILj8192EfS2_fS2_fjLj256EEEEELb1ELb0ELb1ELb1EEEvNS_9FwdParamsE:
.text._ZN10layer_norm13ln_fwd_kernelINS_13Kernel_traitsIf6__halffS2_fjLj8192ELj1ELj1ELj8ELj16ENS_18Kernel_traits_baseILj8192EfS2_fS2_fjLj256EEEEELb1ELb0ELb1ELb1EEEvNS_9FwdParamsE:
        /* <DEDUP_REMOVED lines=140> */
.L_x_22683:
        /* <DEDUP_REMOVED lines=49> */
.L_x_22387:
[----:B------:R-:W-:-:S07]  /*0bd0*/  MOV R89, R150 ;  /* 0x0000009600597202 */ /* 0x000fce0000000f00 */
.L_x_22388:
[----:B------:R-:W-:Y:S05]  /*0be0*/  BSYNC B1 ;  /* 0x0000000000017941 */ /* 0x000fea0003800000 */
.L_x_22386:
        /* <DEDUP_REMOVED lines=16> */
.L_x_22392:
[----:B------:R-:W-:Y:S05]  /*0cf0*/  BSYNC B2 ;  /* 0x0000000000027941 */ /* 0x000fea0003800000 */
.L_x_22391:
        /* <DEDUP_REMOVED lines=43> */
.L_x_22390:
[----:B------:R-:W-:Y:S05]  /*0fb0*/  BSYNC B1 ;  /* 0x0000000000017941 */ /* 0x000fea0003800000 */
.L_x_22389:
        /* <DEDUP_REMOVED lines=10> */
.L_x_22385:
[----:B------:R-:W-:Y:S05]  /*1060*/  BSYNC B0 ;  /* 0x0000000000007941 */ /* 0x000fea0003800000 */
.L_x_22384:
        /* <DEDUP_REMOVED lines=18> */
.L_x_22396:
[----:B------:R-:W-:-:S07]  /*1190*/  MOV R81, R150 ;  /* 0x0000009600517202 */ /* 0x000fce0000000f00 */
.L_x_22397:
[----:B------:R-:W-:Y:S05]  /*11a0*/  BSYNC B1 ;  /* 0x0000000000017941 */ /* 0x000fea0003800000 */
.L_x_22395:
        /* <DEDUP_REMOVED lines=16> */
.L_x_22401:
[----:B------:R-:W-:Y:S05]  /*12b0*/  BSYNC B2 ;  /* 0x0000000000027941 */ /* 0x000fea0003800000 */
.L_x_22400:
        /* <DEDUP_REMOVED lines=43> */
.L_x_22399:
[----:B------:R-:W-:Y:S05]  /*1570*/  BSYNC B1 ;  /* 0x0000000000017941 */ /* 0x000fea0003800000 */
.L_x_22398:
        /* <DEDUP_REMOVED lines=10> */
.L_x_22394:
[----:B------:R-:W-:Y:S05]  /*1620*/  BSYNC B0 ;  /* 0x0000000000007941 */ /* 0x000fea0003800000 */
.L_x_22393:
        /* <DEDUP_REMOVED lines=18> */
.L_x_22405:
[----:B------:R-:W-:-:S07]  /*1750*/  MOV R90, R150 ;  /* 0x00000096005a7202 */ /* 0x000fce0000000f00 */
.L_x_22406:
[----:B------:R-:W-:Y:S05]  /*1760*/  BSYNC B1 ;  /* 0x0000000000017941 */ /* 0x000fea0003800000 */
.L_x_22404:
        /* <DEDUP_REMOVED lines=16> */
.L_x_22410:
[----:B------:R-:W-:Y:S05]  /*1870*/  BSYNC B2 ;  /* 0x0000000000027941 */ /* 0x000fea0003800000 */
.L_x_22409:
        /* <DEDUP_REMOVED lines=43> */
.L_x_22408:
[----:B------:R-:W-:Y:S05]  /*1b30*/  BSYNC B1 ;  /* 0x0000000000017941 */ /* 0x000fea0003800000 */
.L_x_22407:
        /* <DEDUP_REMOVED lines=10> */
.L_x_22403:
[----:B------:R-:W-:Y:S05]  /*1be0*/  BSYNC B0 ;  /* 0x0000000000007941 */ /* 0x000fea0003800000 */
.L_x_22402:
        /* <DEDUP_REMOVED lines=18> */
.L_x_22414:
[----:B------:R-:W-:-:S07]  /*1d10*/  MOV R83, R150 ;  /* 0x0000009600537202 */ /* 0x000fce0000000f00 */
.L_x_22415:
[----:B------:R-:W-:Y:S05]  /*1d20*/  BSYNC B1 ;  /* 0x0000000000017941 */ /* 0x000fea0003800000 */
.L_x_22413:
        /* <DEDUP_REMOVED lines=16> */
.L_x_22419:
[----:B------:R-:W-:Y:S05]  /*1e30*/  BSYNC B2 ;  /* 0x0000000000027941 */ /* 0x000fea0003800000 */
.L_x_22418:
        /* <DEDUP_REMOVED lines=43> */
.L_x_22417:
[----:B------:R-:W-:Y:S05]  /*20f0*/  BSYNC B1 ;  /* 0x0000000000017941 */ /* 0x000fea0003800000 */
.L_x_22416:
        /* <DEDUP_REMOVED lines=10> */
.L_x_22412:
[----:B------:R-:W-:Y:S05]  /*21a0*/  BSYNC B0 ;  /* 0x0000000000007941 */ /* 0x000fea0003800000 */
.L_x_22411:
        /* <DEDUP_REMOVED lines=18> */
.L_x_22423:
[----:B------:R-:W-:-:S07]  /*22d0*/  MOV R92, R150 ;  /* 0x00000096005c7202 */ /* 0x000fce0000000f00 */
.L_x_22424:
[----:B------:R-:W-:Y:S05]  /*22e0*/  BSYNC B1 ;  /* 0x0000000000017941 */ /* 0x000fea0003800000 */
.L_x_22422:
        /* <DEDUP_REMOVED lines=16> */
.L_x_22428:
[----:B------:R-:W-:Y:S05]  /*23f0*/  BSYNC B2 ;  /* 0x0000000000027941 */ /* 0x000fea0003800000 */
.L_x_22427:
        /* <DEDUP_REMOVED lines=43> */
.L_x_22426:
[----:B------:R-:W-:Y:S05]  /*26b0*/  BSYNC B1 ;  /* 0x0000000000017941 */ /* 0x000fea0003800000 */
.L_x_22425:
        /* <DEDUP_REMOVED lines=10> */
.L_x_22421:
[----:B------:R-:W-:Y:S05]  /*2760*/  BSYNC B0 ;  /* 0x0000000000007941 */ /* 0x000fea0003800000 */
.L_x_22420:
        /* <DEDUP_REMOVED lines=18> */
.L_x_22432:
[----:B------:R-:W-:-:S07]  /*2890*/  MOV R85, R150 ;  /* 0x0000009600557202 */ /* 0x000fce0000000f00 */
.L_x_22433:
[----:B------:R-:W-:Y:S05]  /*28a0*/  BSYNC B1 ;  /* 0x0000000000017941 */ /* 0x000fea0003800000 */
.L_x_22431:
        /* <DEDUP_REMOVED lines=16> */
.L_x_22437:
[----:B------:R-:W-:Y:S05]  /*29b0*/  BSYNC B2 ;  /* 0x0000000000027941 */ /* 0x000fea0003800000 */
.L_x_22436:
        /* <DEDUP_REMOVED lines=43> */
.L_x_22435:
[----:B------:R-:W-:Y:S05]  /*2c70*/  BSYNC B1 ;  /* 0x0000000000017941 */ /* 0x000fea0003800000 */
.L_x_22434:
        /* <DEDUP_REMOVED lines=10> */
.L_x_22430:
[----:B------:R-:W-:Y:S05]  /*2d20*/  BSYNC B0 ;  /* 0x0000000000007941 */ /* 0x000fea0003800000 */
.L_x_22429:
        /* <DEDUP_REMOVED lines=18> */
.L_x_22441:
[----:B------:R-:W-:-:S07]  /*2e50*/  MOV R94, R150 ;  /* 0x00000096005e7202 */ /* 0x000fce0000000f00 */
.L_x_22442:
[----:B------:R-:W-:Y:S05]  /*2e60*/  BSYNC B1 ;  /* 0x0000000000017941 */ /* 0x000fea0003800000 */
.L_x_22440:
        /* <DEDUP_REMOVED lines=16> */
.L_x_22446:
[----:B------:R-:W-:Y:S05]  /*2f70*/  BSYNC B2 ;  /* 0x0000000000027941 */ /* 0x000fea0003800000 */
.L_x_22445:
        /* <DEDUP_REMOVED lines=43> */
.L_x_22444:
[----:B------:R-:W-:Y:S05]  /*3230*/  BSYNC B1 ;  /* 0x0000000000017941 */ /* 0x000fea0003800000 */
.L_x_22443:
        /* <DEDUP_REMOVED lines=10> */
.L_x_22439:
[----:B------:R-:W-:Y:S05]  /*32e0*/  BSYNC B0 ;  /* 0x0000000000007941 */ /* 0x000fea0003800000 */
.L_x_22438:
        /* <DEDUP_REMOVED lines=18> */
.L_x_22450:
[----:B------:R-:W-:-:S07]  /*3410*/  MOV R87, R150 ;  /* 0x0000009600577202 */ /* 0x000fce0000000f00 */
.L_x_22451:
[----:B------:R-:W-:Y:S05]  /*3420*/  BSYNC B1 ;  /* 0x0000000000017941 */ /* 0x000fea0003800000 */
.L_x_22449:
        /* <DEDUP_REMOVED lines=16> */
.L_x_22455:
[----:B------:R-:W-:Y:S05]  /*3530*/  BSYNC B2 ;  /* 0x0000000000027941 */ /* 0x000fea0003800000 */
.L_x_22454:
        /* <DEDUP_REMOVED lines=43> */
.L_x_22453:
[----:B------:R-:W-:Y:S05]  /*37f0*/  BSYNC B1 ;  /* 0x0000000000017941 */ /* 0x000fea0003800000 */
.L_x_22452:
        /* <DEDUP_REMOVED lines=10> */
.L_x_22448:
[----:B------:R-:W-:Y:S05]  /*38a0*/  BSYNC B0 ;  /* 0x0000000000007941 */ /* 0x000fea0003800000 */
.L_x_22447:
        /* <DEDUP_REMOVED lines=31> */
.L_x_22457:
[----:B------:R-:W-:Y:S05]  /*3aa0*/  BSYNC B0 ;  /* 0x0000000000007941 */ /* 0x000fea0003800000 */
.L_x_22456:
[----:B-12---:R-:W-:Y:S01]  /*3ab0*/  @P3 IMAD.WIDE.U32 R90, R96, 0x10, R100 ;  /* 0x00000010605a3825 */ /* 0x006fe200078e0064 */
        /* <DEDUP_REMOVED lines=21> */
.L_x_22461:
[----:B------:R-:W-:-:S07]  /*3c10*/  IMAD.MOV.U32 R98, RZ, RZ, R150 ;  /* 0x000000ffff627224 */ /* 0x000fce00078e0096 */
.L_x_22462:
[----:B------:R-:W-:Y:S05]  /*3c20*/  BSYNC B1 ;  /* 0x0000000000017941 */ /* 0x000fea0003800000 */
.L_x_22460:
        /* <DEDUP_REMOVED lines=16> */
.L_x_22466:
[----:B------:R-:W-:Y:S05]  /*3d30*/  BSYNC B2 ;  /* 0x0000000000027941 */ /* 0x000fea0003800000 */
.L_x_22465:
        /* <DEDUP_REMOVED lines=43> */
.L_x_22464:
[----:B------:R-:W-:Y:S05]  /*3ff0*/  BSYNC B1 ;  /* 0x0000000000017941 */ /* 0x000fea0003800000 */
.L_x_22463:
        /* <DEDUP_REMOVED lines=10> */
.L_x_22459:
[----:B------:R-:W-:Y:S05]  /*40a0*/  BSYNC B0 ;  /* 0x0000000000007941 */ /* 0x000fea0003800000 */
.L_x_22458:
        /* <DEDUP_REMOVED lines=18> */
.L_x_22470:
[----:B------:R-:W-:-:S07]  /*41d0*/  IMAD.MOV.U32 R89, RZ, RZ, R150 ;  /* 0x000000ffff597224 */ /* 0x000fce00078e0096 */
.L_x_22471:
[----:B------:R-:W-:Y:S05]  /*41e0*/  BSYNC B1 ;  /* 0x0000000000017941 */ /* 0x000fea0003800000 */
.L_x_22469:
        /* <DEDUP_REMOVED lines=16> */
.L_x_22475:
[----:B------:R-:W-:Y:S05]  /*42f0*/  BSYNC B2 ;  /* 0x0000000000027941 */ /* 0x000fea0003800000 */
.L_x_22474:
        /* <DEDUP_REMOVED lines=43> */
.L_x_22473:
[----:B------:R-:W-:Y:S05]  /*45b0*/  BSYNC B1 ;  /* 0x0000000000017941 */ /* 0x000fea0003800000 */
.L_x_22472:
        /* <DEDUP_REMOVED lines=10> */
.L_x_22468:
[----:B------:R-:W-:Y:S05]  /*4660*/  BSYNC B0 ;  /* 0x0000000000007941 */ /* 0x000fea0003800000 */
.L_x_22467:
        /* <DEDUP_REMOVED lines=18> */
.L_x_22479:
[----:B------:R-:W-:-:S07]  /*4790*/  IMAD.MOV.U32 R100, RZ, RZ, R150 ;  /* 0x000000ffff647224 */ /* 0x000fce00078e0096 */
.L_x_22480:
[----:B------:R-:W-:Y:S05]  /*47a0*/  BSYNC B1 ;  /* 0x0000000000017941 */ /* 0x000fea0003800000 */
.L_x_22478:
        /* <DEDUP_REMOVED lines=16> */
.L_x_22484:
[----:B------:R-:W-:Y:S05]  /*48b0*/  BSYNC B2 ;  /* 0x0000000000027941 */ /* 0x000fea0003800000 */
.L_x_22483:
        /* <DEDUP_REMOVED lines=43> */
.L_x_22482:
[----:B------:R-:W-:Y:S05]  /*4b70*/  BSYNC B1 ;  /* 0x0000000000017941 */ /* 0x000fea0003800000 */
.L_x_22481:
        /* <DEDUP_REMOVED lines=10> */
.L_x_22477:
[----:B------:R-:W-:Y:S05]  /*4c20*/  BSYNC B0 ;  /* 0x0000000000007941 */ /* 0x000fea0003800000 */
.L_x_22476:
        /* <DEDUP_REMOVED lines=18> */
.L_x_22488:
[----:B------:R-:W-:-:S07]  /*4d50*/  IMAD.MOV.U32 R91, RZ, RZ, R150 ;  /* 0x000000ffff5b7224 */ /* 0x000fce00078e0096 */
.L_x_22489:
[----:B------:R-:W-:Y:S05]  /*4d60*/  BSYNC B1 ;  /* 0x0000000000017941 */ /* 0x000fea0003800000 */
.L_x_22487:
        /* <DEDUP_REMOVED lines=16> */
.L_x_22493:
[----:B------:R-:W-:Y:S05]  /*4e70*/  BSYNC B2 ;  /* 0x0000000000027941 */ /* 0x000fea0003800000 */
.L_x_22492:
        /* <DEDUP_REMOVED lines=43> */
.L_x_22491:
[----:B------:R-:W-:Y:S05]  /*5130*/  BSYNC B1 ;  /* 0x0000000000017941 */ /* 0x000fea0003800000 */
.L_x_22490:
        /* <DEDUP_REMOVED lines=10> */
.L_x_22486:
[----:B------:R-:W-:Y:S05]  /*51e0*/  BSYNC B0 ;  /* 0x0000000000007941 */ /* 0x000fea0003800000 */
.L_x_22485:
        /* <DEDUP_REMOVED lines=18> */
.L_x_22497:
[----:B------:R-:W-:-:S07]  /*5310*/  IMAD.MOV.U32 R102, RZ, RZ, R150 ;  /* 0x000000ffff667224 */ /* 0x000fce00078e0096 */
.L_x_22498:
[----:B------:R-:W-:Y:S05]  /*5320*/  BSYNC B1 ;  /* 0x0000000000017941 */ /* 0x000fea0003800000 */
.L_x_22496:
        /* <DEDUP_REMOVED lines=16> */
.L_x_22502:
[----:B------:R-:W-:Y:S05]  /*5430*/  BSYNC B2 ;  /* 0x0000000000027941 */ /* 0x000fea0003800000 */
.L_x_22501:
        /* <DEDUP_REMOVED lines=43> */
.L_x_22500:
[----:B------:R-:W-:Y:S05]  /*56f0*/  BSYNC B1 ;  /* 0x0000000000017941 */ /* 0x000fea0003800000 */
.L_x_22499:
        /* <DEDUP_REMOVED lines=10> */
.L_x_22495:
[----:B------:R-:W-:Y:S05]  /*57a0*/  BSYNC B0 ;  /* 0x0000000000007941 */ /* 0x000fea0003800000 */
.L_x_22494:
        /* <DEDUP_REMOVED lines=18> */
.L_x_22506:
[----:B------:R-:W-:-:S07]  /*58d0*/  IMAD.MOV.U32 R93, RZ, RZ, R150 ;  /* 0x000000ffff5d7224 */ /* 0x000fce00078e0096 */
.L_x_22507:
[----:B------:R-:W-:Y:S05]  /*58e0*/  BSYNC B1 ;  /* 0x0000000000017941 */ /* 0x000fea0003800000 */
.L_x_22505:
        /* <DEDUP_REMOVED lines=16> */
.L_x_22511:
[----:B------:R-:W-:Y:S05]  /*59f0*/  BSYNC B2 ;  /* 0x0000000000027941 */ /* 0x000fea0003800000 */
.L_x_22510:
        /* <DEDUP_REMOVED lines=43> */
.L_x_22509:
[----:B------:R-:W-:Y:S05]  /*5cb0*/  BSYNC B1 ;  /* 0x0000000000017941 */ /* 0x000fea0003800000 */
.L_x_22508:
        /* <DEDUP_REMOVED lines=10> */
.L_x_22504:
[----:B------:R-:W-:Y:S05]  /*5d60*/  BSYNC B0 ;  /* 0x0000000000007941 */ /* 0x000fea0003800000 */
.L_x_22503:
        /* <DEDUP_REMOVED lines=18> */
.L_x_22515:
[----:B------:R-:W-:-:S07]  /*5e90*/  IMAD.MOV.U32 R106, RZ, RZ, R150 ;  /* 0x000000ffff6a7224 */ /* 0x000fce00078e0096 */
.L_x_22516:
[----:B------:R-:W-:Y:S05]  /*5ea0*/  BSYNC B1 ;  /* 0x0000000000017941 */ /* 0x000fea0003800000 */
.L_x_22514:
        /* <DEDUP_REMOVED lines=16> */
.L_x_22520:
[----:B------:R-:W-:Y:S05]  /*5fb0*/  BSYNC B2 ;  /* 0x0000000000027941 */ /* 0x000fea0003800000 */
.L_x_22519:
        /* <DEDUP_REMOVED lines=43> */
.L_x_22518:
[----:B------:R-:W-:Y:S05]  /*6270*/  BSYNC B1 ;  /* 0x0000000000017941 */ /* 0x000fea0003800000 */
.L_x_22517:
        /* <DEDUP_REMOVED lines=10> */
.L_x_22513:
[----:B------:R-:W-:Y:S05]  /*6320*/  BSYNC B0 ;  /* 0x0000000000007941 */ /* 0x000fea0003800000 */
.L_x_22512:
        /* <DEDUP_REMOVED lines=18> */
.L_x_22524:
[----:B------:R-:W-:-:S07]  /*6450*/  IMAD.MOV.U32 R95, RZ, RZ, R150 ;  /* 0x000000ffff5f7224 */ /* 0x000fce00078e0096 */
.L_x_22525:
[----:B------:R-:W-:Y:S05]  /*6460*/  BSYNC B1 ;  /* 0x0000000000017941 */ /* 0x000fea0003800000 */
.L_x_22523:
        /* <DEDUP_REMOVED lines=16> */
.L_x_22529:
[----:B------:R-:W-:Y:S05]  /*6570*/  BSYNC B2 ;  /* 0x0000000000027941 */ /* 0x000fea0003800000 */
.L_x_22528:
        /* <DEDUP_REMOVED lines=43> */
.L_x_22527:
[----:B------:R-:W-:Y:S05]  /*6830*/  BSYNC B1 ;  /* 0x0000000000017941 */ /* 0x000fea0003800000 */
.L_x_22526:
        /* <DEDUP_REMOVED lines=10> */
.L_x_22522:
[----:B------:R-:W-:Y:S05]  /*68e0*/  BSYNC B0 ;  /* 0x0000000000007941 */ /* 0x000fea0003800000 */
.L_x_22521:
        /* <DEDUP_REMOVED lines=30> */
.L_x_22531:
[----:B------:R-:W-:Y:S05]  /*6ad0*/  BSYNC B0 ;  /* 0x0000000000007941 */ /* 0x000fea0003800000 */
.L_x_22530:
        /* <DEDUP_REMOVED lines=22> */
.L_x_22535:
[----:B------:R-:W-:-:S07]  /*6c40*/  MOV R108, R150 ;  /* 0x00000096006c7202 */ /* 0x000fce0000000f00 */
.L_x_22536:
[----:B------:R-:W-:Y:S05]  /*6c50*/  BSYNC B1 ;  /* 0x0000000000017941 */ /* 0x000fea0003800000 */
.L_x_22534:
        /* <DEDUP_REMOVED lines=16> */
.L_x_22540:
[----:B------:R-:W-:Y:S05]  /*6d60*/  BSYNC B2 ;  /* 0x0000000000027941 */ /* 0x000fea0003800000 */
.L_x_22539:
        /* <DEDUP_REMOVED lines=43> */
.L_x_22538:
[----:B------:R-:W-:Y:S05]  /*7020*/  BSYNC B1 ;  /* 0x0000000000017941 */ /* 0x000fea0003800000 */
.L_x_22537:
        /* <DEDUP_REMOVED lines=10> */
.L_x_22533:
[----:B------:R-:W-:Y:S05]  /*70d0*/  BSYNC B0 ;  /* 0x0000000000007941 */ /* 0x000fea0003800000 */
.L_x_22532:
        /* <DEDUP_REMOVED lines=18> */
.L_x_22544:
[----:B------:R-:W-:-:S07]  /*7200*/  MOV R97, R150 ;  /* 0x0000009600617202 */ /* 0x000fce0000000f00 */
.L_x_22545:
[----:B------:R-:W-:Y:S05]  /*7210*/  BSYNC B1 ;  /* 0x0000000000017941 */ /* 0x000fea0003800000 */
.L_x_22543:
        /* <DEDUP_REMOVED lines=16> */
.L_x_22549:
[----:B------:R-:W-:Y:S05]  /*7320*/  BSYNC B2 ;  /* 0x0000000000027941 */ /* 0x000fea0003800000 */
.L_x_22548:
        /* <DEDUP_REMOVED lines=43> */
.L_x_22547:
[----:B------:R-:W-:Y:S05]  /*75e0*/  BSYNC B1 ;  /* 0x0000000000017941 */ /* 0x000fea0003800000 */
.L_x_22546:
        /* <DEDUP_REMOVED lines=10> */
.L_x_22542:
[----:B------:R-:W-:Y:S05]  /*7690*/  BSYNC B0 ;  /* 0x0000000000007941 */ /* 0x000fea0003800000 */
.L_x_22541:
        /* <DEDUP_REMOVED lines=18> */
.L_x_22553:
[----:B------:R-:W-:-:S07]  /*77c0*/  MOV R110, R150 ;  /* 0x00000096006e7202 */ /* 0x000fce0000000f00 */
.L_x_22554:
[----:B------:R-:W-:Y:S05]  /*77d0*/  BSYNC B1 ;  /* 0x0000000000017941 */ /* 0x000fea0003800000 */
.L_x_22552:
        /* <DEDUP_REMOVED lines=16> */
.L_x_22558:
[----:B------:R-:W-:Y:S05]  /*78e0*/  BSYNC B2 ;  /* 0x0000000000027941 */ /* 0x000fea0003800000 */
.L_x_22557:
        /* <DEDUP_REMOVED lines=43> */
.L_x_22556:
[----:B------:R-:W-:Y:S05]  /*7ba0*/  BSYNC B1 ;  /* 0x0000000000017941 */ /* 0x000fea0003800000 */
.L_x_22555:
        /* <DEDUP_REMOVED lines=10> */
.L_x_22551:
[----:B------:R-:W-:Y:S05]  /*7c50*/  BSYNC B0 ;  /* 0x0000000000007941 */ /* 0x000fea0003800000 */
.L_x_22550:
        /* <DEDUP_REMOVED lines=18> */
.L_x_22562:
[----:B------:R-:W-:-:S07]  /*7d80*/  MOV R99, R150 ;  /* 0x0000009600637202 */ /* 0x000fce0000000f00 */
.L_x_22563:
[----:B------:R-:W-:Y:S05]  /*7d90*/  BSYNC B1 ;  /* 0x0000000000017941 */ /* 0x000fea0003800000 */
.L_x_22561:
        /* <DEDUP_REMOVED lines=16> */
.L_x_22567:
[----:B------:R-:W-:Y:S05]  /*7ea0*/  BSYNC B2 ;  /* 0x0000000000027941 */ /* 0x000fea0003800000 */
.L_x_22566:
        /* <DEDUP_REMOVED lines=43> */
.L_x_22565:
[----:B------:R-:W-:Y:S05]  /*8160*/  BSYNC B1 ;  /* 0x0000000000017941 */ /* 0x000fea0003800000 */
.L_x_22564:
        /* <DEDUP_REMOVED lines=10> */
.L_x_22560:
[----:B------:R-:W-:Y:S05]  /*8210*/  BSYNC B0 ;  /* 0x0000000000007941 */ /* 0x000fea0003800000 */
.L_x_22559:
        /* <DEDUP_REMOVED lines=18> */
.L_x_22571:
[----:B------:R-:W-:-:S07]  /*8340*/  MOV R144, R150 ;  /* 0x0000009600907202 */ /* 0x000fce0000000f00 */
.L_x_22572:
[----:B------:R-:W-:Y:S05]  /*8350*/  BSYNC B1 ;  /* 0x0000000000017941 */ /* 0x000fea0003800000 */
.L_x_22570:
        /* <DEDUP_REMOVED lines=16> */
.L_x_22576:
[----:B------:R-:W-:Y:S05]  /*8460*/  BSYNC B2 ;  /* 0x0000000000027941 */ /* 0x000fea0003800000 */
.L_x_22575:
        /* <DEDUP_REMOVED lines=43> */
.L_x_22574:
[----:B------:R-:W-:Y:S05]  /*8720*/  BSYNC B1 ;  /* 0x0000000000017941 */ /* 0x000fea0003800000 */
.L_x_22573:
        /* <DEDUP_REMOVED lines=10> */
.L_x_22569:
[----:B------:R-:W-:Y:S05]  /*87d0*/  BSYNC B0 ;  /* 0x0000000000007941 */ /* 0x000fea0003800000 */
.L_x_22568:
        /* <DEDUP_REMOVED lines=18> */
.L_x_22580:
[----:B------:R-:W-:-:S07]  /*8900*/  MOV R101, R150 ;  /* 0x0000009600657202 */ /* 0x000fce0000000f00 */
.L_x_22581:
[----:B------:R-:W-:Y:S05]  /*8910*/  BSYNC B1 ;  /* 0x0000000000017941 */ /* 0x000fea0003800000 */
.L_x_22579:
        /* <DEDUP_REMOVED lines=16> */
.L_x_22585:
[----:B------:R-:W-:Y:S05]  /*8a20*/  BSYNC B2 ;  /* 0x0000000000027941 */ /* 0x000fea0003800000 */
.L_x_22584:
        /* <DEDUP_REMOVED lines=43> */
.L_x_22583:
[----:B------:R-:W-:Y:S05]  /*8ce0*/  BSYNC B1 ;  /* 0x0000000000017941 */ /* 0x000fea0003800000 */
.L_x_22582:
        /* <DEDUP_REMOVED lines=10> */
.L_x_22578:
[----:B------:R-:W-:Y:S05]  /*8d90*/  BSYNC B0 ;  /* 0x0000000000007941 */ /* 0x000fea0003800000 */
.L_x_22577:
        /* <DEDUP_REMOVED lines=18> */
.L_x_22589:
[----:B------:R-:W-:-:S07]  /*8ec0*/  MOV R138, R150 ;  /* 0x00000096008a7202 */ /* 0x000fce0000000f00 */
.L_x_22590:
[----:B------:R-:W-:Y:S05]  /*8ed0*/  BSYNC B1 ;  /* 0x0000000000017941 */ /* 0x000fea0003800000 */
.L_x_22588:
        /* <DEDUP_REMOVED lines=16> */
.L_x_22594:
[----:B------:R-:W-:Y:S05]  /*8fe0*/  BSYNC B2 ;  /* 0x0000000000027941 */ /* 0x000fea0003800000 */
.L_x_22593:
        /* <DEDUP_REMOVED lines=43> */
.L_x_22592:
[----:B------:R-:W-:Y:S05]  /*92a0*/  BSYNC B1 ;  /* 0x0000000000017941 */ /* 0x000fea0003800000 */
.L_x_22591:
        /* <DEDUP_REMOVED lines=10> */
.L_x_22587:
[----:B------:R-:W-:Y:S05]  /*9350*/  BSYNC B0 ;  /* 0x0000000000007941 */ /* 0x000fea0003800000 */
.L_x_22586:
        /* <DEDUP_REMOVED lines=18> */
.L_x_22598:
[----:B------:R-:W-:-:S07]  /*9480*/  MOV R103, R150 ;  /* 0x0000009600677202 */ /* 0x000fce0000000f00 */
.L_x_22599:
[----:B------:R-:W-:Y:S05]  /*9490*/  BSYNC B1 ;  /* 0x0000000000017941 */ /* 0x000fea0003800000 */
.L_x_22597:
        /* <DEDUP_REMOVED lines=16> */
.L_x_22603:
[----:B------:R-:W-:Y:S05]  /*95a0*/  BSYNC B2 ;  /* 0x0000000000027941 */ /* 0x000fea0003800000 */
.L_x_22602:
        /* <DEDUP_REMOVED lines=41> */
[----:B------:R-:W-:-:S05]  /*9840*/  IMAD.WIDE.U32 R108, R110, -0x2daee0ad, RZ ;  /* 0xd2511f536e6c7825 */ /* 0x000fca00078e00ff */
[----:B------:R-:W-:Y:S01]  /*9850*/  LOP3.LUT R147, R109, R152, R132, 0x96, !PT ;  /* 0x000000986d937212 */ /* 0x000fe200078e9684 */
[----:B------:R-:W-:-:S07]  /*9860*/  IMAD.MOV.U32 R152, RZ, RZ, R108 ;  /* 0x000000ffff987224 */ /* 0x000fce00078e006c */
.L_x_22601:
[----:B------:R-:W-:Y:S05]  /*9870*/  BSYNC B1 ;  /* 0x0000000000017941 */ /* 0x000fea0003800000 */
.L_x_22600:
        /* <DEDUP_REMOVED lines=10> */
.L_x_22596:
[----:B------:R-:W-:Y:S05]  /*9920*/  BSYNC B0 ;  /* 0x0000000000007941 */ /* 0x000fea0003800000 */
.L_x_22595:
        /* <DEDUP_REMOVED lines=25> */
.L_x_22605:
[----:B------:R-:W-:Y:S05]  /*9ac0*/  BSYNC B0 ;  /* 0x0000000000007941 */ /* 0x000fea0003800000 */
.L_x_22604:
        /* <DEDUP_REMOVED lines=27> */
.L_x_22609:
[----:B------:R-:W-:-:S07]  /*9c80*/  MOV R111, R150 ;  /* 0x00000096006f7202 */ /* 0x000fce0000000f00 */
.L_x_22610:
[----:B------:R-:W-:Y:S05]  /*9c90*/  BSYNC B1 ;  /* 0x0000000000017941 */ /* 0x000fea0003800000 */
.L_x_22608:
        /* <DEDUP_REMOVED lines=16> */
.L_x_22614:
[----:B------:R-:W-:Y:S05]  /*9da0*/  BSYNC B2 ;  /* 0x0000000000027941 */ /* 0x000fea0003800000 */
.L_x_22613:
        /* <DEDUP_REMOVED lines=44> */
.L_x_22612:
[----:B------:R-:W-:Y:S05]  /*a070*/  BSYNC B1 ;  /* 0x0000000000017941 */ /* 0x000fea0003800000 */
.L_x_22611:
        /* <DEDUP_REMOVED lines=10> */
.L_x_22607:
[----:B------:R-:W-:Y:S05]  /*a120*/  BSYNC B0 ;  /* 0x0000000000007941 */ /* 0x000fea0003800000 */
.L_x_22606:
        /* <DEDUP_REMOVED lines=18> */
.L_x_22618:
[----:B------:R-:W-:-:S07]  /*a250*/  IMAD.MOV.U32 R105, RZ, RZ, R150 ;  /* 0x000000ffff697224 */ /* 0x000fce00078e0096 */
.L_x_22619:
[----:B------:R-:W-:Y:S05]  /*a260*/  BSYNC B1 ;  /* 0x0000000000017941 */ /* 0x000fea0003800000 */
.L_x_22617:
        /* <DEDUP_REMOVED lines=16> */
.L_x_22623:
[----:B------:R-:W-:Y:S05]  /*a370*/  BSYNC B2 ;  /* 0x0000000000027941 */ /* 0x000fea0003800000 */
.L_x_22622:
        /* <DEDUP_REMOVED lines=44> */
.L_x_22621:
[----:B------:R-:W-:Y:S05]  /*a640*/  BSYNC B1 ;  /* 0x0000000000017941 */ /* 0x000fea0003800000 */
.L_x_22620:
[----:B------:R-:W-:Y:S01]  /*a650*/  HFMA2.MMA R106, -RZ, RZ, 0.1171875, 0 ;  /* 0x2f800000ff6a7435 */ /* 0x000fe200000001ff */
[----:B------:R-:W-:-:S09]  /*a660*/  I2FP.F32.U32 R105, R105 ;  /* 0x0000006900697245 */ /* 0x000fd20000201000 */
        /* <DEDUP_REMOVED lines=8> */
.L_x_22616:
[----:B------:R-:W-:Y:S05]  /*a6f0*/  BSYNC B0 ;  /* 0x0000000000007941 */ /* 0x000fea0003800000 */
.L_x_22615:
        /* <DEDUP_REMOVED lines=18> */
.L_x_22627:
[----:B------:R-:W-:-:S07]  /*a820*/  MOV R142, R150 ;  /* 0x00000096008e7202 */ /* 0x000fce0000000f00 */
.L_x_22628:
[----:B------:R-:W-:Y:S05]  /*a830*/  BSYNC B1 ;  /* 0x0000000000017941 */ /* 0x000fea0003800000 */
.L_x_22626:
        /* <DEDUP_REMOVED lines=16> */
.L_x_22632:
[----:B------:R-:W-:Y:S05]  /*a940*/  BSYNC B2 ;  /* 0x0000000000027941 */ /* 0x000fea0003800000 */
.L_x_22631:
        /* <DEDUP_REMOVED lines=44> */
.L_x_22630:
[----:B------:R-:W-:Y:S05]  /*ac10*/  BSYNC B1 ;  /* 0x0000000000017941 */ /* 0x000fea0003800000 */
.L_x_22629:
        /* <DEDUP_REMOVED lines=10> */
.L_x_22625:
[----:B------:R-:W-:Y:S05]  /*acc0*/  BSYNC B0 ;  /* 0x0000000000007941 */ /* 0x000fea0003800000 */
.L_x_22624:
        /* <DEDUP_REMOVED lines=18> */
.L_x_22636:
[----:B------:R-:W-:-:S07]  /*adf0*/  IMAD.MOV.U32 R107, RZ, RZ, R150 ;  /* 0x000000ffff6b7224 */ /* 0x000fce00078e0096 */
.L_x_22637:
[----:B------:R-:W-:Y:S05]  /*ae00*/  BSYNC B1 ;  /* 0x0000000000017941 */ /* 0x000fea0003800000 */
.L_x_22635:
        /* <DEDUP_REMOVED lines=16> */
.L_x_22641:
[----:B------:R-:W-:Y:S05]  /*af10*/  BSYNC B2 ;  /* 0x0000000000027941 */ /* 0x000fea0003800000 */
.L_x_22640:
        /* <DEDUP_REMOVED lines=44> */
.L_x_22639:
[----:B------:R-:W-:Y:S05]  /*b1e0*/  BSYNC B1 ;  /* 0x0000000000017941 */ /* 0x000fea0003800000 */
.L_x_22638:
        /* <DEDUP_REMOVED lines=10> */
.L_x_22634:
[----:B------:R-:W-:Y:S05]  /*b290*/  BSYNC B0 ;  /* 0x0000000000007941 */ /* 0x000fea0003800000 */
.L_x_22633:
        /* <DEDUP_REMOVED lines=18> */
.L_x_22645:
[----:B------:R-:W-:-:S07]  /*b3c0*/  MOV R144, R150 ;  /* 0x0000009600907202 */ /* 0x000fce0000000f00 */
.L_x_22646:
[----:B------:R-:W-:Y:S05]  /*b3d0*/  BSYNC B1 ;  /* 0x0000000000017941 */ /* 0x000fea0003800000 */
.L_x_22644:
        /* <DEDUP_REMOVED lines=16> */
.L_x_22650:
[----:B------:R-:W-:Y:S05]  /*b4e0*/  BSYNC B2 ;  /* 0x0000000000027941 */ /* 0x000fea0003800000 */
.L_x_22649:
        /* <DEDUP_REMOVED lines=44> */
.L_x_22648:
[----:B------:R-:W-:Y:S05]  /*b7b0*/  BSYNC B1 ;  /* 0x0000000000017941 */ /* 0x000fea0003800000 */
.L_x_22647:
[----:B------:R-:W-:Y:S01]  /*b7c0*/  I2FP.F32.U32 R108, R144 ;  /* 0x00000090006c7245 */ /* 0x000fe20000201000 */
[----:B------:R-:W-:-:S04]  /*b7d0*/  IMAD.MOV.U32 R109, RZ, RZ, 0x2f800000 ;  /* 0x2f800000ff6d7424 */ /* 0x000fc800078e00ff */
        /* <DEDUP_REMOVED lines=8> */
.L_x_22643:
[----:B------:R-:W-:Y:S05]  /*b860*/  BSYNC B0 ;  /* 0x0000000000007941 */ /* 0x000fea0003800000 */
.L_x_22642:
        /* <DEDUP_REMOVED lines=18> */
.L_x_22654:
[----:B------:R-:W-:-:S07]  /*b990*/  IMAD.MOV.U32 R109, RZ, RZ, R150 ;  /* 0x000000ffff6d7224 */ /* 0x000fce00078e0096 */
.L_x_22655:
[----:B------:R-:W-:Y:S05]  /*b9a0*/  BSYNC B1 ;  /* 0x0000000000017941 */ /* 0x000fea0003800000 */
.L_x_22653:
        /* <DEDUP_REMOVED lines=16> */
.L_x_22659:
[----:B------:R-:W-:Y:S05]  /*bab0*/  BSYNC B2 ;  /* 0x0000000000027941 */ /* 0x000fea0003800000 */
.L_x_22658:
        /* <DEDUP_REMOVED lines=44> */
.L_x_22657:
[----:B------:R-:W-:Y:S05]  /*bd80*/  BSYNC B1 ;  /* 0x0000000000017941 */ /* 0x000fea0003800000 */
.L_x_22656:
[----:B------:R-:W-:Y:S01]  /*bd90*/  HFMA2.MMA R110, -RZ, RZ, 0.1171875, 0 ;  /* 0x2f800000ff6e7435 */ /* 0x000fe200000001ff */
[----:B------:R-:W-:-:S09]  /*bda0*/  I2FP.F32.U32 R109, R109 ;  /* 0x0000006d006d7245 */ /* 0x000fd20000201000 */
        /* <DEDUP_REMOVED lines=8> */
.L_x_22652:
[----:B------:R-:W-:Y:S05]  /*be30*/  BSYNC B0 ;  /* 0x0000000000007941 */ /* 0x000fea0003800000 */
.L_x_22651:
        /* <DEDUP_REMOVED lines=18> */
.L_x_22663:
[----:B------:R-:W-:-:S07]  /*bf60*/  MOV R138, R150 ;  /* 0x00000096008a7202 */ /* 0x000fce0000000f00 */
.L_x_22664:
[----:B------:R-:W-:Y:S05]  /*bf70*/  BSYNC B1 ;  /* 0x0000000000017941 */ /* 0x000fea0003800000 */
.L_x_22662:
        /* <DEDUP_REMOVED lines=16> */
.L_x_22668:
[----:B------:R-:W-:Y:S05]  /*c080*/  BSYNC B2 ;  /* 0x0000000000027941 */ /* 0x000fea0003800000 */
.L_x_22667:
        /* <DEDUP_REMOVED lines=44> */
.L_x_22666:
[----:B------:R-:W-:Y:S05]  /*c350*/  BSYNC B1 ;  /* 0x0000000000017941 */ /* 0x000fea0003800000 */
.L_x_22665:
        /* <DEDUP_REMOVED lines=10> */
.L_x_22661:
[----:B------:R-:W-:Y:S05]  /*c400*/  BSYNC B0 ;  /* 0x0000000000007941 */ /* 0x000fea0003800000 */
.L_x_22660:
        /* <DEDUP_REMOVED lines=18> */
.L_x_22672:
[----:B------:R-:W-:-:S07]  /*c530*/  IMAD.MOV.U32 R111, RZ, RZ, R150 ;  /* 0x000000ffff6f7224 */ /* 0x000fce00078e0096 */
.L_x_22673:
[----:B------:R-:W-:Y:S05]  /*c540*/  BSYNC B1 ;  /* 0x0000000000017941 */ /* 0x000fea0003800000 */
.L_x_22671:
        /* <DEDUP_REMOVED lines=16> */
.L_x_22677:
[----:B------:R-:W-:Y:S05]  /*c650*/  BSYNC B2 ;  /* 0x0000000000027941 */ /* 0x000fea0003800000 */
.L_x_22676:
        /* <DEDUP_REMOVED lines=44> */
.L_x_22675:
[----:B------:R-:W-:Y:S05]  /*c920*/  BSYNC B1 ;  /* 0x0000000000017941 */ /* 0x000fea0003800000 */
.L_x_22674:
        /* <DEDUP_REMOVED lines=10> */
.L_x_22670:
[----:B------:R-:W-:Y:S05]  /*c9d0*/  BSYNC B0 ;  /* 0x0000000000007941 */ /* 0x000fea0003800000 */
.L_x_22669:
        /* <DEDUP_REMOVED lines=55> */
.L_x_22679:
[----:B------:R-:W-:Y:S05]  /*cd50*/  BSYNC B0 ;  /* 0x0000000000007941 */ /* 0x000fea0003800000 */
.L_x_22678:
        /* <DEDUP_REMOVED lines=93> */
.L_x_22694:
        /* <DEDUP_REMOVED lines=140> */
[----:B------:R-:W-:Y:S01]  /*dbf0*/  F2FP.F16.F32.PACK_AB R83, R80, R83 ;  /* 0x000000535053723e */ /* 0x000fe200000000ff */
        /* <DEDUP_REMOVED lines=11> */
[----:B------:R-:W-:Y:S01]  /*dcb0*/  F2FP.F16.F32.PACK_AB R81, R0, R81 ;  /* 0x000000510051723e */ /* 0x000fe200000000ff */
[----:B------:R-:W-:Y:S01]  /*dcc0*/  FMUL.FTZ R89, R163, R88 ;  /* 0x00000058a3597220 */ /* 0x000fe20000410000 */
        /* <DEDUP_REMOVED lines=34> */
[----:B------:R-:W-:Y:S01]  /*def0*/  VIADD R99, R151, 0x100 ;  /* 0x0000010097637836 */ /* 0x000fe20000000000 */
[----:B------:R-:W-:Y:S01]  /*df00*/  F2FP.F16.F32.PACK_AB R86, R154, R93 ;  /* 0x0000005d9a56723e */ /* 0x000fe200000000ff */
        /* <DEDUP_REMOVED lines=17> */
[----:B------:R-:W-:Y:S01]  /*e020*/  F2FP.F16.F32.PACK_AB R91, R104, R91 ;  /* 0x0000005b685b723e */ /* 0x000fe200000000ff */
        /* <DEDUP_REMOVED lines=9> */
[----:B------:R0:W-:Y:S02]  /*e0c0*/  STG.E.128 desc[UR4][R98.64], R84 ;  /* 0x0000005462007986 */ /* 0x0001e4000c101d04 */
[----:B------:R-:W-:Y:S02]  /*e0d0*/  IMAD.WIDE.U32 R102, R125, 0x10, R102 ;  /* 0x000000107d667825 */ /* 0x000fe400078e0066 */
[----:B------:R0:W-:Y:S04]  /*e0e0*/  STG.E.128 desc[UR4][R100.64], R88 ;  /* 0x0000005864007986 */ /* 0x0001e8000c101d04 */
[----:B------:R0:W-:Y:S02]  /*e0f0*/  STG.E.128 desc[UR4][R102.64], R92 ;  /* 0x0000005c66007986 */ /* 0x0001e4000c101d04 */
.L_x_22682:
[----:B------:R-:W-:Y:S05]  /*e100*/  BSYNC B0 ;  /* 0x0000000000007941 */ /* 0x000fea0003800000 */
.L_x_22681:
[----:B------:R-:W-:Y:S02]  /*e110*/  IADD3 R113, R113, UR10, RZ ;  /* 0x0000000a71717c10 */ /* 0x000fe4000fffe0ff */
[----:B------:R-:W-:Y:S02]  /*e120*/  SEL R0, RZ, 0x1, P0 ;  /* 0x00000001ff007807 */ /* 0x000fe40000000000 */
[----:B------:R-:W-:-:S13]  /*e130*/  ISETP.GE.AND P1, PT, R113, UR11, PT ;  /* 0x0000000b71007c0c */ /* 0x000fda000bf26270 */
[----:B------:R-:W-:Y:S05]  /*e140*/  @!P1 BRA `(.L_x_22683) ;  /* 0xffffff2400dc9947 */ /* 0x000fea000383ffff */
[----:B------:R-:W-:Y:S05]  /*e150*/  EXIT ;  /* 0x000000000000794d */ /* 0x000fea0003800000 */
.L_x_22680:
[----:B------:R-:W-:Y:S01]  /*e160*/  HFMA2.MMA R163, -RZ, RZ, 0, 5.9604644775390625e-08 ;  /* 0x00000001ffa37435 */ /* 0x000fe200000001ff */
[----:B------:R-:W-:Y:S01]  /*e170*/  IMAD.MOV.U32 R164, RZ, RZ, R0 ;  /* 0x000000ffffa47224 */ /* 0x000fe200078e0000 */
[----:B------:R-:W-:Y:S01]  /*e180*/  MOV R161, 0xffffffff ;  /* 0xffffffff00a17802 */ /* 0x000fe20000000f00 */
[----:B------:R-:W-:-:S08]  /*e190*/  IMAD.MOV.U32 R166, RZ, RZ, 0x1f ;  /* 0x0000001fffa67424 */ /* 0x000fd000078e00ff */
[----:B------:R-:W-:Y:S05]  /*e1a0*/  WARPSYNC.COLLECTIVE R161, `(.L_x_22684) ;  /* 0x00000000a1087348 */ /* 0x000fea0003c00000 */
[----:B------:R0:W1:Y:S02]  /*e1b0*/  SHFL.BFLY P3, R162, R164, R163, R166 ;  /* 0x0c0000a3a4a27389 */ /* 0x00006400000600a6 */
[----:B01----:R-:W-:Y:S01]  /*e1c0*/  ENDCOLLECTIVE ;  /* 0x000000000000791b */ /* 0x003fe20003800000 */
.L_x_22684:
[----:B------:R-:W-:Y:S02]  /*e1d0*/  IMAD.MOV.U32 R163, RZ, RZ, 0x2 ;  /* 0x00000002ffa37424 */ /* 0x000fe400078e00ff */
[----:B------:R-:W-:-:S04]  /*e1e0*/  IMAD.MOV.U32 R125, RZ, RZ, R162 ;  /* 0x000000ffff7d7224 */ /* 0x000fc800078e00a2 */
[----:B------:R-:W-:-:S05]  /*e1f0*/  FADD.FTZ R125, R0, R125 ;  /* 0x0000007d007d7221 */ /* 0x000fca0000010000 */
[----:B------:R-:W-:-:S07]  /*e200*/  MOV R164, R125 ;  /* 0x0000007d00a47202 */ /* 0x000fce0000000f00 */
[----:B------:R-:W-:Y:S05]  /*e210*/  WARPSYNC.COLLECTIVE R161, `(.L_x_22685) ;  /* 0x00000000a1087348 */ /* 0x000fea0003c00000 */
[----:B------:R0:W1:Y:S02]  /*e220*/  SHFL.BFLY P3, R162, R164, R163, R166 ;  /* 0x0c0000a3a4a27389 */ /* 0x00006400000600a6 */
[----:B01----:R-:W-:Y:S01]  /*e230*/  ENDCOLLECTIVE ;  /* 0x000000000000791b */ /* 0x003fe20003800000 */
.L_x_22685:
[----:B------:R-:W-:Y:S01]  /*e240*/  HFMA2.MMA R163, -RZ, RZ, 0, 2.384185791015625e-07 ;  /* 0x00000004ffa37435 */ /* 0x000fe200000001ff */
[----:B------:R-:W-:-:S05]  /*e250*/  MOV R124, R162 ;  /* 0x000000a2007c7202 */ /* 0x000fca0000000f00 */
[----:B------:R-:W-:-:S04]  /*e260*/  FADD.FTZ R156, R125, R124 ;  /* 0x0000007c7d9c7221 */ /* 0x000fc80000010000 */
[----:B------:R-:W-:-:S07]  /*e270*/  IMAD.MOV.U32 R164, RZ, RZ, R156 ;  /* 0x000000ffffa47224 */ /* 0x000fce00078e009c */
[----:B------:R-:W-:Y:S05]  /*e280*/  WARPSYNC.COLLECTIVE R161, `(.L_x_22686) ;  /* 0x00000000a1087348 */ /* 0x000fea0003c00000 */
[----:B------:R0:W1:Y:S02]  /*e290*/  SHFL.BFLY P3, R162, R164, R163, R166 ;  /* 0x0c0000a3a4a27389 */ /* 0x00006400000600a6 */
[----:B01----:R-:W-:Y:S01]  /*e2a0*/  ENDCOLLECTIVE ;  /* 0x000000000000791b */ /* 0x003fe20003800000 */
.L_x_22686:
[----:B------:R-:W-:Y:S02]  /*e2b0*/  IMAD.MOV.U32 R163, RZ, RZ, 0x8 ;  /* 0x00000008ffa37424 */ /* 0x000fe400078e00ff */
[----:B------:R-:W-:-:S04]  /*e2c0*/  IMAD.MOV.U32 R157, RZ, RZ, R162 ;  /* 0x000000ffff9d7224 */ /* 0x000fc800078e00a2 */
[----:B------:R-:W-:-:S05]  /*e2d0*/  FADD.FTZ R157, R156, R157 ;  /* 0x0000009d9c9d7221 */ /* 0x000fca0000010000 */
[----:B------:R-:W-:-:S07]  /*e2e0*/  MOV R164, R157 ;  /* 0x0000009d00a47202 */ /* 0x000fce0000000f00 */
[----:B------:R-:W-:Y:S05]  /*e2f0*/  WARPSYNC.COLLECTIVE R161, `(.L_x_22687) ;  /* 0x00000000a1087348 */ /* 0x000fea0003c00000 */
[----:B------:R0:W1:Y:S02]  /*e300*/  SHFL.BFLY P3, R162, R164, R163, R166 ;  /* 0x0c0000a3a4a27389 */ /* 0x00006400000600a6 */
[----:B01----:R-:W-:Y:S01]  /*e310*/  ENDCOLLECTIVE ;  /* 0x000000000000791b */ /* 0x003fe20003800000 */
.L_x_22687:
[----:B------:R-:W-:Y:S01]  /*e320*/  HFMA2.MMA R163, -RZ, RZ, 0, 9.5367431640625e-07 ;  /* 0x00000010ffa37435 */ /* 0x000fe200000001ff */
[----:B------:R-:W-:-:S05]  /*e330*/  MOV R124, R162 ;  /* 0x000000a2007c7202 */ /* 0x000fca0000000f00 */
[----:B------:R-:W-:-:S04]  /*e340*/  FADD.FTZ R159, R157, R124 ;  /* 0x0000007c9d9f7221 */ /* 0x000fc80000010000 */
[----:B------:R-:W-:-:S07]  /*e350*/  IMAD.MOV.U32 R164, RZ, RZ, R159 ;  /* 0x000000ffffa47224 */ /* 0x000fce00078e009f */
[----:B------:R-:W-:Y:S05]  /*e360*/  WARPSYNC.COLLECTIVE R161, `(.L_x_22688) ;  /* 0x00000000a1087348 */ /* 0x000fea0003c00000 */
[----:B------:R0:W1:Y:S02]  /*e370*/  SHFL.BFLY P3, R162, R164, R163, R166 ;  /* 0x0c0000a3a4a27389 */ /* 0x00006400000600a6 */
[----:B01----:R-:W-:Y:S01]  /*e380*/  ENDCOLLECTIVE ;  /* 0x000000000000791b */ /* 0x003fe20003800000 */
.L_x_22688:
        /* <DEDUP_REMOVED lines=72> */
.L_x_22689:
[----:B------:R-:W-:Y:S01]  /*e810*/  HFMA2.MMA R163, -RZ, RZ, 0, 1.1920928955078125e-07 ;  /* 0x00000002ffa37435 */ /* 0x000fe200000001ff */
[----:B------:R-:W-:-:S05]  /*e820*/  MOV R125, R162 ;  /* 0x000000a2007d7202 */ /* 0x000fca0000000f00 */
[----:B------:R-:W-:-:S04]  /*e830*/  FADD.FTZ R125, R0, R125 ;  /* 0x0000007d007d7221 */ /* 0x000fc80000010000 */
[----:B------:R-:W-:-:S07]  /*e840*/  IMAD.MOV.U32 R164, RZ, RZ, R125 ;  /* 0x000000ffffa47224 */ /* 0x000fce00078e007d */
[----:B------:R-:W-:Y:S05]  /*e850*/  WARPSYNC.COLLECTIVE R161, `(.L_x_22690) ;  /* 0x00000000a1087348 */ /* 0x000fea0003c00000 */
[----:B------:R0:W1:Y:S02]  /*e860*/  SHFL.BFLY P3, R162, R164, R163, R166 ;  /* 0x0c0000a3a4a27389 */ /* 0x00006400000600a6 */
[----:B01----:R-:W-:Y:S01]  /*e870*/  ENDCOLLECTIVE ;  /* 0x000000000000791b */ /* 0x003fe20003800000 */
.L_x_22690:
[----:B------:R-:W-:Y:S02]  /*e880*/  IMAD.MOV.U32 R163, RZ, RZ, 0x4 ;  /* 0x00000004ffa37424 */ /* 0x000fe400078e00ff */
[----:B------:R-:W-:-:S04]  /*e890*/  IMAD.MOV.U32 R156, RZ, RZ, R162 ;  /* 0x000000ffff9c7224 */ /* 0x000fc800078e00a2 */
[----:B------:R-:W-:-:S05]  /*e8a0*/  FADD.FTZ R156, R125, R156 ;  /* 0x0000009c7d9c7221 */ /* 0x000fca0000010000 */
[----:B------:R-:W-:-:S07]  /*e8b0*/  MOV R164, R156 ;  /* 0x0000009c00a47202 */ /* 0x000fce0000000f00 */
[----:B------:R-:W-:Y:S05]  /*e8c0*/  WARPSYNC.COLLECTIVE R161, `(.L_x_22691) ;  /* 0x00000000a1087348 */ /* 0x000fea0003c00000 */
[----:B------:R0:W1:Y:S02]  /*e8d0*/  SHFL.BFLY P3, R162, R164, R163, R166 ;  /* 0x0c0000a3a4a27389 */ /* 0x00006400000600a6 */
[----:B01----:R-:W-:Y:S01]  /*e8e0*/  ENDCOLLECTIVE ;  /* 0x000000000000791b */ /* 0x003fe20003800000 */
.L_x_22691:
[----:B------:R-:W-:Y:S01]  /*e8f0*/  HFMA2.MMA R163, -RZ, RZ, 0, 4.76837158203125e-07 ;  /* 0x00000008ffa37435 */ /* 0x000fe200000001ff */
[----:B------:R-:W-:-:S05]  /*e900*/  MOV R157, R162 ;  /* 0x000000a2009d7202 */ /* 0x000fca0000000f00 */
[----:B------:R-:W-:-:S04]  /*e910*/  FADD.FTZ R157, R156, R157 ;  /* 0x0000009d9c9d7221 */ /* 0x000fc80000010000 */
[----:B------:R-:W-:-:S07]  /*e920*/  IMAD.MOV.U32 R164, RZ, RZ, R157 ;  /* 0x000000ffffa47224 */ /* 0x000fce00078e009d */
[----:B------:R-:W-:Y:S05]  /*e930*/  WARPSYNC.COLLECTIVE R161, `(.L_x_22692) ;  /* 0x00000000a1087348 */ /* 0x000fea0003c00000 */
[----:B------:R0:W1:Y:S02]  /*e940*/  SHFL.BFLY P3, R162, R164, R163, R166 ;  /* 0x0c0000a3a4a27389 */ /* 0x00006400000600a6 */
[----:B01----:R-:W-:Y:S01]  /*e950*/  ENDCOLLECTIVE ;  /* 0x000000000000791b */ /* 0x003fe20003800000 */
.L_x_22692:
[----:B------:R-:W-:Y:S02]  /*e960*/  IMAD.MOV.U32 R163, RZ, RZ, 0x10 ;  /* 0x00000010ffa37424 */ /* 0x000fe400078e00ff */
[----:B------:R-:W-:-:S04]  /*e970*/  IMAD.MOV.U32 R160, RZ, RZ, R162 ;  /* 0x000000ffffa07224 */ /* 0x000fc800078e00a2 */
[----:B------:R-:W-:-:S05]  /*e980*/  FADD.FTZ R160, R157, R160 ;  /* 0x000000a09da07221 */ /* 0x000fca0000010000 */
[----:B------:R-:W-:-:S07]  /*e990*/  MOV R164, R160 ;  /* 0x000000a000a47202 */ /* 0x000fce0000000f00 */
[----:B------:R-:W-:Y:S05]  /*e9a0*/  WARPSYNC.COLLECTIVE R161, `(.L_x_22693) ;  /* 0x00000000a1087348 */ /* 0x000fea0003c00000 */
[----:B------:R0:W1:Y:S02]  /*e9b0*/  SHFL.BFLY P3, R162, R164, R163, R166 ;  /* 0x0c0000a3a4a27389 */ /* 0x00006400000600a6 */
[----:B01----:R-:W-:Y:S01]  /*e9c0*/  ENDCOLLECTIVE ;  /* 0x000000000000791b */ /* 0x003fe20003800000 */
.L_x_22693:
[----:B------:R-:W-:Y:S01]  /*e9d0*/  MOV R159, R162 ;  /* 0x000000a2009f7202 */ /* 0x000fe20000000f00 */
[----:B------:R-:W-:Y:S06]  /*e9e0*/  BRA `(.L_x_22694) ;  /* 0xffffffe800507947 */ /* 0x000fec000383ffff */
.L_x_22695:
        /* <DEDUP_REMOVED lines=9> */
.L_x_30307:


//--------------------- .text._ZN10layer_norm13ln_fwd_kernelINS_13Kernel_traitsIf6__halffS2_fjLj8192ELj1ELj1ELj8ELj16ENS_18Kernel_traits_baseILj8192EfS2_fS2_fjLj256EEEEELb1ELb1ELb0ELb0EEEvNS_9FwdParamsE --------------------------
	.section	.text._ZN10layer_norm13ln_fwd_kernelINS_13Kernel_traitsIf6__halffS2_fjLj8192ELj1ELj1ELj8ELj16ENS_18Kernel_traits_baseILj8192EfS2_fS2_fjLj256EEEEELb1ELb1ELb0ELb0EEEvNS_9FwdParamsE,"ax",@progbits
	.align	128
        .global         _ZN10layer_norm13ln_fwd_kernelINS_13Kernel_traitsIf6__halffS2_fjLj8192ELj1ELj1ELj8ELj16ENS_18Kernel_traits_baseILj8192EfS2_fS2_fjLj256EEEEELb1ELb1ELb0ELb0EEEvNS_9FwdParamsE
        .type           _ZN10layer_norm13ln_fwd_kernelINS_13Kernel_traitsIf6__halffS2_fjLj8192ELj1ELj1ELj8ELj16ENS_18Kernel_traits_baseILj8192EfS2_fS2_fjLj256EEEEELb1ELb1ELb0ELb0EEEvNS_9FwdParamsE,@function
        .size           _ZN10layer_norm13ln_fwd_kernelINS_13Kernel_traitsIf6__halffS2_fjLj8192ELj1ELj1ELj8ELj16ENS_18Kernel_traits_baseILj8192EfS2_fS2_fjLj256EEEEELb1ELb1ELb0ELb0EEEvNS_9FwdParamsE,(.L_x_30308 - _ZN10layer_norm13ln_fwd_kernelINS_13Kernel_traitsIf6__halffS2_fjLj8192ELj1ELj1ELj8ELj16ENS_18Kernel_traits_baseILj8192EfS2_fS2_fjLj256EEEEELb1ELb1ELb0ELb0EEEvNS_9FwdParamsE)
        .other          _ZN10layer_norm13ln_fwd_kernelINS_13Kernel_traitsIf6__halffS2_fjLj8192ELj1ELj1ELj8ELj16ENS_18Kernel_traits_baseILj8192EfS2_fS2_fjLj256EEEEELb1ELb1ELb0ELb0EEEvNS_9FwdParamsE,@"STO_CUDA_ENTRY STV_DEFAULT"
_ZN10layer_norm13ln_fwd_kernelINS_13Kernel_traitsIf6__halffS2_fjLj8192ELj1ELj1ELj8ELj16ENS_18Kernel_traits_baseILj8192EfS2_fS2_fjLj256EEEEELb1ELb1ELb0ELb0EEEvNS_9FwdParamsE:
.text._ZN10layer_norm13ln_fwd_kernelINS_13Kernel_traitsIf6__halffS2_fjLj8192ELj1ELj1ELj8ELj16ENS_18Kernel_traits_baseILj8192EfS2_fS2_fjLj256EEEEELb1ELb1ELb0ELb0EEEvNS_9FwdParamsE:
        /* <DEDUP_REMOVED lines=97> */
.L_x_22697:
[----:B------:R-:W-:Y:S05]  /*0610*/  BSYNC B0 ;  /* 0x0000000000007941 */ /* 0x000fea0003800000 */
.L_x_22696:
        /* <DEDUP_REMOVED lines=23> */
.L_x_22699:
[----:B------:R-:W-:Y:S05]  /*0790*/  BSYNC B0 ;  /* 0x0000000000007941 */ /* 0x000fea0003800000 */
.L_x_22698:
        /* <DEDUP_REMOVED lines=23> */
.L_x_22701:
[----:B------:R-:W-:Y:S05]  /*0910*/  BSYNC B0 ;  /* 0x0000000000007941 */ /* 0x000fea0003800000 */
.L_x_22700:
        /* <DEDUP_REMOVED lines=22> */
.L_x_22703:
[----:B------:R-:W-:Y:S05]  /*0a80*/  BSYNC B0 ;  /* 0x0000000000007941 */ /* 0x000fea0003800000 */
.L_x_22702:
        /* <DEDUP_REMOVED lines=26> */
[----:B------:R-:W-:Y:S01]  /*0c30*/  ISETP.NE.U32.AND P0, PT, RZ, UR6, PT ;  /* 0x00000006ff007c0c */ /* 0x000fe2000bf05070 */
[----:B------:R-:W-:Y:S01]  /*0c40*/  ULDC.U8 UR6, c[0x0][0x2a0] ;  /* 0x0000a80000067ab9 */ /* 0x000fe20000000000 */
[----:B------:R-:W-:Y:S01]  /*0c50*/  LOP3.LUT R168, R107, R102, R163, 0x96, !PT ;  /* 0x000000666ba87212 */ /* 0x000fe200078e96a3 */
[----:B------:R-:W-:Y:S01]  /*0c60*/  ULDC UR11, c[0x0][0x218] ;  /* 0x00008600000b7ab9 */ /* 0x000fe20000000800 */
[----:B------:R-:W-:Y:S01]  /*0c70*/  VIADDMNMX R102, R0, -R103, RZ, !PT ;  /* 0x8000006700667246 */ /* 0x000fe200078001ff */
[C---:B------:R-:W-:Y:S01]  /*0c80*/  IMAD.HI.U32 R0, R169.reuse, -0x326172a9, RZ ;  /* 0xcd9e8d57a9007827 */ /* 0x040fe200078e00ff */
[----:B------:R-:W-:Y:S01]  /*0c90*/  LOP3.LUT R103, R112, 0x1fffffe0, RZ, 0xc0, !PT ;  /* 0x1fffffe070677812 */ /* 0x000fe200078ec0ff */
[----:B------:R-:W-:Y:S01]  /*0ca0*/  ULDC UR10, c[0x0][0x290] ;  /* 0x0000a400000a7ab9 */ /* 0x000fe20000000800 */
[----:B------:R-:W-:Y:S01]  /*0cb0*/  VIMNMX R100, R100, 0x20, PT ;  /* 0x0000002064647848 */ /* 0x000fe20003fe0100 */
[----:B------:R-:W-:Y:S01]  /*0cc0*/  IMAD.HI.U32 R101, R168, -0x2daee0ad, RZ ;  /* 0xd2511f53a8657827 */ /* 0x000fe200078e00ff */
[----:B------:R-:W-:Y:S01]  /*0cd0*/  ISETP.NE.AND.EX P0, PT, RZ, UR7, PT, P0 ;  /* 0x00000007ff007c0c */ /* 0x000fe2000bf05300 */
[----:B------:R-:W-:Y:S01]  /*0ce0*/  ULDC.64 UR8, c[0x0][0x240] ;  /* 0x0000900000087ab9 */ /* 0x000fe20000000a00 */
[----:B------:R-:W-:Y:S01]  /*0cf0*/  IADD3 R100, R100, R103, RZ ;  /* 0x0000006764647210 */ /* 0x000fe20007ffe0ff */
[----:B------:R-:W-:Y:S01]  /*0d00*/  IMAD R168, R168, -0x2daee0ad, RZ ;  /* 0xd2511f53a8a87824 */ /* 0x000fe200078e02ff */
[----:B------:R-:W-:Y:S01]  /*0d10*/  LOP3.LUT R180, R180, 0xffffffef, RZ, 0xc0, !PT ;  /* 0xffffffefb4b47812 */ /* 0x000fe200078ec0ff */
[----:B------:R-:W-:Y:S01]  /*0d20*/  IMAD R169, R169, -0x326172a9, RZ ;  /* 0xcd9e8d57a9a97824 */ /* 0x000fe200078e02ff */
[----:B------:R-:W-:Y:S01]  /*0d30*/  SHF.L.U32 R100, R100, 0x3, RZ ;  /* 0x0000000364647819 */ /* 0x000fe200000006ff */
[----:B------:R-:W-:Y:S01]  /*0d40*/  ULDC.64 UR12, c[0x0][0x210] ;  /* 0x00008400000c7ab9 */ /* 0x000fe20000000a00 */
[----:B------:R-:W-:-:S02]  /*0d50*/  IADD3 R164, R3, -0x24c28bd8, RZ ;  /* 0xdb3d742803a47810 */ /* 0x000fc40007ffe0ff */
[----:B------:R-:W-:Y:S02]  /*0d60*/  I2FP.F32.U32 R100, R100 ;  /* 0x0000006400647245 */ /* 0x000fe40000201000 */
[----:B------:R-:W-:Y:S02]  /*0d70*/  LOP3.LUT R106, R0, R106, R165, 0x96, !PT ;  /* 0x0000006a006a7212 */ /* 0x000fe400078e96a5 */
        /* <DEDUP_REMOVED lines=18> */
[----:B---34-:R-:W-:-:S07]  /*0ea0*/  IMAD R176, R104, -0x326172a9, RZ ;  /* 0xcd9e8d5768b07824 */ /* 0x018fce00078e02ff */
.L_x_22945:
        /* <DEDUP_REMOVED lines=37> */
.L_x_22707:
[----:B------:R-:W-:-:S07]  /*1100*/  MOV R178, R176 ;  /* 0x000000b000b27202 */ /* 0x000fce0000000f00 */
.L_x_22708:
[----:B------:R-:W-:Y:S05]  /*1110*/  BSYNC B1 ;  /* 0x0000000000017941 */ /* 0x000fea0003800000 */
.L_x_22706:
        /* <DEDUP_REMOVED lines=16> */
.L_x_22712:
[----:B------:R-:W-:Y:S05]  /*1220*/  BSYNC B2 ;  /* 0x0000000000027941 */ /* 0x000fea0003800000 */
.L_x_22711:
        /* <DEDUP_REMOVED lines=44> */
.L_x_22710:
[----:B------:R-:W-:Y:S05]  /*14f0*/  BSYNC B1 ;  /* 0x0000000000017941 */ /* 0x000fea0003800000 */
.L_x_22709:
[----:B------:R-:W3:Y:S01]  /*1500*/  LDC R142, c[0x0][0x294] ;  /* 0x0000a500ff8e7b82 */ /* 0x000ee20000000800 */
[----:B------:R-:W-:Y:S01]  /*1510*/  I2FP.F32.U32 R110, R178 ;  /* 0x000000b2006e7245 */ /* 0x000fe20000201000 */
[----:B------:R-:W-:Y:S01]  /*1520*/  IMAD.MOV.U32 R143, RZ, RZ, 0x2f800000 ;  /* 0x2f800000ff8f7424 */ /* 0x000fe200078e00ff */
[----:B------:R-:W-:Y:S01]  /*1530*/  ISETP.NE.U32.AND P0, PT, R108, RZ, PT ;  /* 0x000000ff6c00720c */ /* 0x000fe20003f05070 */
[----:B-----5:R-:W-:Y:S01]  /*1540*/  HADD2.F32 R179, -RZ, R124.H0_H0 ;  /* 0x2000007cffb37230 */ /* 0x020fe20000004100 */
[----:B------:R-:W-:Y:S01]  /*1550*/  LOP3.LUT R180, R180, 0xfffffffb, RZ, 0xc0, !PT ;  /* 0xfffffffbb4b47812 */ /* 0x000fe200078ec0ff */
[----:B------:R-:W-:Y:S01]  /*1560*/  FFMA.FTZ R111, R110, R143, 1.1641532182693481445e-10 ;  /* 0x2f0000006e6f7423 */ /* 0x000fe2000001008f */
[----:B------:R-:W-:Y:S01]  /*1570*/  ISETP.NE.AND.EX P0, PT, R109, RZ, PT, P0 ;  /* 0x000000ff6d00720c */ /* 0x000fe20003f05300 */
[----:B------:R-:W4:Y:S01]  /*1580*/  LDC R141, c[0x0][0x298] ;  /* 0x0000a600ff8d7b82 */ /* 0x000f220000000800 */
[----:B------:R-:W-:Y:S01]  /*1590*/  FMUL.FTZ R108, R179, R140 ;  /* 0x0000008cb36c7220 */ /* 0x000fe20000410000 */
[----:B------:R-:W-:Y:S01]  /*15a0*/  BSSY B1, `(.L_x_22713) ;  /* 0x0000013000017945 */ /* 0x000fe20003800000 */
[----:B------:R-:W-:-:S02]  /*15b0*/  IADD3 R170, R177, 0x1, RZ ;  /* 0x00000001b1aa7810 */ /* 0x000fc40007ffe0ff */
[----:B---3--:R-:W-:Y:S01]  /*15c0*/  FSETP.GTU.FTZ.AND P1, PT, R111, R142, PT ;  /* 0x0000008e6f00720b */ /* 0x008fe20003f3c000 */
[----:B----4-:R-:W-:-:S12]  /*15d0*/  FMUL.FTZ R108, R108, R141 ;  /* 0x0000008d6c6c7220 */ /* 0x010fd80000410000 */
        /* <DEDUP_REMOVED lines=14> */
.L_x_22714:
[----:B------:R-:W-:-:S07]  /*16c0*/  MOV R109, R176 ;  /* 0x000000b0006d7202 */ /* 0x000fce0000000f00 */
.L_x_22715:
[----:B------:R-:W-:Y:S05]  /*16d0*/  BSYNC B1 ;  /* 0x0000000000017941 */ /* 0x000fea0003800000 */
.L_x_22713:
        /* <DEDUP_REMOVED lines=16> */
.L_x_22719:
[----:B------:R-:W-:Y:S05]  /*17e0*/  BSYNC B2 ;  /* 0x0000000000027941 */ /* 0x000fea0003800000 */
.L_x_22718:
        /* <DEDUP_REMOVED lines=44> */
.L_x_22717:
[----:B------:R-:W-:Y:S05]  /*1ab0*/  BSYNC B1 ;  /* 0x0000000000017941 */ /* 0x000fea0003800000 */
.L_x_22716:
        /* <DEDUP_REMOVED lines=23> */
.L_x_22721:
[----:B------:R-:W-:-:S07]  /*1c30*/  IMAD.MOV.U32 R124, RZ, RZ, R176 ;  /* 0x000000ffff7c7224 */ /* 0x000fce00078e00b0 */
.L_x_22722:
[----:B------:R-:W-:Y:S05]  /*1c40*/  BSYNC B1 ;  /* 0x0000000000017941 */ /* 0x000fea0003800000 */
.L_x_22720:
        /* <DEDUP_REMOVED lines=16> */
.L_x_22726:
[----:B------:R-:W-:Y:S05]  /*1d50*/  BSYNC B2 ;  /* 0x0000000000027941 */ /* 0x000fea0003800000 */
.L_x_22725:
        /* <DEDUP_REMOVED lines=44> */
.L_x_22724:
[----:B------:R-:W-:Y:S05]  /*2020*/  BSYNC B1 ;  /* 0x0000000000017941 */ /* 0x000fea0003800000 */
.L_x_22723:
        /* <DEDUP_REMOVED lines=21> */
.L_x_22728:
[----:B------:R-:W-:-:S07]  /*2180*/  MOV R111, R176 ;  /* 0x000000b0006f7202 */ /* 0x000fce0000000f00 */
.L_x_22729:
[----:B------:R-:W-:Y:S05]  /*2190*/  BSYNC B1 ;  /* 0x0000000000017941 */ /* 0x000fea0003800000 */
.L_x_22727:
        /* <DEDUP_REMOVED lines=16> */
.L_x_22733:
[----:B------:R-:W-:Y:S05]  /*22a0*/  BSYNC B2 ;  /* 0x0000000000027941 */ /* 0x000fea0003800000 */
.L_x_22732:
        /* <DEDUP_REMOVED lines=43> */
.L_x_22731:
[----:B------:R-:W-:Y:S05]  /*2560*/  BSYNC B1 ;  /* 0x0000000000017941 */ /* 0x000fea0003800000 */
.L_x_22730:
        /* <DEDUP_REMOVED lines=21> */
.L_x_22735:
[----:B------:R-:W-:-:S07]  /*26c0*/  MOV R170, R176 ;  /* 0x000000b000aa7202 */ /* 0x000fce0000000f00 */
.L_x_22736:
[----:B------:R-:W-:Y:S05]  /*26d0*/  BSYNC B1 ;  /* 0x0000000000017941 */ /* 0x000fea0003800000 */
.L_x_22734:
        /* <DEDUP_REMOVED lines=16> */
.L_x_22740:
[----:B------:R-:W-:Y:S05]  /*27e0*/  BSYNC B2 ;  /* 0x0000000000027941 */ /* 0x000fea0003800000 */
.L_x_22739:
        /* <DEDUP_REMOVED lines=44> */
.L_x_22738:
[----:B------:R-:W-:Y:S05]  /*2ab0*/  BSYNC B1 ;  /* 0x0000000000017941 */ /* 0x000fea0003800000 */
.L_x_22737:
        /* <DEDUP_REMOVED lines=21> */
.L_x_22742:
[----:B------:R-:W-:-:S07]  /*2c10*/  IMAD.MOV.U32 R125, RZ, RZ, R176 ;  /* 0x000000ffff7d7224 */ /* 0x000fce00078e00b0 */
.L_x_22743:
[----:B------:R-:W-:Y:S05]  /*2c20*/  BSYNC B1 ;  /* 0x0000000000017941 */ /* 0x000fea0003800000 */
.L_x_22741:
        /* <DEDUP_REMOVED lines=16> */
.L_x_22747:
[----:B------:R-:W-:Y:S05]  /*2d30*/  BSYNC B2 ;  /* 0x0000000000027941 */ /* 0x000fea0003800000 */
.L_x_22746:
        /* <DEDUP_REMOVED lines=43> */
.L_x_22745:
[----:B------:R-:W-:Y:S05]  /*2ff0*/  BSYNC B1 ;  /* 0x0000000000017941 */ /* 0x000fea0003800000 */
.L_x_22744:
        /* <DEDUP_REMOVED lines=21> */
.L_x_22749:
[----:B------:R-:W-:-:S07]  /*3150*/  IMAD.MOV.U32 R126, RZ, RZ, R176 ;  /* 0x000000ffff7e7224 */ /* 0x000fce00078e00b0 */
.L_x_22750:
[----:B------:R-:W-:Y:S05]  /*3160*/  BSYNC B1 ;  /* 0x0000000000017941 */ /* 0x000fea0003800000 */
.L_x_22748:
        /* <DEDUP_REMOVED lines=16> */
.L_x_22754:
[----:B------:R-:W-:Y:S05]  /*3270*/  BSYNC B2 ;  /* 0x0000000000027941 */ /* 0x000fea0003800000 */
.L_x_22753:
        /* <DEDUP_REMOVED lines=43> */
.L_x_22752:
[----:B------:R-:W-:Y:S05]  /*3530*/  BSYNC B1 ;  /* 0x0000000000017941 */ /* 0x000fea0003800000 */
.L_x_22751:
        /* <DEDUP_REMOVED lines=21> */
.L_x_22756:
[----:B------:R-:W-:-:S07]  /*3690*/  IMAD.MOV.U32 R181, RZ, RZ, R176 ;  /* 0x000000ffffb57224 */ /* 0x000fce00078e00b0 */
.L_x_22757:
[----:B------:R-:W-:Y:S05]  /*36a0*/  BSYNC B1 ;  /* 0x0000000000017941 */ /* 0x000fea0003800000 */
.L_x_22755:
        /* <DEDUP_REMOVED lines=18> */
.L_x_22761:
[----:B------:R-:W-:Y:S05]  /*37d0*/  BSYNC B2 ;  /* 0x0000000000027941 */ /* 0x000fea0003800000 */
.L_x_22760:
        /* <DEDUP_REMOVED lines=43> */
.L_x_22759:
[----:B------:R-:W-:Y:S05]  /*3a90*/  BSYNC B1 ;  /* 0x0000000000017941 */ /* 0x000fea0003800000 */
.L_x_22758:
[----:B------:R-:W-:Y:S01]  /*3aa0*/  I2FP.F32.U32 R182, R181 ;  /* 0x000000b500b67245 */ /* 0x000fe20000201000 */
[----:B------:R-:W-:Y:S01]  /*3ab0*/  HADD2.F32 R127, -RZ, R127.H1_H1 ;  /* 0x3000007fff7f7230 */ /* 0x000fe20000004100 */
[----:B------:R-:W-:Y:S02]  /*3ac0*/  SEL R183, RZ, 0x1, P1 ;  /* 0x00000001ffb77807 */ /* 0x000fe40000800000 */
[----:B------:R-:W-:Y:S01]  /*3ad0*/  LEA R178, P1, R175, UR6, 0x5 ;  /* 0x00000006afb27c11 */ /* 0x000fe2000f8228ff */
[----:B------:R-:W-:Y:S01]  /*3ae0*/  FFMA.FTZ R143, R182, R143, 1.1641532182693481445e-10 ;  /* 0x2f000000b68f7423 */ /* 0x000fe2000001008f */
        /* <DEDUP_REMOVED lines=30> */
.L_x_22705:
[----:B------:R-:W-:Y:S05]  /*3cd0*/  BSYNC B0 ;  /* 0x0000000000007941 */ /* 0x000fea0003800000 */
.L_x_22704:
[----:B------:R-:W-:Y:S01]  /*3ce0*/  LOP3.LUT P0, RZ, R180, 0x80, RZ, 0xc0, !PT ;  /* 0x00000080b4ff7812 */ /* 0x000fe2000780c0ff */
        /* <DEDUP_REMOVED lines=24> */
.L_x_22765:
[----:B------:R-:W-:-:S07]  /*3e70*/  MOV R179, R176 ;  /* 0x000000b000b37202 */ /* 0x000fce0000000f00 */
.L_x_22766:
[----:B------:R-:W-:Y:S05]  /*3e80*/  BSYNC B1 ;  /* 0x0000000000017941 */ /* 0x000fea0003800000 */
.L_x_22764:
        /* <DEDUP_REMOVED lines=16> */
.L_x_22770:
[----:B------:R-:W-:Y:S05]  /*3f90*/  BSYNC B2 ;  /* 0x0000000000027941 */ /* 0x000fea0003800000 */
.L_x_22769:
        /* <DEDUP_REMOVED lines=44> */
.L_x_22768:
[----:B------:R-:W-:Y:S05]  /*4260*/  BSYNC B1 ;  /* 0x0000000000017941 */ /* 0x000fea0003800000 */
.L_x_22767:
        /* <DEDUP_REMOVED lines=8> */
[----:B------:R-:W3:Y:S01]  /*42f0*/  LDC R142, c[0x0][0x298] ;  /* 0x0000a600ff8e7b82 */ /* 0x000ee20000000800 */
[----:B------:R-:W-:Y:S01]  /*4300*/  FMUL.FTZ R115, R115, R140 ;  /* 0x0000008c73737220 */ /* 0x000fe20000410000 */
[----:B------:R-:W-:-:S02]  /*4310*/  ISETP.NE.AND.EX P0, PT, R113, RZ, PT, P0 ;  /* 0x000000ff7100720c */ /* 0x000fc40003f05300 */
[----:B0-----:R-:W-:Y:S01]  /*4320*/  FSETP.GTU.FTZ.AND P1, PT, R114, R143, PT ;  /* 0x0000008f7200720b */ /* 0x001fe20003f3c000 */
[----:B---3--:R-:W-:-:S12]  /*4330*/  FMUL.FTZ R115, R115, R142 ;  /* 0x0000008e73737220 */ /* 0x008fd80000410000 */
[----:B------:R-:W-:Y:S02]  /*4340*/  @P1 LOP3.LUT R180, R180, 0x4, RZ, 0xfc, !PT ;  /* 0x00000004b4b41812 */ /* 0x000fe400078efcff */
[----:B------:R-:W-:Y:S02]  /*4350*/  FSEL R115, R115, RZ, !P1 ;  /* 0x000000ff73737208 */ /* 0x000fe40004800000 */
[----:B------:R-:W-:-:S03]  /*4360*/  ISETP.NE.AND P1, PT, R178, 0x1, PT ;  /* 0x00000001b200780c */ /* 0x000fc60003f25270 */
[----:B------:R-:W-:Y:S01]  /*4370*/  FMUL.FTZ R112, R56, R115 ;  /* 0x0000007338707220 */ /* 0x000fe20000410000 */
[----:B------:R-:W-:-:S03]  /*4380*/  IADD3 R115, R178, 0x1, RZ ;  /* 0x00000001b2737810 */ /* 0x000fc60007ffe0ff */
        /* <DEDUP_REMOVED lines=10> */
.L_x_22772:
[----:B------:R-:W-:-:S07]  /*4430*/  MOV R113, R176 ;  /* 0x000000b000717202 */ /* 0x000fce0000000f00 */
.L_x_22773:
[----:B------:R-:W-:Y:S05]  /*4440*/  BSYNC B1 ;  /* 0x0000000000017941 */ /* 0x000fea0003800000 */
.L_x_22771:
        /* <DEDUP_REMOVED lines=16> */
.L_x_22777:
[----:B------:R-:W-:Y:S05]  /*4550*/  BSYNC B2 ;  /* 0x0000000000027941 */ /* 0x000fea0003800000 */
.L_x_22776:
        /* <DEDUP_REMOVED lines=44> */
.L_x_22775:
[----:B------:R-:W-:Y:S05]  /*4820*/  BSYNC B1 ;  /* 0x0000000000017941 */ /* 0x000fea0003800000 */
.L_x_22774:
        /* <DEDUP_REMOVED lines=23> */
.L_x_22779:
[----:B------:R-:W-:-:S07]  /*49a0*/  IMAD.MOV.U32 R128, RZ, RZ, R176 ;  /* 0x000000ffff807224 */ /* 0x000fce00078e00b0 */
.L_x_22780:
[----:B------:R-:W-:Y:S05]  /*49b0*/  BSYNC B1 ;  /* 0x0000000000017941 */ /* 0x000fea0003800000 */
.L_x_22778:
        /* <DEDUP_REMOVED lines=16> */
.L_x_22784:
[----:B------:R-:W-:Y:S05]  /*4ac0*/  BSYNC B2 ;  /* 0x0000000000027941 */ /* 0x000fea0003800000 */
.L_x_22783:
        /* <DEDUP_REMOVED lines=44> */
.L_x_22782:
[----:B------:R-:W-:Y:S05]  /*4d90*/  BSYNC B1 ;  /* 0x0000000000017941 */ /* 0x000fea0003800000 */
.L_x_22781:
        /* <DEDUP_REMOVED lines=21> */
.L_x_22786:
[----:B------:R-:W-:-:S07]  /*4ef0*/  MOV R115, R176 ;  /* 0x000000b000737202 */ /* 0x000fce0000000f00 */
.L_x_22787:
[----:B------:R-:W-:Y:S05]  /*4f00*/  BSYNC B1 ;  /* 0x0000000000017941 */ /* 0x000fea0003800000 */
.L_x_22785:
        /* <DEDUP_REMOVED lines=16> */
.L_x_22791:
[----:B------:R-:W-:Y:S05]  /*5010*/  BSYNC B2 ;  /* 0x0000000000027941 */ /* 0x000fea0003800000 */
.L_x_22790:
        /* <DEDUP_REMOVED lines=44> */
.L_x_22789:
[----:B------:R-:W-:Y:S05]  /*52e0*/  BSYNC B1 ;  /* 0x0000000000017941 */ /* 0x000fea0003800000 */
.L_x_22788:
        /* <DEDUP_REMOVED lines=21> */
.L_x_22793:
[----:B------:R-:W-:-:S07]  /*5440*/  IMAD.MOV.U32 R170, RZ, RZ, R176 ;  /* 0x000000ffffaa7224 */ /* 0x000fce00078e00b0 */
.L_x_22794:
[----:B------:R-:W-:Y:S05]  /*5450*/  BSYNC B1 ;  /* 0x0000000000017941 */ /* 0x000fea0003800000 */
.L_x_22792:
        /* <DEDUP_REMOVED lines=16> */
.L_x_22798:
[----:B------:R-:W-:Y:S05]  /*5560*/  BSYNC B2 ;  /* 0x0000000000027941 */ /* 0x000fea0003800000 */
.L_x_22797:
        /* <DEDUP_REMOVED lines=44> */
.L_x_22796:
[----:B------:R-:W-:Y:S05]  /*5830*/  BSYNC B1 ;  /* 0x0000000000017941 */ /* 0x000fea0003800000 */
.L_x_22795:
        /* <DEDUP_REMOVED lines=21> */
.L_x_22800:
[----:B------:R-:W-:-:S07]  /*5990*/  MOV R129, R176 ;  /* 0x000000b000817202 */ /* 0x000fce0000000f00 */
.L_x_22801:
[----:B------:R-:W-:Y:S05]  /*59a0*/  BSYNC B1 ;  /* 0x0000000000017941 */ /* 0x000fea0003800000 */
.L_x_22799:
        /* <DEDUP_REMOVED lines=16> */
.L_x_22805:
[----:B------:R-:W-:Y:S05]  /*5ab0*/  BSYNC B2 ;  /* 0x0000000000027941 */ /* 0x000fea0003800000 */
.L_x_22804:
        /* <DEDUP_REMOVED lines=44> */
.L_x_22803:
[----:B------:R-:W-:Y:S05]  /*5d80*/  BSYNC B1 ;  /* 0x0000000000017941 */ /* 0x000fea0003800000 */
.L_x_22802:
        /* <DEDUP_REMOVED lines=21> */
.L_x_22807:
[----:B------:R-:W-:-:S07]  /*5ee0*/  IMAD.MOV.U32 R130, RZ, RZ, R176 ;  /* 0x000000ffff827224 */ /* 0x000fce00078e00b0 */
.L_x_22808:
[----:B------:R-:W-:Y:S05]  /*5ef0*/  BSYNC B1 ;  /* 0x0000000000017941 */ /* 0x000fea0003800000 */
.L_x_22806:
        /* <DEDUP_REMOVED lines=16> */
.L_x_22812:
[----:B------:R-:W-:Y:S05]  /*6000*/  BSYNC B2 ;  /* 0x0000000000027941 */ /* 0x000fea0003800000 */
.L_x_22811:
        /* <DEDUP_REMOVED lines=44> */
.L_x_22810:
[----:B------:R-:W-:Y:S05]  /*62d0*/  BSYNC B1 ;  /* 0x0000000000017941 */ /* 0x000fea0003800000 */
.L_x_22809:
        /* <DEDUP_REMOVED lines=21> */
.L_x_22814:
[----:B------:R-:W-:-:S07]  /*6430*/  MOV R181, R176 ;  /* 0x000000b000b57202 */ /* 0x000fce0000000f00 */
.L_x_22815:
[----:B------:R-:W-:Y:S05]  /*6440*/  BSYNC B1 ;  /* 0x0000000000017941 */ /* 0x000fea0003800000 */
.L_x_22813:
        /* <DEDUP_REMOVED lines=18> */
.L_x_22819:
[----:B------:R-:W-:Y:S05]  /*6570*/  BSYNC B2 ;  /* 0x0000000000027941 */ /* 0x000fea0003800000 */
.L_x_22818:
        /* <DEDUP_REMOVED lines=44> */
.L_x_22817:
[----:B------:R-:W-:Y:S05]  /*6840*/  BSYNC B1 ;  /* 0x0000000000017941 */ /* 0x000fea0003800000 */
.L_x_22816:
        /* <DEDUP_REMOVED lines=35> */
.L_x_22763:
[----:B------:R-:W-:Y:S05]  /*6a80*/  BSYNC B0 ;  /* 0x0000000000007941 */ /* 0x000fea0003800000 */
.L_x_22762:
        /* <DEDUP_REMOVED lines=25> */
.L_x_22823:
[----:B------:R-:W-:-:S07]  /*6c20*/  MOV R179, R176 ;  /* 0x000000b000b37202 */ /* 0x000fce0000000f00 */
.L_x_22824:
[----:B------:R-:W-:Y:S05]  /*6c30*/  BSYNC B1 ;  /* 0x0000000000017941 */ /* 0x000fea0003800000 */
.L_x_22822:
        /* <DEDUP_REMOVED lines=16> */
.L_x_22828:
[----:B------:R-:W-:Y:S05]  /*6d40*/  BSYNC B2 ;  /* 0x0000000000027941 */ /* 0x000fea0003800000 */
.L_x_22827:
        /* <DEDUP_REMOVED lines=44> */
.L_x_22826:
[----:B------:R-:W-:Y:S05]  /*7010*/  BSYNC B1 ;  /* 0x0000000000017941 */ /* 0x000fea0003800000 */
.L_x_22825:
        /* <DEDUP_REMOVED lines=11> */
[----:B0-----:R-:W-:Y:S01]  /*70d0*/  FSETP.GTU.FTZ.AND P1, PT, R118, R143, PT ;  /* 0x0000008f7600720b */ /* 0x001fe20003f3c000 */
[----:B-1----:R-:W-:-:S12]  /*70e0*/  FMUL.FTZ R119, R119, R142 ;  /* 0x0000008e77777220 */ /* 0x002fd80000410000 */
        /* <DEDUP_REMOVED lines=15> */
.L_x_22830:
[----:B------:R-:W-:-:S07]  /*71e0*/  MOV R117, R176 ;  /* 0x000000b000757202 */ /* 0x000fce0000000f00 */
.L_x_22831:
[----:B------:R-:W-:Y:S05]  /*71f0*/  BSYNC B1 ;  /* 0x0000000000017941 */ /* 0x000fea0003800000 */
.L_x_22829:
        /* <DEDUP_REMOVED lines=16> */
.L_x_22835:
[----:B------:R-:W-:Y:S05]  /*7300*/  BSYNC B2 ;  /* 0x0000000000027941 */ /* 0x000fea0003800000 */
.L_x_22834:
        /* <DEDUP_REMOVED lines=44> */
.L_x_22833:
[----:B------:R-:W-:Y:S05]  /*75d0*/  BSYNC B1 ;  /* 0x0000000000017941 */ /* 0x000fea0003800000 */
.L_x_22832:
        /* <DEDUP_REMOVED lines=23> */
.L_x_22837:
[----:B------:R-:W-:-:S07]  /*7750*/  IMAD.MOV.U32 R132, RZ, RZ, R176 ;  /* 0x000000ffff847224 */ /* 0x000fce00078e00b0 */
.L_x_22838:
[----:B------:R-:W-:Y:S05]  /*7760*/  BSYNC B1 ;  /* 0x0000000000017941 */ /* 0x000fea0003800000 */
.L_x_22836:
        /* <DEDUP_REMOVED lines=16> */
.L_x_22842:
[----:B------:R-:W-:Y:S05]  /*7870*/  BSYNC B2 ;  /* 0x0000000000027941 */ /* 0x000fea0003800000 */
.L_x_22841:
        /* <DEDUP_REMOVED lines=44> */
.L_x_22840:
[----:B------:R-:W-:Y:S05]  /*7b40*/  BSYNC B1 ;  /* 0x0000000000017941 */ /* 0x000fea0003800000 */
.L_x_22839:
        /* <DEDUP_REMOVED lines=21> */
.L_x_22844:
[----:B------:R-:W-:-:S07]  /*7ca0*/  MOV R119, R176 ;  /* 0x000000b000777202 */ /* 0x000fce0000000f00 */
.L_x_22845:
[----:B------:R-:W-:Y:S05]  /*7cb0*/  BSYNC B1 ;  /* 0x0000000000017941 */ /* 0x000fea0003800000 */
.L_x_22843:
        /* <DEDUP_REMOVED lines=16> */
.L_x_22849:
[----:B------:R-:W-:Y:S05]  /*7dc0*/  BSYNC B2 ;  /* 0x0000000000027941 */ /* 0x000fea0003800000 */
.L_x_22848:
        /* <DEDUP_REMOVED lines=44> */
.L_x_22847:
[----:B------:R-:W-:Y:S05]  /*8090*/  BSYNC B1 ;  /* 0x0000000000017941 */ /* 0x000fea0003800000 */
.L_x_22846:
        /* <DEDUP_REMOVED lines=21> */
.L_x_22851:
[----:B------:R-:W-:-:S07]  /*81f0*/  IMAD.MOV.U32 R170, RZ, RZ, R176 ;  /* 0x000000ffffaa7224 */ /* 0x000fce00078e00b0 */
.L_x_22852:
[----:B------:R-:W-:Y:S05]  /*8200*/  BSYNC B1 ;  /* 0x0000000000017941 */ /* 0x000fea0003800000 */
.L_x_22850:
        /* <DEDUP_REMOVED lines=16> */
.L_x_22856:
[----:B------:R-:W-:Y:S05]  /*8310*/  BSYNC B2 ;  /* 0x0000000000027941 */ /* 0x000fea0003800000 */
.L_x_22855:
        /* <DEDUP_REMOVED lines=44> */
.L_x_22854:
[----:B------:R-:W-:Y:S05]  /*85e0*/  BSYNC B1 ;  /* 0x0000000000017941 */ /* 0x000fea0003800000 */
.L_x_22853:
        /* <DEDUP_REMOVED lines=21> */
.L_x_22858:
[----:B------:R-:W-:-:S07]  /*8740*/  MOV R133, R176 ;  /* 0x000000b000857202 */ /* 0x000fce0000000f00 */
.L_x_22859:
[----:B------:R-:W-:Y:S05]  /*8750*/  BSYNC B1 ;  /* 0x0000000000017941 */ /* 0x000fea0003800000 */
.L_x_22857:
        /* <DEDUP_REMOVED lines=16> */
.L_x_22863:
[----:B------:R-:W-:Y:S05]  /*8860*/  BSYNC B2 ;  /* 0x0000000000027941 */ /* 0x000fea0003800000 */
.L_x_22862:
        /* <DEDUP_REMOVED lines=44> */
.L_x_22861:
[----:B------:R-:W-:Y:S05]  /*8b30*/  BSYNC B1 ;  /* 0x0000000000017941 */ /* 0x000fea0003800000 */
.L_x_22860:
        /* <DEDUP_REMOVED lines=21> */
.L_x_22865:
[----:B------:R-:W-:-:S07]  /*8c90*/  IMAD.MOV.U32 R134, RZ, RZ, R176 ;  /* 0x000000ffff867224 */ /* 0x000fce00078e00b0 */
.L_x_22866:
[----:B------:R-:W-:Y:S05]  /*8ca0*/  BSYNC B1 ;  /* 0x0000000000017941 */ /* 0x000fea0003800000 */
.L_x_22864:
        /* <DEDUP_REMOVED lines=16> */
.L_x_22870:
[----:B------:R-:W-:Y:S05]  /*8db0*/  BSYNC B2 ;  /* 0x0000000000027941 */ /* 0x000fea0003800000 */
.L_x_22869:
        /* <DEDUP_REMOVED lines=44> */
.L_x_22868:
[----:B------:R-:W-:Y:S05]  /*9080*/  BSYNC B1 ;  /* 0x0000000000017941 */ /* 0x000fea0003800000 */
.L_x_22867:
        /* <DEDUP_REMOVED lines=21> */
.L_x_22872:
[----:B------:R-:W-:-:S07]  /*91e0*/  MOV R181, R176 ;  /* 0x000000b000b57202 */ /* 0x000fce0000000f00 */
.L_x_22873:
[----:B------:R-:W-:Y:S05]  /*91f0*/  BSYNC B1 ;  /* 0x0000000000017941 */ /* 0x000fea0003800000 */
.L_x_22871:
        /* <DEDUP_REMOVED lines=18> */
.L_x_22877:
[----:B------:R-:W-:Y:S05]  /*9320*/  BSYNC B2 ;  /* 0x0000000000027941 */ /* 0x000fea0003800000 */
.L_x_22876:
        /* <DEDUP_REMOVED lines=44> */
.L_x_22875:
[----:B------:R-:W-:Y:S05]  /*95f0*/  BSYNC B1 ;  /* 0x0000000000017941 */ /* 0x000fea0003800000 */
.L_x_22874:
        /* <DEDUP_REMOVED lines=35> */
.L_x_22821:
[----:B------:R-:W-:Y:S05]  /*9830*/  BSYNC B0 ;  /* 0x0000000000007941 */ /* 0x000fea0003800000 */
.L_x_22820:
        /* <DEDUP_REMOVED lines=25> */
.L_x_22881:
[----:B------:R-:W-:-:S07]  /*99d0*/  MOV R179, R176 ;  /* 0x000000b000b37202 */ /* 0x000fce0000000f00 */
.L_x_22882:
[----:B------:R-:W-:Y:S05]  /*99e0*/  BSYNC B1 ;  /* 0x0000000000017941 */ /* 0x000fea0003800000 */
.L_x_22880:
        /* <DEDUP_REMOVED lines=16> */
.L_x_22886:
[----:B------:R-:W-:Y:S05]  /*9af0*/  BSYNC B2 ;  /* 0x0000000000027941 */ /* 0x000fea0003800000 */
.L_x_22885:
        /* <DEDUP_REMOVED lines=44> */
.L_x_22884:
[----:B------:R-:W-:Y:S05]  /*9dc0*/  BSYNC B1 ;  /* 0x0000000000017941 */ /* 0x000fea0003800000 */
.L_x_22883:
        /* <DEDUP_REMOVED lines=28> */
.L_x_22888:
[----:B------:R-:W-:-:S07]  /*9f90*/  MOV R121, R176 ;  /* 0x000000b000797202 */ /* 0x000fce0000000f00 */
.L_x_22889:
[----:B------:R-:W-:Y:S05]  /*9fa0*/  BSYNC B1 ;  /* 0x0000000000017941 */ /* 0x000fea0003800000 */
.L_x_22887:
        /* <DEDUP_REMOVED lines=16> */
.L_x_22893:
[----:B------:R-:W-:Y:S05]  /*a0b0*/  BSYNC B2 ;  /* 0x0000000000027941 */ /* 0x000fea0003800000 */
.L_x_22892:
        /* <DEDUP_REMOVED lines=44> */
.L_x_22891:
[----:B------:R-:W-:Y:S05]  /*a380*/  BSYNC B1 ;  /* 0x0000000000017941 */ /* 0x000fea0003800000 */
.L_x_22890:
        /* <DEDUP_REMOVED lines=23> */
.L_x_22895:
[----:B------:R-:W-:-:S07]  /*a500*/  IMAD.MOV.U32 R136, RZ, RZ, R176 ;  /* 0x000000ffff887224 */ /* 0x000fce00078e00b0 */
.L_x_22896:
[----:B------:R-:W-:Y:S05]  /*a510*/  BSYNC B1 ;  /* 0x0000000000017941 */ /* 0x000fea0003800000 */
.L_x_22894:
        /* <DEDUP_REMOVED lines=16> */
.L_x_22900:
[----:B------:R-:W-:Y:S05]  /*a620*/  BSYNC B2 ;  /* 0x0000000000027941 */ /* 0x000fea0003800000 */
.L_x_22899:
        /* <DEDUP_REMOVED lines=44> */
.L_x_22898:
[----:B------:R-:W-:Y:S05]  /*a8f0*/  BSYNC B1 ;  /* 0x0000000000017941 */ /* 0x000fea0003800000 */
.L_x_22897:
        /* <DEDUP_REMOVED lines=21> */
.L_x_22902:
[----:B------:R-:W-:-:S07]  /*aa50*/  MOV R123, R176 ;  /* 0x000000b0007b7202 */ /* 0x000fce0000000f00 */
.L_x_22903:
[----:B------:R-:W-:Y:S05]  /*aa60*/  BSYNC B1 ;  /* 0x0000000000017941 */ /* 0x000fea0003800000 */
.L_x_22901:
        /* <DEDUP_REMOVED lines=16> */
.L_x_22907:
[----:B------:R-:W-:Y:S05]  /*ab70*/  BSYNC B2 ;  /* 0x0000000000027941 */ /* 0x000fea0003800000 */
.L_x_22906:
        /* <DEDUP_REMOVED lines=44> */
.L_x_22905:
[----:B------:R-:W-:Y:S05]  /*ae40*/  BSYNC B1 ;  /* 0x0000000000017941 */ /* 0x000fea0003800000 */
.L_x_22904:
        /* <DEDUP_REMOVED lines=21> */
.L_x_22909:
[----:B------:R-:W-:-:S07]  /*afa0*/  IMAD.MOV.U32 R170, RZ, RZ, R176 ;  /* 0x000000ffffaa7224 */ /* 0x000fce00078e00b0 */
.L_x_22910:
[----:B------:R-:W-:Y:S05]  /*afb0*/  BSYNC B1 ;  /* 0x0000000000017941 */ /* 0x000fea0003800000 */
.L_x_22908:
        /* <DEDUP_REMOVED lines=16> */
.L_x_22914:
[----:B------:R-:W-:Y:S05]  /*b0c0*/  BSYNC B2 ;  /* 0x0000000000027941 */ /* 0x000fea0003800000 */
.L_x_22913:
        /* <DEDUP_REMOVED lines=44> */
.L_x_22912:
[----:B------:R-:W-:Y:S05]  /*b390*/  BSYNC B1 ;  /* 0x0000000000017941 */ /* 0x000fea0003800000 */
.L_x_22911:
        /* <DEDUP_REMOVED lines=21> */
.L_x_22916:
[----:B------:R-:W-:-:S07]  /*b4f0*/  MOV R137, R176 ;  /* 0x000000b000897202 */ /* 0x000fce0000000f00 */
.L_x_22917:
[----:B------:R-:W-:Y:S05]  /*b500*/  BSYNC B1 ;  /* 0x0000000000017941 */ /* 0x000fea0003800000 */
.L_x_22915:
        /* <DEDUP_REMOVED lines=16> */
.L_x_22921:
[----:B------:R-:W-:Y:S05]  /*b610*/  BSYNC B2 ;  /* 0x0000000000027941 */ /* 0x000fea0003800000 */
.L_x_22920:
        /* <DEDUP_REMOVED lines=44> */
.L_x_22919:
[----:B------:R-:W-:Y:S05]  /*b8e0*/  BSYNC B1 ;  /* 0x0000000000017941 */ /* 0x000fea0003800000 */
.L_x_22918:
        /* <DEDUP_REMOVED lines=21> */
.L_x_22923:
[----:B------:R-:W-:-:S07]  /*ba40*/  IMAD.MOV.U32 R138, RZ, RZ, R176 ;  /* 0x000000ffff8a7224 */ /* 0x000fce00078e00b0 */
.L_x_22924:
[----:B------:R-:W-:Y:S05]  /*ba50*/  BSYNC B1 ;  /* 0x0000000000017941 */ /* 0x000fea0003800000 */
.L_x_22922:
        /* <DEDUP_REMOVED lines=16> */
.L_x_22928:
[----:B------:R-:W-:Y:S05]  /*bb60*/  BSYNC B2 ;  /* 0x0000000000027941 */ /* 0x000fea0003800000 */
.L_x_22927:
        /* <DEDUP_REMOVED lines=44> */
.L_x_22926:
[----:B------:R-:W-:Y:S05]  /*be30*/  BSYNC B1 ;  /* 0x0000000000017941 */ /* 0x000fea0003800000 */
.L_x_22925:
        /* <DEDUP_REMOVED lines=21> */
.L_x_22930:
[----:B------:R-:W-:-:S07]  /*bf90*/  MOV R181, R176 ;  /* 0x000000b000b57202 */ /* 0x000fce0000000f00 */
.L_x_22931:
[----:B------:R-:W-:Y:S05]  /*bfa0*/  BSYNC B1 ;  /* 0x0000000000017941 */ /* 0x000fea0003800000 */
.L_x_22929:
        /* <DEDUP_REMOVED lines=18> */
.L_x_22935:
[----:B------:R-:W-:Y:S05]  /*c0d0*/  BSYNC B2 ;  /* 0x0000000000027941 */ /* 0x000fea0003800000 */
.L_x_22934:
        /* <DEDUP_REMOVED lines=44> */
.L_x_22933:
[----:B------:R-:W-:Y:S05]  /*c3a0*/  BSYNC B1 ;  /* 0x0000000000017941 */ /* 0x000fea0003800000 */
.L_x_22932:
        /* <DEDUP_REMOVED lines=34> */
.L_x_22879:
[----:B------:R-:W-:Y:S05]  /*c5d0*/  BSYNC B0 ;  /* 0x0000000000007941 */ /* 0x000fea0003800000 */
.L_x_22878:
        /* <DEDUP_REMOVED lines=129> */
.L_x_22956:
        /* <DEDUP_REMOVED lines=121> */
.L_x_22938:
[----:B------:R-:W-:Y:S05]  /*d580*/  BSYNC B0 ;  /* 0x0000000000007941 */ /* 0x000fea0003800000 */
.L_x_22937:
        /* <DEDUP_REMOVED lines=35> */
.L_x_22940:
[----:B------:R-:W-:Y:S05]  /*d7c0*/  BSYNC B0 ;  /* 0x0000000000007941 */ /* 0x000fea0003800000 */
.L_x_22939:
        /* <DEDUP_REMOVED lines=35> */
.L_x_22942:
[----:B------:R-:W-:Y:S05]  /*da00*/  BSYNC B0 ;  /* 0x0000000000007941 */ /* 0x000fea0003800000 */
.L_x_22941:
        /* <DEDUP_REMOVED lines=34> */
.L_x_22944:
[----:B------:R-:W-:Y:S05]  /*dc30*/  BSYNC B0 ;  /* 0x0000000000007941 */ /* 0x000fea0003800000 */
.L_x_22943:
[----:B------:R-:W-:Y:S02]  /*dc40*/  IADD3 R159, R159, UR12, RZ ;  /* 0x0000000c9f9f7c10 */ /* 0x000fe4000fffe0ff */
[----:B-1----:R-:W-:Y:S02]  /*dc50*/  SEL R0, RZ, 0x1, P2 ;  /* 0x00000001ff007807 */ /* 0x002fe40001000000 */
[----:B------:R-:W-:-:S13]  /*dc60*/  ISETP.GE.AND P0, PT, R159, UR13, PT ;  /* 0x0000000d9f007c0c */ /* 0x000fda000bf06270 */
[----:B------:R-:W-:Y:S05]  /*dc70*/  @!P0 BRA `(.L_x_22945) ;  /* 0xffffff30008c8947 */ /* 0x000fea000383ffff */
[----:B------:R-:W-:Y:S05]  /*dc80*/  EXIT ;  /* 0x000000000000794d */ /* 0x000fea0003800000 */
.L_x_22936:
[----:B------:R-:W-:Y:S01]  /*dc90*/  IMAD.MOV.U32 R186, RZ, RZ, R143 ;  /* 0x000000ffffba7224 */ /* 0x000fe200078e008f */
[----:B------:R-:W-:Y:S01]  /*dca0*/  MOV R185, 0x1 ;  /* 0x0000000100b97802 */ /* 0x000fe20000000f00 */
[----:B------:R-:W-:Y:S01]  /*dcb0*/  IMAD.MOV.U32 R188, RZ, RZ, 0x1f ;  /* 0x0000001fffbc7424 */ /* 0x000fe200078e00ff */
[----:B------:R-:W-:-:S07]  /*dcc0*/  MOV R183, 0xffffffff ;  /* 0xffffffff00b77802 */ /* 0x000fce0000000f00 */
[----:B-12--5:R-:W-:Y:S05]  /*dcd0*/  WARPSYNC.COLLECTIVE R183, `(.L_x_22946) ;  /* 0x00000000b7087348 */ /* 0x026fea0003c00000 */
[----:B------:R0:W3:Y:S02]  /*dce0*/  SHFL.BFLY P5, R184, R186, R185, R188 ;  /* 0x0c0000b9bab87389 */ /* 0x0000e400000a00bc */
[----:B0123-5:R-:W-:Y:S01]  /*dcf0*/  ENDCOLLECTIVE ;  /* 0x000000000000791b */ /* 0x02ffe20003800000 */
.L_x_22946:
[----:B------:R-:W-:Y:S01]  /*dd00*/  HFMA2.MMA R185, -RZ, RZ, 0, 1.1920928955078125e-07 ;  /* 0x00000002ffb97435 */ /* 0x000fe200000001ff */
[----:B------:R-:W-:-:S05]  /*dd10*/  MOV R0, R184 ;  /* 0x000000b800007202 */ /* 0x000fca0000000f00 */
[----:B------:R-:W-:-:S04]  /*dd20*/  FADD.FTZ R177, R143, R0 ;  /* 0x000000008fb17221 */ /* 0x000fc80000010000 */
[----:B------:R-:W-:-:S07]  /*dd30*/  IMAD.MOV.U32 R186, RZ, RZ, R177 ;  /* 0x000000ffffba7224 */ /* 0x000fce00078e00b1 */
[----:B------:R-:W-:Y:S05]  /*dd40*/  WARPSYNC.COLLECTIVE R183, `(.L_x_22947) ;  /* 0x00000000b7087348 */ /* 0x000fea0003c00000 */
[----:B------:R0:W1:Y:S02]  /*dd50*/  SHFL.BFLY P5, R184, R186, R185, R188 ;  /* 0x0c0000b9bab87389 */ /* 0x00006400000a00bc */
[----:B01----:R-:W-:Y:S01]  /*dd60*/  ENDCOLLECTIVE ;  /* 0x000000000000791b */ /* 0x003fe20003800000 */
.L_x_22947:
[----:B------:R-:W-:Y:S01]  /*dd70*/  HFMA2.MMA R185, -RZ, RZ, 0, 2.384185791015625e-07 ;  /* 0x00000004ffb97435 */ /* 0x000fe200000001ff */
[----:B------:R-:W-:-:S05]  /*dd80*/  MOV R0, R184 ;  /* 0x000000b800007202 */ /* 0x000fca0000000f00 */
[----:B------:R-:W-:-:S04]  /*dd90*/  FADD.FTZ R178, R177, R0 ;  /* 0x00000000b1b27221 */ /* 0x000fc80000010000 */
[----:B------:R-:W-:-:S07]  /*dda0*/  IMAD.MOV.U32 R186, RZ, RZ, R178 ;  /* 0x000000ffffba7224 */ /* 0x000fce00078e00b2 */
[----:B------:R-:W-:Y:S05]  /*ddb0*/  WARPSYNC.COLLECTIVE R183, `(.L_x_22948) ;  /* 0x00000000b7087348 */ /* 0x000fea0003c00000 */
[----:B------:R0:W1:Y:S02]  /*ddc0*/  SHFL.BFLY P5, R184, R186, R185, R188 ;  /* 0x0c0000b9bab87389 */ /* 0x00006400000a00bc */
[----:B01----:R-:W-:Y:S01]  /*ddd0*/  ENDCOLLECTIVE ;  /* 0x000000000000791b */ /* 0x003fe20003800000 */
.L_x_22948:
[----:B------:R-:W-:Y:S01]  /*dde0*/  HFMA2.MMA R185, -RZ, RZ, 0, 4.76837158203125e-07 ;  /* 0x00000008ffb97435 */ /* 0x000fe200000001ff */
[----:B------:R-:W-:-:S05]  /*ddf0*/  MOV R179, R184 ;  /* 0x000000b800b37202 */ /* 0x000fca0000000f00 */
[----:B------:R-:W-:-:S04]  /*de00*/  FADD.FTZ R179, R178, R179 ;  /* 0x000000b3b2b37221 */ /* 0x000fc80000010000 */
[----:B------:R-:W-:-:S07]  /*de10*/  IMAD.MOV.U32 R186, RZ, RZ, R179 ;  /* 0x000000ffffba7224 */ /* 0x000fce00078e00b3 */
[----:B------:R-:W-:Y:S05]  /*de20*/  WARPSYNC.COLLECTIVE R183, `(.L_x_22949) ;  /* 0x00000000b7087348 */ /* 0x000fea0003c00000 */
[----:B------:R0:W1:Y:S02]  /*de30*/  SHFL.BFLY P5, R184, R186, R185, R188 ;  /* 0x0c0000b9bab87389 */ /* 0x00006400000a00bc */
[----:B01----:R-:W-:Y:S01]  /*de40*/  ENDCOLLECTIVE ;  /* 0x000000000000791b */ /* 0x003fe20003800000 */
.L_x_22949:
[----:B------:R-:W-:Y:S01]  /*de50*/  HFMA2.MMA R185, -RZ, RZ, 0, 9.5367431640625e-07 ;  /* 0x00000010ffb97435 */ /* 0x000fe200000001ff */
[----:B------:R-:W-:-:S05]  /*de60*/  MOV R0, R184 ;  /* 0x000000b800007202 */ /* 0x000fca0000000f00 */
[----:B------:R-:W-:-:S04]  /*de70*/  FADD.FTZ R181, R179, R0 ;  /* 0x00000000b3b57221 */ /* 0x000fc80000010000 */
[----:B------:R-:W-:-:S07]  /*de80*/  IMAD.MOV.U32 R186, RZ, RZ, R181 ;  /* 0x000000ffffba7224 */ /* 0x000fce00078e00b5 */
[----:B------:R-:W-:Y:S05]  /*de90*/  WARPSYNC.COLLECTIVE R183, `(.L_x_22950) ;  /* 0x00000000b7087348 */ /* 0x000fea0003c00000 */
[----:B------:R0:W1:Y:S02]  /*dea0*/  SHFL.BFLY P5, R184, R186, R185, R188 ;  /* 0x0c0000b9bab87389 */ /* 0x00006400000a00bc */
[----:B01----:R-:W-:Y:S01]  /*deb0*/  ENDCOLLECTIVE ;  /* 0x000000000000791b */ /* 0x003fe20003800000 */
.L_x_22950:
        /* <DEDUP_REMOVED lines=73> */
.L_x_22951:
[----:B------:R-:W-:Y:S01]  /*e350*/  HFMA2.MMA R185, -RZ, RZ, 0, 1.1920928955078125e-07 ;  /* 0x00000002ffb97435 */ /* 0x000fe200000001ff */
[----:B------:R-:W-:-:S05]  /*e360*/  MOV R143, R184 ;  /* 0x000000b8008f7202 */ /* 0x000fca0000000f00 */
[----:B------:R-:W-:-:S04]  /*e370*/  FADD.FTZ R143, R0, R143 ;  /* 0x0000008f008f7221 */ /* 0x000fc80000010000 */
[----:B------:R-:W-:-:S07]  /*e380*/  IMAD.MOV.U32 R186, RZ, RZ, R143 ;  /* 0x000000ffffba7224 */ /* 0x000fce00078e008f */
[----:B------:R-:W-:Y:S05]  /*e390*/  WARPSYNC.COLLECTIVE R183, `(.L_x_22952) ;  /* 0x00000000b7087348 */ /* 0x000fea0003c00000 */
[----:B------:R0:W1:Y:S02]  /*e3a0*/  SHFL.BFLY P5, R184, R186, R185, R188 ;  /* 0x0c0000b9bab87389 */ /* 0x00006400000a00bc */
[----:B01----:R-:W-:Y:S01]  /*e3b0*/  ENDCOLLECTIVE ;  /* 0x000000000000791b */ /* 0x003fe20003800000 */
.L_x_22952:
[----:B------:R-:W-:Y:S01]  /*e3c0*/  HFMA2.MMA R185, -RZ, RZ, 0, 2.384185791015625e-07 ;  /* 0x00000004ffb97435 */ /* 0x000fe200000001ff */
[----:B------:R-:W-:-:S05]  /*e3d0*/  MOV R178, R184 ;  /* 0x000000b800b27202 */ /* 0x000fca0000000f00 */
[----:B------:R-:W-:-:S04]  /*e3e0*/  FADD.FTZ R178, R143, R178 ;  /* 0x000000b28fb27221 */ /* 0x000fc80000010000 */
[----:B------:R-:W-:-:S07]  /*e3f0*/  IMAD.MOV.U32 R186, RZ, RZ, R178 ;  /* 0x000000ffffba7224 */ /* 0x000fce00078e00b2 */
[----:B------:R-:W-:Y:S05]  /*e400*/  WARPSYNC.COLLECTIVE R183, `(.L_x_22953) ;  /* 0x00000000b7087348 */ /* 0x000fea0003c00000 */
[----:B------:R0:W1:Y:S02]  /*e410*/  SHFL.BFLY P5, R184, R186, R185, R188 ;  /* 0x0c0000b9bab87389 */ /* 0x00006400000a00bc */
[----:B01----:R-:W-:Y:S01]  /*e420*/  ENDCOLLECTIVE ;  /* 0x000000000000791b */ /* 0x003fe20003800000 */
.L_x_22953:
[----:B------:R-:W-:Y:S01]  /*e430*/  HFMA2.MMA R185, -RZ, RZ, 0, 4.76837158203125e-07 ;  /* 0x00000008ffb97435 */ /* 0x000fe200000001ff */
[----:B------:R-:W-:-:S05]  /*e440*/  MOV R177, R184 ;  /* 0x000000b800b17202 */ /* 0x000fca0000000f00 */
[----:B------:R-:W-:-:S04]  /*e450*/  FADD.FTZ R177, R178, R177 ;  /* 0x000000b1b2b17221 */ /* 0x000fc80000010000 */
[----:B------:R-:W-:-:S07]  /*e460*/  IMAD.MOV.U32 R186, RZ, RZ, R177 ;  /* 0x000000ffffba7224 */ /* 0x000fce00078e00b1 */
[----:B------:R-:W-:Y:S05]  /*e470*/  WARPSYNC.COLLECTIVE R183, `(.L_x_22954) ;  /* 0x00000000b7087348 */ /* 0x000fea0003c00000 */
[----:B------:R0:W1:Y:S02]  /*e480*/  SHFL.BFLY P5, R184, R186, R185, R188 ;  /* 0x0c0000b9bab87389 */ /* 0x00006400000a00bc */
[----:B01----:R-:W-:Y:S01]  /*e490*/  ENDCOLLECTIVE ;  /* 0x000000000000791b */ /* 0x003fe20003800000 */
.L_x_22954:
[----:B------:R-:W-:Y:S01]  /*e4a0*/  HFMA2.MMA R185, -RZ, RZ, 0, 9.5367431640625e-07 ;  /* 0x00000010ffb97435 */ /* 0x000fe200000001ff */
[----:B------:R-:W-:-:S05]  /*e4b0*/  MOV R182, R184 ;  /* 0x000000b800b67202 */ /* 0x000fca0000000f00 */
[----:B------:R-:W-:-:S04]  /*e4c0*/  FADD.FTZ R182, R177, R182 ;  /* 0x000000b6b1b67221 */ /* 0x000fc80000010000 */
[----:B------:R-:W-:-:S07]  /*e4d0*/  IMAD.MOV.U32 R186, RZ, RZ, R182 ;  /* 0x000000ffffba7224 */ /* 0x000fce00078e00b6 */
[----:B------:R-:W-:Y:S05]  /*e4e0*/  WARPSYNC.COLLECTIVE R183, `(.L_x_22955) ;  /* 0x00000000b7087348 */ /* 0x000fea0003c00000 */
[----:B------:R0:W1:Y:S02]  /*e4f0*/  SHFL.BFLY P5, R184, R186, R185, R188 ;  /* 0x0c0000b9bab87389 */ /* 0x00006400000a00bc */
[----:B01----:R-:W-:Y:S01]  /*e500*/  ENDCOLLECTIVE ;  /* 0x000000000000791b */ /* 0x003fe20003800000 */
.L_x_22955:
[----:B------:R-:W-:Y:S01]  /*e510*/  MOV R179, R184 ;  /* 0x000000b800b37202 */ /* 0x000fe20000000f00 */
[----:B------:R-:W-:Y:S06]  /*e520*/  BRA `(.L_x_22956) ;  /* 0xffffffe800307947 */ /* 0x000fec000383ffff */
.L_x_22957:
        /* <DEDUP_REMOVED lines=13> */
.L_x_30308:


//--------------------- .text._ZN10layer_norm13ln_fwd_kernelINS_13Kernel_traitsIf6__halffS2_fjLj8192ELj1ELj1ELj8ELj16ENS_18Kernel_traits_baseILj8192EfS2_fS2_fjLj256EEEEELb1ELb1ELb0ELb1EEEvNS_9FwdParamsE --------------------------
	.section	.text._ZN10layer_norm13ln_fwd_kernelINS_13Kernel_traitsIf6__halffS2_fjLj8192ELj1ELj1ELj8ELj16ENS_18Kernel_traits_baseILj8192EfS2_fS2_fjLj256EEEEELb1ELb1ELb0ELb1EEEvNS_9FwdParamsE,"ax",@progbits
	.align	128
        .global         _ZN10layer_norm13ln_fwd_kernelINS_13Kernel_traitsIf6__halffS2_fjLj8192ELj1ELj1ELj8ELj16ENS_18Kernel_traits_baseILj8192EfS2_fS2_fjLj256EEEEELb1ELb1ELb0ELb1EEEvNS_9FwdParamsE
        .type           _ZN10layer_norm13ln_fwd_kernelINS_13Kernel_traitsIf6__halffS2_fjLj8192ELj1ELj1ELj8ELj16ENS_18Kernel_traits_baseILj8192EfS2_fS2_fjLj256EEEEELb1ELb1ELb0ELb1EEEvNS_9FwdParamsE,@function
        .size           _ZN10layer_norm13ln_fwd_kernelINS_13Kernel_traitsIf6__halffS2_fjLj8192ELj1ELj1ELj8ELj16ENS_18Kernel_traits_baseILj8192EfS2_fS2_fjLj256EEEEELb1ELb1ELb0ELb1EEEvNS_9FwdParamsE,(.L_x_30309 - _ZN10layer_norm13ln_fwd_kernelINS_13Kernel_traitsIf6__halffS2_fjLj8192ELj1ELj1ELj8ELj16ENS_18Kernel_traits_baseILj8192EfS2_fS2_fjLj256EEEEELb1ELb1ELb0ELb1EEEvNS_9FwdParamsE)
        .other          _ZN10layer_norm13ln_fwd_kernelINS_13Kernel_traitsIf6__halffS2_fjLj8192ELj1ELj1ELj8ELj16ENS_18Kernel_traits_baseILj8192EfS2_fS2_fjLj256EEEEELb1ELb1ELb0ELb1EEEvNS_9FwdParamsE,@"STO_CUDA_ENTRY STV_DEFAULT"
_ZN10layer_norm13ln_fwd_kernelINS_13Kernel_traitsIf6__halffS2_fjLj8192ELj1ELj1ELj8ELj16ENS_18Kernel_traits_baseILj8192EfS2_fS2_fjLj256EEEEELb1ELb1ELb0ELb1EEEvNS_9FwdParamsE:
.text._ZN10layer_norm13ln_fwd_kernelINS_13Kernel_traitsIf6__halffS2_fjLj8192ELj1ELj1ELj8ELj16ENS_18Kernel_traits_baseILj8192EfS2_fS2_fjLj256EEEEELb1ELb1ELb0ELb1EEEvNS_9FwdParamsE:
        /* <DEDUP_REMOVED lines=158> */
.L_x_23183:
        /* <DEDUP_REMOVED lines=32> */
.L_x_22959:
[----:B------:R-:W-:-:S07]  /*0be0*/  MOV R120, R166 ;  /* 0x000000a600787202 */ /* 0x000fce0000000f00 */
.L_x_22960:
[----:B------:R-:W-:Y:S05]  /*0bf0*/  BSYNC B0 ;  /* 0x0000000000007941 */ /* 0x000fea0003800000 */
.L_x_22958:
        /* <DEDUP_REMOVED lines=16> */
.L_x_22964:
[----:B------:R-:W-:Y:S05]  /*0d00*/  BSYNC B1 ;  /* 0x0000000000017941 */ /* 0x000fea0003800000 */
.L_x_22963:
        /* <DEDUP_REMOVED lines=44> */
.L_x_22962:
[----:B------:R-:W-:Y:S05]  /*0fd0*/  BSYNC B0 ;  /* 0x0000000000007941 */ /* 0x000fea0003800000 */
.L_x_22961:
        /* <DEDUP_REMOVED lines=28> */
.L_x_22966:
[----:B------:R-:W-:-:S07]  /*11a0*/  MOV R109, R166 ;  /* 0x000000a6006d7202 */ /* 0x000fce0000000f00 */
.L_x_22967:
[----:B------:R-:W-:Y:S05]  /*11b0*/  BSYNC B0 ;  /* 0x0000000000007941 */ /* 0x000fea0003800000 */
.L_x_22965:
        /* <DEDUP_REMOVED lines=16> */
.L_x_22971:
[----:B------:R-:W-:Y:S05]  /*12c0*/  BSYNC B1 ;  /* 0x0000000000017941 */ /* 0x000fea0003800000 */
.L_x_22970:
        /* <DEDUP_REMOVED lines=44> */
.L_x_22969:
[----:B------:R-:W-:Y:S05]  /*1590*/  BSYNC B0 ;  /* 0x0000000000007941 */ /* 0x000fea0003800000 */
.L_x_22968:
        /* <DEDUP_REMOVED lines=23> */
.L_x_22973:
[----:B------:R-:W-:-:S07]  /*1710*/  IMAD.MOV.U32 R112, RZ, RZ, R166 ;  /* 0x000000ffff707224 */ /* 0x000fce00078e00a6 */
.L_x_22974:
[----:B------:R-:W-:Y:S05]  /*1720*/  BSYNC B0 ;  /* 0x0000000000007941 */ /* 0x000fea0003800000 */
.L_x_22972:
        /* <DEDUP_REMOVED lines=16> */
.L_x_22978:
[----:B------:R-:W-:Y:S05]  /*1830*/  BSYNC B1 ;  /* 0x0000000000017941 */ /* 0x000fea0003800000 */
.L_x_22977:
        /* <DEDUP_REMOVED lines=44> */
.L_x_22976:
[----:B------:R-:W-:Y:S05]  /*1b00*/  BSYNC B0 ;  /* 0x0000000000007941 */ /* 0x000fea0003800000 */
.L_x_22975:
[----:B------:R-:W-:Y:S01]  /*1b10*/  I2FP.F32.U32 R111, R112 ;  /* 0x00000070006f7245 */ /* 0x000fe20000201000 */
[----:B------:R-:W-:Y:S01]  /*1b20*/  HADD2.F32 R117, -RZ, R113.H0_H0 ;  /* 0x20000071ff757230 */ /* 0x000fe20000004100 */
[----:B------:R-:W-:Y:S01]  /*1b30*/  LOP3.LUT R184, R184, 0xfffffffd, RZ, 0xc0, !PT ;  /* 0xfffffffdb8b87812 */ /* 0x000fe200078ec0ff */
[----:B------:R-:W-:Y:S02]  /*1b40*/  BSSY B0, `(.L_x_22979) ;  /* 0x0000015000007945 */ /* 0x000fe40003800000 */
[----:B------:R-:W-:Y:S01]  /*1b50*/  FFMA.FTZ R110, R111, R180, 1.1641532182693481445e-10 ;  /* 0x2f0000006f6e7423 */ /* 0x000fe200000100b4 */
[----:B------:R-:W-:-:S04]  /*1b60*/  FMUL.FTZ R117, R117, R174 ;  /* 0x000000ae75757220 */ /* 0x000fc80000410000 */
        /* <DEDUP_REMOVED lines=17> */
.L_x_22980:
[----:B------:R-:W-:-:S07]  /*1c80*/  MOV R111, R166 ;  /* 0x000000a6006f7202 */ /* 0x000fce0000000f00 */
.L_x_22981:
[----:B------:R-:W-:Y:S05]  /*1c90*/  BSYNC B0 ;  /* 0x0000000000007941 */ /* 0x000fea0003800000 */
.L_x_22979:
        /* <DEDUP_REMOVED lines=16> */
.L_x_22985:
[----:B------:R-:W-:Y:S05]  /*1da0*/  BSYNC B1 ;  /* 0x0000000000017941 */ /* 0x000fea0003800000 */
.L_x_22984:
        /* <DEDUP_REMOVED lines=44> */
.L_x_22983:
[----:B------:R-:W-:Y:S05]  /*2070*/  BSYNC B0 ;  /* 0x0000000000007941 */ /* 0x000fea0003800000 */
.L_x_22982:
        /* <DEDUP_REMOVED lines=21> */
.L_x_22987:
[----:B------:R-:W-:-:S07]  /*21d0*/  IMAD.MOV.U32 R122, RZ, RZ, R166 ;  /* 0x000000ffff7a7224 */ /* 0x000fce00078e00a6 */
.L_x_22988:
[----:B------:R-:W-:Y:S05]  /*21e0*/  BSYNC B0 ;  /* 0x0000000000007941 */ /* 0x000fea0003800000 */
.L_x_22986:
        /* <DEDUP_REMOVED lines=16> */
.L_x_22992:
[----:B------:R-:W-:Y:S05]  /*22f0*/  BSYNC B1 ;  /* 0x0000000000017941 */ /* 0x000fea0003800000 */
.L_x_22991:
        /* <DEDUP_REMOVED lines=44> */
.L_x_22990:
[----:B------:R-:W-:Y:S05]  /*25c0*/  BSYNC B0 ;  /* 0x0000000000007941 */ /* 0x000fea0003800000 */
.L_x_22989:
        /* <DEDUP_REMOVED lines=21> */
.L_x_22994:
[----:B------:R-:W-:-:S07]  /*2720*/  MOV R113, R166 ;  /* 0x000000a600717202 */ /* 0x000fce0000000f00 */
.L_x_22995:
[----:B------:R-:W-:Y:S05]  /*2730*/  BSYNC B0 ;  /* 0x0000000000007941 */ /* 0x000fea0003800000 */
.L_x_22993:
        /* <DEDUP_REMOVED lines=16> */
.L_x_22999:
[----:B------:R-:W-:Y:S05]  /*2840*/  BSYNC B1 ;  /* 0x0000000000017941 */ /* 0x000fea0003800000 */
.L_x_22998:
        /* <DEDUP_REMOVED lines=44> */
.L_x_22997:
[----:B------:R-:W-:Y:S05]  /*2b10*/  BSYNC B0 ;  /* 0x0000000000007941 */ /* 0x000fea0003800000 */
.L_x_22996:
        /* <DEDUP_REMOVED lines=21> */
.L_x_23001:
[----:B------:R-:W-:-:S07]  /*2c70*/  IMAD.MOV.U32 R114, RZ, RZ, R166 ;  /* 0x000000ffff727224 */ /* 0x000fce00078e00a6 */
.L_x_23002:
[----:B------:R-:W-:Y:S05]  /*2c80*/  BSYNC B0 ;  /* 0x0000000000007941 */ /* 0x000fea0003800000 */
.L_x_23000:
        /* <DEDUP_REMOVED lines=16> */
.L_x_23006:
[----:B------:R-:W-:Y:S05]  /*2d90*/  BSYNC B1 ;  /* 0x0000000000017941 */ /* 0x000fea0003800000 */
.L_x_23005:
        /* <DEDUP_REMOVED lines=44> */
.L_x_23004:
[----:B------:R-:W-:Y:S05]  /*3060*/  BSYNC B0 ;  /* 0x0000000000007941 */ /* 0x000fea0003800000 */
.L_x_23003:
        /* <DEDUP_REMOVED lines=21> */
.L_x_23008:
[----:B------:R-:W-:-:S07]  /*31c0*/  MOV R124, R166 ;  /* 0x000000a6007c7202 */ /* 0x000fce0000000f00 */
.L_x_23009:
[----:B------:R-:W-:Y:S05]  /*31d0*/  BSYNC B0 ;  /* 0x0000000000007941 */ /* 0x000fea0003800000 */
.L_x_23007:
        /* <DEDUP_REMOVED lines=18> */
.L_x_23013:
[----:B------:R-:W-:Y:S05]  /*3300*/  BSYNC B1 ;  /* 0x0000000000017941 */ /* 0x000fea0003800000 */
.L_x_23012:
        /* <DEDUP_REMOVED lines=44> */
.L_x_23011:
[----:B------:R-:W-:Y:S05]  /*35d0*/  BSYNC B0 ;  /* 0x0000000000007941 */ /* 0x000fea0003800000 */
.L_x_23010:
[----:B------:R-:W-:Y:S01]  /*35e0*/  I2FP.F32.U32 R117, R124 ;  /* 0x0000007c00757245 */ /* 0x000fe20000201000 */
[----:B------:R-:W0:Y:S01]  /*35f0*/  LDC.64 R170, c[0x0][0x238] ;  /* 0x00008e00ffaa7b82 */ /* 0x000e220000000a00 */
[----:B------:R-:W-:Y:S01]  /*3600*/  SEL R123, RZ, 0x10000, P5 ;  /* 0x00010000ff7b7807 */ /* 0x000fe20002800000 */
[----:B------:R-:W-:Y:S01]  /*3610*/  HADD2.F32 R115, -RZ, R115.H1_H1 ;  /* 0x30000073ff737230 */ /* 0x000fe20000004100 */
[----:B------:R-:W-:Y:S01]  /*3620*/  SEL R122, RZ, 0x100, P4 ;  /* 0x00000100ff7a7807 */ /* 0x000fe20002000000 */
[----:B------:R-:W-:Y:S01]  /*3630*/  FFMA.FTZ R116, R117, R180, 1.1641532182693481445e-10 ;  /* 0x2f00000075747423 */ /* 0x000fe200000100b4 */
[----:B------:R-:W-:Y:S01]  /*3640*/  LOP3.LUT P5, RZ, R184, 0x4, RZ, 0xc0, !PT ;  /* 0x00000004b8ff7812 */ /* 0x000fe200078ac0ff */
[----:B------:R-:W-:Y:S01]  /*3650*/  VIADD R169, R168, 0x100 ;  /* 0x00000100a8a97836 */ /* 0x000fe20000000000 */
[----:B------:R-:W-:Y:S01]  /*3660*/  LOP3.LUT P4, RZ, R184, 0x2, RZ, 0xc0, !PT ;  /* 0x00000002b8ff7812 */ /* 0x000fe2000788c0ff */
[----:B------:R-:W1:Y:S01]  /*3670*/  LDC.64 R172, c[0x0][0x240] ;  /* 0x00009000ffac7b82 */ /* 0x000e620000000a00 */
[----:B------:R-:W-:Y:S01]  /*3680*/  SEL R118, RZ, 0x1, P2 ;  /* 0x00000001ff767807 */ /* 0x000fe20001000000 */
[----:B------:R-:W-:Y:S01]  /*3690*/  FMUL.FTZ R115, R115, R174 ;  /* 0x000000ae73737220 */ /* 0x000fe20000410000 */
[----:B------:R-:W-:-:S02]  /*36a0*/  SEL R119, RZ, 0x1, P4 ;  /* 0x00000001ff777807 */ /* 0x000fc40002000000 */
[----:B------:R-:W-:Y:S01]  /*36b0*/  SEL R120, RZ, 0x1, P5 ;  /* 0x00000001ff787807 */ /* 0x000fe20002800000 */
[----:B------:R-:W-:Y:S01]  /*36c0*/  FMUL.FTZ R115, R115, R178 ;  /* 0x000000b273737220 */ /* 0x000fe20000410000 */
[----:B------:R-:W-:Y:S01]  /*36d0*/  FSETP.GTU.FTZ.AND P2, PT, R116, R179, PT ;  /* 0x000000b37400720b */ /* 0x000fe20003f5c000 */
[----:B------:R-:W2:Y:S01]  /*36e0*/  @P1 LDC.64 R124, c[0x0][0x230] ;  /* 0x00008c00ff7c1b82 */ /* 0x000ea20000000a00 */
[----:B------:R-:W-:Y:S01]  /*36f0*/  IMAD.WIDE.U32 R116, R118, 0x1000000, RZ ;  /* 0x0100000076747825 */ /* 0x000fe200078e00ff */
[----:B------:R-:W-:Y:S02]  /*3700*/  LOP3.LUT P6, RZ, R184, 0x8, RZ, 0xc0, !PT ;  /* 0x00000008b8ff7812 */ /* 0x000fe400078cc0ff */
[----:B------:R-:W-:Y:S01]  /*3710*/  SEL R128, RZ, 0x1000000, P2 ;  /* 0x01000000ff807807 */ /* 0x000fe20001000000 */
[----:B------:R-:W-:Y:S01]  /*3720*/  IMAD.WIDE.U32 R118, R119, 0x10000, RZ ;  /* 0x0001000077767825 */ /* 0x000fe200078e00ff */
[----:B------:R-:W-:-:S03]  /*3730*/  SEL R127, RZ, 0x1, P6 ;  /* 0x00000001ff7f7807 */ /* 0x000fc60003000000 */
        /* <DEDUP_REMOVED lines=32> */
.L_x_23015:
[----:B------:R-:W-:-:S07]  /*3940*/  MOV R129, R166 ;  /* 0x000000a600817202 */ /* 0x000fce0000000f00 */
.L_x_23016:
[----:B------:R-:W-:Y:S05]  /*3950*/  BSYNC B0 ;  /* 0x0000000000007941 */ /* 0x000fea0003800000 */
.L_x_23014:
        /* <DEDUP_REMOVED lines=16> */
.L_x_23020:
[----:B------:R-:W-:Y:S05]  /*3a60*/  BSYNC B1 ;  /* 0x0000000000017941 */ /* 0x000fea0003800000 */
.L_x_23019:
        /* <DEDUP_REMOVED lines=44> */
.L_x_23018:
[----:B------:R-:W-:Y:S05]  /*3d30*/  BSYNC B0 ;  /* 0x0000000000007941 */ /* 0x000fea0003800000 */
.L_x_23017:
[----:B------:R-:W-:Y:S01]  /*3d40*/  I2FP.F32.U32 R117, R129 ;  /* 0x0000008100757245 */ /* 0x000fe20000201000 */
[----:B-----5:R-:W-:Y:S01]  /*3d50*/  HADD2.F32 R119, -RZ, R120.H0_H0 ;  /* 0x20000078ff777230 */ /* 0x020fe20000004100 */
        /* <DEDUP_REMOVED lines=21> */
.L_x_23022:
[----:B------:R-:W-:-:S07]  /*3eb0*/  IMAD.MOV.U32 R117, RZ, RZ, R166 ;  /* 0x000000ffff757224 */ /* 0x000fce00078e00a6 */
.L_x_23023:
[----:B------:R-:W-:Y:S05]  /*3ec0*/  BSYNC B0 ;  /* 0x0000000000007941 */ /* 0x000fea0003800000 */
.L_x_23021:
        /* <DEDUP_REMOVED lines=16> */
.L_x_23027:
[----:B------:R-:W-:Y:S05]  /*3fd0*/  BSYNC B1 ;  /* 0x0000000000017941 */ /* 0x000fea0003800000 */
.L_x_23026:
        /* <DEDUP_REMOVED lines=44> */
.L_x_23025:
[----:B------:R-:W-:Y:S05]  /*42a0*/  BSYNC B0 ;  /* 0x0000000000007941 */ /* 0x000fea0003800000 */
.L_x_23024:
        /* <DEDUP_REMOVED lines=23> */
.L_x_23029:
[----:B------:R-:W-:-:S07]  /*4420*/  MOV R120, R166 ;  /* 0x000000a600787202 */ /* 0x000fce0000000f00 */
.L_x_23030:
[----:B------:R-:W-:Y:S05]  /*4430*/  BSYNC B0 ;  /* 0x0000000000007941 */ /* 0x000fea0003800000 */
.L_x_23028:
        /* <DEDUP_REMOVED lines=16> */
.L_x_23034:
[----:B------:R-:W-:Y:S05]  /*4540*/  BSYNC B1 ;  /* 0x0000000000017941 */ /* 0x000fea0003800000 */
.L_x_23033:
        /* <DEDUP_REMOVED lines=44> */
.L_x_23032:
[----:B------:R-:W-:Y:S05]  /*4810*/  BSYNC B0 ;  /* 0x0000000000007941 */ /* 0x000fea0003800000 */
.L_x_23031:
[----:B------:R-:W-:Y:S01]  /*4820*/  I2FP.F32.U32 R119, R120 ;  /* 0x0000007800777245 */ /* 0x000fe20000201000 */
[----:B------:R-:W-:Y:S01]  /*4830*/  HADD2.F32 R125, -RZ, R121.H0_H0 ;  /* 0x20000079ff7d7230 */ /* 0x000fe20000004100 */
        /* <DEDUP_REMOVED lines=21> */
.L_x_23036:
[----:B------:R-:W-:-:S07]  /*4990*/  IMAD.MOV.U32 R119, RZ, RZ, R166 ;  /* 0x000000ffff777224 */ /* 0x000fce00078e00a6 */
.L_x_23037:
[----:B------:R-:W-:Y:S05]  /*49a0*/  BSYNC B0 ;  /* 0x0000000000007941 */ /* 0x000fea0003800000 */
.L_x_23035:
        /* <DEDUP_REMOVED lines=16> */
.L_x_23041:
[----:B------:R-:W-:Y:S05]  /*4ab0*/  BSYNC B1 ;  /* 0x0000000000017941 */ /* 0x000fea0003800000 */
.L_x_23040:
        /* <DEDUP_REMOVED lines=44> */
.L_x_23039:
[----:B------:R-:W-:Y:S05]  /*4d80*/  BSYNC B0 ;  /* 0x0000000000007941 */ /* 0x000fea0003800000 */
.L_x_23038:
        /* <DEDUP_REMOVED lines=21> */
.L_x_23043:
[----:B------:R-:W-:-:S07]  /*4ee0*/  MOV R130, R166 ;  /* 0x000000a600827202 */ /* 0x000fce0000000f00 */
.L_x_23044:
[----:B------:R-:W-:Y:S05]  /*4ef0*/  BSYNC B0 ;  /* 0x0000000000007941 */ /* 0x000fea0003800000 */
.L_x_23042:
        /* <DEDUP_REMOVED lines=16> */
.L_x_23048:
[----:B------:R-:W-:Y:S05]  /*5000*/  BSYNC B1 ;  /* 0x0000000000017941 */ /* 0x000fea0003800000 */
.L_x_23047:
        /* <DEDUP_REMOVED lines=44> */
.L_x_23046:
[----:B------:R-:W-:Y:S05]  /*52d0*/  BSYNC B0 ;  /* 0x0000000000007941 */ /* 0x000fea0003800000 */
.L_x_23045:
        /* <DEDUP_REMOVED lines=21> */
.L_x_23050:
[----:B------:R-:W-:-:S07]  /*5430*/  IMAD.MOV.U32 R121, RZ, RZ, R166 ;  /* 0x000000ffff797224 */ /* 0x000fce00078e00a6 */
.L_x_23051:
[----:B------:R-:W-:Y:S05]  /*5440*/  BSYNC B0 ;  /* 0x0000000000007941 */ /* 0x000fea0003800000 */
.L_x_23049:
        /* <DEDUP_REMOVED lines=16> */
.L_x_23055:
[----:B------:R-:W-:Y:S05]  /*5550*/  BSYNC B1 ;  /* 0x0000000000017941 */ /* 0x000fea0003800000 */
.L_x_23054:
        /* <DEDUP_REMOVED lines=44> */
.L_x_23053:
[----:B------:R-:W-:Y:S05]  /*5820*/  BSYNC B0 ;  /* 0x0000000000007941 */ /* 0x000fea0003800000 */
.L_x_23052:
        /* <DEDUP_REMOVED lines=21> */
.L_x_23057:
[----:B------:R-:W-:-:S07]  /*5980*/  MOV R122, R166 ;  /* 0x000000a6007a7202 */ /* 0x000fce0000000f00 */
.L_x_23058:
[----:B------:R-:W-:Y:S05]  /*5990*/  BSYNC B0 ;  /* 0x0000000000007941 */ /* 0x000fea0003800000 */
.L_x_23056:
        /* <DEDUP_REMOVED lines=16> */
.L_x_23062:
[----:B------:R-:W-:Y:S05]  /*5aa0*/  BSYNC B1 ;  /* 0x0000000000017941 */ /* 0x000fea0003800000 */
.L_x_23061:
        /* <DEDUP_REMOVED lines=44> */
.L_x_23060:
[----:B------:R-:W-:Y:S05]  /*5d70*/  BSYNC B0 ;  /* 0x0000000000007941 */ /* 0x000fea0003800000 */
.L_x_23059:
        /* <DEDUP_REMOVED lines=21> */
.L_x_23064:
[----:B------:R-:W-:-:S07]  /*5ed0*/  IMAD.MOV.U32 R134, RZ, RZ, R166 ;  /* 0x000000ffff867224 */ /* 0x000fce00078e00a6 */
.L_x_23065:
[----:B------:R-:W-:Y:S05]  /*5ee0*/  BSYNC B0 ;  /* 0x0000000000007941 */ /* 0x000fea0003800000 */
.L_x_23063:
        /* <DEDUP_REMOVED lines=18> */
.L_x_23069:
[----:B------:R-:W-:Y:S05]  /*6010*/  BSYNC B1 ;  /* 0x0000000000017941 */ /* 0x000fea0003800000 */
.L_x_23068:
        /* <DEDUP_REMOVED lines=44> */
.L_x_23067:
[----:B------:R-:W-:Y:S05]  /*62e0*/  BSYNC B0 ;  /* 0x0000000000007941 */ /* 0x000fea0003800000 */
.L_x_23066:
[----:B------:R-:W-:Y:S01]  /*62f0*/  I2FP.F32.U32 R125, R134 ;  /* 0x00000086007d7245 */ /* 0x000fe20000201000 */
[----:B------:R-:W-:Y:S01]  /*6300*/  HADD2.F32 R123, -RZ, R123.H1_H1 ;  /* 0x3000007bff7b7230 */ /* 0x000fe20000004100 */
[----:B------:R-:W-:Y:S01]  /*6310*/  SEL R131, RZ, 0x10000, P5 ;  /* 0x00010000ff837807 */ /* 0x000fe20002800000 */
[----:B------:R-:W0:Y:S01]  /*6320*/  @P1 LDC.64 R134, c[0x0][0x230] ;  /* 0x00008c00ff861b82 */ /* 0x000e220000000a00 */
        /* <DEDUP_REMOVED lines=14> */
[----:B------:R-:W-:Y:S02]  /*6410*/  SEL R137, RZ, 0x1, P6 ;  /* 0x00000001ff897807 */ /* 0x000fe40003000000 */
[----:B------:R-:W-:Y:S01]  /*6420*/  IADD3 R175, R168, 0x200, RZ ;  /* 0x00000200a8af7810 */ /* 0x000fe20007ffe0ff */
        /* <DEDUP_REMOVED lines=32> */
.L_x_23071:
[----:B------:R-:W-:-:S07]  /*6630*/  MOV R139, R166 ;  /* 0x000000a6008b7202 */ /* 0x000fce0000000f00 */
.L_x_23072:
[----:B------:R-:W-:Y:S05]  /*6640*/  BSYNC B0 ;  /* 0x0000000000007941 */ /* 0x000fea0003800000 */
.L_x_23070:
        /* <DEDUP_REMOVED lines=16> */
.L_x_23076:
[----:B------:R-:W-:Y:S05]  /*6750*/  BSYNC B1 ;  /* 0x0000000000017941 */ /* 0x000fea0003800000 */
.L_x_23075:
        /* <DEDUP_REMOVED lines=44> */
.L_x_23074:
[----:B------:R-:W-:Y:S05]  /*6a20*/  BSYNC B0 ;  /* 0x0000000000007941 */ /* 0x000fea0003800000 */
.L_x_23073:
        /* <DEDUP_REMOVED lines=23> */
.L_x_23078:
[----:B------:R-:W-:-:S07]  /*6ba0*/  MOV R125, R166 ;  /* 0x000000a6007d7202 */ /* 0x000fce0000000f00 */
.L_x_23079:
[----:B------:R-:W-:Y:S05]  /*6bb0*/  BSYNC B0 ;  /* 0x0000000000007941 */ /* 0x000fea0003800000 */
.L_x_23077:
        /* <DEDUP_REMOVED lines=16> */
.L_x_23083:
[----:B------:R-:W-:Y:S05]  /*6cc0*/  BSYNC B1 ;  /* 0x0000000000017941 */ /* 0x000fea0003800000 */
.L_x_23082:
        /* <DEDUP_REMOVED lines=44> */
.L_x_23081:
[----:B------:R-:W-:Y:S05]  /*6f90*/  BSYNC B0 ;  /* 0x0000000000007941 */ /* 0x000fea0003800000 */
.L_x_23080:
        /* <DEDUP_REMOVED lines=23> */
.L_x_23085:
[----:B------:R-:W-:-:S07]  /*7110*/  MOV R128, R166 ;  /* 0x000000a600807202 */ /* 0x000fce0000000f00 */
.L_x_23086:
[----:B------:R-:W-:Y:S05]  /*7120*/  BSYNC B0 ;  /* 0x0000000000007941 */ /* 0x000fea0003800000 */
.L_x_23084:
        /* <DEDUP_REMOVED lines=16> */
.L_x_23090:
[----:B------:R-:W-:Y:S05]  /*7230*/  BSYNC B1 ;  /* 0x0000000000017941 */ /* 0x000fea0003800000 */
.L_x_23089:
        /* <DEDUP_REMOVED lines=44> */
.L_x_23088:
[----:B------:R-:W-:Y:S05]  /*7500*/  BSYNC B0 ;  /* 0x0000000000007941 */ /* 0x000fea0003800000 */
.L_x_23087:
        /* <DEDUP_REMOVED lines=23> */
.L_x_23092:
[----:B------:R-:W-:-:S07]  /*7680*/  MOV R127, R166 ;  /* 0x000000a6007f7202 */ /* 0x000fce0000000f00 */
.L_x_23093:
[----:B------:R-:W-:Y:S05]  /*7690*/  BSYNC B0 ;  /* 0x0000000000007941 */ /* 0x000fea0003800000 */
.L_x_23091:
        /* <DEDUP_REMOVED lines=16> */
.L_x_23097:
[----:B------:R-:W-:Y:S05]  /*77a0*/  BSYNC B1 ;  /* 0x0000000000017941 */ /* 0x000fea0003800000 */
.L_x_23096:
        /* <DEDUP_REMOVED lines=44> */
.L_x_23095:
[----:B------:R-:W-:Y:S05]  /*7a70*/  BSYNC B0 ;  /* 0x0000000000007941 */ /* 0x000fea0003800000 */
.L_x_23094:
        /* <DEDUP_REMOVED lines=21> */
.L_x_23099:
[----:B------:R-:W-:-:S07]  /*7bd0*/  MOV R176, R166 ;  /* 0x000000a600b07202 */ /* 0x000fce0000000f00 */
.L_x_23100:
[----:B------:R-:W-:Y:S05]  /*7be0*/  BSYNC B0 ;  /* 0x0000000000007941 */ /* 0x000fea0003800000 */
.L_x_23098:
        /* <DEDUP_REMOVED lines=16> */
.L_x_23104:
[----:B------:R-:W-:Y:S05]  /*7cf0*/  BSYNC B1 ;  /* 0x0000000000017941 */ /* 0x000fea0003800000 */
.L_x_23103:
        /* <DEDUP_REMOVED lines=44> */
.L_x_23102:
[----:B------:R-:W-:Y:S05]  /*7fc0*/  BSYNC B0 ;  /* 0x0000000000007941 */ /* 0x000fea0003800000 */
.L_x_23101:
        /* <DEDUP_REMOVED lines=21> */
.L_x_23106:
[----:B------:R-:W-:-:S07]  /*8120*/  MOV R129, R166 ;  /* 0x000000a600817202 */ /* 0x000fce0000000f00 */
.L_x_23107:
[----:B------:R-:W-:Y:S05]  /*8130*/  BSYNC B0 ;  /* 0x0000000000007941 */ /* 0x000fea0003800000 */
.L_x_23105:
        /* <DEDUP_REMOVED lines=16> */
.L_x_23111:
[----:B------:R-:W-:Y:S05]  /*8240*/  BSYNC B1 ;  /* 0x0000000000017941 */ /* 0x000fea0003800000 */
.L_x_23110:
        /* <DEDUP_REMOVED lines=44> */
.L_x_23109:
[----:B------:R-:W-:Y:S05]  /*8510*/  BSYNC B0 ;  /* 0x0000000000007941 */ /* 0x000fea0003800000 */
.L_x_23108:
        /* <DEDUP_REMOVED lines=21> */
.L_x_23113:
[----:B------:R-:W-:-:S07]  /*8670*/  MOV R130, R166 ;  /* 0x000000a600827202 */ /* 0x000fce0000000f00 */
.L_x_23114:
[----:B------:R-:W-:Y:S05]  /*8680*/  BSYNC B0 ;  /* 0x0000000000007941 */ /* 0x000fea0003800000 */
.L_x_23112:
        /* <DEDUP_REMOVED lines=16> */
.L_x_23118:
[----:B------:R-:W-:Y:S05]  /*8790*/  BSYNC B1 ;  /* 0x0000000000017941 */ /* 0x000fea0003800000 */
.L_x_23117:
        /* <DEDUP_REMOVED lines=44> */
.L_x_23116:
[----:B------:R-:W-:Y:S05]  /*8a60*/  BSYNC B0 ;  /* 0x0000000000007941 */ /* 0x000fea0003800000 */
.L_x_23115:
        /* <DEDUP_REMOVED lines=21> */
.L_x_23120:
[----:B------:R-:W-:-:S07]  /*8bc0*/  MOV R176, R166 ;  /* 0x000000a600b07202 */ /* 0x000fce0000000f00 */
.L_x_23121:
[----:B------:R-:W-:Y:S05]  /*8bd0*/  BSYNC B0 ;  /* 0x0000000000007941 */ /* 0x000fea0003800000 */
.L_x_23119:
        /* <DEDUP_REMOVED lines=18> */
.L_x_23125:
[----:B------:R-:W-:Y:S05]  /*8d00*/  BSYNC B1 ;  /* 0x0000000000017941 */ /* 0x000fea0003800000 */
.L_x_23124:
        /* <DEDUP_REMOVED lines=44> */
.L_x_23123:
[----:B------:R-:W-:Y:S05]  /*8fd0*/  BSYNC B0 ;  /* 0x0000000000007941 */ /* 0x000fea0003800000 */
.L_x_23122:
[----:B------:R-:W-:Y:S01]  /*8fe0*/  I2FP.F32.U32 R135, R176 ;  /* 0x000000b000877245 */ /* 0x000fe20000201000 */
[----:B------:R-:W-:Y:S01]  /*8ff0*/  HADD2.F32 R131, -RZ, R131.H1_H1 ;  /* 0x30000083ff837230 */ /* 0x000fe20000004100 */
        /* <DEDUP_REMOVED lines=20> */
[----:B------:R-:W-:Y:S01]  /*9140*/  LOP3.LUT R138, R177, R176, R182, 0xfe, !PT ;  /* 0x000000b0b18a7212 */ /* 0x000fe200078efeb6 */
[----:B------:R-:W-:Y:S01]  /*9150*/  IMAD.WIDE.U32 R182, R175, 0x20, R170 ;  /* 0x00000020afb67825 */ /* 0x000fe200078e00aa */
[----:B------:R-:W-:-:S03]  /*9160*/  SEL R177, RZ, 0x1, P3 ;  /* 0x00000001ffb17807 */ /* 0x000fc60001800000 */
[----:B------:R-:W-:Y:S01]  /*9170*/  FMUL.FTZ R131, R15, R136 ;  /* 0x000000880f837220 */ /* 0x000fe20000410000 */
[----:B------:R-:W-:Y:S02]  /*9180*/  LOP3.LUT R188, R188, R189, RZ, 0xfc, !PT ;  /* 0x000000bdbcbc7212 */ /* 0x000fe400078efcff */
[----:B------:R-:W-:Y:S01]  /*9190*/  LOP3.LUT R137, R137, R138, R177, 0xfe, !PT ;  /* 0x0000008a89897212 */ /* 0x000fe200078efeb1 */
[----:B------:R-:W-:Y:S02]  /*91a0*/  VIADD R177, R168, 0x300 ;  /* 0x00000300a8b17836 */ /* 0x000fe40000000000 */
[----:B------:R-:W-:Y:S01]  /*91b0*/  @P0 FADD.FTZ R131, R107, R131 ;  /* 0x000000836b830221 */ /* 0x000fe20000010000 */
[----:B------:R1:W-:Y:S01]  /*91c0*/  STG.E.128 desc[UR4][R182.64], R124 ;  /* 0x0000007cb6007986 */ /* 0x0003e2000c101d04 */
[----:B------:R-:W-:Y:S01]  /*91d0*/  LOP3.LUT R189, R187, R137, R139, 0xfe, !PT ;  /* 0x00000089bbbd7212 */ /* 0x000fe200078efe8b */
[----:B------:R-:W-:Y:S02]  /*91e0*/  IMAD.WIDE.U32 R186, R175, 0x8, R172 ;  /* 0x00000008afba7825 */ /* 0x000fe400078e00ac */
[----:B------:R1:W-:Y:S02]  /*91f0*/  STG.E.128 desc[UR4][R182.64+0x10], R128 ;  /* 0x00001080b6007986 */ /* 0x0003e4000c101d04 */
[----:B------:R-:W-:-:S02]  /*9200*/  IMAD.WIDE.U32 R136, R177, 0x10, R132 ;  /* 0x00000010b1887825 */ /* 0x000fc400078e0084 */
[----:B------:R1:W-:Y:S02]  /*9210*/  STG.E.64 desc[UR4][R186.64], R188 ;  /* 0x000000bcba007986 */ /* 0x0003e4000c101b04 */
[----:B0-----:R-:W-:Y:S02]  /*9220*/  @P1 IMAD.WIDE.U32 R134, R177, 0x20, R134 ;  /* 0x00000020b1861825 */ /* 0x001fe400078e0086 */
[----:B------:R-:W5:Y:S04]  /*9230*/  LDG.E.128 R136, desc[UR4][R136.64] ;  /* 0x0000000488887981 */ /* 0x000f68000c1e1d00 */
[----:B------:R1:W5:Y:S04]  /*9240*/  @P1 LDG.E.128 R100, desc[UR4][R134.64] ;  /* 0x0000000486641981 */ /* 0x000368000c1e1d00 */
[----:B------:R1:W5:Y:S01]  /*9250*/  @P1 LDG.E.128 R104, desc[UR4][R134.64+0x10] ;  /* 0x0000100486681981 */ /* 0x000362000c1e1d00 */
        /* <DEDUP_REMOVED lines=12> */
.L_x_23127:
[----:B------:R-:W-:-:S07]  /*9320*/  MOV R176, R166 ;  /* 0x000000a600b07202 */ /* 0x000fce0000000f00 */
.L_x_23128:
[----:B------:R-:W-:Y:S05]  /*9330*/  BSYNC B0 ;  /* 0x0000000000007941 */ /* 0x000fea0003800000 */
.L_x_23126:
        /* <DEDUP_REMOVED lines=16> */
.L_x_23132:
[----:B------:R-:W-:Y:S05]  /*9440*/  BSYNC B1 ;  /* 0x0000000000017941 */ /* 0x000fea0003800000 */
.L_x_23131:
        /* <DEDUP_REMOVED lines=44> */
.L_x_23130:
[----:B------:R-:W-:Y:S05]  /*9710*/  BSYNC B0 ;  /* 0x0000000000007941 */ /* 0x000fea0003800000 */
.L_x_23129:
[----:B------:R-:W-:Y:S01]  /*9720*/  I2FP.F32.U32 R135, R176 ;  /* 0x000000b000877245 */ /* 0x000fe20000201000 */
[----:B-----5:R-:W-:Y:S01]  /*9730*/  HADD2.F32 R181, -RZ, R136.H0_H0 ;  /* 0x20000088ffb57230 */ /* 0x020fe20000004100 */
        /* <DEDUP_REMOVED lines=8> */
[C---:B------:R-:W-:Y:S02]  /*97c0*/  IADD3 R181, R133.reuse, 0x1, RZ ;  /* 0x0000000185b57810 */ /* 0x040fe40007ffe0ff */
[----:B------:R-:W-:Y:S01]  /*97d0*/  @P1 LOP3.LUT R184, R184, 0x4, RZ, 0xfc, !PT ;  /* 0x00000004b8b81812 */ /* 0x000fe200078efcff */
[----:B------:R-:W-:Y:S01]  /*97e0*/  @P0 FADD.FTZ R132, R100, R132 ;  /* 0x0000008464840221 */ /* 0x000fe20000010000 */
[----:B------:R-:W-:-:S13]  /*97f0*/  ISETP.NE.AND P1, PT, R133, 0x1, PT ;  /* 0x000000018500780c */ /* 0x000fda0003f25270 */
        /* <DEDUP_REMOVED lines=9> */
.L_x_23134:
[----:B------:R-:W-:-:S07]  /*9890*/  MOV R176, R166 ;  /* 0x000000a600b07202 */ /* 0x000fce0000000f00 */
.L_x_23135:
[----:B------:R-:W-:Y:S05]  /*98a0*/  BSYNC B0 ;  /* 0x0000000000007941 */ /* 0x000fea0003800000 */
.L_x_23133:
        /* <DEDUP_REMOVED lines=16> */
.L_x_23139:
[----:B------:R-:W-:Y:S05]  /*99b0*/  BSYNC B1 ;  /* 0x0000000000017941 */ /* 0x000fea0003800000 */
.L_x_23138:
        /* <DEDUP_REMOVED lines=44> */
.L_x_23137:
[----:B------:R-:W-:Y:S05]  /*9c80*/  BSYNC B0 ;  /* 0x0000000000007941 */ /* 0x000fea0003800000 */
.L_x_23136:
        /* <DEDUP_REMOVED lines=23> */
.L_x_23141:
[----:B------:R-:W-:-:S07]  /*9e00*/  MOV R136, R166 ;  /* 0x000000a600887202 */ /* 0x000fce0000000f00 */
.L_x_23142:
[----:B------:R-:W-:Y:S05]  /*9e10*/  BSYNC B0 ;  /* 0x0000000000007941 */ /* 0x000fea0003800000 */
.L_x_23140:
        /* <DEDUP_REMOVED lines=16> */
.L_x_23146:
[----:B------:R-:W-:Y:S05]  /*9f20*/  BSYNC B1 ;  /* 0x0000000000017941 */ /* 0x000fea0003800000 */
.L_x_23145:
        /* <DEDUP_REMOVED lines=44> */
.L_x_23144:
[----:B------:R-:W-:Y:S05]  /*a1f0*/  BSYNC B0 ;  /* 0x0000000000007941 */ /* 0x000fea0003800000 */
.L_x_23143:
        /* <DEDUP_REMOVED lines=21> */
.L_x_23148:
[----:B------:R-:W-:-:S07]  /*a350*/  MOV R135, R166 ;  /* 0x000000a600877202 */ /* 0x000fce0000000f00 */
.L_x_23149:
[----:B------:R-:W-:Y:S05]  /*a360*/  BSYNC B0 ;  /* 0x0000000000007941 */ /* 0x000fea0003800000 */
.L_x_23147:
        /* <DEDUP_REMOVED lines=16> */
.L_x_23153:
[----:B------:R-:W-:Y:S05]  /*a470*/  BSYNC B1 ;  /* 0x0000000000017941 */ /* 0x000fea0003800000 */
.L_x_23152:
        /* <DEDUP_REMOVED lines=44> */
.L_x_23151:
[----:B------:R-:W-:Y:S05]  /*a740*/  BSYNC B0 ;  /* 0x0000000000007941 */ /* 0x000fea0003800000 */
.L_x_23150:
        /* <DEDUP_REMOVED lines=21> */
.L_x_23155:
[----:B------:R-:W-:-:S07]  /*a8a0*/  MOV R176, R166 ;  /* 0x000000a600b07202 */ /* 0x000fce0000000f00 */
.L_x_23156:
[----:B------:R-:W-:Y:S05]  /*a8b0*/  BSYNC B0 ;  /* 0x0000000000007941 */ /* 0x000fea0003800000 */
.L_x_23154:
        /* <DEDUP_REMOVED lines=16> */
.L_x_23160:
[----:B------:R-:W-:Y:S05]  /*a9c0*/  BSYNC B1 ;  /* 0x0000000000017941 */ /* 0x000fea0003800000 */
.L_x_23159:
        /* <DEDUP_REMOVED lines=44> */
.L_x_23158:
[----:B------:R-:W-:Y:S05]  /*ac90*/  BSYNC B0 ;  /* 0x0000000000007941 */ /* 0x000fea0003800000 */
.L_x_23157:
        /* <DEDUP_REMOVED lines=21> */
.L_x_23162:
[----:B------:R-:W-:-:S07]  /*adf0*/  MOV R137, R166 ;  /* 0x000000a600897202 */ /* 0x000fce0000000f00 */
.L_x_23163:
[----:B------:R-:W-:Y:S05]  /*ae00*/  BSYNC B0 ;  /* 0x0000000000007941 */ /* 0x000fea0003800000 */
.L_x_23161:
        /* <DEDUP_REMOVED lines=16> */
.L_x_23167:
[----:B------:R-:W-:Y:S05]  /*af10*/  BSYNC B1 ;  /* 0x0000000000017941 */ /* 0x000fea0003800000 */
.L_x_23166:
        /* <DEDUP_REMOVED lines=44> */
.L_x_23165:
[----:B------:R-:W-:Y:S05]  /*b1e0*/  BSYNC B0 ;  /* 0x0000000000007941 */ /* 0x000fea0003800000 */
.L_x_23164:
        /* <DEDUP_REMOVED lines=21> */
.L_x_23169:
[----:B------:R-:W-:-:S07]  /*b340*/  MOV R138, R166 ;  /* 0x000000a6008a7202 */ /* 0x000fce0000000f00 */
.L_x_23170:
[----:B------:R-:W-:Y:S05]  /*b350*/  BSYNC B0 ;  /* 0x0000000000007941 */ /* 0x000fea0003800000 */
.L_x_23168:
        /* <DEDUP_REMOVED lines=16> */
.L_x_23174:
[----:B------:R-:W-:Y:S05]  /*b460*/  BSYNC B1 ;  /* 0x0000000000017941 */ /* 0x000fea0003800000 */
.L_x_23173:
        /* <DEDUP_REMOVED lines=44> */
.L_x_23172:
[----:B------:R-:W-:Y:S05]  /*b730*/  BSYNC B0 ;  /* 0x0000000000007941 */ /* 0x000fea0003800000 */
.L_x_23171:
        /* <DEDUP_REMOVED lines=21> */
.L_x_23176:
[----:B------:R-:W-:-:S07]  /*b890*/  MOV R181, R166 ;  /* 0x000000a600b57202 */ /* 0x000fce0000000f00 */
.L_x_23177:
[----:B------:R-:W-:Y:S05]  /*b8a0*/  BSYNC B0 ;  /* 0x0000000000007941 */ /* 0x000fea0003800000 */
.L_x_23175:
        /* <DEDUP_REMOVED lines=18> */
.L_x_23181:
[----:B------:R-:W-:Y:S05]  /*b9d0*/  BSYNC B1 ;  /* 0x0000000000017941 */ /* 0x000fea0003800000 */
.L_x_23180:
        /* <DEDUP_REMOVED lines=44> */
.L_x_23179:
[----:B------:R-:W-:Y:S05]  /*bca0*/  BSYNC B0 ;  /* 0x0000000000007941 */ /* 0x000fea0003800000 */
.L_x_23178:
[----:B------:R-:W-:Y:S01]  /*bcb0*/  FADD.FTZ R186, RZ, R108 ;  /* 0x0000006cffba7221 */ /* 0x000fe20000010000 */
[----:B------:R-:W-:Y:S01]  /*bcc0*/  I2FP.F32.U32 R181, R181 ;  /* 0x000000b500b57245 */ /* 0x000fe20000201000 */
[----:B------:R-:W-:Y:S01]  /*bcd0*/  HADD2.F32 R139, -RZ, R139.H1_H1 ;  /* 0x3000008bff8b7230 */ /* 0x000fe20000004100 */
        /* <DEDUP_REMOVED lines=153> */
.L_x_23194:
        /* <DEDUP_REMOVED lines=153> */
[----:B------:R-:W-:Y:S01]  /*d000*/  F2FP.F16.F32.PACK_AB R110, R115, R110 ;  /* 0x0000006e736e723e */ /* 0x000fe200000000ff */
[----:B------:R-:W-:Y:S01]  /*d010*/  FFMA.FTZ R119, R46, R137, R78 ;  /* 0x000000892e777223 */ /* 0x000fe2000001004e */
[----:B------:R-:W-:Y:S01]  /*d020*/  F2FP.F16.F32.PACK_AB R108, R113, R108 ;  /* 0x0000006c716c723e */ /* 0x000fe200000000ff */
        /* <DEDUP_REMOVED lines=59> */
.L_x_23182:
[----:B------:R-:W-:Y:S01]  /*d3e0*/  HFMA2.MMA R185, -RZ, RZ, 0, 5.9604644775390625e-08 ;  /* 0x00000001ffb97435 */ /* 0x000fe200000001ff */
[----:B------:R-:W-:Y:S01]  /*d3f0*/  IMAD.MOV.U32 R183, RZ, RZ, R0 ;  /* 0x000000ffffb77224 */ /* 0x000fe200078e0000 */
[----:B------:R-:W-:Y:S01]  /*d400*/  MOV R186, 0x1f ;  /* 0x0000001f00ba7802 */ /* 0x000fe20000000f00 */
[----:B------:R-:W-:-:S08]  /*d410*/  IMAD.MOV.U32 R182, RZ, RZ, -0x1 ;  /* 0xffffffffffb67424 */ /* 0x000fd000078e00ff */
[----:B------:R-:W-:Y:S05]  /*d420*/  WARPSYNC.COLLECTIVE R182, `(.L_x_23184) ;  /* 0x00000000b6087348 */ /* 0x000fea0003c00000 */
[----:B------:R0:W1:Y:S02]  /*d430*/  SHFL.BFLY P2, R181, R183, R185, R186 ;  /* 0x0c0000b9b7b57389 */ /* 0x00006400000400ba */
[----:B01----:R-:W-:Y:S01]  /*d440*/  ENDCOLLECTIVE ;  /* 0x000000000000791b */ /* 0x003fe20003800000 */
.L_x_23184:
[----:B------:R-:W-:Y:S01]  /*d450*/  IMAD.MOV.U32 R185, RZ, RZ, 0x2 ;  /* 0x00000002ffb97424 */ /* 0x000fe200078e00ff */
[----:B------:R-:W-:-:S05]  /*d460*/  MOV R173, R181 ;  /* 0x000000b500ad7202 */ /* 0x000fca0000000f00 */
[----:B------:R-:W-:-:S05]  /*d470*/  FADD.FTZ R173, R0, R173 ;  /* 0x000000ad00ad7221 */ /* 0x000fca0000010000 */
[----:B------:R-:W-:-:S07]  /*d480*/  MOV R183, R173 ;  /* 0x000000ad00b77202 */ /* 0x000fce0000000f00 */
[----:B------:R-:W-:Y:S05]  /*d490*/  WARPSYNC.COLLECTIVE R182, `(.L_x_23185) ;  /* 0x00000000b6087348 */ /* 0x000fea0003c00000 */
[----:B------:R0:W1:Y:S02]  /*d4a0*/  SHFL.BFLY P2, R181, R183, R185, R186 ;  /* 0x0c0000b9b7b57389 */ /* 0x00006400000400ba */
[----:B01----:R-:W-:Y:S01]  /*d4b0*/  ENDCOLLECTIVE ;  /* 0x000000000000791b */ /* 0x003fe20003800000 */
.L_x_23185:
[----:B------:R-:W-:Y:S01]  /*d4c0*/  IMAD.MOV.U32 R185, RZ, RZ, 0x4 ;  /* 0x00000004ffb97424 */ /* 0x000fe200078e00ff */
[----:B------:R-:W-:-:S05]  /*d4d0*/  MOV R170, R181 ;  /* 0x000000b500aa7202 */ /* 0x000fca0000000f00 */
[----:B------:R-:W-:-:S05]  /*d4e0*/  FADD.FTZ R178, R173, R170 ;  /* 0x000000aaadb27221 */ /* 0x000fca0000010000 */
[----:B------:R-:W-:-:S07]  /*d4f0*/  MOV R183, R178 ;  /* 0x000000b200b77202 */ /* 0x000fce0000000f00 */
[----:B------:R-:W-:Y:S05]  /*d500*/  WARPSYNC.COLLECTIVE R182, `(.L_x_23186) ;  /* 0x00000000b6087348 */ /* 0x000fea0003c00000 */
[----:B------:R0:W1:Y:S02]  /*d510*/  SHFL.BFLY P2, R181, R183, R185, R186 ;  /* 0x0c0000b9b7b57389 */ /* 0x00006400000400ba */
[----:B01----:R-:W-:Y:S01]  /*d520*/  ENDCOLLECTIVE ;  /* 0x000000000000791b */ /* 0x003fe20003800000 */
.L_x_23186:
[----:B------:R-:W-:Y:S01]  /*d530*/  IMAD.MOV.U32 R185, RZ, RZ, 0x8 ;  /* 0x00000008ffb97424 */ /* 0x000fe200078e00ff */
[----:B------:R-:W-:-:S05]  /*d540*/  MOV R179, R181 ;  /* 0x000000b500b37202 */ /* 0x000fca0000000f00 */
[----:B------:R-:W-:-:S05]  /*d550*/  FADD.FTZ R179, R178, R179 ;  /* 0x000000b3b2b37221 */ /* 0x000fca0000010000 */
[----:B------:R-:W-:-:S07]  /*d560*/  MOV R183, R179 ;  /* 0x000000b300b77202 */ /* 0x000fce0000000f00 */
[----:B------:R-:W-:Y:S05]  /*d570*/  WARPSYNC.COLLECTIVE R182, `(.L_x_23187) ;  /* 0x00000000b6087348 */ /* 0x000fea0003c00000 */
[----:B------:R0:W1:Y:S02]  /*d580*/  SHFL.BFLY P2, R181, R183, R185, R186 ;  /* 0x0c0000b9b7b57389 */ /* 0x00006400000400ba */
[----:B01----:R-:W-:Y:S01]  /*d590*/  ENDCOLLECTIVE ;  /* 0x000000000000791b */ /* 0x003fe20003800000 */
.L_x_23187:
[----:B------:R-:W-:Y:S01]  /*d5a0*/  IMAD.MOV.U32 R185, RZ, RZ, 0x10 ;  /* 0x00000010ffb97424 */ /* 0x000fe200078e00ff */
[----:B------:R-:W-:-:S05]  /*d5b0*/  MOV R170, R181 ;  /* 0x000000b500aa7202 */ /* 0x000fca0000000f00 */
[----:B------:R-:W-:-:S05]  /*d5c0*/  FADD.FTZ R180, R179, R170 ;  /* 0x000000aab3b47221 */ /* 0x000fca0000010000 */
[----:B------:R-:W-:-:S07]  /*d5d0*/  MOV R183, R180 ;  /* 0x000000b400b77202 */ /* 0x000fce0000000f00 */
[----:B------:R-:W-:Y:S05]  /*d5e0*/  WARPSYNC.COLLECTIVE R182, `(.L_x_23188) ;  /* 0x00000000b6087348 */ /* 0x000fea0003c00000 */
[----:B------:R0:W1:Y:S02]  /*d5f0*/  SHFL.BFLY P2, R181, R183, R185, R186 ;  /* 0x0c0000b9b7b57389 */ /* 0x00006400000400ba */
[----:B01----:R-:W-:Y:S01]  /*d600*/  ENDCOLLECTIVE ;  /* 0x000000000000791b */ /* 0x003fe20003800000 */
.L_x_23188:
        /* <DEDUP_REMOVED lines=71> */
.L_x_23189:
[----:B------:R-:W-:Y:S01]  /*da80*/  HFMA2.MMA R185, -RZ, RZ, 0, 1.1920928955078125e-07 ;  /* 0x00000002ffb97435 */ /* 0x000fe200000001ff */
[----:B------:R-:W-:-:S04]  /*da90*/  IMAD.MOV.U32 R173, RZ, RZ, R181 ;  /* 0x000000ffffad7224 */ /* 0x000fc800078e00b5 */
[----:B------:R-:W-:-:S05]  /*daa0*/  FADD.FTZ R173, R0, R173 ;  /* 0x000000ad00ad7221 */ /* 0x000fca0000010000 */
[----:B------:R-:W-:-:S07]  /*dab0*/  MOV R183, R173 ;  /* 0x000000ad00b77202 */ /* 0x000fce0000000f00 */
[----:B------:R-:W-:Y:S05]  /*dac0*/  WARPSYNC.COLLECTIVE R182, `(.L_x_23190) ;  /* 0x00000000b6087348 */ /* 0x000fea0003c00000 */
[----:B------:R0:W1:Y:S02]  /*dad0*/  SHFL.BFLY P2, R181, R183, R185, R186 ;  /* 0x0c0000b9b7b57389 */ /* 0x00006400000400ba */
[----:B01----:R-:W-:Y:S01]  /*dae0*/  ENDCOLLECTIVE ;  /* 0x000000000000791b */ /* 0x003fe20003800000 */
.L_x_23190:
[----:B------:R-:W-:Y:S01]  /*daf0*/  HFMA2.MMA R185, -RZ, RZ, 0, 2.384185791015625e-07 ;  /* 0x00000004ffb97435 */ /* 0x000fe200000001ff */
[----:B------:R-:W-:-:S04]  /*db00*/  IMAD.MOV.U32 R178, RZ, RZ, R181 ;  /* 0x000000ffffb27224 */ /* 0x000fc800078e00b5 */
[----:B------:R-:W-:-:S05]  /*db10*/  FADD.FTZ R178, R173, R178 ;  /* 0x000000b2adb27221 */ /* 0x000fca0000010000 */
[----:B------:R-:W-:-:S07]  /*db20*/  MOV R183, R178 ;  /* 0x000000b200b77202 */ /* 0x000fce0000000f00 */
[----:B------:R-:W-:Y:S05]  /*db30*/  WARPSYNC.COLLECTIVE R182, `(.L_x_23191) ;  /* 0x00000000b6087348 */ /* 0x000fea0003c00000 */
[----:B------:R0:W1:Y:S02]  /*db40*/  SHFL.BFLY P2, R181, R183, R185, R186 ;  /* 0x0c0000b9b7b57389 */ /* 0x00006400000400ba */
[----:B01----:R-:W-:Y:S01]  /*db50*/  ENDCOLLECTIVE ;  /* 0x000000000000791b */ /* 0x003fe20003800000 */
.L_x_23191:
[----:B------:R-:W-:Y:S01]  /*db60*/  HFMA2.MMA R185, -RZ, RZ, 0, 4.76837158203125e-07 ;  /* 0x00000008ffb97435 */ /* 0x000fe200000001ff */
[----:B------:R-:W-:-:S04]  /*db70*/  IMAD.MOV.U32 R179, RZ, RZ, R181 ;  /* 0x000000ffffb37224 */ /* 0x000fc800078e00b5 */
[----:B------:R-:W-:-:S05]  /*db80*/  FADD.FTZ R179, R178, R179 ;  /* 0x000000b3b2b37221 */ /* 0x000fca0000010000 */
[----:B------:R-:W-:-:S07]  /*db90*/  MOV R183, R179 ;  /* 0x000000b300b77202 */ /* 0x000fce0000000f00 */
[----:B------:R-:W-:Y:S05]  /*dba0*/  WARPSYNC.COLLECTIVE R182, `(.L_x_23192) ;  /* 0x00000000b6087348 */ /* 0x000fea0003c00000 */
[----:B------:R0:W1:Y:S02]  /*dbb0*/  SHFL.BFLY P2, R181, R183, R185, R186 ;  /* 0x0c0000b9b7b57389 */ /* 0x00006400000400ba */
[----:B01----:R-:W-:Y:S01]  /*dbc0*/  ENDCOLLECTIVE ;  /* 0x000000000000791b */ /* 0x003fe20003800000 */
.L_x_23192:
[----:B------:R-:W-:Y:S01]  /*dbd0*/  HFMA2.MMA R185, -RZ, RZ, 0, 9.5367431640625e-07 ;  /* 0x00000010ffb97435 */ /* 0x000fe200000001ff */
[----:B------:R-:W-:-:S04]  /*dbe0*/  IMAD.MOV.U32 R180, RZ, RZ, R181 ;  /* 0x000000ffffb47224 */ /* 0x000fc800078e00b5 */
[----:B------:R-:W-:-:S05]  /*dbf0*/  FADD.FTZ R180, R179, R180 ;  /* 0x000000b4b3b47221 */ /* 0x000fca0000010000 */
[----:B------:R-:W-:-:S07]  /*dc00*/  MOV R183, R180 ;  /* 0x000000b400b77202 */ /* 0x000fce0000000f00 */
[----:B------:R-:W-:Y:S05]  /*dc10*/  WARPSYNC.COLLECTIVE R182, `(.L_x_23193) ;  /* 0x00000000b6087348 */ /* 0x000fea0003c00000 */
[----:B------:R0:W1:Y:S02]  /*dc20*/  SHFL.BFLY P2, R181, R183, R185, R186 ;  /* 0x0c0000b9b7b57389 */ /* 0x00006400000400ba */
[----:B01----:R-:W-:Y:S01]  /*dc30*/  ENDCOLLECTIVE ;  /* 0x000000000000791b */ /* 0x003fe20003800000 */
.L_x_23193:
[----:B------:R-:W-:Y:S05]  /*dc40*/  BRA `(.L_x_23194) ;  /* 0xffffffe800887947 */ /* 0x000fea000383ffff */
.L_x_23195:
        /* <DEDUP_REMOVED lines=11> */
.L_x_30309:


//--------------------- .text._ZN10layer_norm13ln_fwd_kernelINS_13Kernel_traitsIf6__halffS2_fjLj8192ELj1ELj1ELj8ELj16ENS_18Kernel_traits_baseILj8192EfS2_fS2_fjLj256EEEEELb1ELb1ELb1ELb0EEEvNS_9FwdParamsE --------------------------
	.section	.text._ZN10layer_norm13ln_fwd_kernelINS_13Kernel_traitsIf6__halffS2_fjLj8192ELj1ELj1ELj8ELj16ENS_18Kernel_traits_baseILj8192EfS2_fS2_fjLj256EEEEELb1ELb1ELb1ELb0EEEvNS_9FwdParamsE,"ax",@progbits
	.align	128
        .global         _ZN10layer_norm13ln_fwd_kernelINS_13Kernel_traitsIf6__halffS2_fjLj8192ELj1ELj1ELj8ELj16ENS_18Kernel_traits_baseILj8192EfS2_fS2_fjLj256EEEEELb1ELb1ELb1ELb0EEEvNS_9FwdParamsE
        .type           _ZN10layer_norm13ln_fwd_kernelINS_13Kernel_traitsIf6__halffS2_fjLj8192ELj1ELj1ELj8ELj16ENS_18Kernel_traits_baseILj8192EfS2_fS2_fjLj256EEEEELb1ELb1ELb1ELb0EEEvNS_9FwdParamsE,@function
        .size           _ZN10layer_norm13ln_fwd_kernelINS_13Kernel_traitsIf6__halffS2_fjLj8192ELj1ELj1ELj8ELj16ENS_18Kernel_traits_baseILj8192EfS2_fS2_fjLj256EEEEELb1ELb1ELb1ELb0EEEvNS_9FwdParamsE,(.L_x_30310 - _ZN10layer_norm13ln_fwd_kernelINS_13Kernel_traitsIf6__halffS2_fjLj8192ELj1ELj1ELj8ELj16ENS_18Kernel_traits_baseILj8192EfS2_fS2_fjLj256EEEEELb1ELb1ELb1ELb0EEEvNS_9FwdParamsE)
        .other          _ZN10layer_norm13ln_fwd_kernelINS_13Kernel_traitsIf6__halffS2_fjLj8192ELj1ELj1ELj8ELj16ENS_18Kernel_traits_baseILj8192EfS2_fS2_fjLj256EEEEELb1ELb1ELb1ELb0EEEvNS_9FwdParamsE,@"STO_CUDA_ENTRY STV_DEFAULT"
_ZN10layer_norm13ln_fwd_kernelINS_13Kernel_traitsIf6__halffS2_fjLj8192ELj1ELj1ELj8ELj16ENS_18Kernel_traits_baseILj8192EfS2_fS2_fjLj256EEEEELb1ELb1ELb1ELb0EEEvNS_9FwdParamsE:
.text._ZN10layer_norm13ln_fwd_kernelINS_13Kernel_traitsIf6__halffS2_fjLj8192ELj1ELj1ELj8ELj16ENS_18Kernel_traits_baseILj8192EfS2_fS2_fjLj256EEEEELb1ELb1ELb1ELb0EEEvNS_9FwdParamsE:
        /* <DEDUP_REMOVED lines=98> */
.L_x_23197:
[----:B------:R-:W-:Y:S05]  /*0620*/  BSYNC B0 ;  /* 0x0000000000007941 */ /* 0x000fea0003800000 */
.L_x_23196:
        /* <DEDUP_REMOVED lines=23> */
.L_x_23199:
[----:B------:R-:W-:Y:S05]  /*07a0*/  BSYNC B0 ;  /* 0x0000000000007941 */ /* 0x000fea0003800000 */
.L_x_23198:
        /* <DEDUP_REMOVED lines=23> */
.L_x_23201:
[----:B------:R-:W-:Y:S05]  /*0920*/  BSYNC B0 ;  /* 0x0000000000007941 */ /* 0x000fea0003800000 */
.L_x_23200:
        /* <DEDUP_REMOVED lines=22> */
.L_x_23203:
[----:B------:R-:W-:Y:S05]  /*0a90*/  BSYNC B0 ;  /* 0x0000000000007941 */ /* 0x000fea0003800000 */
.L_x_23202:
        /* <DEDUP_REMOVED lines=53> */
.L_x_23515:
        /* <DEDUP_REMOVED lines=51> */
.L_x_23209:
[----:B------:R-:W-:-:S07]  /*1120*/  IMAD.MOV.U32 R146, RZ, RZ, R184 ;  /* 0x000000ffff927224 */ /* 0x000fce00078e00b8 */
.L_x_23210:
[----:B------:R-:W-:Y:S05]  /*1130*/  BSYNC B2 ;  /* 0x0000000000027941 */ /* 0x000fea0003800000 */
.L_x_23208:
        /* <DEDUP_REMOVED lines=16> */
.L_x_23214:
[----:B------:R-:W-:Y:S05]  /*1240*/  BSYNC B3 ;  /* 0x0000000000037941 */ /* 0x000fea0003800000 */
.L_x_23213:
        /* <DEDUP_REMOVED lines=43> */
.L_x_23212:
[----:B------:R-:W-:Y:S05]  /*1500*/  BSYNC B2 ;  /* 0x0000000000027941 */ /* 0x000fea0003800000 */
.L_x_23211:
        /* <DEDUP_REMOVED lines=11> */
.L_x_23207:
[----:B------:R-:W-:Y:S05]  /*15c0*/  BSYNC B1 ;  /* 0x0000000000017941 */ /* 0x000fea0003800000 */
.L_x_23206:
        /* <DEDUP_REMOVED lines=18> */
.L_x_23218:
[----:B------:R-:W-:-:S07]  /*16f0*/  MOV R113, R184 ;  /* 0x000000b800717202 */ /* 0x000fce0000000f00 */
.L_x_23219:
[----:B------:R-:W-:Y:S05]  /*1700*/  BSYNC B2 ;  /* 0x0000000000027941 */ /* 0x000fea0003800000 */
.L_x_23217:
        /* <DEDUP_REMOVED lines=16> */
.L_x_23223:
[----:B------:R-:W-:Y:S05]  /*1810*/  BSYNC B3 ;  /* 0x0000000000037941 */ /* 0x000fea0003800000 */
.L_x_23222:
        /* <DEDUP_REMOVED lines=44> */
.L_x_23221:
[----:B------:R-:W-:Y:S05]  /*1ae0*/  BSYNC B2 ;  /* 0x0000000000027941 */ /* 0x000fea0003800000 */
.L_x_23220:
        /* <DEDUP_REMOVED lines=11> */
.L_x_23216:
[----:B------:R-:W-:Y:S05]  /*1ba0*/  BSYNC B1 ;  /* 0x0000000000017941 */ /* 0x000fea0003800000 */
.L_x_23215:
        /* <DEDUP_REMOVED lines=18> */
.L_x_23227:
[----:B------:R-:W-:-:S07]  /*1cd0*/  IMAD.MOV.U32 R150, RZ, RZ, R184 ;  /* 0x000000ffff967224 */ /* 0x000fce00078e00b8 */
.L_x_23228:
[----:B------:R-:W-:Y:S05]  /*1ce0*/  BSYNC B2 ;  /* 0x0000000000027941 */ /* 0x000fea0003800000 */
.L_x_23226:
        /* <DEDUP_REMOVED lines=16> */
.L_x_23232:
[----:B------:R-:W-:Y:S05]  /*1df0*/  BSYNC B3 ;  /* 0x0000000000037941 */ /* 0x000fea0003800000 */
.L_x_23231:
        /* <DEDUP_REMOVED lines=44> */
.L_x_23230:
[----:B------:R-:W-:Y:S05]  /*20c0*/  BSYNC B2 ;  /* 0x0000000000027941 */ /* 0x000fea0003800000 */
.L_x_23229:
        /* <DEDUP_REMOVED lines=11> */
.L_x_23225:
[----:B------:R-:W-:Y:S05]  /*2180*/  BSYNC B1 ;  /* 0x0000000000017941 */ /* 0x000fea0003800000 */
.L_x_23224:
        /* <DEDUP_REMOVED lines=18> */
.L_x_23236:
[----:B------:R-:W-:-:S07]  /*22b0*/  IMAD.MOV.U32 R115, RZ, RZ, R184 ;  /* 0x000000ffff737224 */ /* 0x000fce00078e00b8 */
.L_x_23237:
[----:B------:R-:W-:Y:S05]  /*22c0*/  BSYNC B2 ;  /* 0x0000000000027941 */ /* 0x000fea0003800000 */
.L_x_23235:
        /* <DEDUP_REMOVED lines=16> */
.L_x_23241:
[----:B------:R-:W-:Y:S05]  /*23d0*/  BSYNC B3 ;  /* 0x0000000000037941 */ /* 0x000fea0003800000 */
.L_x_23240:
        /* <DEDUP_REMOVED lines=44> */
.L_x_23239:
[----:B------:R-:W-:Y:S05]  /*26a0*/  BSYNC B2 ;  /* 0x0000000000027941 */ /* 0x000fea0003800000 */
.L_x_23238:
        /* <DEDUP_REMOVED lines=11> */
.L_x_23234:
[----:B------:R-:W-:Y:S05]  /*2760*/  BSYNC B1 ;  /* 0x0000000000017941 */ /* 0x000fea0003800000 */
.L_x_23233:
        /* <DEDUP_REMOVED lines=18> */
.L_x_23245:
[----:B------:R-:W-:-:S07]  /*2890*/  MOV R189, R184 ;  /* 0x000000b800bd7202 */ /* 0x000fce0000000f00 */
.L_x_23246:
[----:B------:R-:W-:Y:S05]  /*28a0*/  BSYNC B2 ;  /* 0x0000000000027941 */ /* 0x000fea0003800000 */
.L_x_23244:
        /* <DEDUP_REMOVED lines=16> */
.L_x_23250:
[----:B------:R-:W-:Y:S05]  /*29b0*/  BSYNC B3 ;  /* 0x0000000000037941 */ /* 0x000fea0003800000 */
.L_x_23249:
        /* <DEDUP_REMOVED lines=44> */
.L_x_23248:
[----:B------:R-:W-:Y:S05]  /*2c80*/  BSYNC B2 ;  /* 0x0000000000027941 */ /* 0x000fea0003800000 */
.L_x_23247:
        /* <DEDUP_REMOVED lines=11> */
.L_x_23243:
[----:B------:R-:W-:Y:S05]  /*2d40*/  BSYNC B1 ;  /* 0x0000000000017941 */ /* 0x000fea0003800000 */
.L_x_23242:
        /* <DEDUP_REMOVED lines=18> */
.L_x_23254:
[----:B------:R-:W-:-:S07]  /*2e70*/  IMAD.MOV.U32 R117, RZ, RZ, R184 ;  /* 0x000000ffff757224 */ /* 0x000fce00078e00b8 */
.L_x_23255:
[----:B------:R-:W-:Y:S05]  /*2e80*/  BSYNC B2 ;  /* 0x0000000000027941 */ /* 0x000fea0003800000 */
.L_x_23253:
        /* <DEDUP_REMOVED lines=16> */
.L_x_23259:
[----:B------:R-:W-:Y:S05]  /*2f90*/  BSYNC B3 ;  /* 0x0000000000037941 */ /* 0x000fea0003800000 */
.L_x_23258:
        /* <DEDUP_REMOVED lines=44> */
.L_x_23257:
[----:B------:R-:W-:Y:S05]  /*3260*/  BSYNC B2 ;  /* 0x0000000000027941 */ /* 0x000fea0003800000 */
.L_x_23256:
        /* <DEDUP_REMOVED lines=11> */
.L_x_23252:
[----:B------:R-:W-:Y:S05]  /*3320*/  BSYNC B1 ;  /* 0x0000000000017941 */ /* 0x000fea0003800000 */
.L_x_23251:
        /* <DEDUP_REMOVED lines=18> */
.L_x_23263:
[----:B------:R-:W-:-:S07]  /*3450*/  MOV R148, R184 ;  /* 0x000000b800947202 */ /* 0x000fce0000000f00 */
.L_x_23264:
[----:B------:R-:W-:Y:S05]  /*3460*/  BSYNC B2 ;  /* 0x0000000000027941 */ /* 0x000fea0003800000 */
.L_x_23262:
        /* <DEDUP_REMOVED lines=16> */
.L_x_23268:
[----:B------:R-:W-:Y:S05]  /*3570*/  BSYNC B3 ;  /* 0x0000000000037941 */ /* 0x000fea0003800000 */
.L_x_23267:
        /* <DEDUP_REMOVED lines=44> */
.L_x_23266:
[----:B------:R-:W-:Y:S05]  /*3840*/  BSYNC B2 ;  /* 0x0000000000027941 */ /* 0x000fea0003800000 */
.L_x_23265:
        /* <DEDUP_REMOVED lines=11> */
.L_x_23261:
[----:B------:R-:W-:Y:S05]  /*3900*/  BSYNC B1 ;  /* 0x0000000000017941 */ /* 0x000fea0003800000 */
.L_x_23260:
        /* <DEDUP_REMOVED lines=18> */
.L_x_23272:
[----:B------:R-:W-:-:S07]  /*3a30*/  IMAD.MOV.U32 R119, RZ, RZ, R184 ;  /* 0x000000ffff777224 */ /* 0x000fce00078e00b8 */
.L_x_23273:
[----:B------:R-:W-:Y:S05]  /*3a40*/  BSYNC B2 ;  /* 0x0000000000027941 */ /* 0x000fea0003800000 */
.L_x_23271:
        /* <DEDUP_REMOVED lines=16> */
.L_x_23277:
[----:B------:R-:W-:Y:S05]  /*3b50*/  BSYNC B3 ;  /* 0x0000000000037941 */ /* 0x000fea0003800000 */
.L_x_23276:
        /* <DEDUP_REMOVED lines=44> */
.L_x_23275:
[----:B------:R-:W-:Y:S05]  /*3e20*/  BSYNC B2 ;  /* 0x0000000000027941 */ /* 0x000fea0003800000 */
.L_x_23274:
        /* <DEDUP_REMOVED lines=11> */
.L_x_23270:
[----:B------:R-:W-:Y:S05]  /*3ee0*/  BSYNC B1 ;  /* 0x0000000000017941 */ /* 0x000fea0003800000 */
.L_x_23269:
        /* <DEDUP_REMOVED lines=26> */
.L_x_23279:
[----:B------:R-:W-:Y:S05]  /*4090*/  BSYNC B1 ;  /* 0x0000000000017941 */ /* 0x000fea0003800000 */
.L_x_23278:
[----:B------:R-:W-:Y:S01]  /*40a0*/  IADD3 R198, R198, 0x100, RZ ;  /* 0x00000100c6c67810 */ /* 0x000fe20007ffe0ff */
[----:B------:R-:W-:-:S07]  /*40b0*/  VIADD R197, R197, 0x100 ;  /* 0x00000100c5c57836 */ /* 0x000fce0000000000 */
.L_x_23205:
[----:B------:R-:W-:Y:S05]  /*40c0*/  BSYNC B0 ;  /* 0x0000000000007941 */ /* 0x000fea0003800000 */
.L_x_23204:
        /* <DEDUP_REMOVED lines=32> */
.L_x_23285:
[----:B------:R-:W-:-:S07]  /*42d0*/  IMAD.MOV.U32 R146, RZ, RZ, R184 ;  /* 0x000000ffff927224 */ /* 0x000fce00078e00b8 */
.L_x_23286:
[----:B------:R-:W-:Y:S05]  /*42e0*/  BSYNC B2 ;  /* 0x0000000000027941 */ /* 0x000fea0003800000 */
.L_x_23284:
        /* <DEDUP_REMOVED lines=16> */
.L_x_23290:
[----:B------:R-:W-:Y:S05]  /*43f0*/  BSYNC B3 ;  /* 0x0000000000037941 */ /* 0x000fea0003800000 */
.L_x_23289:
        /* <DEDUP_REMOVED lines=43> */
.L_x_23288:
[----:B------:R-:W-:Y:S05]  /*46b0*/  BSYNC B2 ;  /* 0x0000000000027941 */ /* 0x000fea0003800000 */
.L_x_23287:
        /* <DEDUP_REMOVED lines=11> */
.L_x_23283:
[----:B------:R-:W-:Y:S05]  /*4770*/  BSYNC B1 ;  /* 0x0000000000017941 */ /* 0x000fea0003800000 */
.L_x_23282:
        /* <DEDUP_REMOVED lines=18> */
.L_x_23294:
[----:B------:R-:W-:-:S07]  /*48a0*/  IMAD.MOV.U32 R121, RZ, RZ, R184 ;  /* 0x000000ffff797224 */ /* 0x000fce00078e00b8 */
.L_x_23295:
[----:B------:R-:W-:Y:S05]  /*48b0*/  BSYNC B2 ;  /* 0x0000000000027941 */ /* 0x000fea0003800000 */
.L_x_23293:
        /* <DEDUP_REMOVED lines=16> */
.L_x_23299:
[----:B------:R-:W-:Y:S05]  /*49c0*/  BSYNC B3 ;  /* 0x0000000000037941 */ /* 0x000fea0003800000 */
.L_x_23298:
        /* <DEDUP_REMOVED lines=44> */
.L_x_23297:
[----:B------:R-:W-:Y:S05]  /*4c90*/  BSYNC B2 ;  /* 0x0000000000027941 */ /* 0x000fea0003800000 */
.L_x_23296:
        /* <DEDUP_REMOVED lines=11> */
.L_x_23292:
[----:B------:R-:W-:Y:S05]  /*4d50*/  BSYNC B1 ;  /* 0x0000000000017941 */ /* 0x000fea0003800000 */
.L_x_23291:
        /* <DEDUP_REMOVED lines=18> */
.L_x_23303:
[----:B------:R-:W-:-:S07]  /*4e80*/  MOV R150, R184 ;  /* 0x000000b800967202 */ /* 0x000fce0000000f00 */
.L_x_23304:
[----:B------:R-:W-:Y:S05]  /*4e90*/  BSYNC B2 ;  /* 0x0000000000027941 */ /* 0x000fea0003800000 */
.L_x_23302:
        /* <DEDUP_REMOVED lines=16> */
.L_x_23308:
[----:B------:R-:W-:Y:S05]  /*4fa0*/  BSYNC B3 ;  /* 0x0000000000037941 */ /* 0x000fea0003800000 */
.L_x_23307:
        /* <DEDUP_REMOVED lines=44> */
.L_x_23306:
[----:B------:R-:W-:Y:S05]  /*5270*/  BSYNC B2 ;  /* 0x0000000000027941 */ /* 0x000fea0003800000 */
.L_x_23305:
        /* <DEDUP_REMOVED lines=11> */
.L_x_23301:
[----:B------:R-:W-:Y:S05]  /*5330*/  BSYNC B1 ;  /* 0x0000000000017941 */ /* 0x000fea0003800000 */
.L_x_23300:
        /* <DEDUP_REMOVED lines=18> */
.L_x_23312:
[----:B------:R-:W-:-:S07]  /*5460*/  IMAD.MOV.U32 R123, RZ, RZ, R184 ;  /* 0x000000ffff7b7224 */ /* 0x000fce00078e00b8 */
.L_x_23313:
[----:B------:R-:W-:Y:S05]  /*5470*/  BSYNC B2 ;  /* 0x0000000000027941 */ /* 0x000fea0003800000 */
.L_x_23311:
        /* <DEDUP_REMOVED lines=16> */
.L_x_23317:
[----:B------:R-:W-:Y:S05]  /*5580*/  BSYNC B3 ;  /* 0x0000000000037941 */ /* 0x000fea0003800000 */
.L_x_23316:
        /* <DEDUP_REMOVED lines=44> */
.L_x_23315:
[----:B------:R-:W-:Y:S05]  /*5850*/  BSYNC B2 ;  /* 0x0000000000027941 */ /* 0x000fea0003800000 */
.L_x_23314:
        /* <DEDUP_REMOVED lines=11> */
.L_x_23310:
[----:B------:R-:W-:Y:S05]  /*5910*/  BSYNC B1 ;  /* 0x0000000000017941 */ /* 0x000fea0003800000 */
.L_x_23309:
        /* <DEDUP_REMOVED lines=18> */
.L_x_23321:
[----:B------:R-:W-:-:S07]  /*5a40*/  MOV R189, R184 ;  /* 0x000000b800bd7202 */ /* 0x000fce0000000f00 */
.L_x_23322:
[----:B------:R-:W-:Y:S05]  /*5a50*/  BSYNC B2 ;  /* 0x0000000000027941 */ /* 0x000fea0003800000 */
.L_x_23320:
        /* <DEDUP_REMOVED lines=16> */
.L_x_23326:
[----:B------:R-:W-:Y:S05]  /*5b60*/  BSYNC B3 ;  /* 0x0000000000037941 */ /* 0x000fea0003800000 */
.L_x_23325:
        /* <DEDUP_REMOVED lines=44> */
.L_x_23324:
[----:B------:R-:W-:Y:S05]  /*5e30*/  BSYNC B2 ;  /* 0x0000000000027941 */ /* 0x000fea0003800000 */
.L_x_23323:
        /* <DEDUP_REMOVED lines=11> */
.L_x_23319:
[----:B------:R-:W-:Y:S05]  /*5ef0*/  BSYNC B1 ;  /* 0x0000000000017941 */ /* 0x000fea0003800000 */
.L_x_23318:
        /* <DEDUP_REMOVED lines=18> */
.L_x_23330:
[----:B------:R-:W-:-:S07]  /*6020*/  IMAD.MOV.U32 R125, RZ, RZ, R184 ;  /* 0x000000ffff7d7224 */ /* 0x000fce00078e00b8 */
.L_x_23331:
[----:B------:R-:W-:Y:S05]  /*6030*/  BSYNC B2 ;  /* 0x0000000000027941 */ /* 0x000fea0003800000 */
.L_x_23329:
        /* <DEDUP_REMOVED lines=16> */
.L_x_23335:
[----:B------:R-:W-:Y:S05]  /*6140*/  BSYNC B3 ;  /* 0x0000000000037941 */ /* 0x000fea0003800000 */
.L_x_23334:
        /* <DEDUP_REMOVED lines=44> */
.L_x_23333:
[----:B------:R-:W-:Y:S05]  /*6410*/  BSYNC B2 ;  /* 0x0000000000027941 */ /* 0x000fea0003800000 */
.L_x_23332:
        /* <DEDUP_REMOVED lines=11> */
.L_x_23328:
[----:B------:R-:W-:Y:S05]  /*64d0*/  BSYNC B1 ;  /* 0x0000000000017941 */ /* 0x000fea0003800000 */
.L_x_23327:
        /* <DEDUP_REMOVED lines=18> */
.L_x_23339:
[----:B------:R-:W-:-:S07]  /*6600*/  MOV R148, R184 ;  /* 0x000000b800947202 */ /* 0x000fce0000000f00 */
.L_x_23340:
[----:B------:R-:W-:Y:S05]  /*6610*/  BSYNC B2 ;  /* 0x0000000000027941 */ /* 0x000fea0003800000 */
.L_x_23338:
        /* <DEDUP_REMOVED lines=16> */
.L_x_23344:
[----:B------:R-:W-:Y:S05]  /*6720*/  BSYNC B3 ;  /* 0x0000000000037941 */ /* 0x000fea0003800000 */
.L_x_23343:
        /* <DEDUP_REMOVED lines=44> */
.L_x_23342:
[----:B------:R-:W-:Y:S05]  /*69f0*/  BSYNC B2 ;  /* 0x0000000000027941 */ /* 0x000fea0003800000 */
.L_x_23341:
        /* <DEDUP_REMOVED lines=11> */
.L_x_23337:
[----:B------:R-:W-:Y:S05]  /*6ab0*/  BSYNC B1 ;  /* 0x0000000000017941 */ /* 0x000fea0003800000 */
.L_x_23336:
        /* <DEDUP_REMOVED lines=18> */
.L_x_23348:
[----:B------:R-:W-:-:S07]  /*6be0*/  IMAD.MOV.U32 R127, RZ, RZ, R184 ;  /* 0x000000ffff7f7224 */ /* 0x000fce00078e00b8 */
.L_x_23349:
[----:B------:R-:W-:Y:S05]  /*6bf0*/  BSYNC B2 ;  /* 0x0000000000027941 */ /* 0x000fea0003800000 */
.L_x_23347:
        /* <DEDUP_REMOVED lines=16> */
.L_x_23353:
[----:B------:R-:W-:Y:S05]  /*6d00*/  BSYNC B3 ;  /* 0x0000000000037941 */ /* 0x000fea0003800000 */
.L_x_23352:
        /* <DEDUP_REMOVED lines=44> */
.L_x_23351:
[----:B------:R-:W-:Y:S05]  /*6fd0*/  BSYNC B2 ;  /* 0x0000000000027941 */ /* 0x000fea0003800000 */
.L_x_23350:
        /* <DEDUP_REMOVED lines=11> */
.L_x_23346:
[----:B------:R-:W-:Y:S05]  /*7090*/  BSYNC B1 ;  /* 0x0000000000017941 */ /* 0x000fea0003800000 */
.L_x_23345:
        /* <DEDUP_REMOVED lines=26> */
.L_x_23355:
[----:B------:R-:W-:Y:S05]  /*7240*/  BSYNC B1 ;  /* 0x0000000000017941 */ /* 0x000fea0003800000 */
.L_x_23354:
[----:B------:R-:W-:Y:S01]  /*7250*/  IADD3 R198, R198, 0x100, RZ ;  /* 0x00000100c6c67810 */ /* 0x000fe20007ffe0ff */
[----:B------:R-:W-:-:S07]  /*7260*/  VIADD R197, R197, 0x100 ;  /* 0x00000100c5c57836 */ /* 0x000fce0000000000 */
.L_x_23281:
[----:B------:R-:W-:Y:S05]  /*7270*/  BSYNC B0 ;  /* 0x0000000000007941 */ /* 0x000fea0003800000 */
.L_x_23280:
        /* <DEDUP_REMOVED lines=32> */
.L_x_23361:
[----:B------:R-:W-:-:S07]  /*7480*/  IMAD.MOV.U32 R146, RZ, RZ, R184 ;  /* 0x000000ffff927224 */ /* 0x000fce00078e00b8 */
.L_x_23362:
[----:B------:R-:W-:Y:S05]  /*7490*/  BSYNC B2 ;  /* 0x0000000000027941 */ /* 0x000fea0003800000 */
.L_x_23360:
        /* <DEDUP_REMOVED lines=16> */
.L_x_23366:
[----:B------:R-:W-:Y:S05]  /*75a0*/  BSYNC B3 ;  /* 0x0000000000037941 */ /* 0x000fea0003800000 */
.L_x_23365:
        /* <DEDUP_REMOVED lines=43> */
.L_x_23364:
[----:B------:R-:W-:Y:S05]  /*7860*/  BSYNC B2 ;  /* 0x0000000000027941 */ /* 0x000fea0003800000 */
.L_x_23363:
        /* <DEDUP_REMOVED lines=11> */
.L_x_23359:
[----:B------:R-:W-:Y:S05]  /*7920*/  BSYNC B1 ;  /* 0x0000000000017941 */ /* 0x000fea0003800000 */
.L_x_23358:
        /* <DEDUP_REMOVED lines=18> */
.L_x_23370:
[----:B------:R-:W-:-:S07]  /*7a50*/  IMAD.MOV.U32 R129, RZ, RZ, R184 ;  /* 0x000000ffff817224 */ /* 0x000fce00078e00b8 */
.L_x_23371:
[----:B------:R-:W-:Y:S05]  /*7a60*/  BSYNC B2 ;  /* 0x0000000000027941 */ /* 0x000fea0003800000 */
.L_x_23369:
        /* <DEDUP_REMOVED lines=16> */
.L_x_23375:
[----:B------:R-:W-:Y:S05]  /*7b70*/  BSYNC B3 ;  /* 0x0000000000037941 */ /* 0x000fea0003800000 */
.L_x_23374:
        /* <DEDUP_REMOVED lines=44> */
.L_x_23373:
[----:B------:R-:W-:Y:S05]  /*7e40*/  BSYNC B2 ;  /* 0x0000000000027941 */ /* 0x000fea0003800000 */
.L_x_23372:
        /* <DEDUP_REMOVED lines=11> */
.L_x_23368:
[----:B------:R-:W-:Y:S05]  /*7f00*/  BSYNC B1 ;  /* 0x0000000000017941 */ /* 0x000fea0003800000 */
.L_x_23367:
        /* <DEDUP_REMOVED lines=18> */
.L_x_23379:
[----:B------:R-:W-:-:S07]  /*8030*/  MOV R150, R184 ;  /* 0x000000b800967202 */ /* 0x000fce0000000f00 */
.L_x_23380:
[----:B------:R-:W-:Y:S05]  /*8040*/  BSYNC B2 ;  /* 0x0000000000027941 */ /* 0x000fea0003800000 */
.L_x_23378:
        /* <DEDUP_REMOVED lines=16> */
.L_x_23384:
[----:B------:R-:W-:Y:S05]  /*8150*/  BSYNC B3 ;  /* 0x0000000000037941 */ /* 0x000fea0003800000 */
.L_x_23383:
        /* <DEDUP_REMOVED lines=44> */
.L_x_23382:
[----:B------:R-:W-:Y:S05]  /*8420*/  BSYNC B2 ;  /* 0x0000000000027941 */ /* 0x000fea0003800000 */
.L_x_23381:
        /* <DEDUP_REMOVED lines=11> */
.L_x_23377:
[----:B------:R-:W-:Y:S05]  /*84e0*/  BSYNC B1 ;  /* 0x0000000000017941 */ /* 0x000fea0003800000 */
.L_x_23376:
        /* <DEDUP_REMOVED lines=18> */
.L_x_23388:
[----:B------:R-:W-:-:S07]  /*8610*/  IMAD.MOV.U32 R131, RZ, RZ, R184 ;  /* 0x000000ffff837224 */ /* 0x000fce00078e00b8 */
.L_x_23389:
[----:B------:R-:W-:Y:S05]  /*8620*/  BSYNC B2 ;  /* 0x0000000000027941 */ /* 0x000fea0003800000 */
.L_x_23387:
        /* <DEDUP_REMOVED lines=16> */
.L_x_23393:
[----:B------:R-:W-:Y:S05]  /*8730*/  BSYNC B3 ;  /* 0x0000000000037941 */ /* 0x000fea0003800000 */
.L_x_23392:
        /* <DEDUP_REMOVED lines=44> */
.L_x_23391:
[----:B------:R-:W-:Y:S05]  /*8a00*/  BSYNC B2 ;  /* 0x0000000000027941 */ /* 0x000fea0003800000 */
.L_x_23390:
        /* <DEDUP_REMOVED lines=11> */
.L_x_23386:
[----:B------:R-:W-:Y:S05]  /*8ac0*/  BSYNC B1 ;  /* 0x0000000000017941 */ /* 0x000fea0003800000 */
.L_x_23385:
        /* <DEDUP_REMOVED lines=18> */
.L_x_23397:
[----:B------:R-:W-:-:S07]  /*8bf0*/  MOV R189, R184 ;  /* 0x000000b800bd7202 */ /* 0x000fce0000000f00 */
.L_x_23398:
[----:B------:R-:W-:Y:S05]  /*8c00*/  BSYNC B2 ;  /* 0x0000000000027941 */ /* 0x000fea0003800000 */
.L_x_23396:
        /* <DEDUP_REMOVED lines=16> */
.L_x_23402:
[----:B------:R-:W-:Y:S05]  /*8d10*/  BSYNC B3 ;  /* 0x0000000000037941 */ /* 0x000fea0003800000 */
.L_x_23401:
        /* <DEDUP_REMOVED lines=44> */
.L_x_23400:
[----:B------:R-:W-:Y:S05]  /*8fe0*/  BSYNC B2 ;  /* 0x0000000000027941 */ /* 0x000fea0003800000 */
.L_x_23399:
        /* <DEDUP_REMOVED lines=11> */
.L_x_23395:
[----:B------:R-:W-:Y:S05]  /*90a0*/  BSYNC B1 ;  /* 0x0000000000017941 */ /* 0x000fea0003800000 */
.L_x_23394:
        /* <DEDUP_REMOVED lines=18> */
.L_x_23406:
[----:B------:R-:W-:-:S07]  /*91d0*/  IMAD.MOV.U32 R133, RZ, RZ, R184 ;  /* 0x000000ffff857224 */ /* 0x000fce00078e00b8 */
.L_x_23407:
[----:B------:R-:W-:Y:S05]  /*91e0*/  BSYNC B2 ;  /* 0x0000000000027941 */ /* 0x000fea0003800000 */
.L_x_23405:
        /* <DEDUP_REMOVED lines=16> */
.L_x_23411:
[----:B------:R-:W-:Y:S05]  /*92f0*/  BSYNC B3 ;  /* 0x0000000000037941 */ /* 0x000fea0003800000 */
.L_x_23410:
        /* <DEDUP_REMOVED lines=44> */
.L_x_23409:
[----:B------:R-:W-:Y:S05]  /*95c0*/  BSYNC B2 ;  /* 0x0000000000027941 */ /* 0x000fea0003800000 */
.L_x_23408:
        /* <DEDUP_REMOVED lines=11> */
.L_x_23404:
[----:B------:R-:W-:Y:S05]  /*9680*/  BSYNC B1 ;  /* 0x0000000000017941 */ /* 0x000fea0003800000 */
.L_x_23403:
        /* <DEDUP_REMOVED lines=18> */
.L_x_23415:
[----:B------:R-:W-:-:S07]  /*97b0*/  MOV R148, R184 ;  /* 0x000000b800947202 */ /* 0x000fce0000000f00 */
.L_x_23416:
[----:B------:R-:W-:Y:S05]  /*97c0*/  BSYNC B2 ;  /* 0x0000000000027941 */ /* 0x000fea0003800000 */
.L_x_23414:
        /* <DEDUP_REMOVED lines=16> */
.L_x_23420:
[----:B------:R-:W-:Y:S05]  /*98d0*/  BSYNC B3 ;  /* 0x0000000000037941 */ /* 0x000fea0003800000 */
.L_x_23419:
        /* <DEDUP_REMOVED lines=44> */
.L_x_23418:
[----:B------:R-:W-:Y:S05]  /*9ba0*/  BSYNC B2 ;  /* 0x0000000000027941 */ /* 0x000fea0003800000 */
.L_x_23417:
        /* <DEDUP_REMOVED lines=11> */
.L_x_23413:
[----:B------:R-:W-:Y:S05]  /*9c60*/  BSYNC B1 ;  /* 0x0000000000017941 */ /* 0x000fea0003800000 */
.L_x_23412:
        /* <DEDUP_REMOVED lines=18> */
.L_x_23424:
[----:B------:R-:W-:-:S07]  /*9d90*/  IMAD.MOV.U32 R135, RZ, RZ, R184 ;  /* 0x000000ffff877224 */ /* 0x000fce00078e00b8 */
.L_x_23425:
[----:B------:R-:W-:Y:S05]  /*9da0*/  BSYNC B2 ;  /* 0x0000000000027941 */ /* 0x000fea0003800000 */
.L_x_23423:
        /* <DEDUP_REMOVED lines=16> */
.L_x_23429:
[----:B------:R-:W-:Y:S05]  /*9eb0*/  BSYNC B3 ;  /* 0x0000000000037941 */ /* 0x000fea0003800000 */
.L_x_23428:
        /* <DEDUP_REMOVED lines=44> */
.L_x_23427:
[----:B------:R-:W-:Y:S05]  /*a180*/  BSYNC B2 ;  /* 0x0000000000027941 */ /* 0x000fea0003800000 */
.L_x_23426:
        /* <DEDUP_REMOVED lines=11> */
.L_x_23422:
[----:B------:R-:W-:Y:S05]  /*a240*/  BSYNC B1 ;  /* 0x0000000000017941 */ /* 0x000fea0003800000 */
.L_x_23421:
        /* <DEDUP_REMOVED lines=26> */
.L_x_23431:
[----:B------:R-:W-:Y:S05]  /*a3f0*/  BSYNC B1 ;  /* 0x0000000000017941 */ /* 0x000fea0003800000 */
.L_x_23430:
[----:B------:R-:W-:Y:S01]  /*a400*/  IADD3 R198, R198, 0x100, RZ ;  /* 0x00000100c6c67810 */ /* 0x000fe20007ffe0ff */
[----:B------:R-:W-:-:S07]  /*a410*/  VIADD R197, R197, 0x100 ;  /* 0x00000100c5c57836 */ /* 0x000fce0000000000 */
.L_x_23357:
[----:B------:R-:W-:Y:S05]  /*a420*/  BSYNC B0 ;  /* 0x0000000000007941 */ /* 0x000fea0003800000 */
.L_x_23356:
        /* <DEDUP_REMOVED lines=31> */
.L_x_23437:
[----:B------:R-:W-:-:S07]  /*a620*/  IMAD.MOV.U32 R146, RZ, RZ, R184 ;  /* 0x000000ffff927224 */ /* 0x000fce00078e00b8 */
.L_x_23438:
[----:B------:R-:W-:Y:S05]  /*a630*/  BSYNC B2 ;  /* 0x0000000000027941 */ /* 0x000fea0003800000 */
.L_x_23436:
        /* <DEDUP_REMOVED lines=16> */
.L_x_23442:
[----:B------:R-:W-:Y:S05]  /*a740*/  BSYNC B3 ;  /* 0x0000000000037941 */ /* 0x000fea0003800000 */
.L_x_23441:
        /* <DEDUP_REMOVED lines=43> */
.L_x_23440:
[----:B------:R-:W-:Y:S05]  /*aa00*/  BSYNC B2 ;  /* 0x0000000000027941 */ /* 0x000fea0003800000 */
.L_x_23439:
        /* <DEDUP_REMOVED lines=11> */
.L_x_23435:
[----:B------:R-:W-:Y:S05]  /*aac0*/  BSYNC B1 ;  /* 0x0000000000017941 */ /* 0x000fea0003800000 */
.L_x_23434:
        /* <DEDUP_REMOVED lines=18> */
.L_x_23446:
[----:B------:R-:W-:-:S07]  /*abf0*/  IMAD.MOV.U32 R137, RZ, RZ, R184 ;  /* 0x000000ffff897224 */ /* 0x000fce00078e00b8 */
.L_x_23447:
[----:B------:R-:W-:Y:S05]  /*ac00*/  BSYNC B2 ;  /* 0x0000000000027941 */ /* 0x000fea0003800000 */
.L_x_23445:
        /* <DEDUP_REMOVED lines=16> */
.L_x_23451:
[----:B------:R-:W-:Y:S05]  /*ad10*/  BSYNC B3 ;  /* 0x0000000000037941 */ /* 0x000fea0003800000 */
.L_x_23450:
        /* <DEDUP_REMOVED lines=44> */
.L_x_23449:
[----:B------:R-:W-:Y:S05]  /*afe0*/  BSYNC B2 ;  /* 0x0000000000027941 */ /* 0x000fea0003800000 */
.L_x_23448:
        /* <DEDUP_REMOVED lines=11> */
.L_x_23444:
[----:B------:R-:W-:Y:S05]  /*b0a0*/  BSYNC B1 ;  /* 0x0000000000017941 */ /* 0x000fea0003800000 */
.L_x_23443:
        /* <DEDUP_REMOVED lines=18> */
.L_x_23455:
[----:B------:R-:W-:-:S07]  /*b1d0*/  MOV R148, R184 ;  /* 0x000000b800947202 */ /* 0x000fce0000000f00 */
.L_x_23456:
[----:B------:R-:W-:Y:S05]  /*b1e0*/  BSYNC B2 ;  /* 0x0000000000027941 */ /* 0x000fea0003800000 */
.L_x_23454:
        /* <DEDUP_REMOVED lines=16> */
.L_x_23460:
[----:B------:R-:W-:Y:S05]  /*b2f0*/  BSYNC B3 ;  /* 0x0000000000037941 */ /* 0x000fea0003800000 */
.L_x_23459:
        /* <DEDUP_REMOVED lines=44> */
.L_x_23458:
[----:B------:R-:W-:Y:S05]  /*b5c0*/  BSYNC B2 ;  /* 0x0000000000027941 */ /* 0x000fea0003800000 */
.L_x_23457:
        /* <DEDUP_REMOVED lines=11> */
.L_x_23453:
[----:B------:R-:W-:Y:S05]  /*b680*/  BSYNC B1 ;  /* 0x0000000000017941 */ /* 0x000fea0003800000 */
.L_x_23452:
        /* <DEDUP_REMOVED lines=18> */
.L_x_23464:
[----:B------:R-:W-:-:S07]  /*b7b0*/  IMAD.MOV.U32 R139, RZ, RZ, R184 ;  /* 0x000000ffff8b7224 */ /* 0x000fce00078e00b8 */
.L_x_23465:
[----:B------:R-:W-:Y:S05]  /*b7c0*/  BSYNC B2 ;  /* 0x0000000000027941 */ /* 0x000fea0003800000 */
.L_x_23463:
        /* <DEDUP_REMOVED lines=16> */
.L_x_23469:
[----:B------:R-:W-:Y:S05]  /*b8d0*/  BSYNC B3 ;  /* 0x0000000000037941 */ /* 0x000fea0003800000 */
.L_x_23468:
        /* <DEDUP_REMOVED lines=44> */
.L_x_23467:
[----:B------:R-:W-:Y:S05]  /*bba0*/  BSYNC B2 ;  /* 0x0000000000027941 */ /* 0x000fea0003800000 */
.L_x_23466:
        /* <DEDUP_REMOVED lines=11> */
.L_x_23462:
[----:B------:R-:W-:Y:S05]  /*bc60*/  BSYNC B1 ;  /* 0x0000000000017941 */ /* 0x000fea0003800000 */
.L_x_23461:
        /* <DEDUP_REMOVED lines=18> */
.L_x_23473:
[----:B------:R-:W-:-:S07]  /*bd90*/  MOV R189, R184 ;  /* 0x000000b800bd7202 */ /* 0x000fce0000000f00 */
.L_x_23474:
[----:B------:R-:W-:Y:S05]  /*bda0*/  BSYNC B2 ;  /* 0x0000000000027941 */ /* 0x000fea0003800000 */
.L_x_23472:
        /* <DEDUP_REMOVED lines=16> */
.L_x_23478:
[----:B------:R-:W-:Y:S05]  /*beb0*/  BSYNC B3 ;  /* 0x0000000000037941 */ /* 0x000fea0003800000 */
.L_x_23477:
        /* <DEDUP_REMOVED lines=44> */
.L_x_23476:
[----:B------:R-:W-:Y:S05]  /*c180*/  BSYNC B2 ;  /* 0x0000000000027941 */ /* 0x000fea0003800000 */
.L_x_23475:
        /* <DEDUP_REMOVED lines=11> */
.L_x_23471:
[----:B------:R-:W-:Y:S05]  /*c240*/  BSYNC B1 ;  /* 0x0000000000017941 */ /* 0x000fea0003800000 */
.L_x_23470:
        /* <DEDUP_REMOVED lines=18> */
.L_x_23482:
[----:B------:R-:W-:-:S07]  /*c370*/  IMAD.MOV.U32 R141, RZ, RZ, R184 ;  /* 0x000000ffff8d7224 */ /* 0x000fce00078e00b8 */
.L_x_23483:
[----:B------:R-:W-:Y:S05]  /*c380*/  BSYNC B2 ;  /* 0x0000000000027941 */ /* 0x000fea0003800000 */
.L_x_23481:
        /* <DEDUP_REMOVED lines=16> */
.L_x_23487:
[----:B------:R-:W-:Y:S05]  /*c490*/  BSYNC B3 ;  /* 0x0000000000037941 */ /* 0x000fea0003800000 */
.L_x_23486:
        /* <DEDUP_REMOVED lines=44> */
.L_x_23485:
[----:B------:R-:W-:Y:S05]  /*c760*/  BSYNC B2 ;  /* 0x0000000000027941 */ /* 0x000fea0003800000 */
.L_x_23484:
        /* <DEDUP_REMOVED lines=11> */
.L_x_23480:
[----:B------:R-:W-:Y:S05]  /*c820*/  BSYNC B1 ;  /* 0x0000000000017941 */ /* 0x000fea0003800000 */
.L_x_23479:
        /* <DEDUP_REMOVED lines=18> */
.L_x_23491:
[----:B------:R-:W-:-:S07]  /*c950*/  MOV R191, R184 ;  /* 0x000000b800bf7202 */ /* 0x000fce0000000f00 */
.L_x_23492:
[----:B------:R-:W-:Y:S05]  /*c960*/  BSYNC B2 ;  /* 0x0000000000027941 */ /* 0x000fea0003800000 */
.L_x_23490:
        /* <DEDUP_REMOVED lines=16> */
.L_x_23496:
[----:B------:R-:W-:Y:S05]  /*ca70*/  BSYNC B3 ;  /* 0x0000000000037941 */ /* 0x000fea0003800000 */
.L_x_23495:
        /* <DEDUP_REMOVED lines=44> */
.L_x_23494:
[----:B------:R-:W-:Y:S05]  /*cd40*/  BSYNC B2 ;  /* 0x0000000000027941 */ /* 0x000fea0003800000 */
.L_x_23493:
        /* <DEDUP_REMOVED lines=11> */
.L_x_23489:
[----:B------:R-:W-:Y:S05]  /*ce00*/  BSYNC B1 ;  /* 0x0000000000017941 */ /* 0x000fea0003800000 */
.L_x_23488:
        /* <DEDUP_REMOVED lines=18> */
.L_x_23500:
[----:B------:R-:W-:-:S07]  /*cf30*/  IMAD.MOV.U32 R143, RZ, RZ, R184 ;  /* 0x000000ffff8f7224 */ /* 0x000fce00078e00b8 */
.L_x_23501:
[----:B------:R-:W-:Y:S05]  /*cf40*/  BSYNC B2 ;  /* 0x0000000000027941 */ /* 0x000fea0003800000 */
.L_x_23499:
        /* <DEDUP_REMOVED lines=16> */
.L_x_23505:
[----:B------:R-:W-:Y:S05]  /*d050*/  BSYNC B3 ;  /* 0x0000000000037941 */ /* 0x000fea0003800000 */
.L_x_23504:
        /* <DEDUP_REMOVED lines=44> */
.L_x_23503:
[----:B------:R-:W-:Y:S05]  /*d320*/  BSYNC B2 ;  /* 0x0000000000027941 */ /* 0x000fea0003800000 */
.L_x_23502:
        /* <DEDUP_REMOVED lines=11> */
.L_x_23498:
[----:B------:R-:W-:Y:S05]  /*d3e0*/  BSYNC B1 ;  /* 0x0000000000017941 */ /* 0x000fea0003800000 */
.L_x_23497:
        /* <DEDUP_REMOVED lines=25> */
.L_x_23433:
[----:B------:R-:W-:Y:S05]  /*d580*/  BSYNC B0 ;  /* 0x0000000000007941 */ /* 0x000fea0003800000 */
.L_x_23432:
        /* <DEDUP_REMOVED lines=129> */
.L_x_23526:
        /* <DEDUP_REMOVED lines=133> */
.L_x_23510:
[----:B------:R-:W-:Y:S05]  /*e5f0*/  BSYNC B1 ;  /* 0x0000000000017941 */ /* 0x000fea0003800000 */
.L_x_23509:
        /* <DEDUP_REMOVED lines=35> */
.L_x_23512:
[----:B------:R-:W-:Y:S05]  /*e830*/  BSYNC B1 ;  /* 0x0000000000017941 */ /* 0x000fea0003800000 */
.L_x_23511:
        /* <DEDUP_REMOVED lines=35> */
.L_x_23514:
[----:B------:R-:W-:Y:S05]  /*ea70*/  BSYNC B1 ;  /* 0x0000000000017941 */ /* 0x000fea0003800000 */
.L_x_23513:
        /* <DEDUP_REMOVED lines=32> */
.L_x_23508:
[----:B------:R-:W-:Y:S05]  /*ec80*/  BSYNC B0 ;  /* 0x0000000000007941 */ /* 0x000fea0003800000 */
.L_x_23507:
[----:B------:R-:W-:Y:S02]  /*ec90*/  IADD3 R170, R170, UR10, RZ ;  /* 0x0000000aaaaa7c10 */ /* 0x000fe4000fffe0ff */
[----:B------:R-:W-:Y:S02]  /*eca0*/  SEL R0, RZ, 0x1, P1 ;  /* 0x00000001ff007807 */ /* 0x000fe40000800000 */
[----:B------:R-:W-:-:S13]  /*ecb0*/  ISETP.GE.AND P0, PT, R170, UR11, PT ;  /* 0x0000000baa007c0c */ /* 0x000fda000bf06270 */
[----:B------:R-:W-:Y:S05]  /*ecc0*/  @!P0 BRA `(.L_x_23515) ;  /* 0xffffff2000488947 */ /* 0x000fea000383ffff */
[----:B------:R-:W-:Y:S05]  /*ecd0*/  EXIT ;  /* 0x000000000000794d */ /* 0x000fea0003800000 */
.L_x_23506:
[----:B------:R-:W-:Y:S01]  /*ece0*/  HFMA2.MMA R198, -RZ, RZ, 0, 5.9604644775390625e-08 ;  /* 0x00000001ffc67435 */ /* 0x000fe200000001ff */
[----:B------:R-:W-:Y:S01]  /*ecf0*/  IMAD.MOV.U32 R203, RZ, RZ, R147 ;  /* 0x000000ffffcb7224 */ /* 0x000fe200078e0093 */
[----:B------:R-:W-:Y:S01]  /*ed00*/  MOV R196, 0xffffffff ;  /* 0xffffffff00c47802 */ /* 0x000fe20000000f00 */
[----:B------:R-:W-:-:S08]  /*ed10*/  IMAD.MOV.U32 R205, RZ, RZ, 0x1f ;  /* 0x0000001fffcd7424 */ /* 0x000fd000078e00ff */
[----:B----45:R-:W-:Y:S05]  /*ed20*/  WARPSYNC.COLLECTIVE R196, `(.L_x_23516) ;  /* 0x00000000c4087348 */ /* 0x030fea0003c00000 */
[----:B------:R0:W1:Y:S02]  /*ed30*/  SHFL.BFLY P6, R197, R203, R198, R205 ;  /* 0x0c0000c6cbc57389 */ /* 0x00006400000c00cd */
[----:B01--45:R-:W-:Y:S01]  /*ed40*/  ENDCOLLECTIVE ;  /* 0x000000000000791b */ /* 0x033fe20003800000 */
.L_x_23516:
[----:B------:R-:W-:Y:S02]  /*ed50*/  IMAD.MOV.U32 R198, RZ, RZ, 0x2 ;  /* 0x00000002ffc67424 */ /* 0x000fe400078e00ff */
[----:B------:R-:W-:-:S04]  /*ed60*/  IMAD.MOV.U32 R0, RZ, RZ, R197 ;  /* 0x000000ffff007224 */ /* 0x000fc800078e00c5 */
[----:B------:R-:W-:-:S05]  /*ed70*/  FADD.FTZ R148, R147, R0 ;  /* 0x0000000093947221 */ /* 0x000fca0000010000 */
[----:B------:R-:W-:-:S07]  /*ed80*/  MOV R203, R148 ;  /* 0x0000009400cb7202 */ /* 0x000fce0000000f00 */
[----:B------:R-:W-:Y:S05]  /*ed90*/  WARPSYNC.COLLECTIVE R196, `(.L_x_23517) ;  /* 0x00000000c4087348 */ /* 0x000fea0003c00000 */
[----:B------:R0:W1:Y:S02]  /*eda0*/  SHFL.BFLY P6, R197, R203, R198, R205 ;  /* 0x0c0000c6cbc57389 */ /* 0x00006400000c00cd */
[----:B01----:R-:W-:Y:S01]  /*edb0*/  ENDCOLLECTIVE ;  /* 0x000000000000791b */ /* 0x003fe20003800000 */
.L_x_23517:
[----:B------:R-:W-:Y:S01]  /*edc0*/  HFMA2.MMA R198, -RZ, RZ, 0, 2.384185791015625e-07 ;  /* 0x00000004ffc67435 */ /* 0x000fe200000001ff */
[----:B------:R-:W-:-:S05]  /*edd0*/  MOV R149, R197 ;  /* 0x000000c500957202 */ /* 0x000fca0000000f00 */
[----:B------:R-:W-:-:S04]  /*ede0*/  FADD.FTZ R149, R148, R149 ;  /* 0x0000009594957221 */ /* 0x000fc80000010000 */
[----:B------:R-:W-:-:S07]  /*edf0*/  IMAD.MOV.U32 R203, RZ, RZ, R149 ;  /* 0x000000ffffcb7224 */ /* 0x000fce00078e0095 */
[----:B------:R-:W-:Y:S05]  /*ee00*/  WARPSYNC.COLLECTIVE R196, `(.L_x_23518) ;  /* 0x00000000c4087348 */ /* 0x000fea0003c00000 */
[----:B------:R0:W1:Y:S02]  /*ee10*/  SHFL.BFLY P6, R197, R203, R198, R205 ;  /* 0x0c0000c6cbc57389 */ /* 0x00006400000c00cd */
[----:B01----:R-:W-:Y:S01]  /*ee20*/  ENDCOLLECTIVE ;  /* 0x000000000000791b */ /* 0x003fe20003800000 */
.L_x_23518:
[----:B------:R-:W-:Y:S02]  /*ee30*/  IMAD.MOV.U32 R198, RZ, RZ, 0x8 ;  /* 0x00000008ffc67424 */ /* 0x000fe400078e00ff */
[----:B------:R-:W-:-:S04]  /*ee40*/  IMAD.MOV.U32 R0, RZ, RZ, R197 ;  /* 0x000000ffff007224 */ /* 0x000fc800078e00c5 */
[----:B------:R-:W-:-:S05]  /*ee50*/  FADD.FTZ R150, R149, R0 ;  /* 0x0000000095967221 */ /* 0x000fca0000010000 */
[----:B------:R-:W-:-:S07]  /*ee60*/  MOV R203, R150 ;  /* 0x0000009600cb7202 */ /* 0x000fce0000000f00 */
[----:B------:R-:W-:Y:S05]  /*ee70*/  WARPSYNC.COLLECTIVE R196, `(.L_x_23519) ;  /* 0x00000000c4087348 */ /* 0x000fea0003c00000 */
[----:B------:R0:W1:Y:S02]  /*ee80*/  SHFL.BFLY P6, R197, R203, R198, R205 ;  /* 0x0c0000c6cbc57389 */ /* 0x00006400000c00cd */
[----:B01----:R-:W-:Y:S01]  /*ee90*/  ENDCOLLECTIVE ;  /* 0x000000000000791b */ /* 0x003fe20003800000 */
.L_x_23519:
[----:B------:R-:W-:Y:S01]  /*eea0*/  HFMA2.MMA R198, -RZ, RZ, 0, 9.5367431640625e-07 ;  /* 0x00000010ffc67435 */ /* 0x000fe200000001ff */
[----:B------:R-:W-:-:S05]  /*eeb0*/  MOV R151, R197 ;  /* 0x000000c500977202 */ /* 0x000fca0000000f00 */
[----:B------:R-:W-:-:S04]  /*eec0*/  FADD.FTZ R151, R150, R151 ;  /* 0x0000009796977221 */ /* 0x000fc80000010000 */
[----:B------:R-:W-:-:S07]  /*eed0*/  IMAD.MOV.U32 R203, RZ, RZ, R151 ;  /* 0x000000ffffcb7224 */ /* 0x000fce00078e0097 */
[----:B------:R-:W-:Y:S05]  /*eee0*/  WARPSYNC.COLLECTIVE R196, `(.L_x_23520) ;  /* 0x00000000c4087348 */ /* 0x000fea0003c00000 */
[----:B------:R0:W1:Y:S02]  /*eef0*/  SHFL.BFLY P6, R197, R203, R198, R205 ;  /* 0x0c0000c6cbc57389 */ /* 0x00006400000c00cd */
[----:B01----:R-:W-:Y:S01]  /*ef00*/  ENDCOLLECTIVE ;  /* 0x000000000000791b */ /* 0x003fe20003800000 */
.L_x_23520:
        /* <DEDUP_REMOVED lines=73> */
.L_x_23521:
[----:B------:R-:W-:Y:S01]  /*f3a0*/  HFMA2.MMA R198, -RZ, RZ, 0, 1.1920928955078125e-07 ;  /* 0x00000002ffc67435 */ /* 0x000fe200000001ff */
[----:B------:R-:W-:-:S05]  /*f3b0*/  MOV R147, R197 ;  /* 0x000000c500937202 */ /* 0x000fca0000000f00 */
[----:B------:R-:W-:-:S04]  /*f3c0*/  FADD.FTZ R147, R0, R147 ;  /* 0x0000009300937221 */ /* 0x000fc80000010000 */
[----:B------:R-:W-:-:S07]  /*f3d0*/  IMAD.MOV.U32 R203, RZ, RZ, R147 ;  /* 0x000000ffffcb7224 */ /* 0x000fce00078e0093 */
[----:B------:R-:W-:Y:S05]  /*f3e0*/  WARPSYNC.COLLECTIVE R196, `(.L_x_23522) ;  /* 0x00000000c4087348 */ /* 0x000fea0003c00000 */
[----:B------:R0:W1:Y:S02]  /*f3f0*/  SHFL.BFLY P6, R197, R203, R198, R205 ;  /* 0x0c0000c6cbc57389 */ /* 0x00006400000c00cd */
[----:B01----:R-:W-:Y:S01]  /*f400*/  ENDCOLLECTIVE ;  /* 0x000000000000791b */ /* 0x003fe20003800000 */
.L_x_23522:
[----:B------:R-:W-:Y:S02]  /*f410*/  IMAD.MOV.U32 R198, RZ, RZ, 0x4 ;  /* 0x00000004ffc67424 */ /* 0x000fe400078e00ff */
[----:B------:R-:W-:-:S04]  /*f420*/  IMAD.MOV.U32 R148, RZ, RZ, R197 ;  /* 0x000000ffff947224 */ /* 0x000fc800078e00c5 */
[----:B------:R-:W-:-:S05]  /*f430*/  FADD.FTZ R148, R147, R148 ;  /* 0x0000009493947221 */ /* 0x000fca0000010000 */
[----:B------:R-:W-:-:S07]  /*f440*/  MOV R203, R148 ;  /* 0x0000009400cb7202 */ /* 0x000fce0000000f00 */
[----:B------:R-:W-:Y:S05]  /*f450*/  WARPSYNC.COLLECTIVE R196, `(.L_x_23523) ;  /* 0x00000000c4087348 */ /* 0x000fea0003c00000 */
[----:B------:R0:W1:Y:S02]  /*f460*/  SHFL.BFLY P6, R197, R203, R198, R205 ;  /* 0x0c0000c6cbc57389 */ /* 0x00006400000c00cd */
[----:B01----:R-:W-:Y:S01]  /*f470*/  ENDCOLLECTIVE ;  /* 0x000000000000791b */ /* 0x003fe20003800000 */
.L_x_23523:
[----:B------:R-:W-:Y:S01]  /*f480*/  HFMA2.MMA R198, -RZ, RZ, 0, 4.76837158203125e-07 ;  /* 0x00000008ffc67435 */ /* 0x000fe200000001ff */
[----:B------:R-:W-:-:S05]  /*f490*/  MOV R149, R197 ;  /* 0x000000c500957202 */ /* 0x000fca0000000f00 */
[----:B------:R-:W-:-:S04]  /*f4a0*/  FADD.FTZ R149, R148, R149 ;  /* 0x0000009594957221 */ /* 0x000fc80000010000 */
[----:B------:R-:W-:-:S07]  /*f4b0*/  IMAD.MOV.U32 R203, RZ, RZ, R149 ;  /* 0x000000ffffcb7224 */ /* 0x000fce00078e0095 */
[----:B------:R-:W-:Y:S05]  /*f4c0*/  WARPSYNC.COLLECTIVE R196, `(.L_x_23524) ;  /* 0x00000000c4087348 */ /* 0x000fea0003c00000 */
[----:B------:R0:W1:Y:S02]  /*f4d0*/  SHFL.BFLY P6, R197, R203, R198, R205 ;  /* 0x0c0000c6cbc57389 */ /* 0x00006400000c00cd */
[----:B01----:R-:W-:Y:S01]  /*f4e0*/  ENDCOLLECTIVE ;  /* 0x000000000000791b */ /* 0x003fe20003800000 */
.L_x_23524:
[----:B------:R-:W-:Y:S02]  /*f4f0*/  IMAD.MOV.U32 R198, RZ, RZ, 0x10 ;  /* 0x00000010ffc67424 */ /* 0x000fe400078e00ff */
[----:B------:R-:W-:-:S04]  /*f500*/  IMAD.MOV.U32 R150, RZ, RZ, R197 ;  /* 0x000000ffff967224 */ /* 0x000fc800078e00c5 */
[----:B------:R-:W-:-:S05]  /*f510*/  FADD.FTZ R150, R149, R150 ;  /* 0x0000009695967221 */ /* 0x000fca0000010000 */
[----:B------:R-:W-:-:S07]  /*f520*/  MOV R203, R150 ;  /* 0x0000009600cb7202 */ /* 0x000fce0000000f00 */
[----:B------:R-:W-:Y:S05]  /*f530*/  WARPSYNC.COLLECTIVE R196, `(.L_x_23525) ;  /* 0x00000000c4087348 */ /* 0x000fea0003c00000 */
[----:B------:R0:W1:Y:S02]  /*f540*/  SHFL.BFLY P6, R197, R203, R198, R205 ;  /* 0x0c0000c6cbc57389 */ /* 0x00006400000c00cd */
[----:B01----:R-:W-:Y:S01]  /*f550*/  ENDCOLLECTIVE ;  /* 0x000000000000791b */ /* 0x003fe20003800000 */
.L_x_23525:
[----:B------:R-:W-:Y:S01]  /*f560*/  MOV R151, R197 ;  /* 0x000000c500977202 */ /* 0x000fe20000000f00 */
[----:B------:R-:W-:Y:S06]  /*f570*/  BRA `(.L_x_23526) ;  /* 0xffffffe800087947 */ /* 0x000fec000383ffff */
.L_x_23527:
        /* <DEDUP_REMOVED lines=16> */
.L_x_30310:


//--------------------- .text._ZN10layer_norm13ln_fwd_kernelINS_13Kernel_traitsIf6__halffS2_fjLj8192ELj1ELj1ELj8ELj16ENS_18Kernel_traits_baseILj8192EfS2_fS2_fjLj256EEEEELb1ELb1ELb1ELb1EEEvNS_9FwdParamsE --------------------------
	.section	.text._ZN10layer_norm13ln_fwd_kernelINS_13Kernel_traitsIf6__halffS2_fjLj8192ELj1ELj1ELj8ELj16ENS_18Kernel_traits_baseILj8192EfS2_fS2_fjLj256EEEEELb1ELb1ELb1ELb1EEEvNS_9FwdParamsE,"ax",@progbits
	.align	128
        .global         _ZN10layer_norm13ln_fwd_kernelINS_13Kernel_traitsIf6__halffS2_fjLj8192ELj1ELj1ELj8ELj16ENS_18Kernel_traits_baseILj8192EfS2_fS2_fjLj256EEEEELb1ELb1ELb1ELb1EEEvNS_9FwdParamsE
        .type           _ZN10layer_norm13ln_fwd_kernelINS_13Kernel_traitsIf6__halffS2_fjLj8192ELj1ELj1ELj8ELj16ENS_18Kernel_traits_baseILj8192EfS2_fS2_fjLj256EEEEELb1ELb1ELb1ELb1EEEvNS_9FwdParamsE,@function
        .size           _ZN10layer_norm13ln_fwd_kernelINS_13Kernel_traitsIf6__halffS2_fjLj8192ELj1ELj1ELj8ELj16ENS_18Kernel_traits_baseILj8192EfS2_fS2_fjLj256EEEEELb1ELb1ELb1ELb1EEEvNS_9FwdParamsE,(.L_x_30311 - _ZN10layer_norm13ln_fwd_kernelINS_13Kernel_traitsIf6__halffS2_fjLj8192ELj1ELj1ELj8ELj16ENS_18Kernel_traits_baseILj8192EfS2_fS2_fjLj256EEEEELb1ELb1ELb1ELb1EEEvNS_9FwdParamsE)
        .other          _ZN10layer_norm13ln_fwd_kernelINS_13Kernel_traitsIf6__halffS2_fjLj8192ELj1ELj1ELj8ELj16ENS_18Kernel_traits_baseILj8192EfS2_fS2_fjLj256EEEEELb1ELb1ELb1ELb1EEEvNS_9FwdParamsE,@"STO_CUDA_ENTRY STV_DEFAULT"
_ZN10layer_norm13ln_fwd_kernelINS_13Kernel_traitsIf6__halffS2_fjLj8192ELj1ELj1ELj8ELj16ENS_18Kernel_traits_baseILj8192EfS2_fS2_fjLj256EEEEELb1ELb1ELb1ELb1EEEvNS_9FwdParamsE:
.text._ZN10layer_norm13ln_fwd_kernelINS_13Kernel_traitsIf6__halffS2_fjLj8192ELj1ELj1ELj8ELj16ENS_18Kernel_traits_baseILj8192EfS2_fS2_fjLj256EEEEELb1ELb1ELb1ELb1EEEvNS_9FwdParamsE:
        /* <DEDUP_REMOVED lines=113> */
[----:B------:R-:W-:Y:S01]  /*0710*/  ULDC.64 UR8, c[0x0][0x298] ;  /* 0x0000a60000087ab9 */ /* 0x000fe20000000a00 */
[----:B------:R-:W-:Y:S01]  /*0720*/  ISETP.NE.AND P2, PT, RZ, UR6, PT ;  /* 0x00000006ff007c0c */ /* 0x000fe2000bf45270 */
[----:B------:R-:W-:Y:S01]  /*0730*/  ULDC UR6, c[0x0][0x294] ;  /* 0x0000a50000067ab9 */ /* 0x000fe20000000800 */
[----:B------:R-:W-:Y:S01]  /*0740*/  LOP3.LUT R106, R101, R104, R153, 0x96, !PT ;  /* 0x00000068656a7212 */ /* 0x000fe200078e9699 */
[----:B------:R-:W-:Y:S01]  /*0750*/  IMAD.WIDE.U32 R104, R105, -0x2daee0ad, RZ ;  /* 0xd2511f5369687825 */ /* 0x000fe200078e00ff */
[----:B------:R-:W-:-:S03]  /*0760*/  ULDC.64 UR10, c[0x0][0x210] ;  /* 0x00008400000a7ab9 */ /* 0x000fc60000000a00 */
        /* <DEDUP_REMOVED lines=32> */
.L_x_23827:
        /* <DEDUP_REMOVED lines=48> */
.L_x_23531:
[----:B------:R-:W-:-:S07]  /*0c70*/  MOV R121, R174 ;  /* 0x000000ae00797202 */ /* 0x000fce0000000f00 */
.L_x_23532:
[----:B------:R-:W-:Y:S05]  /*0c80*/  BSYNC B1 ;  /* 0x0000000000017941 */ /* 0x000fea0003800000 */
.L_x_23530:
        /* <DEDUP_REMOVED lines=16> */
.L_x_23536:
[----:B------:R-:W-:Y:S05]  /*0d90*/  BSYNC B2 ;  /* 0x0000000000027941 */ /* 0x000fea0003800000 */
.L_x_23535:
        /* <DEDUP_REMOVED lines=44> */
.L_x_23534:
[----:B------:R-:W-:Y:S05]  /*1060*/  BSYNC B1 ;  /* 0x0000000000017941 */ /* 0x000fea0003800000 */
.L_x_23533:
        /* <DEDUP_REMOVED lines=11> */
.L_x_23529:
[----:B------:R-:W-:Y:S05]  /*1120*/  BSYNC B0 ;  /* 0x0000000000007941 */ /* 0x000fea0003800000 */
.L_x_23528:
        /* <DEDUP_REMOVED lines=18> */
.L_x_23540:
[----:B------:R-:W-:-:S07]  /*1250*/  IMAD.MOV.U32 R113, RZ, RZ, R174 ;  /* 0x000000ffff717224 */ /* 0x000fce00078e00ae */
.L_x_23541:
[----:B------:R-:W-:Y:S05]  /*1260*/  BSYNC B1 ;  /* 0x0000000000017941 */ /* 0x000fea0003800000 */
.L_x_23539:
        /* <DEDUP_REMOVED lines=16> */
.L_x_23545:
[----:B------:R-:W-:Y:S05]  /*1370*/  BSYNC B2 ;  /* 0x0000000000027941 */ /* 0x000fea0003800000 */
.L_x_23544:
        /* <DEDUP_REMOVED lines=44> */
.L_x_23543:
[----:B------:R-:W-:Y:S05]  /*1640*/  BSYNC B1 ;  /* 0x0000000000017941 */ /* 0x000fea0003800000 */
.L_x_23542:
        /* <DEDUP_REMOVED lines=11> */
.L_x_23538:
[----:B------:R-:W-:Y:S05]  /*1700*/  BSYNC B0 ;  /* 0x0000000000007941 */ /* 0x000fea0003800000 */
.L_x_23537:
        /* <DEDUP_REMOVED lines=18> */
.L_x_23549:
[----:B------:R-:W-:-:S07]  /*1830*/  MOV R122, R174 ;  /* 0x000000ae007a7202 */ /* 0x000fce0000000f00 */
.L_x_23550:
[----:B------:R-:W-:Y:S05]  /*1840*/  BSYNC B1 ;  /* 0x0000000000017941 */ /* 0x000fea0003800000 */
.L_x_23548:
        /* <DEDUP_REMOVED lines=16> */
.L_x_23554:
[----:B------:R-:W-:Y:S05]  /*1950*/  BSYNC B2 ;  /* 0x0000000000027941 */ /* 0x000fea0003800000 */
.L_x_23553:
        /* <DEDUP_REMOVED lines=44> */
.L_x_23552:
[----:B------:R-:W-:Y:S05]  /*1c20*/  BSYNC B1 ;  /* 0x0000000000017941 */ /* 0x000fea0003800000 */
.L_x_23551:
        /* <DEDUP_REMOVED lines=11> */
.L_x_23547:
[----:B------:R-:W-:Y:S05]  /*1ce0*/  BSYNC B0 ;  /* 0x0000000000007941 */ /* 0x000fea0003800000 */
.L_x_23546:
        /* <DEDUP_REMOVED lines=18> */
.L_x_23558:
[----:B------:R-:W-:-:S07]  /*1e10*/  IMAD.MOV.U32 R115, RZ, RZ, R174 ;  /* 0x000000ffff737224 */ /* 0x000fce00078e00ae */
.L_x_23559:
[----:B------:R-:W-:Y:S05]  /*1e20*/  BSYNC B1 ;  /* 0x0000000000017941 */ /* 0x000fea0003800000 */
.L_x_23557:
        /* <DEDUP_REMOVED lines=16> */
.L_x_23563:
[----:B------:R-:W-:Y:S05]  /*1f30*/  BSYNC B2 ;  /* 0x0000000000027941 */ /* 0x000fea0003800000 */
.L_x_23562:
        /* <DEDUP_REMOVED lines=44> */
.L_x_23561:
[----:B------:R-:W-:Y:S05]  /*2200*/  BSYNC B1 ;  /* 0x0000000000017941 */ /* 0x000fea0003800000 */
.L_x_23560:
        /* <DEDUP_REMOVED lines=11> */
.L_x_23556:
[----:B------:R-:W-:Y:S05]  /*22c0*/  BSYNC B0 ;  /* 0x0000000000007941 */ /* 0x000fea0003800000 */
.L_x_23555:
        /* <DEDUP_REMOVED lines=18> */
.L_x_23567:
[----:B------:R-:W-:-:S07]  /*23f0*/  MOV R124, R174 ;  /* 0x000000ae007c7202 */ /* 0x000fce0000000f00 */
.L_x_23568:
[----:B------:R-:W-:Y:S05]  /*2400*/  BSYNC B1 ;  /* 0x0000000000017941 */ /* 0x000fea0003800000 */
.L_x_23566:
        /* <DEDUP_REMOVED lines=16> */
.L_x_23572:
[----:B------:R-:W-:Y:S05]  /*2510*/  BSYNC B2 ;  /* 0x0000000000027941 */ /* 0x000fea0003800000 */
.L_x_23571:
        /* <DEDUP_REMOVED lines=44> */
.L_x_23570:
[----:B------:R-:W-:Y:S05]  /*27e0*/  BSYNC B1 ;  /* 0x0000000000017941 */ /* 0x000fea0003800000 */
.L_x_23569:
        /* <DEDUP_REMOVED lines=11> */
.L_x_23565:
[----:B------:R-:W-:Y:S05]  /*28a0*/  BSYNC B0 ;  /* 0x0000000000007941 */ /* 0x000fea0003800000 */
.L_x_23564:
        /* <DEDUP_REMOVED lines=18> */
.L_x_23576:
[----:B------:R-:W-:-:S07]  /*29d0*/  IMAD.MOV.U32 R117, RZ, RZ, R174 ;  /* 0x000000ffff757224 */ /* 0x000fce00078e00ae */
.L_x_23577:
[----:B------:R-:W-:Y:S05]  /*29e0*/  BSYNC B1 ;  /* 0x0000000000017941 */ /* 0x000fea0003800000 */
.L_x_23575:
        /* <DEDUP_REMOVED lines=16> */
.L_x_23581:
[----:B------:R-:W-:Y:S05]  /*2af0*/  BSYNC B2 ;  /* 0x0000000000027941 */ /* 0x000fea0003800000 */
.L_x_23580:
        /* <DEDUP_REMOVED lines=44> */
.L_x_23579:
[----:B------:R-:W-:Y:S05]  /*2dc0*/  BSYNC B1 ;  /* 0x0000000000017941 */ /* 0x000fea0003800000 */
.L_x_23578:
        /* <DEDUP_REMOVED lines=11> */
.L_x_23574:
[----:B------:R-:W-:Y:S05]  /*2e80*/  BSYNC B0 ;  /* 0x0000000000007941 */ /* 0x000fea0003800000 */
.L_x_23573:
        /* <DEDUP_REMOVED lines=18> */
.L_x_23585:
[----:B------:R-:W-:-:S07]  /*2fb0*/  MOV R126, R174 ;  /* 0x000000ae007e7202 */ /* 0x000fce0000000f00 */
.L_x_23586:
[----:B------:R-:W-:Y:S05]  /*2fc0*/  BSYNC B1 ;  /* 0x0000000000017941 */ /* 0x000fea0003800000 */
.L_x_23584:
        /* <DEDUP_REMOVED lines=16> */
.L_x_23590:
[----:B------:R-:W-:Y:S05]  /*30d0*/  BSYNC B2 ;  /* 0x0000000000027941 */ /* 0x000fea0003800000 */
.L_x_23589:
        /* <DEDUP_REMOVED lines=44> */
.L_x_23588:
[----:B------:R-:W-:Y:S05]  /*33a0*/  BSYNC B1 ;  /* 0x0000000000017941 */ /* 0x000fea0003800000 */
.L_x_23587:
        /* <DEDUP_REMOVED lines=11> */
.L_x_23583:
[----:B------:R-:W-:Y:S05]  /*3460*/  BSYNC B0 ;  /* 0x0000000000007941 */ /* 0x000fea0003800000 */
.L_x_23582:
        /* <DEDUP_REMOVED lines=18> */
.L_x_23594:
[----:B------:R-:W-:-:S07]  /*3590*/  IMAD.MOV.U32 R119, RZ, RZ, R174 ;  /* 0x000000ffff777224 */ /* 0x000fce00078e00ae */
.L_x_23595:
[----:B------:R-:W-:Y:S05]  /*35a0*/  BSYNC B1 ;  /* 0x0000000000017941 */ /* 0x000fea0003800000 */
.L_x_23593:
        /* <DEDUP_REMOVED lines=16> */
.L_x_23599:
[----:B------:R-:W-:Y:S05]  /*36b0*/  BSYNC B2 ;  /* 0x0000000000027941 */ /* 0x000fea0003800000 */
.L_x_23598:
        /* <DEDUP_REMOVED lines=44> */
.L_x_23597:
[----:B------:R-:W-:Y:S05]  /*3980*/  BSYNC B1 ;  /* 0x0000000000017941 */ /* 0x000fea0003800000 */
.L_x_23596:
        /* <DEDUP_REMOVED lines=11> */
.L_x_23592:
[----:B------:R-:W-:Y:S05]  /*3a40*/  BSYNC B0 ;  /* 0x0000000000007941 */ /* 0x000fea0003800000 */
.L_x_23591:
        /* <DEDUP_REMOVED lines=31> */
.L_x_23601:
[----:B------:R-:W-:Y:S05]  /*3c40*/  BSYNC B0 ;  /* 0x0000000000007941 */ /* 0x000fea0003800000 */
.L_x_23600:
        /* <DEDUP_REMOVED lines=22> */
.L_x_23605:
[----:B------:R-:W-:-:S07]  /*3db0*/  IMAD.MOV.U32 R130, RZ, RZ, R174 ;  /* 0x000000ffff827224 */ /* 0x000fce00078e00ae */
.L_x_23606:
[----:B------:R-:W-:Y:S05]  /*3dc0*/  BSYNC B1 ;  /* 0x0000000000017941 */ /* 0x000fea0003800000 */
.L_x_23604:
        /* <DEDUP_REMOVED lines=16> */
.L_x_23610:
[----:B------:R-:W-:Y:S05]  /*3ed0*/  BSYNC B2 ;  /* 0x0000000000027941 */ /* 0x000fea0003800000 */
.L_x_23609:
        /* <DEDUP_REMOVED lines=44> */
.L_x_23608:
[----:B------:R-:W-:Y:S05]  /*41a0*/  BSYNC B1 ;  /* 0x0000000000017941 */ /* 0x000fea0003800000 */
.L_x_23607:
        /* <DEDUP_REMOVED lines=11> */
.L_x_23603:
[----:B------:R-:W-:Y:S05]  /*4260*/  BSYNC B0 ;  /* 0x0000000000007941 */ /* 0x000fea0003800000 */
.L_x_23602:
        /* <DEDUP_REMOVED lines=18> */
.L_x_23614:
[----:B------:R-:W-:-:S07]  /*4390*/  MOV R121, R174 ;  /* 0x000000ae00797202 */ /* 0x000fce0000000f00 */
.L_x_23615:
[----:B------:R-:W-:Y:S05]  /*43a0*/  BSYNC B1 ;  /* 0x0000000000017941 */ /* 0x000fea0003800000 */
.L_x_23613:
        /* <DEDUP_REMOVED lines=16> */
.L_x_23619:
[----:B------:R-:W-:Y:S05]  /*44b0*/  BSYNC B2 ;  /* 0x0000000000027941 */ /* 0x000fea0003800000 */
.L_x_23618:
        /* <DEDUP_REMOVED lines=44> */
.L_x_23617:
[----:B------:R-:W-:Y:S05]  /*4780*/  BSYNC B1 ;  /* 0x0000000000017941 */ /* 0x000fea0003800000 */
.L_x_23616:
        /* <DEDUP_REMOVED lines=11> */
.L_x_23612:
[----:B------:R-:W-:Y:S05]  /*4840*/  BSYNC B0 ;  /* 0x0000000000007941 */ /* 0x000fea0003800000 */
.L_x_23611:
        /* <DEDUP_REMOVED lines=18> */
.L_x_23623:
[----:B------:R-:W-:-:S07]  /*4970*/  IMAD.MOV.U32 R132, RZ, RZ, R174 ;  /* 0x000000ffff847224 */ /* 0x000fce00078e00ae */
.L_x_23624:
[----:B------:R-:W-:Y:S05]  /*4980*/  BSYNC B1 ;  /* 0x0000000000017941 */ /* 0x000fea0003800000 */
.L_x_23622:
        /* <DEDUP_REMOVED lines=16> */
.L_x_23628:
[----:B------:R-:W-:Y:S05]  /*4a90*/  BSYNC B2 ;  /* 0x0000000000027941 */ /* 0x000fea0003800000 */
.L_x_23627:
        /* <DEDUP_REMOVED lines=44> */
.L_x_23626:
[----:B------:R-:W-:Y:S05]  /*4d60*/  BSYNC B1 ;  /* 0x0000000000017941 */ /* 0x000fea0003800000 */
.L_x_23625:
        /* <DEDUP_REMOVED lines=11> */
.L_x_23621:
[----:B------:R-:W-:Y:S05]  /*4e20*/  BSYNC B0 ;  /* 0x0000000000007941 */ /* 0x000fea0003800000 */
.L_x_23620:
        /* <DEDUP_REMOVED lines=18> */
.L_x_23632:
[----:B------:R-:W-:-:S07]  /*4f50*/  MOV R123, R174 ;  /* 0x000000ae007b7202 */ /* 0x000fce0000000f00 */
.L_x_23633:
[----:B------:R-:W-:Y:S05]  /*4f60*/  BSYNC B1 ;  /* 0x0000000000017941 */ /* 0x000fea0003800000 */
.L_x_23631:
        /* <DEDUP_REMOVED lines=16> */
.L_x_23637:
[----:B------:R-:W-:Y:S05]  /*5070*/  BSYNC B2 ;  /* 0x0000000000027941 */ /* 0x000fea0003800000 */
.L_x_23636:
        /* <DEDUP_REMOVED lines=44> */
.L_x_23635:
[----:B------:R-:W-:Y:S05]  /*5340*/  BSYNC B1 ;  /* 0x0000000000017941 */ /* 0x000fea0003800000 */
.L_x_23634:
        /* <DEDUP_REMOVED lines=11> */
.L_x_23630:
[----:B------:R-:W-:Y:S05]  /*5400*/  BSYNC B0 ;  /* 0x0000000000007941 */ /* 0x000fea0003800000 */
.L_x_23629:
        /* <DEDUP_REMOVED lines=18> */
.L_x_23641:
[----:B------:R-:W-:-:S07]  /*5530*/  IMAD.MOV.U32 R134, RZ, RZ, R174 ;  /* 0x000000ffff867224 */ /* 0x000fce00078e00ae */
.L_x_23642:
[----:B------:R-:W-:Y:S05]  /*5540*/  BSYNC B1 ;  /* 0x0000000000017941 */ /* 0x000fea0003800000 */
.L_x_23640:
        /* <DEDUP_REMOVED lines=16> */
.L_x_23646:
[----:B------:R-:W-:Y:S05]  /*5650*/  BSYNC B2 ;  /* 0x0000000000027941 */ /* 0x000fea0003800000 */
.L_x_23645:
        /* <DEDUP_REMOVED lines=44> */
.L_x_23644:
[----:B------:R-:W-:Y:S05]  /*5920*/  BSYNC B1 ;  /* 0x0000000000017941 */ /* 0x000fea0003800000 */
.L_x_23643:
        /* <DEDUP_REMOVED lines=11> */
.L_x_23639:
[----:B------:R-:W-:Y:S05]  /*59e0*/  BSYNC B0 ;  /* 0x0000000000007941 */ /* 0x000fea0003800000 */
.L_x_23638:
        /* <DEDUP_REMOVED lines=18> */
.L_x_23650:
[----:B------:R-:W-:-:S07]  /*5b10*/  MOV R125, R174 ;  /* 0x000000ae007d7202 */ /* 0x000fce0000000f00 */
.L_x_23651:
[----:B------:R-:W-:Y:S05]  /*5b20*/  BSYNC B1 ;  /* 0x0000000000017941 */ /* 0x000fea0003800000 */
.L_x_23649:
        /* <DEDUP_REMOVED lines=16> */
.L_x_23655:
[----:B------:R-:W-:Y:S05]  /*5c30*/  BSYNC B2 ;  /* 0x0000000000027941 */ /* 0x000fea0003800000 */
.L_x_23654:
        /* <DEDUP_REMOVED lines=44> */
.L_x_23653:
[----:B------:R-:W-:Y:S05]  /*5f00*/  BSYNC B1 ;  /* 0x0000000000017941 */ /* 0x000fea0003800000 */
.L_x_23652:
        /* <DEDUP_REMOVED lines=11> */
.L_x_23648:
[----:B------:R-:W-:Y:S05]  /*5fc0*/  BSYNC B0 ;  /* 0x0000000000007941 */ /* 0x000fea0003800000 */
.L_x_23647:
        /* <DEDUP_REMOVED lines=18> */
.L_x_23659:
[----:B------:R-:W-:-:S07]  /*60f0*/  IMAD.MOV.U32 R138, RZ, RZ, R174 ;  /* 0x000000ffff8a7224 */ /* 0x000fce00078e00ae */
.L_x_23660:
[----:B------:R-:W-:Y:S05]  /*6100*/  BSYNC B1 ;  /* 0x0000000000017941 */ /* 0x000fea0003800000 */
.L_x_23658:
        /* <DEDUP_REMOVED lines=16> */
.L_x_23664:
[----:B------:R-:W-:Y:S05]  /*6210*/  BSYNC B2 ;  /* 0x0000000000027941 */ /* 0x000fea0003800000 */
.L_x_23663:
        /* <DEDUP_REMOVED lines=44> */
.L_x_23662:
[----:B------:R-:W-:Y:S05]  /*64e0*/  BSYNC B1 ;  /* 0x0000000000017941 */ /* 0x000fea0003800000 */
.L_x_23661:
        /* <DEDUP_REMOVED lines=11> */
.L_x_23657:
[----:B------:R-:W-:Y:S05]  /*65a0*/  BSYNC B0 ;  /* 0x0000000000007941 */ /* 0x000fea0003800000 */
.L_x_23656:
        /* <DEDUP_REMOVED lines=18> */
.L_x_23668:
[----:B------:R-:W-:-:S07]  /*66d0*/  MOV R127, R174 ;  /* 0x000000ae007f7202 */ /* 0x000fce0000000f00 */
.L_x_23669:
[----:B------:R-:W-:Y:S05]  /*66e0*/  BSYNC B1 ;  /* 0x0000000000017941 */ /* 0x000fea0003800000 */
.L_x_23667:
        /* <DEDUP_REMOVED lines=16> */
.L_x_23673:
[----:B------:R-:W-:Y:S05]  /*67f0*/  BSYNC B2 ;  /* 0x0000000000027941 */ /* 0x000fea0003800000 */
.L_x_23672:
        /* <DEDUP_REMOVED lines=44> */
.L_x_23671:
[----:B------:R-:W-:Y:S05]  /*6ac0*/  BSYNC B1 ;  /* 0x0000000000017941 */ /* 0x000fea0003800000 */
.L_x_23670:
        /* <DEDUP_REMOVED lines=11> */
.L_x_23666:
[----:B------:R-:W-:Y:S05]  /*6b80*/  BSYNC B0 ;  /* 0x0000000000007941 */ /* 0x000fea0003800000 */
.L_x_23665:
        /* <DEDUP_REMOVED lines=30> */
.L_x_23675:
[----:B------:R-:W-:Y:S05]  /*6d70*/  BSYNC B0 ;  /* 0x0000000000007941 */ /* 0x000fea0003800000 */
.L_x_23674:
[----:B--2---:R-:W-:Y:S01]  /*6d80*/  @P3 IMAD.WIDE.U32 R130, R138, 0x10, R130 ;  /* 0x000000108a823825 */ /* 0x004fe200078e0082 */
[----:B------:R-:W2:Y:S04]  /*6d90*/  @P0 LDG.E.128 R100, desc[UR4][R132.64] ;  /* 0x0000000484640981 */ /* 0x000ea8000c1e1d00 */
[----:B------:R1:W5:Y:S04]  /*6da0*/  @P3 LDG.E.128 R104, desc[UR4][R130.64] ;  /* 0x0000000482683981 */ /* 0x000368000c1e1d00 */
[----:B------:R1:W5:Y:S01]  /*6db0*/  @P0 LDG.E.128 R108, desc[UR4][R132.64+0x10] ;  /* 0x00001004846c0981 */ /* 0x000362000c1e1d00 */
[----:B------:R-:W-:Y:S01]  /*6dc0*/  @!P4 ISETP.NE.U32.AND P1, PT, R146, RZ, PT ;  /* 0x000000ff9200c20c */ /* 0x000fe20003f25070 */
[----:B------:R-:W-:Y:S01]  /*6dd0*/  BSSY B0, `(.L_x_23676) ;  /* 0x000005c000007945 */ /* 0x000fe20003800000 */
[----:B0-----:R-:W-:-:S02]  /*6de0*/  @!P4 IMAD.MOV.U32 R134, RZ, RZ, R187 ;  /* 0x000000ffff86c224 */ /* 0x001fc400078e00bb */
[----:B------:R-:W-:-:S04]  /*6df0*/  @!P4 ISETP.NE.AND.EX P1, PT, R147, RZ, PT, P1 ;  /* 0x000000ff9300c20c */ /* 0x000fc80003f25310 */
        /* <DEDUP_REMOVED lines=14> */
.L_x_23679:
[----:B------:R-:W-:-:S07]  /*6ee0*/  MOV R140, R174 ;  /* 0x000000ae008c7202 */ /* 0x000fce0000000f00 */
.L_x_23680:
[----:B------:R-:W-:Y:S05]  /*6ef0*/  BSYNC B1 ;  /* 0x0000000000017941 */ /* 0x000fea0003800000 */
.L_x_23678:
        /* <DEDUP_REMOVED lines=16> */
.L_x_23684:
[----:B------:R-:W-:Y:S05]  /*7000*/  BSYNC B2 ;  /* 0x0000000000027941 */ /* 0x000fea0003800000 */
.L_x_23683:
        /* <DEDUP_REMOVED lines=44> */
.L_x_23682:
[----:B------:R-:W-:Y:S05]  /*72d0*/  BSYNC B1 ;  /* 0x0000000000017941 */ /* 0x000fea0003800000 */
.L_x_23681:
        /* <DEDUP_REMOVED lines=11> */
.L_x_23677:
[----:B------:R-:W-:Y:S05]  /*7390*/  BSYNC B0 ;  /* 0x0000000000007941 */ /* 0x000fea0003800000 */
.L_x_23676:
        /* <DEDUP_REMOVED lines=18> */
.L_x_23688:
[----:B------:R-:W-:-:S07]  /*74c0*/  IMAD.MOV.U32 R129, RZ, RZ, R174 ;  /* 0x000000ffff817224 */ /* 0x000fce00078e00ae */
.L_x_23689:
[----:B------:R-:W-:Y:S05]  /*74d0*/  BSYNC B1 ;  /* 0x0000000000017941 */ /* 0x000fea0003800000 */
.L_x_23687:
        /* <DEDUP_REMOVED lines=16> */
.L_x_23693:
[----:B------:R-:W-:Y:S05]  /*75e0*/  BSYNC B2 ;  /* 0x0000000000027941 */ /* 0x000fea0003800000 */
.L_x_23692:
        /* <DEDUP_REMOVED lines=44> */
.L_x_23691:
[----:B------:R-:W-:Y:S05]  /*78b0*/  BSYNC B1 ;  /* 0x0000000000017941 */ /* 0x000fea0003800000 */
.L_x_23690:
        /* <DEDUP_REMOVED lines=11> */
.L_x_23686:
[----:B------:R-:W-:Y:S05]  /*7970*/  BSYNC B0 ;  /* 0x0000000000007941 */ /* 0x000fea0003800000 */
.L_x_23685:
        /* <DEDUP_REMOVED lines=18> */
.L_x_23697:
[----:B------:R-:W-:-:S07]  /*7aa0*/  MOV R142, R174 ;  /* 0x000000ae008e7202 */ /* 0x000fce0000000f00 */
.L_x_23698:
[----:B------:R-:W-:Y:S05]  /*7ab0*/  BSYNC B1 ;  /* 0x0000000000017941 */ /* 0x000fea0003800000 */
.L_x_23696:
        /* <DEDUP_REMOVED lines=16> */
.L_x_23702:
[----:B------:R-:W-:Y:S05]  /*7bc0*/  BSYNC B2 ;  /* 0x0000000000027941 */ /* 0x000fea0003800000 */
.L_x_23701:
        /* <DEDUP_REMOVED lines=44> */
.L_x_23700:
[----:B------:R-:W-:Y:S05]  /*7e90*/  BSYNC B1 ;  /* 0x0000000000017941 */ /* 0x000fea0003800000 */
.L_x_23699:
        /* <DEDUP_REMOVED lines=11> */
.L_x_23695:
[----:B------:R-:W-:Y:S05]  /*7f50*/  BSYNC B0 ;  /* 0x0000000000007941 */ /* 0x000fea0003800000 */
.L_x_23694:
        /* <DEDUP_REMOVED lines=18> */
.L_x_23706:
[----:B------:R-:W-:-:S07]  /*8080*/  IMAD.MOV.U32 R131, RZ, RZ, R174 ;  /* 0x000000ffff837224 */ /* 0x000fce00078e00ae */
.L_x_23707:
[----:B------:R-:W-:Y:S05]  /*8090*/  BSYNC B1 ;  /* 0x0000000000017941 */ /* 0x000fea0003800000 */
.L_x_23705:
        /* <DEDUP_REMOVED lines=16> */
.L_x_23711:
[----:B------:R-:W-:Y:S05]  /*81a0*/  BSYNC B2 ;  /* 0x0000000000027941 */ /* 0x000fea0003800000 */
.L_x_23710:
        /* <DEDUP_REMOVED lines=44> */
.L_x_23709:
[----:B------:R-:W-:Y:S05]  /*8470*/  BSYNC B1 ;  /* 0x0000000000017941 */ /* 0x000fea0003800000 */
.L_x_23708:
        /* <DEDUP_REMOVED lines=11> */
.L_x_23704:
[----:B------:R-:W-:Y:S05]  /*8530*/  BSYNC B0 ;  /* 0x0000000000007941 */ /* 0x000fea0003800000 */
.L_x_23703:
        /* <DEDUP_REMOVED lines=18> */
.L_x_23715:
[----:B------:R-:W-:-:S07]  /*8660*/  MOV R183, R174 ;  /* 0x000000ae00b77202 */ /* 0x000fce0000000f00 */
.L_x_23716:
[----:B------:R-:W-:Y:S05]  /*8670*/  BSYNC B1 ;  /* 0x0000000000017941 */ /* 0x000fea0003800000 */
.L_x_23714:
        /* <DEDUP_REMOVED lines=16> */
.L_x_23720:
[----:B------:R-:W-:Y:S05]  /*8780*/  BSYNC B2 ;  /* 0x0000000000027941 */ /* 0x000fea0003800000 */
.L_x_23719:
        /* <DEDUP_REMOVED lines=44> */
.L_x_23718:
[----:B------:R-:W-:Y:S05]  /*8a50*/  BSYNC B1 ;  /* 0x0000000000017941 */ /* 0x000fea0003800000 */
.L_x_23717:
        /* <DEDUP_REMOVED lines=11> */
.L_x_23713:
[----:B------:R-:W-:Y:S05]  /*8b10*/  BSYNC B0 ;  /* 0x0000000000007941 */ /* 0x000fea0003800000 */
.L_x_23712:
        /* <DEDUP_REMOVED lines=18> */
.L_x_23724:
[----:B------:R-:W-:-:S07]  /*8c40*/  IMAD.MOV.U32 R133, RZ, RZ, R174 ;  /* 0x000000ffff857224 */ /* 0x000fce00078e00ae */
.L_x_23725:
[----:B------:R-:W-:Y:S05]  /*8c50*/  BSYNC B1 ;  /* 0x0000000000017941 */ /* 0x000fea0003800000 */
.L_x_23723:
        /* <DEDUP_REMOVED lines=16> */
.L_x_23729:
[----:B------:R-:W-:Y:S05]  /*8d60*/  BSYNC B2 ;  /* 0x0000000000027941 */ /* 0x000fea0003800000 */
.L_x_23728:
        /* <DEDUP_REMOVED lines=44> */
.L_x_23727:
[----:B------:R-:W-:Y:S05]  /*9030*/  BSYNC B1 ;  /* 0x0000000000017941 */ /* 0x000fea0003800000 */
.L_x_23726:
        /* <DEDUP_REMOVED lines=11> */
.L_x_23722:
[----:B------:R-:W-:Y:S05]  /*90f0*/  BSYNC B0 ;  /* 0x0000000000007941 */ /* 0x000fea0003800000 */
.L_x_23721:
        /* <DEDUP_REMOVED lines=18> */
.L_x_23733:
[----:B------:R-:W-:-:S07]  /*9220*/  MOV R177, R174 ;  /* 0x000000ae00b17202 */ /* 0x000fce0000000f00 */
.L_x_23734:
[----:B------:R-:W-:Y:S05]  /*9230*/  BSYNC B1 ;  /* 0x0000000000017941 */ /* 0x000fea0003800000 */
.L_x_23732:
        /* <DEDUP_REMOVED lines=16> */
.L_x_23738:
[----:B------:R-:W-:Y:S05]  /*9340*/  BSYNC B2 ;  /* 0x0000000000027941 */ /* 0x000fea0003800000 */
.L_x_23737:
        /* <DEDUP_REMOVED lines=44> */
.L_x_23736:
[----:B------:R-:W-:Y:S05]  /*9610*/  BSYNC B1 ;  /* 0x0000000000017941 */ /* 0x000fea0003800000 */
.L_x_23735:
        /* <DEDUP_REMOVED lines=11> */
.L_x_23731:
[----:B------:R-:W-:Y:S05]  /*96d0*/  BSYNC B0 ;  /* 0x0000000000007941 */ /* 0x000fea0003800000 */
.L_x_23730:
        /* <DEDUP_REMOVED lines=18> */
.L_x_23742:
[----:B------:R-:W-:-:S07]  /*9800*/  IMAD.MOV.U32 R135, RZ, RZ, R174 ;  /* 0x000000ffff877224 */ /* 0x000fce00078e00ae */
.L_x_23743:
[----:B------:R-:W-:Y:S05]  /*9810*/  BSYNC B1 ;  /* 0x0000000000017941 */ /* 0x000fea0003800000 */
.L_x_23741:
        /* <DEDUP_REMOVED lines=16> */
.L_x_23747:
[----:B------:R-:W-:Y:S05]  /*9920*/  BSYNC B2 ;  /* 0x0000000000027941 */ /* 0x000fea0003800000 */
.L_x_23746:
        /* <DEDUP_REMOVED lines=44> */
.L_x_23745:
[----:B------:R-:W-:Y:S05]  /*9bf0*/  BSYNC B1 ;  /* 0x0000000000017941 */ /* 0x000fea0003800000 */
.L_x_23744:
        /* <DEDUP_REMOVED lines=11> */
.L_x_23740:
[----:B------:R-:W-:Y:S05]  /*9cb0*/  BSYNC B0 ;  /* 0x0000000000007941 */ /* 0x000fea0003800000 */
.L_x_23739:
        /* <DEDUP_REMOVED lines=30> */
.L_x_23749:
[----:B------:R-:W-:Y:S05]  /*9ea0*/  BSYNC B0 ;  /* 0x0000000000007941 */ /* 0x000fea0003800000 */
.L_x_23748:
        /* <DEDUP_REMOVED lines=22> */
.L_x_23753:
[----:B------:R-:W-:-:S07]  /*a010*/  IMAD.MOV.U32 R179, RZ, RZ, R174 ;  /* 0x000000ffffb37224 */ /* 0x000fce00078e00ae */
.L_x_23754:
[----:B------:R-:W-:Y:S05]  /*a020*/  BSYNC B1 ;  /* 0x0000000000017941 */ /* 0x000fea0003800000 */
.L_x_23752:
        /* <DEDUP_REMOVED lines=16> */
.L_x_23758:
[----:B------:R-:W-:Y:S05]  /*a130*/  BSYNC B2 ;  /* 0x0000000000027941 */ /* 0x000fea0003800000 */
.L_x_23757:
        /* <DEDUP_REMOVED lines=44> */
.L_x_23756:
[----:B------:R-:W-:Y:S05]  /*a400*/  BSYNC B1 ;  /* 0x0000000000017941 */ /* 0x000fea0003800000 */
.L_x_23755:
        /* <DEDUP_REMOVED lines=11> */
.L_x_23751:
[----:B------:R-:W-:Y:S05]  /*a4c0*/  BSYNC B0 ;  /* 0x0000000000007941 */ /* 0x000fea0003800000 */
.L_x_23750:
        /* <DEDUP_REMOVED lines=18> */
.L_x_23762:
[----:B------:R-:W-:-:S07]  /*a5f0*/  MOV R137, R174 ;  /* 0x000000ae00897202 */ /* 0x000fce0000000f00 */
.L_x_23763:
[----:B------:R-:W-:Y:S05]  /*a600*/  BSYNC B1 ;  /* 0x0000000000017941 */ /* 0x000fea0003800000 */
.L_x_23761:
        /* <DEDUP_REMOVED lines=16> */
.L_x_23767:
[----:B------:R-:W-:Y:S05]  /*a710*/  BSYNC B2 ;  /* 0x0000000000027941 */ /* 0x000fea0003800000 */
.L_x_23766:
        /* <DEDUP_REMOVED lines=44> */
.L_x_23765:
[----:B------:R-:W-:Y:S05]  /*a9e0*/  BSYNC B1 ;  /* 0x0000000000017941 */ /* 0x000fea0003800000 */
.L_x_23764:
        /* <DEDUP_REMOVED lines=11> */
.L_x_23760:
[----:B------:R-:W-:Y:S05]  /*aaa0*/  BSYNC B0 ;  /* 0x0000000000007941 */ /* 0x000fea0003800000 */
.L_x_23759:
        /* <DEDUP_REMOVED lines=18> */
.L_x_23771:
[----:B------:R-:W-:-:S07]  /*abd0*/  IMAD.MOV.U32 R181, RZ, RZ, R174 ;  /* 0x000000ffffb57224 */ /* 0x000fce00078e00ae */
.L_x_23772:
[----:B------:R-:W-:Y:S05]  /*abe0*/  BSYNC B1 ;  /* 0x0000000000017941 */ /* 0x000fea0003800000 */
.L_x_23770:
        /* <DEDUP_REMOVED lines=16> */
.L_x_23776:
[----:B------:R-:W-:Y:S05]  /*acf0*/  BSYNC B2 ;  /* 0x0000000000027941 */ /* 0x000fea0003800000 */
.L_x_23775:
        /* <DEDUP_REMOVED lines=44> */
.L_x_23774:
[----:B------:R-:W-:Y:S05]  /*afc0*/  BSYNC B1 ;  /* 0x0000000000017941 */ /* 0x000fea0003800000 */
.L_x_23773:
        /* <DEDUP_REMOVED lines=11> */
.L_x_23769:
[----:B------:R-:W-:Y:S05]  /*b080*/  BSYNC B0 ;  /* 0x0000000000007941 */ /* 0x000fea0003800000 */
.L_x_23768:
        /* <DEDUP_REMOVED lines=18> */
.L_x_23780:
[----:B------:R-:W-:-:S07]  /*b1b0*/  MOV R139, R174 ;  /* 0x000000ae008b7202 */ /* 0x000fce0000000f00 */
.L_x_23781:
[----:B------:R-:W-:Y:S05]  /*b1c0*/  BSYNC B1 ;  /* 0x0000000000017941 */ /* 0x000fea0003800000 */
.L_x_23779:
        /* <DEDUP_REMOVED lines=16> */
.L_x_23785:
[----:B------:R-:W-:Y:S05]  /*b2d0*/  BSYNC B2 ;  /* 0x0000000000027941 */ /* 0x000fea0003800000 */
.L_x_23784:
        /* <DEDUP_REMOVED lines=44> */
.L_x_23783:
[----:B------:R-:W-:Y:S05]  /*b5a0*/  BSYNC B1 ;  /* 0x0000000000017941 */ /* 0x000fea0003800000 */
.L_x_23782:
        /* <DEDUP_REMOVED lines=11> */
.L_x_23778:
[----:B------:R-:W-:Y:S05]  /*b660*/  BSYNC B0 ;  /* 0x0000000000007941 */ /* 0x000fea0003800000 */
.L_x_23777:
        /* <DEDUP_REMOVED lines=18> */
.L_x_23789:
[----:B------:R-:W-:-:S07]  /*b790*/  IMAD.MOV.U32 R183, RZ, RZ, R174 ;  /* 0x000000ffffb77224 */ /* 0x000fce00078e00ae */
.L_x_23790:
[----:B------:R-:W-:Y:S05]  /*b7a0*/  BSYNC B1 ;  /* 0x0000000000017941 */ /* 0x000fea0003800000 */
.L_x_23788:
        /* <DEDUP_REMOVED lines=16> */
.L_x_23794:
[----:B------:R-:W-:Y:S05]  /*b8b0*/  BSYNC B2 ;  /* 0x0000000000027941 */ /* 0x000fea0003800000 */
.L_x_23793:
        /* <DEDUP_REMOVED lines=44> */
.L_x_23792:
[----:B------:R-:W-:Y:S05]  /*bb80*/  BSYNC B1 ;  /* 0x0000000000017941 */ /* 0x000fea0003800000 */
.L_x_23791:
        /* <DEDUP_REMOVED lines=11> */
.L_x_23787:
[----:B------:R-:W-:Y:S05]  /*bc40*/  BSYNC B0 ;  /* 0x0000000000007941 */ /* 0x000fea0003800000 */
.L_x_23786:
        /* <DEDUP_REMOVED lines=18> */
.L_x_23798:
[----:B------:R-:W-:-:S07]  /*bd70*/  MOV R141, R174 ;  /* 0x000000ae008d7202 */ /* 0x000fce0000000f00 */
.L_x_23799:
[----:B------:R-:W-:Y:S05]  /*bd80*/  BSYNC B1 ;  /* 0x0000000000017941 */ /* 0x000fea0003800000 */
.L_x_23797:
        /* <DEDUP_REMOVED lines=16> */
.L_x_23803:
[----:B------:R-:W-:Y:S05]  /*be90*/  BSYNC B2 ;  /* 0x0000000000027941 */ /* 0x000fea0003800000 */
.L_x_23802:
        /* <DEDUP_REMOVED lines=44> */
.L_x_23801:
[----:B------:R-:W-:Y:S05]  /*c160*/  BSYNC B1 ;  /* 0x0000000000017941 */ /* 0x000fea0003800000 */
.L_x_23800:
        /* <DEDUP_REMOVED lines=11> */
.L_x_23796:
[----:B------:R-:W-:Y:S05]  /*c220*/  BSYNC B0 ;  /* 0x0000000000007941 */ /* 0x000fea0003800000 */
.L_x_23795:
        /* <DEDUP_REMOVED lines=18> */
.L_x_23807:
[----:B------:R-:W-:-:S07]  /*c350*/  IMAD.MOV.U32 R177, RZ, RZ, R174 ;  /* 0x000000ffffb17224 */ /* 0x000fce00078e00ae */
.L_x_23808:
[----:B------:R-:W-:Y:S05]  /*c360*/  BSYNC B1 ;  /* 0x0000000000017941 */ /* 0x000fea0003800000 */
.L_x_23806:
        /* <DEDUP_REMOVED lines=16> */
.L_x_23812:
[----:B------:R-:W-:Y:S05]  /*c470*/  BSYNC B2 ;  /* 0x0000000000027941 */ /* 0x000fea0003800000 */
.L_x_23811:
        /* <DEDUP_REMOVED lines=44> */
.L_x_23810:
[----:B------:R-:W-:Y:S05]  /*c740*/  BSYNC B1 ;  /* 0x0000000000017941 */ /* 0x000fea0003800000 */
.L_x_23809:
        /* <DEDUP_REMOVED lines=11> */
.L_x_23805:
[----:B------:R-:W-:Y:S05]  /*c800*/  BSYNC B0 ;  /* 0x0000000000007941 */ /* 0x000fea0003800000 */
.L_x_23804:
        /* <DEDUP_REMOVED lines=18> */
.L_x_23816:
[----:B------:R-:W-:-:S07]  /*c930*/  MOV R143, R174 ;  /* 0x000000ae008f7202 */ /* 0x000fce0000000f00 */
.L_x_23817:
[----:B------:R-:W-:Y:S05]  /*c940*/  BSYNC B1 ;  /* 0x0000000000017941 */ /* 0x000fea0003800000 */
.L_x_23815:
        /* <DEDUP_REMOVED lines=16> */
.L_x_23821:
[----:B------:R-:W-:Y:S05]  /*ca50*/  BSYNC B2 ;  /* 0x0000000000027941 */ /* 0x000fea0003800000 */
.L_x_23820:
        /* <DEDUP_REMOVED lines=44> */
.L_x_23819:
[----:B------:R-:W-:Y:S05]  /*cd20*/  BSYNC B1 ;  /* 0x0000000000017941 */ /* 0x000fea0003800000 */
.L_x_23818:
        /* <DEDUP_REMOVED lines=11> */
.L_x_23814:
[----:B------:R-:W-:Y:S05]  /*cde0*/  BSYNC B0 ;  /* 0x0000000000007941 */ /* 0x000fea0003800000 */
.L_x_23813:
        /* <DEDUP_REMOVED lines=41> */
[----:B------:R-:W-:Y:S01]  /*d080*/  SHF.L.U32 R189, R177, 0x10, RZ ;  /* 0x00000010b1bd7819 */ /* 0x000fe200000006ff */
[----:B-1----:R-:W0:Y:S01]  /*d090*/  LDC.64 R190, c[0x0][0x240] ;  /* 0x00009000ffbe7b82 */ /* 0x002e220000000a00 */
        /* <DEDUP_REMOVED lines=18> */
.L_x_23823:
[----:B------:R-:W-:Y:S05]  /*d1c0*/  BSYNC B0 ;  /* 0x0000000000007941 */ /* 0x000fea0003800000 */
.L_x_23822:
[----:B------:R-:W-:Y:S01]  /*d1d0*/  UMOV UR12, 0xffffffff ;  /* 0xffffffff000c7882 */ /* 0x000fe20000000000 */
[----:B------:R-:W-:Y:S02]  /*d1e0*/  @!P0 VIADD R147, R147, 0x8 ;  /* 0x0000000893938836 */ /* 0x000fe40000000000 */
        /* <DEDUP_REMOVED lines=86> */
.L_x_23838:
[----:B------:R-:W2:Y:S01]  /*d750*/  @!P1 S2R R189, SR_CgaCtaId ;  /* 0x0000000000bd9919 */ /* 0x000ea20000008800 */
[----:B------:R-:W-:Y:S01]  /*d760*/  @!P1 MOV R188, 0x400 ;  /* 0x0000040000bc9802 */ /* 0x000fe20000000f00 */
[----:B------:R-:W-:Y:S05]  /*d770*/  WARPSYNC.ALL ;  /* 0x0000000000007948 */ /* 0x000fea0003800000 */
[----:B------:R-:W-:Y:S01]  /*d780*/  LOP3.LUT R0, R145, 0x7, RZ, 0xc0, !PT ;  /* 0x0000000791007812 */ /* 0x000fe200078ec0ff */
[----:B-1----:R-:W-:Y:S01]  /*d790*/  FADD.FTZ R145, R190, R193 ;  /* 0x000000c1be917221 */ /* 0x002fe20000010000 */
[----:B0-----:R-:W-:Y:S02]  /*d7a0*/  LOP3.LUT R190, R146, 0x1f, RZ, 0xc0, !PT ;  /* 0x0000001f92be7812 */ /* 0x001fe400078ec0ff */
[----:B--2---:R-:W-:-:S02]  /*d7b0*/  @!P1 LEA R189, R189, R188, 0x18 ;  /* 0x000000bcbdbd9211 */ /* 0x004fc400078ec0ff */
[----:B------:R-:W-:-:S04]  /*d7c0*/  @!P1 IADD3 R188, R147, R0, RZ ;  /* 0x0000000093bc9210 */ /* 0x000fc80007ffe0ff */
        /* <DEDUP_REMOVED lines=11> */
[----:B------:R-:W-:-:S04]  /*d880*/  HFMA2.MMA R147, -RZ, RZ, 0, 0 ;  /* 0x00000000ff937435 */ /* 0x000fc800000001ff */
[----:B------:R0:W-:Y:S02]  /*d890*/  @!P1 LDS.64 R144, [R188] ;  /* 0x00000000bc909984 */ /* 0x0001e40000000a00 */
[----:B------:R-:W-:Y:S01]  /*d8a0*/  @!P1 IMAD.MOV.U32 R147, RZ, RZ, 0x400 ;  /* 0x00000400ff939424 */ /* 0x000fe200078e00ff */
[----:B------:R-:W-:-:S04]  /*d8b0*/  LOP3.LUT P1, RZ, R0, 0x1f, R146, 0xf8, !PT ;  /* 0x0000001f00ff7812 */ /* 0x000fc8000782f892 */
        /* <DEDUP_REMOVED lines=133> */
[----:B------:R-:W-:Y:S01]  /*e110*/  F2FP.F16.F32.PACK_AB R118, R121, R118 ;  /* 0x000000767976723e */ /* 0x000fe200000000ff */
        /* <DEDUP_REMOVED lines=8> */
[----:B------:R-:W-:Y:S01]  /*e1a0*/  F2FP.F16.F32.PACK_AB R112, R117, R112 ;  /* 0x000000707570723e */ /* 0x000fe200000000ff */
        /* <DEDUP_REMOVED lines=54> */
.L_x_23826:
[----:B------:R-:W-:Y:S05]  /*e510*/  BSYNC B0 ;  /* 0x0000000000007941 */ /* 0x000fea0003800000 */
.L_x_23825:
[----:B------:R-:W-:Y:S02]  /*e520*/  IADD3 R149, R149, UR10, RZ ;  /* 0x0000000a95957c10 */ /* 0x000fe4000fffe0ff */
[----:B------:R-:W-:Y:S02]  /*e530*/  SEL R0, RZ, 0x1, P0 ;  /* 0x00000001ff007807 */ /* 0x000fe40000000000 */
[----:B------:R-:W-:-:S13]  /*e540*/  ISETP.GE.AND P1, PT, R149, UR11, PT ;  /* 0x0000000b95007c0c */ /* 0x000fda000bf26270 */
[----:B------:R-:W-:Y:S05]  /*e550*/  @!P1 BRA `(.L_x_23827) ;  /* 0xffffff2400049947 */ /* 0x000fea000383ffff */
[----:B------:R-:W-:Y:S05]  /*e560*/  EXIT ;  /* 0x000000000000794d */ /* 0x000fea0003800000 */
.L_x_23824:
[----:B------:R-:W-:Y:S01]  /*e570*/  HFMA2.MMA R197, -RZ, RZ, 0, 1.847743988037109375e-06 ;  /* 0x0000001fffc57435 */ /* 0x000fe200000001ff */
[----:B------:R-:W-:Y:S01]  /*e580*/  IMAD.MOV.U32 R195, RZ, RZ, R0 ;  /* 0x000000ffffc37224 */ /* 0x000fe200078e0000 */
[----:B------:R-:W-:Y:S01]  /*e590*/  MOV R194, 0x1 ;  /* 0x0000000100c27802 */ /* 0x000fe20000000f00 */
[----:B0-----:R-:W-:-:S08]  /*e5a0*/  IMAD.MOV.U32 R192, RZ, RZ, -0x1 ;  /* 0xffffffffffc07424 */ /* 0x001fd000078e00ff */
[----:B-1----:R-:W-:Y:S05]  /*e5b0*/  WARPSYNC.COLLECTIVE R192, `(.L_x_23828) ;  /* 0x00000000c0087348 */ /* 0x002fea0003c00000 */
[----:B------:R0:W2:Y:S02]  /*e5c0*/  SHFL.BFLY P3, R193, R195, R194, R197 ;  /* 0x0c0000c2c3c17389 */ /* 0x0000a400000600c5 */
[----:B012---:R-:W-:Y:S01]  /*e5d0*/  ENDCOLLECTIVE ;  /* 0x000000000000791b */ /* 0x007fe20003800000 */
.L_x_23828:
[----:B------:R-:W-:Y:S01]  /*e5e0*/  IMAD.MOV.U32 R194, RZ, RZ, 0x2 ;  /* 0x00000002ffc27424 */ /* 0x000fe200078e00ff */
[----:B------:R-:W-:-:S05]  /*e5f0*/  MOV R189, R193 ;  /* 0x000000c100bd7202 */ /* 0x000fca0000000f00 */
[----:B------:R-:W-:-:S05]  /*e600*/  FADD.FTZ R189, R0, R189 ;  /* 0x000000bd00bd7221 */ /* 0x000fca0000010000 */
[----:B------:R-:W-:-:S07]  /*e610*/  MOV R195, R189 ;  /* 0x000000bd00c37202 */ /* 0x000fce0000000f00 */
[----:B------:R-:W-:Y:S05]  /*e620*/  WARPSYNC.COLLECTIVE R192, `(.L_x_23829) ;  /* 0x00000000c0087348 */ /* 0x000fea0003c00000 */
[----:B------:R0:W1:Y:S02]  /*e630*/  SHFL.BFLY P3, R193, R195, R194, R197 ;  /* 0x0c0000c2c3c17389 */ /* 0x00006400000600c5 */
[----:B01----:R-:W-:Y:S01]  /*e640*/  ENDCOLLECTIVE ;  /* 0x000000000000791b */ /* 0x003fe20003800000 */
.L_x_23829:
[----:B------:R-:W-:Y:S01]  /*e650*/  IMAD.MOV.U32 R194, RZ, RZ, 0x4 ;  /* 0x00000004ffc27424 */ /* 0x000fe200078e00ff */
[----:B------:R-:W-:-:S05]  /*e660*/  MOV R144, R193 ;  /* 0x000000c100907202 */ /* 0x000fca0000000f00 */
[----:B------:R-:W-:-:S05]  /*e670*/  FADD.FTZ R188, R189, R144 ;  /* 0x00000090bdbc7221 */ /* 0x000fca0000010000 */
[----:B------:R-:W-:-:S07]  /*e680*/  MOV R195, R188 ;  /* 0x000000bc00c37202 */ /* 0x000fce0000000f00 */
[----:B------:R-:W-:Y:S05]  /*e690*/  WARPSYNC.COLLECTIVE R192, `(.L_x_23830) ;  /* 0x00000000c0087348 */ /* 0x000fea0003c00000 */
[----:B------:R0:W1:Y:S02]  /*e6a0*/  SHFL.BFLY P3, R193, R195, R194, R197 ;  /* 0x0c0000c2c3c17389 */ /* 0x00006400000600c5 */
[----:B01----:R-:W-:Y:S01]  /*e6b0*/  ENDCOLLECTIVE ;  /* 0x000000000000791b */ /* 0x003fe20003800000 */
.L_x_23830:
[----:B------:R-:W-:Y:S01]  /*e6c0*/  IMAD.MOV.U32 R194, RZ, RZ, 0x8 ;  /* 0x00000008ffc27424 */ /* 0x000fe200078e00ff */
[----:B------:R-:W-:-:S05]  /*e6d0*/  MOV R191, R193 ;  /* 0x000000c100bf7202 */ /* 0x000fca0000000f00 */
[----:B------:R-:W-:-:S05]  /*e6e0*/  FADD.FTZ R191, R188, R191 ;  /* 0x000000bfbcbf7221 */ /* 0x000fca0000010000 */
[----:B------:R-:W-:-:S07]  /*e6f0*/  MOV R195, R191 ;  /* 0x000000bf00c37202 */ /* 0x000fce0000000f00 */
[----:B------:R-:W-:Y:S05]  /*e700*/  WARPSYNC.COLLECTIVE R192, `(.L_x_23831) ;  /* 0x00000000c0087348 */ /* 0x000fea0003c00000 */
[----:B------:R0:W1:Y:S02]  /*e710*/  SHFL.BFLY P3, R193, R195, R194, R197 ;  /* 0x0c0000c2c3c17389 */ /* 0x00006400000600c5 */
[----:B01----:R-:W-:Y:S01]  /*e720*/  ENDCOLLECTIVE ;  /* 0x000000000000791b */ /* 0x003fe20003800000 */
.L_x_23831:
[----:B------:R-:W-:Y:S01]  /*e730*/  IMAD.MOV.U32 R194, RZ, RZ, 0x10 ;  /* 0x00000010ffc27424 */ /* 0x000fe200078e00ff */
[----:B------:R-:W-:-:S05]  /*e740*/  MOV R144, R193 ;  /* 0x000000c100907202 */ /* 0x000fca0000000f00 */
[----:B------:R-:W-:-:S05]  /*e750*/  FADD.FTZ R190, R191, R144 ;  /* 0x00000090bfbe7221 */ /* 0x000fca0000010000 */
[----:B------:R-:W-:-:S07]  /*e760*/  MOV R195, R190 ;  /* 0x000000be00c37202 */ /* 0x000fce0000000f00 */
[----:B------:R-:W-:Y:S05]  /*e770*/  WARPSYNC.COLLECTIVE R192, `(.L_x_23832) ;  /* 0x00000000c0087348 */ /* 0x000fea0003c00000 */
[----:B------:R0:W1:Y:S02]  /*e780*/  SHFL.BFLY P3, R193, R195, R194, R197 ;  /* 0x0c0000c2c3c17389 */ /* 0x00006400000600c5 */
[----:B01----:R-:W-:Y:S01]  /*e790*/  ENDCOLLECTIVE ;  /* 0x000000000000791b */ /* 0x003fe20003800000 */
.L_x_23832:
        /* <DEDUP_REMOVED lines=71> */
.L_x_23833:
[----:B------:R-:W-:Y:S01]  /*ec10*/  HFMA2.MMA R194, -RZ, RZ, 0, 1.1920928955078125e-07 ;  /* 0x00000002ffc27435 */ /* 0x000fe200000001ff */
[----:B------:R-:W-:-:S04]  /*ec20*/  IMAD.MOV.U32 R189, RZ, RZ, R193 ;  /* 0x000000ffffbd7224 */ /* 0x000fc800078e00c1 */
[----:B------:R-:W-:-:S05]  /*ec30*/  FADD.FTZ R189, R0, R189 ;  /* 0x000000bd00bd7221 */ /* 0x000fca0000010000 */
[----:B------:R-:W-:-:S07]  /*ec40*/  MOV R195, R189 ;  /* 0x000000bd00c37202 */ /* 0x000fce0000000f00 */
[----:B------:R-:W-:Y:S05]  /*ec50*/  WARPSYNC.COLLECTIVE R192, `(.L_x_23834) ;  /* 0x00000000c0087348 */ /* 0x000fea0003c00000 */
[----:B------:R0:W1:Y:S02]  /*ec60*/  SHFL.BFLY P3, R193, R195, R194, R197 ;  /* 0x0c0000c2c3c17389 */ /* 0x00006400000600c5 */
[----:B01----:R-:W-:Y:S01]  /*ec70*/  ENDCOLLECTIVE ;  /* 0x000000000000791b */ /* 0x003fe20003800000 */
.L_x_23834:
[----:B------:R-:W-:Y:S01]  /*ec80*/  HFMA2.MMA R194, -RZ, RZ, 0, 2.384185791015625e-07 ;  /* 0x00000004ffc27435 */ /* 0x000fe200000001ff */
[----:B------:R-:W-:-:S04]  /*ec90*/  IMAD.MOV.U32 R188, RZ, RZ, R193 ;  /* 0x000000ffffbc7224 */ /* 0x000fc800078e00c1 */
[----:B------:R-:W-:-:S05]  /*eca0*/  FADD.FTZ R188, R189, R188 ;  /* 0x000000bcbdbc7221 */ /* 0x000fca0000010000 */
[----:B------:R-:W-:-:S07]  /*ecb0*/  MOV R195, R188 ;  /* 0x000000bc00c37202 */ /* 0x000fce0000000f00 */
[----:B------:R-:W-:Y:S05]  /*ecc0*/  WARPSYNC.COLLECTIVE R192, `(.L_x_23835) ;  /* 0x00000000c0087348 */ /* 0x000fea0003c00000 */
[----:B------:R0:W1:Y:S02]  /*ecd0*/  SHFL.BFLY P3, R193, R195, R194, R197 ;  /* 0x0c0000c2c3c17389 */ /* 0x00006400000600c5 */
[----:B01----:R-:W-:Y:S01]  /*ece0*/  ENDCOLLECTIVE ;  /* 0x000000000000791b */ /* 0x003fe20003800000 */
.L_x_23835:
[----:B------:R-:W-:Y:S01]  /*ecf0*/  HFMA2.MMA R194, -RZ, RZ, 0, 4.76837158203125e-07 ;  /* 0x00000008ffc27435 */ /* 0x000fe200000001ff */
[----:B------:R-:W-:-:S04]  /*ed00*/  IMAD.MOV.U32 R191, RZ, RZ, R193 ;  /* 0x000000ffffbf7224 */ /* 0x000fc800078e00c1 */
[----:B------:R-:W-:-:S05]  /*ed10*/  FADD.FTZ R191, R188, R191 ;  /* 0x000000bfbcbf7221 */ /* 0x000fca0000010000 */
[----:B------:R-:W-:-:S07]  /*ed20*/  MOV R195, R191 ;  /* 0x000000bf00c37202 */ /* 0x000fce0000000f00 */
[----:B------:R-:W-:Y:S05]  /*ed30*/  WARPSYNC.COLLECTIVE R192, `(.L_x_23836) ;  /* 0x00000000c0087348 */ /* 0x000fea0003c00000 */
[----:B------:R0:W1:Y:S02]  /*ed40*/  SHFL.BFLY P3, R193, R195, R194, R197 ;  /* 0x0c0000c2c3c17389 */ /* 0x00006400000600c5 */
[----:B01----:R-:W-:Y:S01]  /*ed50*/  ENDCOLLECTIVE ;  /* 0x000000000000791b */ /* 0x003fe20003800000 */
.L_x_23836:
[----:B------:R-:W-:Y:S01]  /*ed60*/  HFMA2.MMA R194, -RZ, RZ, 0, 9.5367431640625e-07 ;  /* 0x00000010ffc27435 */ /* 0x000fe200000001ff */
[----:B------:R-:W-:-:S04]  /*ed70*/  IMAD.MOV.U32 R190, RZ, RZ, R193 ;  /* 0x000000ffffbe7224 */ /* 0x000fc800078e00c1 */
[----:B------:R-:W-:-:S05]  /*ed80*/  FADD.FTZ R190, R191, R190 ;  /* 0x000000bebfbe7221 */ /* 0x000fca0000010000 */
[----:B------:R-:W-:-:S07]  /*ed90*/  MOV R195, R190 ;  /* 0x000000be00c37202 */ /* 0x000fce0000000f00 */
[----:B------:R-:W-:Y:S05]  /*eda0*/  WARPSYNC.COLLECTIVE R192, `(.L_x_23837) ;  /* 0x00000000c0087348 */ /* 0x000fea0003c00000 */
[----:B------:R0:W1:Y:S02]  /*edb0*/  SHFL.BFLY P3, R193, R195, R194, R197 ;  /* 0x0c0000c2c3c17389 */ /* 0x00006400000600c5 */
[----:B01----:R-:W-:Y:S01]  /*edc0*/  ENDCOLLECTIVE ;  /* 0x000000000000791b */ /* 0x003fe20003800000 */
.L_x_23837:
[----:B------:R-:W-:Y:S05]  /*edd0*/  BRA `(.L_x_23838) ;  /* 0xffffffe8005c7947 */ /* 0x000fea000383ffff */
.L_x_23839:
        /* <DEDUP_REMOVED lines=10> */
.L_x_30311:


//--------------------- .text._ZN10layer_norm13ln_fwd_kernelINS_13Kernel_traitsI6__halfffffjLj8192ELj1ELj1ELj8ELj16ENS_18Kernel_traits_baseILj8192ES2_ffffjLj256EEEEELb0ELb0ELb0ELb0EEEvNS_9FwdParamsE --------------------------
	.section	.text._ZN10layer_norm13ln_fwd_kernelINS_13Kernel_traitsI6__halfffffjLj8192ELj1ELj1ELj8ELj16ENS_18Kernel_traits_baseILj8192ES2_ffffjLj256EEEEELb0ELb0ELb0ELb0EEEvNS_9FwdParamsE,"ax",@progbits
	.align	128
        .global         _ZN10layer_norm13ln_fwd_kernelINS_13Kernel_traitsI6__halfffffjLj8192ELj1ELj1ELj8ELj16ENS_18Kernel_traits_baseILj8192ES2_ffffjLj256EEEEELb0ELb0ELb0ELb0EEEvNS_9FwdParamsE
        .type           _ZN10layer_norm13ln_fwd_kernelINS_13Kernel_traitsI6__halfffffjLj8192ELj1ELj1ELj8ELj16ENS_18Kernel_traits_baseILj8192ES2_ffffjLj256EEEEELb0ELb0ELb0ELb0EEEvNS_9FwdParamsE,@function
        .size           _ZN10layer_norm13ln_fwd_kernelINS_13Kernel_traitsI6__halfffffjLj8192ELj1ELj1ELj8ELj16ENS_18Kernel_traits_baseILj8192ES2_ffffjLj256EEEEELb0ELb0ELb0ELb0EEEvNS_9FwdParamsE,(.L_x_30312 - _ZN10layer_norm13ln_fwd_kernelINS_13Kernel_traitsI6__halfffffjLj8192ELj1ELj1ELj8ELj16ENS_18Kernel_traits_baseILj8192ES2_ffffjLj256EEEEELb0ELb0ELb0ELb0EEEvNS_9FwdParamsE)
        .other          _ZN10layer_norm13ln_fwd_kernelINS_13Kernel_traitsI6__halfffffjLj8192ELj1ELj1ELj8ELj16ENS_18Kernel_traits_baseILj8192ES2_ffffjLj256EEEEELb0ELb0ELb0ELb0EEEvNS_9FwdParamsE,@"STO_CUDA_ENTRY STV_DEFAULT"
_ZN10layer_norm13ln_fwd_kernelINS_13Kernel_traitsI6__halfffffjLj8192ELj1ELj1ELj8ELj16ENS_18Kernel_traits_baseILj8192ES2_ffffjLj256EEEEELb0ELb0ELb0ELb0EEEvNS_9FwdParamsE:
.text._ZN10layer_norm13ln_fwd_kernelINS_13Kernel_traitsI6__halfffffjLj8192ELj1ELj1ELj8ELj16ENS_18Kernel_traits_baseILj8192ES2_ffffjLj256EEEEELb0ELb0ELb0ELb0EEEvNS_9FwdParamsE:
        /* <DEDUP_REMOVED lines=13> */
[C---:B------:R-:W-:Y:S02]  /*00d0*/  ISETP.GE.U32.AND P4, PT, R81.reuse, 0x400, PT ;  /* 0x000004005100780c */ /* 0x040fe40003f86070 */
[----:B------:R-:W-:Y:S02]  /*00e0*/  ISETP.GE.U32.AND P3, PT, R81, 0x500, PT ;  /* 0x000005005100780c */ /* 0x000fe40003f66070 */
[----:B------:R-:W-:-:S02]  /*00f0*/  P2R R2, PR, RZ, 0x40 ;  /* 0x00000040ff027803 */ /* 0x000fc40000000000 */
[----:B------:R-:W-:Y:S02]  /*0100*/  P2R R2, PR, RZ, 0x20 ;  /* 0x00000020ff027803 */ /* 0x000fe40000000000 */
[----:B------:R-:W-:Y:S02]  /*0110*/  P2R R2, PR, RZ, 0x10 ;  /* 0x00000010ff027803 */ /* 0x000fe40000000000 */
        /* <DEDUP_REMOVED lines=9> */
[----:B------:R0:W5:Y:S04]  /*01b0*/  @P0 LDG.E.64 R70, desc[UR4][R4.64] ;  /* 0x0000000404460981 */ /* 0x000168000c1e1b00 */
[----:B------:R0:W5:Y:S01]  /*01c0*/  LDG.E.64 R20, desc[UR4][R2.64] ;  /* 0x0000000402147981 */ /* 0x000162000c1e1b00 */
[----:B------:R-:W-:Y:S02]  /*01d0*/  LOP3.LUT R35, R35, 0x100, RZ, 0xfc, !PT ;  /* 0x0000010023237812 */ /* 0x000fe400078efcff */
[----:B0-----:R-:W-:-:S07]  /*01e0*/  @!P0 CS2R R70, SRZ ;  /* 0x0000000000468805 */ /* 0x001fce000001ff00 */
.L_x_23841:
[----:B------:R-:W-:Y:S05]  /*01f0*/  BSYNC B0 ;  /* 0x0000000000007941 */ /* 0x000fea0003800000 */
.L_x_23840:
        /* <DEDUP_REMOVED lines=11> */
[----:B------:R-:W-:Y:S02]  /*02b0*/  IADD3 R35, R35, 0x100, RZ ;  /* 0x0000010023237810 */ /* 0x000fe40007ffe0ff */
[----:B0-----:R-:W-:-:S07]  /*02c0*/  @!P0 CS2R R12, SRZ ;  /* 0x00000000000c8805 */ /* 0x001fce000001ff00 */
.L_x_23843:
[----:B------:R-:W-:Y:S05]  /*02d0*/  BSYNC B0 ;  /* 0x0000000000007941 */ /* 0x000fea0003800000 */
.L_x_23842:
        /* <DEDUP_REMOVED lines=13> */
.L_x_23845:
[----:B------:R-:W-:Y:S05]  /*03b0*/  BSYNC B0 ;  /* 0x0000000000007941 */ /* 0x000fea0003800000 */
.L_x_23844:
        /* <DEDUP_REMOVED lines=13> */
.L_x_23847:
[----:B------:R-:W-:Y:S05]  /*0490*/  BSYNC B0 ;  /* 0x0000000000007941 */ /* 0x000fea0003800000 */
.L_x_23846:
        /* <DEDUP_REMOVED lines=13> */
.L_x_23849:
[----:B------:R-:W-:Y:S05]  /*0570*/  BSYNC B0 ;  /* 0x0000000000007941 */ /* 0x000fea0003800000 */
.L_x_23848:
[----:B------:R-:W-:Y:S01]  /*0580*/  ISETP.GE.U32.AND P0, PT, R81, 0x600, PT ;  /* 0x000006005100780c */ /* 0x000fe20003f06070 */
[----:B------:R-:W-:Y:S03]  /*0590*/  BSSY B0, `(.L_x_23850) ;  /* 0x000000e000007945 */ /* 0x000fe60003800000 */
[----:B------:R-:W-:-:S09]  /*05a0*/  P2R R2, PR, RZ, 0x1 ;  /* 0x00000001ff027803 */ /* 0x000fd20000000000 */
        /* <DEDUP_REMOVED lines=12> */
.L_x_23851:
[----:B------:R-:W-:Y:S05]  /*0670*/  BSYNC B0 ;  /* 0x0000000000007941 */ /* 0x000fea0003800000 */
.L_x_23850:
        /* <DEDUP_REMOVED lines=15> */
.L_x_23853:
[----:B------:R-:W-:Y:S05]  /*0770*/  BSYNC B0 ;  /* 0x0000000000007941 */ /* 0x000fea0003800000 */
.L_x_23852:
        /* <DEDUP_REMOVED lines=12> */
[----:B------:R-:W5:Y:S01]  /*0840*/  LDG.E.64 R16, desc[UR4][R16.64] ;  /* 0x0000000410107981 */ /* 0x000f62000c1e1b00 */
[----:B0-----:R-:W-:-:S07]  /*0850*/  @!P0 CS2R R14, SRZ ;  /* 0x00000000000e8805 */ /* 0x001fce000001ff00 */
.L_x_23855:
[----:B------:R-:W-:Y:S05]  /*0860*/  BSYNC B0 ;  /* 0x0000000000007941 */ /* 0x000fea0003800000 */
.L_x_23854:
[----:B------:R-:W0:Y:S01]  /*0870*/  S2UR UR6, SR_CTAID.X ;  /* 0x00000000000679c3 */ /* 0x000e220000002500 */
[----:B------:R-:W-:Y:S01]  /*0880*/  ULDC UR7, c[0x0][0x214] ;  /* 0x0000850000077ab9 */ /* 0x000fe20000000800 */
[----:B------:R-:W-:-:S06]  /*0890*/  ULDC.64 UR8, c[0x0][0x230] ;  /* 0x00008c0000087ab9 */ /* 0x000fcc0000000a00 */
[----:B------:R-:W1:Y:S01]  /*08a0*/  LDC.64 R52, c[0x0][0x270] ;  /* 0x00009c00ff347b82 */ /* 0x000e620000000a00 */
[----:B0-----:R-:W-:-:S04]  /*08b0*/  LEA.HI R80, R77, UR6, RZ, 0x18 ;  /* 0x000000064d507c11 */ /* 0x001fc8000f8fc0ff */
[----:B------:R-:W-:Y:S02]  /*08c0*/  ISETP.GE.AND P0, PT, R80, UR7, PT ;  /* 0x0000000750007c0c */ /* 0x000fe4000bf06270 */
[----:B-1----:R-:W-:-:S04]  /*08d0*/  LOP3.LUT P1, RZ, R52, UR8, RZ, 0xfc, !PT ;  /* 0x0000000834ff7c12 */ /* 0x002fc8000f82fcff */
[----:B------:R-:W-:-:S07]  /*08e0*/  LOP3.LUT P1, RZ, R53, UR9, RZ, 0xfc, P1 ;  /* 0x0000000935ff7c12 */ /* 0x000fce000882fcff */
[----:B------:R-:W-:Y:S06]  /*08f0*/  @P0 EXIT ;  /* 0x000000000000094d */ /* 0x000fec0003800000 */
[----:B------:R-:W-:Y:S01]  /*0900*/  SHF.R.S32.HI R0, RZ, 0x2, R0 ;  /* 0x00000002ff007819 */ /* 0x000fe20000011400 */
[----:B-----5:R-:W-:Y:S01]  /*0910*/  HADD2.F32 R67, -RZ, R12.H0_H0 ;  /* 0x2000000cff437230 */ /* 0x020fe20000004100 */
[----:B------:R-:W-:Y:S01]  /*0920*/  LOP3.LUT R19, R77, 0xe0, RZ, 0xc0, !PT ;  /* 0x000000e04d137812 */ /* 0x000fe200078ec0ff */
[----:B------:R-:W-:Y:S01]  /*0930*/  HADD2.F32 R75, -RZ, R70.H0_H0 ;  /* 0x20000046ff4b7230 */ /* 0x000fe20000004100 */
[----:B------:R-:W-:Y:S01]  /*0940*/  LOP3.LUT R18, R0, 0xff, RZ, 0xc0, !PT ;  /* 0x000000ff00127812 */ /* 0x000fe200078ec0ff */
[----:B------:R-:W-:Y:S01]  /*0950*/  HFMA2.MMA R115, -RZ, RZ, 0, 5.9604644775390625e-08 ;  /* 0x00000001ff737435 */ /* 0x000fe200000001ff */
[----:B------:R-:W-:Y:S01]  /*0960*/  SHF.R.U32.HI R0, RZ, 0x3, R0 ;  /* 0x00000003ff007819 */ /* 0x000fe20000011600 */
[----:B------:R-:W-:Y:S01]  /*0970*/  ULDC.U8 UR6, c[0x0][0x2a0] ;  /* 0x0000a80000067ab9 */ /* 0x000fe20000000000 */
[----:B------:R-:W-:Y:S01]  /*0980*/  VIADDMNMX R19, R18, -R19, RZ, !PT ;  /* 0x8000001312137246 */ /* 0x000fe200078001ff */
[----:B------:R-:W-:Y:S01]  /*0990*/  ULDC UR10, c[0x0][0x218] ;  /* 0x00008600000a7ab9 */ /* 0x000fe20000000800 */
[----:B------:R-:W-:Y:S01]  /*09a0*/  LOP3.LUT R0, R0, 0x1fffffe0, RZ, 0xc0, !PT ;  /* 0x1fffffe000007812 */ /* 0x000fe200078ec0ff */
[----:B------:R-:W-:Y:S01]  /*09b0*/  ULDC UR7, c[0x0][0x290] ;  /* 0x0000a40000077ab9 */ /* 0x000fe20000000800 */
[----:B------:R-:W-:Y:S01]  /*09c0*/  VIMNMX R19, R19, 0x20, PT ;  /* 0x0000002013137848 */ /* 0x000fe20003fe0100 */
[----:B------:R-:W-:Y:S01]  /*09d0*/  UISETP.NE.AND UP0, UPT, UR6, URZ, UPT ;  /* 0x0000003f0600728c */ /* 0x000fe2000bf05270 */
[----:B------:R-:W-:Y:S01]  /*09e0*/  MOV R40, R30 ;  /* 0x0000001e00287202 */ /* 0x000fe20000000f00 */
[----:B------:R-:W-:Y:S01]  /*09f0*/  ULDC.64 UR12, c[0x0][0x230] ;  /* 0x00008c00000c7ab9 */ /* 0x000fe20000000a00 */
[----:B------:R-:W-:Y:S01]  /*0a00*/  SHF.R.U64 R41, R30, 0x10, R31 ;  /* 0x000000101e297819 */ /* 0x000fe2000000121f */
[----:B------:R-:W-:Y:S01]  /*0a10*/  ULDC.64 UR8, c[0x0][0x210] ;  /* 0x0000840000087ab9 */ /* 0x000fe20000000a00 */
[----:B------:R-:W-:Y:S01]  /*0a20*/  IADD3 R30, R19, R0, RZ ;  /* 0x00000000131e7210 */ /* 0x000fe20007ffe0ff */
[----:B------:R-:W-:Y:S01]  /*0a30*/  HADD2.F32 R40, -RZ, R40.H0_H0 ;  /* 0x20000028ff287230 */ /* 0x000fe20000004100 */
[----:B------:R-:W-:Y:S01]  /*0a40*/  MOV R76, R20 ;  /* 0x00000014004c7202 */ /* 0x000fe20000000f00 */
[----:B------:R-:W-:Y:S01]  /*0a50*/  HADD2.F32 R41, -RZ, R41.H0_H0 ;  /* 0x20000029ff297230 */ /* 0x000fe20000004100 */
[----:B------:R-:W-:-:S02]  /*0a60*/  SHF.R.U64 R74, R20, 0x10, R21 ;  /* 0x00000010144a7819 */ /* 0x000fc40000001215 */
[----:B------:R-:W-:Y:S01]  /*0a70*/  SHF.L.U32 R20, R77, 0x5, RZ ;  /* 0x000000054d147819 */ /* 0x000fe200000006ff */
[----:B------:R-:W-:Y:S01]  /*0a80*/  HADD2.F32 R76, -RZ, R76.H0_H0 ;  /* 0x2000004cff4c7230 */ /* 0x000fe20000004100 */
[----:B------:R-:W-:Y:S01]  /*0a90*/  SHF.L.U32 R30, R30, 0x2, RZ ;  /* 0x000000021e1e7819 */ /* 0x000fe200000006ff */
[----:B------:R-:W-:Y:S01]  /*0aa0*/  HADD2.F32 R74, -RZ, R74.H0_H0 ;  /* 0x2000004aff4a7230 */ /* 0x000fe20000004100 */
[----:B------:R-:W-:Y:S02]  /*0ab0*/  MOV R72, R21 ;  /* 0x0000001500487202 */ /* 0x000fe40000000f00 */
[----:B------:R-:W-:Y:S02]  /*0ac0*/  SHF.R.U32.HI R46, RZ, 0x10, R21 ;  /* 0x00000010ff2e7819 */ /* 0x000fe40000011615 */
[----:B------:R-:W-:Y:S01]  /*0ad0*/  LOP3.LUT R21, R20, 0x3e0, RZ, 0xc0, !PT ;  /* 0x000003e014157812 */ /* 0x000fe200078ec0ff */
[----:B------:R-:W-:Y:S01]  /*0ae0*/  HADD2.F32 R72, -RZ, R72.H0_H0 ;  /* 0x20000048ff487230 */ /* 0x000fe20000004100 */
[----:B------:R-:W-:-:S02]  /*0af0*/  I2FP.F32.U32 R30, R30 ;  /* 0x0000001e001e7245 */ /* 0x000fc40000201000 */
[----:B------:R-:W-:Y:S02]  /*0b00*/  MOV R68, R22 ;  /* 0x0000001600447202 */ /* 0x000fe40000000f00 */
[--C-:B------:R-:W-:Y:S01]  /*0b10*/  SHF.R.U64 R66, R22, 0x10, R23.reuse ;  /* 0x0000001016427819 */ /* 0x100fe20000001217 */
[----:B------:R0:W1:Y:S01]  /*0b20*/  MUFU.RCP R79, R30 ;  /* 0x0000001e004f7308 */ /* 0x0000620000001000 */
[----:B------:R-:W-:Y:S01]  /*0b30*/  VIADDMNMX R21, R18, -R21, RZ, !PT ;  /* 0x8000001512157246 */ /* 0x000fe200078001ff */
[----:B------:R-:W-:Y:S01]  /*0b40*/  HADD2.F32 R68, -RZ, R68.H0_H0 ;  /* 0x20000044ff447230 */ /* 0x000fe20000004100 */
[----:B------:R-:W-:Y:S01]  /*0b50*/  MOV R34, R23 ;  /* 0x0000001700227202 */ /* 0x000fe20000000f00 */
[----:B------:R-:W-:Y:S01]  /*0b60*/  HADD2.F32 R66, -RZ, R66.H0_H0 ;  /* 0x20000042ff427230 */ /* 0x000fe20000004100 */
[----:B------:R-:W-:Y:S02]  /*0b70*/  SHF.R.U32.HI R42, RZ, 0x10, R23 ;  /* 0x00000010ff2a7819 */ /* 0x000fe40000011617 */
[----:B------:R-:W-:-:S02]  /*0b80*/  MOV R22, R24 ;  /* 0x0000001800167202 */ /* 0x000fc40000000f00 */
[--C-:B------:R-:W-:Y:S02]  /*0b90*/  SHF.R.U64 R39, R24, 0x10, R25.reuse ;  /* 0x0000001018277819 */ /* 0x100fe40000001219 */
[----:B------:R-:W-:Y:S02]  /*0ba0*/  MOV R23, R25 ;  /* 0x0000001900177202 */ /* 0x000fe40000000f00 */
[----:B------:R-:W-:Y:S02]  /*0bb0*/  SHF.R.U32.HI R38, RZ, 0x10, R25 ;  /* 0x00000010ff267819 */ /* 0x000fe40000011619 */
[----:B------:R-:W-:Y:S01]  /*0bc0*/  MOV R24, R26 ;  /* 0x0000001a00187202 */ /* 0x000fe20000000f00 */
[----:B------:R-:W-:Y:S01]  /*0bd0*/  HADD2.F32 R18, -RZ, R23.H0_H0 ;  /* 0x20000017ff127230 */ /* 0x000fe20000004100 */
[----:B------:R-:W-:Y:S01]  /*0be0*/  SHF.R.U64 R37, R26, 0x10, R27 ;  /* 0x000000101a257819 */ /* 0x000fe2000000121b */
[----:B------:R-:W-:Y:S01]  /*0bf0*/  HADD2.F32 R19, -RZ, R38.H0_H0 ;  /* 0x20000026ff137230 */ /* 0x000fe20000004100 */
[----:B------:R-:W-:Y:S01]  /*0c00*/  ISETP.NE.U32.AND P0, PT, R52, RZ, PT ;  /* 0x000000ff3400720c */ /* 0x000fe20003f05070 */
[----:B------:R-:W-:Y:S01]  /*0c10*/  HADD2.F32 R20, -RZ, R24.H0_H0 ;  /* 0x20000018ff147230 */ /* 0x000fe20000004100 */
[----:B------:R-:W-:-:S02]  /*0c20*/  MOV R35, R27 ;  /* 0x0000001b00237202 */ /* 0x000fc40000000f00 */
[----:B------:R-:W-:Y:S02]  /*0c30*/  SHF.R.U32.HI R36, RZ, 0x10, R27 ;  /* 0x00000010ff247819 */ /* 0x000fe4000001161b */
[----:B------:R-:W-:Y:S02]  /*0c40*/  MOV R26, R28 ;  /* 0x0000001c001a7202 */ /* 0x000fe40000000f00 */
[--C-:B------:R-:W-:Y:S01]  /*0c50*/  SHF.R.U64 R25, R28, 0x10, R29.reuse ;  /* 0x000000101c197819 */ /* 0x100fe2000000121d */
[----:B------:R-:W-:Y:S01]  /*0c60*/  HADD2.F32 R23, -RZ, R36.H0_H0 ;  /* 0x20000024ff177230 */ /* 0x000fe20000004100 */
[----:B------:R-:W-:Y:S01]  /*0c70*/  MOV R27, R29 ;  /* 0x0000001d001b7202 */ /* 0x000fe20000000f00 */
[----:B------:R-:W-:Y:S01]  /*0c80*/  HADD2.F32 R24, -RZ, R26.H0_H0 ;  /* 0x2000001aff187230 */ /* 0x000fe20000004100 */
[----:B------:R-:W-:Y:S01]  /*0c90*/  SHF.R.U32.HI R28, RZ, 0x10, R29 ;  /* 0x00000010ff1c7819 */ /* 0x000fe2000001161d */
[----:B------:R-:W-:Y:S01]  /*0ca0*/  HADD2.F32 R25, -RZ, R25.H0_H0 ;  /* 0x20000019ff197230 */ /* 0x000fe20000004100 */
[----:B------:R-:W-:Y:S01]  /*0cb0*/  VIMNMX R21, R21, 0x20, PT ;  /* 0x0000002015157848 */ /* 0x000fe20003fe0100 */
[----:B------:R-:W-:Y:S01]  /*0cc0*/  HADD2.F32 R26, -RZ, R27.H0_H0 ;  /* 0x2000001bff1a7230 */ /* 0x000fe20000004100 */
[----:B------:R-:W-:Y:S01]  /*0cd0*/  MOV R29, R31 ;  /* 0x0000001f001d7202 */ /* 0x000fe20000000f00 */
[----:B------:R-:W-:Y:S01]  /*0ce0*/  HADD2.F32 R27, -RZ, R28.H0_H0 ;  /* 0x2000001cff1b7230 */ /* 0x000fe20000004100 */
[----:B------:R-:W-:-:S02]  /*0cf0*/  SHF.R.U32.HI R43, RZ, 0x10, R31 ;  /* 0x00000010ff2b7819 */ /* 0x000fc4000001161f */
[----:B------:R-:W-:Y:S01]  /*0d00*/  SHF.R.U64 R52, R12, 0x10, R13 ;  /* 0x000000100c347819 */ /* 0x000fe2000000120d */
[----:B------:R-:W-:Y:S01]  /*0d10*/  HADD2.F32 R12, -RZ, R10.H0_H0 ;  /* 0x2000000aff0c7230 */ /* 0x000fe20000004100 */
[--C-:B------:R-:W-:Y:S01]  /*0d20*/  SHF.R.U64 R45, R32, 0x10, R33.reuse ;  /* 0x00000010202d7819 */ /* 0x100fe20000001221 */
[----:B------:R-:W-:Y:S01]  /*0d30*/  HADD2.F32 R43, -RZ, R43.H0_H0 ;  /* 0x2000002bff2b7230 */ /* 0x000fe20000004100 */
[----:B------:R-:W-:Y:S01]  /*0d40*/  MOV R31, R33 ;  /* 0x00000021001f7202 */ /* 0x000fe20000000f00 */
[----:B------:R-:W-:Y:S01]  /*0d50*/  HADD2.F32 R52, -RZ, R52.H0_H0 ;  /* 0x20000034ff347230 */ /* 0x000fe20000004100 */
[----:B------:R-:W-:Y:S01]  /*0d60*/  SHF.R.U32.HI R47, RZ, 0x10, R33 ;  /* 0x00000010ff2f7819 */ /* 0x000fe20000011621 */
[----:B------:R-:W-:Y:S01]  /*0d70*/  HADD2.F32 R45, -RZ, R45.H0_H0 ;  /* 0x2000002dff2d7230 */ /* 0x000fe20000004100 */
[----:B------:R-:W-:Y:S02]  /*0d80*/  ISETP.NE.AND.EX P0, PT, R53, RZ, PT, P0 ;  /* 0x000000ff3500720c */ /* 0x000fe40003f05300 */
[----:B------:R-:W-:Y:S01]  /*0d90*/  SHF.R.U64 R54, R10, 0x10, R11 ;  /* 0x000000100a367819 */ /* 0x000fe2000000120b */
[----:B------:R-:W-:Y:S01]  /*0da0*/  HADD2.F32 R10, -RZ, R8.H0_H0 ;  /* 0x20000008ff0a7230 */ /* 0x000fe20000004100 */
[----:B------:R-:W-:Y:S01]  /*0db0*/  MOV R44, R32 ;  /* 0x00000020002c7202 */ /* 0x000fe20000000f00 */
[----:B------:R-:W-:Y:S01]  /*0dc0*/  HADD2.F32 R47, -RZ, R47.H0_H0 ;  /* 0x2000002fff2f7230 */ /* 0x000fe20000004100 */
[----:B------:R-:W-:Y:S01]  /*0dd0*/  MOV R48, R16 ;  /* 0x0000001000307202 */ /* 0x000fe20000000f00 */
[----:B------:R-:W-:Y:S01]  /*0de0*/  HADD2.F32 R54, -RZ, R54.H0_H0 ;  /* 0x20000036ff367230 */ /* 0x000fe20000004100 */
[--C-:B------:R-:W-:Y:S01]  /*0df0*/  SHF.R.U64 R49, R16, 0x10, R17.reuse ;  /* 0x0000001010317819 */ /* 0x100fe20000001211 */
[----:B------:R-:W-:Y:S01]  /*0e00*/  HADD2.F32 R16, -RZ, R22.H0_H0 ;  /* 0x20000016ff107230 */ /* 0x000fe20000004100 */
[----:B------:R-:W-:Y:S01]  /*0e10*/  MOV R33, R17 ;  /* 0x0000001100217202 */ /* 0x000fe20000000f00 */
[----:B------:R-:W-:Y:S01]  /*0e20*/  HADD2.F32 R22, -RZ, R35.H0_H0 ;  /* 0x20000023ff167230 */ /* 0x000fe20000004100 */
[----:B------:R-:W-:Y:S01]  /*0e30*/  SHF.R.U32.HI R51, RZ, 0x10, R17 ;  /* 0x00000010ff337819 */ /* 0x000fe20000011611 */
[----:B------:R-:W-:Y:S01]  /*0e40*/  HADD2.F32 R17, -RZ, R39.H0_H0 ;  /* 0x20000027ff117230 */ /* 0x000fe20000004100 */
[--C-:B------:R-:W-:Y:S01]  /*0e50*/  SHF.R.U64 R73, R70, 0x10, R71.reuse ;  /* 0x0000001046497819 */ /* 0x100fe20000001247 */
[----:B------:R-:W-:Y:S01]  /*0e60*/  HADD2.F32 R70, -RZ, R46.H0_H0 ;  /* 0x2000002eff467230 */ /* 0x000fe20000004100 */
[----:B------:R-:W-:Y:S01]  /*0e70*/  SHF.R.U32.HI R69, RZ, 0x10, R71 ;  /* 0x00000010ff457819 */ /* 0x000fe20000011647 */
[----:B------:R-:W-:Y:S01]  /*0e80*/  HADD2.F32 R71, -RZ, R71.H0_H0 ;  /* 0x20000047ff477230 */ /* 0x000fe20000004100 */
[----:B------:R-:W-:Y:S01]  /*0e90*/  SHF.R.U32.HI R53, RZ, 0x10, R13 ;  /* 0x00000010ff357819 */ /* 0x000fe2000001160d */
[----:B------:R-:W-:Y:S01]  /*0ea0*/  HADD2.F32 R13, -RZ, R13.H0_H0 ;  /* 0x2000000dff0d7230 */ /* 0x000fe20000004100 */
[----:B------:R-:W-:Y:S01]  /*0eb0*/  SHF.R.U32.HI R55, RZ, 0x10, R11 ;  /* 0x00000010ff377819 */ /* 0x000fe2000001160b */
[----:B------:R-:W-:Y:S01]  /*0ec0*/  HADD2.F32 R11, -RZ, R11.H0_H0 ;  /* 0x2000000bff0b7230 */ /* 0x000fe20000004100 */
[--C-:B------:R-:W-:Y:S01]  /*0ed0*/  SHF.R.U64 R56, R8, 0x10, R9.reuse ;  /* 0x0000001008387819 */ /* 0x100fe20000001209 */
        /* <DEDUP_REMOVED lines=19> */
[----:B------:R-:W-:Y:S01]  /*1010*/  IADD3 R78, R0, R21, RZ ;  /* 0x00000015004e7210 */ /* 0x000fe20007ffe0ff */
[----:B------:R-:W-:-:S02]  /*1020*/  HADD2.F32 R0, -RZ, R15.H0_H0 ;  /* 0x2000000fff007230 */ /* 0x000fc40000004100 */
[----:B------:R-:W-:Y:S01]  /*1030*/  HADD2.F32 R15, -RZ, R42.H0_H0 ;  /* 0x2000002aff0f7230 */ /* 0x000fe20000004100 */
[----:B------:R-:W-:Y:S01]  /*1040*/  SHF.L.U32 R78, R78, 0x2, RZ ;  /* 0x000000024e4e7819 */ /* 0x000fe200000006ff */
        /* <DEDUP_REMOVED lines=20> */
[----:B01----:R-:W-:-:S07]  /*1190*/  HADD2.F32 R65, -RZ, R65.H0_H0 ;  /* 0x20000041ff417230 */ /* 0x003fce0000004100 */
.L_x_23985:
[----:B01234-:R-:W0:Y:S01]  /*11a0*/  @P0 LDC.64 R36, c[0x0][0x270] ;  /* 0x00009c00ff240b82 */ /* 0x01fe220000000a00 */
[----:B------:R-:W-:Y:S01]  /*11b0*/  MOV R116, 0x3f800000 ;  /* 0x3f80000000747802 */ /* 0x000fe20000000f00 */
[----:B0-----:R-:W-:-:S05]  /*11c0*/  @P0 IMAD.WIDE R36, R80, 0x4, R36 ;  /* 0x0000000450240825 */ /* 0x001fca00078e0224 */
[----:B------:R0:W5:Y:S01]  /*11d0*/  @P0 LDG.E R116, desc[UR4][R36.64] ;  /* 0x0000000424740981 */ /* 0x000162000c1e1900 */
[----:B------:R-:W-:Y:S01]  /*11e0*/  IMAD R38, R80, UR10, RZ ;  /* 0x0000000a50267c24 */ /* 0x000fe2000f8e02ff */
[----:B------:R-:W-:Y:S01]  /*11f0*/  LOP3.LUT R114, R77, 0xff, RZ, 0xc0, !PT ;  /* 0x000000ff4d727812 */ /* 0x000fe200078ec0ff */
[----:B------:R-:W-:Y:S03]  /*1200*/  BSSY B0, `(.L_x_23856) ;  /* 0x000002d000007945 */ /* 0x000fe60003800000 */
[----:B------:R-:W-:-:S04]  /*1210*/  SHF.R.S32.HI R39, RZ, 0x1f, R38 ;  /* 0x0000001fff277819 */ /* 0x000fc80000011426 */
[----:B------:R-:W-:-:S04]  /*1220*/  LEA.HI R39, R39, R38, RZ, 0x2 ;  /* 0x0000002627277211 */ /* 0x000fc800078f10ff */
[----:B------:R-:W-:-:S04]  /*1230*/  LEA.HI.SX32 R114, R39, R114, 0x1e ;  /* 0x0000007227727211 */ /* 0x000fc800078ff2ff */
[----:B------:R-:W-:Y:S01]  /*1240*/  MOV R117, R114 ;  /* 0x0000007200757202 */ /* 0x000fe20000000f00 */
[----:B0-----:R-:W-:Y:S06]  /*1250*/  @!P2 BRA `(.L_x_23857) ;  /* 0x00000000009ca947 */ /* 0x001fec0003800000 */
[----:B------:R-:W-:-:S04]  /*1260*/  ISETP.NE.U32.AND P3, PT, RZ, UR12, PT ;  /* 0x0000000cff007c0c */ /* 0x000fc8000bf65070 */
[----:B------:R-:W-:-:S13]  /*1270*/  ISETP.NE.AND.EX P3, PT, RZ, UR13, PT, P3 ;  /* 0x0000000dff007c0c */ /* 0x000fda000bf65330 */
[----:B------:R-:W-:-:S04]  /*1280*/  @P3 LEA R36, P4, R114, UR12, 0x4 ;  /* 0x0000000c72243c11 */ /* 0x000fc8000f8820ff */
[----:B------:R-:W-:-:S05]  /*1290*/  @P3 LEA.HI.X R37, R114, UR13, RZ, 0x4, P4 ;  /* 0x0000000d72253c11 */ /* 0x000fca000a0f24ff */
[----:B------:R0:W5:Y:S02]  /*12a0*/  @P3 LDG.E.128 R28, desc[UR4][R36.64] ;  /* 0x00000004241c3981 */ /* 0x000164000c1e1d00 */
[----:B0-----:R-:W0:Y:S02]  /*12b0*/  LDC.64 R36, c[0x0][0x220] ;  /* 0x00008800ff247b82 */ /* 0x001e240000000a00 */
[----:B0-----:R-:W-:-:S06]  /*12c0*/  IMAD.WIDE.U32 R38, R114, 0x10, R36 ;  /* 0x0000001072267825 */ /* 0x001fcc00078e0024 */
[----:B------:R-:W2:Y:S01]  /*12d0*/  LDG.E.128 R36, desc[UR4][R38.64] ;  /* 0x0000000426247981 */ /* 0x000ea2000c1e1d00 */
[----:B------:R-:W-:-:S04]  /*12e0*/  ISETP.NE.U32.AND P3, PT, RZ, UR12, PT ;  /* 0x0000000cff007c0c */ /* 0x000fc8000bf65070 */
[----:B------:R-:W-:Y:S01]  /*12f0*/  ISETP.NE.AND.EX P3, PT, RZ, UR13, PT, P3 ;  /* 0x0000000dff007c0c */ /* 0x000fe2000bf65330 */
[----:B--2--5:R-:W-:-:S12]  /*1300*/  FMUL.FTZ R82, R36, R116 ;  /* 0x0000007424527220 */ /* 0x024fd80000410000 */
[----:B------:R-:W-:Y:S05]  /*1310*/  @P3 BRA `(.L_x_23858) ;  /* 0x0000000000083947 */ /* 0x000fea0003800000 */
[----:B------:R-:W-:Y:S05]  /*1320*/  @P1 BRA `(.L_x_23859) ;  /* 0x0000000000081947 */ /* 0x000fea0003800000 */
[----:B------:R-:W-:Y:S05]  /*1330*/  BRA `(.L_x_23860) ;  /* 0x0000000000087947 */ /* 0x000fea0003800000 */
.L_x_23858:
[----:B------:R-:W-:-:S07]  /*1340*/  FADD.FTZ R82, R28, R82 ;  /* 0x000000521c527221 */ /* 0x000fce0000010000 */
.L_x_23859:
[----:B------:R-:W-:-:S07]  /*1350*/  MOV R32, R82 ;  /* 0x0000005200207202 */ /* 0x000fce0000000f00 */
.L_x_23860:
[----:B------:R-:W-:Y:S01]  /*1360*/  FMUL.FTZ R90, R37, R116 ;  /* 0x00000074255a7220 */ /* 0x000fe20000410000 */
[----:B------:R-:W-:Y:S06]  /*1370*/  @P3 BRA `(.L_x_23861) ;  /* 0x0000000000083947 */ /* 0x000fec0003800000 */
[----:B------:R-:W-:Y:S05]  /*1380*/  @P1 BRA `(.L_x_23862) ;  /* 0x0000000000081947 */ /* 0x000fea0003800000 */
[----:B------:R-:W-:Y:S05]  /*1390*/  BRA `(.L_x_23863) ;  /* 0x0000000000087947 */ /* 0x000fea0003800000 */
.L_x_23861:
[----:B------:R-:W-:-:S07]  /*13a0*/  FADD.FTZ R90, R29, R90 ;  /* 0x0000005a1d5a7221 */ /* 0x000fce0000010000 */
.L_x_23862:
[----:B------:R-:W-:-:S07]  /*13b0*/  MOV R33, R90 ;  /* 0x0000005a00217202 */ /* 0x000fce0000000f00 */
.L_x_23863:
[----:B------:R-:W-:Y:S01]  /*13c0*/  FMUL.FTZ R98, R38, R116 ;  /* 0x0000007426627220 */ /* 0x000fe20000410000 */
[----:B------:R-:W-:Y:S06]  /*13d0*/  @P3 BRA `(.L_x_23864) ;  /* 0x0000000000083947 */ /* 0x000fec0003800000 */
[----:B------:R-:W-:Y:S05]  /*13e0*/  @P1 BRA `(.L_x_23865) ;  /* 0x0000000000081947 */ /* 0x000fea0003800000 */
[----:B------:R-:W-:Y:S05]  /*13f0*/  BRA `(.L_x_23866) ;  /* 0x0000000000087947 */ /* 0x000fea0003800000 */
.L_x_23864:
[----:B------:R-:W-:-:S07]  /*1400*/  FADD.FTZ R98, R30, R98 ;  /* 0x000000621e627221 */ /* 0x000fce0000010000 */
.L_x_23865:
[----:B------:R-:W-:-:S07]  /*1410*/  MOV R34, R98 ;  /* 0x0000006200227202 */ /* 0x000fce0000000f00 */
.L_x_23866:
[----:B------:R-:W-:Y:S01]  /*1420*/  FMUL.FTZ R106, R39, R116 ;  /* 0x00000074276a7220 */ /* 0x000fe20000410000 */
[----:B------:R-:W-:Y:S06]  /*1430*/  @P3 BRA `(.L_x_23867) ;  /* 0x0000000000083947 */ /* 0x000fec0003800000 */
[----:B------:R-:W-:Y:S05]  /*1440*/  @P1 BRA `(.L_x_23868) ;  /* 0x0000000000081947 */ /* 0x000fea0003800000 */
[----:B------:R-:W-:Y:S05]  /*1450*/  BRA `(.L_x_23869) ;  /* 0x0000000000087947 */ /* 0x000fea0003800000 */
.L_x_23867:
[----:B------:R-:W-:-:S07]  /*1460*/  FADD.FTZ R106, R31, R106 ;  /* 0x0000006a1f6a7221 */ /* 0x000fce0000010000 */
.L_x_23868:
[----:B------:R-:W-:-:S07]  /*1470*/  MOV R35, R106 ;  /* 0x0000006a00237202 */ /* 0x000fce0000000f00 */
.L_x_23869:
[----:B------:R-:W0:Y:S01]  /*1480*/  @P1 LDC.64 R36, c[0x0][0x238] ;  /* 0x00008e00ff241b82 */ /* 0x000e220000000a00 */
[C---:B------:R-:W-:Y:S02]  /*1490*/  IADD3 R117, R114.reuse, 0x100, RZ ;  /* 0x0000010072757810 */ /* 0x040fe40007ffe0ff */
[----:B0-----:R-:W-:-:S04]  /*14a0*/  @P1 LEA R36, P3, R114, R36, 0x4 ;  /* 0x0000002472241211 */ /* 0x001fc800078620ff */
[----:B------:R-:W-:-:S05]  /*14b0*/  @P1 LEA.HI.X R37, R114, R37, RZ, 0x4, P3 ;  /* 0x0000002572251211 */ /* 0x000fca00018f24ff */
[----:B------:R0:W-:Y:S04]  /*14c0*/  @P1 STG.E.128 desc[UR4][R36.64], R32 ;  /* 0x0000002024001986 */ /* 0x0001e8000c101d04 */
.L_x_23857:
[----:B------:R-:W-:Y:S05]  /*14d0*/  BSYNC B0 ;  /* 0x0000000000007941 */ /* 0x000fea0003800000 */
.L_x_23856:
[----:B------:R-:W-:Y:S01]  /*14e0*/  ISETP.GE.U32.AND P3, PT, R81, 0x200, PT ;  /* 0x000002005100780c */ /* 0x000fe20003f66070 */
[----:B------:R-:W-:-:S12]  /*14f0*/  BSSY B0, `(.L_x_23870) ;  /* 0x0000029000007945 */ /* 0x000fd80003800000 */
[----:B------:R-:W-:Y:S05]  /*1500*/  @!P3 BRA `(.L_x_23871) ;  /* 0x00000000009cb947 */ /* 0x000fea0003800000 */
[----:B------:R-:W-:-:S04]  /*1510*/  ISETP.NE.U32.AND P3, PT, RZ, UR12, PT ;  /* 0x0000000cff007c0c */ /* 0x000fc8000bf65070 */
[----:B------:R-:W-:-:S13]  /*1520*/  ISETP.NE.AND.EX P3, PT, RZ, UR13, PT, P3 ;  /* 0x0000000dff007c0c */ /* 0x000fda000bf65330 */
[----:B0-----:R-:W-:-:S04]  /*1530*/  @P3 LEA R36, P4, R117, UR12, 0x4 ;  /* 0x0000000c75243c11 */ /* 0x001fc8000f8820ff */
        /* <DEDUP_REMOVED lines=11> */
.L_x_23872:
[----:B------:R-:W-:-:S07]  /*15f0*/  FADD.FTZ R83, R28, R83 ;  /* 0x000000531c537221 */ /* 0x000fce0000010000 */
.L_x_23873:
[----:B------:R-:W-:-:S07]  /*1600*/  MOV R32, R83 ;  /* 0x0000005300207202 */ /* 0x000fce0000000f00 */
.L_x_23874:
[----:B------:R-:W-:Y:S01]  /*1610*/  FMUL.FTZ R91, R37, R116 ;  /* 0x00000074255b7220 */ /* 0x000fe20000410000 */
[----:B------:R-:W-:Y:S06]  /*1620*/  @P3 BRA `(.L_x_23875) ;  /* 0x0000000000083947 */ /* 0x000fec0003800000 */
[----:B------:R-:W-:Y:S05]  /*1630*/  @P1 BRA `(.L_x_23876) ;  /* 0x0000000000081947 */ /* 0x000fea0003800000 */
[----:B------:R-:W-:Y:S05]  /*1640*/  BRA `(.L_x_23877) ;  /* 0x0000000000087947 */ /* 0x000fea0003800000 */
.L_x_23875:
[----:B------:R-:W-:-:S07]  /*1650*/  FADD.FTZ R91, R29, R91 ;  /* 0x0000005b1d5b7221 */ /* 0x000fce0000010000 */
.L_x_23876:
[----:B------:R-:W-:-:S07]  /*1660*/  MOV R33, R91 ;  /* 0x0000005b00217202 */ /* 0x000fce0000000f00 */
.L_x_23877:
[----:B------:R-:W-:Y:S01]  /*1670*/  FMUL.FTZ R99, R38, R116 ;  /* 0x0000007426637220 */ /* 0x000fe20000410000 */
[----:B------:R-:W-:Y:S06]  /*1680*/  @P3 BRA `(.L_x_23878) ;  /* 0x0000000000083947 */ /* 0x000fec0003800000 */
[----:B------:R-:W-:Y:S05]  /*1690*/  @P1 BRA `(.L_x_23879) ;  /* 0x0000000000081947 */ /* 0x000fea0003800000 */
[----:B------:R-:W-:Y:S05]  /*16a0*/  BRA `(.L_x_23880) ;  /* 0x0000000000087947 */ /* 0x000fea0003800000 */
.L_x_23878:
[----:B------:R-:W-:-:S07]  /*16b0*/  FADD.FTZ R99, R30, R99 ;  /* 0x000000631e637221 */ /* 0x000fce0000010000 */
.L_x_23879:
[----:B------:R-:W-:-:S07]  /*16c0*/  MOV R34, R99 ;  /* 0x0000006300227202 */ /* 0x000fce0000000f00 */
.L_x_23880:
[----:B------:R-:W-:Y:S01]  /*16d0*/  FMUL.FTZ R107, R39, R116 ;  /* 0x00000074276b7220 */ /* 0x000fe20000410000 */
[----:B------:R-:W-:Y:S06]  /*16e0*/  @P3 BRA `(.L_x_23881) ;  /* 0x0000000000083947 */ /* 0x000fec0003800000 */
[----:B------:R-:W-:Y:S05]  /*16f0*/  @P1 BRA `(.L_x_23882) ;  /* 0x0000000000081947 */ /* 0x000fea0003800000 */
[----:B------:R-:W-:Y:S05]  /*1700*/  BRA `(.L_x_23883) ;  /* 0x0000000000087947 */ /* 0x000fea0003800000 */
.L_x_23881:
[----:B------:R-:W-:-:S07]  /*1710*/  FADD.FTZ R107, R31, R107 ;  /* 0x0000006b1f6b7221 */ /* 0x000fce0000010000 */
.L_x_23882:
[----:B------:R-:W-:-:S07]  /*1720*/  MOV R35, R107 ;  /* 0x0000006b00237202 */ /* 0x000fce0000000f00 */
.L_x_23883:
[----:B------:R-:W0:Y:S02]  /*1730*/  @P1 LDC.64 R36, c[0x0][0x238] ;  /* 0x00008e00ff241b82 */ /* 0x000e240000000a00 */
[----:B0-----:R-:W-:-:S04]  /*1740*/  @P1 LEA R36, P3, R117, R36, 0x4 ;  /* 0x0000002475241211 */ /* 0x001fc800078620ff */
[C---:B------:R-:W-:Y:S02]  /*1750*/  @P1 LEA.HI.X R37, R117.reuse, R37, RZ, 0x4, P3 ;  /* 0x0000002575251211 */ /* 0x040fe400018f24ff */
[----:B------:R-:W-:-:S03]  /*1760*/  IADD3 R117, R117, 0x100, RZ ;  /* 0x0000010075757810 */ /* 0x000fc60007ffe0ff */
[----:B------:R1:W-:Y:S04]  /*1770*/  @P1 STG.E.128 desc[UR4][R36.64], R32 ;  /* 0x0000002024001986 */ /* 0x0003e8000c101d04 */
.L_x_23871:
[----:B------:R-:W-:Y:S05]  /*1780*/  BSYNC B0 ;  /* 0x0000000000007941 */ /* 0x000fea0003800000 */
.L_x_23870:
[----:B------:R-:W-:Y:S01]  /*1790*/  ISETP.GE.U32.AND P3, PT, R81, 0x300, PT ;  /* 0x000003005100780c */ /* 0x000fe20003f66070 */
[----:B------:R-:W-:-:S12]  /*17a0*/  BSSY B0, `(.L_x_23884) ;  /* 0x0000029000007945 */ /* 0x000fd80003800000 */
[----:B------:R-:W-:Y:S05]  /*17b0*/  @!P3 BRA `(.L_x_23885) ;  /* 0x00000000009cb947 */ /* 0x000fea0003800000 */
[----:B------:R-:W-:-:S04]  /*17c0*/  ISETP.NE.U32.AND P3, PT, RZ, UR12, PT ;  /* 0x0000000cff007c0c */ /* 0x000fc8000bf65070 */
[----:B------:R-:W-:-:S13]  /*17d0*/  ISETP.NE.AND.EX P3, PT, RZ, UR13, PT, P3 ;  /* 0x0000000dff007c0c */ /* 0x000fda000bf65330 */
[----:B01----:R-:W-:-:S04]  /*17e0*/  @P3 LEA R36, P4, R117, UR12, 0x4 ;  /* 0x0000000c75243c11 */ /* 0x003fc8000f8820ff */
        /* <DEDUP_REMOVED lines=11> */
.L_x_23886:
[----:B------:R-:W-:-:S07]  /*18a0*/  FADD.FTZ R84, R28, R84 ;  /* 0x000000541c547221 */ /* 0x000fce0000010000 */
.L_x_23887:
[----:B------:R-:W-:-:S07]  /*18b0*/  MOV R32, R84 ;  /* 0x0000005400207202 */ /* 0x000fce0000000f00 */
.L_x_23888:
[----:B------:R-:W-:Y:S01]  /*18c0*/  FMUL.FTZ R92, R37, R116 ;  /* 0x00000074255c7220 */ /* 0x000fe20000410000 */
[----:B------:R-:W-:Y:S06]  /*18d0*/  @P3 BRA `(.L_x_23889) ;  /* 0x0000000000083947 */ /* 0x000fec0003800000 */
[----:B------:R-:W-:Y:S05]  /*18e0*/  @P1 BRA `(.L_x_23890) ;  /* 0x0000000000081947 */ /* 0x000fea0003800000 */
[----:B------:R-:W-:Y:S05]  /*18f0*/  BRA `(.L_x_23891) ;  /* 0x0000000000087947 */ /* 0x000fea0003800000 */
.L_x_23889:
[----:B------:R-:W-:-:S07]  /*1900*/  FADD.FTZ R92, R29, R92 ;  /* 0x0000005c1d5c7221 */ /* 0x000fce0000010000 */
.L_x_23890:
[----:B------:R-:W-:-:S07]  /*1910*/  MOV R33, R92 ;  /* 0x0000005c00217202 */ /* 0x000fce0000000f00 */
.L_x_23891:
[----:B------:R-:W-:Y:S01]  /*1920*/  FMUL.FTZ R100, R38, R116 ;  /* 0x0000007426647220 */ /* 0x000fe20000410000 */
[----:B------:R-:W-:Y:S06]  /*1930*/  @P3 BRA `(.L_x_23892) ;  /* 0x0000000000083947 */ /* 0x000fec0003800000 */
[----:B------:R-:W-:Y:S05]  /*1940*/  @P1 BRA `(.L_x_23893) ;  /* 0x0000000000081947 */ /* 0x000fea0003800000 */
[----:B------:R-:W-:Y:S05]  /*1950*/  BRA `(.L_x_23894) ;  /* 0x0000000000087947 */ /* 0x000fea0003800000 */
.L_x_23892:
[----:B------:R-:W-:-:S07]  /*1960*/  FADD.FTZ R100, R30, R100 ;  /* 0x000000641e647221 */ /* 0x000fce0000010000 */
.L_x_23893:
[----:B------:R-:W-:-:S07]  /*1970*/  MOV R34, R100 ;  /* 0x0000006400227202 */ /* 0x000fce0000000f00 */
.L_x_23894:
[----:B------:R-:W-:Y:S01]  /*1980*/  FMUL.FTZ R108, R39, R116 ;  /* 0x00000074276c7220 */ /* 0x000fe20000410000 */
[----:B------:R-:W-:Y:S06]  /*1990*/  @P3 BRA `(.L_x_23895) ;  /* 0x0000000000083947 */ /* 0x000fec0003800000 */
[----:B------:R-:W-:Y:S05]  /*19a0*/  @P1 BRA `(.L_x_23896) ;  /* 0x0000000000081947 */ /* 0x000fea0003800000 */
[----:B------:R-:W-:Y:S05]  /*19b0*/  BRA `(.L_x_23897) ;  /* 0x0000000000087947 */ /* 0x000fea0003800000 */
.L_x_23895:
[----:B------:R-:W-:-:S07]  /*19c0*/  FADD.FTZ R108, R31, R108 ;  /* 0x0000006c1f6c7221 */ /* 0x000fce0000010000 */
.L_x_23896:
[----:B------:R-:W-:-:S07]  /*19d0*/  MOV R35, R108 ;  /* 0x0000006c00237202 */ /* 0x000fce0000000f00 */
.L_x_23897:
[----:B------:R-:W0:Y:S02]  /*19e0*/  @P1 LDC.64 R36, c[0x0][0x238] ;  /* 0x00008e00ff241b82 */ /* 0x000e240000000a00 */
[----:B0-----:R-:W-:-:S04]  /*19f0*/  @P1 LEA R36, P3, R117, R36, 0x4 ;  /* 0x0000002475241211 */ /* 0x001fc800078620ff */
[C---:B------:R-:W-:Y:S02]  /*1a00*/  @P1 LEA.HI.X R37, R117.reuse, R37, RZ, 0x4, P3 ;  /* 0x0000002575251211 */ /* 0x040fe400018f24ff */
[----:B------:R-:W-:-:S03]  /*1a10*/  IADD3 R117, R117, 0x100, RZ ;  /* 0x0000010075757810 */ /* 0x000fc60007ffe0ff */
[----:B------:R2:W-:Y:S04]  /*1a20*/  @P1 STG.E.128 desc[UR4][R36.64], R32 ;  /* 0x0000002024001986 */ /* 0x0005e8000c101d04 */
.L_x_23885:
[----:B------:R-:W-:Y:S05]  /*1a30*/  BSYNC B0 ;  /* 0x0000000000007941 */ /* 0x000fea0003800000 */
.L_x_23884:
[----:B------:R-:W-:Y:S01]  /*1a40*/  ISETP.GE.U32.AND P3, PT, R81, 0x400, PT ;  /* 0x000004005100780c */ /* 0x000fe20003f66070 */
[----:B------:R-:W-:-:S12]  /*1a50*/  BSSY B0, `(.L_x_23898) ;  /* 0x0000029000007945 */ /* 0x000fd80003800000 */
[----:B------:R-:W-:Y:S05]  /*1a60*/  @!P3 BRA `(.L_x_23899) ;  /* 0x00000000009cb947 */ /* 0x000fea0003800000 */
[----:B------:R-:W-:-:S04]  /*1a70*/  ISETP.NE.U32.AND P3, PT, RZ, UR12, PT ;  /* 0x0000000cff007c0c */ /* 0x000fc8000bf65070 */
[----:B------:R-:W-:-:S13]  /*1a80*/  ISETP.NE.AND.EX P3, PT, RZ, UR13, PT, P3 ;  /* 0x0000000dff007c0c */ /* 0x000fda000bf65330 */
[----:B012---:R-:W-:-:S04]  /*1a90*/  @P3 LEA R36, P4, R117, UR12, 0x4 ;  /* 0x0000000c75243c11 */ /* 0x007fc8000f8820ff */
        /* <DEDUP_REMOVED lines=11> */
.L_x_23900:
[----:B------:R-:W-:-:S07]  /*1b50*/  FADD.FTZ R85, R28, R85 ;  /* 0x000000551c557221 */ /* 0x000fce0000010000 */
.L_x_23901:
[----:B------:R-:W-:-:S07]  /*1b60*/  MOV R32, R85 ;  /* 0x0000005500207202 */ /* 0x000fce0000000f00 */
.L_x_23902:
[----:B------:R-:W-:Y:S01]  /*1b70*/  FMUL.FTZ R93, R37, R116 ;  /* 0x00000074255d7220 */ /* 0x000fe20000410000 */
[----:B------:R-:W-:Y:S06]  /*1b80*/  @P3 BRA `(.L_x_23903) ;  /* 0x0000000000083947 */ /* 0x000fec0003800000 */
[----:B------:R-:W-:Y:S05]  /*1b90*/  @P1 BRA `(.L_x_23904) ;  /* 0x0000000000081947 */ /* 0x000fea0003800000 */
[----:B------:R-:W-:Y:S05]  /*1ba0*/  BRA `(.L_x_23905) ;  /* 0x0000000000087947 */ /* 0x000fea0003800000 */
.L_x_23903:
[----:B------:R-:W-:-:S07]  /*1bb0*/  FADD.FTZ R93, R29, R93 ;  /* 0x0000005d1d5d7221 */ /* 0x000fce0000010000 */
.L_x_23904:
[----:B------:R-:W-:-:S07]  /*1bc0*/  MOV R33, R93 ;  /* 0x0000005d00217202 */ /* 0x000fce0000000f00 */
.L_x_23905:
[----:B------:R-:W-:Y:S01]  /*1bd0*/  FMUL.FTZ R101, R38, R116 ;  /* 0x0000007426657220 */ /* 0x000fe20000410000 */
[----:B------:R-:W-:Y:S06]  /*1be0*/  @P3 BRA `(.L_x_23906) ;  /* 0x0000000000083947 */ /* 0x000fec0003800000 */
[----:B------:R-:W-:Y:S05]  /*1bf0*/  @P1 BRA `(.L_x_23907) ;  /* 0x0000000000081947 */ /* 0x000fea0003800000 */
[----:B------:R-:W-:Y:S05]  /*1c00*/  BRA `(.L_x_23908) ;  /* 0x0000000000087947 */ /* 0x000fea0003800000 */
.L_x_23906:
[----:B------:R-:W-:-:S07]  /*1c10*/  FADD.FTZ R101, R30, R101 ;  /* 0x000000651e657221 */ /* 0x000fce0000010000 */
.L_x_23907:
[----:B------:R-:W-:-:S07]  /*1c20*/  MOV R34, R101 ;  /* 0x0000006500227202 */ /* 0x000fce0000000f00 */
.L_x_23908:
[----:B------:R-:W-:Y:S01]  /*1c30*/  FMUL.FTZ R109, R39, R116 ;  /* 0x00000074276d7220 */ /* 0x000fe20000410000 */
[----:B------:R-:W-:Y:S06]  /*1c40*/  @P3 BRA `(.L_x_23909) ;  /* 0x0000000000083947 */ /* 0x000fec0003800000 */
[----:B------:R-:W-:Y:S05]  /*1c50*/  @P1 BRA `(.L_x_23910) ;  /* 0x0000000000081947 */ /* 0x000fea0003800000 */
[----:B------:R-:W-:Y:S05]  /*1c60*/  BRA `(.L_x_23911) ;  /* 0x0000000000087947 */ /* 0x000fea0003800000 */
.L_x_23909:
[----:B------:R-:W-:-:S07]  /*1c70*/  FADD.FTZ R109, R31, R109 ;  /* 0x0000006d1f6d7221 */ /* 0x000fce0000010000 */
.L_x_23910:
[----:B------:R-:W-:-:S07]  /*1c80*/  MOV R35, R109 ;  /* 0x0000006d00237202 */ /* 0x000fce0000000f00 */
.L_x_23911:
[----:B------:R-:W0:Y:S02]  /*1c90*/  @P1 LDC.64 R36, c[0x0][0x238] ;  /* 0x00008e00ff241b82 */ /* 0x000e240000000a00 */
[----:B0-----:R-:W-:-:S04]  /*1ca0*/  @P1 LEA R36, P3, R117, R36, 0x4 ;  /* 0x0000002475241211 */ /* 0x001fc800078620ff */
[C---:B------:R-:W-:Y:S02]  /*1cb0*/  @P1 LEA.HI.X R37, R117.reuse, R37, RZ, 0x4, P3 ;  /* 0x0000002575251211 */ /* 0x040fe400018f24ff */
[----:B------:R-:W-:-:S03]  /*1cc0*/  IADD3 R117, R117, 0x100, RZ ;  /* 0x0000010075757810 */ /* 0x000fc60007ffe0ff */
[----:B------:R3:W-:Y:S04]  /*1cd0*/  @P1 STG.E.128 desc[UR4][R36.64], R32 ;  /* 0x0000002024001986 */ /* 0x0007e8000c101d04 */
.L_x_23899:
[----:B------:R-:W-:Y:S05]  /*1ce0*/  BSYNC B0 ;  /* 0x0000000000007941 */ /* 0x000fea0003800000 */
.L_x_23898:
[----:B------:R-:W-:Y:S01]  /*1cf0*/  ISETP.GE.U32.AND P3, PT, R81, 0x500, PT ;  /* 0x000005005100780c */ /* 0x000fe20003f66070 */
[----:B------:R-:W-:-:S12]  /*1d00*/  BSSY B0, `(.L_x_23912) ;  /* 0x0000029000007945 */ /* 0x000fd80003800000 */
[----:B------:R-:W-:Y:S05]  /*1d10*/  @!P3 BRA `(.L_x_23913) ;  /* 0x00000000009cb947 */ /* 0x000fea0003800000 */
[----:B------:R-:W-:-:S04]  /*1d20*/  ISETP.NE.U32.AND P3, PT, RZ, UR12, PT ;  /* 0x0000000cff007c0c */ /* 0x000fc8000bf65070 */
[----:B------:R-:W-:-:S13]  /*1d30*/  ISETP.NE.AND.EX P3, PT, RZ, UR13, PT, P3 ;  /* 0x0000000dff007c0c */ /* 0x000fda000bf65330 */
[----:B0123--:R-:W-:-:S04]  /*1d40*/  @P3 LEA R36, P4, R117, UR12, 0x4 ;  /* 0x0000000c75243c11 */ /* 0x00ffc8000f8820ff */
        /* <DEDUP_REMOVED lines=11> */
.L_x_23914:
[----:B------:R-:W-:-:S07]  /*1e00*/  FADD.FTZ R86, R28, R86 ;  /* 0x000000561c567221 */ /* 0x000fce0000010000 */
.L_x_23915:
[----:B------:R-:W-:-:S07]  /*1e10*/  MOV R32, R86 ;  /* 0x0000005600207202 */ /* 0x000fce0000000f00 */
.L_x_23916:
[----:B------:R-:W-:Y:S01]  /*1e20*/  FMUL.FTZ R94, R37, R116 ;  /* 0x00000074255e7220 */ /* 0x000fe20000410000 */
[----:B------:R-:W-:Y:S06]  /*1e30*/  @P3 BRA `(.L_x_23917) ;  /* 0x0000000000083947 */ /* 0x000fec0003800000 */
[----:B------:R-:W-:Y:S05]  /*1e40*/  @P1 BRA `(.L_x_23918) ;  /* 0x0000000000081947 */ /* 0x000fea0003800000 */
[----:B------:R-:W-:Y:S05]  /*1e50*/  BRA `(.L_x_23919) ;  /* 0x0000000000087947 */ /* 0x000fea0003800000 */
.L_x_23917:
[----:B------:R-:W-:-:S07]  /*1e60*/  FADD.FTZ R94, R29, R94 ;  /* 0x0000005e1d5e7221 */ /* 0x000fce0000010000 */
.L_x_23918:
[----:B------:R-:W-:-:S07]  /*1e70*/  MOV R33, R94 ;  /* 0x0000005e00217202 */ /* 0x000fce0000000f00 */
.L_x_23919:
[----:B------:R-:W-:Y:S01]  /*1e80*/  FMUL.FTZ R102, R38, R116 ;  /* 0x0000007426667220 */ /* 0x000fe20000410000 */
[----:B------:R-:W-:Y:S06]  /*1e90*/  @P3 BRA `(.L_x_23920) ;  /* 0x0000000000083947 */ /* 0x000fec0003800000 */
[----:B------:R-:W-:Y:S05]  /*1ea0*/  @P1 BRA `(.L_x_23921) ;  /* 0x0000000000081947 */ /* 0x000fea0003800000 */
[----:B------:R-:W-:Y:S05]  /*1eb0*/  BRA `(.L_x_23922) ;  /* 0x0000000000087947 */ /* 0x000fea0003800000 */
.L_x_23920:
[----:B------:R-:W-:-:S07]  /*1ec0*/  FADD.FTZ R102, R30, R102 ;  /* 0x000000661e667221 */ /* 0x000fce0000010000 */
.L_x_23921:
[----:B------:R-:W-:-:S07]  /*1ed0*/  MOV R34, R102 ;  /* 0x0000006600227202 */ /* 0x000fce0000000f00 */
.L_x_23922:
[----:B------:R-:W-:Y:S01]  /*1ee0*/  FMUL.FTZ R110, R39, R116 ;  /* 0x00000074276e7220 */ /* 0x000fe20000410000 */
[----:B------:R-:W-:Y:S06]  /*1ef0*/  @P3 BRA `(.L_x_23923) ;  /* 0x0000000000083947 */ /* 0x000fec0003800000 */
[----:B------:R-:W-:Y:S05]  /*1f00*/  @P1 BRA `(.L_x_23924) ;  /* 0x0000000000081947 */ /* 0x000fea0003800000 */
[----:B------:R-:W-:Y:S05]  /*1f10*/  BRA `(.L_x_23925) ;  /* 0x0000000000087947 */ /* 0x000fea0003800000 */
.L_x_23923:
[----:B------:R-:W-:-:S07]  /*1f20*/  FADD.FTZ R110, R31, R110 ;  /* 0x0000006e1f6e7221 */ /* 0x000fce0000010000 */
.L_x_23924:
[----:B------:R-:W-:-:S07]  /*1f30*/  MOV R35, R110 ;  /* 0x0000006e00237202 */ /* 0x000fce0000000f00 */
.L_x_23925:
[----:B------:R-:W0:Y:S02]  /*1f40*/  @P1 LDC.64 R36, c[0x0][0x238] ;  /* 0x00008e00ff241b82 */ /* 0x000e240000000a00 */
[----:B0-----:R-:W-:-:S04]  /*1f50*/  @P1 LEA R36, P3, R117, R36, 0x4 ;  /* 0x0000002475241211 */ /* 0x001fc800078620ff */
[C---:B------:R-:W-:Y:S02]  /*1f60*/  @P1 LEA.HI.X R37, R117.reuse, R37, RZ, 0x4, P3 ;  /* 0x0000002575251211 */ /* 0x040fe400018f24ff */
[----:B------:R-:W-:-:S03]  /*1f70*/  IADD3 R117, R117, 0x100, RZ ;  /* 0x0000010075757810 */ /* 0x000fc60007ffe0ff */
[----:B------:R4:W-:Y:S04]  /*1f80*/  @P1 STG.E.128 desc[UR4][R36.64], R32 ;  /* 0x0000002024001986 */ /* 0x0009e8000c101d04 */
.L_x_23913:
[----:B------:R-:W-:Y:S05]  /*1f90*/  BSYNC B0 ;  /* 0x0000000000007941 */ /* 0x000fea0003800000 */
.L_x_23912:
[----:B------:R-:W-:Y:S01]  /*1fa0*/  ISETP.GE.U32.AND P3, PT, R81, 0x600, PT ;  /* 0x000006005100780c */ /* 0x000fe20003f66070 */
[----:B------:R-:W-:-:S12]  /*1fb0*/  BSSY B0, `(.L_x_23926) ;  /* 0x0000029000007945 */ /* 0x000fd80003800000 */
[----:B------:R-:W-:Y:S05]  /*1fc0*/  @!P3 BRA `(.L_x_23927) ;  /* 0x00000000009cb947 */ /* 0x000fea0003800000 */
[----:B------:R-:W-:-:S04]  /*1fd0*/  ISETP.NE.U32.AND P3, PT, RZ, UR12, PT ;  /* 0x0000000cff007c0c */ /* 0x000fc8000bf65070 */
[----:B------:R-:W-:-:S13]  /*1fe0*/  ISETP.NE.AND.EX P3, PT, RZ, UR13, PT, P3 ;  /* 0x0000000dff007c0c */ /* 0x000fda000bf65330 */
[----:B01234-:R-:W-:-:S04]  /*1ff0*/  @P3 LEA R36, P4, R117, UR12, 0x4 ;  /* 0x0000000c75243c11 */ /* 0x01ffc8000f8820ff */
        /* <DEDUP_REMOVED lines=11> */
.L_x_23928:
[----:B------:R-:W-:-:S07]  /*20b0*/  FADD.FTZ R87, R28, R87 ;  /* 0x000000571c577221 */ /* 0x000fce0000010000 */
.L_x_23929:
[----:B------:R-:W-:-:S07]  /*20c0*/  MOV R32, R87 ;  /* 0x0000005700207202 */ /* 0x000fce0000000f00 */
.L_x_23930:
[----:B------:R-:W-:Y:S01]  /*20d0*/  FMUL.FTZ R95, R37, R116 ;  /* 0x00000074255f7220 */ /* 0x000fe20000410000 */
[----:B------:R-:W-:Y:S06]  /*20e0*/  @P3 BRA `(.L_x_23931) ;  /* 0x0000000000083947 */ /* 0x000fec0003800000 */
[----:B------:R-:W-:Y:S05]  /*20f0*/  @P1 BRA `(.L_x_23932) ;  /* 0x0000000000081947 */ /* 0x000fea0003800000 */
[----:B------:R-:W-:Y:S05]  /*2100*/  BRA `(.L_x_23933) ;  /* 0x0000000000087947 */ /* 0x000fea0003800000 */
.L_x_23931:
[----:B------:R-:W-:-:S07]  /*2110*/  FADD.FTZ R95, R29, R95 ;  /* 0x0000005f1d5f7221 */ /* 0x000fce0000010000 */
.L_x_23932:
[----:B------:R-:W-:-:S07]  /*2120*/  MOV R33, R95 ;  /* 0x0000005f00217202 */ /* 0x000fce0000000f00 */
.L_x_23933:
[----:B------:R-:W-:Y:S01]  /*2130*/  FMUL.FTZ R103, R38, R116 ;  /* 0x0000007426677220 */ /* 0x000fe20000410000 */
[----:B------:R-:W-:Y:S06]  /*2140*/  @P3 BRA `(.L_x_23934) ;  /* 0x0000000000083947 */ /* 0x000fec0003800000 */
[----:B------:R-:W-:Y:S05]  /*2150*/  @P1 BRA `(.L_x_23935) ;  /* 0x0000000000081947 */ /* 0x000fea0003800000 */
[----:B------:R-:W-:Y:S05]  /*2160*/  BRA `(.L_x_23936) ;  /* 0x0000000000087947 */ /* 0x000fea0003800000 */
.L_x_23934:
[----:B------:R-:W-:-:S07]  /*2170*/  FADD.FTZ R103, R30, R103 ;  /* 0x000000671e677221 */ /* 0x000fce0000010000 */
.L_x_23935:
[----:B------:R-:W-:-:S07]  /*2180*/  MOV R34, R103 ;  /* 0x0000006700227202 */ /* 0x000fce0000000f00 */
.L_x_23936:
[----:B------:R-:W-:Y:S01]  /*2190*/  FMUL.FTZ R111, R39, R116 ;  /* 0x00000074276f7220 */ /* 0x000fe20000410000 */
[----:B------:R-:W-:Y:S06]  /*21a0*/  @P3 BRA `(.L_x_23937) ;  /* 0x0000000000083947 */ /* 0x000fec0003800000 */
[----:B------:R-:W-:Y:S05]  /*21b0*/  @P1 BRA `(.L_x_23938) ;  /* 0x0000000000081947 */ /* 0x000fea0003800000 */
[----:B------:R-:W-:Y:S05]  /*21c0*/  BRA `(.L_x_23939) ;  /* 0x0000000000087947 */ /* 0x000fea0003800000 */
.L_x_23937:
[----:B------:R-:W-:-:S07]  /*21d0*/  FADD.FTZ R111, R31, R111 ;  /* 0x0000006f1f6f7221 */ /* 0x000fce0000010000 */
.L_x_23938:
[----:B------:R-:W-:-:S07]  /*21e0*/  MOV R35, R111 ;  /* 0x0000006f00237202 */ /* 0x000fce0000000f00 */
.L_x_23939:
[----:B------:R-:W0:Y:S02]  /*21f0*/  @P1 LDC.64 R36, c[0x0][0x238] ;  /* 0x00008e00ff241b82 */ /* 0x000e240000000a00 */
[----:B0-----:R-:W-:-:S04]  /*2200*/  @P1 LEA R36, P3, R117, R36, 0x4 ;  /* 0x0000002475241211 */ /* 0x001fc800078620ff */
[C---:B------:R-:W-:Y:S02]  /*2210*/  @P1 LEA.HI.X R37, R117.reuse, R37, RZ, 0x4, P3 ;  /* 0x0000002575251211 */ /* 0x040fe400018f24ff */
[----:B------:R-:W-:-:S03]  /*2220*/  IADD3 R117, R117, 0x100, RZ ;  /* 0x0000010075757810 */ /* 0x000fc60007ffe0ff */
[----:B------:R0:W-:Y:S04]  /*2230*/  @P1 STG.E.128 desc[UR4][R36.64], R32 ;  /* 0x0000002024001986 */ /* 0x0001e8000c101d04 */
.L_x_23927:
[----:B------:R-:W-:Y:S05]  /*2240*/  BSYNC B0 ;  /* 0x0000000000007941 */ /* 0x000fea0003800000 */
.L_x_23926:
        /* <DEDUP_REMOVED lines=17> */
.L_x_23942:
[----:B------:R-:W-:-:S07]  /*2360*/  FADD.FTZ R88, R28, R88 ;  /* 0x000000581c587221 */ /* 0x000fce0000010000 */
.L_x_23943:
[----:B------:R-:W-:-:S07]  /*2370*/  MOV R32, R88 ;  /* 0x0000005800207202 */ /* 0x000fce0000000f00 */
.L_x_23944:
[----:B------:R-:W-:Y:S01]  /*2380*/  FMUL.FTZ R96, R37, R116 ;  /* 0x0000007425607220 */ /* 0x000fe20000410000 */
[----:B------:R-:W-:Y:S06]  /*2390*/  @P3 BRA `(.L_x_23945) ;  /* 0x0000000000083947 */ /* 0x000fec0003800000 */
[----:B------:R-:W-:Y:S05]  /*23a0*/  @P1 BRA `(.L_x_23946) ;  /* 0x0000000000081947 */ /* 0x000fea0003800000 */
[----:B------:R-:W-:Y:S05]  /*23b0*/  BRA `(.L_x_23947) ;  /* 0x0000000000087947 */ /* 0x000fea0003800000 */
.L_x_23945:
[----:B------:R-:W-:-:S07]  /*23c0*/  FADD.FTZ R96, R29, R96 ;  /* 0x000000601d607221 */ /* 0x000fce0000010000 */
.L_x_23946:
[----:B------:R-:W-:-:S07]  /*23d0*/  MOV R33, R96 ;  /* 0x0000006000217202 */ /* 0x000fce0000000f00 */
.L_x_23947:
[----:B------:R-:W-:Y:S01]  /*23e0*/  FMUL.FTZ R104, R38, R116 ;  /* 0x0000007426687220 */ /* 0x000fe20000410000 */
[----:B------:R-:W-:Y:S06]  /*23f0*/  @P3 BRA `(.L_x_23948) ;  /* 0x0000000000083947 */ /* 0x000fec0003800000 */
[----:B------:R-:W-:Y:S05]  /*2400*/  @P1 BRA `(.L_x_23949) ;  /* 0x0000000000081947 */ /* 0x000fea0003800000 */
[----:B------:R-:W-:Y:S05]  /*2410*/  BRA `(.L_x_23950) ;  /* 0x0000000000087947 */ /* 0x000fea0003800000 */
.L_x_23948:
[----:B------:R-:W-:-:S07]  /*2420*/  FADD.FTZ R104, R30, R104 ;  /* 0x000000681e687221 */ /* 0x000fce0000010000 */
.L_x_23949:
[----:B------:R-:W-:-:S07]  /*2430*/  MOV R34, R104 ;  /* 0x0000006800227202 */ /* 0x000fce0000000f00 */
.L_x_23950:
[----:B------:R-:W-:Y:S01]  /*2440*/  FMUL.FTZ R112, R39, R116 ;  /* 0x0000007427707220 */ /* 0x000fe20000410000 */
[----:B------:R-:W-:Y:S06]  /*2450*/  @P3 BRA `(.L_x_23951) ;  /* 0x0000000000083947 */ /* 0x000fec0003800000 */
[----:B------:R-:W-:Y:S05]  /*2460*/  @P1 BRA `(.L_x_23952) ;  /* 0x0000000000081947 */ /* 0x000fea0003800000 */
[----:B------:R-:W-:Y:S05]  /*2470*/  BRA `(.L_x_23953) ;  /* 0x0000000000087947 */ /* 0x000fea0003800000 */
.L_x_23951:
[----:B------:R-:W-:-:S07]  /*2480*/  FADD.FTZ R112, R31, R112 ;  /* 0x000000701f707221 */ /* 0x000fce0000010000 */
.L_x_23952:
[----:B------:R-:W-:-:S07]  /*2490*/  MOV R35, R112 ;  /* 0x0000007000237202 */ /* 0x000fce0000000f00 */
.L_x_23953:
[----:B------:R-:W0:Y:S02]  /*24a0*/  @P1 LDC.64 R36, c[0x0][0x238] ;  /* 0x00008e00ff241b82 */ /* 0x000e240000000a00 */
[----:B0-----:R-:W-:-:S04]  /*24b0*/  @P1 LEA R36, P3, R117, R36, 0x4 ;  /* 0x0000002475241211 */ /* 0x001fc800078620ff */
[C---:B------:R-:W-:Y:S02]  /*24c0*/  @P1 LEA.HI.X R37, R117.reuse, R37, RZ, 0x4, P3 ;  /* 0x0000002575251211 */ /* 0x040fe400018f24ff */
[----:B------:R-:W-:-:S03]  /*24d0*/  IADD3 R117, R117, 0x100, RZ ;  /* 0x0000010075757810 */ /* 0x000fc60007ffe0ff */
[----:B------:R0:W-:Y:S04]  /*24e0*/  @P1 STG.E.128 desc[UR4][R36.64], R32 ;  /* 0x0000002024001986 */ /* 0x0001e8000c101d04 */
.L_x_23941:
[----:B------:R-:W-:Y:S05]  /*24f0*/  BSYNC B0 ;  /* 0x0000000000007941 */ /* 0x000fea0003800000 */
.L_x_23940:
        /* <DEDUP_REMOVED lines=17> */
.L_x_23956:
[----:B------:R-:W-:-:S07]  /*2610*/  FADD.FTZ R89, R28, R89 ;  /* 0x000000591c597221 */ /* 0x000fce0000010000 */
.L_x_23957:
[----:B------:R-:W-:-:S07]  /*2620*/  MOV R32, R89 ;  /* 0x0000005900207202 */ /* 0x000fce0000000f00 */
.L_x_23958:
[----:B------:R-:W-:Y:S01]  /*2630*/  FMUL.FTZ R97, R37, R116 ;  /* 0x0000007425617220 */ /* 0x000fe20000410000 */
[----:B------:R-:W-:Y:S06]  /*2640*/  @P3 BRA `(.L_x_23959) ;  /* 0x0000000000083947 */ /* 0x000fec0003800000 */
[----:B------:R-:W-:Y:S05]  /*2650*/  @P1 BRA `(.L_x_23960) ;  /* 0x0000000000081947 */ /* 0x000fea0003800000 */
[----:B------:R-:W-:Y:S05]  /*2660*/  BRA `(.L_x_23961) ;  /* 0x0000000000087947 */ /* 0x000fea0003800000 */
.L_x_23959:
[----:B------:R-:W-:-:S07]  /*2670*/  FADD.FTZ R97, R29, R97 ;  /* 0x000000611d617221 */ /* 0x000fce0000010000 */
.L_x_23960:
[----:B------:R-:W-:-:S07]  /*2680*/  MOV R33, R97 ;  /* 0x0000006100217202 */ /* 0x000fce0000000f00 */
.L_x_23961:
[----:B------:R-:W-:Y:S01]  /*2690*/  FMUL.FTZ R105, R38, R116 ;  /* 0x0000007426697220 */ /* 0x000fe20000410000 */
[----:B------:R-:W-:Y:S06]  /*26a0*/  @P3 BRA `(.L_x_23962) ;  /* 0x0000000000083947 */ /* 0x000fec0003800000 */
[----:B------:R-:W-:Y:S05]  /*26b0*/  @P1 BRA `(.L_x_23963) ;  /* 0x0000000000081947 */ /* 0x000fea0003800000 */
[----:B------:R-:W-:Y:S05]  /*26c0*/  BRA `(.L_x_23964) ;  /* 0x0000000000087947 */ /* 0x000fea0003800000 */
.L_x_23962:
[----:B------:R-:W-:-:S07]  /*26d0*/  FADD.FTZ R105, R30, R105 ;  /* 0x000000691e697221 */ /* 0x000fce0000010000 */
.L_x_23963:
[----:B------:R-:W-:-:S07]  /*26e0*/  MOV R34, R105 ;  /* 0x0000006900227202 */ /* 0x000fce0000000f00 */
.L_x_23964:
[----:B------:R-:W-:Y:S01]  /*26f0*/  FMUL.FTZ R113, R39, R116 ;  /* 0x0000007427717220 */ /* 0x000fe20000410000 */
[----:B------:R-:W-:Y:S06]  /*2700*/  @P3 BRA `(.L_x_23965) ;  /* 0x0000000000083947 */ /* 0x000fec0003800000 */
[----:B------:R-:W-:Y:S05]  /*2710*/  @P1 BRA `(.L_x_23966) ;  /* 0x0000000000081947 */ /* 0x000fea0003800000 */
[----:B------:R-:W-:Y:S05]  /*2720*/  BRA `(.L_x_23967) ;  /* 0x0000000000087947 */ /* 0x000fea0003800000 */
.L_x_23965:
[----:B------:R-:W-:-:S07]  /*2730*/  FADD.FTZ R113, R31, R113 ;  /* 0x000000711f717221 */ /* 0x000fce0000010000 */
.L_x_23966:
[----:B------:R-:W-:-:S07]  /*2740*/  MOV R35, R113 ;  /* 0x0000007100237202 */ /* 0x000fce0000000f00 */
.L_x_23967:
[----:B------:R-:W0:Y:S02]  /*2750*/  @P1 LDC.64 R36, c[0x0][0x238] ;  /* 0x00008e00ff241b82 */ /* 0x000e240000000a00 */
[----:B0-----:R-:W-:-:S04]  /*2760*/  @P1 LEA R36, P3, R117, R36, 0x4 ;  /* 0x0000002475241211 */ /* 0x001fc800078620ff */
[----:B------:R-:W-:-:S05]  /*2770*/  @P1 LEA.HI.X R37, R117, R37, RZ, 0x4, P3 ;  /* 0x0000002575251211 */ /* 0x000fca00018f24ff */
[----:B------:R0:W-:Y:S04]  /*2780*/  @P1 STG.E.128 desc[UR4][R36.64], R32 ;  /* 0x0000002024001986 */ /* 0x0001e8000c101d04 */
.L_x_23955:
[----:B------:R-:W-:Y:S05]  /*2790*/  BSYNC B0 ;  /* 0x0000000000007941 */ /* 0x000fea0003800000 */
.L_x_23954:
[----:B01234-:R-:W-:Y:S01]  /*27a0*/  FADD.FTZ R37, RZ, R82 ;  /* 0x00000052ff257221 */ /* 0x01ffe20000010000 */
[C---:B------:R-:W-:Y:S01]  /*27b0*/  ISETP.GT.U32.AND P3, PT, R81.reuse, 0x1ff, PT ;  /* 0x000001ff5100780c */ /* 0x040fe20003f64070 */
[----:B------:R-:W-:Y:S01]  /*27c0*/  UMOV UR6, 0xffffffff ;  /* 0xffffffff00067882 */ /* 0x000fe20000000000 */
[----:B------:R-:W-:Y:S01]  /*27d0*/  ISETP.GT.U32.AND P4, PT, R81, 0x6ff, PT ;  /* 0x000006ff5100780c */ /* 0x000fe20003f84070 */
[----:B------:R-:W-:Y:S01]  /*27e0*/  FADD.FTZ R37, R90, R37 ;  /* 0x000000255a257221 */ /* 0x000fe20000010000 */
[----:B------:R-:W-:Y:S02]  /*27f0*/  LOP3.LUT P6, RZ, R115, 0xff, RZ, 0xc0, !PT ;  /* 0x000000ff73ff7812 */ /* 0x000fe400078cc0ff */
[----:B------:R-:W-:Y:S01]  /*2800*/  ISETP.GT.U32.AND P5, PT, R81, 0x7ff, PT ;  /* 0x000007ff5100780c */ /* 0x000fe20003fa4070 */
[----:B------:R-:W-:Y:S01]  /*2810*/  FADD.FTZ R37, R98, R37 ;  /* 0x0000002562257221 */ /* 0x000fe20000010000 */
[----:B-----5:R-:W-:Y:S02]  /*2820*/  SHF.R.U32.HI R116, RZ, 0x5, R77 ;  /* 0x00000005ff747819 */ /* 0x020fe4000001164d */
[----:B------:R-:W-:Y:S01]  /*2830*/  P2R R115, PR, RZ, 0x40 ;  /* 0x00000040ff737803 */ /* 0x000fe20000000000 */
[----:B------:R-:W-:Y:S01]  /*2840*/  FADD.FTZ R37, R106, R37 ;  /* 0x000000256a257221 */ /* 0x000fe20000010000 */
[----:B------:R-:W-:-:S04]  /*2850*/  LOP3.LUT R39, R116, 0x7fffff8, RZ, 0xc0, !PT ;  /* 0x07fffff874277812 */ /* 0x000fc800078ec0ff */
[----:B------:R-:W-:Y:S02]  /*2860*/  FSEL R38, R37, RZ, P2 ;  /* 0x000000ff25267208 */ /* 0x000fe40001000000 */
[----:B------:R-:W-:Y:S02]  /*2870*/  P2R R37, PR, RZ, 0x8 ;  /* 0x00000008ff257803 */ /* 0x000fe40000000000 */
[----:B------:R-:W-:Y:S01]  /*2880*/  @!P6 IADD3 R39, R39, 0x8, RZ ;  /* 0x000000082727e810 */ /* 0x000fe20007ffe0ff */
[----:B------:R-:W-:Y:S01]  /*2890*/  FADD.FTZ R36, R83, R38 ;  /* 0x0000002653247221 */ /* 0x000fe20000010000 */
[----:B------:R-:W-:-:S03]  /*28a0*/  LOP3.LUT P6, RZ, R77, 0x1f, RZ, 0xc0, !PT ;  /* 0x0000001f4dff7812 */ /* 0x000fc600078cc0ff */
[----:B------:R-:W-:-:S04]  /*28b0*/  FADD.FTZ R36, R91, R36 ;  /* 0x000000245b247221 */ /* 0x000fc80000010000 */
[----:B------:R-:W-:-:S04]  /*28c0*/  FADD.FTZ R36, R99, R36 ;  /* 0x0000002463247221 */ /* 0x000fc80000010000 */
[----:B------:R-:W-:Y:S01]  /*28d0*/  @P3 FADD.FTZ R38, R107, R36 ;  /* 0x000000246b263221 */ /* 0x000fe20000010000 */
[----:B------:R-:W-:-:S03]  /*28e0*/  ISETP.GT.U32.AND P3, PT, R81, 0x2ff, PT ;  /* 0x000002ff5100780c */ /* 0x000fc60003f64070 */
[----:B------:R-:W-:Y:S01]  /*28f0*/  FADD.FTZ R37, R84, R38 ;  /* 0x0000002654257221 */ /* 0x000fe20000010000 */
[----:B------:R-:W-:-:S03]  /*2900*/  P2R R36, PR, RZ, 0x8 ;  /* 0x00000008ff247803 */ /* 0x000fc60000000000 */
        /* <DEDUP_REMOVED lines=16> */
[----:B------:R-:W-:-:S04]  /*2a10*/  FADD.FTZ R36, R87, R38 ;  /* 0x0000002657247221 */ /* 0x000fc80000010000 */
[----:B------:R-:W-:-:S04]  /*2a20*/  FADD.FTZ R36, R95, R36 ;  /* 0x000000245f247221 */ /* 0x000fc80000010000 */
[----:B------:R-:W-:-:S04]  /*2a30*/  FADD.FTZ R36, R103, R36 ;  /* 0x0000002467247221 */ /* 0x000fc80000010000 */
[----:B------:R-:W-:-:S04]  /*2a40*/  @P3 FADD.FTZ R38, R111, R36 ;  /* 0x000000246f263221 */ /* 0x000fc80000010000 */
[----:B------:R-:W-:-:S04]  /*2a50*/  FADD.FTZ R37, R88, R38 ;  /* 0x0000002658257221 */ /* 0x000fc80000010000 */
[----:B------:R-:W-:-:S04]  /*2a60*/  FADD.FTZ R37, R96, R37 ;  /* 0x0000002560257221 */ /* 0x000fc80000010000 */
[----:B------:R-:W-:-:S04]  /*2a70*/  FADD.FTZ R37, R104, R37 ;  /* 0x0000002568257221 */ /* 0x000fc80000010000 */
[----:B------:R-:W-:-:S04]  /*2a80*/  @P4 FADD.FTZ R38, R112, R37 ;  /* 0x0000002570264221 */ /* 0x000fc80000010000 */
[----:B------:R-:W-:-:S04]  /*2a90*/  FADD.FTZ R36, R89, R38 ;  /* 0x0000002659247221 */ /* 0x000fc80000010000 */
[----:B------:R-:W-:-:S04]  /*2aa0*/  FADD.FTZ R36, R97, R36 ;  /* 0x0000002461247221 */ /* 0x000fc80000010000 */
[----:B------:R-:W-:-:S04]  /*2ab0*/  FADD.FTZ R36, R105, R36 ;  /* 0x0000002469247221 */ /* 0x000fc80000010000 */
[----:B------:R-:W-:Y:S01]  /*2ac0*/  @P5 FADD.FTZ R38, R113, R36 ;  /* 0x0000002471265221 */ /* 0x000fe20000010000 */
[----:B------:R-:W-:Y:S01]  /*2ad0*/  P2R R36, PR, RZ, 0x40 ;  /* 0x00000040ff247803 */ /* 0x000fe20000000000 */
[----:B------:R-:W-:Y:S06]  /*2ae0*/  BRA.DIV UR6, `(.L_x_23968) ;  /* 0x0000001606587947 */ /* 0x000fec000b800000 */
[----:B------:R-:W0:Y:S01]  /*2af0*/  SHFL.BFLY PT, R37, R38, 0x1, 0x1f ;  /* 0x0c201f0026257f89 */ /* 0x000e2200000e0000 */
[----:B------:R-:W-:Y:S01]  /*2b00*/  ISETP.GT.U32.AND P6, PT, R81, 0x1ff, PT ;  /* 0x000001ff5100780c */ /* 0x000fe20003fc4070 */
        /* <DEDUP_REMOVED lines=26> */
[----:B------:R-:W-:Y:S01]  /*2cb0*/  @P6 FFMA.FTZ R37, R117, R117, R38 ;  /* 0x0000007575256223 */ /* 0x000fe20000010026 */
[--C-:B------:R-:W-:Y:S01]  /*2cc0*/  FADD.FTZ R38, R84, -R36.reuse ;  /* 0x8000002454267221 */ /* 0x100fe20000010000 */
[----:B------:R-:W-:Y:S01]  /*2cd0*/  FADD.FTZ R117, R92, -R36 ;  /* 0x800000245c757221 */ /* 0x000fe20000010000 */
[----:B------:R-:W-:Y:S02]  /*2ce0*/  ISETP.GT.U32.AND P6, PT, R81, 0x2ff, PT ;  /* 0x000002ff5100780c */ /* 0x000fe40003fc4070 */
        /* <DEDUP_REMOVED lines=57> */
.L_x_23996:
        /* <DEDUP_REMOVED lines=33> */
[----:B0-----:R-:W-:Y:S02]  /*3290*/  FADD.FTZ R123, -R119, R36 ;  /* 0x00000024777b7221 */ /* 0x001fe40000010100 */
[----:B------:R-:W0:Y:S01]  /*32a0*/  MUFU.RCP R119, R39 ;  /* 0x0000002700777308 */ /* 0x000e220000001000 */
[----:B------:R-:W-:Y:S01]  /*32b0*/  FFMA.FTZ R120, R121, R36, R120 ;  /* 0x0000002479787223 */ /* 0x000fe20000010078 */
[----:B------:R-:W-:-:S04]  /*32c0*/  FMUL.FTZ R36, R123, R123 ;  /* 0x0000007b7b247220 */ /* 0x000fc80000410000 */
[----:B------:R-:W-:Y:S01]  /*32d0*/  FMUL.FTZ R121, R36, R121 ;  /* 0x0000007924797220 */ /* 0x000fe20000410000 */
[----:B--2---:R-:W-:-:S03]  /*32e0*/  FADD.FTZ R36, R122, R37 ;  /* 0x000000257a247221 */ /* 0x004fc60000010000 */
        /* <DEDUP_REMOVED lines=52> */
[----:B-1----:R-:W0:Y:S01]  /*3630*/  LDC.64 R118, c[0x0][0x2b8] ;  /* 0x0000ae00ff767b82 */ /* 0x002e220000000a00 */
        /* <DEDUP_REMOVED lines=12> */
[C---:B0-----:R-:W-:Y:S01]  /*3700*/  IMAD.WIDE.U32 R118, R114.reuse, 0x10, R118 ;  /* 0x0000001072767825 */ /* 0x041fe200078e0076 */
[----:B------:R-:W-:-:S04]  /*3710*/  IADD3 R114, R114, 0x100, RZ ;  /* 0x0000010072727810 */ /* 0x000fc80007ffe0ff */
[----:B------:R0:W-:Y:S03]  /*3720*/  STG.E.128 desc[UR4][R118.64], R36 ;  /* 0x0000002476007986 */ /* 0x0001e6000c101d04 */
.L_x_23970:
[----:B------:R-:W-:Y:S05]  /*3730*/  BSYNC B0 ;  /* 0x0000000000007941 */ /* 0x000fea0003800000 */
.L_x_23969:
[----:B------:R-:W-:Y:S01]  /*3740*/  ISETP.GE.U32.AND P3, PT, R81, 0x200, PT ;  /* 0x000002005100780c */ /* 0x000fe20003f66070 */
[----:B------:R-:W-:-:S12]  /*3750*/  BSSY B0, `(.L_x_23971) ;  /* 0x0000012000007945 */ /* 0x000fd80003800000 */
[----:B------:R-:W-:Y:S05]  /*3760*/  @!P3 BRA `(.L_x_23972) ;  /* 0x000000000040b947 */ /* 0x000fea0003800000 */
[----:B01----:R-:W0:Y:S01]  /*3770*/  LDC.64 R118, c[0x0][0x2b8] ;  /* 0x0000ae00ff767b82 */ /* 0x003e220000000a00 */
        /* <DEDUP_REMOVED lines=15> */
.L_x_23972:
[----:B------:R-:W-:Y:S05]  /*3870*/  BSYNC B0 ;  /* 0x0000000000007941 */ /* 0x000fea0003800000 */
.L_x_23971:
[----:B------:R-:W-:Y:S01]  /*3880*/  ISETP.GE.U32.AND P3, PT, R81, 0x300, PT ;  /* 0x000003005100780c */ /* 0x000fe20003f66070 */
[----:B------:R-:W-:-:S12]  /*3890*/  BSSY B0, `(.L_x_23973) ;  /* 0x0000012000007945 */ /* 0x000fd80003800000 */
[----:B------:R-:W-:Y:S05]  /*38a0*/  @!P3 BRA `(.L_x_23974) ;  /* 0x000000000040b947 */ /* 0x000fea0003800000 */
[----:B012---:R-:W0:Y:S01]  /*38b0*/  LDC.64 R118, c[0x0][0x2b8] ;  /* 0x0000ae00ff767b82 */ /* 0x007e220000000a00 */
[--C-:B------:R-:W-:Y:S01]  /*38c0*/  FADD.FTZ R36, R84, -R116.reuse ;  /* 0x8000007454247221 */ /* 0x100fe20000010000 */
[--C-:B------:R-:W-:Y:S01]  /*38d0*/  FADD.FTZ R120, R100, -R116.reuse ;  /* 0x8000007464787221 */ /* 0x100fe20000010000 */
[--C-:B------:R-:W-:Y:S02]  /*38e0*/  FADD.FTZ R122, R108, -R116.reuse ;  /* 0x800000746c7a7221 */ /* 0x100fe40000010000 */
[C---:B------:R-:W-:Y:S01]  /*38f0*/  FMUL.FTZ R37, R117.reuse, R36 ;  /* 0x0000002475257220 */ /* 0x040fe20000410000 */
[----:B------:R-:W-:Y:S01]  /*3900*/  FADD.FTZ R36, R92, -R116 ;  /* 0x800000745c247221 */ /* 0x000fe20000010000 */
[C---:B------:R-:W-:Y:S01]  /*3910*/  FMUL.FTZ R120, R117.reuse, R120 ;  /* 0x0000007875787220 */ /* 0x040fe20000410000 */
[C---:B------:R-:W-:Y:S02]  /*3920*/  FMUL.FTZ R122, R117.reuse, R122 ;  /* 0x0000007a757a7220 */ /* 0x040fe40000410000 */
[----:B------:R-:W-:Y:S01]  /*3930*/  FMUL.FTZ R38, R117, R36 ;  /* 0x0000002475267220 */ /* 0x000fe20000410000 */
[----:B------:R-:W-:Y:S01]  /*3940*/  FFMA.FTZ R36, R16, R37, R12 ;  /* 0x0000002510247223 */ /* 0x000fe2000001000c */
[----:B------:R-:W-:-:S02]  /*3950*/  FFMA.FTZ R39, R19, R122, R55 ;  /* 0x0000007a13277223 */ /* 0x000fc40000010037 */
[----:B------:R-:W-:Y:S01]  /*3960*/  FFMA.FTZ R37, R17, R38, R54 ;  /* 0x0000002611257223 */ /* 0x000fe20000010036 */
[----:B------:R-:W-:Y:S01]  /*3970*/  FFMA.FTZ R38, R18, R120, R11 ;  /* 0x0000007812267223 */ /* 0x000fe2000001000b */
[C---:B0-----:R-:W-:Y:S01]  /*3980*/  IMAD.WIDE.U32 R118, R114.reuse, 0x10, R118 ;  /* 0x0000001072767825 */ /* 0x041fe200078e0076 */
[----:B------:R-:W-:-:S04]  /*3990*/  IADD3 R114, R114, 0x100, RZ ;  /* 0x0000010072727810 */ /* 0x000fc80007ffe0ff */
[----:B------:R3:W-:Y:S03]  /*39a0*/  STG.E.128 desc[UR4][R118.64], R36 ;  /* 0x0000002476007986 */ /* 0x0007e6000c101d04 */
.L_x_23974:
[----:B------:R-:W-:Y:S05]  /*39b0*/  BSYNC B0 ;  /* 0x0000000000007941 */ /* 0x000fea0003800000 */
.L_x_23973:
[----:B------:R-:W-:Y:S01]  /*39c0*/  ISETP.GE.U32.AND P3, PT, R81, 0x400, PT ;  /* 0x000004005100780c */ /* 0x000fe20003f66070 */
[----:B------:R-:W-:-:S12]  /*39d0*/  BSSY B0, `(.L_x_23975) ;  /* 0x0000012000007945 */ /* 0x000fd80003800000 */
[----:B------:R-:W-:Y:S05]  /*39e0*/  @!P3 BRA `(.L_x_23976) ;  /* 0x000000000040b947 */ /* 0x000fea0003800000 */
[----:B0123--:R-:W0:Y:S01]  /*39f0*/  LDC.64 R118, c[0x0][0x2b8] ;  /* 0x0000ae00ff767b82 */ /* 0x00fe220000000a00 */
[--C-:B------:R-:W-:Y:S01]  /*3a00*/  FADD.FTZ R36, R85, -R116.reuse ;  /* 0x8000007455247221 */ /* 0x100fe20000010000 */
[--C-:B------:R-:W-:Y:S01]  /*3a10*/  FADD.FTZ R120, R101, -R116.reuse ;  /* 0x8000007465787221 */ /* 0x100fe20000010000 */
[--C-:B------:R-:W-:Y:S02]  /*3a20*/  FADD.FTZ R122, R109, -R116.reuse ;  /* 0x800000746d7a7221 */ /* 0x100fe40000010000 */
[----:B------:R-:W-:Y:S01]  /*3a30*/  FMUL.FTZ R37, R117, R36 ;  /* 0x0000002475257220 */ /* 0x000fe20000410000 */
        /* <DEDUP_REMOVED lines=11> */
.L_x_23976:
[----:B------:R-:W-:Y:S05]  /*3af0*/  BSYNC B0 ;  /* 0x0000000000007941 */ /* 0x000fea0003800000 */
.L_x_23975:
[----:B------:R-:W-:Y:S01]  /*3b00*/  ISETP.GE.U32.AND P3, PT, R81, 0x500, PT ;  /* 0x000005005100780c */ /* 0x000fe20003f66070 */
[----:B------:R-:W-:-:S12]  /*3b10*/  BSSY B0, `(.L_x_23977) ;  /* 0x0000012000007945 */ /* 0x000fd80003800000 */
[----:B------:R-:W-:Y:S05]  /*3b20*/  @!P3 BRA `(.L_x_23978) ;  /* 0x000000000040b947 */ /* 0x000fea0003800000 */
[----:B01234-:R-:W0:Y:S01]  /*3b30*/  LDC.64 R118, c[0x0][0x2b8] ;  /* 0x0000ae00ff767b82 */ /* 0x01fe220000000a00 */
        /* <DEDUP_REMOVED lines=15> */
.L_x_23978:
[----:B------:R-:W-:Y:S05]  /*3c30*/  BSYNC B0 ;  /* 0x0000000000007941 */ /* 0x000fea0003800000 */
.L_x_23977:
[----:B------:R-:W-:Y:S01]  /*3c40*/  ISETP.GE.U32.AND P3, PT, R81, 0x600, PT ;  /* 0x000006005100780c */ /* 0x000fe20003f66070 */
[----:B------:R-:W-:-:S12]  /*3c50*/  BSSY B0, `(.L_x_23979) ;  /* 0x0000012000007945 */ /* 0x000fd80003800000 */
[----:B------:R-:W-:Y:S05]  /*3c60*/  @!P3 BRA `(.L_x_23980) ;  /* 0x000000000040b947 */ /* 0x000fea0003800000 */
[----:B01234-:R-:W0:Y:S01]  /*3c70*/  LDC.64 R118, c[0x0][0x2b8] ;  /* 0x0000ae00ff767b82 */ /* 0x01fe220000000a00 */
        /* <DEDUP_REMOVED lines=15> */
.L_x_23980:
[----:B------:R-:W-:Y:S05]  /*3d70*/  BSYNC B0 ;  /* 0x0000000000007941 */ /* 0x000fea0003800000 */
.L_x_23979:
        /* <DEDUP_REMOVED lines=19> */
.L_x_23982:
[----:B------:R-:W-:Y:S05]  /*3eb0*/  BSYNC B0 ;  /* 0x0000000000007941 */ /* 0x000fea0003800000 */
.L_x_23981:
[----:B------:R-:W-:Y:S01]  /*3ec0*/  ISETP.GE.U32.AND P3, PT, R81, 0x800, PT ;  /* 0x000008005100780c */ /* 0x000fe20003f66070 */
[----:B------:R-:W-:-:S12]  /*3ed0*/  BSSY B0, `(.L_x_23983) ;  /* 0x0000011000007945 */ /* 0x000fd80003800000 */
[----:B------:R-:W-:Y:S05]  /*3ee0*/  @!P3 BRA `(.L_x_23984) ;  /* 0x00000000003cb947 */ /* 0x000fea0003800000 */
[----:B01234-:R-:W0:Y:S01]  /*3ef0*/  LDC.64 R36, c[0x0][0x2b8] ;  /* 0x0000ae00ff247b82 */ /* 0x01fe220000000a00 */
        /* <DEDUP_REMOVED lines=8> */
[----:B0-----:R-:W-:-:S04]  /*3f80*/  IMAD.WIDE.U32 R116, R114, 0x10, R36 ;  /* 0x0000001072747825 */ /* 0x001fc800078e0024 */
[----:B------:R-:W-:Y:S01]  /*3f90*/  FFMA.FTZ R36, R48, R39, R2 ;  /* 0x0000002730247223 */ /* 0x000fe20000010002 */
[----:B------:R-:W-:Y:S01]  /*3fa0*/  FFMA.FTZ R39, R51, R38, R65 ;  /* 0x0000002633277223 */ /* 0x000fe20000010041 */
[----:B------:R-:W-:Y:S01]  /*3fb0*/  FFMA.FTZ R37, R49, R118, R64 ;  /* 0x0000007631257223 */ /* 0x000fe20000010040 */
[----:B------:R-:W-:-:S05]  /*3fc0*/  FFMA.FTZ R38, R50, R119, R0 ;  /* 0x0000007732267223 */ /* 0x000fca0000010000 */
[----:B------:R0:W-:Y:S02]  /*3fd0*/  STG.E.128 desc[UR4][R116.64], R36 ;  /* 0x0000002474007986 */ /* 0x0001e4000c101d04 */
.L_x_23984:
[----:B------:R-:W-:Y:S05]  /*3fe0*/  BSYNC B0 ;  /* 0x0000000000007941 */ /* 0x000fea0003800000 */
.L_x_23983:
[----:B------:R-:W-:Y:S02]  /*3ff0*/  ISETP.NE.AND P3, PT, R115, RZ, PT ;  /* 0x000000ff7300720c */ /* 0x000fe40003f65270 */
[----:B------:R-:W-:Y:S02]  /*4000*/  IADD3 R80, R80, UR8, RZ ;  /* 0x0000000850507c10 */ /* 0x000fe4000fffe0ff */
[----:B------:R-:W-:Y:S02]  /*4010*/  SEL R115, RZ, 0x1, P3 ;  /* 0x00000001ff737807 */ /* 0x000fe40001800000 */
[----:B------:R-:W-:-:S13]  /*4020*/  ISETP.GE.AND P3, PT, R80, UR9, PT ;  /* 0x0000000950007c0c */ /* 0x000fda000bf66270 */
[----:B------:R-:W-:Y:S05]  /*4030*/  @!P3 BRA `(.L_x_23985) ;  /* 0xffffffd00058b947 */ /* 0x000fea000383ffff */
[----:B------:R-:W-:Y:S05]  /*4040*/  EXIT ;  /* 0x000000000000794d */ /* 0x000fea0003800000 */
.L_x_23968:
[----:B------:R-:W-:Y:S01]  /*4050*/  HFMA2.MMA R117, -RZ, RZ, 0, 5.9604644775390625e-08 ;  /* 0x00000001ff757435 */ /* 0x000fe200000001ff */
[----:B------:R-:W-:Y:S02]  /*4060*/  MOV R125, R38 ;  /* 0x00000026007d7202 */ /* 0x000fe40000000f00 */
[----:B------:R-:W-:Y:S02]  /*4070*/  MOV R118, 0x1f ;  /* 0x0000001f00767802 */ /* 0x000fe40000000f00 */
[----:B------:R-:W-:-:S07]  /*4080*/  MOV R119, 0xffffffff ;  /* 0xffffffff00777802 */ /* 0x000fce0000000f00 */
[----:B------:R-:W-:Y:S05]  /*4090*/  WARPSYNC.COLLECTIVE R119, `(.L_x_23986) ;  /* 0x0000000077087348 */ /* 0x000fea0003c00000 */
[----:B------:R0:W1:Y:S02]  /*40a0*/  SHFL.BFLY P6, R124, R125, R117, R118 ;  /* 0x0c0000757d7c7389 */ /* 0x00006400000c0076 */
[----:B01----:R-:W-:Y:S01]  /*40b0*/  ENDCOLLECTIVE ;  /* 0x000000000000791b */ /* 0x003fe20003800000 */
.L_x_23986:
[----:B------:R-:W-:Y:S01]  /*40c0*/  HFMA2.MMA R117, -RZ, RZ, 0, 1.1920928955078125e-07 ;  /* 0x00000002ff757435 */ /* 0x000fe200000001ff */
[----:B------:R-:W-:-:S05]  /*40d0*/  MOV R37, R124 ;  /* 0x0000007c00257202 */ /* 0x000fca0000000f00 */
[----:B------:R-:W-:-:S05]  /*40e0*/  FADD.FTZ R120, R38, R37 ;  /* 0x0000002526787221 */ /* 0x000fca0000010000 */
[----:B------:R-:W-:-:S07]  /*40f0*/  MOV R125, R120 ;  /* 0x00000078007d7202 */ /* 0x000fce0000000f00 */
[----:B------:R-:W-:Y:S05]  /*4100*/  WARPSYNC.COLLECTIVE R119, `(.L_x_23987) ;  /* 0x0000000077087348 */ /* 0x000fea0003c00000 */
[----:B------:R0:W1:Y:S02]  /*4110*/  SHFL.BFLY P6, R124, R125, R117, R118 ;  /* 0x0c0000757d7c7389 */ /* 0x00006400000c0076 */
[----:B01----:R-:W-:Y:S01]  /*4120*/  ENDCOLLECTIVE ;  /* 0x000000000000791b */ /* 0x003fe20003800000 */
.L_x_23987:
[----:B------:R-:W-:Y:S01]  /*4130*/  HFMA2.MMA R117, -RZ, RZ, 0, 2.384185791015625e-07 ;  /* 0x00000004ff757435 */ /* 0x000fe200000001ff */
[----:B------:R-:W-:-:S05]  /*4140*/  MOV R37, R124 ;  /* 0x0000007c00257202 */ /* 0x000fca0000000f00 */
[----:B------:R-:W-:-:S05]  /*4150*/  FADD.FTZ R121, R120, R37 ;  /* 0x0000002578797221 */ /* 0x000fca0000010000 */
[----:B------:R-:W-:-:S07]  /*4160*/  MOV R125, R121 ;  /* 0x00000079007d7202 */ /* 0x000fce0000000f00 */
[----:B------:R-:W-:Y:S05]  /*4170*/  WARPSYNC.COLLECTIVE R119, `(.L_x_23988) ;  /* 0x0000000077087348 */ /* 0x000fea0003c00000 */
[----:B------:R0:W1:Y:S02]  /*4180*/  SHFL.BFLY P6, R124, R125, R117, R118 ;  /* 0x0c0000757d7c7389 */ /* 0x00006400000c0076 */
[----:B01----:R-:W-:Y:S01]  /*4190*/  ENDCOLLECTIVE ;  /* 0x000000000000791b */ /* 0x003fe20003800000 */
.L_x_23988:
[----:B------:R-:W-:Y:S01]  /*41a0*/  HFMA2.MMA R117, -RZ, RZ, 0, 4.76837158203125e-07 ;  /* 0x00000008ff757435 */ /* 0x000fe200000001ff */
[----:B------:R-:W-:-:S05]  /*41b0*/  MOV R36, R124 ;  /* 0x0000007c00247202 */ /* 0x000fca0000000f00 */
[----:B------:R-:W-:-:S05]  /*41c0*/  FADD.FTZ R122, R121, R36 ;  /* 0x00000024797a7221 */ /* 0x000fca0000010000 */
[----:B------:R-:W-:-:S07]  /*41d0*/  MOV R125, R122 ;  /* 0x0000007a007d7202 */ /* 0x000fce0000000f00 */
[----:B------:R-:W-:Y:S05]  /*41e0*/  WARPSYNC.COLLECTIVE R119, `(.L_x_23989) ;  /* 0x0000000077087348 */ /* 0x000fea0003c00000 */
[----:B------:R0:W1:Y:S02]  /*41f0*/  SHFL.BFLY P6, R124, R125, R117, R118 ;  /* 0x0c0000757d7c7389 */ /* 0x00006400000c0076 */
[----:B01----:R-:W-:Y:S01]  /*4200*/  ENDCOLLECTIVE ;  /* 0x000000000000791b */ /* 0x003fe20003800000 */
.L_x_23989:
[----:B------:R-:W-:Y:S01]  /*4210*/  HFMA2.MMA R117, -RZ, RZ, 0, 9.5367431640625e-07 ;  /* 0x00000010ff757435 */ /* 0x000fe200000001ff */
[----:B------:R-:W-:-:S05]  /*4220*/  MOV R37, R124 ;  /* 0x0000007c00257202 */ /* 0x000fca0000000f00 */
[----:B------:R-:W-:-:S05]  /*4230*/  FADD.FTZ R123, R122, R37 ;  /* 0x000000257a7b7221 */ /* 0x000fca0000010000 */
[----:B------:R-:W-:-:S07]  /*4240*/  MOV R125, R123 ;  /* 0x0000007b007d7202 */ /* 0x000fce0000000f00 */
[----:B------:R-:W-:Y:S05]  /*4250*/  WARPSYNC.COLLECTIVE R119, `(.L_x_23990) ;  /* 0x0000000077087348 */ /* 0x000fea0003c00000 */
[----:B------:R0:W1:Y:S02]  /*4260*/  SHFL.BFLY P6, R124, R125, R117, R118 ;  /* 0x0c0000757d7c7389 */ /* 0x00006400000c0076 */
[----:B01----:R-:W-:Y:S01]  /*4270*/  ENDCOLLECTIVE ;  /* 0x000000000000791b */ /* 0x003fe20003800000 */
.L_x_23990:
[----:B------:R-:W-:Y:S02]  /*4280*/  MOV R36, R124 ;  /* 0x0000007c00247202 */ /* 0x000fe40000000f00 */
[----:B------:R-:W-:-:S03]  /*4290*/  ISETP.GT.U32.AND P6, PT, R81, 0x1ff, PT ;  /* 0x000001ff5100780c */ /* 0x000fc60003fc4070 */
        /* <DEDUP_REMOVED lines=75> */
.L_x_23991:
[----:B------:R-:W-:Y:S01]  /*4750*/  HFMA2.MMA R117, -RZ, RZ, 0, 1.1920928955078125e-07 ;  /* 0x00000002ff757435 */ /* 0x000fe200000001ff */
[----:B------:R-:W-:-:S05]  /*4760*/  MOV R38, R124 ;  /* 0x0000007c00267202 */ /* 0x000fca0000000f00 */
[----:B------:R-:W-:-:S05]  /*4770*/  FADD.FTZ R38, R37, R38 ;  /* 0x0000002625267221 */ /* 0x000fca0000010000 */
[----:B------:R-:W-:-:S07]  /*4780*/  MOV R125, R38 ;  /* 0x00000026007d7202 */ /* 0x000fce0000000f00 */
[----:B------:R-:W-:Y:S05]  /*4790*/  WARPSYNC.COLLECTIVE R119, `(.L_x_23992) ;  /* 0x0000000077087348 */ /* 0x000fea0003c00000 */
[----:B------:R0:W1:Y:S02]  /*47a0*/  SHFL.BFLY P6, R124, R125, R117, R118 ;  /* 0x0c0000757d7c7389 */ /* 0x00006400000c0076 */
[----:B01----:R-:W-:Y:S01]  /*47b0*/  ENDCOLLECTIVE ;  /* 0x000000000000791b */ /* 0x003fe20003800000 */
.L_x_23992:
[----:B------:R-:W-:Y:S01]  /*47c0*/  HFMA2.MMA R117, -RZ, RZ, 0, 2.384185791015625e-07 ;  /* 0x00000004ff757435 */ /* 0x000fe200000001ff */
[----:B------:R-:W-:-:S05]  /*47d0*/  MOV R121, R124 ;  /* 0x0000007c00797202 */ /* 0x000fca0000000f00 */
[----:B------:R-:W-:-:S05]  /*47e0*/  FADD.FTZ R121, R38, R121 ;  /* 0x0000007926797221 */ /* 0x000fca0000010000 */
[----:B------:R-:W-:-:S07]  /*47f0*/  MOV R125, R121 ;  /* 0x00000079007d7202 */ /* 0x000fce0000000f00 */
[----:B------:R-:W-:Y:S05]  /*4800*/  WARPSYNC.COLLECTIVE R119, `(.L_x_23993) ;  /* 0x0000000077087348 */ /* 0x000fea0003c00000 */
[----:B------:R0:W1:Y:S02]  /*4810*/  SHFL.BFLY P6, R124, R125, R117, R118 ;  /* 0x0c0000757d7c7389 */ /* 0x00006400000c0076 */
[----:B01----:R-:W-:Y:S01]  /*4820*/  ENDCOLLECTIVE ;  /* 0x000000000000791b */ /* 0x003fe20003800000 */
.L_x_23993:
[----:B------:R-:W-:Y:S01]  /*4830*/  HFMA2.MMA R117, -RZ, RZ, 0, 4.76837158203125e-07 ;  /* 0x00000008ff757435 */ /* 0x000fe200000001ff */
[----:B------:R-:W-:-:S05]  /*4840*/  MOV R120, R124 ;  /* 0x0000007c00787202 */ /* 0x000fca0000000f00 */
[----:B------:R-:W-:-:S05]  /*4850*/  FADD.FTZ R120, R121, R120 ;  /* 0x0000007879787221 */ /* 0x000fca0000010000 */
[----:B------:R-:W-:-:S07]  /*4860*/  MOV R125, R120 ;  /* 0x00000078007d7202 */ /* 0x000fce0000000f00 */
[----:B------:R-:W-:Y:S05]  /*4870*/  WARPSYNC.COLLECTIVE R119, `(.L_x_23994) ;  /* 0x0000000077087348 */ /* 0x000fea0003c00000 */
[----:B------:R0:W1:Y:S02]  /*4880*/  SHFL.BFLY P6, R124, R125, R117, R118 ;  /* 0x0c0000757d7c7389 */ /* 0x00006400000c0076 */
[----:B01----:R-:W-:Y:S01]  /*4890*/  ENDCOLLECTIVE ;  /* 0x000000000000791b */ /* 0x003fe20003800000 */
.L_x_23994:
[----:B------:R-:W-:Y:S01]  /*48a0*/  HFMA2.MMA R117, -RZ, RZ, 0, 9.5367431640625e-07 ;  /* 0x00000010ff757435 */ /* 0x000fe200000001ff */
[----:B------:R-:W-:-:S05]  /*48b0*/  MOV R123, R124 ;  /* 0x0000007c007b7202 */ /* 0x000fca0000000f00 */
[----:B------:R-:W-:-:S05]  /*48c0*/  FADD.FTZ R123, R120, R123 ;  /* 0x0000007b787b7221 */ /* 0x000fca0000010000 */
[----:B------:R-:W-:-:S07]  /*48d0*/  MOV R125, R123 ;  /* 0x0000007b007d7202 */ /* 0x000fce0000000f00 */
[----:B------:R-:W-:Y:S05]  /*48e0*/  WARPSYNC.COLLECTIVE R119, `(.L_x_23995) ;  /* 0x0000000077087348 */ /* 0x000fea0003c00000 */
[----:B------:R0:W1:Y:S02]  /*48f0*/  SHFL.BFLY P6, R124, R125, R117, R118 ;  /* 0x0c0000757d7c7389 */ /* 0x00006400000c0076 */
[----:B01----:R-:W-:Y:S01]  /*4900*/  ENDCOLLECTIVE ;  /* 0x000000000000791b */ /* 0x003fe20003800000 */
.L_x_23995:
[----:B------:R-:W-:Y:S01]  /*4910*/  MOV R122, R124 ;  /* 0x0000007c007a7202 */ /* 0x000fe20000000f00 */
[----:B------:R-:W-:Y:S06]  /*4920*/  BRA `(.L_x_23996) ;  /* 0xffffffe400d47947 */ /* 0x000fec000383ffff */
.L_x_23997:
        /* <DEDUP_REMOVED lines=13> */
.L_x_30312:


//--------------------- .text._ZN10layer_norm13ln_fwd_kernelINS_13Kernel_traitsI6__halfffffjLj8192ELj1ELj1ELj8ELj16ENS_18Kernel_traits_baseILj8192ES2_ffffjLj256EEEEELb0ELb0ELb0ELb1EEEvNS_9FwdParamsE --------------------------
	.section	.text._ZN10layer_norm13ln_fwd_kernelINS_13Kernel_traitsI6__halfffffjLj8192ELj1ELj1ELj8ELj16ENS_18Kernel_traits_baseILj8192ES2_ffffjLj256EEEEELb0ELb0ELb0ELb1EEEvNS_9FwdParamsE,"ax",@progbits
	.align	128
        .global         _ZN10layer_norm13ln_fwd_kernelINS_13Kernel_traitsI6__halfffffjLj8192ELj1ELj1ELj8ELj16ENS_18Kernel_traits_baseILj8192ES2_ffffjLj256EEEEELb0ELb0ELb0ELb1EEEvNS_9FwdParamsE
        .type           _ZN10layer_norm13ln_fwd_kernelINS_13Kernel_traitsI6__halfffffjLj8192ELj1ELj1ELj8ELj16ENS_18Kernel_traits_baseILj8192ES2_ffffjLj256EEEEELb0ELb0ELb0ELb1EEEvNS_9FwdParamsE,@function
        .size           _ZN10layer_norm13ln_fwd_kernelINS_13Kernel_traitsI6__halfffffjLj8192ELj1ELj1ELj8ELj16ENS_18Kernel_traits_baseILj8192ES2_ffffjLj256EEEEELb0ELb0ELb0ELb1EEEvNS_9FwdParamsE,(.L_x_30313 - _ZN10layer_norm13ln_fwd_kernelINS_13Kernel_traitsI6__halfffffjLj8192ELj1ELj1ELj8ELj16ENS_18Kernel_traits_baseILj8192ES2_ffffjLj256EEEEELb0ELb0ELb0ELb1EEEvNS_9FwdParamsE)
        .other          _ZN10layer_norm13ln_fwd_kernelINS_13Kernel_traitsI6__halfffffjLj8192ELj1ELj1ELj8ELj16ENS_18Kernel_traits_baseILj8192ES2_ffffjLj256EEEEELb0ELb0ELb0ELb1EEEvNS_9FwdParamsE,@"STO_CUDA_ENTRY STV_DEFAULT"
_ZN10layer_norm13ln_fwd_kernelINS_13Kernel_traitsI6__halfffffjLj8192ELj1ELj1ELj8ELj16ENS_18Kernel_traits_baseILj8192ES2_ffffjLj256EEEEELb0ELb0ELb0ELb1EEEvNS_9FwdParamsE:
.text._ZN10layer_norm13ln_fwd_kernelINS_13Kernel_traitsI6__halfffffjLj8192ELj1ELj1ELj8ELj16ENS_18Kernel_traits_baseILj8192ES2_ffffjLj256EEEEELb0ELb0ELb0ELb1EEEvNS_9FwdParamsE:
        /* <DEDUP_REMOVED lines=13> */
[----:B------:R0:W5:Y:S04]  /*00d0*/  @P2 LDG.E.64 R68, desc[UR4][R4.64] ;  /* 0x0000000404442981 */ /* 0x000168000c1e1b00 */
[----:B------:R0:W5:Y:S04]  /*00e0*/  @P2 LDG.E.64 R66, desc[UR4][R4.64+0x800] ;  /* 0x0008000404422981 */ /* 0x000168000c1e1b00 */
[----:B------:R0:W5:Y:S04]  /*00f0*/  @P2 LDG.E.64 R64, desc[UR4][R4.64+0x1000] ;  /* 0x0010000404402981 */ /* 0x000168000c1e1b00 */
[----:B------:R0:W5:Y:S04]  /*0100*/  @P2 LDG.E.64 R62, desc[UR4][R4.64+0x1800] ;  /* 0x00180004043e2981 */ /* 0x000168000c1e1b00 */
[----:B------:R0:W5:Y:S04]  /*0110*/  @P2 LDG.E.64 R60, desc[UR4][R4.64+0x2000] ;  /* 0x00200004043c2981 */ /* 0x000168000c1e1b00 */
[----:B------:R0:W5:Y:S01]  /*0120*/  @P2 LDG.E.64 R58, desc[UR4][R4.64+0x2800] ;  /* 0x00280004043a2981 */ /* 0x000162000c1e1b00 */
[----:B-1----:R-:W-:Y:S01]  /*0130*/  LEA.HI R94, R71, UR6, RZ, 0x18 ;  /* 0x00000006475e7c11 */ /* 0x002fe2000f8fc0ff */
[----:B------:R-:W-:Y:S01]  /*0140*/  ULDC UR6, c[0x0][0x214] ;  /* 0x0000850000067ab9 */ /* 0x000fe20000000800 */
[----:B------:R-:W-:Y:S01]  /*0150*/  IADD3 R2, P0, R0, UR8, RZ ;  /* 0x0000000800027c10 */ /* 0x000fe2000ff1e0ff */
[----:B------:R0:W5:Y:S01]  /*0160*/  @P2 LDG.E.64 R56, desc[UR4][R4.64+0x3000] ;  /* 0x0030000404382981 */ /* 0x000162000c1e1b00 */
[----:B------:R-:W-:Y:S01]  /*0170*/  ISETP.GE.AND P1, PT, R94, UR6, PT ;  /* 0x000000065e007c0c */ /* 0x000fe2000bf26270 */
[----:B------:R-:W-:Y:S01]  /*0180*/  ULDC.64 UR6, c[0x0][0x230] ;  /* 0x00008c0000067ab9 */ /* 0x000fe20000000a00 */
[----:B------:R-:W-:Y:S01]  /*0190*/  IADD3.X R3, RZ, UR9, RZ, P0, !PT ;  /* 0x00000009ff037c10 */ /* 0x000fe200087fe4ff */
[----:B------:R0:W5:Y:S01]  /*01a0*/  @P2 LDG.E.64 R54, desc[UR4][R4.64+0x3800] ;  /* 0x0038000404362981 */ /* 0x000162000c1e1b00 */
[----:B--2---:R-:W-:-:S04]  /*01b0*/  LOP3.LUT P0, RZ, R6, UR6, RZ, 0xfc, !PT ;  /* 0x0000000606ff7c12 */ /* 0x004fc8000f80fcff */
[----:B------:R-:W-:-:S05]  /*01c0*/  LOP3.LUT P0, RZ, R7, UR7, RZ, 0xfc, P0 ;  /* 0x0000000707ff7c12 */ /* 0x000fca000800fcff */
[----:B0-----:R-:W-:Y:S08]  /*01d0*/  @P1 EXIT ;  /* 0x000000000000194d */ /* 0x001ff00003800000 */
[----:B------:R-:W2:Y:S04]  /*01e0*/  LDG.E.64 R90, desc[UR4][R2.64] ;  /* 0x00000004025a7981 */ /* 0x000ea8000c1e1b00 */
[----:B------:R-:W3:Y:S04]  /*01f0*/  LDG.E.64 R86, desc[UR4][R2.64+0x800] ;  /* 0x0008000402567981 */ /* 0x000ee8000c1e1b00 */
[----:B------:R-:W4:Y:S04]  /*0200*/  LDG.E.64 R82, desc[UR4][R2.64+0x1000] ;  /* 0x0010000402527981 */ /* 0x000f28000c1e1b00 */
[----:B------:R-:W4:Y:S04]  /*0210*/  LDG.E.64 R52, desc[UR4][R2.64+0x1800] ;  /* 0x0018000402347981 */ /* 0x000f28000c1e1b00 */
[----:B------:R-:W4:Y:S04]  /*0220*/  LDG.E.64 R22, desc[UR4][R2.64+0x2000] ;  /* 0x0020000402167981 */ /* 0x000f28000c1e1b00 */
[----:B------:R-:W4:Y:S04]  /*0230*/  LDG.E.64 R20, desc[UR4][R2.64+0x2800] ;  /* 0x0028000402147981 */ /* 0x000f28000c1e1b00 */
[----:B------:R-:W4:Y:S04]  /*0240*/  LDG.E.64 R18, desc[UR4][R2.64+0x3000] ;  /* 0x0030000402127981 */ /* 0x000f28000c1e1b00 */
[----:B------:R0:W4:Y:S01]  /*0250*/  LDG.E.64 R16, desc[UR4][R2.64+0x3800] ;  /* 0x0038000402107981 */ /* 0x000122000c1e1b00 */
[----:B-----5:R-:W-:-:S02]  /*0260*/  @!P2 CS2R R68, SRZ ;  /* 0x000000000044a805 */ /* 0x020fc4000001ff00 */
[----:B------:R-:W-:Y:S02]  /*0270*/  @!P2 CS2R R66, SRZ ;  /* 0x000000000042a805 */ /* 0x000fe4000001ff00 */
[----:B------:R-:W-:Y:S02]  /*0280*/  @!P2 CS2R R64, SRZ ;  /* 0x000000000040a805 */ /* 0x000fe4000001ff00 */
[----:B------:R-:W-:Y:S02]  /*0290*/  @!P2 CS2R R62, SRZ ;  /* 0x00000000003ea805 */ /* 0x000fe4000001ff00 */
[----:B------:R-:W-:Y:S02]  /*02a0*/  @!P2 CS2R R60, SRZ ;  /* 0x00000000003ca805 */ /* 0x000fe4000001ff00 */
[----:B------:R-:W-:Y:S02]  /*02b0*/  @!P2 CS2R R58, SRZ ;  /* 0x00000000003aa805 */ /* 0x000fe4000001ff00 */
[----:B------:R-:W-:Y:S01]  /*02c0*/  SHF.R.U64 R24, R68, 0x10, R69 ;  /* 0x0000001044187819 */ /* 0x000fe20000001245 */
[----:B------:R-:W-:Y:S01]  /*02d0*/  HADD2.F32 R70, -RZ, R68.H0_H0 ;  /* 0x20000044ff467230 */ /* 0x000fe20000004100 */
[----:B------:R-:W-:-:S02]  /*02e0*/  @!P2 CS2R R56, SRZ ;  /* 0x000000000038a805 */ /* 0x000fc4000001ff00 */
[----:B------:R-:W-:Y:S01]  /*02f0*/  SHF.R.U64 R14, R66, 0x10, R67 ;  /* 0x00000010420e7819 */ /* 0x000fe20000001243 */
[----:B------:R-:W-:Y:S01]  /*0300*/  HADD2.F32 R68, -RZ, R66.H0_H0 ;  /* 0x20000042ff447230 */ /* 0x000fe20000004100 */
[----:B------:R-:W-:Y:S02]  /*0310*/  @!P2 CS2R R54, SRZ ;  /* 0x000000000036a805 */ /* 0x000fe4000001ff00 */
[----:B------:R-:W-:Y:S01]  /*0320*/  SHF.R.U64 R12, R64, 0x10, R65 ;  /* 0x00000010400c7819 */ /* 0x000fe20000001241 */
[----:B------:R-:W-:Y:S01]  /*0330*/  HADD2.F32 R66, -RZ, R64.H0_H0 ;  /* 0x20000040ff427230 */ /* 0x000fe20000004100 */
[----:B------:R-:W-:Y:S01]  /*0340*/  ISETP.NE.U32.AND P1, PT, R6, RZ, PT ;  /* 0x000000ff0600720c */ /* 0x000fe20003f25070 */
[----:B------:R-:W-:Y:S01]  /*0350*/  HADD2.F32 R64, -RZ, R62.H0_H0 ;  /* 0x2000003eff407230 */ /* 0x000fe20000004100 */
[----:B------:R-:W-:Y:S01]  /*0360*/  SHF.R.U64 R10, R62, 0x10, R63 ;  /* 0x000000103e0a7819 */ /* 0x000fe2000000123f */
[----:B------:R-:W-:Y:S01]  /*0370*/  HADD2.F32 R62, -RZ, R60.H0_H0 ;  /* 0x2000003cff3e7230 */ /* 0x000fe20000004100 */
[----:B------:R-:W-:Y:S01]  /*0380*/  SHF.R.U64 R8, R60, 0x10, R61 ;  /* 0x000000103c087819 */ /* 0x000fe2000000123d */
[----:B------:R-:W-:Y:S01]  /*0390*/  HADD2.F32 R60, -RZ, R58.H0_H0 ;  /* 0x2000003aff3c7230 */ /* 0x000fe20000004100 */
[----:B------:R-:W-:Y:S01]  /*03a0*/  SHF.R.U64 R6, R58, 0x10, R59 ;  /* 0x000000103a067819 */ /* 0x000fe2000000123b */
[----:B------:R-:W-:Y:S01]  /*03b0*/  HADD2.F32 R58, -RZ, R56.H0_H0 ;  /* 0x20000038ff3a7230 */ /* 0x000fe20000004100 */
[----:B------:R-:W-:Y:S01]  /*03c0*/  SHF.R.U64 R4, R56, 0x10, R57 ;  /* 0x0000001038047819 */ /* 0x000fe20000001239 */
[----:B------:R-:W-:Y:S01]  /*03d0*/  HADD2.F32 R56, -RZ, R54.H0_H0 ;  /* 0x20000036ff387230 */ /* 0x000fe20000004100 */
[----:B------:R-:W-:Y:S01]  /*03e0*/  ISETP.NE.AND.EX P1, PT, R7, RZ, PT, P1 ;  /* 0x000000ff0700720c */ /* 0x000fe20003f25310 */
[----:B------:R-:W-:Y:S01]  /*03f0*/  ULDC.U8 UR6, c[0x0][0x2a0] ;  /* 0x0000a80000067ab9 */ /* 0x000fe20000000000 */
[----:B0-----:R-:W-:Y:S01]  /*0400*/  SHF.R.U64 R2, R54, 0x10, R55 ;  /* 0x0000001036027819 */ /* 0x001fe20000001237 */
[----:B------:R-:W-:Y:S01]  /*0410*/  HFMA2.MMA R46, -RZ, RZ, 0, 5.9604644775390625e-08 ;  /* 0x00000001ff2e7435 */ /* 0x000fe200000001ff */
[----:B------:R-:W-:Y:S01]  /*0420*/  SHF.R.U32.HI R15, RZ, 0x10, R69 ;  /* 0x00000010ff0f7819 */ /* 0x000fe20000011645 */
[----:B------:R-:W-:Y:S01]  /*0430*/  HADD2.F32 R69, -RZ, R69.H0_H0 ;  /* 0x20000045ff457230 */ /* 0x000fe20000004100 */
        /* <DEDUP_REMOVED lines=14> */
[----:B------:R-:W-:Y:S01]  /*0520*/  ISETP.NE.AND P4, PT, RZ, UR6, PT ;  /* 0x00000006ff007c0c */ /* 0x000fe2000bf85270 */
[----:B------:R-:W-:Y:S01]  /*0530*/  HADD2.F32 R15, -RZ, R15.H0_H0 ;  /* 0x2000000fff0f7230 */ /* 0x000fe20000004100 */
[----:B------:R-:W-:Y:S01]  /*0540*/  ULDC UR7, c[0x0][0x218] ;  /* 0x0000860000077ab9 */ /* 0x000fe20000000800 */
[----:B------:R-:W-:Y:S01]  /*0550*/  HADD2.F32 R14, -RZ, R14.H0_H0 ;  /* 0x2000000eff0e7230 */ /* 0x000fe20000004100 */
[----:B------:R-:W-:Y:S01]  /*0560*/  ULDC UR8, c[0x0][0x290] ;  /* 0x0000a40000087ab9 */ /* 0x000fe20000000800 */
[----:B------:R-:W-:Y:S01]  /*0570*/  HADD2.F32 R13, -RZ, R13.H0_H0 ;  /* 0x2000000dff0d7230 */ /* 0x000fe20000004100 */
[----:B------:R-:W-:Y:S01]  /*0580*/  ULDC.64 UR14, c[0x0][0x230] ;  /* 0x00008c00000e7ab9 */ /* 0x000fe20000000a00 */
[----:B------:R-:W-:Y:S01]  /*0590*/  HADD2.F32 R12, -RZ, R12.H0_H0 ;  /* 0x2000000cff0c7230 */ /* 0x000fe20000004100 */
[----:B------:R-:W-:Y:S01]  /*05a0*/  ULDC.64 UR10, c[0x0][0x2b8] ;  /* 0x0000ae00000a7ab9 */ /* 0x000fe20000000a00 */
[----:B------:R-:W-:Y:S01]  /*05b0*/  HADD2.F32 R11, -RZ, R11.H0_H0 ;  /* 0x2000000bff0b7230 */ /* 0x000fe20000004100 */
[----:B------:R-:W-:Y:S01]  /*05c0*/  ULDC.64 UR12, c[0x0][0x210] ;  /* 0x00008400000c7ab9 */ /* 0x000fe20000000a00 */
        /* <DEDUP_REMOVED lines=9> */
[----:B------:R-:W-:Y:S01]  /*0660*/  HADD2.F32 R0, -RZ, R0.H0_H0 ;  /* 0x20000000ff007230 */ /* 0x000fe20000004100 */
[--C-:B--2---:R-:W-:Y:S01]  /*0670*/  SHF.R.U64 R92, R90, 0x10, R91.reuse ;  /* 0x000000105a5c7819 */ /* 0x104fe2000000125b */
[----:B------:R-:W-:Y:S01]  /*0680*/  HADD2.F32 R93, -RZ, R90.H0_H0 ;  /* 0x2000005aff5d7230 */ /* 0x000fe20000004100 */
[----:B------:R-:W-:Y:S01]  /*0690*/  SHF.R.U32.HI R90, RZ, 0x10, R91 ;  /* 0x00000010ff5a7819 */ /* 0x000fe2000001165b */
[----:B------:R-:W-:Y:S01]  /*06a0*/  HADD2.F32 R91, -RZ, R91.H0_H0 ;  /* 0x2000005bff5b7230 */ /* 0x000fe20000004100 */
[--C-:B---3--:R-:W-:Y:S01]  /*06b0*/  SHF.R.U64 R88, R86, 0x10, R87.reuse ;  /* 0x0000001056587819 */ /* 0x108fe20000001257 */
[----:B------:R-:W-:Y:S01]  /*06c0*/  HADD2.F32 R89, -RZ, R86.H0_H0 ;  /* 0x20000056ff597230 */ /* 0x000fe20000004100 */
[----:B------:R-:W-:Y:S01]  /*06d0*/  SHF.R.U32.HI R86, RZ, 0x10, R87 ;  /* 0x00000010ff567819 */ /* 0x000fe20000011657 */
[----:B------:R-:W-:Y:S01]  /*06e0*/  HADD2.F32 R87, -RZ, R87.H0_H0 ;  /* 0x20000057ff577230 */ /* 0x000fe20000004100 */
[--C-:B----4-:R-:W-:Y:S01]  /*06f0*/  SHF.R.U64 R84, R82, 0x10, R83.reuse ;  /* 0x0000001052547819 */ /* 0x110fe20000001253 */
        /* <DEDUP_REMOVED lines=39> */
[----:B------:R-:W-:-:S07]  /*0970*/  HADD2.F32 R81, -RZ, R81.H0_H0 ;  /* 0x20000051ff517230 */ /* 0x000fce0000004100 */
.L_x_24095:
[----:B------:R-:W0:Y:S01]  /*0980*/  @P1 LDC.64 R34, c[0x0][0x270] ;  /* 0x00009c00ff221b82 */ /* 0x000e220000000a00 */
[----:B------:R-:W-:Y:S01]  /*0990*/  IMAD R32, R94, UR7, RZ ;  /* 0x000000075e207c24 */ /* 0x000fe2000f8e02ff */
[----:B------:R-:W-:Y:S02]  /*09a0*/  LOP3.LUT R36, R71, 0xff, RZ, 0xc0, !PT ;  /* 0x000000ff47247812 */ /* 0x000fe400078ec0ff */
[----:B------:R-:W-:Y:S02]  /*09b0*/  MOV R45, 0x3f800000 ;  /* 0x3f800000002d7802 */ /* 0x000fe40000000f00 */
[----:B------:R-:W-:Y:S02]  /*09c0*/  SHF.R.S32.HI R33, RZ, 0x1f, R32 ;  /* 0x0000001fff217819 */ /* 0x000fe40000011420 */
[----:B-1----:R-:W1:Y:S01]  /*09d0*/  LDC.64 R118, c[0x0][0x220] ;  /* 0x00008800ff767b82 */ /* 0x002e620000000a00 */
[----:B------:R-:W-:Y:S02]  /*09e0*/  ISETP.NE.U32.AND P2, PT, RZ, UR14, PT ;  /* 0x0000000eff007c0c */ /* 0x000fe4000bf45070 */
[----:B------:R-:W-:-:S02]  /*09f0*/  LEA.HI R33, R33, R32, RZ, 0x2 ;  /* 0x0000002021217211 */ /* 0x000fc400078f10ff */
[----:B------:R-:W-:Y:S02]  /*0a00*/  ISETP.NE.AND.EX P2, PT, RZ, UR15, PT, P2 ;  /* 0x0000000fff007c0c */ /* 0x000fe4000bf45320 */
[----:B------:R-:W-:Y:S01]  /*0a10*/  LEA.HI.SX32 R36, R33, R36, 0x1e ;  /* 0x0000002421247211 */ /* 0x000fe200078ff2ff */
[----:B0-----:R-:W-:-:S10]  /*0a20*/  @P1 IMAD.WIDE R34, R94, 0x4, R34 ;  /* 0x000000045e221825 */ /* 0x001fd400078e0222 */
[C---:B------:R-:W-:Y:S01]  /*0a30*/  @P2 LEA R38, P3, R36.reuse, UR14, 0x4 ;  /* 0x0000000e24262c11 */ /* 0x040fe2000f8620ff */
[----:B------:R-:W2:Y:S01]  /*0a40*/  @P1 LDG.E R45, desc[UR4][R34.64] ;  /* 0x00000004222d1981 */ /* 0x000ea2000c1e1900 */
[----:B-1----:R-:W-:-:S06]  /*0a50*/  IMAD.WIDE.U32 R32, R36, 0x10, R118 ;  /* 0x0000001024207825 */ /* 0x002fcc00078e0076 */
[----:B------:R-:W2:Y:S01]  /*0a60*/  LDG.E.128 R32, desc[UR4][R32.64] ;  /* 0x0000000420207981 */ /* 0x000ea2000c1e1d00 */
[----:B------:R-:W-:Y:S02]  /*0a70*/  @P2 LEA.HI.X R39, R36, UR15, RZ, 0x4, P3 ;  /* 0x0000000f24272c11 */ /* 0x000fe400098f24ff */
[----:B------:R-:W-:-:S03]  /*0a80*/  ISETP.NE.U32.AND P3, PT, RZ, UR14, PT ;  /* 0x0000000eff007c0c */ /* 0x000fc6000bf65070 */
[----:B-----5:R2:W5:Y:S01]  /*0a90*/  @P2 LDG.E.128 R24, desc[UR4][R38.64] ;  /* 0x0000000426182981 */ /* 0x020562000c1e1d00 */
[----:B------:R-:W-:Y:S01]  /*0aa0*/  ISETP.NE.AND.EX P3, PT, RZ, UR15, PT, P3 ;  /* 0x0000000fff007c0c */ /* 0x000fe2000bf65330 */
[----:B--2---:R-:W-:-:S12]  /*0ab0*/  FMUL.FTZ R38, R32, R45 ;  /* 0x0000002d20267220 */ /* 0x004fd80000410000 */
[----:B------:R-:W-:Y:S05]  /*0ac0*/  @P3 BRA `(.L_x_23998) ;  /* 0x0000000000083947 */ /* 0x000fea0003800000 */
[----:B------:R-:W-:Y:S05]  /*0ad0*/  @P0 BRA `(.L_x_23999) ;  /* 0x0000000000080947 */ /* 0x000fea0003800000 */
[----:B------:R-:W-:Y:S05]  /*0ae0*/  BRA `(.L_x_24000) ;  /* 0x0000000000087947 */ /* 0x000fea0003800000 */
.L_x_23998:
[----:B-----5:R-:W-:-:S07]  /*0af0*/  FADD.FTZ R38, R24, R38 ;  /* 0x0000002618267221 */ /* 0x020fce0000010000 */
.L_x_23999:
[----:B------:R-:W-:-:S07]  /*0b00*/  MOV R28, R38 ;  /* 0x00000026001c7202 */ /* 0x000fce0000000f00 */
.L_x_24000:
[----:B------:R-:W-:Y:S01]  /*0b10*/  FMUL.FTZ R40, R33, R45 ;  /* 0x0000002d21287220 */ /* 0x000fe20000410000 */
[----:B------:R-:W-:Y:S06]  /*0b20*/  @P3 BRA `(.L_x_24001) ;  /* 0x0000000000083947 */ /* 0x000fec0003800000 */
[----:B------:R-:W-:Y:S05]  /*0b30*/  @P0 BRA `(.L_x_24002) ;  /* 0x0000000000080947 */ /* 0x000fea0003800000 */
[----:B------:R-:W-:Y:S05]  /*0b40*/  BRA `(.L_x_24003) ;  /* 0x0000000000087947 */ /* 0x000fea0003800000 */
.L_x_24001:
[----:B-----5:R-:W-:-:S07]  /*0b50*/  FADD.FTZ R40, R25, R40 ;  /* 0x0000002819287221 */ /* 0x020fce0000010000 */
.L_x_24002:
[----:B------:R-:W-:-:S07]  /*0b60*/  MOV R29, R40 ;  /* 0x00000028001d7202 */ /* 0x000fce0000000f00 */
.L_x_24003:
[----:B------:R-:W-:Y:S01]  /*0b70*/  FMUL.FTZ R42, R34, R45 ;  /* 0x0000002d222a7220 */ /* 0x000fe20000410000 */
[----:B------:R-:W-:Y:S06]  /*0b80*/  @P3 BRA `(.L_x_24004) ;  /* 0x0000000000083947 */ /* 0x000fec0003800000 */
[----:B------:R-:W-:Y:S05]  /*0b90*/  @P0 BRA `(.L_x_24005) ;  /* 0x0000000000080947 */ /* 0x000fea0003800000 */
[----:B------:R-:W-:Y:S05]  /*0ba0*/  BRA `(.L_x_24006) ;  /* 0x0000000000087947 */ /* 0x000fea0003800000 */
.L_x_24004:
[----:B-----5:R-:W-:-:S07]  /*0bb0*/  FADD.FTZ R42, R26, R42 ;  /* 0x0000002a1a2a7221 */ /* 0x020fce0000010000 */
.L_x_24005:
[----:B------:R-:W-:-:S07]  /*0bc0*/  MOV R30, R42 ;  /* 0x0000002a001e7202 */ /* 0x000fce0000000f00 */
.L_x_24006:
[----:B------:R-:W-:Y:S01]  /*0bd0*/  FMUL.FTZ R44, R35, R45 ;  /* 0x0000002d232c7220 */ /* 0x000fe20000410000 */
[----:B------:R-:W-:Y:S06]  /*0be0*/  @P3 BRA `(.L_x_24007) ;  /* 0x0000000000083947 */ /* 0x000fec0003800000 */
[----:B------:R-:W-:Y:S05]  /*0bf0*/  @P0 BRA `(.L_x_24008) ;  /* 0x0000000000080947 */ /* 0x000fea0003800000 */
[----:B------:R-:W-:Y:S05]  /*0c00*/  BRA `(.L_x_24009) ;  /* 0x0000000000087947 */ /* 0x000fea0003800000 */
.L_x_24007:
[----:B-----5:R-:W-:-:S07]  /*0c10*/  FADD.FTZ R44, R27, R44 ;  /* 0x0000002c1b2c7221 */ /* 0x020fce0000010000 */
.L_x_24008:
[----:B------:R-:W-:-:S07]  /*0c20*/  MOV R31, R44 ;  /* 0x0000002c001f7202 */ /* 0x000fce0000000f00 */
.L_x_24009:
[----:B------:R-:W0:Y:S01]  /*0c30*/  @P0 LDC.64 R32, c[0x0][0x238] ;  /* 0x00008e00ff200b82 */ /* 0x000e220000000a00 */
[----:B------:R-:W-:-:S05]  /*0c40*/  IADD3 R37, R36, 0x100, RZ ;  /* 0x0000010024257810 */ /* 0x000fca0007ffe0ff */
[----:B------:R-:W-:Y:S02]  /*0c50*/  IMAD.WIDE.U32 R34, R37, 0x10, R118 ;  /* 0x0000001025227825 */ /* 0x000fe400078e0076 */
[----:B------:R-:W1:Y:S01]  /*0c60*/  @P2 LDC.64 R48, c[0x0][0x230] ;  /* 0x00008c00ff302b82 */ /* 0x000e620000000a00 */
[----:B0-----:R-:W-:-:S04]  /*0c70*/  @P0 LEA R32, P5, R36, R32, 0x4 ;  /* 0x0000002024200211 */ /* 0x001fc800078a20ff */
[----:B------:R-:W-:Y:S01]  /*0c80*/  @P0 LEA.HI.X R33, R36, R33, RZ, 0x4, P5 ;  /* 0x0000002124210211 */ /* 0x000fe200028f24ff */
[----:B-1----:R-:W-:-:S04]  /*0c90*/  @P2 IMAD.WIDE.U32 R48, R37, 0x10, R48 ;  /* 0x0000001025302825 */ /* 0x002fc800078e0030 */
[----:B------:R0:W-:Y:S04]  /*0ca0*/  @P0 STG.E.128 desc[UR4][R32.64], R28 ;  /* 0x0000001c20000986 */ /* 0x0001e8000c101d04 */
[----:B-----5:R1:W5:Y:S04]  /*0cb0*/  @P2 LDG.E.128 R24, desc[UR4][R48.64] ;  /* 0x0000000430182981 */ /* 0x020368000c1e1d00 */
[----:B0-----:R-:W2:Y:S02]  /*0cc0*/  LDG.E.128 R32, desc[UR4][R34.64] ;  /* 0x0000000422207981 */ /* 0x001ea4000c1e1d00 */
[----:B--2---:R-:W-:Y:S01]  /*0cd0*/  FMUL.FTZ R41, R32, R45 ;  /* 0x0000002d20297220 */ /* 0x004fe20000410000 */
[----:B-1----:R-:W-:Y:S06]  /*0ce0*/  @P3 BRA `(.L_x_24010) ;  /* 0x0000000000083947 */ /* 0x002fec0003800000 */
[----:B------:R-:W-:Y:S05]  /*0cf0*/  @P0 BRA `(.L_x_24011) ;  /* 0x0000000000080947 */ /* 0x000fea0003800000 */
[----:B------:R-:W-:Y:S05]  /*0d00*/  BRA `(.L_x_24012) ;  /* 0x0000000000087947 */ /* 0x000fea0003800000 */
.L_x_24010:
[----:B-----5:R-:W-:-:S07]  /*0d10*/  FADD.FTZ R41, R24, R41 ;  /* 0x0000002918297221 */ /* 0x020fce0000010000 */
.L_x_24011:
[----:B------:R-:W-:-:S07]  /*0d20*/  MOV R28, R41 ;  /* 0x00000029001c7202 */ /* 0x000fce0000000f00 */
.L_x_24012:
[----:B------:R-:W-:Y:S01]  /*0d30*/  FMUL.FTZ R43, R33, R45 ;  /* 0x0000002d212b7220 */ /* 0x000fe20000410000 */
[----:B------:R-:W-:Y:S06]  /*0d40*/  @P3 BRA `(.L_x_24013) ;  /* 0x0000000000083947 */ /* 0x000fec0003800000 */
[----:B------:R-:W-:Y:S05]  /*0d50*/  @P0 BRA `(.L_x_24014) ;  /* 0x0000000000080947 */ /* 0x000fea0003800000 */
[----:B------:R-:W-:Y:S05]  /*0d60*/  BRA `(.L_x_24015) ;  /* 0x0000000000087947 */ /* 0x000fea0003800000 */
.L_x_24013:
[----:B-----5:R-:W-:-:S07]  /*0d70*/  FADD.FTZ R43, R25, R43 ;  /* 0x0000002b192b7221 */ /* 0x020fce0000010000 */
.L_x_24014:
[----:B------:R-:W-:-:S07]  /*0d80*/  MOV R29, R43 ;  /* 0x0000002b001d7202 */ /* 0x000fce0000000f00 */
.L_x_24015:
[----:B------:R-:W-:Y:S01]  /*0d90*/  FMUL.FTZ R47, R34, R45 ;  /* 0x0000002d222f7220 */ /* 0x000fe20000410000 */
[----:B------:R-:W-:Y:S06]  /*0da0*/  @P3 BRA `(.L_x_24016) ;  /* 0x0000000000083947 */ /* 0x000fec0003800000 */
[----:B------:R-:W-:Y:S05]  /*0db0*/  @P0 BRA `(.L_x_24017) ;  /* 0x0000000000080947 */ /* 0x000fea0003800000 */
[----:B------:R-:W-:Y:S05]  /*0dc0*/  BRA `(.L_x_24018) ;  /* 0x0000000000087947 */ /* 0x000fea0003800000 */
.L_x_24016:
[----:B-----5:R-:W-:-:S07]  /*0dd0*/  FADD.FTZ R47, R26, R47 ;  /* 0x0000002f1a2f7221 */ /* 0x020fce0000010000 */
.L_x_24017:
[----:B------:R-:W-:-:S07]  /*0de0*/  MOV R30, R47 ;  /* 0x0000002f001e7202 */ /* 0x000fce0000000f00 */
.L_x_24018:
[----:B------:R-:W-:Y:S01]  /*0df0*/  FMUL.FTZ R50, R35, R45 ;  /* 0x0000002d23327220 */ /* 0x000fe20000410000 */
[----:B------:R-:W-:Y:S06]  /*0e00*/  @P3 BRA `(.L_x_24019) ;  /* 0x0000000000083947 */ /* 0x000fec0003800000 */
[----:B------:R-:W-:Y:S05]  /*0e10*/  @P0 BRA `(.L_x_24020) ;  /* 0x0000000000080947 */ /* 0x000fea0003800000 */
[----:B------:R-:W-:Y:S05]  /*0e20*/  BRA `(.L_x_24021) ;  /* 0x0000000000087947 */ /* 0x000fea0003800000 */
.L_x_24019:
[----:B-----5:R-:W-:-:S07]  /*0e30*/  FADD.FTZ R50, R27, R50 ;  /* 0x000000321b327221 */ /* 0x020fce0000010000 */
.L_x_24020:
[----:B------:R-:W-:-:S07]  /*0e40*/  MOV R31, R50 ;  /* 0x00000032001f7202 */ /* 0x000fce0000000f00 */
.L_x_24021:
[----:B------:R-:W0:Y:S01]  /*0e50*/  @P0 LDC.64 R34, c[0x0][0x238] ;  /* 0x00008e00ff220b82 */ /* 0x000e220000000a00 */
[----:B------:R-:W-:-:S05]  /*0e60*/  IADD3 R39, R36, 0x200, RZ ;  /* 0x0000020024277810 */ /* 0x000fca0007ffe0ff */
[----:B------:R-:W-:Y:S02]  /*0e70*/  IMAD.WIDE.U32 R32, R39, 0x10, R118 ;  /* 0x0000001027207825 */ /* 0x000fe400078e0076 */
[----:B------:R-:W1:Y:S02]  /*0e80*/  @P2 LDC.64 R48, c[0x0][0x230] ;  /* 0x00008c00ff302b82 */ /* 0x000e640000000a00 */
[----:B0-----:R-:W-:-:S05]  /*0e90*/  @P0 IMAD.WIDE.U32 R34, R37, 0x10, R34 ;  /* 0x0000001025220825 */ /* 0x001fca00078e0022 */
[----:B------:R0:W-:Y:S01]  /*0ea0*/  @P0 STG.E.128 desc[UR4][R34.64], R28 ;  /* 0x0000001c22000986 */ /* 0x0001e2000c101d04 */
[----:B-1----:R-:W-:-:S05]  /*0eb0*/  @P2 IMAD.WIDE.U32 R48, R39, 0x10, R48 ;  /* 0x0000001027302825 */ /* 0x002fca00078e0030 */
[----:B-----5:R1:W5:Y:S04]  /*0ec0*/  @P2 LDG.E.128 R24, desc[UR4][R48.64] ;  /* 0x0000000430182981 */ /* 0x020368000c1e1d00 */
[----:B0-----:R-:W2:Y:S02]  /*0ed0*/  LDG.E.128 R32, desc[UR4][R32.64] ;  /* 0x0000000420207981 */ /* 0x001ea4000c1e1d00 */
[----:B--2---:R-:W-:Y:S01]  /*0ee0*/  FMUL.FTZ R51, R32, R45 ;  /* 0x0000002d20337220 */ /* 0x004fe20000410000 */
[----:B-1----:R-:W-:Y:S06]  /*0ef0*/  @P3 BRA `(.L_x_24022) ;  /* 0x0000000000083947 */ /* 0x002fec0003800000 */
[----:B------:R-:W-:Y:S05]  /*0f00*/  @P0 BRA `(.L_x_24023) ;  /* 0x0000000000080947 */ /* 0x000fea0003800000 */
[----:B------:R-:W-:Y:S05]  /*0f10*/  BRA `(.L_x_24024) ;  /* 0x0000000000087947 */ /* 0x000fea0003800000 */
.L_x_24022:
[----:B-----5:R-:W-:-:S07]  /*0f20*/  FADD.FTZ R51, R24, R51 ;  /* 0x0000003318337221 */ /* 0x020fce0000010000 */
.L_x_24023:
[----:B------:R-:W-:-:S07]  /*0f30*/  MOV R28, R51 ;  /* 0x00000033001c7202 */ /* 0x000fce0000000f00 */
.L_x_24024:
[----:B------:R-:W-:Y:S01]  /*0f40*/  FMUL.FTZ R95, R33, R45 ;  /* 0x0000002d215f7220 */ /* 0x000fe20000410000 */
[----:B------:R-:W-:Y:S06]  /*0f50*/  @P3 BRA `(.L_x_24025) ;  /* 0x0000000000083947 */ /* 0x000fec0003800000 */
[----:B------:R-:W-:Y:S05]  /*0f60*/  @P0 BRA `(.L_x_24026) ;  /* 0x0000000000080947 */ /* 0x000fea0003800000 */
[----:B------:R-:W-:Y:S05]  /*0f70*/  BRA `(.L_x_24027) ;  /* 0x0000000000087947 */ /* 0x000fea0003800000 */
.L_x_24025:
[----:B-----5:R-:W-:-:S07]  /*0f80*/  FADD.FTZ R95, R25, R95 ;  /* 0x0000005f195f7221 */ /* 0x020fce0000010000 */
.L_x_24026:
[----:B------:R-:W-:-:S07]  /*0f90*/  MOV R29, R95 ;  /* 0x0000005f001d7202 */ /* 0x000fce0000000f00 */
.L_x_24027:
[----:B------:R-:W-:Y:S01]  /*0fa0*/  FMUL.FTZ R96, R34, R45 ;  /* 0x0000002d22607220 */ /* 0x000fe20000410000 */
[----:B------:R-:W-:Y:S06]  /*0fb0*/  @P3 BRA `(.L_x_24028) ;  /* 0x0000000000083947 */ /* 0x000fec0003800000 */
[----:B------:R-:W-:Y:S05]  /*0fc0*/  @P0 BRA `(.L_x_24029) ;  /* 0x0000000000080947 */ /* 0x000fea0003800000 */
[----:B------:R-:W-:Y:S05]  /*0fd0*/  BRA `(.L_x_24030) ;  /* 0x0000000000087947 */ /* 0x000fea0003800000 */
.L_x_24028:
[----:B-----5:R-:W-:-:S07]  /*0fe0*/  FADD.FTZ R96, R26, R96 ;  /* 0x000000601a607221 */ /* 0x020fce0000010000 */
.L_x_24029:
[----:B------:R-:W-:-:S07]  /*0ff0*/  MOV R30, R96 ;  /* 0x00000060001e7202 */ /* 0x000fce0000000f00 */
.L_x_24030:
[----:B------:R-:W-:Y:S01]  /*1000*/  FMUL.FTZ R97, R35, R45 ;  /* 0x0000002d23617220 */ /* 0x000fe20000410000 */
[----:B------:R-:W-:Y:S06]  /*1010*/  @P3 BRA `(.L_x_24031) ;  /* 0x0000000000083947 */ /* 0x000fec0003800000 */
[----:B------:R-:W-:Y:S05]  /*1020*/  @P0 BRA `(.L_x_24032) ;  /* 0x0000000000080947 */ /* 0x000fea0003800000 */
[----:B------:R-:W-:Y:S05]  /*1030*/  BRA `(.L_x_24033) ;  /* 0x0000000000087947 */ /* 0x000fea0003800000 */
.L_x_24031:
[----:B-----5:R-:W-:-:S07]  /*1040*/  FADD.FTZ R97, R27, R97 ;  /* 0x000000611b617221 */ /* 0x020fce0000010000 */
.L_x_24032:
[----:B------:R-:W-:-:S07]  /*1050*/  MOV R31, R97 ;  /* 0x00000061001f7202 */ /* 0x000fce0000000f00 */
.L_x_24033:
[----:B------:R-:W0:Y:S01]  /*1060*/  @P0 LDC.64 R34, c[0x0][0x238] ;  /* 0x00008e00ff220b82 */ /* 0x000e220000000a00 */
[----:B------:R-:W-:-:S05]  /*1070*/  IADD3 R49, R36, 0x300, RZ ;  /* 0x0000030024317810 */ /* 0x000fca0007ffe0ff */
[----:B------:R-:W-:Y:S02]  /*1080*/  IMAD.WIDE.U32 R32, R49, 0x10, R118 ;  /* 0x0000001031207825 */ /* 0x000fe400078e0076 */
[----:B------:R-:W1:Y:S02]  /*1090*/  @P2 LDC.64 R98, c[0x0][0x230] ;  /* 0x00008c00ff622b82 */ /* 0x000e640000000a00 */
[----:B0-----:R-:W-:-:S05]  /*10a0*/  @P0 IMAD.WIDE.U32 R34, R39, 0x10, R34 ;  /* 0x0000001027220825 */ /* 0x001fca00078e0022 */
[----:B------:R0:W-:Y:S04]  /*10b0*/  @P0 STG.E.128 desc[UR4][R34.64], R28 ;  /* 0x0000001c22000986 */ /* 0x0001e8000c101d04 */
[----:B0-----:R-:W2:Y:S01]  /*10c0*/  LDG.E.128 R32, desc[UR4][R32.64] ;  /* 0x0000000420207981 */ /* 0x001ea2000c1e1d00 */
[----:B-1----:R-:W-:-:S05]  /*10d0*/  @P2 IMAD.WIDE.U32 R98, R49, 0x10, R98 ;  /* 0x0000001031622825 */ /* 0x002fca00078e0062 */
[----:B-----5:R2:W5:Y:S02]  /*10e0*/  @P2 LDG.E.128 R24, desc[UR4][R98.64] ;  /* 0x0000000462182981 */ /* 0x020564000c1e1d00 */
[----:B--2---:R-:W-:Y:S01]  /*10f0*/  FMUL.FTZ R99, R32, R45 ;  /* 0x0000002d20637220 */ /* 0x004fe20000410000 */
[----:B------:R-:W-:Y:S06]  /*1100*/  @P3 BRA `(.L_x_24034) ;  /* 0x0000000000083947 */ /* 0x000fec0003800000 */
[----:B------:R-:W-:Y:S05]  /*1110*/  @P0 BRA `(.L_x_24035) ;  /* 0x0000000000080947 */ /* 0x000fea0003800000 */
[----:B------:R-:W-:Y:S05]  /*1120*/  BRA `(.L_x_24036) ;  /* 0x0000000000087947 */ /* 0x000fea0003800000 */
.L_x_24034:
[----:B-----5:R-:W-:-:S07]  /*1130*/  FADD.FTZ R99, R24, R99 ;  /* 0x0000006318637221 */ /* 0x020fce0000010000 */
.L_x_24035:
[----:B------:R-:W-:-:S07]  /*1140*/  MOV R28, R99 ;  /* 0x00000063001c7202 */ /* 0x000fce0000000f00 */
.L_x_24036:
[----:B------:R-:W-:Y:S01]  /*1150*/  FMUL.FTZ R100, R33, R45 ;  /* 0x0000002d21647220 */ /* 0x000fe20000410000 */
[----:B------:R-:W-:Y:S06]  /*1160*/  @P3 BRA `(.L_x_24037) ;  /* 0x0000000000083947 */ /* 0x000fec0003800000 */
[----:B------:R-:W-:Y:S05]  /*1170*/  @P0 BRA `(.L_x_24038) ;  /* 0x0000000000080947 */ /* 0x000fea0003800000 */
[----:B------:R-:W-:Y:S05]  /*1180*/  BRA `(.L_x_24039) ;  /* 0x0000000000087947 */ /* 0x000fea0003800000 */
.L_x_24037:
[----:B-----5:R-:W-:-:S07]  /*1190*/  FADD.FTZ R100, R25, R100 ;  /* 0x0000006419647221 */ /* 0x020fce0000010000 */
.L_x_24038:
[----:B------:R-:W-:-:S07]  /*11a0*/  MOV R29, R100 ;  /* 0x00000064001d7202 */ /* 0x000fce0000000f00 */
.L_x_24039:
[----:B------:R-:W-:Y:S01]  /*11b0*/  FMUL.FTZ R101, R34, R45 ;  /* 0x0000002d22657220 */ /* 0x000fe20000410000 */
[----:B------:R-:W-:Y:S06]  /*11c0*/  @P3 BRA `(.L_x_24040) ;  /* 0x0000000000083947 */ /* 0x000fec0003800000 */
[----:B------:R-:W-:Y:S05]  /*11d0*/  @P0 BRA `(.L_x_24041) ;  /* 0x0000000000080947 */ /* 0x000fea0003800000 */
[----:B------:R-:W-:Y:S05]  /*11e0*/  BRA `(.L_x_24042) ;  /* 0x0000000000087947 */ /* 0x000fea0003800000 */
.L_x_24040:
[----:B-----5:R-:W-:-:S07]  /*11f0*/  FADD.FTZ R101, R26, R101 ;  /* 0x000000651a657221 */ /* 0x020fce0000010000 */
.L_x_24041:
[----:B------:R-:W-:-:S07]  /*1200*/  MOV R30, R101 ;  /* 0x00000065001e7202 */ /* 0x000fce0000000f00 */
.L_x_24042:
[----:B------:R-:W-:Y:S01]  /*1210*/  FMUL.FTZ R102, R35, R45 ;  /* 0x0000002d23667220 */ /* 0x000fe20000410000 */
[----:B------:R-:W-:Y:S06]  /*1220*/  @P3 BRA `(.L_x_24043) ;  /* 0x0000000000083947 */ /* 0x000fec0003800000 */
[----:B------:R-:W-:Y:S05]  /*1230*/  @P0 BRA `(.L_x_24044) ;  /* 0x0000000000080947 */ /* 0x000fea0003800000 */
[----:B------:R-:W-:Y:S05]  /*1240*/  BRA `(.L_x_24045) ;  /* 0x0000000000087947 */ /* 0x000fea0003800000 */
.L_x_24043:
[----:B-----5:R-:W-:-:S07]  /*1250*/  FADD.FTZ R102, R27, R102 ;  /* 0x000000661b667221 */ /* 0x020fce0000010000 */
.L_x_24044:
[----:B------:R-:W-:-:S07]  /*1260*/  MOV R31, R102 ;  /* 0x00000066001f7202 */ /* 0x000fce0000000f00 */
.L_x_24045:
        /* <DEDUP_REMOVED lines=13> */
.L_x_24046:
[----:B-----5:R-:W-:-:S07]  /*1340*/  FADD.FTZ R104, R24, R104 ;  /* 0x0000006818687221 */ /* 0x020fce0000010000 */
.L_x_24047:
[----:B------:R-:W-:-:S07]  /*1350*/  MOV R28, R104 ;  /* 0x00000068001c7202 */ /* 0x000fce0000000f00 */
.L_x_24048:
[----:B------:R-:W-:Y:S01]  /*1360*/  FMUL.FTZ R105, R33, R45 ;  /* 0x0000002d21697220 */ /* 0x000fe20000410000 */
[----:B------:R-:W-:Y:S06]  /*1370*/  @P3 BRA `(.L_x_24049) ;  /* 0x0000000000083947 */ /* 0x000fec0003800000 */
[----:B------:R-:W-:Y:S05]  /*1380*/  @P0 BRA `(.L_x_24050) ;  /* 0x0000000000080947 */ /* 0x000fea0003800000 */
[----:B------:R-:W-:Y:S05]  /*1390*/  BRA `(.L_x_24051) ;  /* 0x0000000000087947 */ /* 0x000fea0003800000 */
.L_x_24049:
[----:B-----5:R-:W-:-:S07]  /*13a0*/  FADD.FTZ R105, R25, R105 ;  /* 0x0000006919697221 */ /* 0x020fce0000010000 */
.L_x_24050:
[----:B------:R-:W-:-:S07]  /*13b0*/  MOV R29, R105 ;  /* 0x00000069001d7202 */ /* 0x000fce0000000f00 */
.L_x_24051:
[----:B------:R-:W-:Y:S01]  /*13c0*/  FMUL.FTZ R106, R34, R45 ;  /* 0x0000002d226a7220 */ /* 0x000fe20000410000 */
[----:B------:R-:W-:Y:S06]  /*13d0*/  @P3 BRA `(.L_x_24052) ;  /* 0x0000000000083947 */ /* 0x000fec0003800000 */
[----:B------:R-:W-:Y:S05]  /*13e0*/  @P0 BRA `(.L_x_24053) ;  /* 0x0000000000080947 */ /* 0x000fea0003800000 */
[----:B------:R-:W-:Y:S05]  /*13f0*/  BRA `(.L_x_24054) ;  /* 0x0000000000087947 */ /* 0x000fea0003800000 */
.L_x_24052:
[----:B-----5:R-:W-:-:S07]  /*1400*/  FADD.FTZ R106, R26, R106 ;  /* 0x0000006a1a6a7221 */ /* 0x020fce0000010000 */
.L_x_24053:
[----:B------:R-:W-:-:S07]  /*1410*/  MOV R30, R106 ;  /* 0x0000006a001e7202 */ /* 0x000fce0000000f00 */
.L_x_24054:
[----:B------:R-:W-:Y:S01]  /*1420*/  FMUL.FTZ R107, R35, R45 ;  /* 0x0000002d236b7220 */ /* 0x000fe20000410000 */
[----:B------:R-:W-:Y:S06]  /*1430*/  @P3 BRA `(.L_x_24055) ;  /* 0x0000000000083947 */ /* 0x000fec0003800000 */
[----:B------:R-:W-:Y:S05]  /*1440*/  @P0 BRA `(.L_x_24056) ;  /* 0x0000000000080947 */ /* 0x000fea0003800000 */
[----:B------:R-:W-:Y:S05]  /*1450*/  BRA `(.L_x_24057) ;  /* 0x0000000000087947 */ /* 0x000fea0003800000 */
.L_x_24055:
[----:B-----5:R-:W-:-:S07]  /*1460*/  FADD.FTZ R107, R27, R107 ;  /* 0x0000006b1b6b7221 */ /* 0x020fce0000010000 */
.L_x_24056:
[----:B------:R-:W-:-:S07]  /*1470*/  MOV R31, R107 ;  /* 0x0000006b001f7202 */ /* 0x000fce0000000f00 */
.L_x_24057:
        /* <DEDUP_REMOVED lines=13> */
.L_x_24058:
[----:B-----5:R-:W-:-:S07]  /*1550*/  FADD.FTZ R109, R24, R109 ;  /* 0x0000006d186d7221 */ /* 0x020fce0000010000 */
.L_x_24059:
[----:B------:R-:W-:-:S07]  /*1560*/  MOV R28, R109 ;  /* 0x0000006d001c7202 */ /* 0x000fce0000000f00 */
.L_x_24060:
[----:B------:R-:W-:Y:S01]  /*1570*/  FMUL.FTZ R110, R33, R45 ;  /* 0x0000002d216e7220 */ /* 0x000fe20000410000 */
[----:B------:R-:W-:Y:S06]  /*1580*/  @P3 BRA `(.L_x_24061) ;  /* 0x0000000000083947 */ /* 0x000fec0003800000 */
[----:B------:R-:W-:Y:S05]  /*1590*/  @P0 BRA `(.L_x_24062) ;  /* 0x0000000000080947 */ /* 0x000fea0003800000 */
[----:B------:R-:W-:Y:S05]  /*15a0*/  BRA `(.L_x_24063) ;  /* 0x0000000000087947 */ /* 0x000fea0003800000 */
.L_x_24061:
[----:B-----5:R-:W-:-:S07]  /*15b0*/  FADD.FTZ R110, R25, R110 ;  /* 0x0000006e196e7221 */ /* 0x020fce0000010000 */
.L_x_24062:
[----:B------:R-:W-:-:S07]  /*15c0*/  MOV R29, R110 ;  /* 0x0000006e001d7202 */ /* 0x000fce0000000f00 */
.L_x_24063:
[----:B------:R-:W-:Y:S01]  /*15d0*/  FMUL.FTZ R111, R34, R45 ;  /* 0x0000002d226f7220 */ /* 0x000fe20000410000 */
[----:B------:R-:W-:Y:S06]  /*15e0*/  @P3 BRA `(.L_x_24064) ;  /* 0x0000000000083947 */ /* 0x000fec0003800000 */
[----:B------:R-:W-:Y:S05]  /*15f0*/  @P0 BRA `(.L_x_24065) ;  /* 0x0000000000080947 */ /* 0x000fea0003800000 */
[----:B------:R-:W-:Y:S05]  /*1600*/  BRA `(.L_x_24066) ;  /* 0x0000000000087947 */ /* 0x000fea0003800000 */
.L_x_24064:
[----:B-----5:R-:W-:-:S07]  /*1610*/  FADD.FTZ R111, R26, R111 ;  /* 0x0000006f1a6f7221 */ /* 0x020fce0000010000 */
.L_x_24065:
[----:B------:R-:W-:-:S07]  /*1620*/  MOV R30, R111 ;  /* 0x0000006f001e7202 */ /* 0x000fce0000000f00 */
.L_x_24066:
[----:B------:R-:W-:Y:S01]  /*1630*/  FMUL.FTZ R112, R35, R45 ;  /* 0x0000002d23707220 */ /* 0x000fe20000410000 */
[----:B------:R-:W-:Y:S06]  /*1640*/  @P3 BRA `(.L_x_24067) ;  /* 0x0000000000083947 */ /* 0x000fec0003800000 */
[----:B------:R-:W-:Y:S05]  /*1650*/  @P0 BRA `(.L_x_24068) ;  /* 0x0000000000080947 */ /* 0x000fea0003800000 */
[----:B------:R-:W-:Y:S05]  /*1660*/  BRA `(.L_x_24069) ;  /* 0x0000000000087947 */ /* 0x000fea0003800000 */
.L_x_24067:
[----:B-----5:R-:W-:-:S07]  /*1670*/  FADD.FTZ R112, R27, R112 ;  /* 0x000000701b707221 */ /* 0x020fce0000010000 */
.L_x_24068:
[----:B------:R-:W-:-:S07]  /*1680*/  MOV R31, R112 ;  /* 0x00000070001f7202 */ /* 0x000fce0000000f00 */
.L_x_24069:
[----:B------:R-:W0:Y:S01]  /*1690*/  @P0 LDC.64 R32, c[0x0][0x238] ;  /* 0x00008e00ff200b82 */ /* 0x000e220000000a00 */
[----:B------:R-:W-:-:S07]  /*16a0*/  IADD3 R103, R36, 0x600, RZ ;  /* 0x0000060024677810 */ /* 0x000fce0007ffe0ff */
[----:B------:R-:W1:Y:S01]  /*16b0*/  @P2 LDC.64 R114, c[0x0][0x230] ;  /* 0x00008c00ff722b82 */ /* 0x000e620000000a00 */
[----:B0-----:R-:W-:-:S05]  /*16c0*/  @P0 IMAD.WIDE.U32 R32, R98, 0x10, R32 ;  /* 0x0000001062200825 */ /* 0x001fca00078e0020 */
[----:B------:R0:W-:Y:S01]  /*16d0*/  @P0 STG.E.128 desc[UR4][R32.64], R28 ;  /* 0x0000001c20000986 */ /* 0x0001e2000c101d04 */
[----:B-1----:R-:W-:-:S05]  /*16e0*/  @P2 IMAD.WIDE.U32 R114, R103, 0x10, R114 ;  /* 0x0000001067722825 */ /* 0x002fca00078e0072 */
[----:B-----5:R1:W5:Y:S01]  /*16f0*/  @P2 LDG.E.128 R24, desc[UR4][R114.64] ;  /* 0x0000000472182981 */ /* 0x020362000c1e1d00 */
[----:B0-----:R-:W-:-:S06]  /*1700*/  IMAD.WIDE.U32 R32, R103, 0x10, R118 ;  /* 0x0000001067207825 */ /* 0x001fcc00078e0076 */
[----:B------:R-:W2:Y:S02]  /*1710*/  LDG.E.128 R32, desc[UR4][R32.64] ;  /* 0x0000000420207981 */ /* 0x000ea4000c1e1d00 */
[----:B--2---:R-:W-:Y:S01]  /*1720*/  FMUL.FTZ R113, R32, R45 ;  /* 0x0000002d20717220 */ /* 0x004fe20000410000 */
[----:B-1----:R-:W-:Y:S06]  /*1730*/  @P3 BRA `(.L_x_24070) ;  /* 0x0000000000083947 */ /* 0x002fec0003800000 */
[----:B------:R-:W-:Y:S05]  /*1740*/  @P0 BRA `(.L_x_24071) ;  /* 0x0000000000080947 */ /* 0x000fea0003800000 */
[----:B------:R-:W-:Y:S05]  /*1750*/  BRA `(.L_x_24072) ;  /* 0x0000000000087947 */ /* 0x000fea0003800000 */
.L_x_24070:
[----:B-----5:R-:W-:-:S07]  /*1760*/  FADD.FTZ R113, R24, R113 ;  /* 0x0000007118717221 */ /* 0x020fce0000010000 */
.L_x_24071:
[----:B------:R-:W-:-:S07]  /*1770*/  MOV R28, R113 ;  /* 0x00000071001c7202 */ /* 0x000fce0000000f00 */
.L_x_24072:
[----:B------:R-:W-:Y:S01]  /*1780*/  FMUL.FTZ R114, R33, R45 ;  /* 0x0000002d21727220 */ /* 0x000fe20000410000 */
[----:B------:R-:W-:Y:S06]  /*1790*/  @P3 BRA `(.L_x_24073) ;  /* 0x0000000000083947 */ /* 0x000fec0003800000 */
[----:B------:R-:W-:Y:S05]  /*17a0*/  @P0 BRA `(.L_x_24074) ;  /* 0x0000000000080947 */ /* 0x000fea0003800000 */
[----:B------:R-:W-:Y:S05]  /*17b0*/  BRA `(.L_x_24075) ;  /* 0x0000000000087947 */ /* 0x000fea0003800000 */
.L_x_24073:
[----:B-----5:R-:W-:-:S07]  /*17c0*/  FADD.FTZ R114, R25, R114 ;  /* 0x0000007219727221 */ /* 0x020fce0000010000 */
.L_x_24074:
[----:B------:R-:W-:-:S07]  /*17d0*/  MOV R29, R114 ;  /* 0x00000072001d7202 */ /* 0x000fce0000000f00 */
.L_x_24075:
[----:B------:R-:W-:Y:S01]  /*17e0*/  FMUL.FTZ R115, R34, R45 ;  /* 0x0000002d22737220 */ /* 0x000fe20000410000 */
[----:B------:R-:W-:Y:S06]  /*17f0*/  @P3 BRA `(.L_x_24076) ;  /* 0x0000000000083947 */ /* 0x000fec0003800000 */
[----:B------:R-:W-:Y:S05]  /*1800*/  @P0 BRA `(.L_x_24077) ;  /* 0x0000000000080947 */ /* 0x000fea0003800000 */
[----:B------:R-:W-:Y:S05]  /*1810*/  BRA `(.L_x_24078) ;  /* 0x0000000000087947 */ /* 0x000fea0003800000 */
.L_x_24076:
[----:B-----5:R-:W-:-:S07]  /*1820*/  FADD.FTZ R115, R26, R115 ;  /* 0x000000731a737221 */ /* 0x020fce0000010000 */
.L_x_24077:
[----:B------:R-:W-:-:S07]  /*1830*/  MOV R30, R115 ;  /* 0x00000073001e7202 */ /* 0x000fce0000000f00 */
.L_x_24078:
[----:B------:R-:W-:Y:S01]  /*1840*/  FMUL.FTZ R116, R35, R45 ;  /* 0x0000002d23747220 */ /* 0x000fe20000410000 */
[----:B------:R-:W-:Y:S06]  /*1850*/  @P3 BRA `(.L_x_24079) ;  /* 0x0000000000083947 */ /* 0x000fec0003800000 */
[----:B------:R-:W-:Y:S05]  /*1860*/  @P0 BRA `(.L_x_24080) ;  /* 0x0000000000080947 */ /* 0x000fea0003800000 */
[----:B------:R-:W-:Y:S05]  /*1870*/  BRA `(.L_x_24081) ;  /* 0x0000000000087947 */ /* 0x000fea0003800000 */
.L_x_24079:
[----:B-----5:R-:W-:-:S07]  /*1880*/  FADD.FTZ R116, R27, R116 ;  /* 0x000000741b747221 */ /* 0x020fce0000010000 */
.L_x_24080:
[----:B------:R-:W-:-:S07]  /*1890*/  MOV R31, R116 ;  /* 0x00000074001f7202 */ /* 0x000fce0000000f00 */
.L_x_24081:
[----:B------:R-:W0:Y:S01]  /*18a0*/  @P0 LDC.64 R34, c[0x0][0x238] ;  /* 0x00008e00ff220b82 */ /* 0x000e220000000a00 */
[----:B------:R-:W-:-:S07]  /*18b0*/  IADD3 R108, R36, 0x700, RZ ;  /* 0x00000700246c7810 */ /* 0x000fce0007ffe0ff */
[----:B------:R-:W1:Y:S01]  /*18c0*/  @P2 LDC.64 R32, c[0x0][0x230] ;  /* 0x00008c00ff202b82 */ /* 0x000e620000000a00 */
[----:B0-----:R-:W-:-:S05]  /*18d0*/  @P0 IMAD.WIDE.U32 R34, R103, 0x10, R34 ;  /* 0x0000001067220825 */ /* 0x001fca00078e0022 */
[----:B------:R0:W-:Y:S01]  /*18e0*/  @P0 STG.E.128 desc[UR4][R34.64], R28 ;  /* 0x0000001c22000986 */ /* 0x0001e2000c101d04 */
[----:B-1----:R-:W-:-:S05]  /*18f0*/  @P2 IMAD.WIDE.U32 R32, R108, 0x10, R32 ;  /* 0x000000106c202825 */ /* 0x002fca00078e0020 */
[----:B-----5:R1:W5:Y:S02]  /*1900*/  @P2 LDG.E.128 R24, desc[UR4][R32.64] ;  /* 0x0000000420182981 */ /* 0x020364000c1e1d00 */
[----:B-1----:R-:W-:-:S06]  /*1910*/  IMAD.WIDE.U32 R32, R108, 0x10, R118 ;  /* 0x000000106c207825 */ /* 0x002fcc00078e0076 */
[----:B0-----:R-:W2:Y:S02]  /*1920*/  LDG.E.128 R32, desc[UR4][R32.64] ;  /* 0x0000000420207981 */ /* 0x001ea4000c1e1d00 */
[----:B--2---:R-:W-:Y:S01]  /*1930*/  FMUL.FTZ R117, R32, R45 ;  /* 0x0000002d20757220 */ /* 0x004fe20000410000 */
[----:B------:R-:W-:Y:S06]  /*1940*/  @P3 BRA `(.L_x_24082) ;  /* 0x0000000000083947 */ /* 0x000fec0003800000 */
[----:B------:R-:W-:Y:S05]  /*1950*/  @P0 BRA `(.L_x_24083) ;  /* 0x0000000000080947 */ /* 0x000fea0003800000 */
[----:B------:R-:W-:Y:S05]  /*1960*/  BRA `(.L_x_24084) ;  /* 0x0000000000087947 */ /* 0x000fea0003800000 */
.L_x_24082:
[----:B-----5:R-:W-:-:S07]  /*1970*/  FADD.FTZ R117, R24, R117 ;  /* 0x0000007518757221 */ /* 0x020fce0000010000 */
.L_x_24083:
[----:B------:R-:W-:-:S07]  /*1980*/  MOV R28, R117 ;  /* 0x00000075001c7202 */ /* 0x000fce0000000f00 */
.L_x_24084:
[----:B------:R-:W-:Y:S01]  /*1990*/  FMUL.FTZ R118, R33, R45 ;  /* 0x0000002d21767220 */ /* 0x000fe20000410000 */
[----:B------:R-:W-:Y:S06]  /*19a0*/  @P3 BRA `(.L_x_24085) ;  /* 0x0000000000083947 */ /* 0x000fec0003800000 */
[----:B------:R-:W-:Y:S05]  /*19b0*/  @P0 BRA `(.L_x_24086) ;  /* 0x0000000000080947 */ /* 0x000fea0003800000 */
[----:B------:R-:W-:Y:S05]  /*19c0*/  BRA `(.L_x_24087) ;  /* 0x0000000000087947 */ /* 0x000fea0003800000 */
.L_x_24085:
[----:B-----5:R-:W-:-:S07]  /*19d0*/  FADD.FTZ R118, R25, R118 ;  /* 0x0000007619767221 */ /* 0x020fce0000010000 */
.L_x_24086:
[----:B------:R-:W-:-:S07]  /*19e0*/  MOV R29, R118 ;  /* 0x00000076001d7202 */ /* 0x000fce0000000f00 */
.L_x_24087:
[----:B------:R-:W-:Y:S01]  /*19f0*/  FMUL.FTZ R119, R34, R45 ;  /* 0x0000002d22777220 */ /* 0x000fe20000410000 */
[----:B------:R-:W-:Y:S06]  /*1a00*/  @P3 BRA `(.L_x_24088) ;  /* 0x0000000000083947 */ /* 0x000fec0003800000 */
[----:B------:R-:W-:Y:S05]  /*1a10*/  @P0 BRA `(.L_x_24089) ;  /* 0x0000000000080947 */ /* 0x000fea0003800000 */
[----:B------:R-:W-:Y:S05]  /*1a20*/  BRA `(.L_x_24090) ;  /* 0x0000000000087947 */ /* 0x000fea0003800000 */
.L_x_24088:
[----:B-----5:R-:W-:-:S07]  /*1a30*/  FADD.FTZ R119, R26, R119 ;  /* 0x000000771a777221 */ /* 0x020fce0000010000 */
.L_x_24089:
[----:B------:R-:W-:-:S07]  /*1a40*/  MOV R30, R119 ;  /* 0x00000077001e7202 */ /* 0x000fce0000000f00 */
.L_x_24090:
[----:B------:R-:W-:Y:S01]  /*1a50*/  FMUL.FTZ R45, R35, R45 ;  /* 0x0000002d232d7220 */ /* 0x000fe20000410000 */
[----:B------:R-:W-:Y:S06]  /*1a60*/  @P3 BRA `(.L_x_24091) ;  /* 0x0000000000083947 */ /* 0x000fec0003800000 */
[----:B------:R-:W-:Y:S05]  /*1a70*/  @P0 BRA `(.L_x_24092) ;  /* 0x0000000000080947 */ /* 0x000fea0003800000 */
[----:B------:R-:W-:Y:S05]  /*1a80*/  BRA `(.L_x_24093) ;  /* 0x0000000000087947 */ /* 0x000fea0003800000 */
.L_x_24091:
[----:B-----5:R-:W-:-:S07]  /*1a90*/  FADD.FTZ R45, R27, R45 ;  /* 0x0000002d1b2d7221 */ /* 0x020fce0000010000 */
.L_x_24092:
[----:B------:R-:W-:-:S07]  /*1aa0*/  MOV R31, R45 ;  /* 0x0000002d001f7202 */ /* 0x000fce0000000f00 */
.L_x_24093:
[----:B------:R-:W-:Y:S01]  /*1ab0*/  FADD.FTZ R35, RZ, R38 ;  /* 0x00000026ff237221 */ /* 0x000fe20000010000 */
[----:B------:R-:W0:Y:S01]  /*1ac0*/  @P0 LDC.64 R32, c[0x0][0x238] ;  /* 0x00008e00ff200b82 */ /* 0x000e220000000a00 */
[----:B------:R-:W-:Y:S01]  /*1ad0*/  LOP3.LUT P2, RZ, R46, 0xff, RZ, 0xc0, !PT ;  /* 0x000000ff2eff7812 */ /* 0x000fe2000784c0ff */
[----:B------:R-:W-:Y:S01]  /*1ae0*/  UMOV UR6, 0xffffffff ;  /* 0xffffffff00067882 */ /* 0x000fe20000000000 */
[----:B------:R-:W-:Y:S01]  /*1af0*/  FADD.FTZ R35, R35, R40 ;  /* 0x0000002823237221 */ /* 0x000fe20000010000 */
[----:B------:R-:W-:-:S03]  /*1b00*/  LOP3.LUT P3, RZ, R71, 0x1f, RZ, 0xc0, !PT ;  /* 0x0000001f47ff7812 */ /* 0x000fc6000786c0ff */
[----:B------:R-:W-:-:S04]  /*1b10*/  FADD.FTZ R35, R35, R42 ;  /* 0x0000002a23237221 */ /* 0x000fc80000010000 */
[----:B------:R-:W-:-:S04]  /*1b20*/  FADD.FTZ R34, R35, R44 ;  /* 0x0000002c23227221 */ /* 0x000fc80000010000 */
[----:B------:R-:W-:-:S04]  /*1b30*/  FADD.FTZ R34, R34, R41 ;  /* 0x0000002922227221 */ /* 0x000fc80000010000 */
[----:B------:R-:W-:-:S04]  /*1b40*/  FADD.FTZ R34, R34, R43 ;  /* 0x0000002b22227221 */ /* 0x000fc80000010000 */
[----:B------:R-:W-:Y:S01]  /*1b50*/  FADD.FTZ R35, R34, R47 ;  /* 0x0000002f22237221 */ /* 0x000fe20000010000 */
[----:B0-----:R-:W-:-:S04]  /*1b60*/  @P0 IMAD.WIDE.U32 R32, R108, 0x10, R32 ;  /* 0x000000106c200825 */ /* 0x001fc800078e0020 */
[----:B------:R-:W-:Y:S01]  /*1b70*/  FADD.FTZ R34, R35, R50 ;  /* 0x0000003223227221 */ /* 0x000fe20000010000 */
[----:B------:R0:W-:Y:S03]  /*1b80*/  @P0 STG.E.128 desc[UR4][R32.64], R28 ;  /* 0x0000001c20000986 */ /* 0x0001e6000c101d04 */
        /* <DEDUP_REMOVED lines=112> */
.L_x_24106:
[----:B------:R-:W2:Y:S01]  /*2290*/  @!P3 S2R R123, SR_CgaCtaId ;  /* 0x00000000007bb919 */ /* 0x000ea20000008800 */
[----:B------:R-:W-:Y:S01]  /*22a0*/  LOP3.LUT R121, R71, 0x1f, RZ, 0xc0, !PT ;  /* 0x0000001f47797812 */ /* 0x000fe200078ec0ff */
[----:B-1----:R-:W-:Y:S01]  /*22b0*/  FADD.FTZ R33, R125, R33 ;  /* 0x000000217d217221 */ /* 0x002fe20000010000 */
[----:B------:R-:W-:Y:S01]  /*22c0*/  @!P3 MOV R46, 0x400 ;  /* 0x00000400002eb802 */ /* 0x000fe20000000f00 */
[----:B------:R-:W-:Y:S05]  /*22d0*/  WARPSYNC.ALL ;  /* 0x0000000000007948 */ /* 0x000fea0003800000 */
[----:B------:R-:W-:Y:S02]  /*22e0*/  ISETP.GT.U32.AND P5, PT, R121, 0x7, PT ;  /* 0x000000077900780c */ /* 0x000fe40003fa4070 */
[----:B------:R-:W-:-:S11]  /*22f0*/  LOP3.LUT R35, R35, 0x7, RZ, 0xc0, !PT ;  /* 0x0000000723237812 */ /* 0x000fd600078ec0ff */
[----:B------:R-:W-:Y:S02]  /*2300*/  @!P5 MOV R120, 0x400 ;  /* 0x000004000078d802 */ /* 0x000fe40000000f00 */
[----:B--2---:R-:W-:Y:S02]  /*2310*/  @!P3 LEA R123, R123, R46, 0x18 ;  /* 0x0000002e7b7bb211 */ /* 0x004fe400078ec0ff */
[C---:B------:R-:W-:Y:S02]  /*2320*/  @!P3 IADD3 R46, R34.reuse, R35, RZ ;  /* 0x00000023222eb210 */ /* 0x040fe40007ffe0ff */
[----:B------:R-:W-:Y:S02]  /*2330*/  @!P5 IADD3 R34, R34, R121, RZ ;  /* 0x000000792222d210 */ /* 0x000fe40007ffe0ff */
[----:B------:R-:W-:Y:S02]  /*2340*/  @!P3 LEA R46, R46, R123, 0x3 ;  /* 0x0000007b2e2eb211 */ /* 0x000fe400078e18ff */
[----:B------:R-:W1:Y:S03]  /*2350*/  @!P5 S2R R123, SR_CgaCtaId ;  /* 0x00000000007bd919 */ /* 0x000e660000008800 */
[----:B------:R2:W-:Y:S01]  /*2360*/  @!P3 STS.64 [R46], R32 ;  /* 0x000000202e00b388 */ /* 0x0005e20000000a00 */
[----:B------:R-:W-:Y:S01]  /*2370*/  BAR.SYNC.DEFER_BLOCKING 0x0 ;  /* 0x0000000000007b1d */ /* 0x000fe20000010000 */
[----:B------:R-:W-:-:S02]  /*2380*/  LOP3.LUT P3, RZ, R35, 0x1f, R71, 0xf8, !PT ;  /* 0x0000001f23ff7812 */ /* 0x000fc4000786f847 */
[----:B--2---:R-:W-:Y:S02]  /*2390*/  CS2R R32, SRZ ;  /* 0x0000000000207805 */ /* 0x004fe4000001ff00 */
[----:B-1----:R-:W-:Y:S01]  /*23a0*/  @!P5 LEA R121, R123, R120, 0x18 ;  /* 0x000000787b79d211 */ /* 0x002fe200078ec0ff */
[----:B------:R-:W-:-:S03]  /*23b0*/  HFMA2.MMA R120, -RZ, RZ, 0, 0 ;  /* 0x00000000ff787435 */ /* 0x000fc600000001ff */
[----:B------:R-:W-:-:S03]  /*23c0*/  @!P5 LEA R121, R34, R121, 0x3 ;  /* 0x000000792279d211 */ /* 0x000fc600078e18ff */
[----:B------:R-:W-:Y:S02]  /*23d0*/  @!P5 MOV R120, 0x400 ;  /* 0x000004000078d802 */ /* 0x000fe40000000f00 */
[----:B------:R-:W-:Y:S04]  /*23e0*/  @!P5 LDS.64 R32, [R121] ;  /* 0x000000007920d984 */ /* 0x000fe80000000a00 */
[----:B------:R-:W1:Y:S02]  /*23f0*/  SHFL.DOWN PT, R123, R120, 0x4, 0x1f ;  /* 0x08801f00787b7f89 */ /* 0x000e6400000e0000 */
[----:B-1----:R-:W-:Y:S02]  /*2400*/  I2FP.F32.S32 R35, R123 ;  /* 0x0000007b00237245 */ /* 0x002fe40000201400 */
[----:B------:R-:W-:-:S02]  /*2410*/  IADD3 R34, R123, R120, RZ ;  /* 0x000000787b227210 */ /* 0x000fc40007ffe0ff */
[----:B------:R-:W-:Y:S01]  /*2420*/  I2FP.F32.S32 R123, R120 ;  /* 0x00000078007b7245 */ /* 0x000fe20000201400 */
[----:B------:R-:W1:Y:S04]  /*2430*/  SHFL.DOWN PT, R46, R32, 0x4, 0x1f ;  /* 0x08801f00202e7f89 */ /* 0x000e6800000e0000 */
[----:B------:R-:W2:Y:S01]  /*2440*/  SHFL.DOWN PT, R120, R33, 0x4, 0x1f ;  /* 0x08801f0021787f89 */ /* 0x000ea200000e0000 */
[C---:B-1----:R-:W-:Y:S01]  /*2450*/  FADD.FTZ R122, -R46.reuse, R32 ;  /* 0x000000202e7a7221 */ /* 0x042fe20000010100 */
[----:B------:R-:W-:-:S03]  /*2460*/  FMUL.FTZ R46, R46, R35 ;  /* 0x000000232e2e7220 */ /* 0x000fc60000410000 */
[----:B------:R-:W-:Y:S01]  /*2470*/  FMUL.FTZ R122, R122, R122 ;  /* 0x0000007a7a7a7220 */ /* 0x000fe20000410000 */
[----:B------:R-:W-:Y:S01]  /*2480*/  FFMA.FTZ R46, R123, R32, R46 ;  /* 0x000000207b2e7223 */ /* 0x000fe2000001002e */
[----:B------:R-:W-:Y:S01]  /*2490*/  I2FP.F32.S32 R32, R34 ;  /* 0x0000002200207245 */ /* 0x000fe20000201400 */
[----:B--2---:R-:W-:Y:S01]  /*24a0*/  FADD.FTZ R120, R120, R33 ;  /* 0x0000002178787221 */ /* 0x004fe20000010000 */
[----:B------:R-:W-:Y:S02]  /*24b0*/  FMUL.FTZ R122, R122, R123 ;  /* 0x0000007b7a7a7220 */ /* 0x000fe40000410000 */
[----:B------:R-:W1:Y:S01]  /*24c0*/  MUFU.RCP R121, R32 ;  /* 0x0000002000797308 */ /* 0x000e620000001000 */
[----:B------:R-:W2:Y:S01]  /*24d0*/  SHFL.DOWN PT, R123, R34, 0x2, 0x1f ;  /* 0x08401f00227b7f89 */ /* 0x000ea200000e0000 */
[----:B------:R-:W-:-:S04]  /*24e0*/  FMUL.FTZ R35, R122, R35 ;  /* 0x000000237a237220 */ /* 0x000fc80000410000 */
[C---:B-1----:R-:W-:Y:S01]  /*24f0*/  FFMA.FTZ R35, R121.reuse, R35, R120 ;  /* 0x0000002379237223 */ /* 0x042fe20000010078 */
[----:B------:R-:W-:-:S05]  /*2500*/  FMUL.FTZ R121, R121, R46 ;  /* 0x0000002e79797220 */ /* 0x000fca0000410000 */
[----:B------:R-:W1:Y:S01]  /*2510*/  SHFL.DOWN PT, R122, R121, 0x2, 0x1f ;  /* 0x08401f00797a7f89 */ /* 0x000e6200000e0000 */
[-C--:B--2---:R-:W-:Y:S02]  /*2520*/  I2FP.F32.S32 R120, R123.reuse ;  /* 0x0000007b00787245 */ /* 0x084fe40000201400 */
[----:B------:R-:W-:Y:S01]  /*2530*/  IADD3 R46, R34, R123, RZ ;  /* 0x0000007b222e7210 */ /* 0x000fe20007ffe0ff */
[----:B-1----:R-:W-:Y:S02]  /*2540*/  FADD.FTZ R33, R121, -R122 ;  /* 0x8000007a79217221 */ /* 0x002fe40000010000 */
[----:B0-----:R-:W-:Y:S02]  /*2550*/  FMUL.FTZ R125, R122, R120 ;  /* 0x000000787a7d7220 */ /* 0x001fe40000410000 */
[----:B------:R-:W0:Y:S01]  /*2560*/  SHFL.DOWN PT, R122, R35, 0x2, 0x1f ;  /* 0x08401f00237a7f89 */ /* 0x000e2200000e0000 */
[----:B------:R-:W-:Y:S01]  /*2570*/  FMUL.FTZ R123, R33, R33 ;  /* 0x00000021217b7220 */ /* 0x000fe20000410000 */
[----:B------:R-:W-:-:S03]  /*2580*/  FFMA.FTZ R33, R32, R121, R125 ;  /* 0x0000007920217223 */ /* 0x000fc6000001007d */
[----:B------:R-:W-:Y:S01]  /*2590*/  FMUL.FTZ R123, R32, R123 ;  /* 0x0000007b207b7220 */ /* 0x000fe20000410000 */
[----:B------:R-:W-:-:S03]  /*25a0*/  I2FP.F32.S32 R32, R46 ;  /* 0x0000002e00207245 */ /* 0x000fc60000201400 */
[----:B------:R-:W-:Y:S02]  /*25b0*/  FMUL.FTZ R123, R123, R120 ;  /* 0x000000787b7b7220 */ /* 0x000fe40000410000 */
[----:B------:R-:W1:Y:S01]  /*25c0*/  MUFU.RCP R120, R32 ;  /* 0x0000002000787308 */ /* 0x000e620000001000 */
[----:B0-----:R-:W-:-:S04]  /*25d0*/  FADD.FTZ R121, R35, R122 ;  /* 0x0000007a23797221 */ /* 0x001fc80000010000 */
[C---:B-1----:R-:W-:Y:S01]  /*25e0*/  FFMA.FTZ R34, R120.reuse, R123, R121 ;  /* 0x0000007b78227223 */ /* 0x042fe20000010079 */
[----:B------:R-:W-:Y:S01]  /*25f0*/  FMUL.FTZ R123, R120, R33 ;  /* 0x00000021787b7220 */ /* 0x000fe20000410000 */
[----:B------:R-:W0:Y:S04]  /*2600*/  SHFL.DOWN PT, R121, R46, 0x1, 0x1f ;  /* 0x08201f002e797f89 */ /* 0x000e2800000e0000 */
[----:B------:R-:W1:Y:S01]  /*2610*/  SHFL.DOWN PT, R120, R123, 0x1, 0x1f ;  /* 0x08201f007b787f89 */ /* 0x000e6200000e0000 */
[-C--:B0-----:R-:W-:Y:S02]  /*2620*/  I2FP.F32.S32 R33, R121.reuse ;  /* 0x0000007900217245 */ /* 0x081fe40000201400 */
[----:B------:R-:W-:Y:S01]  /*2630*/  IADD3 R122, R46, R121, RZ ;  /* 0x000000792e7a7210 */ /* 0x000fe20007ffe0ff */
[----:B-1----:R-:W-:-:S02]  /*2640*/  FADD.FTZ R124, R123, -R120 ;  /* 0x800000787b7c7221 */ /* 0x002fc40000010000 */
[----:B------:R-:W-:Y:S01]  /*2650*/  FMUL.FTZ R35, R120, R33 ;  /* 0x0000002178237220 */ /* 0x000fe20000410000 */
[----:B------:R-:W-:Y:S01]  /*2660*/  I2FP.F32.S32 R120, R122 ;  /* 0x0000007a00787245 */ /* 0x000fe20000201400 */
[----:B------:R-:W0:Y:S01]  /*2670*/  SHFL.DOWN PT, R121, R34, 0x1, 0x1f ;  /* 0x08201f0022797f89 */ /* 0x000e2200000e0000 */
[----:B------:R-:W-:Y:S01]  /*2680*/  FMUL.FTZ R125, R124, R124 ;  /* 0x0000007c7c7d7220 */ /* 0x000fe20000410000 */
[C---:B------:R-:W-:Y:S01]  /*2690*/  FFMA.FTZ R35, R32.reuse, R123, R35 ;  /* 0x0000007b20237223 */ /* 0x040fe20000010023 */
[----:B------:R-:W1:Y:S02]  /*26a0*/  LDC R46, c[0x0][0x2d8] ;  /* 0x0000b600ff2e7b82 */ /* 0x000e640000000800 */
[----:B------:R-:W2:Y:S01]  /*26b0*/  MUFU.RCP R120, R120 ;  /* 0x0000007800787308 */ /* 0x000ea20000001000 */
[----:B------:R-:W-:-:S04]  /*26c0*/  FMUL.FTZ R32, R32, R125 ;  /* 0x0000007d20207220 */ /* 0x000fc80000410000 */
[----:B------:R-:W-:Y:S01]  /*26d0*/  FMUL.FTZ R32, R32, R33 ;  /* 0x0000002120207220 */ /* 0x000fe20000410000 */
[----:B--2---:R-:W-:Y:S01]  /*26e0*/  FMUL.FTZ R123, R120, R35 ;  /* 0x00000023787b7220 */ /* 0x004fe20000410000 */
[----:B0-----:R-:W-:Y:S02]  /*26f0*/  FADD.FTZ R121, R34, R121 ;  /* 0x0000007922797221 */ /* 0x001fe40000010000 */
[----:B------:R-:W0:Y:S03]  /*2700*/  @!P3 LDC.64 R34, c[0x0][0x250] ;  /* 0x00009400ff22bb82 */ /* 0x000e260000000a00 */
[----:B------:R-:W2:Y:S01]  /*2710*/  SHFL.IDX PT, R123, R123, RZ, 0x1f ;  /* 0x00001fff7b7b7589 */ /* 0x000ea200000e0000 */
[----:B------:R-:W-:-:S06]  /*2720*/  FFMA.FTZ R121, R120, R32, R121 ;  /* 0x0000002078797223 */ /* 0x000fcc0000010079 */
[----:B------:R-:W1:Y:S01]  /*2730*/  SHFL.IDX PT, R121, R121, RZ, 0x1f ;  /* 0x00001fff79797589 */ /* 0x000e6200000e0000 */
[----:B0-----:R-:W-:-:S04]  /*2740*/  @!P3 IMAD.WIDE R34, R94, 0x4, R34 ;  /* 0x000000045e22b825 */ /* 0x001fc800078e0222 */
[C---:B--2---:R-:W-:Y:S01]  /*2750*/  FMUL.FTZ R32, R123.reuse, R123 ;  /* 0x0000007b7b207220 */ /* 0x044fe20000410000 */
[----:B------:R-:W-:Y:S01]  /*2760*/  FSEL R122, R123, RZ, !P4 ;  /* 0x000000ff7b7a7208 */ /* 0x000fe20006000000 */
[----:B------:R0:W-:Y:S03]  /*2770*/  @!P3 STG.E desc[UR4][R34.64], R123 ;  /* 0x0000007b2200b986 */ /* 0x0001e6000c101904 */
[----:B------:R-:W-:Y:S01]  /*2780*/  FSEL R125, R32, RZ, P4 ;  /* 0x000000ff207d7208 */ /* 0x000fe20002000000 */
[C---:B------:R-:W-:Y:S01]  /*2790*/  FADD.FTZ R44, -R122.reuse, R44 ;  /* 0x0000002c7a2c7221 */ /* 0x040fe20000010100 */
[----:B------:R-:W2:Y:S01]  /*27a0*/  @!P3 LDC.64 R32, c[0x0][0x258] ;  /* 0x00009600ff20bb82 */ /* 0x000ea20000000a00 */
[----:B-1----:R-:W-:Y:S01]  /*27b0*/  FFMA.FTZ R46, R121, UR8, R46 ;  /* 0x00000008792e7c23 */ /* 0x002fe2000801002e */
[----:B------:R-:W-:-:S03]  /*27c0*/  FADD.FTZ R42, -R122, R42 ;  /* 0x0000002a7a2a7221 */ /* 0x000fc60000010100 */
[----:B------:R-:W-:Y:S01]  /*27d0*/  FADD.FTZ R46, R46, R125 ;  /* 0x0000007d2e2e7221 */ /* 0x000fe20000010000 */
[C---:B------:R-:W-:Y:S01]  /*27e0*/  FADD.FTZ R125, -R122.reuse, R38 ;  /* 0x000000267a7d7221 */ /* 0x040fe20000010100 */
[C---:B------:R-:W-:Y:S01]  /*27f0*/  FADD.FTZ R38, -R122.reuse, R95 ;  /* 0x0000005f7a267221 */ /* 0x040fe20000010100 */
[C---:B------:R-:W-:Y:S01]  /*2800*/  FADD.FTZ R95, -R122.reuse, R106 ;  /* 0x0000006a7a5f7221 */ /* 0x040fe20000010100 */
[----:B------:R-:W-:Y:S02]  /*2810*/  FADD.FTZ R106, -R122, R114 ;  /* 0x000000727a6a7221 */ /* 0x000fe40000010100 */
[----:B------:R-:W1:Y:S01]  /*2820*/  MUFU.RSQ R46, R46 ;  /* 0x0000002e002e7308 */ /* 0x000e620000001400 */
[C---:B--2---:R-:W-:Y:S01]  /*2830*/  @!P3 IMAD.WIDE R32, R94.reuse, 0x4, R32 ;  /* 0x000000045e20b825 */ /* 0x044fe200078e0220 */
[----:B------:R-:W-:-:S03]  /*2840*/  IADD3 R94, R94, UR12, RZ ;  /* 0x0000000c5e5e7c10 */ /* 0x000fc6000fffe0ff */
[----:B-1----:R-:W-:Y:S01]  /*2850*/  FMUL.FTZ R44, R46, R44 ;  /* 0x0000002c2e2c7220 */ /* 0x002fe20000410000 */
[----:B------:R1:W-:Y:S01]  /*2860*/  @!P3 STG.E desc[UR4][R32.64], R46 ;  /* 0x0000002e2000b986 */ /* 0x0003e2000c101904 */
[----:B------:R-:W-:Y:S01]  /*2870*/  LEA R120, P3, R36, UR10, 0x4 ;  /* 0x0000000a24787c11 */ /* 0x000fe2000f8620ff */
[----:B0-----:R-:W-:Y:S01]  /*2880*/  FMUL.FTZ R34, R46, R42 ;  /* 0x0000002a2e227220 */ /* 0x001fe20000410000 */
[----:B------:R-:W-:Y:S01]  /*2890*/  FFMA.FTZ R35, R90, R44, R15 ;  /* 0x0000002c5a237223 */ /* 0x000fe2000001000f */
[----:B------:R-:W-:Y:S01]  /*28a0*/  FADD.FTZ R42, -R122, R99 ;  /* 0x000000637a2a7221 */ /* 0x000fe20000010100 */
[----:B------:R-:W-:Y:S01]  /*28b0*/  LEA.HI.X R121, R36, UR11, RZ, 0x4, P3 ;  /* 0x0000000b24797c11 */ /* 0x000fe200098f24ff */
[C---:B------:R-:W-:Y:S01]  /*28c0*/  FADD.FTZ R36, -R122.reuse, R40 ;  /* 0x000000287a247221 */ /* 0x040fe20000010100 */
[----:B------:R-:W-:Y:S01]  /*28d0*/  FFMA.FTZ R34, R91, R34, R69 ;  /* 0x000000225b227223 */ /* 0x000fe20000010045 */
[C---:B------:R-:W-:Y:S01]  /*28e0*/  FADD.FTZ R40, -R122.reuse, R96 ;  /* 0x000000607a287221 */ /* 0x040fe20000010100 */
[----:B------:R-:W-:Y:S01]  /*28f0*/  FADD.FTZ R44, -R122, R101 ;  /* 0x000000657a2c7221 */ /* 0x000fe20000010100 */
[----:B------:R-:W-:Y:S01]  /*2900*/  FMUL.FTZ R123, R46, R36 ;  /* 0x000000242e7b7220 */ /* 0x000fe20000410000 */
[----:B------:R-:W-:Y:S01]  /*2910*/  FADD.FTZ R36, -R122, R51 ;  /* 0x000000337a247221 */ /* 0x000fe20000010100 */
[----:B-1----:R-:W-:Y:S01]  /*2920*/  FMUL.FTZ R32, R46, R125 ;  /* 0x0000007d2e207220 */ /* 0x002fe20000410000 */
[----:B------:R-:W-:Y:S01]  /*2930*/  FADD.FTZ R51, -R122, R105 ;  /* 0x000000697a337221 */ /* 0x000fe20000010100 */
[----:B------:R-:W-:Y:S01]  /*2940*/  FFMA.FTZ R33, R92, R123, R16 ;  /* 0x0000007b5c217223 */ /* 0x000fe20000010010 */
[C---:B------:R-:W-:Y:S01]  /*2950*/  FADD.FTZ R96, -R122.reuse, R107 ;  /* 0x0000006b7a607221 */ /* 0x040fe20000010100 */
[----:B------:R-:W-:Y:S01]  /*2960*/  FFMA.FTZ R32, R93, R32, R70 ;  /* 0x000000205d207223 */ /* 0x000fe20000010046 */
[C---:B------:R-:W-:Y:S01]  /*2970*/  FADD.FTZ R99, -R122.reuse, R110 ;  /* 0x0000006e7a637221 */ /* 0x040fe20000010100 */
[C---:B------:R-:W-:Y:S01]  /*2980*/  FADD.FTZ R101, -R122.reuse, R112 ;  /* 0x000000707a657221 */ /* 0x040fe20000010100 */
[C---:B------:R-:W-:Y:S01]  /*2990*/  FADD.FTZ R110, -R122.reuse, R116 ;  /* 0x000000747a6e7221 */ /* 0x040fe20000010100 */
[C---:B------:R-:W-:Y:S01]  /*29a0*/  FADD.FTZ R105, -R122.reuse, R118 ;  /* 0x000000767a697221 */ /* 0x040fe20000010100 */
[----:B------:R0:W-:Y:S01]  /*29b0*/  STG.E.128 desc[UR4][R120.64], R32 ;  /* 0x0000002078007986 */ /* 0x0001e2000c101d04 */
        /* <DEDUP_REMOVED lines=10> */
[----:B------:R-:W-:Y:S01]  /*2a60*/  ISETP.GE.AND P3, PT, R94, UR13, PT ;  /* 0x0000000d5e007c0c */ /* 0x000fe2000bf66270 */
[----:B0-----:R-:W0:Y:S01]  /*2a70*/  LDC.64 R120, c[0x0][0x2b8] ;  /* 0x0000ae00ff787b82 */ /* 0x001e220000000a00 */
        /* <DEDUP_REMOVED lines=20> */
[----:B------:R-:W-:Y:S01]  /*2bc0*/  FFMA.FTZ R33, R88, R33, R14 ;  /* 0x0000002158217223 */ /* 0x000fe2000001000e */
[----:B------:R-:W-:Y:S01]  /*2bd0*/  FFMA.FTZ R32, R89, R32, R68 ;  /* 0x0000002059207223 */ /* 0x000fe20000010044 */
[----:B------:R-:W-:Y:S01]  /*2be0*/  FMUL.FTZ R45, R46, R40 ;  /* 0x000000282e2d7220 */ /* 0x000fe20000410000 */
[----:B0-----:R-:W-:-:S04]  /*2bf0*/  IMAD.WIDE.U32 R114, R37, 0x10, R120 ;  /* 0x0000001025727825 */ /* 0x001fc800078e0078 */
        /* <DEDUP_REMOVED lines=30> */
[----:B------:R-:W-:Y:S01]  /*2de0*/  SEL R95, RZ, 0x1, P2 ;  /* 0x00000001ff5f7807 */ /* 0x000fe20001000000 */
[----:B0-----:R-:W-:-:S04]  /*2df0*/  IMAD.WIDE.U32 R32, R39, 0x10, R120 ;  /* 0x0000001027207825 */ /* 0x001fc800078e0078 */
[----:B------:R-:W-:Y:S01]  /*2e00*/  FFMA.FTZ R35, R73, R112, R9 ;  /* 0x0000007049237223 */ /* 0x000fe20000010009 */
[----:B------:R-:W-:Y:S01]  /*2e10*/  FFMA.FTZ R34, R53, R111, R63 ;  /* 0x0000006f35227223 */ /* 0x000fe2000001003f */
[----:B------:R-:W-:Y:S01]  /*2e20*/  FFMA.FTZ R39, R75, R96, R7 ;  /* 0x000000604b277223 */ /* 0x000fe20000010007 */
[----:B------:R-:W-:Y:S01]  /*2e30*/  IMAD.WIDE.U32 R114, R49, 0x10, R120 ;  /* 0x0000001031727825 */ /* 0x000fe200078e0078 */
[----:B------:R0:W-:Y:S03]  /*2e40*/  STG.E.128 desc[UR4][R32.64], R44 ;  /* 0x0000002c20007986 */ /* 0x0001e6000c101d04 */
[----:B------:R-:W-:Y:S01]  /*2e50*/  FFMA.FTZ R49, R80, R105, R2 ;  /* 0x0000006950317223 */ /* 0x000fe20000010002 */
[----:B------:R-:W-:-:S04]  /*2e60*/  IMAD.WIDE.U32 R120, R108, 0x10, R120 ;  /* 0x000000106c787825 */ /* 0x000fc800078e0078 */
[----:B0-----:R-:W-:Y:S01]  /*2e70*/  FFMA.FTZ R33, R72, R43, R10 ;  /* 0x0000002b48217223 */ /* 0x001fe2000001000a */
[----:B------:R-:W-:Y:S01]  /*2e80*/  FFMA.FTZ R32, R54, R42, R64 ;  /* 0x0000002a36207223 */ /* 0x000fe20000010040 */
[----:B------:R-:W-:Y:S01]  /*2e90*/  FFMA.FTZ R43, R77, R101, R5 ;  /* 0x000000654d2b7223 */ /* 0x000fe20000010005 */
[----:B------:R-:W-:Y:S01]  /*2ea0*/  FFMA.FTZ R42, R21, R100, R59 ;  /* 0x00000064152a7223 */ /* 0x000fe2000001003b */
[----:B------:R-:W-:Y:S01]  /*2eb0*/  FFMA.FTZ R47, R79, R110, R3 ;  /* 0x0000006e4f2f7223 */ /* 0x000fe20000010003 */
[----:B------:R-:W-:Y:S01]  /*2ec0*/  FFMA.FTZ R46, R19, R109, R57 ;  /* 0x0000006d132e7223 */ /* 0x000fe20000010039 */
[----:B------:R-:W-:Y:S01]  /*2ed0*/  FFMA.FTZ R45, R78, R106, R4 ;  /* 0x0000006a4e2d7223 */ /* 0x000fe20000010004 */
[----:B------:R-:W-:Y:S01]  /*2ee0*/  FFMA.FTZ R44, R20, R104, R58 ;  /* 0x00000068142c7223 */ /* 0x000fe2000001003a */
[----:B------:R-:W-:Y:S04]  /*2ef0*/  STG.E.128 desc[UR4][R114.64], R32 ;  /* 0x0000002072007986 */ /* 0x000fe8000c101d04 */
[----:B------:R-:W-:Y:S04]  /*2f00*/  STG.E.128 desc[UR4][R116.64], R36 ;  /* 0x0000002474007986 */ /* 0x000fe8000c101d04 */
[----:B------:R-:W-:Y:S04]  /*2f10*/  STG.E.128 desc[UR4][R98.64], R40 ;  /* 0x0000002862007986 */ /* 0x000fe8000c101d04 */
[----:B------:R0:W-:Y:S04]  /*2f20*/  STG.E.128 desc[UR4][R118.64], R44 ;  /* 0x0000002c76007986 */ /* 0x0001e8000c101d04 */
[----:B------:R1:W-:Y:S01]  /*2f30*/  STG.E.128 desc[UR4][R120.64], R48 ;  /* 0x0000003078007986 */ /* 0x0003e2000c101d04 */
[----:B0-----:R-:W-:Y:S01]  /*2f40*/  PRMT R46, R95, 0x7610, R46 ;  /* 0x000076105f2e7816 */ /* 0x001fe2000000002e */
[----:B------:R-:W-:Y:S06]  /*2f50*/  @!P3 BRA `(.L_x_24095) ;  /* 0xffffffd80088b947 */ /* 0x000fec000383ffff */
[----:B------:R-:W-:Y:S05]  /*2f60*/  EXIT ;  /* 0x000000000000794d */ /* 0x000fea0003800000 */
.L_x_24094:
[----:B------:R-:W-:Y:S01]  /*2f70*/  HFMA2.MMA R120, -RZ, RZ, 0, 5.9604644775390625e-08 ;  /* 0x00000001ff787435 */ /* 0x000fe200000001ff */
[----:B------:R-:W-:Y:S02]  /*2f80*/  MOV R123, R122 ;  /* 0x0000007a007b7202 */ /* 0x000fe40000000f00 */
[----:B------:R-:W-:Y:S02]  /*2f90*/  MOV R121, 0x1f ;  /* 0x0000001f00797802 */ /* 0x000fe40000000f00 */
[----:B------:R-:W-:-:S07]  /*2fa0*/  MOV R46, 0xffffffff ;  /* 0xffffffff002e7802 */ /* 0x000fce0000000f00 */
[----:B-----5:R-:W-:Y:S05]  /*2fb0*/  WARPSYNC.COLLECTIVE R46, `(.L_x_24096) ;  /* 0x000000002e087348 */ /* 0x020fea0003c00000 */
[----:B------:R0:W1:Y:S02]  /*2fc0*/  SHFL.BFLY P5, R33, R123, R120, R121 ;  /* 0x0c0000787b217389 */ /* 0x00006400000a0079 */
[----:B01---5:R-:W-:Y:S01]  /*2fd0*/  ENDCOLLECTIVE ;  /* 0x000000000000791b */ /* 0x023fe20003800000 */
.L_x_24096:
[----:B------:R-:W-:Y:S01]  /*2fe0*/  HFMA2.MMA R120, -RZ, RZ, 0, 1.1920928955078125e-07 ;  /* 0x00000002ff787435 */ /* 0x000fe200000001ff */
[----:B------:R-:W-:-:S10]  /*2ff0*/  FADD.FTZ R123, R122, R33 ;  /* 0x000000217a7b7221 */ /* 0x000fd40000010000 */
[----:B------:R-:W-:Y:S05]  /*3000*/  WARPSYNC.COLLECTIVE R46, `(.L_x_24097) ;  /* 0x000000002e087348 */ /* 0x000fea0003c00000 */
[----:B------:R0:W1:Y:S02]  /*3010*/  SHFL.BFLY P5, R33, R123, R120, R121 ;  /* 0x0c0000787b217389 */ /* 0x00006400000a0079 */
[----:B01----:R-:W-:Y:S01]  /*3020*/  ENDCOLLECTIVE ;  /* 0x000000000000791b */ /* 0x003fe20003800000 */
.L_x_24097:
[----:B------:R-:W-:Y:S01]  /*3030*/  HFMA2.MMA R120, -RZ, RZ, 0, 2.384185791015625e-07 ;  /* 0x00000004ff787435 */ /* 0x000fe200000001ff */
[----:B------:R-:W-:-:S05]  /*3040*/  FADD.FTZ R124, R123, R33 ;  /* 0x000000217b7c7221 */ /* 0x000fca0000010000 */
[----:B------:R-:W-:-:S07]  /*3050*/  MOV R123, R124 ;  /* 0x0000007c007b7202 */ /* 0x000fce0000000f00 */
[----:B------:R-:W-:Y:S05]  /*3060*/  WARPSYNC.COLLECTIVE R46, `(.L_x_24098) ;  /* 0x000000002e087348 */ /* 0x000fea0003c00000 */
[----:B------:R0:W1:Y:S02]  /*3070*/  SHFL.BFLY P5, R33, R123, R120, R121 ;  /* 0x0c0000787b217389 */ /* 0x00006400000a0079 */
[----:B01----:R-:W-:Y:S01]  /*3080*/  ENDCOLLECTIVE ;  /* 0x000000000000791b */ /* 0x003fe20003800000 */
.L_x_24098:
[----:B------:R-:W-:Y:S01]  /*3090*/  HFMA2.MMA R120, -RZ, RZ, 0, 4.76837158203125e-07 ;  /* 0x00000008ff787435 */ /* 0x000fe200000001ff */
[----:B------:R-:W-:-:S05]  /*30a0*/  FADD.FTZ R125, R124, R33 ;  /* 0x000000217c7d7221 */ /* 0x000fca0000010000 */
[----:B------:R-:W-:-:S07]  /*30b0*/  MOV R123, R125 ;  /* 0x0000007d007b7202 */ /* 0x000fce0000000f00 */
[----:B------:R-:W-:Y:S05]  /*30c0*/  WARPSYNC.COLLECTIVE R46, `(.L_x_24099) ;  /* 0x000000002e087348 */ /* 0x000fea0003c00000 */
[----:B------:R0:W1:Y:S02]  /*30d0*/  SHFL.BFLY P5, R33, R123, R120, R121 ;  /* 0x0c0000787b217389 */ /* 0x00006400000a0079 */
[----:B01----:R-:W-:Y:S01]  /*30e0*/  ENDCOLLECTIVE ;  /* 0x000000000000791b */ /* 0x003fe20003800000 */
.L_x_24099:
[----:B------:R-:W-:Y:S01]  /*30f0*/  HFMA2.MMA R120, -RZ, RZ, 0, 9.5367431640625e-07 ;  /* 0x00000010ff787435 */ /* 0x000fe200000001ff */
[----:B------:R-:W-:-:S05]  /*3100*/  FADD.FTZ R125, R125, R33 ;  /* 0x000000217d7d7221 */ /* 0x000fca0000010000 */
[----:B------:R-:W-:-:S07]  /*3110*/  MOV R123, R125 ;  /* 0x0000007d007b7202 */ /* 0x000fce0000000f00 */
[----:B------:R-:W-:Y:S05]  /*3120*/  WARPSYNC.COLLECTIVE R46, `(.L_x_24100) ;  /* 0x000000002e087348 */ /* 0x000fea0003c00000 */
[----:B------:R0:W1:Y:S02]  /*3130*/  SHFL.BFLY P5, R33, R123, R120, R121 ;  /* 0x0c0000787b217389 */ /* 0x00006400000a0079 */
[----:B01----:R-:W-:Y:S01]  /*3140*/  ENDCOLLECTIVE ;  /* 0x000000000000791b */ /* 0x003fe20003800000 */
.L_x_24100:
        /* <DEDUP_REMOVED lines=72> */
.L_x_24101:
[----:B------:R-:W-:Y:S01]  /*35d0*/  HFMA2.MMA R120, -RZ, RZ, 0, 1.1920928955078125e-07 ;  /* 0x00000002ff787435 */ /* 0x000fe200000001ff */
[----:B------:R-:W-:-:S10]  /*35e0*/  FADD.FTZ R123, R122, R33 ;  /* 0x000000217a7b7221 */ /* 0x000fd40000010000 */
[----:B------:R-:W-:Y:S05]  /*35f0*/  WARPSYNC.COLLECTIVE R46, `(.L_x_24102) ;  /* 0x000000002e087348 */ /* 0x000fea0003c00000 */
[----:B------:R0:W1:Y:S02]  /*3600*/  SHFL.BFLY P5, R33, R123, R120, R121 ;  /* 0x0c0000787b217389 */ /* 0x00006400000a0079 */
[----:B01----:R-:W-:Y:S01]  /*3610*/  ENDCOLLECTIVE ;  /* 0x000000000000791b */ /* 0x003fe20003800000 */
.L_x_24102:
[----:B------:R-:W-:Y:S01]  /*3620*/  HFMA2.MMA R120, -RZ, RZ, 0, 2.384185791015625e-07 ;  /* 0x00000004ff787435 */ /* 0x000fe200000001ff */
[----:B------:R-:W-:-:S05]  /*3630*/  FADD.FTZ R124, R123, R33 ;  /* 0x000000217b7c7221 */ /* 0x000fca0000010000 */
[----:B------:R-:W-:-:S07]  /*3640*/  MOV R123, R124 ;  /* 0x0000007c007b7202 */ /* 0x000fce0000000f00 */
[----:B------:R-:W-:Y:S05]  /*3650*/  WARPSYNC.COLLECTIVE R46, `(.L_x_24103) ;  /* 0x000000002e087348 */ /* 0x000fea0003c00000 */
[----:B------:R0:W1:Y:S02]  /*3660*/  SHFL.BFLY P5, R33, R123, R120, R121 ;  /* 0x0c0000787b217389 */ /* 0x00006400000a0079 */
[----:B01----:R-:W-:Y:S01]  /*3670*/  ENDCOLLECTIVE ;  /* 0x000000000000791b */ /* 0x003fe20003800000 */
.L_x_24103:
[----:B------:R-:W-:Y:S01]  /*3680*/  HFMA2.MMA R120, -RZ, RZ, 0, 4.76837158203125e-07 ;  /* 0x00000008ff787435 */ /* 0x000fe200000001ff */
[----:B------:R-:W-:-:S05]  /*3690*/  FADD.FTZ R125, R124, R33 ;  /* 0x000000217c7d7221 */ /* 0x000fca0000010000 */
[----:B------:R-:W-:-:S07]  /*36a0*/  MOV R123, R125 ;  /* 0x0000007d007b7202 */ /* 0x000fce0000000f00 */
[----:B------:R-:W-:Y:S05]  /*36b0*/  WARPSYNC.COLLECTIVE R46, `(.L_x_24104) ;  /* 0x000000002e087348 */ /* 0x000fea0003c00000 */
[----:B------:R0:W1:Y:S02]  /*36c0*/  SHFL.BFLY P5, R33, R123, R120, R121 ;  /* 0x0c0000787b217389 */ /* 0x00006400000a0079 */
[----:B01----:R-:W-:Y:S01]  /*36d0*/  ENDCOLLECTIVE ;  /* 0x000000000000791b */ /* 0x003fe20003800000 */
.L_x_24104:
[----:B------:R-:W-:Y:S01]  /*36e0*/  HFMA2.MMA R120, -RZ, RZ, 0, 9.5367431640625e-07 ;  /* 0x00000010ff787435 */ /* 0x000fe200000001ff */
[----:B------:R-:W-:-:S05]  /*36f0*/  FADD.FTZ R125, R125, R33 ;  /* 0x000000217d7d7221 */ /* 0x000fca0000010000 */
[----:B------:R-:W-:-:S07]  /*3700*/  MOV R123, R125 ;  /* 0x0000007d007b7202 */ /* 0x000fce0000000f00 */
[----:B------:R-:W-:Y:S05]  /*3710*/  WARPSYNC.COLLECTIVE R46, `(.L_x_24105) ;  /* 0x000000002e087348 */ /* 0x000fea0003c00000 */
[----:B------:R0:W1:Y:S02]  /*3720*/  SHFL.BFLY P5, R33, R123, R120, R121 ;  /* 0x0c0000787b217389 */ /* 0x00006400000a0079 */
[----:B01----:R-:W-:Y:S01]  /*3730*/  ENDCOLLECTIVE ;  /* 0x000000000000791b */ /* 0x003fe20003800000 */
.L_x_24105:
[----:B------:R-:W-:Y:S05]  /*3740*/  BRA `(.L_x_24106) ;  /* 0xffffffe800d07947 */ /* 0x000fea000383ffff */
.L_x_24107:
        /* <DEDUP_REMOVED lines=11> */
.L_x_30313:


//--------------------- .text._ZN10layer_norm13ln_fwd_kernelINS_13Kernel_traitsI6__halfffffjLj8192ELj1ELj1ELj8ELj16ENS_18Kernel_traits_baseILj8192ES2_ffffjLj256EEEEELb0ELb0ELb1ELb0EEEvNS_9FwdParamsE --------------------------
	.section	.text._ZN10layer_norm13ln_fwd_kernelINS_13Kernel_traitsI6__halfffffjLj8192ELj1ELj1ELj8ELj16ENS_18Kernel_traits_baseILj8192ES2_ffffjLj256EEEEELb0ELb0ELb1ELb0EEEvNS_9FwdParamsE,"ax",@progbits
	.align	128
        .global         _ZN10layer_norm13ln_fwd_kernelINS_13Kernel_traitsI6__halfffffjLj8192ELj1ELj1ELj8ELj16ENS_18Kernel_traits_baseILj8192ES2_ffffjLj256EEEEELb0ELb0ELb1ELb0EEEvNS_9FwdParamsE
        .type           _ZN10layer_norm13ln_fwd_kernelINS_13Kernel_traitsI6__halfffffjLj8192ELj1ELj1ELj8ELj16ENS_18Kernel_traits_baseILj8192ES2_ffffjLj256EEEEELb0ELb0ELb1ELb0EEEvNS_9FwdParamsE,@function
        .size           _ZN10layer_norm13ln_fwd_kernelINS_13Kernel_traitsI6__halfffffjLj8192ELj1ELj1ELj8ELj16ENS_18Kernel_traits_baseILj8192ES2_ffffjLj256EEEEELb0ELb0ELb1ELb0EEEvNS_9FwdParamsE,(.L_x_30314 - _ZN10layer_norm13ln_fwd_kernelINS_13Kernel_traitsI6__halfffffjLj8192ELj1ELj1ELj8ELj16ENS_18Kernel_traits_baseILj8192ES2_ffffjLj256EEEEELb0ELb0ELb1ELb0EEEvNS_9FwdParamsE)
        .other          _ZN10layer_norm13ln_fwd_kernelINS_13Kernel_traitsI6__halfffffjLj8192ELj1ELj1ELj8ELj16ENS_18Kernel_traits_baseILj8192ES2_ffffjLj256EEEEELb0ELb0ELb1ELb0EEEvNS_9FwdParamsE,@"STO_CUDA_ENTRY STV_DEFAULT"
_ZN10layer_norm13ln_fwd_kernelINS_13Kernel_traitsI6__halfffffjLj8192ELj1ELj1ELj8ELj16ENS_18Kernel_traits_baseILj8192ES2_ffffjLj256EEEEELb0ELb0ELb1ELb0EEEvNS_9FwdParamsE:
.text._ZN10layer_norm13ln_fwd_kernelINS_13Kernel_traitsI6__halfffffjLj8192ELj1ELj1ELj8ELj16ENS_18Kernel_traits_baseILj8192ES2_ffffjLj256EEEEELb0ELb0ELb1ELb0EEEvNS_9FwdParamsE:
        /* <DEDUP_REMOVED lines=32> */
.L_x_24109:
[----:B------:R-:W-:Y:S05]  /*0200*/  BSYNC B0 ;  /* 0x0000000000007941 */ /* 0x000fea0003800000 */
.L_x_24108:
        /* <DEDUP_REMOVED lines=13> */
.L_x_24111:
[----:B------:R-:W-:Y:S05]  /*02e0*/  BSYNC B0 ;  /* 0x0000000000007941 */ /* 0x000fea0003800000 */
.L_x_24110:
        /* <DEDUP_REMOVED lines=13> */
.L_x_24113:
[----:B------:R-:W-:Y:S05]  /*03c0*/  BSYNC B0 ;  /* 0x0000000000007941 */ /* 0x000fea0003800000 */
.L_x_24112:
        /* <DEDUP_REMOVED lines=13> */
.L_x_24115:
[----:B------:R-:W-:Y:S05]  /*04a0*/  BSYNC B0 ;  /* 0x0000000000007941 */ /* 0x000fea0003800000 */
.L_x_24114:
        /* <DEDUP_REMOVED lines=13> */
.L_x_24117:
[----:B------:R-:W-:Y:S05]  /*0580*/  BSYNC B0 ;  /* 0x0000000000007941 */ /* 0x000fea0003800000 */
.L_x_24116:
        /* <DEDUP_REMOVED lines=15> */
.L_x_24119:
[----:B------:R-:W-:Y:S05]  /*0680*/  BSYNC B0 ;  /* 0x0000000000007941 */ /* 0x000fea0003800000 */
.L_x_24118:
        /* <DEDUP_REMOVED lines=15> */
.L_x_24121:
[----:B------:R-:W-:Y:S05]  /*0780*/  BSYNC B0 ;  /* 0x0000000000007941 */ /* 0x000fea0003800000 */
.L_x_24120:
        /* <DEDUP_REMOVED lines=14> */
.L_x_24123:
[----:B------:R-:W-:Y:S05]  /*0870*/  BSYNC B0 ;  /* 0x0000000000007941 */ /* 0x000fea0003800000 */
.L_x_24122:
[----:B------:R-:W0:Y:S02]  /*0880*/  S2UR UR6, SR_CTAID.X ;  /* 0x00000000000679c3 */ /* 0x000e240000002500 */
[----:B0-----:R-:W-:Y:S01]  /*0890*/  LEA.HI R61, R2, UR6, RZ, 0x18 ;  /* 0x00000006023d7c11 */ /* 0x001fe2000f8fc0ff */
[----:B------:R-:W-:-:S03]  /*08a0*/  ULDC UR6, c[0x0][0x214] ;  /* 0x0000850000067ab9 */ /* 0x000fc60000000800 */
[----:B------:R-:W-:-:S13]  /*08b0*/  ISETP.GE.AND P1, PT, R61, UR6, PT ;  /* 0x000000063d007c0c */ /* 0x000fda000bf26270 */
[----:B------:R-:W-:Y:S05]  /*08c0*/  @P1 EXIT ;  /* 0x000000000000194d */ /* 0x000fea0003800000 */
[----:B------:R-:W-:Y:S01]  /*08d0*/  SHF.R.S32.HI R0, RZ, 0x2, R0 ;  /* 0x00000002ff007819 */ /* 0x000fe20000011400 */
[----:B-----5:R-:W-:Y:S01]  /*08e0*/  HADD2.F32 R45, -RZ, R38.H0_H0 ;  /* 0x20000026ff2d7230 */ /* 0x020fe20000004100 */
[----:B------:R-:W-:Y:S01]  /*08f0*/  LOP3.LUT R7, R2, 0xe0, RZ, 0xc0, !PT ;  /* 0x000000e002077812 */ /* 0x000fe200078ec0ff */
[----:B------:R-:W-:Y:S01]  /*0900*/  HADD2.F32 R46, -RZ, R39.H0_H0 ;  /* 0x20000027ff2e7230 */ /* 0x000fe20000004100 */
[----:B------:R-:W-:Y:S01]  /*0910*/  LOP3.LUT R6, R0, 0xff, RZ, 0xc0, !PT ;  /* 0x000000ff00067812 */ /* 0x000fe200078ec0ff */
[----:B------:R-:W-:Y:S01]  /*0920*/  HADD2.F32 R47, -RZ, R36.H0_H0 ;  /* 0x20000024ff2f7230 */ /* 0x000fe20000004100 */
[----:B------:R-:W-:Y:S01]  /*0930*/  SHF.R.U32.HI R0, RZ, 0x3, R0 ;  /* 0x00000003ff007819 */ /* 0x000fe20000011600 */
[----:B------:R-:W-:Y:S01]  /*0940*/  HADD2.F32 R48, -RZ, R37.H0_H0 ;  /* 0x20000025ff307230 */ /* 0x000fe20000004100 */
[----:B------:R-:W-:Y:S01]  /*0950*/  VIADDMNMX R7, R6, -R7, RZ, !PT ;  /* 0x8000000706077246 */ /* 0x000fe200078001ff */
[----:B------:R-:W-:Y:S01]  /*0960*/  HADD2.F32 R49, -RZ, R34.H0_H0 ;  /* 0x20000022ff317230 */ /* 0x000fe20000004100 */
[----:B------:R-:W-:Y:S01]  /*0970*/  LOP3.LUT R0, R0, 0x1fffffe0, RZ, 0xc0, !PT ;  /* 0x1fffffe000007812 */ /* 0x000fe200078ec0ff */
[----:B------:R-:W-:Y:S01]  /*0980*/  HADD2.F32 R50, -RZ, R35.H0_H0 ;  /* 0x20000023ff327230 */ /* 0x000fe20000004100 */
[----:B------:R-:W-:Y:S01]  /*0990*/  VIMNMX R7, R7, 0x20, PT ;  /* 0x0000002007077848 */ /* 0x000fe20003fe0100 */
[----:B------:R-:W-:Y:S01]  /*09a0*/  HADD2.F32 R51, -RZ, R32.H0_H0 ;  /* 0x20000020ff337230 */ /* 0x000fe20000004100 */
[----:B------:R-:W-:Y:S01]  /*09b0*/  MOV R62, R8 ;  /* 0x00000008003e7202 */ /* 0x000fe20000000f00 */
[----:B------:R-:W-:Y:S01]  /*09c0*/  HADD2.F32 R52, -RZ, R33.H0_H0 ;  /* 0x20000021ff347230 */ /* 0x000fe20000004100 */
[----:B------:R-:W-:Y:S01]  /*09d0*/  IADD3 R7, R7, R0, RZ ;  /* 0x0000000007077210 */ /* 0x000fe20007ffe0ff */
[----:B------:R-:W-:Y:S01]  /*09e0*/  HADD2.F32 R53, -RZ, R30.H0_H0 ;  /* 0x2000001eff357230 */ /* 0x000fe20000004100 */
[--C-:B------:R-:W-:Y:S01]  /*09f0*/  SHF.R.U64 R63, R8, 0x10, R9.reuse ;  /* 0x00000010083f7819 */ /* 0x100fe20000001209 */
[----:B------:R-:W-:Y:S01]  /*0a00*/  HADD2.F32 R54, -RZ, R31.H0_H0 ;  /* 0x2000001fff367230 */ /* 0x000fe20000004100 */
[----:B------:R-:W-:Y:S01]  /*0a10*/  SHF.L.U32 R8, R2, 0x5, RZ ;  /* 0x0000000502087819 */ /* 0x000fe200000006ff */
[----:B------:R-:W-:Y:S01]  /*0a20*/  HADD2.F32 R55, -RZ, R28.H0_H0 ;  /* 0x2000001cff377230 */ /* 0x000fe20000004100 */
[----:B------:R-:W-:Y:S01]  /*0a30*/  SHF.L.U32 R7, R7, 0x2, RZ ;  /* 0x0000000207077819 */ /* 0x000fe200000006ff */
[----:B------:R-:W-:Y:S01]  /*0a40*/  HADD2.F32 R56, -RZ, R29.H0_H0 ;  /* 0x2000001dff387230 */ /* 0x000fe20000004100 */
[----:B------:R-:W-:Y:S01]  /*0a50*/  MOV R65, R9 ;  /* 0x0000000900417202 */ /* 0x000fe20000000f00 */
[----:B------:R-:W-:Y:S01]  /*0a60*/  HADD2.F32 R57, -RZ, R26.H0_H0 ;  /* 0x2000001aff397230 */ /* 0x000fe20000004100 */
[----:B------:R-:W-:Y:S01]  /*0a70*/  SHF.R.U32.HI R64, RZ, 0x10, R9 ;  /* 0x00000010ff407819 */ /* 0x000fe20000011609 */
[----:B------:R-:W-:Y:S01]  /*0a80*/  HADD2.F32 R58, -RZ, R27.H0_H0 ;  /* 0x2000001bff3a7230 */ /* 0x000fe20000004100 */
[----:B------:R-:W-:Y:S01]  /*0a90*/  LOP3.LUT R9, R8, 0x3e0, RZ, 0xc0, !PT ;  /* 0x000003e008097812 */ /* 0x000fe200078ec0ff */
[----:B------:R-:W-:Y:S01]  /*0aa0*/  HADD2.F32 R59, -RZ, R24.H0_H0 ;  /* 0x20000018ff3b7230 */ /* 0x000fe20000004100 */
[----:B------:R-:W-:Y:S01]  /*0ab0*/  I2FP.F32.U32 R7, R7 ;  /* 0x0000000700077245 */ /* 0x000fe20000201000 */
[----:B------:R-:W-:Y:S01]  /*0ac0*/  HADD2.F32 R60, -RZ, R25.H0_H0 ;  /* 0x20000019ff3c7230 */ /* 0x000fe20000004100 */
[----:B------:R-:W-:Y:S01]  /*0ad0*/  VIADDMNMX R9, R6, -R9, RZ, !PT ;  /* 0x8000000906097246 */ /* 0x000fe200078001ff */
[----:B------:R-:W-:Y:S01]  /*0ae0*/  ULDC.U8 UR6, c[0x0][0x2a0] ;  /* 0x0000a80000067ab9 */ /* 0x000fe20000000000 */
[----:B------:R0:W1:Y:S01]  /*0af0*/  MUFU.RCP R106, R7 ;  /* 0x00000007006a7308 */ /* 0x0000620000001000 */
[----:B------:R-:W-:Y:S01]  /*0b00*/  MOV R66, R10 ;  /* 0x0000000a00427202 */ /* 0x000fe20000000f00 */
[----:B------:R-:W-:Y:S01]  /*0b10*/  HADD2.F32 R62, -RZ, R62.H0_H0 ;  /* 0x2000003eff3e7230 */ /* 0x000fe20000004100 */
[----:B------:R-:W-:Y:S01]  /*0b20*/  VIMNMX R9, R9, 0x20, PT ;  /* 0x0000002009097848 */ /* 0x000fe20003fe0100 */
[----:B------:R-:W-:Y:S01]  /*0b30*/  HADD2.F32 R63, -RZ, R63.H0_H0 ;  /* 0x2000003fff3f7230 */ /* 0x000fe20000004100 */
[--C-:B------:R-:W-:Y:S01]  /*0b40*/  SHF.R.U64 R67, R10, 0x10, R11.reuse ;  /* 0x000000100a437819 */ /* 0x100fe2000000120b */
[----:B------:R-:W-:Y:S01]  /*0b50*/  HADD2.F32 R65, -RZ, R65.H0_H0 ;  /* 0x20000041ff417230 */ /* 0x000fe20000004100 */
[----:B------:R-:W-:Y:S01]  /*0b60*/  MOV R69, R11 ;  /* 0x0000000b00457202 */ /* 0x000fe20000000f00 */
[----:B------:R-:W-:Y:S01]  /*0b70*/  HADD2.F32 R64, -RZ, R64.H0_H0 ;  /* 0x20000040ff407230 */ /* 0x000fe20000004100 */
[----:B------:R-:W-:Y:S01]  /*0b80*/  SHF.R.U32.HI R68, RZ, 0x10, R11 ;  /* 0x00000010ff447819 */ /* 0x000fe2000001160b */
        /* <DEDUP_REMOVED lines=82> */
[----:B------:R-:W-:Y:S01]  /*10b0*/  HFMA2.MMA R0, -RZ, RZ, 0, 5.9604644775390625e-08 ;  /* 0x00000001ff007435 */ /* 0x000fe200000001ff */
[----:B------:R-:W-:Y:S01]  /*10c0*/  HADD2.F32 R111, -RZ, R111.H0_H0 ;  /* 0x2000006fff6f7230 */ /* 0x000fe20000004100 */
[----:B------:R-:W-:Y:S01]  /*10d0*/  UISETP.NE.AND UP0, UPT, UR6, URZ, UPT ;  /* 0x0000003f0600728c */ /* 0x000fe2000bf05270 */
[----:B------:R-:W-:Y:S01]  /*10e0*/  HADD2.F32 R114, -RZ, R114.H0_H0 ;  /* 0x20000072ff727230 */ /* 0x000fe20000004100 */
[----:B------:R-:W-:Y:S01]  /*10f0*/  SHF.L.U32 R115, R9, 0x2, RZ ;  /* 0x0000000209737819 */ /* 0x000fe200000006ff */
[----:B------:R-:W-:Y:S01]  /*1100*/  HADD2.F32 R113, -RZ, R113.H0_H0 ;  /* 0x20000071ff717230 */ /* 0x000fe20000004100 */
[----:B------:R-:W-:Y:S01]  /*1110*/  ULDC UR7, c[0x0][0x29c] ;  /* 0x0000a70000077ab9 */ /* 0x000fe20000000800 */
[----:B------:R-:W-:Y:S01]  /*1120*/  ULDC UR6, c[0x0][0x290] ;  /* 0x0000a40000067ab9 */ /* 0x000fe20000000800 */
[----:B01----:R-:W-:-:S05]  /*1130*/  ULDC.64 UR8, c[0x0][0x210] ;  /* 0x0000840000087ab9 */ /* 0x003fca0000000a00 */
.L_x_24221:
[----:B01234-:R-:W0:Y:S08]  /*1140*/  LDC.64 R116, c[0x0][0x280] ;  /* 0x0000a000ff747b82 */ /* 0x01fe300000000a00 */
[----:B------:R-:W1:Y:S08]  /*1150*/  LDC R42, c[0x0][0x218] ;  /* 0x00008600ff2a7b82 */ /* 0x000e700000000800 */
[----:B------:R-:W2:Y:S01]  /*1160*/  LDC.64 R40, c[0x0][0x288] ;  /* 0x0000a200ff287b82 */ /* 0x000ea20000000a00 */
[----:B0-----:R-:W-:-:S06]  /*1170*/  IMAD.WIDE R116, R61, 0x4, R116 ;  /* 0x000000043d747825 */ /* 0x001fcc00078e0274 */
[----:B------:R-:W3:Y:S01]  /*1180*/  LDG.E R117, desc[UR4][R116.64] ;  /* 0x0000000474757981 */ /* 0x000ee2000c1e1900 */
[----:B-1----:R-:W-:-:S05]  /*1190*/  IMAD R43, R61, R42, RZ ;  /* 0x0000002a3d2b7224 */ /* 0x002fca00078e02ff */
[----:B------:R-:W-:Y:S01]  /*11a0*/  SHF.R.S32.HI R118, RZ, 0x1f, R43 ;  /* 0x0000001fff767819 */ /* 0x000fe2000001142b */
[----:B--2---:R-:W-:-:S03]  /*11b0*/  IMAD.WIDE R40, R61, 0x4, R40 ;  /* 0x000000043d287825 */ /* 0x004fc600078e0228 */
[----:B------:R-:W-:Y:S01]  /*11c0*/  LEA.HI R118, R118, R43, RZ, 0x2 ;  /* 0x0000002b76767211 */ /* 0x000fe200078f10ff */
[----:B------:R-:W-:Y:S01]  /*11d0*/  BSSY B0, `(.L_x_24124) ;  /* 0x000003b000007945 */ /* 0x000fe20003800000 */
[----:B------:R-:W-:Y:S01]  /*11e0*/  MOV R43, RZ ;  /* 0x000000ff002b7202 */ /* 0x000fe20000000f00 */
[----:B------:R0:W5:Y:S02]  /*11f0*/  LDG.E R40, desc[UR4][R40.64] ;  /* 0x0000000428287981 */ /* 0x000164000c1e1900 */
[----:B0-----:R-:W-:Y:S02]  /*1200*/  LEA.HI.SX32 R41, R118, R3, 0x1e ;  /* 0x0000000376297211 */ /* 0x001fe400078ff2ff */
[----:B---3--:R-:W-:-:S13]  /*1210*/  ISETP.GE.AND P1, PT, R117, 0x1, PT ;  /* 0x000000017500780c */ /* 0x008fda0003f26270 */
[----:B------:R-:W-:-:S05]  /*1220*/  @P1 IADD3 R119, R117, -0x1, RZ ;  /* 0xffffffff75771810 */ /* 0x000fca0007ffe0ff */
[----:B------:R-:W-:-:S05]  /*1230*/  @P1 IMAD R119, R119, R42, RZ ;  /* 0x0000002a77771224 */ /* 0x000fca00078e02ff */
[----:B------:R-:W-:-:S04]  /*1240*/  @P1 SHF.R.S32.HI R116, RZ, 0x1f, R119 ;  /* 0x0000001fff741819 */ /* 0x000fc80000011477 */
[----:B------:R-:W-:-:S04]  /*1250*/  @P1 LEA.HI R116, R116, R119, RZ, 0x2 ;  /* 0x0000007774741211 */ /* 0x000fc800078f10ff */
[----:B------:R-:W-:Y:S02]  /*1260*/  @P1 LEA.HI.SX32 R43, R116, R3, 0x1e ;  /* 0x00000003742b1211 */ /* 0x000fe400078ff2ff */
[----:B------:R-:W-:Y:S01]  /*1270*/  SHF.R.S32.HI R116, RZ, 0x1f, R61 ;  /* 0x0000001fff747819 */ /* 0x000fe2000001143d */
[----:B------:R-:W-:Y:S06]  /*1280*/  @!P0 BRA `(.L_x_24125) ;  /* 0x0000000000bc8947 */ /* 0x000fec0003800000 */
[----:B------:R-:W0:Y:S02]  /*1290*/  LDC.64 R120, c[0x0][0x230] ;  /* 0x00008c00ff787b82 */ /* 0x000e240000000a00 */
[----:B0-----:R-:W-:-:S04]  /*12a0*/  ISETP.NE.U32.AND P2, PT, R120, RZ, PT ;  /* 0x000000ff7800720c */ /* 0x001fc80003f45070 */
[----:B------:R-:W-:-:S13]  /*12b0*/  ISETP.NE.AND.EX P2, PT, R121, RZ, PT, P2 ;  /* 0x000000ff7900720c */ /* 0x000fda0003f45320 */
[----:B------:R-:W0:Y:S02]  /*12c0*/  @P2 LDC.64 R118, c[0x0][0x230] ;  /* 0x00008c00ff762b82 */ /* 0x000e240000000a00 */
[----:B0-----:R-:W-:-:S05]  /*12d0*/  @P2 IMAD.WIDE.U32 R118, R41, 0x10, R118 ;  /* 0x0000001029762825 */ /* 0x001fca00078e0076 */
[----:B------:R0:W2:Y:S01]  /*12e0*/  @P2 LDG.E.128 R4, desc[UR4][R118.64] ;  /* 0x0000000476042981 */ /* 0x0000a2000c1e1d00 */
[----:B------:R-:W-:Y:S01]  /*12f0*/  ISETP.GT.AND P3, PT, R117, RZ, PT ;  /* 0x000000ff7500720c */ /* 0x000fe20003f64270 */
[----:B0-----:R-:W0:-:S12]  /*1300*/  @P1 LDC.64 R118, c[0x0][0x220] ;  /* 0x00008800ff761b82 */ /* 0x001e180000000a00 */
        /* <DEDUP_REMOVED lines=15> */
[----:B0-----:R-:W-:Y:S08]  /*1400*/  @!P3 BRA `(.L_x_24127) ;  /* 0x000000000008b947 */ /* 0x001ff00003800000 */
[----:B-----5:R-:W-:-:S04]  /*1410*/  FMUL.FTZ R8, R84, UR7 ;  /* 0x0000000754087c20 */ /* 0x020fc80008410000 */
[----:B------:R-:W-:-:S07]  /*1420*/  @P2 FADD.FTZ R8, R4, R8 ;  /* 0x0000000804082221 */ /* 0x000fce0000010000 */
.L_x_24127:
[----:B------:R-:W-:Y:S05]  /*1430*/  BSYNC B1 ;  /* 0x0000000000017941 */ /* 0x000fea0003800000 */
.L_x_24126:
[----:B------:R-:W-:Y:S04]  /*1440*/  BSSY B1, `(.L_x_24128) ;  /* 0x0000004000017945 */ /* 0x000fe80003800000 */
[----:B------:R-:W-:Y:S05]  /*1450*/  @!P3 BRA `(.L_x_24129) ;  /* 0x000000000008b947 */ /* 0x000fea0003800000 */
[----:B-----5:R-:W-:-:S04]  /*1460*/  FMUL.FTZ R9, R85, UR7 ;  /* 0x0000000755097c20 */ /* 0x020fc80008410000 */
[----:B------:R-:W-:-:S07]  /*1470*/  @P2 FADD.FTZ R9, R5, R9 ;  /* 0x0000000905092221 */ /* 0x000fce0000010000 */
.L_x_24129:
[----:B------:R-:W-:Y:S05]  /*1480*/  BSYNC B1 ;  /* 0x0000000000017941 */ /* 0x000fea0003800000 */
.L_x_24128:
[----:B------:R-:W-:Y:S04]  /*1490*/  BSSY B1, `(.L_x_24130) ;  /* 0x0000004000017945 */ /* 0x000fe80003800000 */
[----:B------:R-:W-:Y:S05]  /*14a0*/  @!P3 BRA `(.L_x_24131) ;  /* 0x000000000008b947 */ /* 0x000fea0003800000 */
[----:B-----5:R-:W-:-:S04]  /*14b0*/  FMUL.FTZ R10, R86, UR7 ;  /* 0x00000007560a7c20 */ /* 0x020fc80008410000 */
[----:B------:R-:W-:-:S07]  /*14c0*/  @P2 FADD.FTZ R10, R6, R10 ;  /* 0x0000000a060a2221 */ /* 0x000fce0000010000 */
.L_x_24131:
[----:B------:R-:W-:Y:S05]  /*14d0*/  BSYNC B1 ;  /* 0x0000000000017941 */ /* 0x000fea0003800000 */
.L_x_24130:
[----:B------:R-:W-:Y:S04]  /*14e0*/  BSSY B1, `(.L_x_24132) ;  /* 0x0000004000017945 */ /* 0x000fe80003800000 */
[----:B------:R-:W-:Y:S05]  /*14f0*/  @!P3 BRA `(.L_x_24133) ;  /* 0x000000000008b947 */ /* 0x000fea0003800000 */
[----:B-----5:R-:W-:-:S04]  /*1500*/  FMUL.FTZ R11, R87, UR7 ;  /* 0x00000007570b7c20 */ /* 0x020fc80008410000 */
[----:B------:R-:W-:-:S07]  /*1510*/  @P2 FADD.FTZ R11, R7, R11 ;  /* 0x0000000b070b2221 */ /* 0x000fce0000010000 */
.L_x_24133:
[----:B------:R-:W-:Y:S05]  /*1520*/  BSYNC B1 ;  /* 0x0000000000017941 */ /* 0x000fea0003800000 */
.L_x_24132:
[----:B------:R-:W0:Y:S01]  /*1530*/  LDC.64 R118, c[0x0][0x238] ;  /* 0x00008e00ff767b82 */ /* 0x000e220000000a00 */
[----:B------:R-:W-:Y:S01]  /*1540*/  IADD3 R43, R43, 0x100, RZ ;  /* 0x000001002b2b7810 */ /* 0x000fe20007ffe0ff */
[C---:B0-----:R-:W-:Y:S01]  /*1550*/  IMAD.WIDE.U32 R118, R41.reuse, 0x10, R118 ;  /* 0x0000001029767825 */ /* 0x041fe200078e0076 */
[----:B------:R-:W-:-:S04]  /*1560*/  IADD3 R41, R41, 0x100, RZ ;  /* 0x0000010029297810 */ /* 0x000fc80007ffe0ff */
[----:B------:R0:W-:Y:S03]  /*1570*/  STG.E.128 desc[UR4][R118.64], R8 ;  /* 0x0000000876007986 */ /* 0x0001e6000c101d04 */
.L_x_24125:
[----:B------:R-:W-:Y:S05]  /*1580*/  BSYNC B0 ;  /* 0x0000000000007941 */ /* 0x000fea0003800000 */
.L_x_24124:
[----:B------:R-:W-:Y:S01]  /*1590*/  ISETP.NE.AND P2, PT, R122, RZ, PT ;  /* 0x000000ff7a00720c */ /* 0x000fe20003f45270 */
[----:B------:R-:W-:-:S12]  /*15a0*/  BSSY B0, `(.L_x_24134) ;  /* 0x0000031000007945 */ /* 0x000fd80003800000 */
[----:B------:R-:W-:Y:S05]  /*15b0*/  @!P2 BRA `(.L_x_24135) ;  /* 0x0000000000bca947 */ /* 0x000fea0003800000 */
[----:B------:R-:W1:Y:S02]  /*15c0*/  LDC.64 R120, c[0x0][0x230] ;  /* 0x00008c00ff787b82 */ /* 0x000e640000000a00 */
[----:B-1----:R-:W-:-:S04]  /*15d0*/  ISETP.NE.U32.AND P2, PT, R120, RZ, PT ;  /* 0x000000ff7800720c */ /* 0x002fc80003f45070 */
        /* <DEDUP_REMOVED lines=24> */
.L_x_24137:
[----:B------:R-:W-:Y:S05]  /*1760*/  BSYNC B1 ;  /* 0x0000000000017941 */ /* 0x000fea0003800000 */
.L_x_24136:
[----:B------:R-:W-:Y:S04]  /*1770*/  BSSY B1, `(.L_x_24138) ;  /* 0x0000004000017945 */ /* 0x000fe80003800000 */
[----:B------:R-:W-:Y:S05]  /*1780*/  @!P3 BRA `(.L_x_24139) ;  /* 0x000000000008b947 */ /* 0x000fea0003800000 */
[----:B-----5:R-:W-:-:S04]  /*1790*/  FMUL.FTZ R13, R85, UR7 ;  /* 0x00000007550d7c20 */ /* 0x020fc80008410000 */
[----:B------:R-:W-:-:S07]  /*17a0*/  @P2 FADD.FTZ R13, R5, R13 ;  /* 0x0000000d050d2221 */ /* 0x000fce0000010000 */
.L_x_24139:
[----:B------:R-:W-:Y:S05]  /*17b0*/  BSYNC B1 ;  /* 0x0000000000017941 */ /* 0x000fea0003800000 */
.L_x_24138:
[----:B------:R-:W-:Y:S04]  /*17c0*/  BSSY B1, `(.L_x_24140) ;  /* 0x0000004000017945 */ /* 0x000fe80003800000 */
[----:B------:R-:W-:Y:S05]  /*17d0*/  @!P3 BRA `(.L_x_24141) ;  /* 0x000000000008b947 */ /* 0x000fea0003800000 */
[----:B-----5:R-:W-:-:S04]  /*17e0*/  FMUL.FTZ R14, R86, UR7 ;  /* 0x00000007560e7c20 */ /* 0x020fc80008410000 */
[----:B------:R-:W-:-:S07]  /*17f0*/  @P2 FADD.FTZ R14, R6, R14 ;  /* 0x0000000e060e2221 */ /* 0x000fce0000010000 */
.L_x_24141:
[----:B------:R-:W-:Y:S05]  /*1800*/  BSYNC B1 ;  /* 0x0000000000017941 */ /* 0x000fea0003800000 */
.L_x_24140:
[----:B------:R-:W-:Y:S04]  /*1810*/  BSSY B1, `(.L_x_24142) ;  /* 0x0000004000017945 */ /* 0x000fe80003800000 */
[----:B------:R-:W-:Y:S05]  /*1820*/  @!P3 BRA `(.L_x_24143) ;  /* 0x000000000008b947 */ /* 0x000fea0003800000 */
[----:B-----5:R-:W-:-:S04]  /*1830*/  FMUL.FTZ R15, R87, UR7 ;  /* 0x00000007570f7c20 */ /* 0x020fc80008410000 */
[----:B------:R-:W-:-:S07]  /*1840*/  @P2 FADD.FTZ R15, R7, R15 ;  /* 0x0000000f070f2221 */ /* 0x000fce0000010000 */
.L_x_24143:
[----:B------:R-:W-:Y:S05]  /*1850*/  BSYNC B1 ;  /* 0x0000000000017941 */ /* 0x000fea0003800000 */
.L_x_24142:
[----:B------:R-:W0:Y:S01]  /*1860*/  LDC.64 R118, c[0x0][0x238] ;  /* 0x00008e00ff767b82 */ /* 0x000e220000000a00 */
[----:B------:R-:W-:Y:S01]  /*1870*/  IADD3 R43, R43, 0x100, RZ ;  /* 0x000001002b2b7810 */ /* 0x000fe20007ffe0ff */
[C---:B0-----:R-:W-:Y:S01]  /*1880*/  IMAD.WIDE.U32 R118, R41.reuse, 0x10, R118 ;  /* 0x0000001029767825 */ /* 0x041fe200078e0076 */
[----:B------:R-:W-:-:S04]  /*1890*/  IADD3 R41, R41, 0x100, RZ ;  /* 0x0000010029297810 */ /* 0x000fc80007ffe0ff */
[----:B------:R1:W-:Y:S03]  /*18a0*/  STG.E.128 desc[UR4][R118.64], R12 ;  /* 0x0000000c76007986 */ /* 0x0003e6000c101d04 */
.L_x_24135:
[----:B------:R-:W-:Y:S05]  /*18b0*/  BSYNC B0 ;  /* 0x0000000000007941 */ /* 0x000fea0003800000 */
.L_x_24134:
[----:B------:R-:W-:Y:S01]  /*18c0*/  ISETP.NE.AND P2, PT, R123, RZ, PT ;  /* 0x000000ff7b00720c */ /* 0x000fe20003f45270 */
[----:B------:R-:W-:-:S12]  /*18d0*/  BSSY B0, `(.L_x_24144) ;  /* 0x0000031000007945 */ /* 0x000fd80003800000 */
[----:B------:R-:W-:Y:S05]  /*18e0*/  @!P2 BRA `(.L_x_24145) ;  /* 0x0000000000bca947 */ /* 0x000fea0003800000 */
[----:B------:R-:W2:Y:S02]  /*18f0*/  LDC.64 R120, c[0x0][0x230] ;  /* 0x00008c00ff787b82 */ /* 0x000ea40000000a00 */
[----:B--2---:R-:W-:-:S04]  /*1900*/  ISETP.NE.U32.AND P2, PT, R120, RZ, PT ;  /* 0x000000ff7800720c */ /* 0x004fc80003f45070 */
[----:B------:R-:W-:-:S13]  /*1910*/  ISETP.NE.AND.EX P2, PT, R121, RZ, PT, P2 ;  /* 0x000000ff7900720c */ /* 0x000fda0003f45320 */
[----:B------:R-:W0:Y:S02]  /*1920*/  @P2 LDC.64 R16, c[0x0][0x230] ;  /* 0x00008c00ff102b82 */ /* 0x000e240000000a00 */
[----:B01----:R-:W-:-:S05]  /*1930*/  @P2 IMAD.WIDE.U32 R118, R41, 0x10, R16 ;  /* 0x0000001029762825 */ /* 0x003fca00078e0010 */
        /* <DEDUP_REMOVED lines=21> */
.L_x_24147:
[----:B------:R-:W-:Y:S05]  /*1a90*/  BSYNC B1 ;  /* 0x0000000000017941 */ /* 0x000fea0003800000 */
.L_x_24146:
[----:B------:R-:W-:Y:S04]  /*1aa0*/  BSSY B1, `(.L_x_24148) ;  /* 0x0000004000017945 */ /* 0x000fe80003800000 */
[----:B------:R-:W-:Y:S05]  /*1ab0*/  @!P3 BRA `(.L_x_24149) ;  /* 0x000000000008b947 */ /* 0x000fea0003800000 */
[----:B-----5:R-:W-:-:S04]  /*1ac0*/  FMUL.FTZ R17, R85, UR7 ;  /* 0x0000000755117c20 */ /* 0x020fc80008410000 */
[----:B------:R-:W-:-:S07]  /*1ad0*/  @P2 FADD.FTZ R17, R5, R17 ;  /* 0x0000001105112221 */ /* 0x000fce0000010000 */
.L_x_24149:
[----:B------:R-:W-:Y:S05]  /*1ae0*/  BSYNC B1 ;  /* 0x0000000000017941 */ /* 0x000fea0003800000 */
.L_x_24148:
[----:B------:R-:W-:Y:S04]  /*1af0*/  BSSY B1, `(.L_x_24150) ;  /* 0x0000004000017945 */ /* 0x000fe80003800000 */
[----:B------:R-:W-:Y:S05]  /*1b00*/  @!P3 BRA `(.L_x_24151) ;  /* 0x000000000008b947 */ /* 0x000fea0003800000 */
[----:B-----5:R-:W-:-:S04]  /*1b10*/  FMUL.FTZ R18, R86, UR7 ;  /* 0x0000000756127c20 */ /* 0x020fc80008410000 */
[----:B------:R-:W-:-:S07]  /*1b20*/  @P2 FADD.FTZ R18, R6, R18 ;  /* 0x0000001206122221 */ /* 0x000fce0000010000 */
.L_x_24151:
[----:B------:R-:W-:Y:S05]  /*1b30*/  BSYNC B1 ;  /* 0x0000000000017941 */ /* 0x000fea0003800000 */
.L_x_24150:
[----:B------:R-:W-:Y:S04]  /*1b40*/  BSSY B1, `(.L_x_24152) ;  /* 0x0000004000017945 */ /* 0x000fe80003800000 */
[----:B------:R-:W-:Y:S05]  /*1b50*/  @!P3 BRA `(.L_x_24153) ;  /* 0x000000000008b947 */ /* 0x000fea0003800000 */
[----:B-----5:R-:W-:-:S04]  /*1b60*/  FMUL.FTZ R19, R87, UR7 ;  /* 0x0000000757137c20 */ /* 0x020fc80008410000 */
[----:B------:R-:W-:-:S07]  /*1b70*/  @P2 FADD.FTZ R19, R7, R19 ;  /* 0x0000001307132221 */ /* 0x000fce0000010000 */
.L_x_24153:
[----:B------:R-:W-:Y:S05]  /*1b80*/  BSYNC B1 ;  /* 0x0000000000017941 */ /* 0x000fea0003800000 */
.L_x_24152:
[----:B------:R-:W0:Y:S01]  /*1b90*/  LDC.64 R118, c[0x0][0x238] ;  /* 0x00008e00ff767b82 */ /* 0x000e220000000a00 */
[----:B------:R-:W-:Y:S01]  /*1ba0*/  IADD3 R43, R43, 0x100, RZ ;  /* 0x000001002b2b7810 */ /* 0x000fe20007ffe0ff */
[C---:B0-----:R-:W-:Y:S01]  /*1bb0*/  IMAD.WIDE.U32 R118, R41.reuse, 0x10, R118 ;  /* 0x0000001029767825 */ /* 0x041fe200078e0076 */
[----:B------:R-:W-:-:S04]  /*1bc0*/  IADD3 R41, R41, 0x100, RZ ;  /* 0x0000010029297810 */ /* 0x000fc80007ffe0ff */
[----:B------:R2:W-:Y:S03]  /*1bd0*/  STG.E.128 desc[UR4][R118.64], R16 ;  /* 0x0000001076007986 */ /* 0x0005e6000c101d04 */
.L_x_24145:
[----:B------:R-:W-:Y:S05]  /*1be0*/  BSYNC B0 ;  /* 0x0000000000007941 */ /* 0x000fea0003800000 */
.L_x_24144:
[----:B------:R-:W-:Y:S01]  /*1bf0*/  ISETP.NE.AND P2, PT, R124, RZ, PT ;  /* 0x000000ff7c00720c */ /* 0x000fe20003f45270 */
[----:B------:R-:W-:-:S12]  /*1c00*/  BSSY B0, `(.L_x_24154) ;  /* 0x0000031000007945 */ /* 0x000fd80003800000 */
[----:B------:R-:W-:Y:S05]  /*1c10*/  @!P2 BRA `(.L_x_24155) ;  /* 0x0000000000bca947 */ /* 0x000fea0003800000 */
[----:B------:R-:W3:Y:S02]  /*1c20*/  LDC.64 R120, c[0x0][0x230] ;  /* 0x00008c00ff787b82 */ /* 0x000ee40000000a00 */
[----:B---3--:R-:W-:-:S04]  /*1c30*/  ISETP.NE.U32.AND P2, PT, R120, RZ, PT ;  /* 0x000000ff7800720c */ /* 0x008fc80003f45070 */
[----:B------:R-:W-:-:S13]  /*1c40*/  ISETP.NE.AND.EX P2, PT, R121, RZ, PT, P2 ;  /* 0x000000ff7900720c */ /* 0x000fda0003f45320 */
[----:B------:R-:W0:Y:S02]  /*1c50*/  @P2 LDC.64 R20, c[0x0][0x230] ;  /* 0x00008c00ff142b82 */ /* 0x000e240000000a00 */
[----:B012---:R-:W-:-:S05]  /*1c60*/  @P2 IMAD.WIDE.U32 R118, R41, 0x10, R20 ;  /* 0x0000001029762825 */ /* 0x007fca00078e0014 */
        /* <DEDUP_REMOVED lines=21> */
.L_x_24157:
[----:B------:R-:W-:Y:S05]  /*1dc0*/  BSYNC B1 ;  /* 0x0000000000017941 */ /* 0x000fea0003800000 */
.L_x_24156:
[----:B------:R-:W-:Y:S04]  /*1dd0*/  BSSY B1, `(.L_x_24158) ;  /* 0x0000004000017945 */ /* 0x000fe80003800000 */
[----:B------:R-:W-:Y:S05]  /*1de0*/  @!P3 BRA `(.L_x_24159) ;  /* 0x000000000008b947 */ /* 0x000fea0003800000 */
[----:B-----5:R-:W-:-:S04]  /*1df0*/  FMUL.FTZ R21, R85, UR7 ;  /* 0x0000000755157c20 */ /* 0x020fc80008410000 */
[----:B------:R-:W-:-:S07]  /*1e00*/  @P2 FADD.FTZ R21, R5, R21 ;  /* 0x0000001505152221 */ /* 0x000fce0000010000 */
.L_x_24159:
[----:B------:R-:W-:Y:S05]  /*1e10*/  BSYNC B1 ;  /* 0x0000000000017941 */ /* 0x000fea0003800000 */
.L_x_24158:
[----:B------:R-:W-:Y:S04]  /*1e20*/  BSSY B1, `(.L_x_24160) ;  /* 0x0000004000017945 */ /* 0x000fe80003800000 */
[----:B------:R-:W-:Y:S05]  /*1e30*/  @!P3 BRA `(.L_x_24161) ;  /* 0x000000000008b947 */ /* 0x000fea0003800000 */
[----:B-----5:R-:W-:-:S04]  /*1e40*/  FMUL.FTZ R22, R86, UR7 ;  /* 0x0000000756167c20 */ /* 0x020fc80008410000 */
[----:B------:R-:W-:-:S07]  /*1e50*/  @P2 FADD.FTZ R22, R6, R22 ;  /* 0x0000001606162221 */ /* 0x000fce0000010000 */
.L_x_24161:
[----:B------:R-:W-:Y:S05]  /*1e60*/  BSYNC B1 ;  /* 0x0000000000017941 */ /* 0x000fea0003800000 */
.L_x_24160:
[----:B------:R-:W-:Y:S04]  /*1e70*/  BSSY B1, `(.L_x_24162) ;  /* 0x0000004000017945 */ /* 0x000fe80003800000 */
[----:B------:R-:W-:Y:S05]  /*1e80*/  @!P3 BRA `(.L_x_24163) ;  /* 0x000000000008b947 */ /* 0x000fea0003800000 */
[----:B-----5:R-:W-:-:S04]  /*1e90*/  FMUL.FTZ R23, R87, UR7 ;  /* 0x0000000757177c20 */ /* 0x020fc80008410000 */
[----:B------:R-:W-:-:S07]  /*1ea0*/  @P2 FADD.FTZ R23, R7, R23 ;  /* 0x0000001707172221 */ /* 0x000fce0000010000 */
.L_x_24163:
[----:B------:R-:W-:Y:S05]  /*1eb0*/  BSYNC B1 ;  /* 0x0000000000017941 */ /* 0x000fea0003800000 */
.L_x_24162:
[----:B------:R-:W0:Y:S01]  /*1ec0*/  LDC.64 R118, c[0x0][0x238] ;  /* 0x00008e00ff767b82 */ /* 0x000e220000000a00 */
[----:B------:R-:W-:Y:S01]  /*1ed0*/  IADD3 R43, R43, 0x100, RZ ;  /* 0x000001002b2b7810 */ /* 0x000fe20007ffe0ff */
[C---:B0-----:R-:W-:Y:S01]  /*1ee0*/  IMAD.WIDE.U32 R118, R41.reuse, 0x10, R118 ;  /* 0x0000001029767825 */ /* 0x041fe200078e0076 */
[----:B------:R-:W-:-:S04]  /*1ef0*/  IADD3 R41, R41, 0x100, RZ ;  /* 0x0000010029297810 */ /* 0x000fc80007ffe0ff */
[----:B------:R3:W-:Y:S03]  /*1f00*/  STG.E.128 desc[UR4][R118.64], R20 ;  /* 0x0000001476007986 */ /* 0x0007e6000c101d04 */
.L_x_24155:
[----:B------:R-:W-:Y:S05]  /*1f10*/  BSYNC B0 ;  /* 0x0000000000007941 */ /* 0x000fea0003800000 */
.L_x_24154:
[----:B------:R-:W-:Y:S01]  /*1f20*/  ISETP.NE.AND P2, PT, R125, RZ, PT ;  /* 0x000000ff7d00720c */ /* 0x000fe20003f45270 */
[----:B------:R-:W-:-:S12]  /*1f30*/  BSSY B0, `(.L_x_24164) ;  /* 0x0000031000007945 */ /* 0x000fd80003800000 */
[----:B------:R-:W-:Y:S05]  /*1f40*/  @!P2 BRA `(.L_x_24165) ;  /* 0x0000000000bca947 */ /* 0x000fea0003800000 */
[----:B------:R-:W4:Y:S02]  /*1f50*/  LDC.64 R120, c[0x0][0x230] ;  /* 0x00008c00ff787b82 */ /* 0x000f240000000a00 */
[----:B----4-:R-:W-:-:S04]  /*1f60*/  ISETP.NE.U32.AND P2, PT, R120, RZ, PT ;  /* 0x000000ff7800720c */ /* 0x010fc80003f45070 */
[----:B------:R-:W-:-:S13]  /*1f70*/  ISETP.NE.AND.EX P2, PT, R121, RZ, PT, P2 ;  /* 0x000000ff7900720c */ /* 0x000fda0003f45320 */
[----:B------:R-:W0:Y:S02]  /*1f80*/  @P2 LDC.64 R24, c[0x0][0x230] ;  /* 0x00008c00ff182b82 */ /* 0x000e240000000a00 */
[----:B0123--:R-:W-:-:S05]  /*1f90*/  @P2 IMAD.WIDE.U32 R118, R41, 0x10, R24 ;  /* 0x0000001029762825 */ /* 0x00ffca00078e0018 */
        /* <DEDUP_REMOVED lines=21> */
.L_x_24167:
[----:B------:R-:W-:Y:S05]  /*20f0*/  BSYNC B1 ;  /* 0x0000000000017941 */ /* 0x000fea0003800000 */
.L_x_24166:
[----:B------:R-:W-:Y:S04]  /*2100*/  BSSY B1, `(.L_x_24168) ;  /* 0x0000004000017945 */ /* 0x000fe80003800000 */
[----:B------:R-:W-:Y:S05]  /*2110*/  @!P3 BRA `(.L_x_24169) ;  /* 0x000000000008b947 */ /* 0x000fea0003800000 */
[----:B-----5:R-:W-:-:S04]  /*2120*/  FMUL.FTZ R25, R85, UR7 ;  /* 0x0000000755197c20 */ /* 0x020fc80008410000 */
[----:B------:R-:W-:-:S07]  /*2130*/  @P2 FADD.FTZ R25, R5, R25 ;  /* 0x0000001905192221 */ /* 0x000fce0000010000 */
.L_x_24169:
[----:B------:R-:W-:Y:S05]  /*2140*/  BSYNC B1 ;  /* 0x0000000000017941 */ /* 0x000fea0003800000 */
.L_x_24168:
[----:B------:R-:W-:Y:S04]  /*2150*/  BSSY B1, `(.L_x_24170) ;  /* 0x0000004000017945 */ /* 0x000fe80003800000 */
[----:B------:R-:W-:Y:S05]  /*2160*/  @!P3 BRA `(.L_x_24171) ;  /* 0x000000000008b947 */ /* 0x000fea0003800000 */
[----:B-----5:R-:W-:-:S04]  /*2170*/  FMUL.FTZ R26, R86, UR7 ;  /* 0x00000007561a7c20 */ /* 0x020fc80008410000 */
[----:B------:R-:W-:-:S07]  /*2180*/  @P2 FADD.FTZ R26, R6, R26 ;  /* 0x0000001a061a2221 */ /* 0x000fce0000010000 */
.L_x_24171:
[----:B------:R-:W-:Y:S05]  /*2190*/  BSYNC B1 ;  /* 0x0000000000017941 */ /* 0x000fea0003800000 */
.L_x_24170:
[----:B------:R-:W-:Y:S04]  /*21a0*/  BSSY B1, `(.L_x_24172) ;  /* 0x0000004000017945 */ /* 0x000fe80003800000 */
[----:B------:R-:W-:Y:S05]  /*21b0*/  @!P3 BRA `(.L_x_24173) ;  /* 0x000000000008b947 */ /* 0x000fea0003800000 */
[----:B-----5:R-:W-:-:S04]  /*21c0*/  FMUL.FTZ R27, R87, UR7 ;  /* 0x00000007571b7c20 */ /* 0x020fc80008410000 */
[----:B------:R-:W-:-:S07]  /*21d0*/  @P2 FADD.FTZ R27, R7, R27 ;  /* 0x0000001b071b2221 */ /* 0x000fce0000010000 */
.L_x_24173:
[----:B------:R-:W-:Y:S05]  /*21e0*/  BSYNC B1 ;  /* 0x0000000000017941 */ /* 0x000fea0003800000 */
.L_x_24172:
[----:B------:R-:W0:Y:S01]  /*21f0*/  LDC.64 R118, c[0x0][0x238] ;  /* 0x00008e00ff767b82 */ /* 0x000e220000000a00 */
[----:B------:R-:W-:Y:S01]  /*2200*/  IADD3 R43, R43, 0x100, RZ ;  /* 0x000001002b2b7810 */ /* 0x000fe20007ffe0ff */
[C---:B0-----:R-:W-:Y:S01]  /*2210*/  IMAD.WIDE.U32 R118, R41.reuse, 0x10, R118 ;  /* 0x0000001029767825 */ /* 0x041fe200078e0076 */
[----:B------:R-:W-:-:S04]  /*2220*/  IADD3 R41, R41, 0x100, RZ ;  /* 0x0000010029297810 */ /* 0x000fc80007ffe0ff */
[----:B------:R4:W-:Y:S03]  /*2230*/  STG.E.128 desc[UR4][R118.64], R24 ;  /* 0x0000001876007986 */ /* 0x0009e6000c101d04 */
.L_x_24165:
[----:B------:R-:W-:Y:S05]  /*2240*/  BSYNC B0 ;  /* 0x0000000000007941 */ /* 0x000fea0003800000 */
.L_x_24164:
[----:B------:R-:W-:Y:S01]  /*2250*/  ISETP.NE.AND P2, PT, R126, RZ, PT ;  /* 0x000000ff7e00720c */ /* 0x000fe20003f45270 */
[----:B------:R-:W-:-:S12]  /*2260*/  BSSY B0, `(.L_x_24174) ;  /* 0x0000031000007945 */ /* 0x000fd80003800000 */
[----:B------:R-:W-:Y:S05]  /*2270*/  @!P2 BRA `(.L_x_24175) ;  /* 0x0000000000bca947 */ /* 0x000fea0003800000 */
[----:B------:R-:W0:Y:S02]  /*2280*/  LDC.64 R120, c[0x0][0x230] ;  /* 0x00008c00ff787b82 */ /* 0x000e240000000a00 */
[----:B0-----:R-:W-:-:S04]  /*2290*/  ISETP.NE.U32.AND P2, PT, R120, RZ, PT ;  /* 0x000000ff7800720c */ /* 0x001fc80003f45070 */
[----:B------:R-:W-:-:S13]  /*22a0*/  ISETP.NE.AND.EX P2, PT, R121, RZ, PT, P2 ;  /* 0x000000ff7900720c */ /* 0x000fda0003f45320 */
[----:B------:R-:W1:Y:S02]  /*22b0*/  @P2 LDC.64 R28, c[0x0][0x230] ;  /* 0x00008c00ff1c2b82 */ /* 0x000e640000000a00 */
[----:B-1234-:R-:W-:-:S05]  /*22c0*/  @P2 IMAD.WIDE.U32 R118, R41, 0x10, R28 ;  /* 0x0000001029762825 */ /* 0x01efca00078e001c */
        /* <DEDUP_REMOVED lines=21> */
.L_x_24177:
[----:B------:R-:W-:Y:S05]  /*2420*/  BSYNC B1 ;  /* 0x0000000000017941 */ /* 0x000fea0003800000 */
.L_x_24176:
[----:B------:R-:W-:Y:S04]  /*2430*/  BSSY B1, `(.L_x_24178) ;  /* 0x0000004000017945 */ /* 0x000fe80003800000 */
[----:B------:R-:W-:Y:S05]  /*2440*/  @!P3 BRA `(.L_x_24179) ;  /* 0x000000000008b947 */ /* 0x000fea0003800000 */
[----:B-----5:R-:W-:-:S04]  /*2450*/  FMUL.FTZ R29, R85, UR7 ;  /* 0x00000007551d7c20 */ /* 0x020fc80008410000 */
[----:B------:R-:W-:-:S07]  /*2460*/  @P2 FADD.FTZ R29, R5, R29 ;  /* 0x0000001d051d2221 */ /* 0x000fce0000010000 */
.L_x_24179:
[----:B------:R-:W-:Y:S05]  /*2470*/  BSYNC B1 ;  /* 0x0000000000017941 */ /* 0x000fea0003800000 */
.L_x_24178:
[----:B------:R-:W-:Y:S04]  /*2480*/  BSSY B1, `(.L_x_24180) ;  /* 0x0000004000017945 */ /* 0x000fe80003800000 */
[----:B------:R-:W-:Y:S05]  /*2490*/  @!P3 BRA `(.L_x_24181) ;  /* 0x000000000008b947 */ /* 0x000fea0003800000 */
[----:B-----5:R-:W-:-:S04]  /*24a0*/  FMUL.FTZ R30, R86, UR7 ;  /* 0x00000007561e7c20 */ /* 0x020fc80008410000 */
[----:B------:R-:W-:-:S07]  /*24b0*/  @P2 FADD.FTZ R30, R6, R30 ;  /* 0x0000001e061e2221 */ /* 0x000fce0000010000 */
.L_x_24181:
[----:B------:R-:W-:Y:S05]  /*24c0*/  BSYNC B1 ;  /* 0x0000000000017941 */ /* 0x000fea0003800000 */
.L_x_24180:
[----:B------:R-:W-:Y:S04]  /*24d0*/  BSSY B1, `(.L_x_24182) ;  /* 0x0000004000017945 */ /* 0x000fe80003800000 */
[----:B------:R-:W-:Y:S05]  /*24e0*/  @!P3 BRA `(.L_x_24183) ;  /* 0x000000000008b947 */ /* 0x000fea0003800000 */
[----:B-----5:R-:W-:-:S04]  /*24f0*/  FMUL.FTZ R31, R87, UR7 ;  /* 0x00000007571f7c20 */ /* 0x020fc80008410000 */
[----:B------:R-:W-:-:S07]  /*2500*/  @P2 FADD.FTZ R31, R7, R31 ;  /* 0x0000001f071f2221 */ /* 0x000fce0000010000 */
.L_x_24183:
[----:B------:R-:W-:Y:S05]  /*2510*/  BSYNC B1 ;  /* 0x0000000000017941 */ /* 0x000fea0003800000 */
.L_x_24182:
[----:B------:R-:W0:Y:S01]  /*2520*/  LDC.64 R118, c[0x0][0x238] ;  /* 0x00008e00ff767b82 */ /* 0x000e220000000a00 */
[----:B------:R-:W-:Y:S01]  /*2530*/  IADD3 R43, R43, 0x100, RZ ;  /* 0x000001002b2b7810 */ /* 0x000fe20007ffe0ff */
[C---:B0-----:R-:W-:Y:S01]  /*2540*/  IMAD.WIDE.U32 R118, R41.reuse, 0x10, R118 ;  /* 0x0000001029767825 */ /* 0x041fe200078e0076 */
[----:B------:R-:W-:-:S04]  /*2550*/  IADD3 R41, R41, 0x100, RZ ;  /* 0x0000010029297810 */ /* 0x000fc80007ffe0ff */
[----:B------:R0:W-:Y:S03]  /*2560*/  STG.E.128 desc[UR4][R118.64], R28 ;  /* 0x0000001c76007986 */ /* 0x0001e6000c101d04 */
.L_x_24175:
[----:B------:R-:W-:Y:S05]  /*2570*/  BSYNC B0 ;  /* 0x0000000000007941 */ /* 0x000fea0003800000 */
.L_x_24174:
        /* <DEDUP_REMOVED lines=29> */
.L_x_24187:
[----:B------:R-:W-:Y:S05]  /*2750*/  BSYNC B1 ;  /* 0x0000000000017941 */ /* 0x000fea0003800000 */
.L_x_24186:
[----:B------:R-:W-:Y:S04]  /*2760*/  BSSY B1, `(.L_x_24188) ;  /* 0x0000004000017945 */ /* 0x000fe80003800000 */
[----:B------:R-:W-:Y:S05]  /*2770*/  @!P3 BRA `(.L_x_24189) ;  /* 0x000000000008b947 */ /* 0x000fea0003800000 */
[----:B-----5:R-:W-:-:S04]  /*2780*/  FMUL.FTZ R33, R85, UR7 ;  /* 0x0000000755217c20 */ /* 0x020fc80008410000 */
[----:B------:R-:W-:-:S07]  /*2790*/  @P2 FADD.FTZ R33, R5, R33 ;  /* 0x0000002105212221 */ /* 0x000fce0000010000 */
.L_x_24189:
[----:B------:R-:W-:Y:S05]  /*27a0*/  BSYNC B1 ;  /* 0x0000000000017941 */ /* 0x000fea0003800000 */
.L_x_24188:
[----:B------:R-:W-:Y:S04]  /*27b0*/  BSSY B1, `(.L_x_24190) ;  /* 0x0000004000017945 */ /* 0x000fe80003800000 */
[----:B------:R-:W-:Y:S05]  /*27c0*/  @!P3 BRA `(.L_x_24191) ;  /* 0x000000000008b947 */ /* 0x000fea0003800000 */
[----:B-----5:R-:W-:-:S04]  /*27d0*/  FMUL.FTZ R34, R86, UR7 ;  /* 0x0000000756227c20 */ /* 0x020fc80008410000 */
[----:B------:R-:W-:-:S07]  /*27e0*/  @P2 FADD.FTZ R34, R6, R34 ;  /* 0x0000002206222221 */ /* 0x000fce0000010000 */
.L_x_24191:
[----:B------:R-:W-:Y:S05]  /*27f0*/  BSYNC B1 ;  /* 0x0000000000017941 */ /* 0x000fea0003800000 */
.L_x_24190:
[----:B------:R-:W-:Y:S04]  /*2800*/  BSSY B1, `(.L_x_24192) ;  /* 0x0000004000017945 */ /* 0x000fe80003800000 */
[----:B------:R-:W-:Y:S05]  /*2810*/  @!P3 BRA `(.L_x_24193) ;  /* 0x000000000008b947 */ /* 0x000fea0003800000 */
[----:B-----5:R-:W-:-:S04]  /*2820*/  FMUL.FTZ R35, R87, UR7 ;  /* 0x0000000757237c20 */ /* 0x020fc80008410000 */
[----:B------:R-:W-:-:S07]  /*2830*/  @P2 FADD.FTZ R35, R7, R35 ;  /* 0x0000002307232221 */ /* 0x000fce0000010000 */
.L_x_24193:
[----:B------:R-:W-:Y:S05]  /*2840*/  BSYNC B1 ;  /* 0x0000000000017941 */ /* 0x000fea0003800000 */
.L_x_24192:
[----:B------:R-:W0:Y:S01]  /*2850*/  LDC.64 R118, c[0x0][0x238] ;  /* 0x00008e00ff767b82 */ /* 0x000e220000000a00 */
[----:B------:R-:W-:Y:S01]  /*2860*/  IADD3 R43, R43, 0x100, RZ ;  /* 0x000001002b2b7810 */ /* 0x000fe20007ffe0ff */
[C---:B0-----:R-:W-:Y:S01]  /*2870*/  IMAD.WIDE.U32 R118, R41.reuse, 0x10, R118 ;  /* 0x0000001029767825 */ /* 0x041fe200078e0076 */
[----:B------:R-:W-:-:S04]  /*2880*/  IADD3 R41, R41, 0x100, RZ ;  /* 0x0000010029297810 */ /* 0x000fc80007ffe0ff */
[----:B------:R0:W-:Y:S03]  /*2890*/  STG.E.128 desc[UR4][R118.64], R32 ;  /* 0x0000002076007986 */ /* 0x0001e6000c101d04 */
.L_x_24185:
[----:B------:R-:W-:Y:S05]  /*28a0*/  BSYNC B0 ;  /* 0x0000000000007941 */ /* 0x000fea0003800000 */
.L_x_24184:
[----:B------:R-:W-:Y:S01]  /*28b0*/  ISETP.NE.AND P2, PT, R128, RZ, PT ;  /* 0x000000ff8000720c */ /* 0x000fe20003f45270 */
[----:B------:R-:W-:-:S12]  /*28c0*/  BSSY B0, `(.L_x_24194) ;  /* 0x000002f000007945 */ /* 0x000fd80003800000 */
[----:B------:R-:W-:Y:S05]  /*28d0*/  @!P2 BRA `(.L_x_24195) ;  /* 0x0000000000b4a947 */ /* 0x000fea0003800000 */
[----:B------:R-:W0:Y:S08]  /*28e0*/  @P1 LDC.64 R38, c[0x0][0x220] ;  /* 0x00008800ff261b82 */ /* 0x000e300000000a00 */
[----:B------:R-:W1:Y:S01]  /*28f0*/  LDC.64 R120, c[0x0][0x230] ;  /* 0x00008c00ff787b82 */ /* 0x000e620000000a00 */
[----:B0-----:R-:W-:-:S05]  /*2900*/  @P1 IMAD.WIDE.U32 R38, R43, 0x10, R38 ;  /* 0x000000102b261825 */ /* 0x001fca00078e0026 */
[----:B-----5:R0:W5:Y:S01]  /*2910*/  @P1 LDG.E.128 R84, desc[UR4][R38.64] ;  /* 0x0000000426541981 */ /* 0x020162000c1e1d00 */
[----:B-1----:R-:W-:-:S04]  /*2920*/  ISETP.NE.U32.AND P1, PT, R120, RZ, PT ;  /* 0x000000ff7800720c */ /* 0x002fc80003f25070 */
[----:B------:R-:W-:-:S13]  /*2930*/  ISETP.NE.AND.EX P1, PT, R121, RZ, PT, P1 ;  /* 0x000000ff7900720c */ /* 0x000fda0003f25310 */
[----:B--234-:R-:W1:Y:S02]  /*2940*/  @P1 LDC.64 R118, c[0x0][0x230] ;  /* 0x00008c00ff761b82 */ /* 0x01ce640000000a00 */
[----:B-1----:R-:W-:-:S05]  /*2950*/  @P1 IMAD.WIDE.U32 R118, R41, 0x10, R118 ;  /* 0x0000001029761825 */ /* 0x002fca00078e0076 */
[----:B------:R-:W2:Y:S01]  /*2960*/  @P1 LDG.E.128 R4, desc[UR4][R118.64] ;  /* 0x0000000476041981 */ /* 0x000ea2000c1e1d00 */
[----:B------:R-:W-:Y:S01]  /*2970*/  ISETP.GT.AND P2, PT, R117, RZ, PT ;  /* 0x000000ff7500720c */ /* 0x000fe20003f44270 */
[----:B------:R-:W-:-:S12]  /*2980*/  BSSY B1, `(.L_x_24196) ;  /* 0x0000010000017945 */ /* 0x000fd80003800000 */
[----:B------:R-:W-:-:S04]  /*2990*/  @!P2 ISETP.NE.U32.AND P3, PT, R120, RZ, PT ;  /* 0x000000ff7800a20c */ /* 0x000fc80003f65070 */
[----:B------:R-:W-:-:S04]  /*29a0*/  @!P2 ISETP.NE.AND.EX P3, PT, R121, RZ, PT, P3 ;  /* 0x000000ff7900a20c */ /* 0x000fc80003f65330 */
[----:B--2---:R-:W-:Y:S02]  /*29b0*/  @!P2 FSEL R37, R5, RZ, P3 ;  /* 0x000000ff0525a208 */ /* 0x004fe40001800000 */
[----:B------:R-:W-:-:S04]  /*29c0*/  @!P2 ISETP.NE.U32.AND P3, PT, R120, RZ, PT ;  /* 0x000000ff7800a20c */ /* 0x000fc80003f65070 */
[----:B------:R-:W-:-:S04]  /*29d0*/  @!P2 ISETP.NE.AND.EX P3, PT, R121, RZ, PT, P3 ;  /* 0x000000ff7900a20c */ /* 0x000fc80003f65330 */
[----:B0-----:R-:W-:Y:S02]  /*29e0*/  @!P2 FSEL R38, R6, RZ, P3 ;  /* 0x000000ff0626a208 */ /* 0x001fe40001800000 */
[----:B------:R-:W-:-:S04]  /*29f0*/  @!P2 ISETP.NE.U32.AND P3, PT, R120, RZ, PT ;  /* 0x000000ff7800a20c */ /* 0x000fc80003f65070 */
[----:B------:R-:W-:-:S04]  /*2a00*/  @!P2 ISETP.NE.AND.EX P3, PT, R121, RZ, PT, P3 ;  /* 0x000000ff7900a20c */ /* 0x000fc80003f65330 */
[----:B------:R-:W-:Y:S02]  /*2a10*/  @!P2 FSEL R39, R7, RZ, P3 ;  /* 0x000000ff0727a208 */ /* 0x000fe40001800000 */
[----:B------:R-:W-:-:S04]  /*2a20*/  @!P2 ISETP.NE.U32.AND P3, PT, R120, RZ, PT ;  /* 0x000000ff7800a20c */ /* 0x000fc80003f65070 */
[----:B------:R-:W-:-:S04]  /*2a30*/  @!P2 ISETP.NE.AND.EX P3, PT, R121, RZ, PT, P3 ;  /* 0x000000ff7900a20c */ /* 0x000fc80003f65330 */
[----:B------:R-:W-:Y:S01]  /*2a40*/  @!P2 FSEL R36, R4, RZ, P3 ;  /* 0x000000ff0424a208 */ /* 0x000fe20001800000 */
[----:B------:R-:W-:Y:S08]  /*2a50*/  @!P2 BRA `(.L_x_24197) ;  /* 0x000000000008a947 */ /* 0x000ff00003800000 */
[----:B-----5:R-:W-:-:S04]  /*2a60*/  FMUL.FTZ R36, R84, UR7 ;  /* 0x0000000754247c20 */ /* 0x020fc80008410000 */
[----:B------:R-:W-:-:S07]  /*2a70*/  @P1 FADD.FTZ R36, R4, R36 ;  /* 0x0000002404241221 */ /* 0x000fce0000010000 */
.L_x_24197:
[----:B------:R-:W-:Y:S05]  /*2a80*/  BSYNC B1 ;  /* 0x0000000000017941 */ /* 0x000fea0003800000 */
.L_x_24196:
[----:B------:R-:W-:Y:S04]  /*2a90*/  BSSY B1, `(.L_x_24198) ;  /* 0x0000004000017945 */ /* 0x000fe80003800000 */
[----:B------:R-:W-:Y:S05]  /*2aa0*/  @!P2 BRA `(.L_x_24199) ;  /* 0x000000000008a947 */ /* 0x000fea0003800000 */
[----:B-----5:R-:W-:-:S04]  /*2ab0*/  FMUL.FTZ R37, R85, UR7 ;  /* 0x0000000755257c20 */ /* 0x020fc80008410000 */
[----:B------:R-:W-:-:S07]  /*2ac0*/  @P1 FADD.FTZ R37, R5, R37 ;  /* 0x0000002505251221 */ /* 0x000fce0000010000 */
.L_x_24199:
[----:B------:R-:W-:Y:S05]  /*2ad0*/  BSYNC B1 ;  /* 0x0000000000017941 */ /* 0x000fea0003800000 */
.L_x_24198:
[----:B------:R-:W-:Y:S04]  /*2ae0*/  BSSY B1, `(.L_x_24200) ;  /* 0x0000004000017945 */ /* 0x000fe80003800000 */
[----:B------:R-:W-:Y:S05]  /*2af0*/  @!P2 BRA `(.L_x_24201) ;  /* 0x000000000008a947 */ /* 0x000fea0003800000 */
[----:B-----5:R-:W-:-:S04]  /*2b00*/  FMUL.FTZ R38, R86, UR7 ;  /* 0x0000000756267c20 */ /* 0x020fc80008410000 */
[----:B------:R-:W-:-:S07]  /*2b10*/  @P1 FADD.FTZ R38, R6, R38 ;  /* 0x0000002606261221 */ /* 0x000fce0000010000 */
.L_x_24201:
[----:B------:R-:W-:Y:S05]  /*2b20*/  BSYNC B1 ;  /* 0x0000000000017941 */ /* 0x000fea0003800000 */
.L_x_24200:
[----:B------:R-:W-:Y:S04]  /*2b30*/  BSSY B1, `(.L_x_24202) ;  /* 0x0000004000017945 */ /* 0x000fe80003800000 */
[----:B------:R-:W-:Y:S05]  /*2b40*/  @!P2 BRA `(.L_x_24203) ;  /* 0x000000000008a947 */ /* 0x000fea0003800000 */
[----:B-----5:R-:W-:-:S04]  /*2b50*/  FMUL.FTZ R39, R87, UR7 ;  /* 0x0000000757277c20 */ /* 0x020fc80008410000 */
[----:B------:R-:W-:-:S07]  /*2b60*/  @P1 FADD.FTZ R39, R7, R39 ;  /* 0x0000002707271221 */ /* 0x000fce0000010000 */
.L_x_24203:
[----:B------:R-:W-:Y:S05]  /*2b70*/  BSYNC B1 ;  /* 0x0000000000017941 */ /* 0x000fea0003800000 */
.L_x_24202:
[----:B------:R-:W0:Y:S02]  /*2b80*/  LDC.64 R118, c[0x0][0x238] ;  /* 0x00008e00ff767b82 */ /* 0x000e240000000a00 */
[----:B0-----:R-:W-:-:S05]  /*2b90*/  IMAD.WIDE.U32 R118, R41, 0x10, R118 ;  /* 0x0000001029767825 */ /* 0x001fca00078e0076 */
[----:B------:R0:W-:Y:S02]  /*2ba0*/  STG.E.128 desc[UR4][R118.64], R36 ;  /* 0x0000002476007986 */ /* 0x0001e4000c101d04 */
.L_x_24195:
[----:B------:R-:W-:Y:S05]  /*2bb0*/  BSYNC B0 ;  /* 0x0000000000007941 */ /* 0x000fea0003800000 */
.L_x_24194:
[----:B01234-:R-:W-:Y:S01]  /*2bc0*/  FADD.FTZ R118, RZ, R8 ;  /* 0x00000008ff767221 */ /* 0x01ffe20000010000 */
[C---:B------:R-:W-:Y:S01]  /*2bd0*/  ISETP.GT.U32.AND P1, PT, R44.reuse, 0x1ff, PT ;  /* 0x000001ff2c00780c */ /* 0x040fe20003f24070 */
[----:B------:R-:W-:Y:S01]  /*2be0*/  UMOV UR10, 0xffffffff ;  /* 0xffffffff000a7882 */ /* 0x000fe20000000000 */
[C---:B------:R-:W-:Y:S01]  /*2bf0*/  ISETP.GT.U32.AND P2, PT, R44.reuse, 0x4ff, PT ;  /* 0x000004ff2c00780c */ /* 0x040fe20003f44070 */
[----:B------:R-:W-:Y:S01]  /*2c00*/  FADD.FTZ R41, R9, R118 ;  /* 0x0000007609297221 */ /* 0x000fe20000010000 */
[----:B------:R-:W-:Y:S02]  /*2c10*/  P2R R119, PR, RZ, 0x2 ;  /* 0x00000002ff777803 */ /* 0x000fe40000000000 */
[----:B------:R-:W-:Y:S01]  /*2c20*/  ISETP.GT.U32.AND P3, PT, R44, 0x5ff, PT ;  /* 0x000005ff2c00780c */ /* 0x000fe20003f64070 */
[----:B------:R-:W-:Y:S01]  /*2c30*/  FADD.FTZ R118, R10, R41 ;  /* 0x000000290a767221 */ /* 0x000fe20000010000 */
[----:B------:R-:W-:Y:S02]  /*2c40*/  ISETP.GT.U32.AND P4, PT, R44, 0x6ff, PT ;  /* 0x000006ff2c00780c */ /* 0x000fe40003f84070 */
[----:B------:R-:W-:Y:S01]  /*2c50*/  LOP3.LUT P6, RZ, R0, 0xff, RZ, 0xc0, !PT ;  /* 0x000000ff00ff7812 */ /* 0x000fe200078cc0ff */
[----:B------:R-:W-:Y:S01]  /*2c60*/  FADD.FTZ R118, R11, R118 ;  /* 0x000000760b767221 */ /* 0x000fe20000010000 */
[----:B------:R-:W-:-:S02]  /*2c70*/  ISETP.GT.U32.AND P5, PT, R44, 0x7ff, PT ;  /* 0x000007ff2c00780c */ /* 0x000fc40003fa4070 */
[----:B------:R-:W-:Y:S02]  /*2c80*/  SHF.R.U32.HI R43, RZ, 0x5, R2 ;  /* 0x00000005ff2b7819 */ /* 0x000fe40000011602 */
[----:B------:R-:W-:Y:S02]  /*2c90*/  FSEL R117, R118, RZ, P0 ;  /* 0x000000ff76757208 */ /* 0x000fe40000000000 */
[----:B------:R-:W-:-:S03]  /*2ca0*/  P2R R130, PR, RZ, 0x40 ;  /* 0x00000040ff827803 */ /* 0x000fc60000000000 */
[----:B------:R-:W-:-:S04]  /*2cb0*/  FADD.FTZ R118, R12, R117 ;  /* 0x000000750c767221 */ /* 0x000fc80000010000 */
        /* <DEDUP_REMOVED lines=28> */
[----:B------:R-:W-:Y:S01]  /*2e80*/  FADD.FTZ R118, R38, R41 ;  /* 0x0000002926767221 */ /* 0x000fe20000010000 */
[----:B------:R-:W-:-:S03]  /*2e90*/  LOP3.LUT R41, R43, 0x7fffff8, RZ, 0xc0, !PT ;  /* 0x07fffff82b297812 */ /* 0x000fc600078ec0ff */
[----:B------:R-:W-:Y:S01]  /*2ea0*/  @P5 FADD.FTZ R117, R39, R118 ;  /* 0x0000007627755221 */ /* 0x000fe20000010000 */
[----:B------:R-:W-:Y:S02]  /*2eb0*/  @!P6 IADD3 R41, R41, 0x8, RZ ;  /* 0x000000082929e810 */ /* 0x000fe40007ffe0ff */
[----:B------:R-:W-:-:S04]  /*2ec0*/  LOP3.LUT P6, RZ, R2, 0x1f, RZ, 0xc0, !PT ;  /* 0x0000001f02ff7812 */ /* 0x000fc800078cc0ff */
[----:B------:R-:W-:Y:S01]  /*2ed0*/  P2R R0, PR, RZ, 0x40 ;  /* 0x00000040ff007803 */ /* 0x000fe20000000000 */
[----:B------:R-:W-:Y:S08]  /*2ee0*/  BRA.DIV UR10, `(.L_x_24204) ;  /* 0x000000160a807947 */ /* 0x000ff0000b800000 */
[----:B------:R-:W0:Y:S01]  /*2ef0*/  SHFL.BFLY PT, R0, R117, 0x1, 0x1f ;  /* 0x0c201f0075007f89 */ /* 0x000e2200000e0000 */
[----:B------:R-:W-:Y:S02]  /*2f00*/  P2R R132, PR, RZ, 0x20 ;  /* 0x00000020ff847803 */ /* 0x000fe40000000000 */
[----:B------:R-:W-:Y:S02]  /*2f10*/  ISETP.NE.AND P5, PT, R119, RZ, PT ;  /* 0x000000ff7700720c */ /* 0x000fe40003fa5270 */
[----:B------:R-:W-:Y:S01]  /*2f20*/  ISETP.NE.AND P6, PT, R137, RZ, PT ;  /* 0x000000ff8900720c */ /* 0x000fe20003fc5270 */
        /* <DEDUP_REMOVED lines=29> */
[----:B------:R-:W-:Y:S02]  /*3100*/  ISETP.NE.AND P5, PT, R132, RZ, PT ;  /* 0x000000ff8400720c */ /* 0x000fe40003fa5270 */
        /* <DEDUP_REMOVED lines=55> */
.L_x_24232:
        /* <DEDUP_REMOVED lines=12> */
[----:B------:R-:W2:Y:S01]  /*3540*/  @!P1 S2R R117, SR_CgaCtaId ;  /* 0x0000000000759919 */ /* 0x000ea20000008800 */
[----:B-1----:R-:W-:Y:S02]  /*3550*/  @!P1 MOV R0, 0x400 ;  /* 0x0000040000009802 */ /* 0x002fe40000000f00 */
[----:B------:R-:W-:Y:S02]  /*3560*/  CS2R R118, SRZ ;  /* 0x0000000000767805 */ /* 0x000fe4000001ff00 */
[----:B------:R-:W-:Y:S01]  /*3570*/  @!P1 IADD3 R41, R41, R120, RZ ;  /* 0x0000007829299210 */ /* 0x000fe20007ffe0ff */
[----:B------:R-:W-:Y:S06]  /*3580*/  BAR.SYNC.DEFER_BLOCKING 0x0 ;  /* 0x0000000000007b1d */ /* 0x000fec0000010000 */
[----:B------:R-:W-:Y:S01]  /*3590*/  BSSY B0, `(.L_x_24205) ;  /* 0x00000ef000007945 */ /* 0x000fe20003800000 */
[----:B--2---:R-:W-:-:S04]  /*35a0*/  @!P1 LEA R0, R117, R0, 0x18 ;  /* 0x0000000075009211 */ /* 0x004fc800078ec0ff */
[----:B------:R-:W-:Y:S01]  /*35b0*/  @!P1 LEA R41, R41, R0, 0x3 ;  /* 0x0000000029299211 */ /* 0x000fe200078e18ff */
[----:B------:R-:W-:-:S04]  /*35c0*/  HFMA2.MMA R0, -RZ, RZ, 0, 0 ;  /* 0x00000000ff007435 */ /* 0x000fc800000001ff */
[----:B------:R-:W-:Y:S02]  /*35d0*/  @!P1 LDS.64 R118, [R41] ;  /* 0x0000000029769984 */ /* 0x000fe40000000a00 */
[----:B------:R-:W-:Y:S02]  /*35e0*/  @!P1 MOV R0, R115 ;  /* 0x0000007300009202 */ /* 0x000fe40000000f00 */
[----:B------:R-:W-:Y:S02]  /*35f0*/  LOP3.LUT P1, RZ, R43, 0x1f, R2, 0xf8, !PT ;  /* 0x0000001f2bff7812 */ /* 0x000fe4000782f802 */
[-C--:B------:R-:W-:Y:S01]  /*3600*/  I2FP.F32.S32 R129, R0.reuse ;  /* 0x0000000000817245 */ /* 0x080fe20000201400 */
[----:B------:R-:W0:Y:S02]  /*3610*/  SHFL.DOWN PT, R117, R0, 0x4, 0x1f ;  /* 0x08801f0000757f89 */ /* 0x000e2400000e0000 */
[----:B0-----:R-:W-:Y:S02]  /*3620*/  I2FP.F32.S32 R132, R117 ;  /* 0x0000007500847245 */ /* 0x001fe40000201400 */
[----:B------:R-:W-:-:S04]  /*3630*/  IADD3 R117, R117, R0, RZ ;  /* 0x0000000075757210 */ /* 0x000fc80007ffe0ff */
[----:B------:R-:W-:Y:S01]  /*3640*/  I2FP.F32.S32 R0, R117 ;  /* 0x0000007500007245 */ /* 0x000fe20000201400 */
[----:B------:R-:W0:Y:S03]  /*3650*/  SHFL.DOWN PT, R121, R118, 0x4, 0x1f ;  /* 0x08801f0076797f89 */ /* 0x000e2600000e0000 */
[----:B------:R-:W1:Y:S01]  /*3660*/  MUFU.RCP R41, R0 ;  /* 0x0000000000297308 */ /* 0x000e620000001000 */
[C---:B0-----:R-:W-:Y:S01]  /*3670*/  FADD.FTZ R120, -R121.reuse, R118 ;  /* 0x0000007679787221 */ /* 0x041fe20000010100 */
[----:B------:R-:W-:-:S03]  /*3680*/  FMUL.FTZ R134, R121, R132 ;  /* 0x0000008479867220 */ /* 0x000fc60000410000 */
[----:B------:R-:W-:Y:S01]  /*3690*/  FMUL.FTZ R120, R120, R120 ;  /* 0x0000007878787220 */ /* 0x000fe20000410000 */
[----:B------:R-:W-:Y:S02]  /*36a0*/  FFMA.FTZ R134, R129, R118, R134 ;  /* 0x0000007681867223 */ /* 0x000fe40000010086 */
[----:B------:R-:W0:Y:S01]  /*36b0*/  SHFL.DOWN PT, R118, R117, 0x2, 0x1f ;  /* 0x08401f0075767f89 */ /* 0x000e2200000e0000 */
[----:B------:R-:W-:-:S03]  /*36c0*/  FMUL.FTZ R129, R120, R129 ;  /* 0x0000008178817220 */ /* 0x000fc60000410000 */
[----:B------:R-:W2:Y:S01]  /*36d0*/  SHFL.DOWN PT, R120, R119, 0x4, 0x1f ;  /* 0x08801f0077787f89 */ /* 0x000ea200000e0000 */
[----:B------:R-:W-:Y:S01]  /*36e0*/  FMUL.FTZ R129, R129, R132 ;  /* 0x0000008481817220 */ /* 0x000fe20000410000 */
[----:B0-----:R-:W-:Y:S01]  /*36f0*/  IADD3 R121, R117, R118, RZ ;  /* 0x0000007675797210 */ /* 0x001fe20007ffe0ff */
[----:B--2---:R-:W-:-:S04]  /*3700*/  FADD.FTZ R120, R120, R119 ;  /* 0x0000007778787221 */ /* 0x004fc80000010000 */
[C---:B-1----:R-:W-:Y:S01]  /*3710*/  FFMA.FTZ R120, R41.reuse, R129, R120 ;  /* 0x0000008129787223 */ /* 0x042fe20000010078 */
[----:B------:R-:W-:Y:S01]  /*3720*/  FMUL.FTZ R41, R41, R134 ;  /* 0x0000008629297220 */ /* 0x000fe20000410000 */
[----:B------:R-:W-:-:S04]  /*3730*/  I2FP.F32.S32 R129, R118 ;  /* 0x0000007600817245 */ /* 0x000fc80000201400 */
        /* <DEDUP_REMOVED lines=12> */
[----:B------:R-:W-:Y:S01]  /*3800*/  FMUL.FTZ R41, R41, R132 ;  /* 0x0000008429297220 */ /* 0x000fe20000410000 */
[----:B------:R-:W0:Y:S04]  /*3810*/  SHFL.DOWN PT, R118, R121, 0x1, 0x1f ;  /* 0x08201f0079767f89 */ /* 0x000e2800000e0000 */
[----:B------:R-:W1:Y:S01]  /*3820*/  SHFL.DOWN PT, R132, R41, 0x1, 0x1f ;  /* 0x08201f0029847f89 */ /* 0x000e6200000e0000 */
[-C--:B0-----:R-:W-:Y:S02]  /*3830*/  I2FP.F32.S32 R131, R118.reuse ;  /* 0x0000007600837245 */ /* 0x081fe40000201400 */
[----:B------:R-:W-:Y:S02]  /*3840*/  IADD3 R117, R121, R118, RZ ;  /* 0x0000007679757210 */ /* 0x000fe40007ffe0ff */
[----:B------:R-:W0:Y:S01]  /*3850*/  @!P1 LDC.64 R120, c[0x0][0x258] ;  /* 0x00009600ff789b82 */ /* 0x000e220000000a00 */
[----:B-1----:R-:W-:Y:S01]  /*3860*/  FMUL.FTZ R119, R132, R131 ;  /* 0x0000008384777220 */ /* 0x002fe20000410000 */
[----:B------:R-:W-:Y:S01]  /*3870*/  FADD.FTZ R132, R41, -R132 ;  /* 0x8000008429847221 */ /* 0x000fe20000010000 */
[----:B------:R-:W-:-:S02]  /*3880*/  I2FP.F32.S32 R117, R117 ;  /* 0x0000007500757245 */ /* 0x000fc40000201400 */
[----:B------:R-:W-:Y:S01]  /*3890*/  FFMA.FTZ R134, R0, R41, R119 ;  /* 0x0000002900867223 */ /* 0x000fe20000010077 */
[----:B------:R-:W-:Y:S02]  /*38a0*/  FMUL.FTZ R43, R132, R132 ;  /* 0x00000084842b7220 */ /* 0x000fe40000410000 */
[----:B------:R-:W1:Y:S01]  /*38b0*/  @!P1 LDC.64 R118, c[0x0][0x250] ;  /* 0x00009400ff769b82 */ /* 0x000e620000000a00 */
[----:B------:R-:W2:Y:S01]  /*38c0*/  MUFU.RCP R117, R117 ;  /* 0x0000007500757308 */ /* 0x000ea20000001000 */
[----:B------:R-:W-:Y:S02]  /*38d0*/  FMUL.FTZ R43, R0, R43 ;  /* 0x0000002b002b7220 */ /* 0x000fe40000410000 */
[----:B------:R-:W3:Y:S02]  /*38e0*/  SHFL.DOWN PT, R0, R129, 0x1, 0x1f ;  /* 0x08201f0081007f89 */ /* 0x000ee400000e0000 */
[----:B------:R-:W-:Y:S01]  /*38f0*/  FMUL.FTZ R43, R43, R131 ;  /* 0x000000832b2b7220 */ /* 0x000fe20000410000 */
[----:B--2---:R-:W-:-:S05]  /*3900*/  FMUL.FTZ R134, R117, R134 ;  /* 0x0000008675867220 */ /* 0x004fca0000410000 */
[----:B------:R-:W2:Y:S01]  /*3910*/  SHFL.IDX PT, R131, R134, RZ, 0x1f ;  /* 0x00001fff86837589 */ /* 0x000ea200000e0000 */
[----:B-1----:R-:W-:Y:S01]  /*3920*/  @!P1 LEA R118, P2, R61, R118, 0x2 ;  /* 0x000000763d769211 */ /* 0x002fe200078410ff */
[----:B---3--:R-:W-:-:S03]  /*3930*/  FADD.FTZ R0, R129, R0 ;  /* 0x0000000081007221 */ /* 0x008fc60000010000 */
[C---:B------:R-:W-:Y:S02]  /*3940*/  @!P1 LEA.HI.X R119, R61.reuse, R119, R116, 0x2, P2 ;  /* 0x000000773d779211 */ /* 0x040fe400010f1474 */
[----:B0-----:R-:W-:Y:S01]  /*3950*/  @!P1 LEA R120, P2, R61, R120, 0x2 ;  /* 0x000000783d789211 */ /* 0x001fe200078410ff */
[----:B------:R-:W-:Y:S02]  /*3960*/  FFMA.FTZ R43, R117, R43, R0 ;  /* 0x0000002b752b7223 */ /* 0x000fe40000010000 */
[----:B------:R-:W0:Y:S01]  /*3970*/  LDC R0, c[0x0][0x2d8] ;  /* 0x0000b600ff007b82 */ /* 0x000e220000000800 */
[----:B------:R-:W-:Y:S02]  /*3980*/  @!P1 LEA.HI.X R121, R61, R121, R116, 0x2, P2 ;  /* 0x000000793d799211 */ /* 0x000fe400010f1474 */
[----:B------:R-:W-:Y:S01]  /*3990*/  PLOP3.LUT P2, PT, PT, PT, UP0, 0x40, 0x0 ;  /* 0x000000000000781c */ /* 0x000fe20003f4e808 */
[----:B------:R-:W0:Y:S01]  /*39a0*/  SHFL.IDX PT, R43, R43, RZ, 0x1f ;  /* 0x00001fff2b2b7589 */ /* 0x000e2200000e0000 */
[----:B--2---:R-:W-:-:S03]  /*39b0*/  FMUL.FTZ R41, R131, R131 ;  /* 0x0000008383297220 */ /* 0x004fc60000410000 */
[----:B------:R1:W-:Y:S02]  /*39c0*/  @!P1 STG.E desc[UR4][R118.64], R131 ;  /* 0x0000008376009986 */ /* 0x0003e4000c101904 */
[----:B------:R-:W-:Y:S01]  /*39d0*/  FSEL R41, R41, RZ, !P2 ;  /* 0x000000ff29297208 */ /* 0x000fe20005000000 */
[----:B0-----:R-:W-:-:S04]  /*39e0*/  FFMA.FTZ R0, R43, UR6, R0 ;  /* 0x000000062b007c23 */ /* 0x001fc80008010000 */
[----:B------:R-:W-:-:S06]  /*39f0*/  FADD.FTZ R0, R0, R41 ;  /* 0x0000002900007221 */ /* 0x000fcc0000010000 */
[----:B------:R-:W0:Y:S02]  /*3a00*/  MUFU.RSQ R0, R0 ;  /* 0x0000000000007308 */ /* 0x000e240000001400 */
[----:B0-----:R1:W-:Y:S01]  /*3a10*/  @!P1 STG.E desc[UR4][R120.64], R0 ;  /* 0x0000000078009986 */ /* 0x0013e2000c101904 */
[----:B-----5:R-:W-:-:S13]  /*3a20*/  ISETP.GE.AND P1, PT, R40, 0x1, PT ;  /* 0x000000012800780c */ /* 0x020fda0003f26270 */
[----:B-1----:R-:W-:Y:S05]  /*3a30*/  @!P1 BRA `(.L_x_24206) ;  /* 0x0000000800909947 */ /* 0x002fea0003800000 */
[----:B------:R-:W-:Y:S01]  /*3a40*/  IADD3 R3, R40, -0x1, RZ ;  /* 0xffffffff28037810 */ /* 0x000fe20007ffe0ff */
[----:B------:R-:W-:Y:S01]  /*3a50*/  BSSY B1, `(.L_x_24207) ;  /* 0x0000019000017945 */ /* 0x000fe20003800000 */
[----:B------:R-:W-:-:S03]  /*3a60*/  PLOP3.LUT P1, PT, PT, PT, UP0, 0x40, 0x0 ;  /* 0x000000000000781c */ /* 0x000fc60003f2e808 */
[----:B------:R-:W-:Y:S01]  /*3a70*/  IMAD R3, R3, R42, RZ ;  /* 0x0000002a03037224 */ /* 0x000fe200078e02ff */
[----:B------:R-:W-:-:S04]  /*3a80*/  FSEL R131, R131, RZ, P1 ;  /* 0x000000ff83837208 */ /* 0x000fc80000800000 */
[----:B------:R-:W-:-:S04]  /*3a90*/  SHF.R.S32.HI R40, RZ, 0x1f, R3 ;  /* 0x0000001fff287819 */ /* 0x000fc80000011403 */
[----:B------:R-:W-:Y:S02]  /*3aa0*/  LEA.HI R40, R40, R3, RZ, 0x2 ;  /* 0x0000000328287211 */ /* 0x000fe400078f10ff */
[----:B------:R-:W-:-:S04]  /*3ab0*/  LOP3.LUT R3, R2, 0xff, RZ, 0xc0, !PT ;  /* 0x000000ff02037812 */ /* 0x000fc800078ec0ff */
[----:B------:R-:W-:Y:S01]  /*3ac0*/  LEA.HI.SX32 R119, R40, R3, 0x1e ;  /* 0x0000000328777211 */ /* 0x000fe200078ff2ff */
[----:B------:R-:W-:Y:S06]  /*3ad0*/  @!P0 BRA `(.L_x_24208) ;  /* 0x0000000000408947 */ /* 0x000fec0003800000 */
[----:B------:R-:W0:Y:S01]  /*3ae0*/  LDC.64 R116, c[0x0][0x2b8] ;  /* 0x0000ae00ff747b82 */ /* 0x000e220000000a00 */
[--C-:B------:R-:W-:Y:S01]  /*3af0*/  FADD.FTZ R41, R8, -R131.reuse ;  /* 0x8000008308297221 */ /* 0x100fe20000010000 */
[--C-:B------:R-:W-:Y:S01]  /*3b00*/  FADD.FTZ R43, R10, -R131.reuse ;  /* 0x800000830a2b7221 */ /* 0x100fe20000010000 */
[--C-:B------:R-:W-:Y:S02]  /*3b10*/  FADD.FTZ R121, R11, -R131.reuse ;  /* 0x800000830b797221 */ /* 0x100fe40000010000 */
[C---:B------:R-:W-:Y:S01]  /*3b20*/  FMUL.FTZ R40, R0.reuse, R41 ;  /* 0x0000002900287220 */ /* 0x040fe20000410000 */
[----:B------:R-:W-:Y:S01]  /*3b30*/  FADD.FTZ R41, R9, -R131 ;  /* 0x8000008309297221 */ /* 0x000fe20000010000 */
[C---:B------:R-:W-:Y:S01]  /*3b40*/  FMUL.FTZ R42, R0.reuse, R43 ;  /* 0x0000002b002a7220 */ /* 0x040fe20000410000 */
[----:B------:R-:W-:Y:S01]  /*3b50*/  FMUL.FTZ R43, R0, R121 ;  /* 0x00000079002b7220 */ /* 0x000fe20000410000 */
[----:B------:R-:W-:Y:S01]  /*3b60*/  FFMA.FTZ R40, R62, R40, R45 ;  /* 0x000000283e287223 */ /* 0x000fe2000001002d */
[----:B------:R-:W-:Y:S01]  /*3b70*/  FMUL.FTZ R41, R0, R41 ;  /* 0x0000002900297220 */ /* 0x000fe20000410000 */
[----:B------:R-:W-:Y:S01]  /*3b80*/  FFMA.FTZ R42, R65, R42, R46 ;  /* 0x0000002a412a7223 */ /* 0x000fe2000001002e */
[----:B------:R-:W-:-:S02]  /*3b90*/  FFMA.FTZ R43, R64, R43, R99 ;  /* 0x0000002b402b7223 */ /* 0x000fc40000010063 */
[----:B------:R-:W-:Y:S01]  /*3ba0*/  FFMA.FTZ R41, R63, R41, R98 ;  /* 0x000000293f297223 */ /* 0x000fe20000010062 */
[C---:B0-----:R-:W-:Y:S01]  /*3bb0*/  IMAD.WIDE.U32 R116, R119.reuse, 0x10, R116 ;  /* 0x0000001077747825 */ /* 0x041fe200078e0074 */
[----:B------:R-:W-:-:S04]  /*3bc0*/  IADD3 R119, R119, 0x100, RZ ;  /* 0x0000010077777810 */ /* 0x000fc80007ffe0ff */
[----:B------:R0:W-:Y:S03]  /*3bd0*/  STG.E.128 desc[UR4][R116.64], R40 ;  /* 0x0000002874007986 */ /* 0x0001e6000c101d04 */
.L_x_24208:
[----:B------:R-:W-:Y:S05]  /*3be0*/  BSYNC B1 ;  /* 0x0000000000017941 */ /* 0x000fea0003800000 */
.L_x_24207:
[----:B------:R-:W-:Y:S01]  /*3bf0*/  ISETP.NE.AND P1, PT, R122, RZ, PT ;  /* 0x000000ff7a00720c */ /* 0x000fe20003f25270 */
[----:B------:R-:W-:-:S12]  /*3c00*/  BSSY B1, `(.L_x_24209) ;  /* 0x0000012000017945 */ /* 0x000fd80003800000 */
[----:B------:R-:W-:Y:S05]  /*3c10*/  @!P1 BRA `(.L_x_24210) ;  /* 0x0000000000409947 */ /* 0x000fea0003800000 */
[----:B0-----:R-:W0:Y:S01]  /*3c20*/  LDC.64 R40, c[0x0][0x2b8] ;  /* 0x0000ae00ff287b82 */ /* 0x001e220000000a00 */
        /* <DEDUP_REMOVED lines=12> */
[----:B------:R-:W-:Y:S01]  /*3cf0*/  FFMA.FTZ R43, R68, R129, R101 ;  /* 0x00000081442b7223 */ /* 0x000fe20000010065 */
[----:B------:R-:W-:-:S04]  /*3d00*/  IADD3 R119, R119, 0x100, RZ ;  /* 0x0000010077777810 */ /* 0x000fc80007ffe0ff */
[----:B------:R1:W-:Y:S03]  /*3d10*/  STG.E.128 desc[UR4][R116.64], R40 ;  /* 0x0000002874007986 */ /* 0x0003e6000c101d04 */
.L_x_24210:
[----:B------:R-:W-:Y:S05]  /*3d20*/  BSYNC B1 ;  /* 0x0000000000017941 */ /* 0x000fea0003800000 */
.L_x_24209:
[----:B------:R-:W-:Y:S01]  /*3d30*/  ISETP.NE.AND P1, PT, R123, RZ, PT ;  /* 0x000000ff7b00720c */ /* 0x000fe20003f25270 */
        /* <DEDUP_REMOVED lines=18> */
.L_x_24212:
[----:B------:R-:W-:Y:S05]  /*3e60*/  BSYNC B1 ;  /* 0x0000000000017941 */ /* 0x000fea0003800000 */
.L_x_24211:
[----:B------:R-:W-:Y:S01]  /*3e70*/  ISETP.NE.AND P1, PT, R124, RZ, PT ;  /* 0x000000ff7c00720c */ /* 0x000fe20003f25270 */
[----:B------:R-:W-:-:S12]  /*3e80*/  BSSY B1, `(.L_x_24213) ;  /* 0x0000012000017945 */ /* 0x000fd80003800000 */
[----:B------:R-:W-:Y:S05]  /*3e90*/  @!P1 BRA `(.L_x_24214) ;  /* 0x0000000000409947 */ /* 0x000fea0003800000 */
[----:B012---:R-:W0:Y:S01]  /*3ea0*/  LDC.64 R40, c[0x0][0x2b8] ;  /* 0x0000ae00ff287b82 */ /* 0x007e220000000a00 */
        /* <DEDUP_REMOVED lines=15> */
.L_x_24214:
[----:B------:R-:W-:Y:S05]  /*3fa0*/  BSYNC B1 ;  /* 0x0000000000017941 */ /* 0x000fea0003800000 */
.L_x_24213:
[----:B------:R-:W-:Y:S01]  /*3fb0*/  ISETP.NE.AND P1, PT, R125, RZ, PT ;  /* 0x000000ff7d00720c */ /* 0x000fe20003f25270 */
[----:B------:R-:W-:-:S12]  /*3fc0*/  BSSY B1, `(.L_x_24215) ;  /* 0x0000012000017945 */ /* 0x000fd80003800000 */
[----:B------:R-:W-:Y:S05]  /*3fd0*/  @!P1 BRA `(.L_x_24216) ;  /* 0x0000000000409947 */ /* 0x000fea0003800000 */
[----:B0123--:R-:W0:Y:S01]  /*3fe0*/  LDC.64 R40, c[0x0][0x2b8] ;  /* 0x0000ae00ff287b82 */ /* 0x00fe220000000a00 */
        /* <DEDUP_REMOVED lines=15> */
.L_x_24216:
[----:B------:R-:W-:Y:S05]  /*40e0*/  BSYNC B1 ;  /* 0x0000000000017941 */ /* 0x000fea0003800000 */
.L_x_24215:
[----:B------:R-:W-:Y:S01]  /*40f0*/  ISETP.NE.AND P1, PT, R126, RZ, PT ;  /* 0x000000ff7e00720c */ /* 0x000fe20003f25270 */
        /* <DEDUP_REMOVED lines=18> */
.L_x_24218:
[----:B------:R-:W-:Y:S05]  /*4220*/  BSYNC B1 ;  /* 0x0000000000017941 */ /* 0x000fea0003800000 */
.L_x_24217:
        /* <DEDUP_REMOVED lines=19> */
.L_x_24220:
[----:B------:R-:W-:Y:S05]  /*4360*/  BSYNC B1 ;  /* 0x0000000000017941 */ /* 0x000fea0003800000 */
.L_x_24219:
[----:B------:R-:W-:-:S13]  /*4370*/  ISETP.NE.AND P1, PT, R128, RZ, PT ;  /* 0x000000ff8000720c */ /* 0x000fda0003f25270 */
        /* <DEDUP_REMOVED lines=14> */
[----:B0-----:R-:W-:-:S05]  /*4460*/  IMAD.WIDE.U32 R116, R119, 0x10, R116 ;  /* 0x0000001077747825 */ /* 0x001fca00078e0074 */
[----:B------:R0:W-:Y:S02]  /*4470*/  STG.E.128 desc[UR4][R116.64], R40 ;  /* 0x0000002874007986 */ /* 0x0001e4000c101d04 */
.L_x_24206:
[----:B------:R-:W-:Y:S05]  /*4480*/  BSYNC B0 ;  /* 0x0000000000007941 */ /* 0x000fea0003800000 */
.L_x_24205:
[----:B------:R-:W-:Y:S02]  /*4490*/  ISETP.NE.AND P1, PT, R130, RZ, PT ;  /* 0x000000ff8200720c */ /* 0x000fe40003f25270 */
[----:B------:R-:W-:Y:S02]  /*44a0*/  IADD3 R61, R61, UR8, RZ ;  /* 0x000000083d3d7c10 */ /* 0x000fe4000fffe0ff */
[----:B------:R-:W-:Y:S02]  /*44b0*/  SEL R0, RZ, 0x1, P1 ;  /* 0x00000001ff007807 */ /* 0x000fe40000800000 */
[----:B------:R-:W-:-:S13]  /*44c0*/  ISETP.GE.AND P1, PT, R61, UR9, PT ;  /* 0x000000093d007c0c */ /* 0x000fda000bf26270 */
[----:B------:R-:W-:Y:S05]  /*44d0*/  @!P1 BRA `(.L_x_24221) ;  /* 0xffffffcc00189947 */ /* 0x000fea000383ffff */
[----:B------:R-:W-:Y:S05]  /*44e0*/  EXIT ;  /* 0x000000000000794d */ /* 0x000fea0003800000 */
.L_x_24204:
[----:B------:R-:W-:Y:S01]  /*44f0*/  HFMA2.MMA R135, -RZ, RZ, 0, 5.9604644775390625e-08 ;  /* 0x00000001ff877435 */ /* 0x000fe200000001ff */
[----:B------:R-:W-:Y:S02]  /*4500*/  MOV R134, R117 ;  /* 0x0000007500867202 */ /* 0x000fe40000000f00 */
[----:B------:R-:W-:Y:S02]  /*4510*/  MOV R136, 0x1f ;  /* 0x0000001f00887802 */ /* 0x000fe40000000f00 */
[----:B------:R-:W-:Y:S02]  /*4520*/  MOV R131, 0xffffffff ;  /* 0xffffffff00837802 */ /* 0x000fe40000000f00 */
[----:B------:R-:W-:Y:S02]  /*4530*/  P2R R132, PR, RZ, 0x20 ;  /* 0x00000020ff847803 */ /* 0x000fe40000000000 */
[----:B------:R-:W-:-:S13]  /*4540*/  ISETP.NE.AND P5, PT, R119, RZ, PT ;  /* 0x000000ff7700720c */ /* 0x000fda0003fa5270 */
[----:B-----5:R-:W-:Y:S05]  /*4550*/  WARPSYNC.COLLECTIVE R131, `(.L_x_24222) ;  /* 0x0000000083087348 */ /* 0x020fea0003c00000 */
[----:B------:R0:W1:Y:S02]  /*4560*/  SHFL.BFLY P6, R133, R134, R135, R136 ;  /* 0x0c00008786857389 */ /* 0x00006400000c0088 */
[----:B01---5:R-:W-:Y:S01]  /*4570*/  ENDCOLLECTIVE ;  /* 0x000000000000791b */ /* 0x023fe20003800000 */
.L_x_24222:
[----:B------:R-:W-:Y:S01]  /*4580*/  HFMA2.MMA R135, -RZ, RZ, 0, 1.1920928955078125e-07 ;  /* 0x00000002ff877435 */ /* 0x000fe200000001ff */
[----:B------:R-:W-:-:S05]  /*4590*/  MOV R0, R133 ;  /* 0x0000008500007202 */ /* 0x000fca0000000f00 */
[----:B------:R-:W-:-:S05]  /*45a0*/  FADD.FTZ R119, R117, R0 ;  /* 0x0000000075777221 */ /* 0x000fca0000010000 */
[----:B------:R-:W-:-:S07]  /*45b0*/  MOV R134, R119 ;  /* 0x0000007700867202 */ /* 0x000fce0000000f00 */
[----:B------:R-:W-:Y:S05]  /*45c0*/  WARPSYNC.COLLECTIVE R131, `(.L_x_24223) ;  /* 0x0000000083087348 */ /* 0x000fea0003c00000 */
[----:B------:R0:W1:Y:S02]  /*45d0*/  SHFL.BFLY P6, R133, R134, R135, R136 ;  /* 0x0c00008786857389 */ /* 0x00006400000c0088 */
[----:B01----:R-:W-:Y:S01]  /*45e0*/  ENDCOLLECTIVE ;  /* 0x000000000000791b */ /* 0x003fe20003800000 */
.L_x_24223:
[----:B------:R-:W-:Y:S01]  /*45f0*/  HFMA2.MMA R135, -RZ, RZ, 0, 2.384185791015625e-07 ;  /* 0x00000004ff877435 */ /* 0x000fe200000001ff */
[----:B------:R-:W-:-:S05]  /*4600*/  MOV R0, R133 ;  /* 0x0000008500007202 */ /* 0x000fca0000000f00 */
[----:B------:R-:W-:-:S05]  /*4610*/  FADD.FTZ R120, R119, R0 ;  /* 0x0000000077787221 */ /* 0x000fca0000010000 */
[----:B------:R-:W-:-:S07]  /*4620*/  MOV R134, R120 ;  /* 0x0000007800867202 */ /* 0x000fce0000000f00 */
[----:B------:R-:W-:Y:S05]  /*4630*/  WARPSYNC.COLLECTIVE R131, `(.L_x_24224) ;  /* 0x0000000083087348 */ /* 0x000fea0003c00000 */
[----:B------:R0:W1:Y:S02]  /*4640*/  SHFL.BFLY P6, R133, R134, R135, R136 ;  /* 0x0c00008786857389 */ /* 0x00006400000c0088 */
[----:B01----:R-:W-:Y:S01]  /*4650*/  ENDCOLLECTIVE ;  /* 0x000000000000791b */ /* 0x003fe20003800000 */
.L_x_24224:
[----:B------:R-:W-:Y:S01]  /*4660*/  HFMA2.MMA R135, -RZ, RZ, 0, 4.76837158203125e-07 ;  /* 0x00000008ff877435 */ /* 0x000fe200000001ff */
[----:B------:R-:W-:-:S05]  /*4670*/  MOV R121, R133 ;  /* 0x0000008500797202 */ /* 0x000fca0000000f00 */
[----:B------:R-:W-:-:S05]  /*4680*/  FADD.FTZ R121, R120, R121 ;  /* 0x0000007978797221 */ /* 0x000fca0000010000 */
[----:B------:R-:W-:-:S07]  /*4690*/  MOV R134, R121 ;  /* 0x0000007900867202 */ /* 0x000fce0000000f00 */
[----:B------:R-:W-:Y:S05]  /*46a0*/  WARPSYNC.COLLECTIVE R131, `(.L_x_24225) ;  /* 0x0000000083087348 */ /* 0x000fea0003c00000 */
[----:B------:R0:W1:Y:S02]  /*46b0*/  SHFL.BFLY P6, R133, R134, R135, R136 ;  /* 0x0c00008786857389 */ /* 0x00006400000c0088 */
[----:B01----:R-:W-:Y:S01]  /*46c0*/  ENDCOLLECTIVE ;  /* 0x000000000000791b */ /* 0x003fe20003800000 */
.L_x_24225:
[----:B------:R-:W-:Y:S01]  /*46d0*/  HFMA2.MMA R135, -RZ, RZ, 0, 9.5367431640625e-07 ;  /* 0x00000010ff877435 */ /* 0x000fe200000001ff */
[----:B------:R-:W-:-:S05]  /*46e0*/  MOV R0, R133 ;  /* 0x0000008500007202 */ /* 0x000fca0000000f00 */
[----:B------:R-:W-:-:S05]  /*46f0*/  FADD.FTZ R129, R121, R0 ;  /* 0x0000000079817221 */ /* 0x000fca0000010000 */
[----:B------:R-:W-:-:S07]  /*4700*/  MOV R134, R129 ;  /* 0x0000008100867202 */ /* 0x000fce0000000f00 */
[----:B------:R-:W-:Y:S05]  /*4710*/  WARPSYNC.COLLECTIVE R131, `(.L_x_24226) ;  /* 0x0000000083087348 */ /* 0x000fea0003c00000 */
[----:B------:R0:W1:Y:S02]  /*4720*/  SHFL.BFLY P6, R133, R134, R135, R136 ;  /* 0x0c00008786857389 */ /* 0x00006400000c0088 */
[----:B01----:R-:W-:Y:S01]  /*4730*/  ENDCOLLECTIVE ;  /* 0x000000000000791b */ /* 0x003fe20003800000 */
.L_x_24226:
[----:B------:R-:W-:Y:S01]  /*4740*/  HFMA2.MMA R135, -RZ, RZ, 0, 5.9604644775390625e-08 ;  /* 0x00000001ff877435 */ /* 0x000fe200000001ff */
[----:B------:R-:W-:Y:S02]  /*4750*/  MOV R0, R133 ;  /* 0x0000008500007202 */ /* 0x000fe40000000f00 */
[----:B------:R-:W-:-:S03]  /*4760*/  ISETP.NE.AND P6, PT, R137, RZ, PT ;  /* 0x000000ff8900720c */ /* 0x000fc60003fc5270 */
        /* <DEDUP_REMOVED lines=72> */
.L_x_24227:
[----:B------:R-:W-:Y:S01]  /*4bf0*/  HFMA2.MMA R135, -RZ, RZ, 0, 1.1920928955078125e-07 ;  /* 0x00000002ff877435 */ /* 0x000fe200000001ff */
[----:B------:R-:W-:-:S05]  /*4c00*/  MOV R117, R133 ;  /* 0x0000008500757202 */ /* 0x000fca0000000f00 */
[----:B------:R-:W-:-:S05]  /*4c10*/  FADD.FTZ R117, R0, R117 ;  /* 0x0000007500757221 */ /* 0x000fca0000010000 */
[----:B------:R-:W-:-:S07]  /*4c20*/  MOV R134, R117 ;  /* 0x0000007500867202 */ /* 0x000fce0000000f00 */
[----:B------:R-:W-:Y:S05]  /*4c30*/  WARPSYNC.COLLECTIVE R131, `(.L_x_24228) ;  /* 0x0000000083087348 */ /* 0x000fea0003c00000 */
[----:B------:R0:W1:Y:S02]  /*4c40*/  SHFL.BFLY P6, R133, R134, R135, R136 ;  /* 0x0c00008786857389 */ /* 0x00006400000c0088 */
[----:B01----:R-:W-:Y:S01]  /*4c50*/  ENDCOLLECTIVE ;  /* 0x000000000000791b */ /* 0x003fe20003800000 */
.L_x_24228:
[----:B------:R-:W-:Y:S01]  /*4c60*/  HFMA2.MMA R135, -RZ, RZ, 0, 2.384185791015625e-07 ;  /* 0x00000004ff877435 */ /* 0x000fe200000001ff */
[----:B------:R-:W-:-:S05]  /*4c70*/  MOV R120, R133 ;  /* 0x0000008500787202 */ /* 0x000fca0000000f00 */
[----:B------:R-:W-:-:S05]  /*4c80*/  FADD.FTZ R120, R117, R120 ;  /* 0x0000007875787221 */ /* 0x000fca0000010000 */
[----:B------:R-:W-:-:S07]  /*4c90*/  MOV R134, R120 ;  /* 0x0000007800867202 */ /* 0x000fce0000000f00 */
[----:B------:R-:W-:Y:S05]  /*4ca0*/  WARPSYNC.COLLECTIVE R131, `(.L_x_24229) ;  /* 0x0000000083087348 */ /* 0x000fea0003c00000 */
[----:B------:R0:W1:Y:S02]  /*4cb0*/  SHFL.BFLY P6, R133, R134, R135, R136 ;  /* 0x0c00008786857389 */ /* 0x00006400000c0088 */
[----:B01----:R-:W-:Y:S01]  /*4cc0*/  ENDCOLLECTIVE ;  /* 0x000000000000791b */ /* 0x003fe20003800000 */
.L_x_24229:
[----:B------:R-:W-:Y:S01]  /*4cd0*/  HFMA2.MMA R135, -RZ, RZ, 0, 4.76837158203125e-07 ;  /* 0x00000008ff877435 */ /* 0x000fe200000001ff */
[----:B------:R-:W-:-:S05]  /*4ce0*/  MOV R119, R133 ;  /* 0x0000008500777202 */ /* 0x000fca0000000f00 */
[----:B------:R-:W-:-:S05]  /*4cf0*/  FADD.FTZ R119, R120, R119 ;  /* 0x0000007778777221 */ /* 0x000fca0000010000 */
[----:B------:R-:W-:-:S07]  /*4d00*/  MOV R134, R119 ;  /* 0x0000007700867202 */ /* 0x000fce0000000f00 */
[----:B------:R-:W-:Y:S05]  /*4d10*/  WARPSYNC.COLLECTIVE R131, `(.L_x_24230) ;  /* 0x0000000083087348 */ /* 0x000fea0003c00000 */
[----:B------:R0:W1:Y:S02]  /*4d20*/  SHFL.BFLY P6, R133, R134, R135, R136 ;  /* 0x0c00008786857389 */ /* 0x00006400000c0088 */
[----:B01----:R-:W-:Y:S01]  /*4d30*/  ENDCOLLECTIVE ;  /* 0x000000000000791b */ /* 0x003fe20003800000 */
.L_x_24230:
[----:B------:R-:W-:Y:S01]  /*4d40*/  HFMA2.MMA R135, -RZ, RZ, 0, 9.5367431640625e-07 ;  /* 0x00000010ff877435 */ /* 0x000fe200000001ff */
[----:B------:R-:W-:-:S05]  /*4d50*/  MOV R132, R133 ;  /* 0x0000008500847202 */ /* 0x000fca0000000f00 */
[----:B------:R-:W-:-:S05]  /*4d60*/  FADD.FTZ R132, R119, R132 ;  /* 0x0000008477847221 */ /* 0x000fca0000010000 */
[----:B------:R-:W-:-:S07]  /*4d70*/  MOV R134, R132 ;  /* 0x0000008400867202 */ /* 0x000fce0000000f00 */
[----:B------:R-:W-:Y:S05]  /*4d80*/  WARPSYNC.COLLECTIVE R131, `(.L_x_24231) ;  /* 0x0000000083087348 */ /* 0x000fea0003c00000 */
[----:B------:R0:W1:Y:S02]  /*4d90*/  SHFL.BFLY P6, R133, R134, R135, R136 ;  /* 0x0c00008786857389 */ /* 0x00006400000c0088 */
[----:B01----:R-:W-:Y:S01]  /*4da0*/  ENDCOLLECTIVE ;  /* 0x000000000000791b */ /* 0x003fe20003800000 */
.L_x_24231:
[----:B------:R-:W-:Y:S01]  /*4db0*/  MOV R121, R133 ;  /* 0x0000008500797202 */ /* 0x000fe20000000f00 */
[----:B------:R-:W-:Y:S06]  /*4dc0*/  BRA `(.L_x_24232) ;  /* 0xffffffe400ac7947 */ /* 0x000fec000383ffff */
.L_x_24233:
        /* <DEDUP_REMOVED lines=11> */
.L_x_30314:


//--------------------- .text._ZN10layer_norm13ln_fwd_kernelINS_13Kernel_traitsI6__halfffffjLj8192ELj1ELj1ELj8ELj16ENS_18Kernel_traits_baseILj8192ES2_ffffjLj256EEEEELb0ELb0ELb1ELb1EEEvNS_9FwdParamsE --------------------------
	.section	.text._ZN10layer_norm13ln_fwd_kernelINS_13Kernel_traitsI6__halfffffjLj8192ELj1ELj1ELj8ELj16ENS_18Kernel_traits_baseILj8192ES2_ffffjLj256EEEEELb0ELb0ELb1ELb1EEEvNS_9FwdParamsE,"ax",@progbits
	.align	128
        .global         _ZN10layer_norm13ln_fwd_kernelINS_13Kernel_traitsI6__halfffffjLj8192ELj1ELj1ELj8ELj16ENS_18Kernel_traits_baseILj8192ES2_ffffjLj256EEEEELb0ELb0ELb1ELb1EEEvNS_9FwdParamsE
        .type           _ZN10layer_norm13ln_fwd_kernelINS_13Kernel_traitsI6__halfffffjLj8192ELj1ELj1ELj8ELj16ENS_18Kernel_traits_baseILj8192ES2_ffffjLj256EEEEELb0ELb0ELb1ELb1EEEvNS_9FwdParamsE,@function
        .size           _ZN10layer_norm13ln_fwd_kernelINS_13Kernel_traitsI6__halfffffjLj8192ELj1ELj1ELj8ELj16ENS_18Kernel_traits_baseILj8192ES2_ffffjLj256EEEEELb0ELb0ELb1ELb1EEEvNS_9FwdParamsE,(.L_x_30315 - _ZN10layer_norm13ln_fwd_kernelINS_13Kernel_traitsI6__halfffffjLj8192ELj1ELj1ELj8ELj16ENS_18Kernel_traits_baseILj8192ES2_ffffjLj256EEEEELb0ELb0ELb1ELb1EEEvNS_9FwdParamsE)
        .other          _ZN10layer_norm13ln_fwd_kernelINS_13Kernel_traitsI6__halfffffjLj8192ELj1ELj1ELj8ELj16ENS_18Kernel_traits_baseILj8192ES2_ffffjLj256EEEEELb0ELb0ELb1ELb1EEEvNS_9FwdParamsE,@"STO_CUDA_ENTRY STV_DEFAULT"
_ZN10layer_norm13ln_fwd_kernelINS_13Kernel_traitsI6__halfffffjLj8192ELj1ELj1ELj8ELj16ENS_18Kernel_traits_baseILj8192ES2_ffffjLj256EEEEELb0ELb0ELb1ELb1EEEvNS_9FwdParamsE:
.text._ZN10layer_norm13ln_fwd_kernelINS_13Kernel_traitsI6__halfffffjLj8192ELj1ELj1ELj8ELj16ENS_18Kernel_traits_baseILj8192ES2_ffffjLj256EEEEELb0ELb0ELb1ELb1EEEvNS_9FwdParamsE:
        /* <DEDUP_REMOVED lines=22> */
[----:B------:R-:W-:-:S02]  /*0160*/  ISETP.GE.AND P1, PT, R111, UR6, PT ;  /* 0x000000066f007c0c */ /* 0x000fc4000bf26270 */
[----:B------:R-:W-:Y:S01]  /*0170*/  IADD3.X R3, RZ, UR9, RZ, P2, !PT ;  /* 0x00000009ff037c10 */ /* 0x000fe200097fe4ff */
[----:B------:R0:W5:Y:S10]  /*0180*/  @P0 LDG.E.64 R24, desc[UR4][R4.64+0x3800] ;  /* 0x0038000404180981 */ /* 0x000174000c1e1b00 */
[----:B0-----:R-:W-:Y:S05]  /*0190*/  @P1 EXIT ;  /* 0x000000000000194d */ /* 0x001fea0003800000 */
        /* <DEDUP_REMOVED lines=16> */
[----:B------:R-:W-:Y:S01]  /*02a0*/  SHF.R.U64 R75, R26, 0x10, R27 ;  /* 0x000000101a4b7819 */ /* 0x000fe2000000121b */
[----:B------:R-:W-:Y:S01]  /*02b0*/  HADD2.F32 R4, -RZ, R26.H0_H0 ;  /* 0x2000001aff047230 */ /* 0x000fe20000004100 */
[--C-:B------:R-:W-:Y:S01]  /*02c0*/  SHF.R.U64 R77, R24, 0x10, R25.reuse ;  /* 0x00000010184d7819 */ /* 0x100fe20000001219 */
[----:B0-----:R-:W-:Y:S01]  /*02d0*/  HADD2.F32 R2, -RZ, R24.H0_H0 ;  /* 0x20000018ff027230 */ /* 0x001fe20000004100 */
        /* <DEDUP_REMOVED lines=9> */
[----:B------:R-:W-:Y:S01]  /*0370*/  HFMA2.MMA R112, -RZ, RZ, 0, 5.9604644775390625e-08 ;  /* 0x00000001ff707435 */ /* 0x000fe200000001ff */
        /* <DEDUP_REMOVED lines=18> */
[----:B------:R-:W-:Y:S01]  /*04a0*/  ULDC.U8 UR6, c[0x0][0x2a0] ;  /* 0x0000a80000067ab9 */ /* 0x000fe20000000000 */
[----:B------:R-:W-:Y:S01]  /*04b0*/  HADD2.F32 R3, -RZ, R27.H0_H0 ;  /* 0x2000001bff037230 */ /* 0x000fe20000004100 */
[----:B------:R-:W-:Y:S01]  /*04c0*/  LOP3.LUT R22, R17, 0xff, RZ, 0xc0, !PT ;  /* 0x000000ff11167812 */ /* 0x000fe200078ec0ff */
        /* <DEDUP_REMOVED lines=67> */
[----:B------:R-:W-:-:S07]  /*0900*/  HADD2.F32 R87, -RZ, R87.H0_H0 ;  /* 0x20000057ff577230 */ /* 0x000fce0000004100 */
.L_x_24301:
[----:B------:R-:W0:Y:S08]  /*0910*/  LDC.64 R32, c[0x0][0x280] ;  /* 0x0000a000ff207b82 */ /* 0x000e300000000a00 */
[----:B------:R-:W1:Y:S08]  /*0920*/  LDC.64 R60, c[0x0][0x230] ;  /* 0x00008c00ff3c7b82 */ /* 0x000e700000000a00 */
[----:B------:R-:W2:Y:S01]  /*0930*/  LDC R113, c[0x0][0x218] ;  /* 0x00008600ff717b82 */ /* 0x000ea20000000800 */
[----:B0-----:R-:W-:-:S07]  /*0940*/  IMAD.WIDE R32, R111, 0x4, R32 ;  /* 0x000000046f207825 */ /* 0x001fce00078e0220 */
[----:B------:R-:W0:Y:S01]  /*0950*/  LDC.64 R82, c[0x0][0x238] ;  /* 0x00008e00ff527b82 */ /* 0x000e220000000a00 */
[----:B------:R3:W4:Y:S01]  /*0960*/  LDG.E R38, desc[UR4][R32.64] ;  /* 0x0000000420267981 */ /* 0x000722000c1e1900 */
[----:B-1----:R-:W-:-:S04]  /*0970*/  ISETP.NE.U32.AND P0, PT, R60, RZ, PT ;  /* 0x000000ff3c00720c */ /* 0x002fc80003f05070 */
[----:B------:R-:W-:Y:S01]  /*0980*/  ISETP.NE.AND.EX P0, PT, R61, RZ, PT, P0 ;  /* 0x000000ff3d00720c */ /* 0x000fe20003f05300 */
[----:B--2---:R-:W-:-:S05]  /*0990*/  IMAD R34, R111, R113, RZ ;  /* 0x000000716f227224 */ /* 0x004fca00078e02ff */
[----:B------:R-:W-:-:S07]  /*09a0*/  SHF.R.S32.HI R35, RZ, 0x1f, R34 ;  /* 0x0000001fff237819 */ /* 0x000fce0000011422 */
[----:B---3--:R-:W1:Y:S01]  /*09b0*/  @P0 LDC.64 R32, c[0x0][0x230] ;  /* 0x00008c00ff200b82 */ /* 0x008e620000000a00 */
[----:B------:R-:W-:-:S04]  /*09c0*/  LEA.HI R37, R35, R34, RZ, 0x2 ;  /* 0x0000002223257211 */ /* 0x000fc800078f10ff */
[----:B------:R-:W-:-:S03]  /*09d0*/  LEA.HI.SX32 R116, R37, R22, 0x1e ;  /* 0x0000001625747211 */ /* 0x000fc600078ff2ff */
[----:B------:R-:W2:Y:S02]  /*09e0*/  LDC.64 R34, c[0x0][0x288] ;  /* 0x0000a200ff227b82 */ /* 0x000ea40000000a00 */
[----:B-1----:R-:W-:-:S05]  /*09f0*/  @P0 IMAD.WIDE.U32 R32, R116, 0x10, R32 ;  /* 0x0000001074200825 */ /* 0x002fca00078e0020 */
[----:B------:R1:W3:Y:S01]  /*0a00*/  @P0 LDG.E.128 R24, desc[UR4][R32.64] ;  /* 0x0000000420180981 */ /* 0x0002e2000c1e1d00 */
[----:B------:R-:W-:Y:S01]  /*0a10*/  MOV R115, RZ ;  /* 0x000000ff00737202 */ /* 0x000fe20000000f00 */
[----:B--2---:R-:W-:Y:S01]  /*0a20*/  IMAD.WIDE R34, R111, 0x4, R34 ;  /* 0x000000046f227825 */ /* 0x004fe200078e0222 */
[----:B------:R-:W-:Y:S01]  /*0a30*/  IADD3 R45, R116, 0x100, RZ ;  /* 0x00000100742d7810 */ /* 0x000fe20007ffe0ff */
[----:B------:R-:W-:Y:S03]  /*0a40*/  BSSY B0, `(.L_x_24234) ;  /* 0x000001e000007945 */ /* 0x000fe60003800000 */
[----:B-----5:R3:W5:Y:S01]  /*0a50*/  LDG.E R114, desc[UR4][R34.64] ;  /* 0x0000000422727981 */ /* 0x020762000c1e1900 */
[C---:B----4-:R-:W-:Y:S02]  /*0a60*/  ISETP.GE.AND P5, PT, R38.reuse, 0x1, PT ;  /* 0x000000012600780c */ /* 0x050fe40003fa6270 */
[----:B------:R-:W-:-:S11]  /*0a70*/  ISETP.GT.AND P6, PT, R38, RZ, PT ;  /* 0x000000ff2600720c */ /* 0x000fd60003fc4270 */
[----:B------:R-:W-:Y:S01]  /*0a80*/  @P5 IADD3 R36, R38, -0x1, RZ ;  /* 0xffffffff26245810 */ /* 0x000fe20007ffe0ff */
[----:B-1----:R-:W1:Y:S01]  /*0a90*/  @P5 LDC.64 R32, c[0x0][0x220] ;  /* 0x00008800ff205b82 */ /* 0x002e620000000a00 */
[----:B------:R-:W-:-:S03]  /*0aa0*/  @!P6 ISETP.NE.U32.AND P1, PT, R60, RZ, PT ;  /* 0x000000ff3c00e20c */ /* 0x000fc60003f25070 */
[----:B------:R-:W-:Y:S01]  /*0ab0*/  @P5 IMAD R36, R36, R113, RZ ;  /* 0x0000007124245224 */ /* 0x000fe200078e02ff */
[----:B------:R-:W-:-:S04]  /*0ac0*/  @!P6 ISETP.NE.AND.EX P2, PT, R61, RZ, PT, P1 ;  /* 0x000000ff3d00e20c */ /* 0x000fc80003f45310 */
[----:B------:R-:W-:-:S04]  /*0ad0*/  @P5 SHF.R.S32.HI R37, RZ, 0x1f, R36 ;  /* 0x0000001fff255819 */ /* 0x000fc80000011424 */
[----:B------:R-:W-:Y:S02]  /*0ae0*/  @P5 LEA.HI R39, R37, R36, RZ, 0x2 ;  /* 0x0000002425275211 */ /* 0x000fe400078f10ff */
[----:B------:R-:W2:Y:S02]  /*0af0*/  @P0 LDC.64 R36, c[0x0][0x230] ;  /* 0x00008c00ff240b82 */ /* 0x000ea40000000a00 */
[----:B------:R-:W-:-:S05]  /*0b00*/  @P5 LEA.HI.SX32 R115, R39, R22, 0x1e ;  /* 0x0000001627735211 */ /* 0x000fca00078ff2ff */
[----:B-1----:R-:W-:Y:S01]  /*0b10*/  @P5 IMAD.WIDE.U32 R32, R115, 0x10, R32 ;  /* 0x0000001073205825 */ /* 0x002fe200078e0020 */
[C---:B------:R-:W-:Y:S02]  /*0b20*/  @!P6 ISETP.NE.U32.AND P3, PT, R60.reuse, RZ, PT ;  /* 0x000000ff3c00e20c */ /* 0x040fe40003f65070 */
[----:B------:R-:W-:Y:S02]  /*0b30*/  @!P6 ISETP.NE.U32.AND P1, PT, R60, RZ, PT ;  /* 0x000000ff3c00e20c */ /* 0x000fe40003f25070 */
[----:B------:R1:W5:Y:S01]  /*0b40*/  @P5 LDG.E.128 R28, desc[UR4][R32.64] ;  /* 0x00000004201c5981 */ /* 0x000362000c1e1d00 */
[C---:B------:R-:W-:Y:S01]  /*0b50*/  @!P6 ISETP.NE.AND.EX P3, PT, R61.reuse, RZ, PT, P3 ;  /* 0x000000ff3d00e20c */ /* 0x040fe20003f65330 */
[----:B0-----:R-:W-:Y:S01]  /*0b60*/  IMAD.WIDE.U32 R38, R116, 0x10, R82 ;  /* 0x0000001074267825 */ /* 0x001fe200078e0052 */
[----:B------:R-:W-:-:S04]  /*0b70*/  @!P6 ISETP.NE.AND.EX P1, PT, R61, RZ, PT, P1 ;  /* 0x000000ff3d00e20c */ /* 0x000fc80003f25310 */
[----:B---3--:R-:W-:Y:S02]  /*0b80*/  @!P6 FSEL R34, R26, RZ, P1 ;  /* 0x000000ff1a22e208 */ /* 0x008fe40000800000 */
[----:B-1----:R-:W-:Y:S01]  /*0b90*/  @!P6 FSEL R33, R25, RZ, P2 ;  /* 0x000000ff1921e208 */ /* 0x002fe20001000000 */
[----:B--2---:R-:W-:Y:S01]  /*0ba0*/  @P0 IMAD.WIDE.U32 R36, R45, 0x10, R36 ;  /* 0x000000102d240825 */ /* 0x004fe200078e0024 */
[----:B------:R-:W-:Y:S02]  /*0bb0*/  @!P6 ISETP.NE.U32.AND P2, PT, R60, RZ, PT ;  /* 0x000000ff3c00e20c */ /* 0x000fe40003f45070 */
[----:B------:R-:W-:Y:S02]  /*0bc0*/  @!P6 FSEL R32, R24, RZ, P3 ;  /* 0x000000ff1820e208 */ /* 0x000fe40001800000 */
[----:B------:R-:W-:-:S04]  /*0bd0*/  @!P6 ISETP.NE.AND.EX P2, PT, R61, RZ, PT, P2 ;  /* 0x000000ff3d00e20c */ /* 0x000fc80003f45320 */
[----:B------:R-:W-:Y:S01]  /*0be0*/  @!P6 FSEL R35, R27, RZ, P2 ;  /* 0x000000ff1b23e208 */ /* 0x000fe20001000000 */
[----:B------:R-:W-:Y:S08]  /*0bf0*/  @!P6 BRA `(.L_x_24235) ;  /* 0x000000000008e947 */ /* 0x000ff00003800000 */
[----:B-----5:R-:W-:-:S04]  /*0c00*/  FMUL.FTZ R32, R28, UR7 ;  /* 0x000000071c207c20 */ /* 0x020fc80008410000 */
[----:B------:R-:W-:-:S07]  /*0c10*/  @P0 FADD.FTZ R32, R24, R32 ;  /* 0x0000002018200221 */ /* 0x000fce0000010000 */
.L_x_24235:
[----:B------:R-:W-:Y:S05]  /*0c20*/  BSYNC B0 ;  /* 0x0000000000007941 */ /* 0x000fea0003800000 */
.L_x_24234:
[----:B------:R-:W-:Y:S04]  /*0c30*/  BSSY B0, `(.L_x_24236) ;  /* 0x0000004000007945 */ /* 0x000fe80003800000 */
[----:B------:R-:W-:Y:S05]  /*0c40*/  @!P6 BRA `(.L_x_24237) ;  /* 0x000000000008e947 */ /* 0x000fea0003800000 */
[----:B-----5:R-:W-:-:S04]  /*0c50*/  FMUL.FTZ R33, R29, UR7 ;  /* 0x000000071d217c20 */ /* 0x020fc80008410000 */
[----:B------:R-:W-:-:S07]  /*0c60*/  @P0 FADD.FTZ R33, R25, R33 ;  /* 0x0000002119210221 */ /* 0x000fce0000010000 */
.L_x_24237:
[----:B------:R-:W-:Y:S05]  /*0c70*/  BSYNC B0 ;  /* 0x0000000000007941 */ /* 0x000fea0003800000 */
.L_x_24236:
[----:B------:R-:W-:Y:S04]  /*0c80*/  BSSY B0, `(.L_x_24238) ;  /* 0x0000004000007945 */ /* 0x000fe80003800000 */
[----:B------:R-:W-:Y:S05]  /*0c90*/  @!P6 BRA `(.L_x_24239) ;  /* 0x000000000008e947 */ /* 0x000fea0003800000 */
[----:B-----5:R-:W-:-:S04]  /*0ca0*/  FMUL.FTZ R34, R30, UR7 ;  /* 0x000000071e227c20 */ /* 0x020fc80008410000 */
[----:B------:R-:W-:-:S07]  /*0cb0*/  @P0 FADD.FTZ R34, R26, R34 ;  /* 0x000000221a220221 */ /* 0x000fce0000010000 */
.L_x_24239:
[----:B------:R-:W-:Y:S05]  /*0cc0*/  BSYNC B0 ;  /* 0x0000000000007941 */ /* 0x000fea0003800000 */
.L_x_24238:
[----:B------:R-:W-:Y:S04]  /*0cd0*/  BSSY B0, `(.L_x_24240) ;  /* 0x0000004000007945 */ /* 0x000fe80003800000 */
[----:B------:R-:W-:Y:S05]  /*0ce0*/  @!P6 BRA `(.L_x_24241) ;  /* 0x000000000008e947 */ /* 0x000fea0003800000 */
[----:B-----5:R-:W-:-:S04]  /*0cf0*/  FMUL.FTZ R35, R31, UR7 ;  /* 0x000000071f237c20 */ /* 0x020fc80008410000 */
[----:B------:R-:W-:-:S07]  /*0d00*/  @P0 FADD.FTZ R35, R27, R35 ;  /* 0x000000231b230221 */ /* 0x000fce0000010000 */
.L_x_24241:
[----:B------:R-:W-:Y:S05]  /*0d10*/  BSYNC B0 ;  /* 0x0000000000007941 */ /* 0x000fea0003800000 */
.L_x_24240:
[----:B------:R0:W-:Y:S01]  /*0d20*/  STG.E.128 desc[UR4][R38.64], R32 ;  /* 0x0000002026007986 */ /* 0x0001e2000c101d04 */
[----:B------:R-:W1:Y:S03]  /*0d30*/  @P0 LDC.64 R40, c[0x0][0x230] ;  /* 0x00008c00ff280b82 */ /* 0x000e660000000a00 */
[----:B------:R2:W3:Y:S01]  /*0d40*/  @P0 LDG.E.128 R24, desc[UR4][R36.64] ;  /* 0x0000000424180981 */ /* 0x0004e2000c1e1d00 */
[----:B------:R-:W-:Y:S02]  /*0d50*/  @P5 IADD3 R43, R115, 0x100, RZ ;  /* 0x00000100732b5810 */ /* 0x000fe40007ffe0ff */
[----:B------:R-:W-:-:S04]  /*0d60*/  @!P6 ISETP.NE.U32.AND P1, PT, R60, RZ, PT ;  /* 0x000000ff3c00e20c */ /* 0x000fc80003f25070 */
[C---:B------:R-:W-:Y:S01]  /*0d70*/  @!P6 ISETP.NE.AND.EX P2, PT, R61.reuse, RZ, PT, P1 ;  /* 0x000000ff3d00e20c */ /* 0x040fe20003f45310 */
[----:B--2---:R-:W2:Y:S01]  /*0d80*/  @P5 LDC.64 R36, c[0x0][0x220] ;  /* 0x00008800ff245b82 */ /* 0x004ea20000000a00 */
[C---:B------:R-:W-:Y:S02]  /*0d90*/  @!P6 ISETP.NE.U32.AND P3, PT, R60.reuse, RZ, PT ;  /* 0x000000ff3c00e20c */ /* 0x040fe40003f65070 */
[----:B------:R-:W-:Y:S02]  /*0da0*/  @!P6 ISETP.NE.U32.AND P1, PT, R60, RZ, PT ;  /* 0x000000ff3c00e20c */ /* 0x000fe40003f25070 */
[----:B------:R-:W-:Y:S01]  /*0db0*/  IADD3 R49, R116, 0x200, RZ ;  /* 0x0000020074317810 */ /* 0x000fe20007ffe0ff */
[----:B------:R-:W-:Y:S01]  /*0dc0*/  BSSY B0, `(.L_x_24242) ;  /* 0x0000010000007945 */ /* 0x000fe20003800000 */
[C---:B------:R-:W-:Y:S02]  /*0dd0*/  @!P6 ISETP.NE.AND.EX P3, PT, R61.reuse, RZ, PT, P3 ;  /* 0x000000ff3d00e20c */ /* 0x040fe40003f65330 */
[----:B------:R-:W-:Y:S01]  /*0de0*/  @!P6 ISETP.NE.AND.EX P1, PT, R61, RZ, PT, P1 ;  /* 0x000000ff3d00e20c */ /* 0x000fe20003f25310 */
[----:B--2---:R-:W-:-:S05]  /*0df0*/  @P5 IMAD.WIDE.U32 R36, R43, 0x10, R36 ;  /* 0x000000102b245825 */ /* 0x004fca00078e0024 */
[----:B-----5:R3:W5:Y:S01]  /*0e00*/  @P5 LDG.E.128 R28, desc[UR4][R36.64] ;  /* 0x00000004241c5981 */ /* 0x020762000c1e1d00 */
[----:B------:R-:W-:-:S04]  /*0e10*/  IMAD.WIDE.U32 R42, R45, 0x10, R82 ;  /* 0x000000102d2a7825 */ /* 0x000fc800078e0052 */
[----:B-1----:R-:W-:Y:S01]  /*0e20*/  @P0 IMAD.WIDE.U32 R40, R49, 0x10, R40 ;  /* 0x0000001031280825 */ /* 0x002fe200078e0028 */
[----:B---3--:R-:W-:Y:S02]  /*0e30*/  @!P6 FSEL R37, R25, RZ, P2 ;  /* 0x000000ff1925e208 */ /* 0x008fe40001000000 */
[----:B------:R-:W-:Y:S02]  /*0e40*/  @!P6 ISETP.NE.U32.AND P2, PT, R60, RZ, PT ;  /* 0x000000ff3c00e20c */ /* 0x000fe40003f45070 */
[----:B0-----:R-:W-:Y:S02]  /*0e50*/  @!P6 FSEL R38, R26, RZ, P1 ;  /* 0x000000ff1a26e208 */ /* 0x001fe40000800000 */
[----:B------:R-:W-:Y:S02]  /*0e60*/  @!P6 ISETP.NE.AND.EX P2, PT, R61, RZ, PT, P2 ;  /* 0x000000ff3d00e20c */ /* 0x000fe40003f45320 */
[----:B------:R-:W-:Y:S02]  /*0e70*/  @!P6 FSEL R36, R24, RZ, P3 ;  /* 0x000000ff1824e208 */ /* 0x000fe40001800000 */
[----:B------:R-:W-:Y:S01]  /*0e80*/  @!P6 FSEL R39, R27, RZ, P2 ;  /* 0x000000ff1b27e208 */ /* 0x000fe20001000000 */
[----:B------:R-:W-:Y:S08]  /*0e90*/  @!P6 BRA `(.L_x_24243) ;  /* 0x000000000008e947 */ /* 0x000ff00003800000 */
[----:B-----5:R-:W-:-:S04]  /*0ea0*/  FMUL.FTZ R36, R28, UR7 ;  /* 0x000000071c247c20 */ /* 0x020fc80008410000 */
[----:B------:R-:W-:-:S07]  /*0eb0*/  @P0 FADD.FTZ R36, R24, R36 ;  /* 0x0000002418240221 */ /* 0x000fce0000010000 */
.L_x_24243:
[----:B------:R-:W-:Y:S05]  /*0ec0*/  BSYNC B0 ;  /* 0x0000000000007941 */ /* 0x000fea0003800000 */
.L_x_24242:
[----:B------:R-:W-:Y:S04]  /*0ed0*/  BSSY B0, `(.L_x_24244) ;  /* 0x0000004000007945 */ /* 0x000fe80003800000 */
[----:B------:R-:W-:Y:S05]  /*0ee0*/  @!P6 BRA `(.L_x_24245) ;  /* 0x000000000008e947 */ /* 0x000fea0003800000 */
[----:B-----5:R-:W-:-:S04]  /*0ef0*/  FMUL.FTZ R37, R29, UR7 ;  /* 0x000000071d257c20 */ /* 0x020fc80008410000 */
[----:B------:R-:W-:-:S07]  /*0f00*/  @P0 FADD.FTZ R37, R25, R37 ;  /* 0x0000002519250221 */ /* 0x000fce0000010000 */
.L_x_24245:
[----:B------:R-:W-:Y:S05]  /*0f10*/  BSYNC B0 ;  /* 0x0000000000007941 */ /* 0x000fea0003800000 */
.L_x_24244:
[----:B------:R-:W-:Y:S04]  /*0f20*/  BSSY B0, `(.L_x_24246) ;  /* 0x0000004000007945 */ /* 0x000fe80003800000 */
[----:B------:R-:W-:Y:S05]  /*0f30*/  @!P6 BRA `(.L_x_24247) ;  /* 0x000000000008e947 */ /* 0x000fea0003800000 */
[----:B-----5:R-:W-:-:S04]  /*0f40*/  FMUL.FTZ R38, R30, UR7 ;  /* 0x000000071e267c20 */ /* 0x020fc80008410000 */
[----:B------:R-:W-:-:S07]  /*0f50*/  @P0 FADD.FTZ R38, R26, R38 ;  /* 0x000000261a260221 */ /* 0x000fce0000010000 */
.L_x_24247:
[----:B------:R-:W-:Y:S05]  /*0f60*/  BSYNC B0 ;  /* 0x0000000000007941 */ /* 0x000fea0003800000 */
.L_x_24246:
[----:B------:R-:W-:Y:S04]  /*0f70*/  BSSY B0, `(.L_x_24248) ;  /* 0x0000004000007945 */ /* 0x000fe80003800000 */
[----:B------:R-:W-:Y:S05]  /*0f80*/  @!P6 BRA `(.L_x_24249) ;  /* 0x000000000008e947 */ /* 0x000fea0003800000 */
[----:B-----5:R-:W-:-:S04]  /*0f90*/  FMUL.FTZ R39, R31, UR7 ;  /* 0x000000071f277c20 */ /* 0x020fc80008410000 */
[----:B------:R-:W-:-:S07]  /*0fa0*/  @P0 FADD.FTZ R39, R27, R39 ;  /* 0x000000271b270221 */ /* 0x000fce0000010000 */
.L_x_24249:
[----:B------:R-:W-:Y:S05]  /*0fb0*/  BSYNC B0 ;  /* 0x0000000000007941 */ /* 0x000fea0003800000 */
.L_x_24248:
        /* <DEDUP_REMOVED lines=26> */
.L_x_24251:
[----:B------:R-:W-:Y:S05]  /*1160*/  BSYNC B0 ;  /* 0x0000000000007941 */ /* 0x000fea0003800000 */
.L_x_24250:
[----:B------:R-:W-:Y:S04]  /*1170*/  BSSY B0, `(.L_x_24252) ;  /* 0x0000004000007945 */ /* 0x000fe80003800000 */
[----:B------:R-:W-:Y:S05]  /*1180*/  @!P6 BRA `(.L_x_24253) ;  /* 0x000000000008e947 */ /* 0x000fea0003800000 */
[----:B-----5:R-:W-:-:S04]  /*1190*/  FMUL.FTZ R41, R29, UR7 ;  /* 0x000000071d297c20 */ /* 0x020fc80008410000 */
[----:B------:R-:W-:-:S07]  /*11a0*/  @P0 FADD.FTZ R41, R25, R41 ;  /* 0x0000002919290221 */ /* 0x000fce0000010000 */
.L_x_24253:
[----:B------:R-:W-:Y:S05]  /*11b0*/  BSYNC B0 ;  /* 0x0000000000007941 */ /* 0x000fea0003800000 */
.L_x_24252:
[----:B------:R-:W-:Y:S04]  /*11c0*/  BSSY B0, `(.L_x_24254) ;  /* 0x0000004000007945 */ /* 0x000fe80003800000 */
[----:B------:R-:W-:Y:S05]  /*11d0*/  @!P6 BRA `(.L_x_24255) ;  /* 0x000000000008e947 */ /* 0x000fea0003800000 */
[----:B-----5:R-:W-:-:S04]  /*11e0*/  FMUL.FTZ R42, R30, UR7 ;  /* 0x000000071e2a7c20 */ /* 0x020fc80008410000 */
[----:B------:R-:W-:-:S07]  /*11f0*/  @P0 FADD.FTZ R42, R26, R42 ;  /* 0x0000002a1a2a0221 */ /* 0x000fce0000010000 */
.L_x_24255:
[----:B------:R-:W-:Y:S05]  /*1200*/  BSYNC B0 ;  /* 0x0000000000007941 */ /* 0x000fea0003800000 */
.L_x_24254:
[----:B------:R-:W-:Y:S04]  /*1210*/  BSSY B0, `(.L_x_24256) ;  /* 0x0000004000007945 */ /* 0x000fe80003800000 */
[----:B------:R-:W-:Y:S05]  /*1220*/  @!P6 BRA `(.L_x_24257) ;  /* 0x000000000008e947 */ /* 0x000fea0003800000 */
[----:B-----5:R-:W-:-:S04]  /*1230*/  FMUL.FTZ R43, R31, UR7 ;  /* 0x000000071f2b7c20 */ /* 0x020fc80008410000 */
[----:B------:R-:W-:-:S07]  /*1240*/  @P0 FADD.FTZ R43, R27, R43 ;  /* 0x0000002b1b2b0221 */ /* 0x000fce0000010000 */
.L_x_24257:
[----:B------:R-:W-:Y:S05]  /*1250*/  BSYNC B0 ;  /* 0x0000000000007941 */ /* 0x000fea0003800000 */
.L_x_24256:
        /* <DEDUP_REMOVED lines=26> */
.L_x_24259:
[----:B------:R-:W-:Y:S05]  /*1400*/  BSYNC B0 ;  /* 0x0000000000007941 */ /* 0x000fea0003800000 */
.L_x_24258:
[----:B------:R-:W-:Y:S04]  /*1410*/  BSSY B0, `(.L_x_24260) ;  /* 0x0000004000007945 */ /* 0x000fe80003800000 */
[----:B------:R-:W-:Y:S05]  /*1420*/  @!P6 BRA `(.L_x_24261) ;  /* 0x000000000008e947 */ /* 0x000fea0003800000 */
[----:B-----5:R-:W-:-:S04]  /*1430*/  FMUL.FTZ R45, R29, UR7 ;  /* 0x000000071d2d7c20 */ /* 0x020fc80008410000 */
[----:B------:R-:W-:-:S07]  /*1440*/  @P0 FADD.FTZ R45, R25, R45 ;  /* 0x0000002d192d0221 */ /* 0x000fce0000010000 */
.L_x_24261:
[----:B------:R-:W-:Y:S05]  /*1450*/  BSYNC B0 ;  /* 0x0000000000007941 */ /* 0x000fea0003800000 */
.L_x_24260:
[----:B------:R-:W-:Y:S04]  /*1460*/  BSSY B0, `(.L_x_24262) ;  /* 0x0000004000007945 */ /* 0x000fe80003800000 */
[----:B------:R-:W-:Y:S05]  /*1470*/  @!P6 BRA `(.L_x_24263) ;  /* 0x000000000008e947 */ /* 0x000fea0003800000 */
[----:B-----5:R-:W-:-:S04]  /*1480*/  FMUL.FTZ R46, R30, UR7 ;  /* 0x000000071e2e7c20 */ /* 0x020fc80008410000 */
[----:B------:R-:W-:-:S07]  /*1490*/  @P0 FADD.FTZ R46, R26, R46 ;  /* 0x0000002e1a2e0221 */ /* 0x000fce0000010000 */
.L_x_24263:
[----:B------:R-:W-:Y:S05]  /*14a0*/  BSYNC B0 ;  /* 0x0000000000007941 */ /* 0x000fea0003800000 */
.L_x_24262:
[----:B------:R-:W-:Y:S04]  /*14b0*/  BSSY B0, `(.L_x_24264) ;  /* 0x0000004000007945 */ /* 0x000fe80003800000 */
[----:B------:R-:W-:Y:S05]  /*14c0*/  @!P6 BRA `(.L_x_24265) ;  /* 0x000000000008e947 */ /* 0x000fea0003800000 */
[----:B-----5:R-:W-:-:S04]  /*14d0*/  FMUL.FTZ R47, R31, UR7 ;  /* 0x000000071f2f7c20 */ /* 0x020fc80008410000 */
[----:B------:R-:W-:-:S07]  /*14e0*/  @P0 FADD.FTZ R47, R27, R47 ;  /* 0x0000002f1b2f0221 */ /* 0x000fce0000010000 */
.L_x_24265:
[----:B------:R-:W-:Y:S05]  /*14f0*/  BSYNC B0 ;  /* 0x0000000000007941 */ /* 0x000fea0003800000 */
.L_x_24264:
[----:B------:R0:W-:Y:S04]  /*1500*/  STG.E.128 desc[UR4][R50.64], R44 ;  /* 0x0000002c32007986 */ /* 0x0001e8000c101d04 */
[----:B------:R1:W2:Y:S01]  /*1510*/  @P0 LDG.E.128 R24, desc[UR4][R48.64] ;  /* 0x0000000430180981 */ /* 0x0002a2000c1e1d00 */
[----:B------:R-:W-:Y:S01]  /*1520*/  @P5 IADD3 R53, R115, 0x400, RZ ;  /* 0x0000040073355810 */ /* 0x000fe20007ffe0ff */
[----:B-1----:R-:W1:Y:S01]  /*1530*/  @P5 LDC.64 R48, c[0x0][0x220] ;  /* 0x00008800ff305b82 */ /* 0x002e620000000a00 */
[----:B------:R-:W-:-:S04]  /*1540*/  @!P6 ISETP.NE.U32.AND P1, PT, R60, RZ, PT ;  /* 0x000000ff3c00e20c */ /* 0x000fc80003f25070 */
[----:B------:R-:W-:Y:S02]  /*1550*/  @!P6 ISETP.NE.AND.EX P2, PT, R61, RZ, PT, P1 ;  /* 0x000000ff3d00e20c */ /* 0x000fe40003f45310 */
[C---:B------:R-:W-:Y:S01]  /*1560*/  @!P6 ISETP.NE.U32.AND P3, PT, R60.reuse, RZ, PT ;  /* 0x000000ff3c00e20c */ /* 0x040fe20003f65070 */
[----:B-1----:R-:W-:Y:S02]  /*1570*/  @P5 IMAD.WIDE.U32 R48, R53, 0x10, R48 ;  /* 0x0000001035305825 */ /* 0x002fe400078e0030 */
[----:B------:R-:W1:Y:S01]  /*1580*/  @P0 LDC.64 R52, c[0x0][0x230] ;  /* 0x00008c00ff340b82 */ /* 0x000e620000000a00 */
[----:B------:R-:W-:Y:S02]  /*1590*/  @!P6 ISETP.NE.U32.AND P1, PT, R60, RZ, PT ;  /* 0x000000ff3c00e20c */ /* 0x000fe40003f25070 */
[----:B-----5:R2:W5:Y:S01]  /*15a0*/  @P5 LDG.E.128 R28, desc[UR4][R48.64] ;  /* 0x00000004301c5981 */ /* 0x020562000c1e1d00 */
[----:B------:R-:W-:Y:S01]  /*15b0*/  IADD3 R59, R116, 0x500, RZ ;  /* 0x00000500743b7810 */ /* 0x000fe20007ffe0ff */
[----:B------:R-:W-:Y:S01]  /*15c0*/  BSSY B0, `(.L_x_24266) ;  /* 0x000000e000007945 */ /* 0x000fe20003800000 */
[----:B------:R-:W-:Y:S01]  /*15d0*/  @!P6 ISETP.NE.AND.EX P3, PT, R61, RZ, PT, P3 ;  /* 0x000000ff3d00e20c */ /* 0x000fe20003f65330 */
[----:B------:R-:W-:Y:S01]  /*15e0*/  IMAD.WIDE.U32 R54, R55, 0x10, R82 ;  /* 0x0000001037367825 */ /* 0x000fe200078e0052 */
[----:B------:R-:W-:-:S03]  /*15f0*/  @!P6 ISETP.NE.AND.EX P1, PT, R61, RZ, PT, P1 ;  /* 0x000000ff3d00e20c */ /* 0x000fc60003f25310 */
[----:B-1----:R-:W-:Y:S01]  /*1600*/  @P0 IMAD.WIDE.U32 R52, R59, 0x10, R52 ;  /* 0x000000103b340825 */ /* 0x002fe200078e0034 */
[----:B--2---:R-:W-:Y:S02]  /*1610*/  @!P6 FSEL R49, R25, RZ, P2 ;  /* 0x000000ff1931e208 */ /* 0x004fe40001000000 */
        /* <DEDUP_REMOVED lines=8> */
.L_x_24267:
[----:B------:R-:W-:Y:S05]  /*16a0*/  BSYNC B0 ;  /* 0x0000000000007941 */ /* 0x000fea0003800000 */
.L_x_24266:
[----:B------:R-:W-:Y:S04]  /*16b0*/  BSSY B0, `(.L_x_24268) ;  /* 0x0000004000007945 */ /* 0x000fe80003800000 */
[----:B------:R-:W-:Y:S05]  /*16c0*/  @!P6 BRA `(.L_x_24269) ;  /* 0x000000000008e947 */ /* 0x000fea0003800000 */
[----:B-----5:R-:W-:-:S04]  /*16d0*/  FMUL.FTZ R49, R29, UR7 ;  /* 0x000000071d317c20 */ /* 0x020fc80008410000 */
[----:B------:R-:W-:-:S07]  /*16e0*/  @P0 FADD.FTZ R49, R25, R49 ;  /* 0x0000003119310221 */ /* 0x000fce0000010000 */
.L_x_24269:
[----:B------:R-:W-:Y:S05]  /*16f0*/  BSYNC B0 ;  /* 0x0000000000007941 */ /* 0x000fea0003800000 */
.L_x_24268:
[----:B------:R-:W-:Y:S04]  /*1700*/  BSSY B0, `(.L_x_24270) ;  /* 0x0000004000007945 */ /* 0x000fe80003800000 */
[----:B------:R-:W-:Y:S05]  /*1710*/  @!P6 BRA `(.L_x_24271) ;  /* 0x000000000008e947 */ /* 0x000fea0003800000 */
[----:B-----5:R-:W-:-:S04]  /*1720*/  FMUL.FTZ R50, R30, UR7 ;  /* 0x000000071e327c20 */ /* 0x020fc80008410000 */
[----:B------:R-:W-:-:S07]  /*1730*/  @P0 FADD.FTZ R50, R26, R50 ;  /* 0x000000321a320221 */ /* 0x000fce0000010000 */
.L_x_24271:
[----:B------:R-:W-:Y:S05]  /*1740*/  BSYNC B0 ;  /* 0x0000000000007941 */ /* 0x000fea0003800000 */
.L_x_24270:
[----:B------:R-:W-:Y:S04]  /*1750*/  BSSY B0, `(.L_x_24272) ;  /* 0x0000004000007945 */ /* 0x000fe80003800000 */
[----:B------:R-:W-:Y:S05]  /*1760*/  @!P6 BRA `(.L_x_24273) ;  /* 0x000000000008e947 */ /* 0x000fea0003800000 */
[----:B-----5:R-:W-:-:S04]  /*1770*/  FMUL.FTZ R51, R31, UR7 ;  /* 0x000000071f337c20 */ /* 0x020fc80008410000 */
[----:B------:R-:W-:-:S07]  /*1780*/  @P0 FADD.FTZ R51, R27, R51 ;  /* 0x000000331b330221 */ /* 0x000fce0000010000 */
.L_x_24273:
[----:B------:R-:W-:Y:S05]  /*1790*/  BSYNC B0 ;  /* 0x0000000000007941 */ /* 0x000fea0003800000 */
.L_x_24272:
        /* <DEDUP_REMOVED lines=26> */
.L_x_24275:
[----:B------:R-:W-:Y:S05]  /*1940*/  BSYNC B0 ;  /* 0x0000000000007941 */ /* 0x000fea0003800000 */
.L_x_24274:
[----:B------:R-:W-:Y:S04]  /*1950*/  BSSY B0, `(.L_x_24276) ;  /* 0x0000004000007945 */ /* 0x000fe80003800000 */
[----:B------:R-:W-:Y:S05]  /*1960*/  @!P6 BRA `(.L_x_24277) ;  /* 0x000000000008e947 */ /* 0x000fea0003800000 */
[----:B-----5:R-:W-:-:S04]  /*1970*/  FMUL.FTZ R53, R29, UR7 ;  /* 0x000000071d357c20 */ /* 0x020fc80008410000 */
[----:B------:R-:W-:-:S07]  /*1980*/  @P0 FADD.FTZ R53, R25, R53 ;  /* 0x0000003519350221 */ /* 0x000fce0000010000 */
.L_x_24277:
[----:B------:R-:W-:Y:S05]  /*1990*/  BSYNC B0 ;  /* 0x0000000000007941 */ /* 0x000fea0003800000 */
.L_x_24276:
[----:B------:R-:W-:Y:S04]  /*19a0*/  BSSY B0, `(.L_x_24278) ;  /* 0x0000004000007945 */ /* 0x000fe80003800000 */
[----:B------:R-:W-:Y:S05]  /*19b0*/  @!P6 BRA `(.L_x_24279) ;  /* 0x000000000008e947 */ /* 0x000fea0003800000 */
[----:B-----5:R-:W-:-:S04]  /*19c0*/  FMUL.FTZ R54, R30, UR7 ;  /* 0x000000071e367c20 */ /* 0x020fc80008410000 */
[----:B------:R-:W-:-:S07]  /*19d0*/  @P0 FADD.FTZ R54, R26, R54 ;  /* 0x000000361a360221 */ /* 0x000fce0000010000 */
.L_x_24279:
[----:B------:R-:W-:Y:S05]  /*19e0*/  BSYNC B0 ;  /* 0x0000000000007941 */ /* 0x000fea0003800000 */
.L_x_24278:
[----:B------:R-:W-:Y:S04]  /*19f0*/  BSSY B0, `(.L_x_24280) ;  /* 0x0000004000007945 */ /* 0x000fe80003800000 */
[----:B------:R-:W-:Y:S05]  /*1a00*/  @!P6 BRA `(.L_x_24281) ;  /* 0x000000000008e947 */ /* 0x000fea0003800000 */
[----:B-----5:R-:W-:-:S04]  /*1a10*/  FMUL.FTZ R55, R31, UR7 ;  /* 0x000000071f377c20 */ /* 0x020fc80008410000 */
[----:B------:R-:W-:-:S07]  /*1a20*/  @P0 FADD.FTZ R55, R27, R55 ;  /* 0x000000371b370221 */ /* 0x000fce0000010000 */
.L_x_24281:
[----:B------:R-:W-:Y:S05]  /*1a30*/  BSYNC B0 ;  /* 0x0000000000007941 */ /* 0x000fea0003800000 */
.L_x_24280:
[----:B------:R0:W-:Y:S04]  /*1a40*/  STG.E.128 desc[UR4][R58.64], R52 ;  /* 0x000000343a007986 */ /* 0x0001e8000c101d04 */
[----:B------:R1:W2:Y:S01]  /*1a50*/  @P0 LDG.E.128 R24, desc[UR4][R56.64] ;  /* 0x0000000438180981 */ /* 0x0002a2000c1e1d00 */
[----:B------:R-:W-:Y:S01]  /*1a60*/  @P5 IADD3 R63, R115, 0x600, RZ ;  /* 0x00000600733f5810 */ /* 0x000fe20007ffe0ff */
[----:B-1----:R-:W1:Y:S01]  /*1a70*/  @P5 LDC.64 R56, c[0x0][0x220] ;  /* 0x00008800ff385b82 */ /* 0x002e620000000a00 */
[----:B------:R-:W-:-:S04]  /*1a80*/  @!P6 ISETP.NE.U32.AND P1, PT, R60, RZ, PT ;  /* 0x000000ff3c00e20c */ /* 0x000fc80003f25070 */
[----:B------:R-:W-:Y:S01]  /*1a90*/  @!P6 ISETP.NE.AND.EX P2, PT, R61, RZ, PT, P1 ;  /* 0x000000ff3d00e20c */ /* 0x000fe20003f45310 */
[----:B------:R-:W-:Y:S01]  /*1aa0*/  BSSY B0, `(.L_x_24282) ;  /* 0x000000f000007945 */ /* 0x000fe20003800000 */
[C---:B------:R-:W-:Y:S01]  /*1ab0*/  @!P6 ISETP.NE.U32.AND P3, PT, R60.reuse, RZ, PT ;  /* 0x000000ff3c00e20c */ /* 0x040fe20003f65070 */
[----:B-1----:R-:W-:Y:S02]  /*1ac0*/  @P5 IMAD.WIDE.U32 R56, R63, 0x10, R56 ;  /* 0x000000103f385825 */ /* 0x002fe400078e0038 */
[----:B------:R-:W1:Y:S03]  /*1ad0*/  @P0 LDC.64 R62, c[0x0][0x230] ;  /* 0x00008c00ff3e0b82 */ /* 0x000e660000000a00 */
[----:B-----5:R2:W5:Y:S01]  /*1ae0*/  @P5 LDG.E.128 R28, desc[UR4][R56.64] ;  /* 0x00000004381c5981 */ /* 0x020562000c1e1d00 */
[----:B------:R-:W-:Y:S02]  /*1af0*/  @!P6 ISETP.NE.U32.AND P1, PT, R60, RZ, PT ;  /* 0x000000ff3c00e20c */ /* 0x000fe40003f25070 */
[----:B------:R-:W-:-:S02]  /*1b00*/  @!P6 ISETP.NE.AND.EX P3, PT, R61, RZ, PT, P3 ;  /* 0x000000ff3d00e20c */ /* 0x000fc40003f65330 */
[----:B------:R-:W-:Y:S02]  /*1b10*/  @!P6 ISETP.NE.AND.EX P1, PT, R61, RZ, PT, P1 ;  /* 0x000000ff3d00e20c */ /* 0x000fe40003f25310 */
[----:B--2---:R-:W-:Y:S02]  /*1b20*/  @!P6 FSEL R56, R24, RZ, P2 ;  /* 0x000000ff1838e208 */ /* 0x004fe40001000000 */
[----:B------:R-:W-:-:S04]  /*1b30*/  @!P6 ISETP.NE.U32.AND P2, PT, R60, RZ, PT ;  /* 0x000000ff3c00e20c */ /* 0x000fc80003f45070 */
[----:B------:R-:W-:-:S04]  /*1b40*/  @!P6 ISETP.NE.AND.EX P2, PT, R61, RZ, PT, P2 ;  /* 0x000000ff3d00e20c */ /* 0x000fc80003f45320 */
[----:B------:R-:W-:Y:S01]  /*1b50*/  @!P6 FSEL R57, R25, RZ, P2 ;  /* 0x000000ff1939e208 */ /* 0x000fe20001000000 */
[----:B01----:R-:W-:Y:S08]  /*1b60*/  @!P6 BRA `(.L_x_24283) ;  /* 0x000000000008e947 */ /* 0x003ff00003800000 */
[----:B-----5:R-:W-:-:S04]  /*1b70*/  FMUL.FTZ R56, R28, UR7 ;  /* 0x000000071c387c20 */ /* 0x020fc80008410000 */
[----:B------:R-:W-:-:S07]  /*1b80*/  @P0 FADD.FTZ R56, R24, R56 ;  /* 0x0000003818380221 */ /* 0x000fce0000010000 */
.L_x_24283:
[----:B------:R-:W-:Y:S05]  /*1b90*/  BSYNC B0 ;  /* 0x0000000000007941 */ /* 0x000fea0003800000 */
.L_x_24282:
[----:B------:R-:W-:Y:S04]  /*1ba0*/  BSSY B0, `(.L_x_24284) ;  /* 0x0000004000007945 */ /* 0x000fe80003800000 */
[----:B------:R-:W-:Y:S05]  /*1bb0*/  @!P6 BRA `(.L_x_24285) ;  /* 0x000000000008e947 */ /* 0x000fea0003800000 */
[----:B-----5:R-:W-:-:S04]  /*1bc0*/  FMUL.FTZ R57, R29, UR7 ;  /* 0x000000071d397c20 */ /* 0x020fc80008410000 */
[----:B------:R-:W-:-:S07]  /*1bd0*/  @P0 FADD.FTZ R57, R25, R57 ;  /* 0x0000003919390221 */ /* 0x000fce0000010000 */
.L_x_24285:
[----:B------:R-:W-:Y:S05]  /*1be0*/  BSYNC B0 ;  /* 0x0000000000007941 */ /* 0x000fea0003800000 */
.L_x_24284:
[----:B------:R-:W-:Y:S01]  /*1bf0*/  BSSY B0, `(.L_x_24286) ;  /* 0x0000005000007945 */ /* 0x000fe20003800000 */
[----:B------:R-:W-:-:S03]  /*1c00*/  @!P6 FSEL R58, R26, RZ, P3 ;  /* 0x000000ff1a3ae208 */ /* 0x000fc60001800000 */
[----:B------:R-:W-:Y:S05]  /*1c10*/  @!P6 BRA `(.L_x_24287) ;  /* 0x000000000008e947 */ /* 0x000fea0003800000 */
[----:B-----5:R-:W-:-:S04]  /*1c20*/  FMUL.FTZ R58, R30, UR7 ;  /* 0x000000071e3a7c20 */ /* 0x020fc80008410000 */
[----:B------:R-:W-:-:S07]  /*1c30*/  @P0 FADD.FTZ R58, R26, R58 ;  /* 0x0000003a1a3a0221 */ /* 0x000fce0000010000 */
.L_x_24287:
[----:B------:R-:W-:Y:S05]  /*1c40*/  BSYNC B0 ;  /* 0x0000000000007941 */ /* 0x000fea0003800000 */
.L_x_24286:
[----:B------:R-:W-:Y:S01]  /*1c50*/  BSSY B0, `(.L_x_24288) ;  /* 0x0000006000007945 */ /* 0x000fe20003800000 */
[----:B------:R-:W-:Y:S01]  /*1c60*/  IMAD.WIDE.U32 R84, R85, 0x10, R82 ;  /* 0x0000001055547825 */ /* 0x000fe200078e0052 */
[----:B------:R-:W-:Y:S02]  /*1c70*/  @!P6 FSEL R59, R27, RZ, P1 ;  /* 0x000000ff1b3be208 */ /* 0x000fe40000800000 */
[----:B------:R-:W-:Y:S05]  /*1c80*/  @!P6 BRA `(.L_x_24289) ;  /* 0x000000000008e947 */ /* 0x000fea0003800000 */
[----:B-----5:R-:W-:-:S04]  /*1c90*/  FMUL.FTZ R59, R31, UR7 ;  /* 0x000000071f3b7c20 */ /* 0x020fc80008410000 */
[----:B------:R-:W-:-:S07]  /*1ca0*/  @P0 FADD.FTZ R59, R27, R59 ;  /* 0x0000003b1b3b0221 */ /* 0x000fce0000010000 */
.L_x_24289:
[----:B------:R-:W-:Y:S05]  /*1cb0*/  BSYNC B0 ;  /* 0x0000000000007941 */ /* 0x000fea0003800000 */
.L_x_24288:
[----:B------:R-:W-:Y:S01]  /*1cc0*/  IADD3 R117, R116, 0x700, RZ ;  /* 0x0000070074757810 */ /* 0x000fe20007ffe0ff */
[----:B------:R0:W-:Y:S04]  /*1cd0*/  STG.E.128 desc[UR4][R84.64], R56 ;  /* 0x0000003854007986 */ /* 0x0001e8000c101d04 */
[----:B------:R-:W-:-:S05]  /*1ce0*/  @P0 IMAD.WIDE.U32 R62, R117, 0x10, R62 ;  /* 0x00000010753e0825 */ /* 0x000fca00078e003e */
[----:B------:R1:W2:Y:S01]  /*1cf0*/  @P0 LDG.E.128 R24, desc[UR4][R62.64] ;  /* 0x000000043e180981 */ /* 0x0002a2000c1e1d00 */
[----:B------:R-:W-:Y:S01]  /*1d00*/  @P5 IADD3 R115, R115, 0x700, RZ ;  /* 0x0000070073735810 */ /* 0x000fe20007ffe0ff */
[----:B-1----:R-:W1:Y:S01]  /*1d10*/  @P5 LDC.64 R62, c[0x0][0x220] ;  /* 0x00008800ff3e5b82 */ /* 0x002e620000000a00 */
[C---:B------:R-:W-:Y:S02]  /*1d20*/  @!P6 ISETP.NE.U32.AND P1, PT, R60.reuse, RZ, PT ;  /* 0x000000ff3c00e20c */ /* 0x040fe40003f25070 */
[C---:B------:R-:W-:Y:S02]  /*1d30*/  @!P6 ISETP.NE.U32.AND P2, PT, R60.reuse, RZ, PT ;  /* 0x000000ff3c00e20c */ /* 0x040fe40003f45070 */
[----:B------:R-:W-:Y:S01]  /*1d40*/  @!P6 ISETP.NE.U32.AND P3, PT, R60, RZ, PT ;  /* 0x000000ff3c00e20c */ /* 0x000fe20003f65070 */
[----:B------:R-:W-:Y:S01]  /*1d50*/  BSSY B0, `(.L_x_24290) ;  /* 0x000000f000007945 */ /* 0x000fe20003800000 */
[C---:B------:R-:W-:Y:S02]  /*1d60*/  @!P6 ISETP.NE.AND.EX P1, PT, R61.reuse, RZ, PT, P1 ;  /* 0x000000ff3d00e20c */ /* 0x040fe40003f25310 */
[----:B------:R-:W-:-:S02]  /*1d70*/  @!P6 ISETP.NE.AND.EX P2, PT, R61, RZ, PT, P2 ;  /* 0x000000ff3d00e20c */ /* 0x000fc40003f45320 */
[----:B------:R-:W-:Y:S01]  /*1d80*/  @!P6 ISETP.NE.AND.EX P3, PT, R61, RZ, PT, P3 ;  /* 0x000000ff3d00e20c */ /* 0x000fe20003f65330 */
[----:B-1----:R-:W-:-:S05]  /*1d90*/  @P5 IMAD.WIDE.U32 R62, R115, 0x10, R62 ;  /* 0x00000010733e5825 */ /* 0x002fca00078e003e */
[----:B-----5:R1:W5:Y:S01]  /*1da0*/  @P5 LDG.E.128 R28, desc[UR4][R62.64] ;  /* 0x000000043e1c5981 */ /* 0x020362000c1e1d00 */
[----:B------:R-:W-:-:S04]  /*1db0*/  @!P6 ISETP.NE.U32.AND P5, PT, R60, RZ, PT ;  /* 0x000000ff3c00e20c */ /* 0x000fc80003fa5070 */
[----:B------:R-:W-:Y:S02]  /*1dc0*/  @!P6 ISETP.NE.AND.EX P5, PT, R61, RZ, PT, P5 ;  /* 0x000000ff3d00e20c */ /* 0x000fe40003fa5350 */
[----:B--2---:R-:W-:Y:S02]  /*1dd0*/  @!P6 FSEL R61, R25, RZ, P1 ;  /* 0x000000ff193de208 */ /* 0x004fe40000800000 */
[----:B-1----:R-:W-:Y:S02]  /*1de0*/  @!P6 FSEL R62, R26, RZ, P2 ;  /* 0x000000ff1a3ee208 */ /* 0x002fe40001000000 */
[----:B------:R-:W-:Y:S02]  /*1df0*/  @!P6 FSEL R63, R27, RZ, P5 ;  /* 0x000000ff1b3fe208 */ /* 0x000fe40002800000 */
[----:B------:R-:W-:Y:S01]  /*1e00*/  @!P6 FSEL R60, R24, RZ, P3 ;  /* 0x000000ff183ce208 */ /* 0x000fe20001800000 */
[----:B0-----:R-:W-:Y:S06]  /*1e10*/  @!P6 BRA `(.L_x_24291) ;  /* 0x000000000008e947 */ /* 0x001fec0003800000 */
[----:B-----5:R-:W-:-:S04]  /*1e20*/  FMUL.FTZ R60, R28, UR7 ;  /* 0x000000071c3c7c20 */ /* 0x020fc80008410000 */
[----:B------:R-:W-:-:S07]  /*1e30*/  @P0 FADD.FTZ R60, R24, R60 ;  /* 0x0000003c183c0221 */ /* 0x000fce0000010000 */
.L_x_24291:
[----:B------:R-:W-:Y:S05]  /*1e40*/  BSYNC B0 ;  /* 0x0000000000007941 */ /* 0x000fea0003800000 */
.L_x_24290:
[----:B------:R-:W-:Y:S04]  /*1e50*/  BSSY B0, `(.L_x_24292) ;  /* 0x0000004000007945 */ /* 0x000fe80003800000 */
[----:B------:R-:W-:Y:S05]  /*1e60*/  @!P6 BRA `(.L_x_24293) ;  /* 0x000000000008e947 */ /* 0x000fea0003800000 */
[----:B-----5:R-:W-:-:S04]  /*1e70*/  FMUL.FTZ R61, R29, UR7 ;  /* 0x000000071d3d7c20 */ /* 0x020fc80008410000 */
[----:B------:R-:W-:-:S07]  /*1e80*/  @P0 FADD.FTZ R61, R25, R61 ;  /* 0x0000003d193d0221 */ /* 0x000fce0000010000 */
.L_x_24293:
[----:B------:R-:W-:Y:S05]  /*1e90*/  BSYNC B0 ;  /* 0x0000000000007941 */ /* 0x000fea0003800000 */
.L_x_24292:
[----:B------:R-:W-:Y:S04]  /*1ea0*/  BSSY B0, `(.L_x_24294) ;  /* 0x0000004000007945 */ /* 0x000fe80003800000 */
[----:B------:R-:W-:Y:S05]  /*1eb0*/  @!P6 BRA `(.L_x_24295) ;  /* 0x000000000008e947 */ /* 0x000fea0003800000 */
[----:B-----5:R-:W-:-:S04]  /*1ec0*/  FMUL.FTZ R62, R30, UR7 ;  /* 0x000000071e3e7c20 */ /* 0x020fc80008410000 */
[----:B------:R-:W-:-:S07]  /*1ed0*/  @P0 FADD.FTZ R62, R26, R62 ;  /* 0x0000003e1a3e0221 */ /* 0x000fce0000010000 */
.L_x_24295:
[----:B------:R-:W-:Y:S05]  /*1ee0*/  BSYNC B0 ;  /* 0x0000000000007941 */ /* 0x000fea0003800000 */
.L_x_24294:
[----:B------:R-:W-:Y:S04]  /*1ef0*/  BSSY B0, `(.L_x_24296) ;  /* 0x0000004000007945 */ /* 0x000fe80003800000 */
[----:B------:R-:W-:Y:S05]  /*1f00*/  @!P6 BRA `(.L_x_24297) ;  /* 0x000000000008e947 */ /* 0x000fea0003800000 */
[----:B-----5:R-:W-:-:S04]  /*1f10*/  FMUL.FTZ R63, R31, UR7 ;  /* 0x000000071f3f7c20 */ /* 0x020fc80008410000 */
[----:B------:R-:W-:-:S07]  /*1f20*/  @P0 FADD.FTZ R63, R27, R63 ;  /* 0x0000003f1b3f0221 */ /* 0x000fce0000010000 */
.L_x_24297:
[----:B------:R-:W-:Y:S05]  /*1f30*/  BSYNC B0 ;  /* 0x0000000000007941 */ /* 0x000fea0003800000 */
.L_x_24296:
[----:B------:R-:W-:Y:S01]  /*1f40*/  FADD.FTZ R84, RZ, R32 ;  /* 0x00000020ff547221 */ /* 0x000fe20000010000 */
[----:B------:R-:W-:Y:S01]  /*1f50*/  LOP3.LUT P0, RZ, R112, 0xff, RZ, 0xc0, !PT ;  /* 0x000000ff70ff7812 */ /* 0x000fe2000780c0ff */
[----:B------:R-:W-:Y:S01]  /*1f60*/  IMAD.WIDE.U32 R82, R117, 0x10, R82 ;  /* 0x0000001075527825 */ /* 0x000fe200078e0052 */
[----:B------:R-:W-:-:S03]  /*1f70*/  UMOV UR10, 0xffffffff ;  /* 0xffffffff000a7882 */ /* 0x000fc60000000000 */
[----:B------:R-:W-:Y:S01]  /*1f80*/  FADD.FTZ R85, R84, R33 ;  /* 0x0000002154557221 */ /* 0x000fe20000010000 */
[----:B------:R-:W-:Y:S01]  /*1f90*/  LOP3.LUT P1, RZ, R17, 0x1f, RZ, 0xc0, !PT ;  /* 0x0000001f11ff7812 */ /* 0x000fe2000782c0ff */
[----:B------:R0:W-:Y:S02]  /*1fa0*/  STG.E.128 desc[UR4][R82.64], R60 ;  /* 0x0000003c52007986 */ /* 0x0001e4000c101d04 */
[----:B------:R-:W-:Y:S01]  /*1fb0*/  FADD.FTZ R84, R85, R34 ;  /* 0x0000002255547221 */ /* 0x000fe20000010000 */
[----:B------:R-:W-:-:S03]  /*1fc0*/  SHF.R.S32.HI R116, RZ, 0x1f, R111 ;  /* 0x0000001fff747819 */ /* 0x000fc6000001146f */
        /* <DEDUP_REMOVED lines=31> */
[----:B0-----:R-:W-:Y:S01]  /*21c0*/  FADD.FTZ R83, R112, R63 ;  /* 0x0000003f70537221 */ /* 0x001fe20000010000 */
        /* <DEDUP_REMOVED lines=85> */
.L_x_24312:
        /* <DEDUP_REMOVED lines=27> */
[----:B------:R-:W-:Y:S01]  /*28d0*/  SHFL.DOWN PT, R118, R117, 0x2, 0x1f ;  /* 0x08401f0075767f89 */ /* 0x000fe200000e0000 */
[----:B-1----:R-:W-:-:S03]  /*28e0*/  I2FP.F32.S32 R85, R117 ;  /* 0x0000007500557245 */ /* 0x002fc60000201400 */
[----:B--2---:R-:W1:Y:S02]  /*28f0*/  SHFL.DOWN PT, R119, R82, 0x4, 0x1f ;  /* 0x08801f0052777f89 */ /* 0x004e6400000e0000 */
        /* <DEDUP_REMOVED lines=17> */
[----:B0-----:R-:W-:Y:S01]  /*2a10*/  FMUL.FTZ R122, R115, R118 ;  /* 0x00000076737a7220 */ /* 0x001fe20000410000 */
[----:B------:R-:W-:-:S03]  /*2a20*/  FADD.FTZ R115, R82, -R115 ;  /* 0x8000007352737221 */ /* 0x000fc60000010000 */
[----:B------:R-:W-:Y:S01]  /*2a30*/  FFMA.FTZ R124, R85, R82, R122 ;  /* 0x00000052557c7223 */ /* 0x000fe2000001007a */
        /* <DEDUP_REMOVED lines=18> */
[----:B------:R-:W-:Y:S01]  /*2b60*/  FFMA.FTZ R112, R112, R85, R121 ;  /* 0x0000005570707223 */ /* 0x000fe20000010079 */
[----:B------:R-:W1:Y:S02]  /*2b70*/  @!P1 LDC.64 R82, c[0x0][0x250] ;  /* 0x00009400ff529b82 */ /* 0x000e640000000a00 */
[----:B------:R-:W-:Y:S01]  /*2b80*/  FMUL.FTZ R117, R117, R119 ;  /* 0x0000007775757220 */ /* 0x000fe20000410000 */
[----:B0-----:R-:W-:-:S03]  /*2b90*/  FMUL.FTZ R118, R115, R112 ;  /* 0x0000007073767220 */ /* 0x001fc60000410000 */
[----:B------:R-:W-:Y:S02]  /*2ba0*/  FFMA.FTZ R117, R115, R117, R120 ;  /* 0x0000007573757223 */ /* 0x000fe40000010078 */
[----:B------:R-:W0:Y:S01]  /*2bb0*/  LDC R112, c[0x0][0x2d8] ;  /* 0x0000b600ff707b82 */ /* 0x000e220000000800 */
[----:B------:R-:W2:Y:S04]  /*2bc0*/  SHFL.IDX PT, R115, R118, RZ, 0x1f ;  /* 0x00001fff76737589 */ /* 0x000ea800000e0000 */
[----:B------:R-:W0:Y:S03]  /*2bd0*/  SHFL.IDX PT, R117, R117, RZ, 0x1f ;  /* 0x00001fff75757589 */ /* 0x000e2600000e0000 */
[----:B------:R-:W3:Y:S01]  /*2be0*/  @!P1 LDC.64 R84, c[0x0][0x258] ;  /* 0x00009600ff549b82 */ /* 0x000ee20000000a00 */
[----:B-1----:R-:W-:-:S04]  /*2bf0*/  @!P1 LEA R82, P2, R111, R82, 0x2 ;  /* 0x000000526f529211 */ /* 0x002fc800078410ff */
[----:B------:R-:W-:Y:S01]  /*2c00*/  @!P1 LEA.HI.X R83, R111, R83, R116, 0x2, P2 ;  /* 0x000000536f539211 */ /* 0x000fe200010f1474 */
[----:B--2---:R-:W-:-:S04]  /*2c10*/  FMUL.FTZ R119, R115, R115 ;  /* 0x0000007373777220 */ /* 0x004fc80000410000 */
[----:B------:R1:W-:Y:S01]  /*2c20*/  @!P1 STG.E desc[UR4][R82.64], R115 ;  /* 0x0000007352009986 */ /* 0x0003e2000c101904 */
[----:B0-----:R-:W-:Y:S01]  /*2c30*/  FFMA.FTZ R112, R117, UR6, R112 ;  /* 0x0000000675707c23 */ /* 0x001fe20008010070 */
[----:B------:R-:W-:Y:S02]  /*2c40*/  FSEL R119, R119, RZ, P4 ;  /* 0x000000ff77777208 */ /* 0x000fe40002000000 */
[----:B---3--:R-:W-:-:S03]  /*2c50*/  @!P1 LEA R84, P3, R111, R84, 0x2 ;  /* 0x000000546f549211 */ /* 0x008fc600078610ff */
[----:B------:R-:W-:Y:S01]  /*2c60*/  FADD.FTZ R112, R112, R119 ;  /* 0x0000007770707221 */ /* 0x000fe20000010000 */
[----:B------:R-:W-:-:S05]  /*2c70*/  @!P1 LEA.HI.X R85, R111, R85, R116, 0x2, P3 ;  /* 0x000000556f559211 */ /* 0x000fca00018f1474 */
[----:B------:R-:W0:Y:S02]  /*2c80*/  MUFU.RSQ R112, R112 ;  /* 0x0000007000707308 */ /* 0x000e240000001400 */
[----:B0-----:R1:W-:Y:S01]  /*2c90*/  @!P1 STG.E desc[UR4][R84.64], R112 ;  /* 0x0000007054009986 */ /* 0x0013e2000c101904 */
[----:B------:R-:W-:-:S13]  /*2ca0*/  ISETP.GE.AND P1, PT, R114, 0x1, PT ;  /* 0x000000017200780c */ /* 0x000fda0003f26270 */
[----:B-1----:R-:W-:Y:S05]  /*2cb0*/  @!P1 BRA `(.L_x_24300) ;  /* 0x0000000400fc9947 */ /* 0x002fea0003800000 */
[----:B------:R-:W-:Y:S02]  /*2cc0*/  FSEL R82, R115, RZ, !P4 ;  /* 0x000000ff73527208 */ /* 0x000fe40006000000 */
[----:B------:R-:W-:-:S03]  /*2cd0*/  IADD3 R22, R114, -0x1, RZ ;  /* 0xffffffff72167810 */ /* 0x000fc60007ffe0ff */
[C---:B------:R-:W-:Y:S01]  /*2ce0*/  FADD.FTZ R83, -R82.reuse, R36 ;  /* 0x0000002452537221 */ /* 0x040fe20000010100 */
[----:B------:R-:W-:Y:S01]  /*2cf0*/  FADD.FTZ R84, -R82, R37 ;  /* 0x0000002552547221 */ /* 0x000fe20000010100 */
[----:B------:R-:W-:Y:S01]  /*2d00*/  IMAD R22, R22, R113, RZ ;  /* 0x0000007116167224 */ /* 0x000fe200078e02ff */
[----:B------:R-:W0:Y:S01]  /*2d10*/  LDC.64 R36, c[0x0][0x2b8] ;  /* 0x0000ae00ff247b82 */ /* 0x000e220000000a00 */
[C---:B------:R-:W-:Y:S01]  /*2d20*/  FADD.FTZ R32, -R82.reuse, R32 ;  /* 0x0000002052207221 */ /* 0x040fe20000010100 */
[C---:B------:R-:W-:Y:S01]  /*2d30*/  FADD.FTZ R33, -R82.reuse, R33 ;  /* 0x0000002152217221 */ /* 0x040fe20000010100 */
[C---:B------:R-:W-:Y:S01]  /*2d40*/  FADD.FTZ R34, -R82.reuse, R34 ;  /* 0x0000002252227221 */ /* 0x040fe20000010100 */
[----:B------:R-:W-:Y:S01]  /*2d50*/  SHF.R.S32.HI R113, RZ, 0x1f, R22 ;  /* 0x0000001fff717819 */ /* 0x000fe20000011416 */
[----:B------:R-:W-:Y:S01]  /*2d60*/  FADD.FTZ R35, -R82, R35 ;  /* 0x0000002352237221 */ /* 0x000fe20000010100 */
[----:B------:R-:W-:Y:S01]  /*2d70*/  FMUL.FTZ R115, R112, R32 ;  /* 0x0000002070737220 */ /* 0x000fe20000410000 */
[----:B------:R-:W-:Y:S01]  /*2d80*/  FADD.FTZ R85, -R82, R56 ;  /* 0x0000003852557221 */ /* 0x000fe20000010100 */
[----:B------:R-:W-:Y:S01]  /*2d90*/  LEA.HI R113, R113, R22, RZ, 0x2 ;  /* 0x0000001671717211 */ /* 0x000fe200078f10ff */
[C---:B------:R-:W-:Y:S01]  /*2da0*/  FMUL.FTZ R32, R112.reuse, R33 ;  /* 0x0000002170207220 */ /* 0x040fe20000410000 */
[----:B------:R-:W-:Y:S01]  /*2db0*/  LOP3.LUT R22, R17, 0xff, RZ, 0xc0, !PT ;  /* 0x000000ff11167812 */ /* 0x000fe200078ec0ff */
[C---:B------:R-:W-:Y:S01]  /*2dc0*/  FMUL.FTZ R35, R112.reuse, R35 ;  /* 0x0000002370237220 */ /* 0x040fe20000410000 */
[----:B------:R-:W-:Y:S01]  /*2dd0*/  FMUL.FTZ R34, R112, R34 ;  /* 0x0000002270227220 */ /* 0x000fe20000410000 */
[----:B------:R-:W-:Y:S01]  /*2de0*/  FFMA.FTZ R33, R109, R32, R23 ;  /* 0x000000206d217223 */ /* 0x000fe20000010017 */
[----:B------:R-:W-:Y:S01]  /*2df0*/  LEA.HI.SX32 R56, R113, R22, 0x1e ;  /* 0x0000001671387211 */ /* 0x000fe200078ff2ff */
[----:B------:R-:W-:Y:S01]  /*2e00*/  FFMA.FTZ R32, R110, R115, R16 ;  /* 0x000000736e207223 */ /* 0x000fe20000010010 */
[----:B------:R-:W-:Y:S01]  /*2e10*/  FFMA.FTZ R35, R107, R35, R64 ;  /* 0x000000236b237223 */ /* 0x000fe20000010040 */
[----:B------:R-:W-:Y:S01]  /*2e20*/  FFMA.FTZ R34, R108, R34, R15 ;  /* 0x000000226c227223 */ /* 0x000fe2000001000f */
[C---:B------:R-:W-:Y:S01]  /*2e30*/  FADD.FTZ R39, -R82.reuse, R39 ;  /* 0x0000002752277221 */ /* 0x040fe20000010100 */
[C---:B------:R-:W-:Y:S01]  /*2e40*/  FADD.FTZ R45, -R82.reuse, R45 ;  /* 0x0000002d522d7221 */ /* 0x040fe20000010100 */
[C---:B------:R-:W-:Y:S01]  /*2e50*/  FADD.FTZ R38, -R82.reuse, R38 ;  /* 0x0000002652267221 */ /* 0x040fe20000010100 */
[C---:B------:R-:W-:Y:S01]  /*2e60*/  FADD.FTZ R44, -R82.reuse, R44 ;  /* 0x0000002c522c7221 */ /* 0x040fe20000010100 */
[C---:B------:R-:W-:Y:S01]  /*2e70*/  FADD.FTZ R41, -R82.reuse, R41 ;  /* 0x0000002952297221 */ /* 0x040fe20000010100 */
[----:B------:R-:W-:Y:S01]  /*2e80*/  FADD.FTZ R40, -R82, R40 ;  /* 0x0000002852287221 */ /* 0x000fe20000010100 */
[----:B0-----:R-:W-:-:S04]  /*2e90*/  IMAD.WIDE.U32 R114, R56, 0x10, R36 ;  /* 0x0000001038727825 */ /* 0x001fc800078e0024 */
[----:B------:R-:W-:Y:S01]  /*2ea0*/  FADD.FTZ R42, -R82, R42 ;  /* 0x0000002a522a7221 */ /* 0x000fe20000010100 */
[----:B------:R-:W-:Y:S01]  /*2eb0*/  FMUL.FTZ R41, R112, R41 ;  /* 0x0000002970297220 */ /* 0x000fe20000410000 */
[C---:B------:R-:W-:Y:S01]  /*2ec0*/  FADD.FTZ R43, -R82.reuse, R43 ;  /* 0x0000002b522b7221 */ /* 0x040fe20000010100 */
[C---:B------:R-:W-:Y:S01]  /*2ed0*/  FADD.FTZ R46, -R82.reuse, R46 ;  /* 0x0000002e522e7221 */ /* 0x040fe20000010100 */
[----:B------:R0:W-:Y:S01]  /*2ee0*/  STG.E.128 desc[UR4][R114.64], R32 ;  /* 0x0000002072007986 */ /* 0x0001e2000c101d04 */
[----:B------:R-:W-:Y:S01]  /*2ef0*/  FADD.FTZ R47, -R82, R47 ;  /* 0x0000002f522f7221 */ /* 0x000fe20000010100 */
        /* <DEDUP_REMOVED lines=18> */
[----:B------:R-:W-:Y:S01]  /*3020*/  IADD3 R45, R56, 0x100, RZ ;  /* 0x00000100382d7810 */ /* 0x000fe20007ffe0ff */
        /* <DEDUP_REMOVED lines=8> */
[----:B------:R-:W-:-:S04]  /*30b0*/  IMAD.WIDE.U32 R44, R45, 0x10, R36 ;  /* 0x000000102d2c7825 */ /* 0x000fc800078e0024 */
[----:B------:R-:W-:Y:S01]  /*30c0*/  FMUL.FTZ R83, R112, R43 ;  /* 0x0000002b70537220 */ /* 0x000fe20000410000 */
[----:B------:R-:W-:Y:S01]  /*30d0*/  FADD.FTZ R63, -R82, R63 ;  /* 0x0000003f523f7221 */ /* 0x000fe20000010100 */
[C---:B------:R-:W-:Y:S01]  /*30e0*/  FMUL.FTZ R43, R112.reuse, R46 ;  /* 0x0000002e702b7220 */ /* 0x040fe20000410000 */
[----:B------:R-:W-:Y:S01]  /*30f0*/  FMUL.FTZ R82, R112, R47 ;  /* 0x0000002f70527220 */ /* 0x000fe20000410000 */
[----:B------:R0:W-:Y:S01]  /*3100*/  STG.E.128 desc[UR4][R44.64], R32 ;  /* 0x000000202c007986 */ /* 0x0001e2000c101d04 */
[----:B------:R-:W-:Y:S01]  /*3110*/  FFMA.FTZ R47, R99, R83, R68 ;  /* 0x00000053632f7223 */ /* 0x000fe20000010044 */
[----:B------:R-:W-:Y:S01]  /*3120*/  FFMA.FTZ R46, R100, R42, R11 ;  /* 0x0000002a642e7223 */ /* 0x000fe2000001000b */
[----:B------:R-:W-:Y:S01]  /*3130*/  IADD3 R119, R56, 0x300, RZ ;  /* 0x0000030038777810 */ /* 0x000fe20007ffe0ff */
[----:B------:R-:W-:Y:S01]  /*3140*/  FMUL.FTZ R48, R112, R48 ;  /* 0x0000003070307220 */ /* 0x000fe20000410000 */
[----:B------:R-:W-:Y:S01]  /*3150*/  IADD3 R117, R56, 0x400, RZ ;  /* 0x0000040038757810 */ /* 0x000fe20007ffe0ff */
[----:B------:R-:W-:Y:S01]  /*3160*/  FMUL.FTZ R49, R112, R49 ;  /* 0x0000003170317220 */ /* 0x000fe20000410000 */
[----:B------:R-:W-:Y:S01]  /*3170*/  IADD3 R115, R56, 0x500, RZ ;  /* 0x0000050038737810 */ /* 0x000fe20007ffe0ff */
[----:B------:R-:W-:Y:S01]  /*3180*/  FMUL.FTZ R50, R112, R50 ;  /* 0x0000003270327220 */ /* 0x000fe20000410000 */
[----:B------:R-:W-:Y:S01]  /*3190*/  IADD3 R113, R56, 0x600, RZ ;  /* 0x0000060038717810 */ /* 0x000fe20007ffe0ff */
[----:B------:R-:W-:Y:S01]  /*31a0*/  FMUL.FTZ R51, R112, R51 ;  /* 0x0000003370337220 */ /* 0x000fe20000410000 */
[----:B------:R-:W-:Y:S01]  /*31b0*/  IADD3 R121, R56, 0x700, RZ ;  /* 0x0000070038797810 */ /* 0x000fe20007ffe0ff */
[C---:B------:R-:W-:Y:S01]  /*31c0*/  FMUL.FTZ R52, R112.reuse, R52 ;  /* 0x0000003470347220 */ /* 0x040fe20000410000 */
[C---:B------:R-:W-:Y:S01]  /*31d0*/  FMUL.FTZ R53, R112.reuse, R53 ;  /* 0x0000003570357220 */ /* 0x040fe20000410000 */
[C---:B------:R-:W-:Y:S01]  /*31e0*/  FMUL.FTZ R54, R112.reuse, R54 ;  /* 0x0000003670367220 */ /* 0x040fe20000410000 */
[C---:B------:R-:W-:Y:S01]  /*31f0*/  FMUL.FTZ R55, R112.reuse, R55 ;  /* 0x0000003770377220 */ /* 0x040fe20000410000 */
[C---:B------:R-:W-:Y:S01]  /*3200*/  FMUL.FTZ R85, R112.reuse, R85 ;  /* 0x0000005570557220 */ /* 0x040fe20000410000 */
[----:B------:R-:W-:Y:S01]  /*3210*/  FMUL.FTZ R57, R112, R57 ;  /* 0x0000003970397220 */ /* 0x000fe20000410000 */
[----:B0-----:R-:W-:Y:S01]  /*3220*/  FFMA.FTZ R45, R101, R41, R67 ;  /* 0x00000029652d7223 */ /* 0x001fe20000010043 */
[----:B------:R-:W-:Y:S01]  /*3230*/  IADD3 R41, R56, 0x200, RZ ;  /* 0x0000020038297810 */ /* 0x000fe20007ffe0ff */
[----:B------:R-:W-:Y:S01]  /*3240*/  FFMA.FTZ R44, R102, R40, R12 ;  /* 0x00000028662c7223 */ /* 0x000fe2000001000c */
[C---:B------:R-:W-:Y:S01]  /*3250*/  FMUL.FTZ R58, R112.reuse, R58 ;  /* 0x0000003a703a7220 */ /* 0x040fe20000410000 */
[C---:B------:R-:W-:Y:S01]  /*3260*/  FMUL.FTZ R59, R112.reuse, R59 ;  /* 0x0000003b703b7220 */ /* 0x040fe20000410000 */
[----:B------:R-:W-:Y:S01]  /*3270*/  FMUL.FTZ R60, R112, R60 ;  /* 0x0000003c703c7220 */ /* 0x000fe20000410000 */
[----:B------:R-:W-:-:S04]  /*3280*/  IMAD.WIDE.U32 R32, R41, 0x10, R36 ;  /* 0x0000001029207825 */ /* 0x000fc800078e0024 */
[C---:B------:R-:W-:Y:S01]  /*3290*/  FMUL.FTZ R61, R112.reuse, R61 ;  /* 0x0000003d703d7220 */ /* 0x040fe20000410000 */
[C---:B------:R-:W-:Y:S01]  /*32a0*/  FMUL.FTZ R62, R112.reuse, R62 ;  /* 0x0000003e703e7220 */ /* 0x040fe20000410000 */
[----:B------:R-:W-:Y:S01]  /*32b0*/  FMUL.FTZ R63, R112, R63 ;  /* 0x0000003f703f7220 */ /* 0x000fe20000410000 */
[----:B------:R-:W-:Y:S01]  /*32c0*/  IMAD.WIDE.U32 R118, R119, 0x10, R36 ;  /* 0x0000001077767825 */ /* 0x000fe200078e0024 */
[----:B------:R0:W-:Y:S03]  /*32d0*/  STG.E.128 desc[UR4][R32.64], R44 ;  /* 0x0000002c20007986 */ /* 0x0001e6000c101d04 */
        /* <DEDUP_REMOVED lines=8> */
[----:B------:R-:W-:-:S04]  /*3360*/  IMAD.WIDE.U32 R112, R113, 0x10, R36 ;  /* 0x0000001071707825 */ /* 0x000fc800078e0024 */
[----:B------:R-:W-:-:S04]  /*3370*/  IMAD.WIDE.U32 R120, R121, 0x10, R36 ;  /* 0x0000001079787825 */ /* 0x000fc800078e0024 */
[----:B------:R-:W-:Y:S01]  /*3380*/  FFMA.FTZ R37, R93, R49, R71 ;  /* 0x000000315d257223 */ /* 0x000fe20000010047 */
[----:B------:R-:W-:Y:S01]  /*3390*/  FFMA.FTZ R36, R94, R48, R8 ;  /* 0x000000305e247223 */ /* 0x000fe20000010008 */
        /* <DEDUP_REMOVED lines=12> */
[----:B------:R0:W-:Y:S04]  /*3460*/  STG.E.128 desc[UR4][R118.64], R32 ;  /* 0x0000002076007986 */ /* 0x0001e8000c101d04 */
[----:B------:R0:W-:Y:S04]  /*3470*/  STG.E.128 desc[UR4][R116.64], R36 ;  /* 0x0000002474007986 */ /* 0x0001e8000c101d04 */
[----:B------:R0:W-:Y:S04]  /*3480*/  STG.E.128 desc[UR4][R114.64], R40 ;  /* 0x0000002872007986 */ /* 0x0001e8000c101d04 */
[----:B------:R0:W-:Y:S04]  /*3490*/  STG.E.128 desc[UR4][R112.64], R44 ;  /* 0x0000002c70007986 */ /* 0x0001e8000c101d04 */
[----:B------:R0:W-:Y:S02]  /*34a0*/  STG.E.128 desc[UR4][R120.64], R48 ;  /* 0x0000003078007986 */ /* 0x0001e4000c101d04 */
.L_x_24300:
[----:B------:R-:W-:Y:S05]  /*34b0*/  BSYNC B0 ;  /* 0x0000000000007941 */ /* 0x000fea0003800000 */
.L_x_24299:
[----:B------:R-:W-:Y:S02]  /*34c0*/  IADD3 R111, R111, UR8, RZ ;  /* 0x000000086f6f7c10 */ /* 0x000fe4000fffe0ff */
[----:B0-----:R-:W-:Y:S02]  /*34d0*/  SEL R112, RZ, 0x1, P0 ;  /* 0x00000001ff707807 */ /* 0x001fe40000000000 */
[----:B------:R-:W-:-:S13]  /*34e0*/  ISETP.GE.AND P1, PT, R111, UR9, PT ;  /* 0x000000096f007c0c */ /* 0x000fda000bf26270 */
[----:B------:R-:W-:Y:S05]  /*34f0*/  @!P1 BRA `(.L_x_24301) ;  /* 0xffffffd400049947 */ /* 0x000fea000383ffff */
[----:B------:R-:W-:Y:S05]  /*3500*/  EXIT ;  /* 0x000000000000794d */ /* 0x000fea0003800000 */
.L_x_24298:
[----:B------:R-:W-:Y:S01]  /*3510*/  HFMA2.MMA R117, -RZ, RZ, 0, 5.9604644775390625e-08 ;  /* 0x00000001ff757435 */ /* 0x000fe200000001ff */
[----:B------:R-:W-:Y:S02]  /*3520*/  MOV R124, R83 ;  /* 0x00000053007c7202 */ /* 0x000fe40000000f00 */
[----:B------:R-:W-:Y:S02]  /*3530*/  MOV R115, 0x1f ;  /* 0x0000001f00737802 */ /* 0x000fe40000000f00 */
[----:B------:R-:W-:-:S07]  /*3540*/  MOV R112, 0xffffffff ;  /* 0xffffffff00707802 */ /* 0x000fce0000000f00 */
[----:B-----5:R-:W-:Y:S05]  /*3550*/  WARPSYNC.COLLECTIVE R112, `(.L_x_24302) ;  /* 0x0000000070087348 */ /* 0x020fea0003c00000 */
[----:B------:R0:W1:Y:S02]  /*3560*/  SHFL.BFLY P2, R122, R124, R117, R115 ;  /* 0x0c0000757c7a7389 */ /* 0x0000640000040073 */
[----:B01---5:R-:W-:Y:S01]  /*3570*/  ENDCOLLECTIVE ;  /* 0x000000000000791b */ /* 0x023fe20003800000 */
.L_x_24302:
[----:B------:R-:W-:Y:S01]  /*3580*/  HFMA2.MMA R117, -RZ, RZ, 0, 1.1920928955078125e-07 ;  /* 0x00000002ff757435 */ /* 0x000fe200000001ff */
[----:B------:R-:W-:-:S05]  /*3590*/  MOV R82, R122 ;  /* 0x0000007a00527202 */ /* 0x000fca0000000f00 */
[----:B------:R-:W-:-:S05]  /*35a0*/  FADD.FTZ R118, R83, R82 ;  /* 0x0000005253767221 */ /* 0x000fca0000010000 */
[----:B------:R-:W-:-:S07]  /*35b0*/  MOV R124, R118 ;  /* 0x00000076007c7202 */ /* 0x000fce0000000f00 */
[----:B------:R-:W-:Y:S05]  /*35c0*/  WARPSYNC.COLLECTIVE R112, `(.L_x_24303) ;  /* 0x0000000070087348 */ /* 0x000fea0003c00000 */
[----:B------:R0:W1:Y:S02]  /*35d0*/  SHFL.BFLY P2, R122, R124, R117, R115 ;  /* 0x0c0000757c7a7389 */ /* 0x0000640000040073 */
[----:B01----:R-:W-:Y:S01]  /*35e0*/  ENDCOLLECTIVE ;  /* 0x000000000000791b */ /* 0x003fe20003800000 */
.L_x_24303:
[----:B------:R-:W-:Y:S01]  /*35f0*/  HFMA2.MMA R117, -RZ, RZ, 0, 2.384185791015625e-07 ;  /* 0x00000004ff757435 */ /* 0x000fe200000001ff */
[----:B------:R-:W-:-:S05]  /*3600*/  MOV R119, R122 ;  /* 0x0000007a00777202 */ /* 0x000fca0000000f00 */
[----:B------:R-:W-:-:S05]  /*3610*/  FADD.FTZ R119, R118, R119 ;  /* 0x0000007776777221 */ /* 0x000fca0000010000 */
[----:B------:R-:W-:-:S07]  /*3620*/  MOV R124, R119 ;  /* 0x00000077007c7202 */ /* 0x000fce0000000f00 */
[----:B------:R-:W-:Y:S05]  /*3630*/  WARPSYNC.COLLECTIVE R112, `(.L_x_24304) ;  /* 0x0000000070087348 */ /* 0x000fea0003c00000 */
[----:B------:R0:W1:Y:S02]  /*3640*/  SHFL.BFLY P2, R122, R124, R117, R115 ;  /* 0x0c0000757c7a7389 */ /* 0x0000640000040073 */
[----:B01----:R-:W-:Y:S01]  /*3650*/  ENDCOLLECTIVE ;  /* 0x000000000000791b */ /* 0x003fe20003800000 */
.L_x_24304:
[----:B------:R-:W-:Y:S01]  /*3660*/  HFMA2.MMA R117, -RZ, RZ, 0, 4.76837158203125e-07 ;  /* 0x00000008ff757435 */ /* 0x000fe200000001ff */
[----:B------:R-:W-:-:S05]  /*3670*/  MOV R82, R122 ;  /* 0x0000007a00527202 */ /* 0x000fca0000000f00 */
[----:B------:R-:W-:-:S05]  /*3680*/  FADD.FTZ R120, R119, R82 ;  /* 0x0000005277787221 */ /* 0x000fca0000010000 */
[----:B------:R-:W-:-:S07]  /*3690*/  MOV R124, R120 ;  /* 0x00000078007c7202 */ /* 0x000fce0000000f00 */
[----:B------:R-:W-:Y:S05]  /*36a0*/  WARPSYNC.COLLECTIVE R112, `(.L_x_24305) ;  /* 0x0000000070087348 */ /* 0x000fea0003c00000 */
[----:B------:R0:W1:Y:S02]  /*36b0*/  SHFL.BFLY P2, R122, R124, R117, R115 ;  /* 0x0c0000757c7a7389 */ /* 0x0000640000040073 */
[----:B01----:R-:W-:Y:S01]  /*36c0*/  ENDCOLLECTIVE ;  /* 0x000000000000791b */ /* 0x003fe20003800000 */
.L_x_24305:
[----:B------:R-:W-:Y:S01]  /*36d0*/  HFMA2.MMA R117, -RZ, RZ, 0, 9.5367431640625e-07 ;  /* 0x00000010ff757435 */ /* 0x000fe200000001ff */
[----:B------:R-:W-:-:S05]  /*36e0*/  MOV R121, R122 ;  /* 0x0000007a00797202 */ /* 0x000fca0000000f00 */
[----:B------:R-:W-:-:S05]  /*36f0*/  FADD.FTZ R121, R120, R121 ;  /* 0x0000007978797221 */ /* 0x000fca0000010000 */
[----:B------:R-:W-:-:S07]  /*3700*/  MOV R124, R121 ;  /* 0x00000079007c7202 */ /* 0x000fce0000000f00 */
[----:B------:R-:W-:Y:S05]  /*3710*/  WARPSYNC.COLLECTIVE R112, `(.L_x_24306) ;  /* 0x0000000070087348 */ /* 0x000fea0003c00000 */
[----:B------:R0:W1:Y:S02]  /*3720*/  SHFL.BFLY P2, R122, R124, R117, R115 ;  /* 0x0c0000757c7a7389 */ /* 0x0000640000040073 */
[----:B01----:R-:W-:Y:S01]  /*3730*/  ENDCOLLECTIVE ;  /* 0x000000000000791b */ /* 0x003fe20003800000 */
.L_x_24306:
        /* <DEDUP_REMOVED lines=73> */
.L_x_24307:
[----:B------:R-:W-:Y:S01]  /*3bd0*/  HFMA2.MMA R117, -RZ, RZ, 0, 1.1920928955078125e-07 ;  /* 0x00000002ff757435 */ /* 0x000fe200000001ff */
[----:B------:R-:W-:-:S05]  /*3be0*/  MOV R118, R122 ;  /* 0x0000007a00767202 */ /* 0x000fca0000000f00 */
[----:B------:R-:W-:-:S05]  /*3bf0*/  FADD.FTZ R118, R83, R118 ;  /* 0x0000007653767221 */ /* 0x000fca0000010000 */
[----:B------:R-:W-:-:S07]  /*3c00*/  MOV R124, R118 ;  /* 0x00000076007c7202 */ /* 0x000fce0000000f00 */
[----:B------:R-:W-:Y:S05]  /*3c10*/  WARPSYNC.COLLECTIVE R112, `(.L_x_24308) ;  /* 0x0000000070087348 */ /* 0x000fea0003c00000 */
[----:B------:R0:W1:Y:S02]  /*3c20*/  SHFL.BFLY P2, R122, R124, R117, R115 ;  /* 0x0c0000757c7a7389 */ /* 0x0000640000040073 */
[----:B01----:R-:W-:Y:S01]  /*3c30*/  ENDCOLLECTIVE ;  /* 0x000000000000791b */ /* 0x003fe20003800000 */
.L_x_24308:
[----:B------:R-:W-:Y:S01]  /*3c40*/  HFMA2.MMA R117, -RZ, RZ, 0, 2.384185791015625e-07 ;  /* 0x00000004ff757435 */ /* 0x000fe200000001ff */
[----:B------:R-:W-:-:S05]  /*3c50*/  MOV R119, R122 ;  /* 0x0000007a00777202 */ /* 0x000fca0000000f00 */
[----:B------:R-:W-:-:S05]  /*3c60*/  FADD.FTZ R119, R118, R119 ;  /* 0x0000007776777221 */ /* 0x000fca0000010000 */
[----:B------:R-:W-:-:S07]  /*3c70*/  MOV R124, R119 ;  /* 0x00000077007c7202 */ /* 0x000fce0000000f00 */
[----:B------:R-:W-:Y:S05]  /*3c80*/  WARPSYNC.COLLECTIVE R112, `(.L_x_24309) ;  /* 0x0000000070087348 */ /* 0x000fea0003c00000 */
[----:B------:R0:W1:Y:S02]  /*3c90*/  SHFL.BFLY P2, R122, R124, R117, R115 ;  /* 0x0c0000757c7a7389 */ /* 0x0000640000040073 */
[----:B01----:R-:W-:Y:S01]  /*3ca0*/  ENDCOLLECTIVE ;  /* 0x000000000000791b */ /* 0x003fe20003800000 */
.L_x_24309:
[----:B------:R-:W-:Y:S01]  /*3cb0*/  HFMA2.MMA R117, -RZ, RZ, 0, 4.76837158203125e-07 ;  /* 0x00000008ff757435 */ /* 0x000fe200000001ff */
[----:B------:R-:W-:-:S05]  /*3cc0*/  MOV R120, R122 ;  /* 0x0000007a00787202 */ /* 0x000fca0000000f00 */
[----:B------:R-:W-:-:S05]  /*3cd0*/  FADD.FTZ R120, R119, R120 ;  /* 0x0000007877787221 */ /* 0x000fca0000010000 */
[----:B------:R-:W-:-:S07]  /*3ce0*/  MOV R124, R120 ;  /* 0x00000078007c7202 */ /* 0x000fce0000000f00 */
[----:B------:R-:W-:Y:S05]  /*3cf0*/  WARPSYNC.COLLECTIVE R112, `(.L_x_24310) ;  /* 0x0000000070087348 */ /* 0x000fea0003c00000 */
[----:B------:R0:W1:Y:S02]  /*3d00*/  SHFL.BFLY P2, R122, R124, R117, R115 ;  /* 0x0c0000757c7a7389 */ /* 0x0000640000040073 */
[----:B01----:R-:W-:Y:S01]  /*3d10*/  ENDCOLLECTIVE ;  /* 0x000000000000791b */ /* 0x003fe20003800000 */
.L_x_24310:
[----:B------:R-:W-:Y:S01]  /*3d20*/  HFMA2.MMA R117, -RZ, RZ, 0, 9.5367431640625e-07 ;  /* 0x00000010ff757435 */ /* 0x000fe200000001ff */
[----:B------:R-:W-:-:S05]  /*3d30*/  MOV R121, R122 ;  /* 0x0000007a00797202 */ /* 0x000fca0000000f00 */
[----:B------:R-:W-:-:S05]  /*3d40*/  FADD.FTZ R121, R120, R121 ;  /* 0x0000007978797221 */ /* 0x000fca0000010000 */
[----:B------:R-:W-:-:S07]  /*3d50*/  MOV R124, R121 ;  /* 0x00000079007c7202 */ /* 0x000fce0000000f00 */
[----:B------:R-:W-:Y:S05]  /*3d60*/  WARPSYNC.COLLECTIVE R112, `(.L_x_24311) ;  /* 0x0000000070087348 */ /* 0x000fea0003c00000 */
[----:B------:R0:W1:Y:S02]  /*3d70*/  SHFL.BFLY P2, R122, R124, R117, R115 ;  /* 0x0c0000757c7a7389 */ /* 0x0000640000040073 */
[----:B01----:R-:W-:Y:S01]  /*3d80*/  ENDCOLLECTIVE ;  /* 0x000000000000791b */ /* 0x003fe20003800000 */
.L_x_24311:
[----:B------:R-:W-:Y:S05]  /*3d90*/  BRA `(.L_x_24312) ;  /* 0xffffffe800607947 */ /* 0x000fea000383ffff */
.L_x_24313:
        /* <DEDUP_REMOVED lines=14> */
.L_x_30315:


//--------------------- .text._ZN10layer_norm13ln_fwd_kernelINS_13Kernel_traitsI6__halfffffjLj8192ELj1ELj1ELj8ELj16ENS_18Kernel_traits_baseILj8192ES2_ffffjLj256EEEEELb0ELb1ELb0ELb0EEEvNS_9FwdParamsE --------------------------
	.section	.text._ZN10layer_norm13ln_fwd_kernelINS_13Kernel_traitsI6__halfffffjLj8192ELj1ELj1ELj8ELj16ENS_18Kernel_traits_baseILj8192ES2_ffffjLj256EEEEELb0ELb1ELb0ELb0EEEvNS_9FwdParamsE,"ax",@progbits
	.align	128
        .global         _ZN10layer_norm13ln_fwd_kernelINS_13Kernel_traitsI6__halfffffjLj8192ELj1ELj1ELj8ELj16ENS_18Kernel_traits_baseILj8192ES2_ffffjLj256EEEEELb0ELb1ELb0ELb0EEEvNS_9FwdParamsE
        .type           _ZN10layer_norm13ln_fwd_kernelINS_13Kernel_traitsI6__halfffffjLj8192ELj1ELj1ELj8ELj16ENS_18Kernel_traits_baseILj8192ES2_ffffjLj256EEEEELb0ELb1ELb0ELb0EEEvNS_9FwdParamsE,@function
        .size           _ZN10layer_norm13ln_fwd_kernelINS_13Kernel_traitsI6__halfffffjLj8192ELj1ELj1ELj8ELj16ENS_18Kernel_traits_baseILj8192ES2_ffffjLj256EEEEELb0ELb1ELb0ELb0EEEvNS_9FwdParamsE,(.L_x_30316 - _ZN10layer_norm13ln_fwd_kernelINS_13Kernel_traitsI6__halfffffjLj8192ELj1ELj1ELj8ELj16ENS_18Kernel_traits_baseILj8192ES2_ffffjLj256EEEEELb0ELb1ELb0ELb0EEEvNS_9FwdParamsE)
        .other          _ZN10layer_norm13ln_fwd_kernelINS_13Kernel_traitsI6__halfffffjLj8192ELj1ELj1ELj8ELj16ENS_18Kernel_traits_baseILj8192ES2_ffffjLj256EEEEELb0ELb1ELb0ELb0EEEvNS_9FwdParamsE,@"STO_CUDA_ENTRY STV_DEFAULT"
_ZN10layer_norm13ln_fwd_kernelINS_13Kernel_traitsI6__halfffffjLj8192ELj1ELj1ELj8ELj16ENS_18Kernel_traits_baseILj8192ES2_ffffjLj256EEEEELb0ELb1ELb0ELb0EEEvNS_9FwdParamsE:
.text._ZN10layer_norm13ln_fwd_kernelINS_13Kernel_traitsI6__halfffffjLj8192ELj1ELj1ELj8ELj16ENS_18Kernel_traits_baseILj8192ES2_ffffjLj256EEEEELb0ELb1ELb0ELb0EEEvNS_9FwdParamsE:
        /* <DEDUP_REMOVED lines=29> */
[----:B------:R0:W5:Y:S02]  /*01d0*/  @P0 LDG.E.64 R46, desc[UR4][R4.64] ;  /* 0x00000004042e0981 */ /* 0x000164000c1e1b00 */
[C---:B------:R-:W-:Y:S02]  /*01e0*/  LEA.HI.X R7, R37.reuse, UR7, RZ, 0x3, P2 ;  /* 0x0000000725077c11 */ /* 0x040fe400090f1cff */
[----:B------:R0:W5:Y:S04]  /*01f0*/  LDG.E.64 R8, desc[UR4][R2.64] ;  /* 0x0000000402087981 */ /* 0x000168000c1e1b00 */
[----:B------:R0:W5:Y:S01]  /*0200*/  LDG.E.64 R10, desc[UR4][R6.64] ;  /* 0x00000004060a7981 */ /* 0x000162000c1e1b00 */
[----:B------:R-:W-:-:S02]  /*0210*/  LOP3.LUT R37, R37, 0x100, RZ, 0xfc, !PT ;  /* 0x0000010025257812 */ /* 0x000fc400078efcff */
[----:B0-----:R-:W-:-:S07]  /*0220*/  @!P0 CS2R R46, SRZ ;  /* 0x00000000002e8805 */ /* 0x001fce000001ff00 */
.L_x_24315:
[----:B------:R-:W-:Y:S05]  /*0230*/  BSYNC B0 ;  /* 0x0000000000007941 */ /* 0x000fea0003800000 */
.L_x_24314:
        /* <DEDUP_REMOVED lines=15> */
[----:B------:R-:W-:-:S02]  /*0330*/  IADD3 R37, R37, 0x100, RZ ;  /* 0x0000010025257810 */ /* 0x000fc40007ffe0ff */
[----:B0-----:R-:W-:-:S07]  /*0340*/  @!P0 CS2R R48, SRZ ;  /* 0x0000000000308805 */ /* 0x001fce000001ff00 */
.L_x_24317:
[----:B------:R-:W-:Y:S05]  /*0350*/  BSYNC B0 ;  /* 0x0000000000007941 */ /* 0x000fea0003800000 */
.L_x_24316:
        /* <DEDUP_REMOVED lines=17> */
.L_x_24319:
[----:B------:R-:W-:Y:S05]  /*0470*/  BSYNC B0 ;  /* 0x0000000000007941 */ /* 0x000fea0003800000 */
.L_x_24318:
        /* <DEDUP_REMOVED lines=17> */
.L_x_24321:
[----:B------:R-:W-:Y:S05]  /*0590*/  BSYNC B0 ;  /* 0x0000000000007941 */ /* 0x000fea0003800000 */
.L_x_24320:
        /* <DEDUP_REMOVED lines=17> */
.L_x_24323:
[----:B------:R-:W-:Y:S05]  /*06b0*/  BSYNC B0 ;  /* 0x0000000000007941 */ /* 0x000fea0003800000 */
.L_x_24322:
[----:B------:R-:W-:Y:S01]  /*06c0*/  ISETP.GE.U32.AND P0, PT, R45, 0x600, PT ;  /* 0x000006002d00780c */ /* 0x000fe20003f06070 */
[----:B------:R-:W-:Y:S03]  /*06d0*/  BSSY B0, `(.L_x_24324) ;  /* 0x0000012000007945 */ /* 0x000fe60003800000 */
[----:B------:R-:W-:-:S09]  /*06e0*/  P2R R2, PR, RZ, 0x1 ;  /* 0x00000001ff027803 */ /* 0x000fd20000000000 */
[----:B------:R-:W-:Y:S05]  /*06f0*/  @!P0 BRA `(.L_x_24325) ;  /* 0x00000000003c8947 */ /* 0x000fea0003800000 */
[----:B------:R-:W-:Y:S01]  /*0700*/  ULDC.64 UR8, c[0x0][0x278] ;  /* 0x00009e0000087ab9 */ /* 0x000fe20000000a00 */
[----:B------:R-:W-:Y:S01]  /*0710*/  ULDC.64 UR6, c[0x0][0x2c8] ;  /* 0x0000b20000067ab9 */ /* 0x000fe20000000a00 */
[C---:B------:R-:W-:Y:S01]  /*0720*/  LEA R4, P0, R37.reuse, UR8, 0x3 ;  /* 0x0000000825047c11 */ /* 0x040fe2000f8018ff */
[----:B------:R-:W0:Y:S03]  /*0730*/  LDC.64 R6, c[0x0][0x260] ;  /* 0x00009800ff067b82 */ /* 0x000e260000000a00 */
[----:B------:R-:W-:Y:S02]  /*0740*/  LEA.HI.X R5, R37, UR9, RZ, 0x3, P0 ;  /* 0x0000000925057c11 */ /* 0x000fe400080f1cff */
[----:B------:R-:W-:-:S03]  /*0750*/  ISETP.NE.U32.AND P0, PT, RZ, UR6, PT ;  /* 0x00000006ff007c0c */ /* 0x000fc6000bf05070 */
[----:B------:R1:W5:Y:S01]  /*0760*/  LDG.E.64 R20, desc[UR4][R4.64] ;  /* 0x0000000404147981 */ /* 0x000362000c1e1b00 */
[----:B------:R-:W-:-:S13]  /*0770*/  ISETP.NE.AND.EX P0, PT, RZ, UR7, PT, P0 ;  /* 0x00000007ff007c0c */ /* 0x000fda000bf05300 */
[----:B------:R-:W-:-:S04]  /*0780*/  @P0 LEA R2, P2, R37, UR6, 0x3 ;  /* 0x0000000625020c11 */ /* 0x000fc8000f8418ff */
[C---:B------:R-:W-:Y:S01]  /*0790*/  @P0 LEA.HI.X R3, R37.reuse, UR7, RZ, 0x3, P2 ;  /* 0x0000000725030c11 */ /* 0x040fe200090f1cff */
[----:B0-----:R-:W-:-:S04]  /*07a0*/  IMAD.WIDE.U32 R6, R37, 0x8, R6 ;  /* 0x0000000825067825 */ /* 0x001fc800078e0006 */
[----:B------:R1:W5:Y:S04]  /*07b0*/  @P0 LDG.E.64 R56, desc[UR4][R2.64] ;  /* 0x0000000402380981 */ /* 0x000368000c1e1b00 */
[----:B------:R1:W5:Y:S01]  /*07c0*/  LDG.E.64 R32, desc[UR4][R6.64] ;  /* 0x0000000406207981 */ /* 0x000362000c1e1b00 */
[----:B------:R-:W-:Y:S02]  /*07d0*/  IADD3 R37, R37, 0x100, RZ ;  /* 0x0000010025257810 */ /* 0x000fe40007ffe0ff */
[----:B-1----:R-:W-:-:S07]  /*07e0*/  @!P0 CS2R R56, SRZ ;  /* 0x0000000000388805 */ /* 0x002fce000001ff00 */
.L_x_24325:
[----:B------:R-:W-:Y:S05]  /*07f0*/  BSYNC B0 ;  /* 0x0000000000007941 */ /* 0x000fea0003800000 */
.L_x_24324:
        /* <DEDUP_REMOVED lines=19> */
.L_x_24327:
[----:B------:R-:W-:Y:S05]  /*0930*/  BSYNC B0 ;  /* 0x0000000000007941 */ /* 0x000fea0003800000 */
.L_x_24326:
        /* <DEDUP_REMOVED lines=14> */
[----:B------:R-:W-:-:S03]  /*0a20*/  LEA.HI.X R7, R37, UR7, RZ, 0x3, P2 ;  /* 0x0000000725077c11 */ /* 0x000fc600090f1cff */
[----:B------:R-:W5:Y:S04]  /*0a30*/  LDG.E.64 R2, desc[UR4][R2.64] ;  /* 0x0000000402027981 */ /* 0x000f68000c1e1b00 */
[----:B------:R-:W5:Y:S01]  /*0a40*/  LDG.E.64 R6, desc[UR4][R6.64] ;  /* 0x0000000406067981 */ /* 0x000f62000c1e1b00 */
[----:B0-----:R-:W-:-:S07]  /*0a50*/  @!P0 CS2R R60, SRZ ;  /* 0x00000000003c8805 */ /* 0x001fce000001ff00 */
.L_x_24329:
[----:B------:R-:W-:Y:S05]  /*0a60*/  BSYNC B0 ;  /* 0x0000000000007941 */ /* 0x000fea0003800000 */
.L_x_24328:
[----:B------:R-:W0:Y:S02]  /*0a70*/  S2UR UR6, SR_CTAID.X ;  /* 0x00000000000679c3 */ /* 0x000e240000002500 */
[----:B0-----:R-:W-:Y:S01]  /*0a80*/  LEA.HI R62, R44, UR6, RZ, 0x18 ;  /* 0x000000062c3e7c11 */ /* 0x001fe2000f8fc0ff */
[----:B------:R-:W-:-:S03]  /*0a90*/  ULDC UR6, c[0x0][0x214] ;  /* 0x0000850000067ab9 */ /* 0x000fc60000000800 */
[----:B------:R-:W-:-:S13]  /*0aa0*/  ISETP.GE.AND P0, PT, R62, UR6, PT ;  /* 0x000000063e007c0c */ /* 0x000fda000bf06270 */
[----:B------:R-:W-:Y:S05]  /*0ab0*/  @P0 EXIT ;  /* 0x000000000000094d */ /* 0x000fea0003800000 */
[----:B------:R-:W-:Y:S01]  /*0ac0*/  SHF.R.S32.HI R0, RZ, 0x2, R0 ;  /* 0x00000002ff007819 */ /* 0x000fe20000011400 */
[----:B------:R-:W-:Y:S01]  /*0ad0*/  ULDC.64 UR6, c[0x0][0x270] ;  /* 0x00009c0000067ab9 */ /* 0x000fe20000000a00 */
[----:B------:R-:W-:Y:S01]  /*0ae0*/  LOP3.LUT R5, R44, 0xe0, RZ, 0xc0, !PT ;  /* 0x000000e02c057812 */ /* 0x000fe200078ec0ff */
[----:B------:R-:W-:Y:S01]  /*0af0*/  ULDC UR14, c[0x0][0x218] ;  /* 0x00008600000e7ab9 */ /* 0x000fe20000000800 */
[----:B------:R-:W-:Y:S01]  /*0b00*/  LOP3.LUT R4, R0, 0xff, RZ, 0xc0, !PT ;  /* 0x000000ff00047812 */ /* 0x000fe200078ec0ff */
[----:B------:R-:W-:Y:S01]  /*0b10*/  ULDC.64 UR8, c[0x0][0x230] ;  /* 0x00008c0000087ab9 */ /* 0x000fe20000000a00 */
[----:B------:R-:W-:Y:S01]  /*0b20*/  SHF.R.U32.HI R0, RZ, 0x3, R0 ;  /* 0x00000003ff007819 */ /* 0x000fe20000011600 */
[----:B------:R-:W-:Y:S01]  /*0b30*/  ULDC.64 UR10, c[0x0][0x238] ;  /* 0x00008e00000a7ab9 */ /* 0x000fe20000000a00 */
[----:B------:R-:W-:Y:S01]  /*0b40*/  VIADDMNMX R5, R4, -R5, RZ, !PT ;  /* 0x8000000504057246 */ /* 0x000fe200078001ff */
[----:B------:R-:W-:Y:S01]  /*0b50*/  ULDC.64 UR12, c[0x0][0x210] ;  /* 0x00008400000c7ab9 */ /* 0x000fe20000000a00 */
[----:B------:R-:W-:-:S02]  /*0b60*/  LOP3.LUT R0, R0, 0x1fffffe0, RZ, 0xc0, !PT ;  /* 0x1fffffe000007812 */ /* 0x000fc400078ec0ff */
[----:B------:R-:W-:Y:S02]  /*0b70*/  VIMNMX R5, R5, 0x20, PT ;  /* 0x0000002005057848 */ /* 0x000fe40003fe0100 */
[----:B-----5:R-:W-:Y:S02]  /*0b80*/  MOV R91, R6 ;  /* 0x00000006005b7202 */ /* 0x020fe40000000f00 */
[----:B------:R-:W-:Y:S02]  /*0b90*/  IADD3 R5, R5, R0, RZ ;  /* 0x0000000005057210 */ /* 0x000fe40007ffe0ff */
[----:B------:R-:W-:Y:S01]  /*0ba0*/  SHF.R.U64 R92, R6, 0x10, R7 ;  /* 0x00000010065c7819 */ /* 0x000fe20000001207 */
[----:B------:R-:W-:Y:S01]  /*0bb0*/  HADD2.F32 R91, -RZ, R91.H0_H0 ;  /* 0x2000005bff5b7230 */ /* 0x000fe20000004100 */
[----:B------:R-:W-:Y:S02]  /*0bc0*/  SHF.L.U32 R6, R44, 0x5, RZ ;  /* 0x000000052c067819 */ /* 0x000fe400000006ff */
[----:B------:R-:W-:Y:S01]  /*0bd0*/  SHF.L.U32 R5, R5, 0x2, RZ ;  /* 0x0000000205057819 */ /* 0x000fe200000006ff */
[----:B------:R-:W-:Y:S01]  /*0be0*/  HADD2.F32 R92, -RZ, R92.H0_H0 ;  /* 0x2000005cff5c7230 */ /* 0x000fe20000004100 */
[----:B------:R-:W-:-:S02]  /*0bf0*/  MOV R93, R7 ;  /* 0x00000007005d7202 */ /* 0x000fc40000000f00 */
[----:B------:R-:W-:Y:S02]  /*0c00*/  SHF.R.U32.HI R94, RZ, 0x10, R7 ;  /* 0x00000010ff5e7819 */ /* 0x000fe40000011607 */
[----:B------:R-:W-:Y:S01]  /*0c10*/  LOP3.LUT R7, R6, 0x3e0, RZ, 0xc0, !PT ;  /* 0x000003e006077812 */ /* 0x000fe200078ec0ff */
[----:B------:R-:W-:Y:S01]  /*0c20*/  HADD2.F32 R93, -RZ, R93.H0_H0 ;  /* 0x2000005dff5d7230 */ /* 0x000fe20000004100 */
[----:B------:R-:W-:Y:S01]  /*0c30*/  I2FP.F32.U32 R5, R5 ;  /* 0x0000000500057245 */ /* 0x000fe20000201000 */
[----:B------:R-:W-:Y:S01]  /*0c40*/  HADD2.F32 R94, -RZ, R94.H0_H0 ;  /* 0x2000005eff5e7230 */ /* 0x000fe20000004100 */
[----:B------:R-:W-:Y:S02]  /*0c50*/  VIADDMNMX R7, R4, -R7, RZ, !PT ;  /* 0x8000000704077246 */ /* 0x000fe400078001ff */
[----:B------:R0:W1:Y:S01]  /*0c60*/  MUFU.RCP R142, R5 ;  /* 0x00000005008e7308 */ /* 0x0000620000001000 */
[----:B------:R-:W-:Y:S01]  /*0c70*/  ISETP.NE.U32.AND P0, PT, RZ, UR6, PT ;  /* 0x00000006ff007c0c */ /* 0x000fe2000bf05070 */
[----:B------:R-:W-:Y:S01]  /*0c80*/  ULDC.U8 UR6, c[0x0][0x2a0] ;  /* 0x0000a80000067ab9 */ /* 0x000fe20000000000 */
[----:B------:R-:W-:-:S02]  /*0c90*/  VIMNMX R7, R7, 0x20, PT ;  /* 0x0000002007077848 */ /* 0x000fc40003fe0100 */
[----:B------:R-:W-:Y:S02]  /*0ca0*/  MOV R63, R10 ;  /* 0x0000000a003f7202 */ /* 0x000fe40000000f00 */
[--C-:B------:R-:W-:Y:S02]  /*0cb0*/  SHF.R.U64 R64, R10, 0x10, R11.reuse ;  /* 0x000000100a407819 */ /* 0x100fe4000000120b */
        /* <DEDUP_REMOVED lines=150> */
[----:B------:R-:W-:Y:S01]  /*1620*/  ISETP.NE.AND P2, PT, RZ, UR6, PT ;  /* 0x00000006ff007c0c */ /* 0x000fe2000bf45270 */
[----:B------:R-:W-:Y:S01]  /*1630*/  HADD2.F32 R126, -RZ, R126.H0_H0 ;  /* 0x2000007eff7e7230 */ /* 0x000fe20000004100 */
[----:B------:R-:W-:Y:S01]  /*1640*/  SHF.L.U32 R143, R7, 0x2, RZ ;  /* 0x00000002078f7819 */ /* 0x000fe200000006ff */
[----:B------:R-:W-:Y:S01]  /*1650*/  HADD2.F32 R125, -RZ, R125.H0_H0 ;  /* 0x2000007dff7d7230 */ /* 0x000fe20000004100 */
[----:B------:R-:W-:Y:S01]  /*1660*/  P2R R146, PR, RZ, 0x4 ;  /* 0x00000004ff927803 */ /* 0x000fe20000000000 */
[----:B------:R-:W-:Y:S01]  /*1670*/  HADD2.F32 R127, -RZ, R127.H0_H0 ;  /* 0x2000007fff7f7230 */ /* 0x000fe20000004100 */
[----:B------:R-:W-:Y:S01]  /*1680*/  ISETP.NE.AND.EX P0, PT, RZ, UR7, PT, P0 ;  /* 0x00000007ff007c0c */ /* 0x000fe2000bf05300 */
[----:B------:R-:W-:Y:S01]  /*1690*/  HADD2.F32 R128, -RZ, R128.H0_H0 ;  /* 0x20000080ff807230 */ /* 0x000fe20000004100 */
[----:B------:R-:W-:Y:S01]  /*16a0*/  ULDC UR7, c[0x0][0x290] ;  /* 0x0000a40000077ab9 */ /* 0x000fe20000000800 */
        /* <DEDUP_REMOVED lines=13> */
[----:B01----:R-:W-:-:S07]  /*1780*/  HADD2.F32 R144, -RZ, R144.H0_H0 ;  /* 0x20000090ff907230 */ /* 0x003fce0000004100 */
.L_x_24363:
[----:B-1234-:R-:W0:Y:S01]  /*1790*/  @P0 LDC.64 R2, c[0x0][0x270] ;  /* 0x00009c00ff020b82 */ /* 0x01ee220000000a00 */
        /* <DEDUP_REMOVED lines=11> */
[----:B------:R-:W0:Y:S01]  /*1850*/  LDC.64 R42, c[0x0][0x220] ;  /* 0x00008800ff2a7b82 */ /* 0x000e220000000a00 */
[----:B------:R-:W-:-:S04]  /*1860*/  ISETP.NE.U32.AND P2, PT, RZ, UR8, PT ;  /* 0x00000008ff007c0c */ /* 0x000fc8000bf45070 */
[----:B------:R-:W-:-:S13]  /*1870*/  ISETP.NE.AND.EX P2, PT, RZ, UR9, PT, P2 ;  /* 0x00000009ff007c0c */ /* 0x000fda000bf45320 */
[----:B------:R-:W-:-:S04]  /*1880*/  @P2 LEA R148, P3, R145, UR8, 0x4 ;  /* 0x0000000891942c11 */ /* 0x000fc8000f8620ff */
[C---:B------:R-:W-:Y:S01]  /*1890*/  @P2 LEA.HI.X R149, R145.reuse, UR9, RZ, 0x4, P3 ;  /* 0x0000000991952c11 */ /* 0x040fe200098f24ff */
[C---:B0-----:R-:W-:Y:S01]  /*18a0*/  IMAD.WIDE.U32 R42, R145.reuse, 0x10, R42 ;  /* 0x00000010912a7825 */ /* 0x041fe200078e002a */
[----:B------:R-:W-:-:S03]  /*18b0*/  LEA R2, P3, R145, UR10, 0x4 ;  /* 0x0000000a91027c11 */ /* 0x000fc6000f8620ff */
[----:B------:R-:W2:Y:S04]  /*18c0*/  @P2 LDG.E.128 R4, desc[UR4][R148.64] ;  /* 0x0000000494042981 */ /* 0x000ea8000c1e1d00 */
[----:B------:R-:W3:Y:S01]  /*18d0*/  LDG.E.128 R8, desc[UR4][R42.64] ;  /* 0x000000042a087981 */ /* 0x000ee2000c1e1d00 */
[----:B------:R-:W-:Y:S02]  /*18e0*/  ISETP.NE.U32.AND P2, PT, RZ, UR8, PT ;  /* 0x00000008ff007c0c */ /* 0x000fe4000bf45070 */
[C---:B------:R-:W-:Y:S02]  /*18f0*/  LEA.HI.X R3, R145.reuse, UR11, RZ, 0x4, P3 ;  /* 0x0000000b91037c11 */ /* 0x040fe400098f24ff */
[----:B------:R-:W-:Y:S02]  /*1900*/  ISETP.NE.AND.EX P2, PT, RZ, UR9, PT, P2 ;  /* 0x00000009ff007c0c */ /* 0x000fe4000bf45320 */
[----:B------:R-:W-:Y:S01]  /*1910*/  IADD3 R41, R145, 0x100, RZ ;  /* 0x0000010091297810 */ /* 0x000fe20007ffe0ff */
[-C--:B---3-5:R-:W-:Y:S01]  /*1920*/  FMUL.FTZ R8, R8, R40.reuse ;  /* 0x0000002808087220 */ /* 0x0a8fe20000410000 */
[-C--:B------:R-:W-:Y:S01]  /*1930*/  FMUL.FTZ R9, R9, R40.reuse ;  /* 0x0000002809097220 */ /* 0x080fe20000410000 */
[-C--:B------:R-:W-:Y:S01]  /*1940*/  FMUL.FTZ R10, R10, R40.reuse ;  /* 0x000000280a0a7220 */ /* 0x080fe20000410000 */
[----:B------:R-:W-:Y:S01]  /*1950*/  FMUL.FTZ R11, R11, R40 ;  /* 0x000000280b0b7220 */ /* 0x000fe20000410000 */
[----:B------:R-:W-:Y:S01]  /*1960*/  FMUL.FTZ R8, R63, R8 ;  /* 0x000000083f087220 */ /* 0x000fe20000410000 */
[----:B------:R-:W-:Y:S01]  /*1970*/  FMUL.FTZ R9, R64, R9 ;  /* 0x0000000940097220 */ /* 0x000fe20000410000 */
[----:B------:R-:W-:Y:S01]  /*1980*/  FMUL.FTZ R10, R65, R10 ;  /* 0x0000000a410a7220 */ /* 0x000fe20000410000 */
[----:B------:R-:W-:-:S03]  /*1990*/  FMUL.FTZ R11, R66, R11 ;  /* 0x0000000b420b7220 */ /* 0x000fc60000410000 */
[----:B--2---:R-:W-:Y:S01]  /*19a0*/  @P2 FADD.FTZ R8, R4, R8 ;  /* 0x0000000804082221 */ /* 0x004fe20000010000 */
[----:B------:R-:W-:Y:S01]  /*19b0*/  @P2 FADD.FTZ R9, R5, R9 ;  /* 0x0000000905092221 */ /* 0x000fe20000010000 */
[----:B------:R-:W-:Y:S01]  /*19c0*/  @P2 FADD.FTZ R10, R6, R10 ;  /* 0x0000000a060a2221 */ /* 0x000fe20000010000 */
[----:B------:R-:W-:-:S05]  /*19d0*/  @P2 FADD.FTZ R11, R7, R11 ;  /* 0x0000000b070b2221 */ /* 0x000fca0000010000 */
[----:B------:R0:W-:Y:S02]  /*19e0*/  STG.E.128 desc[UR4][R2.64], R8 ;  /* 0x0000000802007986 */ /* 0x0001e4000c101d04 */
.L_x_24331:
[----:B------:R-:W-:Y:S05]  /*19f0*/  BSYNC B0 ;  /* 0x0000000000007941 */ /* 0x000fea0003800000 */
.L_x_24330:
        /* <DEDUP_REMOVED lines=8> */
[C---:B-1----:R-:W-:Y:S01]  /*1a80*/  IMAD.WIDE.U32 R42, R41.reuse, 0x10, R42 ;  /* 0x00000010292a7825 */ /* 0x042fe200078e002a */
[----:B0-----:R-:W-:-:S03]  /*1a90*/  LEA R2, P3, R41, UR10, 0x4 ;  /* 0x0000000a29027c11 */ /* 0x001fc6000f8620ff */
        /* <DEDUP_REMOVED lines=19> */
.L_x_24333:
[----:B------:R-:W-:Y:S05]  /*1bd0*/  BSYNC B0 ;  /* 0x0000000000007941 */ /* 0x000fea0003800000 */
.L_x_24332:
        /* <DEDUP_REMOVED lines=8> */
[C---:B--2---:R-:W-:Y:S01]  /*1c60*/  IMAD.WIDE.U32 R148, R41.reuse, 0x10, R16 ;  /* 0x0000001029947825 */ /* 0x044fe200078e0010 */
[----:B01----:R-:W-:-:S03]  /*1c70*/  LEA R2, P3, R41, UR10, 0x4 ;  /* 0x0000000a29027c11 */ /* 0x003fc6000f8620ff */
        /* <DEDUP_REMOVED lines=19> */
.L_x_24335:
[----:B------:R-:W-:Y:S05]  /*1db0*/  BSYNC B0 ;  /* 0x0000000000007941 */ /* 0x000fea0003800000 */
.L_x_24334:
        /* <DEDUP_REMOVED lines=8> */
[C---:B---3--:R-:W-:Y:S01]  /*1e40*/  IMAD.WIDE.U32 R148, R41.reuse, 0x10, R20 ;  /* 0x0000001029947825 */ /* 0x048fe200078e0014 */
[----:B012---:R-:W-:-:S03]  /*1e50*/  LEA R2, P3, R41, UR10, 0x4 ;  /* 0x0000000a29027c11 */ /* 0x007fc6000f8620ff */
        /* <DEDUP_REMOVED lines=19> */
.L_x_24337:
[----:B------:R-:W-:Y:S05]  /*1f90*/  BSYNC B0 ;  /* 0x0000000000007941 */ /* 0x000fea0003800000 */
.L_x_24336:
[----:B------:R-:W-:Y:S01]  /*1fa0*/  ISETP.GE.U32.AND P2, PT, R45, 0x500, PT ;  /* 0x000005002d00780c */ /* 0x000fe20003f46070 */
[----:B------:R-:W-:-:S12]  /*1fb0*/  BSSY B0, `(.L_x_24338) ;  /* 0x000001c000007945 */ /* 0x000fd80003800000 */
[----:B------:R-:W-:Y:S05]  /*1fc0*/  @!P2 BRA `(.L_x_24339) ;  /* 0x000000000068a947 */ /* 0x000fea0003800000 */
[----:B------:R-:W4:Y:S01]  /*1fd0*/  LDC.64 R24, c[0x0][0x220] ;  /* 0x00008800ff187b82 */ /* 0x000f220000000a00 */
[----:B------:R-:W-:-:S04]  /*1fe0*/  ISETP.NE.U32.AND P2, PT, RZ, UR8, PT ;  /* 0x00000008ff007c0c */ /* 0x000fc8000bf45070 */
[----:B------:R-:W-:-:S13]  /*1ff0*/  ISETP.NE.AND.EX P2, PT, RZ, UR9, PT, P2 ;  /* 0x00000009ff007c0c */ /* 0x000fda000bf45320 */
[----:B------:R-:W-:-:S04]  /*2000*/  @P2 LEA R42, P3, R41, UR8, 0x4 ;  /* 0x00000008292a2c11 */ /* 0x000fc8000f8620ff */
[C---:B------:R-:W-:Y:S01]  /*2010*/  @P2 LEA.HI.X R43, R41.reuse, UR9, RZ, 0x4, P3 ;  /* 0x00000009292b2c11 */ /* 0x040fe200098f24ff */
[C---:B----4-:R-:W-:Y:S01]  /*2020*/  IMAD.WIDE.U32 R148, R41.reuse, 0x10, R24 ;  /* 0x0000001029947825 */ /* 0x050fe200078e0018 */
[----:B0123--:R-:W-:-:S03]  /*2030*/  LEA R2, P3, R41, UR10, 0x4 ;  /* 0x0000000a29027c11 */ /* 0x00ffc6000f8620ff */
        /* <DEDUP_REMOVED lines=19> */
.L_x_24339:
[----:B------:R-:W-:Y:S05]  /*2170*/  BSYNC B0 ;  /* 0x0000000000007941 */ /* 0x000fea0003800000 */
.L_x_24338:
        /* <DEDUP_REMOVED lines=8> */
[C---:B0-----:R-:W-:Y:S01]  /*2200*/  IMAD.WIDE.U32 R148, R41.reuse, 0x10, R28 ;  /* 0x0000001029947825 */ /* 0x041fe200078e001c */
[----:B-1234-:R-:W-:-:S03]  /*2210*/  LEA R2, P3, R41, UR10, 0x4 ;  /* 0x0000000a29027c11 */ /* 0x01efc6000f8620ff */
        /* <DEDUP_REMOVED lines=19> */
.L_x_24341:
[----:B------:R-:W-:Y:S05]  /*2350*/  BSYNC B0 ;  /* 0x0000000000007941 */ /* 0x000fea0003800000 */
.L_x_24340:
        /* <DEDUP_REMOVED lines=29> */
.L_x_24343:
[----:B------:R-:W-:Y:S05]  /*2530*/  BSYNC B0 ;  /* 0x0000000000007941 */ /* 0x000fea0003800000 */
.L_x_24342:
        /* <DEDUP_REMOVED lines=13> */
[----:B------:R-:W-:Y:S02]  /*2610*/  LEA.HI.X R3, R41, UR11, RZ, 0x4, P3 ;  /* 0x0000000b29037c11 */ /* 0x000fe400098f24ff */
[----:B------:R-:W-:Y:S01]  /*2620*/  ISETP.NE.AND.EX P2, PT, RZ, UR9, PT, P2 ;  /* 0x00000009ff007c0c */ /* 0x000fe2000bf45320 */
[-C--:B---3-5:R-:W-:Y:S01]  /*2630*/  FMUL.FTZ R36, R36, R40.reuse ;  /* 0x0000002824247220 */ /* 0x0a8fe20000410000 */
[-C--:B------:R-:W-:Y:S01]  /*2640*/  FMUL.FTZ R37, R37, R40.reuse ;  /* 0x0000002825257220 */ /* 0x080fe20000410000 */
[-C--:B------:R-:W-:Y:S01]  /*2650*/  FMUL.FTZ R38, R38, R40.reuse ;  /* 0x0000002826267220 */ /* 0x080fe20000410000 */
[----:B------:R-:W-:Y:S01]  /*2660*/  FMUL.FTZ R39, R39, R40 ;  /* 0x0000002827277220 */ /* 0x000fe20000410000 */
[----:B------:R-:W-:Y:S01]  /*2670*/  FMUL.FTZ R36, R91, R36 ;  /* 0x000000245b247220 */ /* 0x000fe20000410000 */
[----:B------:R-:W-:Y:S01]  /*2680*/  FMUL.FTZ R37, R92, R37 ;  /* 0x000000255c257220 */ /* 0x000fe20000410000 */
[----:B------:R-:W-:Y:S01]  /*2690*/  FMUL.FTZ R38, R93, R38 ;  /* 0x000000265d267220 */ /* 0x000fe20000410000 */
[----:B------:R-:W-:-:S05]  /*26a0*/  FMUL.FTZ R39, R94, R39 ;  /* 0x000000275e277220 */ /* 0x000fca0000410000 */
[----:B--2---:R-:W-:Y:S01]  /*26b0*/  @P2 FADD.FTZ R36, R4, R36 ;  /* 0x0000002404242221 */ /* 0x004fe20000010000 */
[----:B------:R-:W-:Y:S01]  /*26c0*/  @P2 FADD.FTZ R37, R5, R37 ;  /* 0x0000002505252221 */ /* 0x000fe20000010000 */
[----:B------:R-:W-:Y:S01]  /*26d0*/  @P2 FADD.FTZ R38, R6, R38 ;  /* 0x0000002606262221 */ /* 0x000fe20000010000 */
[----:B------:R-:W-:-:S05]  /*26e0*/  @P2 FADD.FTZ R39, R7, R39 ;  /* 0x0000002707272221 */ /* 0x000fca0000010000 */
[----:B------:R0:W-:Y:S02]  /*26f0*/  STG.E.128 desc[UR4][R2.64], R36 ;  /* 0x0000002402007986 */ /* 0x0001e4000c101d04 */
.L_x_24345:
[----:B------:R-:W-:Y:S05]  /*2700*/  BSYNC B0 ;  /* 0x0000000000007941 */ /* 0x000fea0003800000 */
.L_x_24344:
[----:B01234-:R-:W-:Y:S01]  /*2710*/  FADD.FTZ R2, RZ, R8 ;  /* 0x00000008ff027221 */ /* 0x01ffe20000010000 */
[C---:B------:R-:W-:Y:S01]  /*2720*/  ISETP.GT.U32.AND P2, PT, R45.reuse, 0x1ff, PT ;  /* 0x000001ff2d00780c */ /* 0x040fe20003f44070 */
[----:B------:R-:W-:Y:S01]  /*2730*/  UMOV UR6, 0xffffffff ;  /* 0xffffffff00067882 */ /* 0x000fe20000000000 */
[----:B------:R-:W-:Y:S01]  /*2740*/  ISETP.GT.U32.AND P3, PT, R45, 0x5ff, PT ;  /* 0x000005ff2d00780c */ /* 0x000fe20003f64070 */
[----:B------:R-:W-:Y:S01]  /*2750*/  FADD.FTZ R3, R9, R2 ;  /* 0x0000000209037221 */ /* 0x000fe20000010000 */
[----:B------:R-:W-:Y:S02]  /*2760*/  ISETP.GT.U32.AND P4, PT, R45, 0x6ff, PT ;  /* 0x000006ff2d00780c */ /* 0x000fe40003f84070 */
[----:B------:R-:W-:Y:S01]  /*2770*/  LOP3.LUT P5, RZ, R0, 0xff, RZ, 0xc0, !PT ;  /* 0x000000ff00ff7812 */ /* 0x000fe200078ac0ff */
[----:B------:R-:W-:Y:S01]  /*2780*/  FADD.FTZ R2, R10, R3 ;  /* 0x000000030a027221 */ /* 0x000fe20000010000 */
[----:B------:R-:W-:Y:S02]  /*2790*/  LOP3.LUT P6, RZ, R44, 0x1f, RZ, 0xc0, !PT ;  /* 0x0000001f2cff7812 */ /* 0x000fe400078cc0ff */
[----:B------:R-:W-:Y:S01]  /*27a0*/  P2R R150, PR, RZ, 0x20 ;  /* 0x00000020ff967803 */ /* 0x000fe20000000000 */
[----:B------:R-:W-:-:S05]  /*27b0*/  FADD.FTZ R2, R11, R2 ;  /* 0x000000020b027221 */ /* 0x000fca0000010000 */
[----:B------:R-:W-:-:S05]  /*27c0*/  FSEL R41, R2, RZ, P1 ;  /* 0x000000ff02297208 */ /* 0x000fca0000800000 */
[----:B------:R-:W-:-:S04]  /*27d0*/  FADD.FTZ R2, R12, R41 ;  /* 0x000000290c027221 */ /* 0x000fc80000010000 */
[----:B------:R-:W-:-:S04]  /*27e0*/  FADD.FTZ R3, R13, R2 ;  /* 0x000000020d037221 */ /* 0x000fc80000010000 */
[----:B------:R-:W-:Y:S01]  /*27f0*/  FADD.FTZ R2, R14, R3 ;  /* 0x000000030e027221 */ /* 0x000fe20000010000 */
[----:B------:R-:W-:-:S03]  /*2800*/  P2R R3, PR, RZ, 0x4 ;  /* 0x00000004ff037803 */ /* 0x000fc60000000000 */
[----:B------:R-:W-:Y:S01]  /*2810*/  @P2 FADD.FTZ R41, R15, R2 ;  /* 0x000000020f292221 */ /* 0x000fe20000010000 */
[----:B------:R-:W-:-:S03]  /*2820*/  ISETP.GT.U32.AND P2, PT, R45, 0x2ff, PT ;  /* 0x000002ff2d00780c */ /* 0x000fc60003f44070 */
        /* <DEDUP_REMOVED lines=24> */
[----:B------:R-:W-:Y:S01]  /*29b0*/  @P4 FADD.FTZ R41, R35, R2 ;  /* 0x0000000223294221 */ /* 0x000fe20000010000 */
[----:B-----5:R-:W-:-:S03]  /*29c0*/  LOP3.LUT R40, R3, 0x7fffff8, RZ, 0xc0, !PT ;  /* 0x07fffff803287812 */ /* 0x020fc600078ec0ff */
[----:B------:R-:W-:Y:S01]  /*29d0*/  FADD.FTZ R2, R36, R41 ;  /* 0x0000002924027221 */ /* 0x000fe20000010000 */
[----:B------:R-:W-:Y:S02]  /*29e0*/  @!P5 IADD3 R40, R40, 0x8, RZ ;  /* 0x000000082828d810 */ /* 0x000fe40007ffe0ff */
[----:B------:R-:W-:Y:S01]  /*29f0*/  ISETP.GT.U32.AND P5, PT, R45, 0x7ff, PT ;  /* 0x000007ff2d00780c */ /* 0x000fe20003fa4070 */
[----:B------:R-:W-:-:S04]  /*2a00*/  FADD.FTZ R43, R37, R2 ;  /* 0x00000002252b7221 */ /* 0x000fc80000010000 */
[----:B------:R-:W-:-:S08]  /*2a10*/  FADD.FTZ R0, R38, R43 ;  /* 0x0000002b26007221 */ /* 0x000fd00000010000 */
        /* <DEDUP_REMOVED lines=32> */
[----:B------:R-:W-:Y:S01]  /*2c20*/  @P6 FFMA.FTZ R0, R42, R42, R41 ;  /* 0x0000002a2a006223 */ /* 0x000fe20000010029 */
[--C-:B------:R-:W-:Y:S01]  /*2c30*/  FADD.FTZ R41, R16, -R2.reuse ;  /* 0x8000000210297221 */ /* 0x100fe20000010000 */
[----:B------:R-:W-:Y:S01]  /*2c40*/  ISETP.GT.U32.AND P6, PT, R45, 0x2ff, PT ;  /* 0x000002ff2d00780c */ /* 0x000fe20003fc4070 */
[----:B------:R-:W-:Y:S02]  /*2c50*/  FADD.FTZ R42, R17, -R2 ;  /* 0x80000002112a7221 */ /* 0x000fe40000010000 */
        /* <DEDUP_REMOVED lines=55> */
.L_x_24374:
        /* <DEDUP_REMOVED lines=41> */
[----:B------:R-:W-:Y:S01]  /*3260*/  I2FP.F32.S32 R42, R147 ;  /* 0x00000093002a7245 */ /* 0x000fe20000201400 */
[----:B------:R-:W-:Y:S01]  /*3270*/  SHFL.DOWN PT, R152, R147, 0x1, 0x1f ;  /* 0x08201f0093987f89 */ /* 0x000fe200000e0000 */
[----:B------:R-:W-:Y:S01]  /*3280*/  I2FP.F32.S32 R155, R155 ;  /* 0x0000009b009b7245 */ /* 0x000fe20000201400 */
[----:B------:R-:W-:Y:S02]  /*3290*/  FMUL.FTZ R2, R2, R43 ;  /* 0x0000002b02027220 */ /* 0x000fe40000410000 */
[----:B------:R-:W0:Y:S01]  /*32a0*/  SHFL.DOWN PT, R0, R153, 0x2, 0x1f ;  /* 0x08401f0099007f89 */ /* 0x000e2200000e0000 */
[----:B------:R-:W1:Y:S01]  /*32b0*/  MUFU.RCP R43, R42 ;  /* 0x0000002a002b7308 */ /* 0x000e620000001000 */
[----:B------:R-:W-:-:S04]  /*32c0*/  FMUL.FTZ R2, R2, R151 ;  /* 0x0000009702027220 */ /* 0x000fc80000410000 */
[----:B------:R-:W-:-:S05]  /*32d0*/  FFMA.FTZ R2, R149, R2, R40 ;  /* 0x0000000295027223 */ /* 0x000fca0000010028 */
[----:B------:R-:W2:Y:S01]  /*32e0*/  SHFL.DOWN PT, R3, R2, 0x2, 0x1f ;  /* 0x08401f0002037f89 */ /* 0x000ea200000e0000 */
[----:B0-----:R-:W-:Y:S01]  /*32f0*/  FMUL.FTZ R149, R0, R155 ;  /* 0x0000009b00957220 */ /* 0x001fe20000410000 */
[----:B------:R-:W-:-:S03]  /*3300*/  FADD.FTZ R0, R153, -R0 ;  /* 0x8000000099007221 */ /* 0x000fc60000010000 */
[----:B------:R-:W-:Y:S01]  /*3310*/  FFMA.FTZ R40, R148, R153, R149 ;  /* 0x0000009994287223 */ /* 0x000fe20000010095 */
[----:B------:R-:W-:Y:S01]  /*3320*/  FMUL.FTZ R149, R0, R0 ;  /* 0x0000000000957220 */ /* 0x000fe20000410000 */
[----:B------:R-:W-:Y:S02]  /*3330*/  IADD3 R0, R147, R152, RZ ;  /* 0x0000009893007210 */ /* 0x000fe40007ffe0ff */
[----:B-1----:R-:W-:Y:S01]  /*3340*/  FMUL.FTZ R151, R43, R40 ;  /* 0x000000282b977220 */ /* 0x002fe20000410000 */
[----:B------:R-:W-:Y:S01]  /*3350*/  FMUL.FTZ R149, R148, R149 ;  /* 0x0000009594957220 */ /* 0x000fe20000410000 */
[----:B------:R-:W-:Y:S01]  /*3360*/  I2FP.F32.S32 R148, R0 ;  /* 0x0000000000947245 */ /* 0x000fe20000201400 */
[----:B--2---:R-:W-:Y:S01]  /*3370*/  FADD.FTZ R0, R2, R3 ;  /* 0x0000000302007221 */ /* 0x004fe20000010000 */
[----:B------:R-:W-:Y:S01]  /*3380*/  I2FP.F32.S32 R152, R152 ;  /* 0x0000009800987245 */ /* 0x000fe20000201400 */
[----:B------:R-:W0:Y:S01]  /*3390*/  SHFL.DOWN PT, R40, R151, 0x1, 0x1f ;  /* 0x08201f0097287f89 */ /* 0x000e2200000e0000 */
[----:B------:R-:W-:-:S02]  /*33a0*/  FMUL.FTZ R149, R149, R155 ;  /* 0x0000009b95957220 */ /* 0x000fc40000410000 */
[----:B------:R-:W1:Y:S02]  /*33b0*/  MUFU.RCP R148, R148 ;  /* 0x0000009400947308 */ /* 0x000e640000001000 */
        /* <DEDUP_REMOVED lines=8> */
[----:B------:R-:W0:Y:S02]  /*3440*/  @!P2 LDC.64 R40, c[0x0][0x250] ;  /* 0x00009400ff28ab82 */ /* 0x000e240000000a00 */
[----:B------:R-:W-:Y:S01]  /*3450*/  FMUL.FTZ R43, R42, R43 ;  /* 0x0000002b2a2b7220 */ /* 0x000fe20000410000 */
[----:B------:R1:W2:Y:S03]  /*3460*/  SHFL.IDX PT, R149, R2, RZ, 0x1f ;  /* 0x00001fff02957589 */ /* 0x0002a600000e0000 */
[----:B------:R-:W-:Y:S02]  /*3470*/  FMUL.FTZ R43, R43, R152 ;  /* 0x000000982b2b7220 */ /* 0x000fe40000410000 */
[----:B------:R-:W3:Y:S02]  /*3480*/  LDC R42, c[0x0][0x2d8] ;  /* 0x0000b600ff2a7b82 */ /* 0x000ee40000000800 */
[----:B------:R-:W-:-:S06]  /*3490*/  FFMA.FTZ R43, R148, R43, R3 ;  /* 0x0000002b942b7223 */ /* 0x000fcc0000010003 */
[----:B------:R-:W3:Y:S01]  /*34a0*/  SHFL.IDX PT, R43, R43, RZ, 0x1f ;  /* 0x00001fff2b2b7589 */ /* 0x000ee200000e0000 */
[----:B-1----:R-:W1:Y:S01]  /*34b0*/  @!P2 LDC.64 R2, c[0x0][0x258] ;  /* 0x00009600ff02ab82 */ /* 0x002e620000000a00 */
[----:B0-----:R-:W-:-:S04]  /*34c0*/  @!P2 IMAD.WIDE R40, R62, 0x4, R40 ;  /* 0x000000043e28a825 */ /* 0x001fc800078e0228 */
[----:B--2---:R-:W-:Y:S01]  /*34d0*/  FMUL.FTZ R0, R149, R149 ;  /* 0x0000009595007220 */ /* 0x004fe20000410000 */
[----:B------:R0:W-:Y:S04]  /*34e0*/  @!P2 STG.E desc[UR4][R40.64], R149 ;  /* 0x000000952800a986 */ /* 0x0001e8000c101904 */
[----:B------:R-:W-:Y:S01]  /*34f0*/  FSEL R147, R0, RZ, P3 ;  /* 0x000000ff00937208 */ /* 0x000fe20001800000 */
[----:B---3--:R-:W-:Y:S01]  /*3500*/  FFMA.FTZ R0, R43, UR7, R42 ;  /* 0x000000072b007c23 */ /* 0x008fe2000801002a */
[----:B-1----:R-:W-:-:S04]  /*3510*/  @!P2 IMAD.WIDE R2, R62, 0x4, R2 ;  /* 0x000000043e02a825 */ /* 0x002fc800078e0202 */
[----:B------:R-:W-:Y:S01]  /*3520*/  FADD.FTZ R0, R0, R147 ;  /* 0x0000009300007221 */ /* 0x000fe20000010000 */
[----:B------:R-:W-:-:S05]  /*3530*/  FSEL R147, R149, RZ, !P3 ;  /* 0x000000ff95937208 */ /* 0x000fca0005800000 */
[----:B------:R-:W1:Y:S02]  /*3540*/  MUFU.RSQ R0, R0 ;  /* 0x0000000000007308 */ /* 0x000e640000001400 */
[----:B-1----:R0:W-:Y:S01]  /*3550*/  @!P2 STG.E desc[UR4][R2.64], R0 ;  /* 0x000000000200a986 */ /* 0x0021e2000c101904 */
        /* <DEDUP_REMOVED lines=17> */
.L_x_24348:
[----:B------:R-:W-:Y:S05]  /*3670*/  BSYNC B0 ;  /* 0x0000000000007941 */ /* 0x000fea0003800000 */
.L_x_24347:
        /* <DEDUP_REMOVED lines=19> */
.L_x_24350:
[----:B------:R-:W-:Y:S05]  /*37b0*/  BSYNC B0 ;  /* 0x0000000000007941 */ /* 0x000fea0003800000 */
.L_x_24349:
[----:B------:R-:W-:Y:S01]  /*37c0*/  ISETP.GE.U32.AND P2, PT, R45, 0x300, PT ;  /* 0x000003002d00780c */ /* 0x000fe20003f46070 */
        /* <DEDUP_REMOVED lines=18> */
.L_x_24352:
[----:B------:R-:W-:Y:S05]  /*38f0*/  BSYNC B0 ;  /* 0x0000000000007941 */ /* 0x000fea0003800000 */
.L_x_24351:
[----:B------:R-:W-:Y:S01]  /*3900*/  ISETP.GE.U32.AND P2, PT, R45, 0x400, PT ;  /* 0x000004002d00780c */ /* 0x000fe20003f46070 */
        /* <DEDUP_REMOVED lines=18> */
.L_x_24354:
[----:B------:R-:W-:Y:S05]  /*3a30*/  BSYNC B0 ;  /* 0x0000000000007941 */ /* 0x000fea0003800000 */
.L_x_24353:
        /* <DEDUP_REMOVED lines=19> */
.L_x_24356:
[----:B------:R-:W-:Y:S05]  /*3b70*/  BSYNC B0 ;  /* 0x0000000000007941 */ /* 0x000fea0003800000 */
.L_x_24355:
        /* <DEDUP_REMOVED lines=19> */
.L_x_24358:
[----:B------:R-:W-:Y:S05]  /*3cb0*/  BSYNC B0 ;  /* 0x0000000000007941 */ /* 0x000fea0003800000 */
.L_x_24357:
        /* <DEDUP_REMOVED lines=19> */
.L_x_24360:
[----:B------:R-:W-:Y:S05]  /*3df0*/  BSYNC B0 ;  /* 0x0000000000007941 */ /* 0x000fea0003800000 */
.L_x_24359:
        /* <DEDUP_REMOVED lines=18> */
.L_x_24362:
[----:B------:R-:W-:Y:S05]  /*3f20*/  BSYNC B0 ;  /* 0x0000000000007941 */ /* 0x000fea0003800000 */
.L_x_24361:
[----:B------:R-:W-:Y:S02]  /*3f30*/  ISETP.NE.AND P2, PT, R150, RZ, PT ;  /* 0x000000ff9600720c */ /* 0x000fe40003f45270 */
[----:B------:R-:W-:Y:S02]  /*3f40*/  IADD3 R62, R62, UR12, RZ ;  /* 0x0000000c3e3e7c10 */ /* 0x000fe4000fffe0ff */
[----:B0-----:R-:W-:Y:S02]  /*3f50*/  SEL R0, RZ, 0x1, P2 ;  /* 0x00000001ff007807 */ /* 0x001fe40001000000 */
[----:B------:R-:W-:-:S13]  /*3f60*/  ISETP.GE.AND P2, PT, R62, UR13, PT ;  /* 0x0000000d3e007c0c */ /* 0x000fda000bf46270 */
[----:B------:R-:W-:Y:S05]  /*3f70*/  @!P2 BRA `(.L_x_24363) ;  /* 0xffffffd80004a947 */ /* 0x000fea000383ffff */
[----:B------:R-:W-:Y:S05]  /*3f80*/  EXIT ;  /* 0x000000000000794d */ /* 0x000fea0003800000 */
.L_x_24346:
[----:B------:R-:W-:Y:S01]  /*3f90*/  HFMA2.MMA R153, -RZ, RZ, 0, 5.9604644775390625e-08 ;  /* 0x00000001ff997435 */ /* 0x000fe200000001ff */
[----:B------:R-:W-:Y:S02]  /*3fa0*/  MOV R152, R41 ;  /* 0x0000002900987202 */ /* 0x000fe40000000f00 */
[----:B------:R-:W-:Y:S02]  /*3fb0*/  MOV R154, 0x1f ;  /* 0x0000001f009a7802 */ /* 0x000fe40000000f00 */
[----:B------:R-:W-:-:S07]  /*3fc0*/  MOV R151, 0xffffffff ;  /* 0xffffffff00977802 */ /* 0x000fce0000000f00 */
[----:B------:R-:W-:Y:S05]  /*3fd0*/  WARPSYNC.COLLECTIVE R151, `(.L_x_24364) ;  /* 0x0000000097087348 */ /* 0x000fea0003c00000 */
[----:B------:R0:W1:Y:S02]  /*3fe0*/  SHFL.BFLY P6, R149, R152, R153, R154 ;  /* 0x0c00009998957389 */ /* 0x00006400000c009a */
[----:B01----:R-:W-:Y:S01]  /*3ff0*/  ENDCOLLECTIVE ;  /* 0x000000000000791b */ /* 0x003fe20003800000 */
.L_x_24364:
[----:B------:R-:W-:Y:S01]  /*4000*/  HFMA2.MMA R153, -RZ, RZ, 0, 1.1920928955078125e-07 ;  /* 0x00000002ff997435 */ /* 0x000fe200000001ff */
[----:B------:R-:W-:-:S05]  /*4010*/  MOV R0, R149 ;  /* 0x0000009500007202 */ /* 0x000fca0000000f00 */
[----:B------:R-:W-:-:S05]  /*4020*/  FADD.FTZ R42, R41, R0 ;  /* 0x00000000292a7221 */ /* 0x000fca0000010000 */
[----:B------:R-:W-:-:S07]  /*4030*/  MOV R152, R42 ;  /* 0x0000002a00987202 */ /* 0x000fce0000000f00 */
[----:B------:R-:W-:Y:S05]  /*4040*/  WARPSYNC.COLLECTIVE R151, `(.L_x_24365) ;  /* 0x0000000097087348 */ /* 0x000fea0003c00000 */
[----:B------:R0:W1:Y:S02]  /*4050*/  SHFL.BFLY P6, R149, R152, R153, R154 ;  /* 0x0c00009998957389 */ /* 0x00006400000c009a */
[----:B01----:R-:W-:Y:S01]  /*4060*/  ENDCOLLECTIVE ;  /* 0x000000000000791b */ /* 0x003fe20003800000 */
.L_x_24365:
[----:B------:R-:W-:Y:S01]  /*4070*/  HFMA2.MMA R153, -RZ, RZ, 0, 2.384185791015625e-07 ;  /* 0x00000004ff997435 */ /* 0x000fe200000001ff */
[----:B------:R-:W-:-:S05]  /*4080*/  MOV R43, R149 ;  /* 0x00000095002b7202 */ /* 0x000fca0000000f00 */
[----:B------:R-:W-:-:S05]  /*4090*/  FADD.FTZ R43, R42, R43 ;  /* 0x0000002b2a2b7221 */ /* 0x000fca0000010000 */
[----:B------:R-:W-:-:S07]  /*40a0*/  MOV R152, R43 ;  /* 0x0000002b00987202 */ /* 0x000fce0000000f00 */
[----:B------:R-:W-:Y:S05]  /*40b0*/  WARPSYNC.COLLECTIVE R151, `(.L_x_24366) ;  /* 0x0000000097087348 */ /* 0x000fea0003c00000 */
[----:B------:R0:W1:Y:S02]  /*40c0*/  SHFL.BFLY P6, R149, R152, R153, R154 ;  /* 0x0c00009998957389 */ /* 0x00006400000c009a */
[----:B01----:R-:W-:Y:S01]  /*40d0*/  ENDCOLLECTIVE ;  /* 0x000000000000791b */ /* 0x003fe20003800000 */
.L_x_24366:
[----:B------:R-:W-:Y:S01]  /*40e0*/  HFMA2.MMA R153, -RZ, RZ, 0, 4.76837158203125e-07 ;  /* 0x00000008ff997435 */ /* 0x000fe200000001ff */
[----:B------:R-:W-:-:S05]  /*40f0*/  MOV R0, R149 ;  /* 0x0000009500007202 */ /* 0x000fca0000000f00 */
[----:B------:R-:W-:-:S05]  /*4100*/  FADD.FTZ R147, R43, R0 ;  /* 0x000000002b937221 */ /* 0x000fca0000010000 */
[----:B------:R-:W-:-:S07]  /*4110*/  MOV R152, R147 ;  /* 0x0000009300987202 */ /* 0x000fce0000000f00 */
[----:B------:R-:W-:Y:S05]  /*4120*/  WARPSYNC.COLLECTIVE R151, `(.L_x_24367) ;  /* 0x0000000097087348 */ /* 0x000fea0003c00000 */
[----:B------:R0:W1:Y:S02]  /*4130*/  SHFL.BFLY P6, R149, R152, R153, R154 ;  /* 0x0c00009998957389 */ /* 0x00006400000c009a */
[----:B01----:R-:W-:Y:S01]  /*4140*/  ENDCOLLECTIVE ;  /* 0x000000000000791b */ /* 0x003fe20003800000 */
.L_x_24367:
[----:B------:R-:W-:Y:S01]  /*4150*/  HFMA2.MMA R153, -RZ, RZ, 0, 9.5367431640625e-07 ;  /* 0x00000010ff997435 */ /* 0x000fe200000001ff */
[----:B------:R-:W-:-:S05]  /*4160*/  MOV R0, R149 ;  /* 0x0000009500007202 */ /* 0x000fca0000000f00 */
[----:B------:R-:W-:-:S05]  /*4170*/  FADD.FTZ R148, R147, R0 ;  /* 0x0000000093947221 */ /* 0x000fca0000010000 */
[----:B------:R-:W-:-:S07]  /*4180*/  MOV R152, R148 ;  /* 0x0000009400987202 */ /* 0x000fce0000000f00 */
[----:B------:R-:W-:Y:S05]  /*4190*/  WARPSYNC.COLLECTIVE R151, `(.L_x_24368) ;  /* 0x0000000097087348 */ /* 0x000fea0003c00000 */
[----:B------:R0:W1:Y:S02]  /*41a0*/  SHFL.BFLY P6, R149, R152, R153, R154 ;  /* 0x0c00009998957389 */ /* 0x00006400000c009a */
[----:B01----:R-:W-:Y:S01]  /*41b0*/  ENDCOLLECTIVE ;  /* 0x000000000000791b */ /* 0x003fe20003800000 */
.L_x_24368:
[----:B------:R-:W-:Y:S01]  /*41c0*/  HFMA2.MMA R153, -RZ, RZ, 0, 5.9604644775390625e-08 ;  /* 0x00000001ff997435 */ /* 0x000fe200000001ff */
[----:B------:R-:W-:Y:S01]  /*41d0*/  FADD.FTZ R149, R148, R149 ;  /* 0x0000009594957221 */ /* 0x000fe20000010000 */
[----:B------:R-:W-:-:S03]  /*41e0*/  ISETP.GT.U32.AND P6, PT, R45, 0x1ff, PT ;  /* 0x000001ff2d00780c */ /* 0x000fc60003fc4070 */
        /* <DEDUP_REMOVED lines=72> */
.L_x_24369:
[----:B------:R-:W-:Y:S01]  /*4670*/  HFMA2.MMA R153, -RZ, RZ, 0, 1.1920928955078125e-07 ;  /* 0x00000002ff997435 */ /* 0x000fe200000001ff */
[----:B------:R-:W-:-:S05]  /*4680*/  MOV R41, R149 ;  /* 0x0000009500297202 */ /* 0x000fca0000000f00 */
[----:B------:R-:W-:-:S05]  /*4690*/  FADD.FTZ R41, R0, R41 ;  /* 0x0000002900297221 */ /* 0x000fca0000010000 */
[----:B------:R-:W-:-:S07]  /*46a0*/  MOV R152, R41 ;  /* 0x0000002900987202 */ /* 0x000fce0000000f00 */
[----:B------:R-:W-:Y:S05]  /*46b0*/  WARPSYNC.COLLECTIVE R151, `(.L_x_24370) ;  /* 0x0000000097087348 */ /* 0x000fea0003c00000 */
[----:B------:R0:W1:Y:S02]  /*46c0*/  SHFL.BFLY P6, R149, R152, R153, R154 ;  /* 0x0c00009998957389 */ /* 0x00006400000c009a */
[----:B01----:R-:W-:Y:S01]  /*46d0*/  ENDCOLLECTIVE ;  /* 0x000000000000791b */ /* 0x003fe20003800000 */
.L_x_24370:
[----:B------:R-:W-:Y:S01]  /*46e0*/  HFMA2.MMA R153, -RZ, RZ, 0, 2.384185791015625e-07 ;  /* 0x00000004ff997435 */ /* 0x000fe200000001ff */
[----:B------:R-:W-:-:S05]  /*46f0*/  MOV R42, R149 ;  /* 0x00000095002a7202 */ /* 0x000fca0000000f00 */
[----:B------:R-:W-:-:S05]  /*4700*/  FADD.FTZ R42, R41, R42 ;  /* 0x0000002a292a7221 */ /* 0x000fca0000010000 */
[----:B------:R-:W-:-:S07]  /*4710*/  MOV R152, R42 ;  /* 0x0000002a00987202 */ /* 0x000fce0000000f00 */
[----:B------:R-:W-:Y:S05]  /*4720*/  WARPSYNC.COLLECTIVE R151, `(.L_x_24371) ;  /* 0x0000000097087348 */ /* 0x000fea0003c00000 */
[----:B------:R0:W1:Y:S02]  /*4730*/  SHFL.BFLY P6, R149, R152, R153, R154 ;  /* 0x0c00009998957389 */ /* 0x00006400000c009a */
[----:B01----:R-:W-:Y:S01]  /*4740*/  ENDCOLLECTIVE ;  /* 0x000000000000791b */ /* 0x003fe20003800000 */
.L_x_24371:
[----:B------:R-:W-:Y:S01]  /*4750*/  HFMA2.MMA R153, -RZ, RZ, 0, 4.76837158203125e-07 ;  /* 0x00000008ff997435 */ /* 0x000fe200000001ff */
[----:B------:R-:W-:-:S05]  /*4760*/  MOV R43, R149 ;  /* 0x00000095002b7202 */ /* 0x000fca0000000f00 */
[----:B------:R-:W-:-:S05]  /*4770*/  FADD.FTZ R43, R42, R43 ;  /* 0x0000002b2a2b7221 */ /* 0x000fca0000010000 */
[----:B------:R-:W-:-:S07]  /*4780*/  MOV R152, R43 ;  /* 0x0000002b00987202 */ /* 0x000fce0000000f00 */
[----:B------:R-:W-:Y:S05]  /*4790*/  WARPSYNC.COLLECTIVE R151, `(.L_x_24372) ;  /* 0x0000000097087348 */ /* 0x000fea0003c00000 */
[----:B------:R0:W1:Y:S02]  /*47a0*/  SHFL.BFLY P6, R149, R152, R153, R154 ;  /* 0x0c00009998957389 */ /* 0x00006400000c009a */
[----:B01----:R-:W-:Y:S01]  /*47b0*/  ENDCOLLECTIVE ;  /* 0x000000000000791b */ /* 0x003fe20003800000 */
.L_x_24372:
[----:B------:R-:W-:Y:S01]  /*47c0*/  HFMA2.MMA R153, -RZ, RZ, 0, 9.5367431640625e-07 ;  /* 0x00000010ff997435 */ /* 0x000fe200000001ff */
[----:B------:R-:W-:-:S05]  /*47d0*/  MOV R148, R149 ;  /* 0x0000009500947202 */ /* 0x000fca0000000f00 */
[----:B------:R-:W-:-:S05]  /*47e0*/  FADD.FTZ R148, R43, R148 ;  /* 0x000000942b947221 */ /* 0x000fca0000010000 */
[----:B------:R-:W-:-:S07]  /*47f0*/  MOV R152, R148 ;  /* 0x0000009400987202 */ /* 0x000fce0000000f00 */
[----:B------:R-:W-:Y:S05]  /*4800*/  WARPSYNC.COLLECTIVE R151, `(.L_x_24373) ;  /* 0x0000000097087348 */ /* 0x000fea0003c00000 */
[----:B------:R0:W1:Y:S02]  /*4810*/  SHFL.BFLY P6, R149, R152, R153, R154 ;  /* 0x0c00009998957389 */ /* 0x00006400000c009a */
[----:B01----:R-:W-:Y:S01]  /*4820*/  ENDCOLLECTIVE ;  /* 0x000000000000791b */ /* 0x003fe20003800000 */
.L_x_24373:
[----:B------:R-:W-:Y:S01]  /*4830*/  MOV R147, R149 ;  /* 0x0000009500937202 */ /* 0x000fe20000000f00 */
[----:B------:R-:W-:Y:S06]  /*4840*/  BRA `(.L_x_24374) ;  /* 0xffffffe400e07947 */ /* 0x000fec000383ffff */
.L_x_24375:
        /* <DEDUP_REMOVED lines=11> */
.L_x_30316:


//--------------------- .text._ZN10layer_norm13ln_fwd_kernelINS_13Kernel_traitsI6__halfffffjLj8192ELj1ELj1ELj8ELj16ENS_18Kernel_traits_baseILj8192ES2_ffffjLj256EEEEELb0ELb1ELb0ELb1EEEvNS_9FwdParamsE --------------------------
	.section	.text._ZN10layer_norm13ln_fwd_kernelINS_13Kernel_traitsI6__halfffffjLj8192ELj1ELj1ELj8ELj16ENS_18Kernel_traits_baseILj8192ES2_ffffjLj256EEEEELb0ELb1ELb0ELb1EEEvNS_9FwdParamsE,"ax",@progbits
	.align	128
        .global         _ZN10layer_norm13ln_fwd_kernelINS_13Kernel_traitsI6__halfffffjLj8192ELj1ELj1ELj8ELj16ENS_18Kernel_traits_baseILj8192ES2_ffffjLj256EEEEELb0ELb1ELb0ELb1EEEvNS_9FwdParamsE
        .type           _ZN10layer_norm13ln_fwd_kernelINS_13Kernel_traitsI6__halfffffjLj8192ELj1ELj1ELj8ELj16ENS_18Kernel_traits_baseILj8192ES2_ffffjLj256EEEEELb0ELb1ELb0ELb1EEEvNS_9FwdParamsE,@function
        .size           _ZN10layer_norm13ln_fwd_kernelINS_13Kernel_traitsI6__halfffffjLj8192ELj1ELj1ELj8ELj16ENS_18Kernel_traits_baseILj8192ES2_ffffjLj256EEEEELb0ELb1ELb0ELb1EEEvNS_9FwdParamsE,(.L_x_30317 - _ZN10layer_norm13ln_fwd_kernelINS_13Kernel_traitsI6__halfffffjLj8192ELj1ELj1ELj8ELj16ENS_18Kernel_traits_baseILj8192ES2_ffffjLj256EEEEELb0ELb1ELb0ELb1EEEvNS_9FwdParamsE)
        .other          _ZN10layer_norm13ln_fwd_kernelINS_13Kernel_traitsI6__halfffffjLj8192ELj1ELj1ELj8ELj16ENS_18Kernel_traits_baseILj8192ES2_ffffjLj256EEEEELb0ELb1ELb0ELb1EEEvNS_9FwdParamsE,@"STO_CUDA_ENTRY STV_DEFAULT"
_ZN10layer_norm13ln_fwd_kernelINS_13Kernel_traitsI6__halfffffjLj8192ELj1ELj1ELj8ELj16ENS_18Kernel_traits_baseILj8192ES2_ffffjLj256EEEEELb0ELb1ELb0ELb1EEEvNS_9FwdParamsE:
.text._ZN10layer_norm13ln_fwd_kernelINS_13Kernel_traitsI6__halfffffjLj8192ELj1ELj1ELj8ELj16ENS_18Kernel_traits_baseILj8192ES2_ffffjLj256EEEEELb0ELb1ELb0ELb1EEEvNS_9FwdParamsE:
        /* <DEDUP_REMOVED lines=18> */
[----:B------:R-:W-:-:S02]  /*0120*/  IADD3 R2, P1, R0, UR8, RZ ;  /* 0x0000000800027c10 */ /* 0x000fc4000ff3e0ff */
[C---:B-1----:R-:W-:Y:S01]  /*0130*/  LEA.HI R96, R145.reuse, UR6, RZ, 0x18 ;  /* 0x0000000691607c11 */ /* 0x042fe2000f8fc0ff */
[----:B------:R0:W5:Y:S01]  /*0140*/  @P0 LDG.E.64 R10, desc[UR4][R4.64+0x3000] ;  /* 0x00300004040a0981 */ /* 0x000162000c1e1b00 */
[----:B------:R-:W-:Y:S01]  /*0150*/  ULDC UR6, c[0x0][0x214] ;  /* 0x0000850000067ab9 */ /* 0x000fe20000000800 */
[----:B------:R-:W-:Y:S02]  /*0160*/  IADD3.X R3, RZ, UR9, RZ, P1, !PT ;  /* 0x00000009ff037c10 */ /* 0x000fe40008ffe4ff */
[----:B------:R0:W5:Y:S01]  /*0170*/  @P0 LDG.E.64 R8, desc[UR4][R4.64+0x3800] ;  /* 0x0038000404080981 */ /* 0x000162000c1e1b00 */
[----:B------:R-:W-:Y:S01]  /*0180*/  ISETP.GE.AND P1, PT, R96, UR6, PT ;  /* 0x0000000660007c0c */ /* 0x000fe2000bf26270 */
[----:B------:R-:W-:Y:S01]  /*0190*/  ULDC.64 UR6, c[0x0][0x278] ;  /* 0x00009e0000067ab9 */ /* 0x000fe20000000a00 */
[----:B------:R-:W-:-:S04]  /*01a0*/  LOP3.LUT R145, R145, 0xff, RZ, 0xc0, !PT ;  /* 0x000000ff91917812 */ /* 0x000fc800078ec0ff */
[----:B------:R-:W-:-:S04]  /*01b0*/  LEA R6, P2, R145, UR6, 0x3 ;  /* 0x0000000691067c11 */ /* 0x000fc8000f8418ff */
[----:B------:R-:W-:-:S03]  /*01c0*/  IADD3.X R7, RZ, UR7, RZ, P2, !PT ;  /* 0x00000007ff077c10 */ /* 0x000fc600097fe4ff */
[----:B0-----:R-:W-:Y:S06]  /*01d0*/  @P1 EXIT ;  /* 0x000000000000194d */ /* 0x001fec0003800000 */
[----:B------:R-:W2:Y:S04]  /*01e0*/  LDG.E.64 R126, desc[UR4][R2.64] ;  /* 0x00000004027e7981 */ /* 0x000ea8000c1e1b00 */
[----:B------:R-:W3:Y:S04]  /*01f0*/  LDG.E.64 R124, desc[UR4][R2.64+0x800] ;  /* 0x00080004027c7981 */ /* 0x000ee8000c1e1b00 */
[----:B------:R-:W4:Y:S04]  /*0200*/  LDG.E.64 R122, desc[UR4][R2.64+0x1000] ;  /* 0x00100004027a7981 */ /* 0x000f28000c1e1b00 */
        /* <DEDUP_REMOVED lines=12> */
[----:B------:R-:W4:Y:S01]  /*02d0*/  LDG.E.64 R4, desc[UR4][R6.64+0x3800] ;  /* 0x0038000406047981 */ /* 0x000f22000c1e1b00 */
        /* <DEDUP_REMOVED lines=8> */
[--C-:B------:R-:W-:Y:S01]  /*0360*/  SHF.R.U64 R94, R22, 0x10, R23.reuse ;  /* 0x00000010165e7819 */ /* 0x100fe20000001217 */
[----:B------:R-:W-:Y:S01]  /*0370*/  ULDC.64 UR6, c[0x0][0x270] ;  /* 0x00009c0000067ab9 */ /* 0x000fe20000000a00 */
        /* <DEDUP_REMOVED lines=30> */
[----:B------:R-:W-:Y:S01]  /*0560*/  ISETP.NE.U32.AND P0, PT, RZ, UR6, PT ;  /* 0x00000006ff007c0c */ /* 0x000fe2000bf05070 */
[----:B------:R-:W-:Y:S01]  /*0570*/  ULDC.U8 UR6, c[0x0][0x2a0] ;  /* 0x0000a80000067ab9 */ /* 0x000fe20000000000 */
[----:B------:R-:W-:Y:S01]  /*0580*/  HADD2.F32 R129, -RZ, R8.H0_H0 ;  /* 0x20000008ff817230 */ /* 0x000fe20000004100 */
[----:B------:R-:W-:Y:S01]  /*0590*/  ISETP.NE.AND P3, PT, RZ, UR6, PT ;  /* 0x00000006ff007c0c */ /* 0x000fe2000bf65270 */
[----:B------:R-:W-:Y:S01]  /*05a0*/  HADD2.F32 R130, -RZ, R9.H0_H0 ;  /* 0x20000009ff827230 */ /* 0x000fe20000004100 */
[----:B------:R-:W-:Y:S01]  /*05b0*/  ISETP.NE.AND.EX P0, PT, RZ, UR7, PT, P0 ;  /* 0x00000007ff007c0c */ /* 0x000fe2000bf05300 */
        /* <DEDUP_REMOVED lines=115> */
[----:B------:R-:W-:-:S07]  /*0cf0*/  HADD2.F32 R48, -RZ, R48.H0_H0 ;  /* 0x20000030ff307230 */ /* 0x000fce0000004100 */
.L_x_24377:
[----:B------:R-:W-:Y:S01]  /*0d00*/  ISETP.NE.U32.AND P2, PT, RZ, UR8, PT ;  /* 0x00000008ff007c0c */ /* 0x000fe2000bf45070 */
[----:B0-----:R-:W0:Y:S01]  /*0d10*/  LDC.64 R40, c[0x0][0x220] ;  /* 0x00008800ff287b82 */ /* 0x001e220000000a00 */
[----:B------:R-:W-:Y:S01]  /*0d20*/  IMAD R2, R96, UR7, RZ ;  /* 0x0000000760027c24 */ /* 0x000fe2000f8e02ff */
[----:B------:R-:W-:Y:S02]  /*0d30*/  MOV R146, 0x3f800000 ;  /* 0x3f80000000927802 */ /* 0x000fe40000000f00 */
[----:B------:R-:W-:Y:S02]  /*0d40*/  ISETP.NE.AND.EX P2, PT, RZ, UR9, PT, P2 ;  /* 0x00000009ff007c0c */ /* 0x000fe4000bf45320 */
[----:B------:R-:W-:Y:S02]  /*0d50*/  SHF.R.S32.HI R3, RZ, 0x1f, R2 ;  /* 0x0000001fff037819 */ /* 0x000fe40000011402 */
[----:B------:R-:W1:Y:S02]  /*0d60*/  @P0 LDC.64 R12, c[0x0][0x270] ;  /* 0x00009c00ff0c0b82 */ /* 0x000e640000000a00 */
[----:B------:R-:W-:-:S04]  /*0d70*/  LEA.HI R2, R3, R2, RZ, 0x2 ;  /* 0x0000000203027211 */ /* 0x000fc800078f10ff */
[----:B------:R-:W-:Y:S02]  /*0d80*/  LEA.HI.SX32 R147, R2, R145, 0x1e ;  /* 0x0000009102937211 */ /* 0x000fe400078ff2ff */
[----:B------:R-:W2:Y:S08]  /*0d90*/  LDC.64 R2, c[0x0][0x238] ;  /* 0x00008e00ff027b82 */ /* 0x000eb00000000a00 */
[----:B------:R-:W3:Y:S01]  /*0da0*/  @P2 LDC.64 R14, c[0x0][0x230] ;  /* 0x00008c00ff0e2b82 */ /* 0x000ee20000000a00 */
[----:B0-----:R-:W-:-:S06]  /*0db0*/  IMAD.WIDE.U32 R8, R147, 0x10, R40 ;  /* 0x0000001093087825 */ /* 0x001fcc00078e0028 */
[----:B------:R-:W4:Y:S01]  /*0dc0*/  LDG.E.128 R8, desc[UR4][R8.64] ;  /* 0x0000000408087981 */ /* 0x000f22000c1e1d00 */
[----:B-1----:R-:W-:Y:S01]  /*0dd0*/  @P0 IMAD.WIDE R12, R96, 0x4, R12 ;  /* 0x00000004600c0825 */ /* 0x002fe200078e020c */
[----:B------:R-:W-:Y:S01]  /*0de0*/  ISETP.NE.U32.AND P1, PT, RZ, UR8, PT ;  /* 0x00000008ff007c0c */ /* 0x000fe2000bf25070 */
[----:B------:R-:W0:Y:S03]  /*0df0*/  @P2 LDC.64 R22, c[0x0][0x230] ;  /* 0x00008c00ff162b82 */ /* 0x000e260000000a00 */
[----:B------:R1:W4:Y:S05]  /*0e00*/  @P0 LDG.E R146, desc[UR4][R12.64] ;  /* 0x000000040c920981 */ /* 0x00032a000c1e1900 */
[----:B------:R-:W5:Y:S01]  /*0e10*/  @P2 LDC.64 R26, c[0x0][0x230] ;  /* 0x00008c00ff1a2b82 */ /* 0x000f620000000a00 */
[----:B---3--:R-:W-:-:S05]  /*0e20*/  @P2 IMAD.WIDE.U32 R14, R147, 0x10, R14 ;  /* 0x00000010930e2825 */ /* 0x008fca00078e000e */
[----:B------:R-:W3:Y:S01]  /*0e30*/  @P2 LDG.E.128 R4, desc[UR4][R14.64] ;  /* 0x000000040e042981 */ /* 0x000ee2000c1e1d00 */
[----:B------:R-:W-:Y:S02]  /*0e40*/  ISETP.NE.AND.EX P1, PT, RZ, UR9, PT, P1 ;  /* 0x00000009ff007c0c */ /* 0x000fe4000bf25310 */
[C---:B------:R-:W-:Y:S01]  /*0e50*/  IADD3 R149, R147.reuse, 0x100, RZ ;  /* 0x0000010093957810 */ /* 0x040fe20007ffe0ff */
[----:B--2---:R-:W-:-:S04]  /*0e60*/  IMAD.WIDE.U32 R20, R147, 0x10, R2 ;  /* 0x0000001093147825 */ /* 0x004fc800078e0002 */
[----:B-1----:R-:W-:-:S04]  /*0e70*/  IMAD.WIDE.U32 R12, R149, 0x10, R40 ;  /* 0x00000010950c7825 */ /* 0x002fc800078e0028 */
[----:B0-----:R-:W-:-:S04]  /*0e80*/  @P2 IMAD.WIDE.U32 R22, R149, 0x10, R22 ;  /* 0x0000001095162825 */ /* 0x001fc800078e0016 */
[-C--:B----4-:R-:W-:Y:S01]  /*0e90*/  FMUL.FTZ R17, R8, R146.reuse ;  /* 0x0000009208117220 */ /* 0x090fe20000410000 */
[-C--:B------:R-:W-:Y:S01]  /*0ea0*/  FMUL.FTZ R16, R9, R146.reuse ;  /* 0x0000009209107220 */ /* 0x080fe20000410000 */
[-C--:B------:R-:W-:Y:S01]  /*0eb0*/  FMUL.FTZ R10, R10, R146.reuse ;  /* 0x000000920a0a7220 */ /* 0x080fe20000410000 */
        /* <DEDUP_REMOVED lines=9> */
[----:B------:R-:W-:-:S04]  /*0f50*/  MOV R16, R4 ;  /* 0x0000000400107202 */ /* 0x000fc80000000f00 */
[----:B------:R0:W-:Y:S01]  /*0f60*/  STG.E.128 desc[UR4][R20.64], R8 ;  /* 0x0000000814007986 */ /* 0x0001e2000c101d04 */
[----:B------:R-:W-:-:S03]  /*0f70*/  MOV R17, R5 ;  /* 0x0000000500117202 */ /* 0x000fc60000000f00 */
[----:B------:R-:W2:Y:S01]  /*0f80*/  LDG.E.128 R12, desc[UR4][R12.64] ;  /* 0x000000040c0c7981 */ /* 0x000ea2000c1e1d00 */
[----:B------:R-:W-:Y:S02]  /*0f90*/  MOV R18, R6 ;  /* 0x0000000600127202 */ /* 0x000fe40000000f00 */
[----:B------:R-:W-:-:S06]  /*0fa0*/  MOV R19, R7 ;  /* 0x0000000700137202 */ /* 0x000fcc0000000f00 */
[----:B------:R-:W3:Y:S01]  /*0fb0*/  @P2 LDG.E.128 R16, desc[UR4][R22.64] ;  /* 0x0000000416102981 */ /* 0x000ee2000c1e1d00 */
[----:B------:R-:W-:Y:S01]  /*0fc0*/  IADD3 R151, R147, 0x200, RZ ;  /* 0x0000020093977810 */ /* 0x000fe20007ffe0ff */
[----:B------:R-:W-:-:S04]  /*0fd0*/  IMAD.WIDE.U32 R24, R149, 0x10, R2 ;  /* 0x0000001095187825 */ /* 0x000fc800078e0002 */
[----:B0-----:R-:W-:-:S04]  /*0fe0*/  IMAD.WIDE.U32 R20, R151, 0x10, R40 ;  /* 0x0000001097147825 */ /* 0x001fc800078e0028 */
[----:B-----5:R-:W-:-:S04]  /*0ff0*/  @P2 IMAD.WIDE.U32 R26, R151, 0x10, R26 ;  /* 0x00000010971a2825 */ /* 0x020fc800078e001a */
[-C--:B--2---:R-:W-:Y:S01]  /*1000*/  FMUL.FTZ R29, R12, R146.reuse ;  /* 0x000000920c1d7220 */ /* 0x084fe20000410000 */
[-C--:B------:R-:W-:Y:S01]  /*1010*/  FMUL.FTZ R28, R13, R146.reuse ;  /* 0x000000920d1c7220 */ /* 0x080fe20000410000 */
[-C--:B------:R-:W-:Y:S01]  /*1020*/  FMUL.FTZ R14, R14, R146.reuse ;  /* 0x000000920e0e7220 */ /* 0x080fe20000410000 */
[----:B------:R-:W-:Y:S01]  /*1030*/  FMUL.FTZ R15, R15, R146 ;  /* 0x000000920f0f7220 */ /* 0x000fe20000410000 */
[----:B------:R-:W-:Y:S01]  /*1040*/  FMUL.FTZ R12, R110, R29 ;  /* 0x0000001d6e0c7220 */ /* 0x000fe20000410000 */
[----:B------:R-:W-:Y:S01]  /*1050*/  FMUL.FTZ R13, R61, R28 ;  /* 0x0000001c3d0d7220 */ /* 0x000fe20000410000 */
[----:B------:R-:W-:Y:S01]  /*1060*/  FMUL.FTZ R14, R109, R14 ;  /* 0x0000000e6d0e7220 */ /* 0x000fe20000410000 */
[----:B------:R-:W-:Y:S01]  /*1070*/  FMUL.FTZ R15, R60, R15 ;  /* 0x0000000f3c0f7220 */ /* 0x000fe20000410000 */
[----:B------:R-:W0:Y:S01]  /*1080*/  @P2 LDC.64 R28, c[0x0][0x230] ;  /* 0x00008c00ff1c2b82 */ /* 0x000e220000000a00 */
[----:B---3--:R-:W-:Y:S01]  /*1090*/  @P1 FADD.FTZ R12, R16, R12 ;  /* 0x0000000c100c1221 */ /* 0x008fe20000010000 */
[----:B------:R-:W-:Y:S01]  /*10a0*/  @P1 FADD.FTZ R13, R17, R13 ;  /* 0x0000000d110d1221 */ /* 0x000fe20000010000 */
[----:B------:R-:W-:Y:S01]  /*10b0*/  @P1 FADD.FTZ R14, R18, R14 ;  /* 0x0000000e120e1221 */ /* 0x000fe20000010000 */
[----:B------:R-:W-:-:S05]  /*10c0*/  @P1 FADD.FTZ R15, R19, R15 ;  /* 0x0000000f130f1221 */ /* 0x000fca0000010000 */
[----:B------:R1:W-:Y:S04]  /*10d0*/  STG.E.128 desc[UR4][R24.64], R12 ;  /* 0x0000000c18007986 */ /* 0x0003e8000c101d04 */
[----:B------:R-:W2:Y:S01]  /*10e0*/  LDG.E.128 R20, desc[UR4][R20.64] ;  /* 0x0000000414147981 */ /* 0x000ea2000c1e1d00 */
[----:B------:R-:W-:Y:S02]  /*10f0*/  @P2 MOV R4, R16 ;  /* 0x0000001000042202 */ /* 0x000fe40000000f00 */
[----:B------:R-:W-:Y:S02]  /*1100*/  @P2 MOV R5, R17 ;  /* 0x0000001100052202 */ /* 0x000fe40000000f00 */
[----:B------:R-:W-:Y:S02]  /*1110*/  @P2 MOV R6, R18 ;  /* 0x0000001200062202 */ /* 0x000fe40000000f00 */
[----:B------:R-:W-:-:S02]  /*1120*/  @P2 MOV R7, R19 ;  /* 0x0000001300072202 */ /* 0x000fc40000000f00 */
[----:B------:R-:W3:Y:S01]  /*1130*/  @P2 LDG.E.128 R16, desc[UR4][R26.64] ;  /* 0x000000041a102981 */ /* 0x000ee2000c1e1d00 */
[----:B------:R-:W-:Y:S01]  /*1140*/  IADD3 R153, R147, 0x300, RZ ;  /* 0x0000030093997810 */ /* 0x000fe20007ffe0ff */
[----:B------:R-:W-:-:S04]  /*1150*/  IMAD.WIDE.U32 R30, R151, 0x10, R2 ;  /* 0x00000010971e7825 */ /* 0x000fc800078e0002 */
[----:B-1----:R-:W-:-:S04]  /*1160*/  IMAD.WIDE.U32 R24, R153, 0x10, R40 ;  /* 0x0000001099187825 */ /* 0x002fc800078e0028 */
[----:B0-----:R-:W-:-:S04]  /*1170*/  @P2 IMAD.WIDE.U32 R28, R153, 0x10, R28 ;  /* 0x00000010991c2825 */ /* 0x001fc800078e001c */
        /* <DEDUP_REMOVED lines=19> */
[----:B------:R3:W4:Y:S01]  /*12b0*/  @P2 LDG.E.128 R16, desc[UR4][R28.64] ;  /* 0x000000041c102981 */ /* 0x000722000c1e1d00 */
[----:B------:R-:W-:Y:S01]  /*12c0*/  IADD3 R155, R147, 0x400, RZ ;  /* 0x00000400939b7810 */ /* 0x000fe20007ffe0ff */
[----:B------:R-:W-:-:S04]  /*12d0*/  IMAD.WIDE.U32 R34, R153, 0x10, R2 ;  /* 0x0000001099227825 */ /* 0x000fc800078e0002 */
[----:B---3--:R-:W-:-:S04]  /*12e0*/  IMAD.WIDE.U32 R28, R155, 0x10, R40 ;  /* 0x000000109b1c7825 */ /* 0x008fc800078e0028 */
        /* <DEDUP_REMOVED lines=10> */
[----:B----4-:R-:W-:Y:S01]  /*1390*/  @P1 FADD.FTZ R24, R16, R24 ;  /* 0x0000001810181221 */ /* 0x010fe20000010000 */
[----:B------:R-:W-:Y:S01]  /*13a0*/  @P1 FADD.FTZ R25, R17, R25 ;  /* 0x0000001911191221 */ /* 0x000fe20000010000 */
[----:B------:R-:W-:Y:S01]  /*13b0*/  @P1 FADD.FTZ R26, R18, R26 ;  /* 0x0000001a121a1221 */ /* 0x000fe20000010000 */
[----:B------:R-:W-:-:S05]  /*13c0*/  @P1 FADD.FTZ R27, R19, R27 ;  /* 0x0000001b131b1221 */ /* 0x000fca0000010000 */
[----:B------:R2:W-:Y:S04]  /*13d0*/  STG.E.128 desc[UR4][R34.64], R24 ;  /* 0x0000001822007986 */ /* 0x0005e8000c101d04 */
[----:B-1----:R-:W3:Y:S01]  /*13e0*/  LDG.E.128 R28, desc[UR4][R28.64] ;  /* 0x000000041c1c7981 */ /* 0x002ee2000c1e1d00 */
[----:B------:R-:W-:Y:S02]  /*13f0*/  @P2 MOV R4, R16 ;  /* 0x0000001000042202 */ /* 0x000fe40000000f00 */
[----:B------:R-:W-:Y:S02]  /*1400*/  @P2 MOV R5, R17 ;  /* 0x0000001100052202 */ /* 0x000fe40000000f00 */
[----:B------:R-:W-:Y:S02]  /*1410*/  @P2 MOV R6, R18 ;  /* 0x0000001200062202 */ /* 0x000fe40000000f00 */
[----:B------:R-:W-:-:S02]  /*1420*/  @P2 MOV R7, R19 ;  /* 0x0000001300072202 */ /* 0x000fc40000000f00 */
[----:B------:R1:W4:Y:S01]  /*1430*/  @P2 LDG.E.128 R16, desc[UR4][R32.64] ;  /* 0x0000000420102981 */ /* 0x000322000c1e1d00 */
[----:B------:R-:W-:Y:S01]  /*1440*/  IADD3 R157, R147, 0x500, RZ ;  /* 0x00000500939d7810 */ /* 0x000fe20007ffe0ff */
[----:B------:R-:W-:-:S04]  /*1450*/  IMAD.WIDE.U32 R38, R155, 0x10, R2 ;  /* 0x000000109b267825 */ /* 0x000fc800078e0002 */
[----:B-1----:R-:W-:-:S04]  /*1460*/  IMAD.WIDE.U32 R32, R157, 0x10, R40 ;  /* 0x000000109d207825 */ /* 0x002fc800078e0028 */
[----:B0-----:R-:W-:-:S04]  /*1470*/  @P2 IMAD.WIDE.U32 R36, R157, 0x10, R36 ;  /* 0x000000109d242825 */ /* 0x001fc800078e0024 */
[-C--:B---3--:R-:W-:Y:S01]  /*1480*/  FMUL.FTZ R43, R28, R146.reuse ;  /* 0x000000921c2b7220 */ /* 0x088fe20000410000 */
        /* <DEDUP_REMOVED lines=13> */
[----:B--2---:R-:W2:Y:S01]  /*1560*/  LDG.E.128 R32, desc[UR4][R32.64] ;  /* 0x0000000420207981 */ /* 0x004ea2000c1e1d00 */
        /* <DEDUP_REMOVED lines=19> */
[----:B------:R-:W-:-:S05]  /*16a0*/  @P1 FADD.FTZ R35, R19, R35 ;  /* 0x0000002313231221 */ /* 0x000fca0000010000 */
[----:B------:R2:W-:Y:S04]  /*16b0*/  STG.E.128 desc[UR4][R44.64], R32 ;  /* 0x000000202c007986 */ /* 0x0005e8000c101d04 */
[----:B-1----:R-:W3:Y:S01]  /*16c0*/  LDG.E.128 R36, desc[UR4][R36.64] ;  /* 0x0000000424247981 */ /* 0x002ee2000c1e1d00 */
[----:B0-----:R-:W-:Y:S01]  /*16d0*/  @P2 IMAD.WIDE.U32 R46, R159, 0x10, R42 ;  /* 0x000000109f2e2825 */ /* 0x001fe200078e002a */
[----:B------:R-:W-:Y:S01]  /*16e0*/  @P2 MOV R4, R16 ;  /* 0x0000001000042202 */ /* 0x000fe20000000f00 */
[----:B------:R-:W2:Y:S01]  /*16f0*/  @P2 LDC.64 R42, c[0x0][0x230] ;  /* 0x00008c00ff2a2b82 */ /* 0x000ea20000000a00 */
[----:B------:R-:W-:Y:S02]  /*1700*/  @P2 MOV R5, R17 ;  /* 0x0000001100052202 */ /* 0x000fe40000000f00 */
[----:B------:R-:W-:-:S02]  /*1710*/  @P2 MOV R6, R18 ;  /* 0x0000001200062202 */ /* 0x000fc40000000f00 */
[----:B------:R-:W-:Y:S02]  /*1720*/  @P2 MOV R7, R19 ;  /* 0x0000001300072202 */ /* 0x000fe40000000f00 */
[----:B------:R0:W4:Y:S02]  /*1730*/  @P2 LDG.E.128 R16, desc[UR4][R46.64] ;  /* 0x000000042e102981 */ /* 0x000124000c1e1d00 */
[----:B0-----:R-:W-:-:S04]  /*1740*/  IMAD.WIDE.U32 R46, R159, 0x10, R2 ;  /* 0x000000109f2e7825 */ /* 0x001fc800078e0002 */
[-C--:B---3--:R-:W-:Y:S01]  /*1750*/  FMUL.FTZ R161, R36, R146.reuse ;  /* 0x0000009224a17220 */ /* 0x088fe20000410000 */
[-C--:B------:R-:W-:Y:S01]  /*1760*/  FMUL.FTZ R148, R37, R146.reuse ;  /* 0x0000009225947220 */ /* 0x080fe20000410000 */
[-C--:B------:R-:W-:Y:S01]  /*1770*/  FMUL.FTZ R38, R38, R146.reuse ;  /* 0x0000009226267220 */ /* 0x080fe20000410000 */
[----:B------:R-:W-:Y:S01]  /*1780*/  FMUL.FTZ R39, R39, R146 ;  /* 0x0000009227277220 */ /* 0x000fe20000410000 */
[----:B------:R-:W-:Y:S01]  /*1790*/  FMUL.FTZ R36, R100, R161 ;  /* 0x000000a164247220 */ /* 0x000fe20000410000 */
[----:B------:R-:W-:Y:S01]  /*17a0*/  IADD3 R161, R147, 0x700, RZ ;  /* 0x0000070093a17810 */ /* 0x000fe20007ffe0ff */
[----:B------:R-:W-:Y:S01]  /*17b0*/  FMUL.FTZ R37, R51, R148 ;  /* 0x0000009433257220 */ /* 0x000fe20000410000 */
[----:B------:R-:W-:Y:S01]  /*17c0*/  FMUL.FTZ R38, R99, R38 ;  /* 0x0000002663267220 */ /* 0x000fe20000410000 */
[----:B------:R-:W-:Y:S01]  /*17d0*/  FMUL.FTZ R39, R50, R39 ;  /* 0x0000002732277220 */ /* 0x000fe20000410000 */
[----:B----4-:R-:W-:Y:S01]  /*17e0*/  @P1 FADD.FTZ R36, R16, R36 ;  /* 0x0000002410241221 */ /* 0x010fe20000010000 */
[----:B------:R-:W-:Y:S01]  /*17f0*/  @P1 FADD.FTZ R37, R17, R37 ;  /* 0x0000002511251221 */ /* 0x000fe20000010000 */
[----:B------:R-:W-:Y:S01]  /*1800*/  @P1 FADD.FTZ R38, R18, R38 ;  /* 0x0000002612261221 */ /* 0x000fe20000010000 */
[----:B------:R-:W-:Y:S01]  /*1810*/  @P1 FADD.FTZ R39, R19, R39 ;  /* 0x0000002713271221 */ /* 0x000fe20000010000 */
[----:B------:R-:W-:-:S04]  /*1820*/  IMAD.WIDE.U32 R40, R161, 0x10, R40 ;  /* 0x00000010a1287825 */ /* 0x000fc800078e0028 */
[----:B------:R0:W-:Y:S01]  /*1830*/  STG.E.128 desc[UR4][R46.64], R36 ;  /* 0x000000242e007986 */ /* 0x0001e2000c101d04 */
[----:B--2---:R-:W-:-:S03]  /*1840*/  @P2 IMAD.WIDE.U32 R44, R161, 0x10, R42 ;  /* 0x00000010a12c2825 */ /* 0x004fc600078e002a */
[----:B------:R-:W2:Y:S01]  /*1850*/  LDG.E.128 R40, desc[UR4][R40.64] ;  /* 0x0000000428287981 */ /* 0x000ea2000c1e1d00 */
[----:B------:R-:W-:Y:S02]  /*1860*/  @P2 MOV R4, R16 ;  /* 0x0000001000042202 */ /* 0x000fe40000000f00 */
[----:B------:R-:W-:Y:S02]  /*1870*/  @P2 MOV R5, R17 ;  /* 0x0000001100052202 */ /* 0x000fe40000000f00 */
[----:B------:R-:W-:Y:S02]  /*1880*/  @P2 MOV R6, R18 ;  /* 0x0000001200062202 */ /* 0x000fe40000000f00 */
[----:B------:R-:W-:-:S06]  /*1890*/  @P2 MOV R7, R19 ;  /* 0x0000001300072202 */ /* 0x000fcc0000000f00 */
[----:B------:R1:W3:Y:S01]  /*18a0*/  @P2 LDG.E.128 R4, desc[UR4][R44.64] ;  /* 0x000000042c042981 */ /* 0x0002e2000c1e1d00 */
        /* <DEDUP_REMOVED lines=21> */
[-C--:B--2---:R-:W-:Y:S01]  /*1a00*/  FMUL.FTZ R46, R41, R146.reuse ;  /* 0x00000092292e7220 */ /* 0x084fe20000410000 */
[----:B------:R-:W-:Y:S01]  /*1a10*/  FADD.FTZ R41, R31, R44 ;  /* 0x0000002c1f297221 */ /* 0x000fe20000010000 */
[----:B------:R-:W-:-:S03]  /*1a20*/  FMUL.FTZ R45, R40, R146 ;  /* 0x00000092282d7220 */ /* 0x000fc60000410000 */
[----:B------:R-:W-:Y:S01]  /*1a30*/  FADD.FTZ R44, R32, R41 ;  /* 0x00000029202c7221 */ /* 0x000fe20000010000 */
[----:B------:R-:W-:-:S03]  /*1a40*/  FMUL.FTZ R40, R98, R45 ;  /* 0x0000002d62287220 */ /* 0x000fc60000410000 */
[----:B------:R-:W-:Y:S02]  /*1a50*/  FADD.FTZ R41, R33, R44 ;  /* 0x0000002c21297221 */ /* 0x000fe40000010000 */
[----:B------:R-:W0:Y:S01]  /*1a60*/  S2R R44, SR_TID.X ;  /* 0x00000000002c7919 */ /* 0x000e220000002100 */
[----:B---3--:R-:W-:Y:S01]  /*1a70*/  @P2 MOV R16, R4 ;  /* 0x0000000400102202 */ /* 0x008fe20000000f00 */
[----:B------:R-:W-:-:S04]  /*1a80*/  FMUL.FTZ R42, R42, R146 ;  /* 0x000000922a2a7220 */ /* 0x000fc80000410000 */
[----:B------:R-:W-:Y:S01]  /*1a90*/  @P1 FADD.FTZ R40, R40, R16 ;  /* 0x0000001028281221 */ /* 0x000fe20000010000 */
[----:B------:R-:W-:Y:S01]  /*1aa0*/  FADD.FTZ R16, R34, R41 ;  /* 0x0000002922107221 */ /* 0x000fe20000010000 */
[----:B------:R-:W-:Y:S01]  /*1ab0*/  FMUL.FTZ R43, R43, R146 ;  /* 0x000000922b2b7220 */ /* 0x000fe20000410000 */
[----:B------:R-:W-:Y:S02]  /*1ac0*/  @P2 MOV R17, R5 ;  /* 0x0000000500112202 */ /* 0x000fe40000000f00 */
[----:B------:R-:W-:Y:S01]  /*1ad0*/  FADD.FTZ R45, R35, R16 ;  /* 0x00000010232d7221 */ /* 0x000fe20000010000 */
[----:B------:R-:W-:Y:S01]  /*1ae0*/  @P2 MOV R18, R6 ;  /* 0x0000000600122202 */ /* 0x000fe20000000f00 */
[----:B------:R-:W-:Y:S01]  /*1af0*/  FMUL.FTZ R41, R49, R46 ;  /* 0x0000002e31297220 */ /* 0x000fe20000410000 */
[----:B------:R-:W-:Y:S01]  /*1b00*/  @P2 MOV R19, R7 ;  /* 0x0000000700132202 */ /* 0x000fe20000000f00 */
[----:B------:R-:W-:Y:S01]  /*1b10*/  FMUL.FTZ R42, R97, R42 ;  /* 0x0000002a612a7220 */ /* 0x000fe20000410000 */
[----:B------:R-:W-:Y:S01]  /*1b20*/  FMUL.FTZ R43, R48, R43 ;  /* 0x0000002b302b7220 */ /* 0x000fe20000410000 */
[----:B------:R-:W-:Y:S01]  /*1b30*/  FADD.FTZ R16, R36, R45 ;  /* 0x0000002d24107221 */ /* 0x000fe20000010000 */
[----:B------:R-:W-:Y:S01]  /*1b40*/  @P1 FADD.FTZ R41, R41, R17 ;  /* 0x0000001129291221 */ /* 0x000fe20000010000 */
[----:B------:R-:W-:Y:S01]  /*1b50*/  @P1 FADD.FTZ R42, R42, R18 ;  /* 0x000000122a2a1221 */ /* 0x000fe20000010000 */
[----:B------:R-:W-:Y:S01]  /*1b60*/  @P1 FADD.FTZ R43, R43, R19 ;  /* 0x000000132b2b1221 */ /* 0x000fe20000010000 */
[----:B------:R-:W-:-:S04]  /*1b70*/  FADD.FTZ R17, R37, R16 ;  /* 0x0000001025117221 */ /* 0x000fc80000010000 */
        /* <DEDUP_REMOVED lines=97> */
.L_x_24388:
[----:B------:R-:W2:Y:S01]  /*2190*/  @!P2 S2R R3, SR_CgaCtaId ;  /* 0x000000000003a919 */ /* 0x000ea20000008800 */
[----:B------:R-:W-:Y:S01]  /*21a0*/  LOP3.LUT R47, R44, 0x1f, RZ, 0xc0, !PT ;  /* 0x0000001f2c2f7812 */ /* 0x000fe200078ec0ff */
[----:B------:R-:W-:Y:S05]  /*21b0*/  WARPSYNC.ALL ;  /* 0x0000000000007948 */ /* 0x000fea0003800000 */
[----:B------:R-:W-:Y:S01]  /*21c0*/  ISETP.GT.U32.AND P4, PT, R47, 0x7, PT ;  /* 0x000000072f00780c */ /* 0x000fe20003f84070 */
[----:B------:R-:W3:Y:S01]  /*21d0*/  LDC R156, c[0x0][0x2d8] ;  /* 0x0000b600ff9c7b82 */ /* 0x000ee20000000800 */
[----:B------:R-:W-:Y:S02]  /*21e0*/  @!P2 MOV R0, 0x400 ;  /* 0x000004000000a802 */ /* 0x000fe40000000f00 */
[----:B------:R-:W-:-:S09]  /*21f0*/  LOP3.LUT R19, R17, 0x7, RZ, 0xc0, !PT ;  /* 0x0000000711137812 */ /* 0x000fd200078ec0ff */
[----:B------:R-:W4:Y:S01]  /*2200*/  @!P4 S2R R18, SR_CgaCtaId ;  /* 0x000000000012c919 */ /* 0x000f220000008800 */
[----:B------:R-:W-:Y:S02]  /*2210*/  @!P4 MOV R17, 0x400 ;  /* 0x000004000011c802 */ /* 0x000fe40000000f00 */
[----:B--2---:R-:W-:Y:S02]  /*2220*/  @!P2 LEA R3, R3, R0, 0x18 ;  /* 0x000000000303a211 */ /* 0x004fe400078ec0ff */
[C---:B------:R-:W-:Y:S02]  /*2230*/  @!P2 IADD3 R0, R16.reuse, R19, RZ ;  /* 0x000000131000a210 */ /* 0x040fe40007ffe0ff */
[----:B------:R-:W-:Y:S02]  /*2240*/  @!P4 IADD3 R16, R16, R47, RZ ;  /* 0x0000002f1010c210 */ /* 0x000fe40007ffe0ff */
[----:B------:R-:W-:Y:S01]  /*2250*/  @!P2 LEA R0, R0, R3, 0x3 ;  /* 0x000000030000a211 */ /* 0x000fe200078e18ff */
[----:B-1----:R-:W-:-:S05]  /*2260*/  FADD.FTZ R3, R46, R45 ;  /* 0x0000002d2e037221 */ /* 0x002fca0000010000 */
[----:B------:R-:W-:Y:S01]  /*2270*/  @!P2 STS.64 [R0], R2 ;  /* 0x000000020000a388 */ /* 0x000fe20000000a00 */
[----:B------:R-:W-:Y:S01]  /*2280*/  BAR.SYNC.DEFER_BLOCKING 0x0 ;  /* 0x0000000000007b1d */ /* 0x000fe20000010000 */
[----:B------:R-:W-:Y:S02]  /*2290*/  LOP3.LUT P2, RZ, R19, 0x1f, R44, 0xf8, !PT ;  /* 0x0000001f13ff7812 */ /* 0x000fe4000784f82c */
[----:B----4-:R-:W-:Y:S02]  /*22a0*/  @!P4 LEA R45, R18, R17, 0x18 ;  /* 0x00000011122dc211 */ /* 0x010fe400078ec0ff */
[----:B------:R-:W-:Y:S02]  /*22b0*/  MOV R18, RZ ;  /* 0x000000ff00127202 */ /* 0x000fe40000000f00 */
[----:B------:R-:W-:Y:S02]  /*22c0*/  @!P4 LEA R45, R16, R45, 0x3 ;  /* 0x0000002d102dc211 */ /* 0x000fe400078e18ff */
[----:B------:R-:W-:-:S02]  /*22d0*/  CS2R R16, SRZ ;  /* 0x0000000000107805 */ /* 0x000fc4000001ff00 */
[----:B------:R-:W-:-:S04]  /*22e0*/  @!P4 MOV R18, 0x400 ;  /* 0x000004000012c802 */ /* 0x000fc80000000f00 */
[-C--:B0-----:R-:W-:Y:S01]  /*22f0*/  I2FP.F32.S32 R46, R18.reuse ;  /* 0x00000012002e7245 */ /* 0x081fe20000201400 */
[----:B------:R-:W0:Y:S04]  /*2300*/  SHFL.DOWN PT, R47, R18, 0x4, 0x1f ;  /* 0x08801f00122f7f89 */ /* 0x000e2800000e0000 */
        /* <DEDUP_REMOVED lines=23> */
[----:B------:R-:W4:Y:S01]  /*2480*/  SHFL.DOWN PT, R3, R0, 0x2, 0x1f ;  /* 0x08401f0000037f89 */ /* 0x000f2200000e0000 */
[----:B0-----:R-:W-:-:S02]  /*2490*/  IADD3 R46, R46, R163, RZ ;  /* 0x000000a32e2e7210 */ /* 0x001fc40007ffe0ff */
[----:B------:R-:W-:Y:S01]  /*24a0*/  I2FP.F32.S32 R163, R163 ;  /* 0x000000a300a37245 */ /* 0x000fe20000201400 */
[----:B--2---:R-:W-:Y:S01]  /*24b0*/  FMUL.FTZ R47, R16, R18 ;  /* 0x00000012102f7220 */ /* 0x004fe20000410000 */
[----:B------:R-:W-:Y:S01]  /*24c0*/  FADD.FTZ R16, R45, -R16 ;  /* 0x800000102d107221 */ /* 0x000fe20000010000 */
[----:B------:R-:W-:Y:S02]  /*24d0*/  I2FP.F32.S32 R46, R46 ;  /* 0x0000002e002e7245 */ /* 0x000fe40000201400 */
[----:B------:R-:W-:Y:S01]  /*24e0*/  FFMA.FTZ R148, R2, R45, R47 ;  /* 0x0000002d02947223 */ /* 0x000fe2000001002f */
[----:B------:R-:W-:Y:S01]  /*24f0*/  FMUL.FTZ R45, R16, R16 ;  /* 0x00000010102d7220 */ /* 0x000fe20000410000 */
[----:B----4-:R-:W-:Y:S02]  /*2500*/  FADD.FTZ R0, R0, R3 ;  /* 0x0000000300007221 */ /* 0x010fe40000010000 */
        /* <DEDUP_REMOVED lines=11> */
[----:B------:R-:W-:-:S04]  /*25c0*/  FMUL.FTZ R17, R2, R2 ;  /* 0x0000000202117220 */ /* 0x000fc80000410000 */
[----:B------:R-:W-:Y:S01]  /*25d0*/  FMUL.FTZ R146, R146, R17 ;  /* 0x0000001192927220 */ /* 0x000fe20000410000 */
[----:B--2---:R-:W-:Y:S01]  /*25e0*/  FADD.FTZ R17, R0, R3 ;  /* 0x0000000300117221 */ /* 0x004fe20000010000 */
[----:B------:R-:W0:Y:S01]  /*25f0*/  SHFL.IDX PT, R165, R16, RZ, 0x1f ;  /* 0x00001fff10a57589 */ /* 0x000e2200000e0000 */
[----:B------:R-:W1:Y:S01]  /*2600*/  @!P2 LDC.64 R2, c[0x0][0x250] ;  /* 0x00009400ff02ab82 */ /* 0x000e620000000a00 */
[----:B------:R-:W-:-:S04]  /*2610*/  FMUL.FTZ R146, R146, R163 ;  /* 0x000000a392927220 */ /* 0x000fc80000410000 */
[----:B------:R-:W-:-:S05]  /*2620*/  FFMA.FTZ R17, R46, R146, R17 ;  /* 0x000000922e117223 */ /* 0x000fca0000010011 */
[----:B------:R-:W3:Y:S01]  /*2630*/  SHFL.IDX PT, R163, R17, RZ, 0x1f ;  /* 0x00001fff11a37589 */ /* 0x000ee200000e0000 */
[C---:B0-----:R-:W-:Y:S01]  /*2640*/  FSEL R18, R165.reuse, RZ, !P3 ;  /* 0x000000ffa5127208 */ /* 0x041fe20005800000 */
[----:B------:R-:W-:-:S04]  /*2650*/  FMUL.FTZ R0, R165, R165 ;  /* 0x000000a5a5007220 */ /* 0x000fc80000410000 */
[--C-:B------:R-:W-:Y:S01]  /*2660*/  FADD.FTZ R47, R13, -R18.reuse ;  /* 0x800000120d2f7221 */ /* 0x100fe20000010000 */
[--C-:B------:R-:W-:Y:S01]  /*2670*/  FADD.FTZ R44, R10, -R18.reuse ;  /* 0x800000120a2c7221 */ /* 0x100fe20000010000 */
[--C-:B------:R-:W-:Y:S01]  /*2680*/  FADD.FTZ R45, R11, -R18.reuse ;  /* 0x800000120b2d7221 */ /* 0x100fe20000010000 */
[----:B------:R-:W-:Y:S01]  /*2690*/  FSEL R13, R0, RZ, P3 ;  /* 0x000000ff000d7208 */ /* 0x000fe20001800000 */
[----:B------:R-:W0:Y:S01]  /*26a0*/  @!P2 LDC.64 R10, c[0x0][0x258] ;  /* 0x00009600ff0aab82 */ /* 0x000e220000000a00 */
[----:B------:R-:W-:Y:S01]  /*26b0*/  FADD.FTZ R19, R8, -R18 ;  /* 0x8000001208137221 */ /* 0x000fe20000010000 */
[----:B---3--:R-:W-:Y:S01]  /*26c0*/  FFMA.FTZ R0, R163, UR10, R156 ;  /* 0x0000000aa3007c23 */ /* 0x008fe2000801009c */
[----:B------:R-:W-:Y:S01]  /*26d0*/  FADD.FTZ R16, R9, -R18 ;  /* 0x8000001209107221 */ /* 0x000fe20000010000 */
[----:B-1----:R-:W-:-:S04]  /*26e0*/  @!P2 IMAD.WIDE R8, R96, 0x4, R2 ;  /* 0x000000046008a825 */ /* 0x002fc800078e0202 */
[--C-:B------:R-:W-:Y:S01]  /*26f0*/  FADD.FTZ R46, R12, -R18.reuse ;  /* 0x800000120c2e7221 */ /* 0x100fe20000010000 */
[----:B------:R-:W-:Y:S01]  /*2700*/  FADD.FTZ R0, R0, R13 ;  /* 0x0000000d00007221 */ /* 0x000fe20000010000 */
[--C-:B------:R-:W-:Y:S01]  /*2710*/  FADD.FTZ R146, R14, -R18.reuse ;  /* 0x800000120e927221 */ /* 0x100fe20000010000 */
[----:B------:R-:W1:Y:S01]  /*2720*/  LDC.64 R2, c[0x0][0x2b8] ;  /* 0x0000ae00ff027b82 */ /* 0x000e620000000a00 */
[--C-:B------:R-:W-:Y:S01]  /*2730*/  FADD.FTZ R148, R15, -R18.reuse ;  /* 0x800000120f947221 */ /* 0x100fe20000010000 */
[----:B------:R-:W2:Y:S01]  /*2740*/  MUFU.RSQ R169, R0 ;  /* 0x0000000000a97308 */ /* 0x000ea20000001400 */
        /* <DEDUP_REMOVED lines=16> */
[C---:B--2---:R-:W-:Y:S01]  /*2850*/  FMUL.FTZ R8, R169.reuse, R19 ;  /* 0x00000013a9087220 */ /* 0x044fe20000410000 */
[C---:B------:R-:W-:Y:S01]  /*2860*/  FMUL.FTZ R9, R169.reuse, R16 ;  /* 0x00000010a9097220 */ /* 0x040fe20000410000 */
[C---:B------:R-:W-:Y:S01]  /*2870*/  FMUL.FTZ R10, R169.reuse, R44 ;  /* 0x0000002ca90a7220 */ /* 0x040fe20000410000 */
[C---:B------:R-:W-:Y:S01]  /*2880*/  FMUL.FTZ R11, R169.reuse, R45 ;  /* 0x0000002da90b7220 */ /* 0x040fe20000410000 */
[C---:B------:R-:W-:Y:S01]  /*2890*/  FMUL.FTZ R20, R169.reuse, R46 ;  /* 0x0000002ea9147220 */ /* 0x040fe20000410000 */
[C---:B------:R-:W-:Y:S01]  /*28a0*/  FMUL.FTZ R21, R169.reuse, R47 ;  /* 0x0000002fa9157220 */ /* 0x040fe20000410000 */
[C---:B------:R-:W-:Y:S01]  /*28b0*/  FMUL.FTZ R22, R169.reuse, R146 ;  /* 0x00000092a9167220 */ /* 0x040fe20000410000 */
[----:B------:R-:W-:Y:S01]  /*28c0*/  FMUL.FTZ R23, R169, R148 ;  /* 0x00000094a9177220 */ /* 0x000fe20000410000 */
[--C-:B------:R-:W-:Y:S01]  /*28d0*/  FADD.FTZ R34, R34, -R18.reuse ;  /* 0x8000001222227221 */ /* 0x100fe20000010000 */
[----:B------:R-:W-:Y:S01]  /*28e0*/  FADD.FTZ R35, R35, -R18 ;  /* 0x8000001223237221 */ /* 0x000fe20000010000 */
[----:B-1----:R-:W-:-:S04]  /*28f0*/  IMAD.WIDE.U32 R12, R147, 0x10, R2 ;  /* 0x00000010930c7825 */ /* 0x002fc800078e0002 */
        /* <DEDUP_REMOVED lines=20> */
[----:B------:R-:W-:-:S04]  /*2a40*/  IMAD.WIDE.U32 R16, R149, 0x10, R2 ;  /* 0x0000001095107825 */ /* 0x000fc800078e0002 */
        /* <DEDUP_REMOVED lines=22> */
[----:B------:R1:W-:Y:S01]  /*2bb0*/  STG.E.128 desc[UR4][R12.64], R8 ;  /* 0x000000080c007986 */ /* 0x0003e2000c101d04 */
[C---:B------:R-:W-:Y:S01]  /*2bc0*/  FMUL.FTZ R165, R169.reuse, R165 ;  /* 0x000000a5a9a57220 */ /* 0x040fe20000410000 */
[C---:B------:R-:W-:Y:S01]  /*2bd0*/  FMUL.FTZ R166, R169.reuse, R166 ;  /* 0x000000a6a9a67220 */ /* 0x040fe20000410000 */
[C---:B------:R-:W-:Y:S01]  /*2be0*/  FMUL.FTZ R167, R169.reuse, R167 ;  /* 0x000000a7a9a77220 */ /* 0x040fe20000410000 */
[----:B------:R-:W-:Y:S01]  /*2bf0*/  FMUL.FTZ R168, R169, R168 ;  /* 0x000000a8a9a87220 */ /* 0x000fe20000410000 */
[----:B------:R-:W-:Y:S01]  /*2c00*/  IMAD.WIDE.U32 R28, R153, 0x10, R2 ;  /* 0x00000010991c7825 */ /* 0x000fe200078e0002 */
[----:B------:R2:W-:Y:S03]  /*2c10*/  STG.E.128 desc[UR4][R16.64], R20 ;  /* 0x0000001410007986 */ /* 0x0005e6000c101d04 */
[----:B0-----:R-:W-:Y:S01]  /*2c20*/  FFMA.FTZ R15, R70, R38, R87 ;  /* 0x00000026460f7223 */ /* 0x001fe20000010057 */
[----:B------:R-:W-:Y:S01]  /*2c30*/  FFMA.FTZ R14, R119, R19, R136 ;  /* 0x00000013770e7223 */ /* 0x000fe20000010088 */
[----:B------:R-:W-:-:S04]  /*2c40*/  IMAD.WIDE.U32 R30, R155, 0x10, R2 ;  /* 0x000000109b1e7825 */ /* 0x000fc800078e0002 */
[----:B------:R-:W-:Y:S01]  /*2c50*/  FFMA.FTZ R19, R68, R42, R85 ;  /* 0x0000002a44137223 */ /* 0x000fe20000010055 */
[----:B------:R0:W-:Y:S01]  /*2c60*/  STG.E.128 desc[UR4][R32.64], R24 ;  /* 0x0000001820007986 */ /* 0x0001e2000c101d04 */
[----:B------:R-:W-:Y:S01]  /*2c70*/  IADD3 R96, R96, UR12, RZ ;  /* 0x0000000c60607c10 */ /* 0x000fe2000fffe0ff */
[----:B------:R-:W-:-:S03]  /*2c80*/  IMAD.WIDE.U32 R34, R157, 0x10, R2 ;  /* 0x000000109d227825 */ /* 0x000fc600078e0002 */
[----:B------:R-:W-:Y:S01]  /*2c90*/  ISETP.GE.AND P2, PT, R96, UR13, PT ;  /* 0x0000000d60007c0c */ /* 0x000fe2000bf46270 */
[----:B------:R-:W-:-:S04]  /*2ca0*/  IMAD.WIDE.U32 R36, R159, 0x10, R2 ;  /* 0x000000109f247825 */ /* 0x000fc800078e0002 */
[----:B-1----:R-:W-:Y:S01]  /*2cb0*/  FFMA.FTZ R11, R72, R162, R89 ;  /* 0x000000a2480b7223 */ /* 0x002fe20000010059 */
[----:B------:R-:W-:Y:S01]  /*2cc0*/  FFMA.FTZ R10, R121, R160, R138 ;  /* 0x000000a0790a7223 */ /* 0x000fe2000001008a */
[----:B------:R-:W-:Y:S01]  /*2cd0*/  FFMA.FTZ R9, R73, R158, R88 ;  /* 0x0000009e49097223 */ /* 0x000fe20000010058 */
[----:B------:R-:W-:Y:S01]  /*2ce0*/  FFMA.FTZ R8, R122, R156, R137 ;  /* 0x0000009c7a087223 */ /* 0x000fe20000010089 */
[----:B------:R-:W-:Y:S01]  /*2cf0*/  FFMA.FTZ R13, R71, R18, R86 ;  /* 0x00000012470d7223 */ /* 0x000fe20000010056 */
[----:B------:R-:W-:Y:S01]  /*2d00*/  FFMA.FTZ R12, R120, R0, R135 ;  /* 0x00000000780c7223 */ /* 0x000fe20000010087 */
[----:B------:R-:W-:Y:S01]  /*2d10*/  FFMA.FTZ R18, R117, R41, R134 ;  /* 0x0000002975127223 */ /* 0x000fe20000010086 */
[----:B--2---:R-:W-:Y:S01]  /*2d20*/  FFMA.FTZ R17, R69, R40, R84 ;  /* 0x0000002845117223 */ /* 0x004fe20000010054 */
[----:B------:R-:W-:Y:S01]  /*2d30*/  FFMA.FTZ R16, R118, R39, R133 ;  /* 0x0000002776107223 */ /* 0x000fe20000010085 */
[----:B------:R-:W-:Y:S01]  /*2d40*/  FFMA.FTZ R23, R66, R164, R83 ;  /* 0x000000a442177223 */ /* 0x000fe20000010053 */
[----:B------:R-:W-:Y:S01]  /*2d50*/  FFMA.FTZ R22, R115, R163, R132 ;  /* 0x000000a373167223 */ /* 0x000fe20000010084 */
[----:B------:R-:W-:Y:S01]  /*2d60*/  FFMA.FTZ R21, R67, R44, R82 ;  /* 0x0000002c43157223 */ /* 0x000fe20000010052 */
[----:B------:R-:W-:Y:S01]  /*2d70*/  FFMA.FTZ R20, R116, R43, R131 ;  /* 0x0000002b74147223 */ /* 0x000fe20000010083 */
[----:B------:R-:W-:-:S04]  /*2d80*/  IMAD.WIDE.U32 R2, R161, 0x10, R2 ;  /* 0x00000010a1027825 */ /* 0x000fc800078e0002 */
[----:B0-----:R-:W-:Y:S01]  /*2d90*/  FFMA.FTZ R27, R64, R168, R81 ;  /* 0x000000a8401b7223 */ /* 0x001fe20000010051 */
[----:B------:R-:W-:Y:S01]  /*2da0*/  FFMA.FTZ R26, R113, R167, R130 ;  /* 0x000000a7711a7223 */ /* 0x000fe20000010082 */
[----:B------:R-:W-:Y:S01]  /*2db0*/  FFMA.FTZ R25, R65, R166, R80 ;  /* 0x000000a641197223 */ /* 0x000fe20000010050 */
[----:B------:R-:W-:Y:S01]  /*2dc0*/  FFMA.FTZ R24, R114, R165, R129 ;  /* 0x000000a572187223 */ /* 0x000fe20000010081 */
[----:B------:R0:W-:Y:S01]  /*2dd0*/  STG.E.128 desc[UR4][R28.64], R8 ;  /* 0x000000081c007986 */ /* 0x0001e2000c101d04 */
[----:B------:R-:W-:-:S03]  /*2de0*/  SEL R0, RZ, 0x1, P1 ;  /* 0x00000001ff007807 */ /* 0x000fc60000800000 */
[----:B------:R0:W-:Y:S04]  /*2df0*/  STG.E.128 desc[UR4][R30.64], R12 ;  /* 0x0000000c1e007986 */ /* 0x0001e8000c101d04 */
[----:B------:R0:W-:Y:S04]  /*2e00*/  STG.E.128 desc[UR4][R34.64], R16 ;  /* 0x0000001022007986 */ /* 0x0001e8000c101d04 */
[----:B------:R0:W-:Y:S04]  /*2e10*/  STG.E.128 desc[UR4][R36.64], R20 ;  /* 0x0000001424007986 */ /* 0x0001e8000c101d04 */
[----:B------:R0:W-:Y:S01]  /*2e20*/  STG.E.128 desc[UR4][R2.64], R24 ;  /* 0x0000001802007986 */ /* 0x0001e2000c101d04 */
[----:B------:R-:W-:Y:S05]  /*2e30*/  @!P2 BRA `(.L_x_24377) ;  /* 0xffffffdc00b0a947 */ /* 0x000fea000383ffff */
[----:B------:R-:W-:Y:S05]  /*2e40*/  EXIT ;  /* 0x000000000000794d */ /* 0x000fea0003800000 */
.L_x_24376:
[----:B------:R-:W-:Y:S01]  /*2e50*/  HFMA2.MMA R150, -RZ, RZ, 0, 5.9604644775390625e-08 ;  /* 0x00000001ff967435 */ /* 0x000fe200000001ff */
[----:B------:R-:W-:Y:S02]  /*2e60*/  MOV R148, R0 ;  /* 0x0000000000947202 */ /* 0x000fe40000000f00 */
[----:B------:R-:W-:Y:S02]  /*2e70*/  MOV R163, 0x1f ;  /* 0x0000001f00a37802 */ /* 0x000fe40000000f00 */
[----:B------:R-:W-:-:S07]  /*2e80*/  MOV R47, 0xffffffff ;  /* 0xffffffff002f7802 */ /* 0x000fce0000000f00 */
[----:B------:R-:W-:Y:S05]  /*2e90*/  WARPSYNC.COLLECTIVE R47, `(.L_x_24378) ;  /* 0x000000002f087348 */ /* 0x000fea0003c00000 */
[----:B------:R0:W1:Y:S02]  /*2ea0*/  SHFL.BFLY P4, R146, R148, R150, R163 ;  /* 0x0c00009694927389 */ /* 0x00006400000800a3 */
[----:B01----:R-:W-:Y:S01]  /*2eb0*/  ENDCOLLECTIVE ;  /* 0x000000000000791b */ /* 0x003fe20003800000 */
.L_x_24378:
[----:B------:R-:W-:Y:S01]  /*2ec0*/  HFMA2.MMA R150, -RZ, RZ, 0, 1.1920928955078125e-07 ;  /* 0x00000002ff967435 */ /* 0x000fe200000001ff */
[----:B------:R-:W-:-:S05]  /*2ed0*/  MOV R3, R146 ;  /* 0x0000009200037202 */ /* 0x000fca0000000f00 */
[----:B------:R-:W-:-:S05]  /*2ee0*/  FADD.FTZ R3, R0, R3 ;  /* 0x0000000300037221 */ /* 0x000fca0000010000 */
[----:B------:R-:W-:-:S07]  /*2ef0*/  MOV R148, R3 ;  /* 0x0000000300947202 */ /* 0x000fce0000000f00 */
[----:B------:R-:W-:Y:S05]  /*2f00*/  WARPSYNC.COLLECTIVE R47, `(.L_x_24379) ;  /* 0x000000002f087348 */ /* 0x000fea0003c00000 */
[----:B------:R0:W1:Y:S02]  /*2f10*/  SHFL.BFLY P4, R146, R148, R150, R163 ;  /* 0x0c00009694927389 */ /* 0x00006400000800a3 */
[----:B01----:R-:W-:Y:S01]  /*2f20*/  ENDCOLLECTIVE ;  /* 0x000000000000791b */ /* 0x003fe20003800000 */
.L_x_24379:
[----:B------:R-:W-:Y:S01]  /*2f30*/  HFMA2.MMA R150, -RZ, RZ, 0, 2.384185791015625e-07 ;  /* 0x00000004ff967435 */ /* 0x000fe200000001ff */
[----:B------:R-:W-:-:S05]  /*2f40*/  MOV R2, R146 ;  /* 0x0000009200027202 */ /* 0x000fca0000000f00 */
[----:B------:R-:W-:-:S05]  /*2f50*/  FADD.FTZ R18, R3, R2 ;  /* 0x0000000203127221 */ /* 0x000fca0000010000 */
[----:B------:R-:W-:-:S07]  /*2f60*/  MOV R148, R18 ;  /* 0x0000001200947202 */ /* 0x000fce0000000f00 */
[----:B------:R-:W-:Y:S05]  /*2f70*/  WARPSYNC.COLLECTIVE R47, `(.L_x_24380) ;  /* 0x000000002f087348 */ /* 0x000fea0003c00000 */
[----:B------:R0:W1:Y:S02]  /*2f80*/  SHFL.BFLY P4, R146, R148, R150, R163 ;  /* 0x0c00009694927389 */ /* 0x00006400000800a3 */
[----:B01----:R-:W-:Y:S01]  /*2f90*/  ENDCOLLECTIVE ;  /* 0x000000000000791b */ /* 0x003fe20003800000 */
.L_x_24380:
[----:B------:R-:W-:Y:S01]  /*2fa0*/  HFMA2.MMA R150, -RZ, RZ, 0, 4.76837158203125e-07 ;  /* 0x00000008ff967435 */ /* 0x000fe200000001ff */
[----:B------:R-:W-:-:S05]  /*2fb0*/  MOV R19, R146 ;  /* 0x0000009200137202 */ /* 0x000fca0000000f00 */
[----:B------:R-:W-:-:S05]  /*2fc0*/  FADD.FTZ R19, R18, R19 ;  /* 0x0000001312137221 */ /* 0x000fca0000010000 */
[----:B------:R-:W-:-:S07]  /*2fd0*/  MOV R148, R19 ;  /* 0x0000001300947202 */ /* 0x000fce0000000f00 */
[----:B------:R-:W-:Y:S05]  /*2fe0*/  WARPSYNC.COLLECTIVE R47, `(.L_x_24381) ;  /* 0x000000002f087348 */ /* 0x000fea0003c00000 */
[----:B------:R0:W1:Y:S02]  /*2ff0*/  SHFL.BFLY P4, R146, R148, R150, R163 ;  /* 0x0c00009694927389 */ /* 0x00006400000800a3 */
[----:B01----:R-:W-:Y:S01]  /*3000*/  ENDCOLLECTIVE ;  /* 0x000000000000791b */ /* 0x003fe20003800000 */
.L_x_24381:
[----:B------:R-:W-:Y:S01]  /*3010*/  HFMA2.MMA R150, -RZ, RZ, 0, 9.5367431640625e-07 ;  /* 0x00000010ff967435 */ /* 0x000fe200000001ff */
[----:B------:R-:W-:-:S05]  /*3020*/  MOV R2, R146 ;  /* 0x0000009200027202 */ /* 0x000fca0000000f00 */
[----:B------:R-:W-:-:S05]  /*3030*/  FADD.FTZ R45, R19, R2 ;  /* 0x00000002132d7221 */ /* 0x000fca0000010000 */
[----:B------:R-:W-:-:S07]  /*3040*/  MOV R148, R45 ;  /* 0x0000002d00947202 */ /* 0x000fce0000000f00 */
[----:B------:R-:W-:Y:S05]  /*3050*/  WARPSYNC.COLLECTIVE R47, `(.L_x_24382) ;  /* 0x000000002f087348 */ /* 0x000fea0003c00000 */
[----:B------:R0:W1:Y:S02]  /*3060*/  SHFL.BFLY P4, R146, R148, R150, R163 ;  /* 0x0c00009694927389 */ /* 0x00006400000800a3 */
[----:B01----:R-:W-:Y:S01]  /*3070*/  ENDCOLLECTIVE ;  /* 0x000000000000791b */ /* 0x003fe20003800000 */
.L_x_24382:
        /* <DEDUP_REMOVED lines=72> */
.L_x_24383:
[----:B------:R-:W-:Y:S01]  /*3500*/  HFMA2.MMA R150, -RZ, RZ, 0, 1.1920928955078125e-07 ;  /* 0x00000002ff967435 */ /* 0x000fe200000001ff */
[----:B------:R-:W-:-:S05]  /*3510*/  MOV R3, R146 ;  /* 0x0000009200037202 */ /* 0x000fca0000000f00 */
[----:B------:R-:W-:-:S05]  /*3520*/  FADD.FTZ R3, R0, R3 ;  /* 0x0000000300037221 */ /* 0x000fca0000010000 */
[----:B------:R-:W-:-:S07]  /*3530*/  MOV R148, R3 ;  /* 0x0000000300947202 */ /* 0x000fce0000000f00 */
[----:B------:R-:W-:Y:S05]  /*3540*/  WARPSYNC.COLLECTIVE R47, `(.L_x_24384) ;  /* 0x000000002f087348 */ /* 0x000fea0003c00000 */
[----:B------:R0:W1:Y:S02]  /*3550*/  SHFL.BFLY P4, R146, R148, R150, R163 ;  /* 0x0c00009694927389 */ /* 0x00006400000800a3 */
[----:B01----:R-:W-:Y:S01]  /*3560*/  ENDCOLLECTIVE ;  /* 0x000000000000791b */ /* 0x003fe20003800000 */
.L_x_24384:
[----:B------:R-:W-:Y:S01]  /*3570*/  HFMA2.MMA R150, -RZ, RZ, 0, 2.384185791015625e-07 ;  /* 0x00000004ff967435 */ /* 0x000fe200000001ff */
[----:B------:R-:W-:-:S05]  /*3580*/  MOV R18, R146 ;  /* 0x0000009200127202 */ /* 0x000fca0000000f00 */
[----:B------:R-:W-:-:S05]  /*3590*/  FADD.FTZ R18, R3, R18 ;  /* 0x0000001203127221 */ /* 0x000fca0000010000 */
[----:B------:R-:W-:-:S07]  /*35a0*/  MOV R148, R18 ;  /* 0x0000001200947202 */ /* 0x000fce0000000f00 */
[----:B------:R-:W-:Y:S05]  /*35b0*/  WARPSYNC.COLLECTIVE R47, `(.L_x_24385) ;  /* 0x000000002f087348 */ /* 0x000fea0003c00000 */
[----:B------:R0:W1:Y:S02]  /*35c0*/  SHFL.BFLY P4, R146, R148, R150, R163 ;  /* 0x0c00009694927389 */ /* 0x00006400000800a3 */
[----:B01----:R-:W-:Y:S01]  /*35d0*/  ENDCOLLECTIVE ;  /* 0x000000000000791b */ /* 0x003fe20003800000 */
.L_x_24385:
[----:B------:R-:W-:Y:S01]  /*35e0*/  HFMA2.MMA R150, -RZ, RZ, 0, 4.76837158203125e-07 ;  /* 0x00000008ff967435 */ /* 0x000fe200000001ff */
[----:B------:R-:W-:-:S05]  /*35f0*/  MOV R19, R146 ;  /* 0x0000009200137202 */ /* 0x000fca0000000f00 */
[----:B------:R-:W-:-:S05]  /*3600*/  FADD.FTZ R19, R18, R19 ;  /* 0x0000001312137221 */ /* 0x000fca0000010000 */
[----:B------:R-:W-:-:S07]  /*3610*/  MOV R148, R19 ;  /* 0x0000001300947202 */ /* 0x000fce0000000f00 */
[----:B------:R-:W-:Y:S05]  /*3620*/  WARPSYNC.COLLECTIVE R47, `(.L_x_24386) ;  /* 0x000000002f087348 */ /* 0x000fea0003c00000 */
[----:B------:R0:W1:Y:S02]  /*3630*/  SHFL.BFLY P4, R146, R148, R150, R163 ;  /* 0x0c00009694927389 */ /* 0x00006400000800a3 */
[----:B01----:R-:W-:Y:S01]  /*3640*/  ENDCOLLECTIVE ;  /* 0x000000000000791b */ /* 0x003fe20003800000 */
.L_x_24386:
[----:B------:R-:W-:Y:S01]  /*3650*/  HFMA2.MMA R150, -RZ, RZ, 0, 9.5367431640625e-07 ;  /* 0x00000010ff967435 */ /* 0x000fe200000001ff */
[----:B------:R-:W-:-:S05]  /*3660*/  MOV R46, R146 ;  /* 0x00000092002e7202 */ /* 0x000fca0000000f00 */
[----:B------:R-:W-:-:S05]  /*3670*/  FADD.FTZ R46, R19, R46 ;  /* 0x0000002e132e7221 */ /* 0x000fca0000010000 */
[----:B------:R-:W-:-:S07]  /*3680*/  MOV R148, R46 ;  /* 0x0000002e00947202 */ /* 0x000fce0000000f00 */
[----:B------:R-:W-:Y:S05]  /*3690*/  WARPSYNC.COLLECTIVE R47, `(.L_x_24387) ;  /* 0x000000002f087348 */ /* 0x000fea0003c00000 */
[----:B------:R0:W1:Y:S02]  /*36a0*/  SHFL.BFLY P4, R146, R148, R150, R163 ;  /* 0x0c00009694927389 */ /* 0x00006400000800a3 */
[----:B01----:R-:W-:Y:S01]  /*36b0*/  ENDCOLLECTIVE ;  /* 0x000000000000791b */ /* 0x003fe20003800000 */
.L_x_24387:
[----:B------:R-:W-:Y:S01]  /*36c0*/  MOV R45, R146 ;  /* 0x00000092002d7202 */ /* 0x000fe20000000f00 */
[----:B------:R-:W-:Y:S06]  /*36d0*/  BRA `(.L_x_24388) ;  /* 0xffffffe800ac7947 */ /* 0x000fec000383ffff */
.L_x_24389:
        /* <DEDUP_REMOVED lines=10> */
.L_x_30317:


//--------------------- .text._ZN10layer_norm13ln_fwd_kernelINS_13Kernel_traitsI6__halfffffjLj8192ELj1ELj1ELj8ELj16ENS_18Kernel_traits_baseILj8192ES2_ffffjLj256EEEEELb0ELb1ELb1ELb0EEEvNS_9FwdParamsE --------------------------
	.section	.text._ZN10layer_norm13ln_fwd_kernelINS_13Kernel_traitsI6__halfffffjLj8192ELj1ELj1ELj8ELj16ENS_18Kernel_traits_baseILj8192ES2_ffffjLj256EEEEELb0ELb1ELb1ELb0EEEvNS_9FwdParamsE,"ax",@progbits
	.align	128
        .global         _ZN10layer_norm13ln_fwd_kernelINS_13Kernel_traitsI6__halfffffjLj8192ELj1ELj1ELj8ELj16ENS_18Kernel_traits_baseILj8192ES2_ffffjLj256EEEEELb0ELb1ELb1ELb0EEEvNS_9FwdParamsE
        .type           _ZN10layer_norm13ln_fwd_kernelINS_13Kernel_traitsI6__halfffffjLj8192ELj1ELj1ELj8ELj16ENS_18Kernel_traits_baseILj8192ES2_ffffjLj256EEEEELb0ELb1ELb1ELb0EEEvNS_9FwdParamsE,@function
        .size           _ZN10layer_norm13ln_fwd_kernelINS_13Kernel_traitsI6__halfffffjLj8192ELj1ELj1ELj8ELj16ENS_18Kernel_traits_baseILj8192ES2_ffffjLj256EEEEELb0ELb1ELb1ELb0EEEvNS_9FwdParamsE,(.L_x_30318 - _ZN10layer_norm13ln_fwd_kernelINS_13Kernel_traitsI6__halfffffjLj8192ELj1ELj1ELj8ELj16ENS_18Kernel_traits_baseILj8192ES2_ffffjLj256EEEEELb0ELb1ELb1ELb0EEEvNS_9FwdParamsE)
        .other          _ZN10layer_norm13ln_fwd_kernelINS_13Kernel_traitsI6__halfffffjLj8192ELj1ELj1ELj8ELj16ENS_18Kernel_traits_baseILj8192ES2_ffffjLj256EEEEELb0ELb1ELb1ELb0EEEvNS_9FwdParamsE,@"STO_CUDA_ENTRY STV_DEFAULT"
_ZN10layer_norm13ln_fwd_kernelINS_13Kernel_traitsI6__halfffffjLj8192ELj1ELj1ELj8ELj16ENS_18Kernel_traits_baseILj8192ES2_ffffjLj256EEEEELb0ELb1ELb1ELb0EEEvNS_9FwdParamsE:
.text._ZN10layer_norm13ln_fwd_kernelINS_13Kernel_traitsI6__halfffffjLj8192ELj1ELj1ELj8ELj16ENS_18Kernel_traits_baseILj8192ES2_ffffjLj256EEEEELb0ELb1ELb1ELb0EEEvNS_9FwdParamsE:
        /* <DEDUP_REMOVED lines=36> */
.L_x_24391:
[----:B------:R-:W-:Y:S05]  /*0240*/  BSYNC B0 ;  /* 0x0000000000007941 */ /* 0x000fea0003800000 */
.L_x_24390:
        /* <DEDUP_REMOVED lines=17> */
.L_x_24393:
[----:B------:R-:W-:Y:S05]  /*0360*/  BSYNC B0 ;  /* 0x0000000000007941 */ /* 0x000fea0003800000 */
.L_x_24392:
        /* <DEDUP_REMOVED lines=17> */
.L_x_24395:
[----:B------:R-:W-:Y:S05]  /*0480*/  BSYNC B0 ;  /* 0x0000000000007941 */ /* 0x000fea0003800000 */
.L_x_24394:
        /* <DEDUP_REMOVED lines=17> */
.L_x_24397:
[----:B------:R-:W-:Y:S05]  /*05a0*/  BSYNC B0 ;  /* 0x0000000000007941 */ /* 0x000fea0003800000 */
.L_x_24396:
        /* <DEDUP_REMOVED lines=17> */
.L_x_24399:
[----:B------:R-:W-:Y:S05]  /*06c0*/  BSYNC B0 ;  /* 0x0000000000007941 */ /* 0x000fea0003800000 */
.L_x_24398:
        /* <DEDUP_REMOVED lines=19> */
.L_x_24401:
[----:B------:R-:W-:Y:S05]  /*0800*/  BSYNC B0 ;  /* 0x0000000000007941 */ /* 0x000fea0003800000 */
.L_x_24400:
        /* <DEDUP_REMOVED lines=19> */
.L_x_24403:
[----:B------:R-:W-:Y:S05]  /*0940*/  BSYNC B0 ;  /* 0x0000000000007941 */ /* 0x000fea0003800000 */
.L_x_24402:
        /* <DEDUP_REMOVED lines=18> */
.L_x_24405:
[----:B------:R-:W-:Y:S05]  /*0a70*/  BSYNC B0 ;  /* 0x0000000000007941 */ /* 0x000fea0003800000 */
.L_x_24404:
[----:B------:R-:W0:Y:S02]  /*0a80*/  S2UR UR6, SR_CTAID.X ;  /* 0x00000000000679c3 */ /* 0x000e240000002500 */
[----:B0-----:R-:W-:Y:S01]  /*0a90*/  LEA.HI R22, R0, UR6, RZ, 0x18 ;  /* 0x0000000600167c11 */ /* 0x001fe2000f8fc0ff */
[----:B------:R-:W-:-:S03]  /*0aa0*/  ULDC UR6, c[0x0][0x214] ;  /* 0x0000850000067ab9 */ /* 0x000fc60000000800 */
[----:B------:R-:W-:-:S13]  /*0ab0*/  ISETP.GE.AND P1, PT, R22, UR6, PT ;  /* 0x0000000616007c0c */ /* 0x000fda000bf26270 */
[----:B------:R-:W-:Y:S05]  /*0ac0*/  @P1 EXIT ;  /* 0x000000000000194d */ /* 0x000fea0003800000 */
[----:B------:R-:W-:Y:S01]  /*0ad0*/  SHF.R.S32.HI R54, RZ, 0x2, R54 ;  /* 0x00000002ff367819 */ /* 0x000fe20000011436 */
[----:B------:R-:W-:Y:S01]  /*0ae0*/  ULDC.U8 UR6, c[0x0][0x2a0] ;  /* 0x0000a80000067ab9 */ /* 0x000fe20000000000 */
[--C-:B-----5:R-:W-:Y:S01]  /*0af0*/  SHF.R.U64 R68, R24, 0x10, R25.reuse ;  /* 0x0000001018447819 */ /* 0x120fe20000001219 */
[----:B------:R-:W-:Y:S01]  /*0b00*/  HFMA2.MMA R159, -RZ, RZ, 0, 5.9604644775390625e-08 ;  /* 0x00000001ff9f7435 */ /* 0x000fe200000001ff */
[----:B------:R-:W-:Y:S01]  /*0b10*/  MOV R66, R25 ;  /* 0x0000001900427202 */ /* 0x000fe20000000f00 */
[----:B------:R-:W-:Y:S01]  /*0b20*/  ULDC UR7, c[0x0][0x29c] ;  /* 0x0000a70000077ab9 */ /* 0x000fe20000000800 */
[----:B------:R-:W-:Y:S01]  /*0b30*/  SHF.R.U32.HI R96, RZ, 0x10, R25 ;  /* 0x00000010ff607819 */ /* 0x000fe20000011619 */
[----:B------:R-:W-:Y:S01]  /*0b40*/  ULDC UR8, c[0x0][0x290] ;  /* 0x0000a40000087ab9 */ /* 0x000fe20000000800 */
[----:B------:R-:W-:Y:S01]  /*0b50*/  MOV R64, R24 ;  /* 0x0000001800407202 */ /* 0x000fe20000000f00 */
[----:B------:R-:W-:Y:S01]  /*0b60*/  ULDC.64 UR10, c[0x0][0x210] ;  /* 0x00008400000a7ab9 */ /* 0x000fe20000000a00 */
[C---:B------:R-:W-:Y:S01]  /*0b70*/  SHF.L.U32 R25, R0.reuse, 0x5, RZ ;  /* 0x0000000500197819 */ /* 0x040fe200000006ff */
[----:B------:R-:W-:Y:S01]  /*0b80*/  HADD2.F32 R96, -RZ, R96.H0_H0 ;  /* 0x20000060ff607230 */ /* 0x000fe20000004100 */
[----:B------:R-:W-:-:S02]  /*0b90*/  LOP3.LUT R24, R0, 0xe0, RZ, 0xc0, !PT ;  /* 0x000000e000187812 */ /* 0x000fc400078ec0ff */
[----:B------:R-:W-:Y:S02]  /*0ba0*/  LOP3.LUT R23, R54, 0xff, RZ, 0xc0, !PT ;  /* 0x000000ff36177812 */ /* 0x000fe400078ec0ff */
[----:B------:R-:W-:Y:S02]  /*0bb0*/  MOV R97, R26 ;  /* 0x0000001a00617202 */ /* 0x000fe40000000f00 */
[----:B------:R-:W-:Y:S02]  /*0bc0*/  SHF.R.U64 R98, R26, 0x10, R27 ;  /* 0x000000101a627819 */ /* 0x000fe4000000121b */
[----:B------:R-:W-:Y:S01]  /*0bd0*/  LOP3.LUT R26, R25, 0x3e0, RZ, 0xc0, !PT ;  /* 0x000003e0191a7812 */ /* 0x000fe200078ec0ff */
[----:B------:R-:W-:Y:S01]  /*0be0*/  HADD2.F32 R97, -RZ, R97.H0_H0 ;  /* 0x20000061ff617230 */ /* 0x000fe20000004100 */
[----:B------:R-:W-:Y:S01]  /*0bf0*/  SHF.R.U32.HI R54, RZ, 0x3, R54 ;  /* 0x00000003ff367819 */ /* 0x000fe20000011636 */
[----:B------:R-:W-:Y:S01]  /*0c00*/  HADD2.F32 R98, -RZ, R98.H0_H0 ;  /* 0x20000062ff627230 */ /* 0x000fe20000004100 */
[----:B------:R-:W-:-:S02]  /*0c10*/  VIADDMNMX R24, R23, -R24, RZ, !PT ;  /* 0x8000001817187246 */ /* 0x000fc400078001ff */
[----:B------:R-:W-:Y:S02]  /*0c20*/  VIADDMNMX R26, R23, -R26, RZ, !PT ;  /* 0x8000001a171a7246 */ /* 0x000fe400078001ff */
[----:B------:R-:W-:Y:S02]  /*0c30*/  LOP3.LUT R23, R54, 0x1fffffe0, RZ, 0xc0, !PT ;  /* 0x1fffffe036177812 */ /* 0x000fe400078ec0ff */
[----:B------:R-:W-:Y:S02]  /*0c40*/  VIMNMX R24, R24, 0x20, PT ;  /* 0x0000002018187848 */ /* 0x000fe40003fe0100 */
[----:B------:R-:W-:Y:S02]  /*0c50*/  MOV R121, R52 ;  /* 0x0000003400797202 */ /* 0x000fe40000000f00 */
[----:B------:R-:W-:Y:S02]  /*0c60*/  SHF.R.U64 R122, R52, 0x10, R53 ;  /* 0x00000010347a7819 */ /* 0x000fe40000001235 */
[----:B------:R-:W-:Y:S01]  /*0c70*/  IADD3 R52, R24, R23, RZ ;  /* 0x0000001718347210 */ /* 0x000fe20007ffe0ff */
[----:B------:R-:W-:Y:S01]  /*0c80*/  HADD2.F32 R121, -RZ, R121.H0_H0 ;  /* 0x20000079ff797230 */ /* 0x000fe20000004100 */
[----:B------:R-:W-:Y:S01]  /*0c90*/  MOV R55, R28 ;  /* 0x0000001c00377202 */ /* 0x000fe20000000f00 */
[----:B------:R-:W-:Y:S01]  /*0ca0*/  HADD2.F32 R122, -RZ, R122.H0_H0 ;  /* 0x2000007aff7a7230 */ /* 0x000fe20000004100 */
[----:B------:R-:W-:-:S02]  /*0cb0*/  SHF.L.U32 R52, R52, 0x2, RZ ;  /* 0x0000000234347819 */ /* 0x000fc400000006ff */
[--C-:B------:R-:W-:Y:S02]  /*0cc0*/  SHF.R.U64 R78, R28, 0x10, R29.reuse ;  /* 0x000000101c4e7819 */ /* 0x100fe4000000121d */
[----:B------:R-:W-:Y:S02]  /*0cd0*/  I2FP.F32.U32 R52, R52 ;  /* 0x0000003400347245 */ /* 0x000fe40000201000 */
[----:B------:R-:W-:Y:S02]  /*0ce0*/  MOV R56, R29 ;  /* 0x0000001d00387202 */ /* 0x000fe40000000f00 */
[----:B------:R0:W1:Y:S01]  /*0cf0*/  MUFU.RCP R144, R52 ;  /* 0x0000003400907308 */ /* 0x0000620000001000 */
[----:B------:R-:W-:Y:S02]  /*0d00*/  SHF.R.U32.HI R75, RZ, 0x10, R29 ;  /* 0x00000010ff4b7819 */ /* 0x000fe4000001161d */
[----:B------:R-:W-:Y:S02]  /*0d10*/  MOV R28, R30 ;  /* 0x0000001e001c7202 */ /* 0x000fe40000000f00 */
[--C-:B------:R-:W-:Y:S01]  /*0d20*/  SHF.R.U64 R77, R30, 0x10, R31.reuse ;  /* 0x000000101e4d7819 */ /* 0x100fe2000000121f */
[----:B------:R-:W-:Y:S01]  /*0d30*/  HADD2.F32 R24, -RZ, R75.H0_H0 ;  /* 0x2000004bff187230 */ /* 0x000fe20000004100 */
[----:B------:R-:W-:Y:S01]  /*0d40*/  MOV R57, R31 ;  /* 0x0000001f00397202 */ /* 0x000fe20000000f00 */
[----:B------:R-:W-:Y:S01]  /*0d50*/  HADD2.F32 R25, -RZ, R28.H0_H0 ;  /* 0x2000001cff197230 */ /* 0x000fe20000004100 */
[----:B------:R-:W-:-:S02]  /*0d60*/  SHF.R.U32.HI R30, RZ, 0x10, R31 ;  /* 0x00000010ff1e7819 */ /* 0x000fc4000001161f */
[----:B------:R-:W-:Y:S02]  /*0d70*/  MOV R29, R32 ;  /* 0x00000020001d7202 */ /* 0x000fe40000000f00 */
[--C-:B------:R-:W-:Y:S01]  /*0d80*/  SHF.R.U64 R76, R32, 0x10, R33.reuse ;  /* 0x00000010204c7819 */ /* 0x100fe20000001221 */
[----:B------:R-:W-:Y:S01]  /*0d90*/  HADD2.F32 R28, -RZ, R30.H0_H0 ;  /* 0x2000001eff1c7230 */ /* 0x000fe20000004100 */
[----:B------:R-:W-:Y:S01]  /*0da0*/  VIMNMX R26, R26, 0x20, PT ;  /* 0x000000201a1a7848 */ /* 0x000fe20003fe0100 */
[----:B------:R-:W-:Y:S01]  /*0db0*/  HADD2.F32 R29, -RZ, R29.H0_H0 ;  /* 0x2000001dff1d7230 */ /* 0x000fe20000004100 */
[----:B------:R-:W-:Y:S01]  /*0dc0*/  MOV R31, R33 ;  /* 0x00000021001f7202 */ /* 0x000fe20000000f00 */
[----:B------:R-:W-:Y:S01]  /*0dd0*/  HADD2.F32 R30, -RZ, R76.H0_H0 ;  /* 0x2000004cff1e7230 */ /* 0x000fe20000004100 */
[----:B------:R-:W-:Y:S02]  /*0de0*/  SHF.R.U32.HI R32, RZ, 0x10, R33 ;  /* 0x00000010ff207819 */ /* 0x000fe40000011621 */
        /* <DEDUP_REMOVED lines=10> */
[----:B------:R-:W-:Y:S01]  /*0e90*/  SHF.R.U64 R74, R36, 0x10, R37 ;  /* 0x00000010244a7819 */ /* 0x000fe20000001225 */
[----:B------:R-:W-:Y:S01]  /*0ea0*/  HADD2.F32 R36, -RZ, R73.H0_H0 ;  /* 0x20000049ff247230 */ /* 0x000fe20000004100 */
[----:B------:R-:W-:-:S02]  /*0eb0*/  MOV R61, R37 ;  /* 0x00000025003d7202 */ /* 0x000fc40000000f00 */
[----:B------:R-:W-:Y:S01]  /*0ec0*/  SHF.R.U32.HI R71, RZ, 0x10, R37 ;  /* 0x00000010ff477819 */ /* 0x000fe20000011625 */
[----:B------:R-:W-:Y:S01]  /*0ed0*/  HADD2.F32 R37, -RZ, R58.H0_H0 ;  /* 0x2000003aff257230 */ /* 0x000fe20000004100 */
[----:B------:R-:W-:Y:S02]  /*0ee0*/  MOV R60, R38 ;  /* 0x00000026003c7202 */ /* 0x000fe40000000f00 */
[--C-:B------:R-:W-:Y:S01]  /*0ef0*/  SHF.R.U64 R72, R38, 0x10, R39.reuse ;  /* 0x0000001026487819 */ /* 0x100fe20000001227 */
[----:B------:R-:W-:Y:S01]  /*0f00*/  HADD2.F32 R38, -RZ, R74.H0_H0 ;  /* 0x2000004aff267230 */ /* 0x000fe20000004100 */
[----:B------:R-:W-:Y:S02]  /*0f10*/  MOV R63, R39 ;  /* 0x00000027003f7202 */ /* 0x000fe40000000f00 */
[----:B------:R-:W-:Y:S01]  /*0f20*/  SHF.R.U32.HI R69, RZ, 0x10, R39 ;  /* 0x00000010ff457819 */ /* 0x000fe20000011627 */
[----:B------:R-:W-:Y:S01]  /*0f30*/  HADD2.F32 R39, -RZ, R61.H0_H0 ;  /* 0x2000003dff277230 */ /* 0x000fe20000004100 */
[----:B------:R-:W-:-:S02]  /*0f40*/  MOV R62, R40 ;  /* 0x00000028003e7202 */ /* 0x000fc40000000f00 */
[--C-:B------:R-:W-:Y:S01]  /*0f50*/  SHF.R.U64 R70, R40, 0x10, R41.reuse ;  /* 0x0000001028467819 */ /* 0x100fe20000001229 */
[----:B------:R-:W-:Y:S01]  /*0f60*/  HADD2.F32 R40, -RZ, R71.H0_H0 ;  /* 0x20000047ff287230 */ /* 0x000fe20000004100 */
[----:B------:R-:W-:Y:S02]  /*0f70*/  MOV R65, R41 ;  /* 0x0000002900417202 */ /* 0x000fe40000000f00 */
[----:B------:R-:W-:Y:S01]  /*0f80*/  SHF.R.U32.HI R67, RZ, 0x10, R41 ;  /* 0x00000010ff437819 */ /* 0x000fe20000011629 */
[----:B------:R-:W-:Y:S01]  /*0f90*/  HADD2.F32 R41, -RZ, R60.H0_H0 ;  /* 0x2000003cff297230 */ /* 0x000fe20000004100 */
[----:B------:R-:W-:Y:S02]  /*0fa0*/  MOV R100, R27 ;  /* 0x0000001b00647202 */ /* 0x000fe40000000f00 */
        /* <DEDUP_REMOVED lines=87> */
[----:B------:R-:W-:Y:S01]  /*1520*/  HADD2.F32 R23, -RZ, R56.H0_H0 ;  /* 0x20000038ff177230 */ /* 0x000fe20000004100 */
[----:B------:R-:W-:Y:S01]  /*1530*/  ISETP.NE.AND P1, PT, RZ, UR6, PT ;  /* 0x00000006ff007c0c */ /* 0x000fe2000bf25270 */
[----:B------:R-:W-:Y:S01]  /*1540*/  HADD2.F32 R26, -RZ, R77.H0_H0 ;  /* 0x2000004dff1a7230 */ /* 0x000fe20000004100 */
[----:B------:R-:W-:Y:S01]  /*1550*/  MOV R20, R22 ;  /* 0x0000001600147202 */ /* 0x000fe20000000f00 */
[----:B------:R-:W-:Y:S01]  /*1560*/  HADD2.F32 R22, -RZ, R78.H0_H0 ;  /* 0x2000004eff167230 */ /* 0x000fe20000004100 */
[----:B------:R-:W-:Y:S01]  /*1570*/  SHF.L.U32 R145, R145, 0x2, RZ ;  /* 0x0000000291917819 */ /* 0x000fe200000006ff */
[----:B------:R-:W-:Y:S01]  /*1580*/  HADD2.F32 R114, -RZ, R114.H0_H0 ;  /* 0x20000072ff727230 */ /* 0x000fe20000004100 */
[----:B------:R-:W-:Y:S01]  /*1590*/  P2R R154, PR, RZ, 0x2 ;  /* 0x00000002ff9a7803 */ /* 0x000fe20000000000 */
        /* <DEDUP_REMOVED lines=27> */
[----:B01----:R-:W-:-:S07]  /*1750*/  HADD2.F32 R146, -RZ, R146.H0_H0 ;  /* 0x20000092ff927230 */ /* 0x003fce0000004100 */
.L_x_24503:
[----:B01234-:R-:W0:Y:S08]  /*1760*/  LDC.64 R92, c[0x0][0x280] ;  /* 0x0000a000ff5c7b82 */ /* 0x01fe300000000a00 */
[----:B------:R-:W1:Y:S01]  /*1770*/  LDC R157, c[0x0][0x218] ;  /* 0x00008600ff9d7b82 */ /* 0x000e620000000800 */
[----:B0-----:R-:W-:-:S07]  /*1780*/  IMAD.WIDE R94, R20, 0x4, R92 ;  /* 0x00000004145e7825 */ /* 0x001fce00078e025c */
[----:B------:R-:W0:Y:S01]  /*1790*/  LDC.64 R92, c[0x0][0x288] ;  /* 0x0000a200ff5c7b82 */ /* 0x000e220000000a00 */
[----:B------:R-:W2:Y:S01]  /*17a0*/  LDG.E R158, desc[UR4][R94.64] ;  /* 0x000000045e9e7981 */ /* 0x000ea2000c1e1900 */
[----:B0-----:R-:W-:-:S05]  /*17b0*/  IMAD.WIDE R92, R20, 0x4, R92 ;  /* 0x00000004145c7825 */ /* 0x001fca00078e025c */
[----:B------:R0:W5:Y:S01]  /*17c0*/  LDG.E R155, desc[UR4][R92.64] ;  /* 0x000000045c9b7981 */ /* 0x000162000c1e1900 */
[----:B------:R-:W-:Y:S01]  /*17d0*/  BSSY B0, `(.L_x_24406) ;  /* 0x0000041000007945 */ /* 0x000fe20003800000 */
[----:B--2---:R-:W-:-:S13]  /*17e0*/  ISETP.GE.AND P1, PT, R158, 0x1, PT ;  /* 0x000000019e00780c */ /* 0x004fda0003f26270 */
[----:B------:R-:W-:-:S05]  /*17f0*/  @P1 IADD3 R156, R158, -0x1, RZ ;  /* 0xffffffff9e9c1810 */ /* 0x000fca0007ffe0ff */
[-C--:B-1----:R-:W-:Y:S02]  /*1800*/  @P1 IMAD R160, R156, R157.reuse, RZ ;  /* 0x0000009d9ca01224 */ /* 0x082fe400078e02ff */
[----:B------:R-:W-:-:S03]  /*1810*/  IMAD R156, R20, R157, RZ ;  /* 0x0000009d149c7224 */ /* 0x000fc600078e02ff */
[----:B------:R-:W-:Y:S02]  /*1820*/  @P1 SHF.R.S32.HI R163, RZ, 0x1f, R160 ;  /* 0x0000001fffa31819 */ /* 0x000fe400000114a0 */
[----:B------:R-:W-:Y:S02]  /*1830*/  SHF.R.S32.HI R161, RZ, 0x1f, R156 ;  /* 0x0000001fffa17819 */ /* 0x000fe4000001149c */
[----:B------:R-:W-:Y:S02]  /*1840*/  @P1 LEA.HI R95, R163, R160, RZ, 0x2 ;  /* 0x000000a0a35f1211 */ /* 0x000fe400078f10ff */
[----:B------:R-:W-:Y:S02]  /*1850*/  LEA.HI R161, R161, R156, RZ, 0x2 ;  /* 0x0000009ca1a17211 */ /* 0x000fe400078f10ff */
[----:B------:R-:W-:Y:S02]  /*1860*/  MOV R163, RZ ;  /* 0x000000ff00a37202 */ /* 0x000fe40000000f00 */
[----:B------:R-:W-:-:S02]  /*1870*/  @P1 LEA.HI.SX32 R163, R95, R2, 0x1e ;  /* 0x000000025fa31211 */ /* 0x000fc400078ff2ff */
[----:B------:R-:W-:Y:S02]  /*1880*/  SHF.R.S32.HI R156, RZ, 0x1f, R20 ;  /* 0x0000001fff9c7819 */ /* 0x000fe40000011414 */
[----:B------:R-:W-:Y:S01]  /*1890*/  LEA.HI.SX32 R161, R161, R2, 0x1e ;  /* 0x00000002a1a17211 */ /* 0x000fe200078ff2ff */
[----:B0-----:R-:W-:Y:S06]  /*18a0*/  @!P0 BRA `(.L_x_24407) ;  /* 0x0000000000cc8947 */ /* 0x001fec0003800000 */
[----:B------:R-:W0:Y:S02]  /*18b0*/  LDC.64 R92, c[0x0][0x230] ;  /* 0x00008c00ff5c7b82 */ /* 0x000e240000000a00 */
[----:B0-----:R-:W-:-:S04]  /*18c0*/  ISETP.NE.U32.AND P2, PT, R92, RZ, PT ;  /* 0x000000ff5c00720c */ /* 0x001fc80003f45070 */
[----:B------:R-:W-:-:S13]  /*18d0*/  ISETP.NE.AND.EX P2, PT, R93, RZ, PT, P2 ;  /* 0x000000ff5d00720c */ /* 0x000fda0003f45320 */
[----:B------:R-:W0:Y:S02]  /*18e0*/  @P2 LDC.64 R56, c[0x0][0x230] ;  /* 0x00008c00ff382b82 */ /* 0x000e240000000a00 */
[----:B0-----:R-:W-:-:S05]  /*18f0*/  @P2 IMAD.WIDE.U32 R94, R161, 0x10, R56 ;  /* 0x00000010a15e2825 */ /* 0x001fca00078e0038 */
[----:B------:R-:W2:Y:S01]  /*1900*/  @P2 LDG.E.128 R52, desc[UR4][R94.64] ;  /* 0x000000045e342981 */ /* 0x000ea2000c1e1d00 */
[----:B------:R-:W-:-:S13]  /*1910*/  ISETP.GT.AND P3, PT, R158, RZ, PT ;  /* 0x000000ff9e00720c */ /* 0x000fda0003f64270 */
[----:B------:R-:W-:-:S04]  /*1920*/  @!P3 ISETP.NE.U32.AND P4, PT, R92, RZ, PT ;  /* 0x000000ff5c00b20c */ /* 0x000fc80003f85070 */
        /* <DEDUP_REMOVED lines=10> */
[----:B------:R-:W0:Y:S01]  /*19d0*/  @P1 LDC.64 R92, c[0x0][0x220] ;  /* 0x00008800ff5c1b82 */ /* 0x000e220000000a00 */
[----:B------:R-:W-:Y:S01]  /*19e0*/  BSSY B1, `(.L_x_24408) ;  /* 0x0000008000017945 */ /* 0x000fe20003800000 */
[----:B------:R-:W-:Y:S01]  /*19f0*/  @!P3 FSEL R59, R55, RZ, P4 ;  /* 0x000000ff373bb208 */ /* 0x000fe20002000000 */
[----:B0-----:R-:W-:-:S05]  /*1a00*/  @P1 IMAD.WIDE.U32 R92, R163, 0x10, R92 ;  /* 0x00000010a35c1825 */ /* 0x001fca00078e005c */
[----:B------:R0:W5:Y:S01]  /*1a10*/  @P1 LDG.E.128 R60, desc[UR4][R92.64] ;  /* 0x000000045c3c1981 */ /* 0x000162000c1e1d00 */
[----:B------:R-:W-:Y:S05]  /*1a20*/  @!P3 BRA `(.L_x_24409) ;  /* 0x00000000000cb947 */ /* 0x000fea0003800000 */
[----:B-----5:R-:W-:-:S04]  /*1a30*/  FMUL.FTZ R56, R60, UR7 ;  /* 0x000000073c387c20 */ /* 0x020fc80008410000 */
[----:B------:R-:W-:-:S04]  /*1a40*/  FMUL.FTZ R56, R21, R56 ;  /* 0x0000003815387220 */ /* 0x000fc80000410000 */
[----:B------:R-:W-:-:S07]  /*1a50*/  @P2 FADD.FTZ R56, R52, R56 ;  /* 0x0000003834382221 */ /* 0x000fce0000010000 */
.L_x_24409:
[----:B------:R-:W-:Y:S05]  /*1a60*/  BSYNC B1 ;  /* 0x0000000000017941 */ /* 0x000fea0003800000 */
.L_x_24408:
[----:B------:R-:W-:Y:S04]  /*1a70*/  BSSY B1, `(.L_x_24410) ;  /* 0x0000005000017945 */ /* 0x000fe80003800000 */
[----:B------:R-:W-:Y:S05]  /*1a80*/  @!P3 BRA `(.L_x_24411) ;  /* 0x00000000000cb947 */ /* 0x000fea0003800000 */
[----:B-----5:R-:W-:-:S04]  /*1a90*/  FMUL.FTZ R57, R61, UR7 ;  /* 0x000000073d397c20 */ /* 0x020fc80008410000 */
[----:B------:R-:W-:-:S04]  /*1aa0*/  FMUL.FTZ R57, R22, R57 ;  /* 0x0000003916397220 */ /* 0x000fc80000410000 */
[----:B------:R-:W-:-:S07]  /*1ab0*/  @P2 FADD.FTZ R57, R53, R57 ;  /* 0x0000003935392221 */ /* 0x000fce0000010000 */
.L_x_24411:
[----:B------:R-:W-:Y:S05]  /*1ac0*/  BSYNC B1 ;  /* 0x0000000000017941 */ /* 0x000fea0003800000 */
.L_x_24410:
[----:B------:R-:W-:Y:S04]  /*1ad0*/  BSSY B1, `(.L_x_24412) ;  /* 0x0000005000017945 */ /* 0x000fe80003800000 */
[----:B------:R-:W-:Y:S05]  /*1ae0*/  @!P3 BRA `(.L_x_24413) ;  /* 0x00000000000cb947 */ /* 0x000fea0003800000 */
[----:B-----5:R-:W-:-:S04]  /*1af0*/  FMUL.FTZ R58, R62, UR7 ;  /* 0x000000073e3a7c20 */ /* 0x020fc80008410000 */
[----:B------:R-:W-:-:S04]  /*1b00*/  FMUL.FTZ R58, R23, R58 ;  /* 0x0000003a173a7220 */ /* 0x000fc80000410000 */
[----:B------:R-:W-:-:S07]  /*1b10*/  @P2 FADD.FTZ R58, R54, R58 ;  /* 0x0000003a363a2221 */ /* 0x000fce0000010000 */
.L_x_24413:
[----:B------:R-:W-:Y:S05]  /*1b20*/  BSYNC B1 ;  /* 0x0000000000017941 */ /* 0x000fea0003800000 */
.L_x_24412:
[----:B------:R-:W-:Y:S04]  /*1b30*/  BSSY B1, `(.L_x_24414) ;  /* 0x0000005000017945 */ /* 0x000fe80003800000 */
[----:B------:R-:W-:Y:S05]  /*1b40*/  @!P3 BRA `(.L_x_24415) ;  /* 0x00000000000cb947 */ /* 0x000fea0003800000 */
[----:B-----5:R-:W-:-:S04]  /*1b50*/  FMUL.FTZ R59, R63, UR7 ;  /* 0x000000073f3b7c20 */ /* 0x020fc80008410000 */
[----:B------:R-:W-:-:S04]  /*1b60*/  FMUL.FTZ R59, R24, R59 ;  /* 0x0000003b183b7220 */ /* 0x000fc80000410000 */
[----:B------:R-:W-:-:S07]  /*1b70*/  @P2 FADD.FTZ R59, R55, R59 ;  /* 0x0000003b373b2221 */ /* 0x000fce0000010000 */
.L_x_24415:
[----:B------:R-:W-:Y:S05]  /*1b80*/  BSYNC B1 ;  /* 0x0000000000017941 */ /* 0x000fea0003800000 */
.L_x_24414:
[----:B0-----:R-:W0:Y:S01]  /*1b90*/  LDC.64 R92, c[0x0][0x238] ;  /* 0x00008e00ff5c7b82 */ /* 0x001e220000000a00 */
[----:B------:R-:W-:Y:S01]  /*1ba0*/  IADD3 R163, R163, 0x100, RZ ;  /* 0x00000100a3a37810 */ /* 0x000fe20007ffe0ff */
[C---:B0-----:R-:W-:Y:S01]  /*1bb0*/  IMAD.WIDE.U32 R92, R161.reuse, 0x10, R92 ;  /* 0x00000010a15c7825 */ /* 0x041fe200078e005c */
[----:B------:R-:W-:-:S04]  /*1bc0*/  IADD3 R161, R161, 0x100, RZ ;  /* 0x00000100a1a17810 */ /* 0x000fc80007ffe0ff */
[----:B------:R0:W-:Y:S03]  /*1bd0*/  STG.E.128 desc[UR4][R92.64], R56 ;  /* 0x000000385c007986 */ /* 0x0001e6000c101d04 */
.L_x_24407:
[----:B------:R-:W-:Y:S05]  /*1be0*/  BSYNC B0 ;  /* 0x0000000000007941 */ /* 0x000fea0003800000 */
.L_x_24406:
        /* <DEDUP_REMOVED lines=25> */
[----:B-----5:R0:W5:Y:S01]  /*1d80*/  @P1 LDG.E.128 R60, desc[UR4][R92.64] ;  /* 0x000000045c3c1981 */ /* 0x020162000c1e1d00 */
[----:B------:R-:W-:Y:S05]  /*1d90*/  @!P3 BRA `(.L_x_24419) ;  /* 0x00000000000cb947 */ /* 0x000fea0003800000 */
[----:B-----5:R-:W-:-:S04]  /*1da0*/  FMUL.FTZ R64, R60, UR7 ;  /* 0x000000073c407c20 */ /* 0x020fc80008410000 */
[----:B------:R-:W-:-:S04]  /*1db0*/  FMUL.FTZ R64, R25, R64 ;  /* 0x0000004019407220 */ /* 0x000fc80000410000 */
[----:B------:R-:W-:-:S07]  /*1dc0*/  @P2 FADD.FTZ R64, R52, R64 ;  /* 0x0000004034402221 */ /* 0x000fce0000010000 */
.L_x_24419:
[----:B------:R-:W-:Y:S05]  /*1dd0*/  BSYNC B1 ;  /* 0x0000000000017941 */ /* 0x000fea0003800000 */
.L_x_24418:
[----:B------:R-:W-:Y:S04]  /*1de0*/  BSSY B1, `(.L_x_24420) ;  /* 0x0000005000017945 */ /* 0x000fe80003800000 */
[----:B------:R-:W-:Y:S05]  /*1df0*/  @!P3 BRA `(.L_x_24421) ;  /* 0x00000000000cb947 */ /* 0x000fea0003800000 */
[----:B-----5:R-:W-:-:S04]  /*1e00*/  FMUL.FTZ R65, R61, UR7 ;  /* 0x000000073d417c20 */ /* 0x020fc80008410000 */
[----:B------:R-:W-:-:S04]  /*1e10*/  FMUL.FTZ R65, R26, R65 ;  /* 0x000000411a417220 */ /* 0x000fc80000410000 */
[----:B------:R-:W-:-:S07]  /*1e20*/  @P2 FADD.FTZ R65, R53, R65 ;  /* 0x0000004135412221 */ /* 0x000fce0000010000 */
.L_x_24421:
[----:B------:R-:W-:Y:S05]  /*1e30*/  BSYNC B1 ;  /* 0x0000000000017941 */ /* 0x000fea0003800000 */
.L_x_24420:
[----:B------:R-:W-:Y:S04]  /*1e40*/  BSSY B1, `(.L_x_24422) ;  /* 0x0000005000017945 */ /* 0x000fe80003800000 */
[----:B------:R-:W-:Y:S05]  /*1e50*/  @!P3 BRA `(.L_x_24423) ;  /* 0x00000000000cb947 */ /* 0x000fea0003800000 */
[----:B-----5:R-:W-:-:S04]  /*1e60*/  FMUL.FTZ R66, R62, UR7 ;  /* 0x000000073e427c20 */ /* 0x020fc80008410000 */
[----:B------:R-:W-:-:S04]  /*1e70*/  FMUL.FTZ R66, R27, R66 ;  /* 0x000000421b427220 */ /* 0x000fc80000410000 */
[----:B------:R-:W-:-:S07]  /*1e80*/  @P2 FADD.FTZ R66, R54, R66 ;  /* 0x0000004236422221 */ /* 0x000fce0000010000 */
.L_x_24423:
[----:B------:R-:W-:Y:S05]  /*1e90*/  BSYNC B1 ;  /* 0x0000000000017941 */ /* 0x000fea0003800000 */
.L_x_24422:
[----:B------:R-:W-:Y:S04]  /*1ea0*/  BSSY B1, `(.L_x_24424) ;  /* 0x0000005000017945 */ /* 0x000fe80003800000 */
[----:B------:R-:W-:Y:S05]  /*1eb0*/  @!P3 BRA `(.L_x_24425) ;  /* 0x00000000000cb947 */ /* 0x000fea0003800000 */
[----:B-----5:R-:W-:-:S04]  /*1ec0*/  FMUL.FTZ R67, R63, UR7 ;  /* 0x000000073f437c20 */ /* 0x020fc80008410000 */
[----:B------:R-:W-:-:S04]  /*1ed0*/  FMUL.FTZ R67, R28, R67 ;  /* 0x000000431c437220 */ /* 0x000fc80000410000 */
[----:B------:R-:W-:-:S07]  /*1ee0*/  @P2 FADD.FTZ R67, R55, R67 ;  /* 0x0000004337432221 */ /* 0x000fce0000010000 */
.L_x_24425:
[----:B------:R-:W-:Y:S05]  /*1ef0*/  BSYNC B1 ;  /* 0x0000000000017941 */ /* 0x000fea0003800000 */
.L_x_24424:
[----:B0-----:R-:W0:Y:S01]  /*1f00*/  LDC.64 R92, c[0x0][0x238] ;  /* 0x00008e00ff5c7b82 */ /* 0x001e220000000a00 */
[----:B------:R-:W-:Y:S01]  /*1f10*/  IADD3 R163, R163, 0x100, RZ ;  /* 0x00000100a3a37810 */ /* 0x000fe20007ffe0ff */
[C---:B0-----:R-:W-:Y:S01]  /*1f20*/  IMAD.WIDE.U32 R92, R161.reuse, 0x10, R92 ;  /* 0x00000010a15c7825 */ /* 0x041fe200078e005c */
[----:B------:R-:W-:-:S04]  /*1f30*/  IADD3 R161, R161, 0x100, RZ ;  /* 0x00000100a1a17810 */ /* 0x000fc80007ffe0ff */
[----:B------:R1:W-:Y:S03]  /*1f40*/  STG.E.128 desc[UR4][R92.64], R64 ;  /* 0x000000405c007986 */ /* 0x0003e6000c101d04 */
.L_x_24417:
[----:B------:R-:W-:Y:S05]  /*1f50*/  BSYNC B0 ;  /* 0x0000000000007941 */ /* 0x000fea0003800000 */
.L_x_24416:
        /* <DEDUP_REMOVED lines=30> */
.L_x_24429:
[----:B------:R-:W-:Y:S05]  /*2140*/  BSYNC B1 ;  /* 0x0000000000017941 */ /* 0x000fea0003800000 */
.L_x_24428:
[----:B------:R-:W-:Y:S04]  /*2150*/  BSSY B1, `(.L_x_24430) ;  /* 0x0000005000017945 */ /* 0x000fe80003800000 */
[----:B------:R-:W-:Y:S05]  /*2160*/  @!P3 BRA `(.L_x_24431) ;  /* 0x00000000000cb947 */ /* 0x000fea0003800000 */
[----:B-----5:R-:W-:-:S04]  /*2170*/  FMUL.FTZ R69, R61, UR7 ;  /* 0x000000073d457c20 */ /* 0x020fc80008410000 */
[----:B------:R-:W-:-:S04]  /*2180*/  FMUL.FTZ R69, R30, R69 ;  /* 0x000000451e457220 */ /* 0x000fc80000410000 */
[----:B------:R-:W-:-:S07]  /*2190*/  @P2 FADD.FTZ R69, R53, R69 ;  /* 0x0000004535452221 */ /* 0x000fce0000010000 */
.L_x_24431:
[----:B------:R-:W-:Y:S05]  /*21a0*/  BSYNC B1 ;  /* 0x0000000000017941 */ /* 0x000fea0003800000 */
.L_x_24430:
[----:B------:R-:W-:Y:S04]  /*21b0*/  BSSY B1, `(.L_x_24432) ;  /* 0x0000005000017945 */ /* 0x000fe80003800000 */
[----:B------:R-:W-:Y:S05]  /*21c0*/  @!P3 BRA `(.L_x_24433) ;  /* 0x00000000000cb947 */ /* 0x000fea0003800000 */
[----:B-----5:R-:W-:-:S04]  /*21d0*/  FMUL.FTZ R70, R62, UR7 ;  /* 0x000000073e467c20 */ /* 0x020fc80008410000 */
[----:B------:R-:W-:-:S04]  /*21e0*/  FMUL.FTZ R70, R31, R70 ;  /* 0x000000461f467220 */ /* 0x000fc80000410000 */
[----:B------:R-:W-:-:S07]  /*21f0*/  @P2 FADD.FTZ R70, R54, R70 ;  /* 0x0000004636462221 */ /* 0x000fce0000010000 */
.L_x_24433:
[----:B------:R-:W-:Y:S05]  /*2200*/  BSYNC B1 ;  /* 0x0000000000017941 */ /* 0x000fea0003800000 */
.L_x_24432:
[----:B------:R-:W-:Y:S04]  /*2210*/  BSSY B1, `(.L_x_24434) ;  /* 0x0000005000017945 */ /* 0x000fe80003800000 */
[----:B------:R-:W-:Y:S05]  /*2220*/  @!P3 BRA `(.L_x_24435) ;  /* 0x00000000000cb947 */ /* 0x000fea0003800000 */
[----:B-----5:R-:W-:-:S04]  /*2230*/  FMUL.FTZ R71, R63, UR7 ;  /* 0x000000073f477c20 */ /* 0x020fc80008410000 */
[----:B------:R-:W-:-:S04]  /*2240*/  FMUL.FTZ R71, R32, R71 ;  /* 0x0000004720477220 */ /* 0x000fc80000410000 */
[----:B------:R-:W-:-:S07]  /*2250*/  @P2 FADD.FTZ R71, R55, R71 ;  /* 0x0000004737472221 */ /* 0x000fce0000010000 */
.L_x_24435:
[----:B------:R-:W-:Y:S05]  /*2260*/  BSYNC B1 ;  /* 0x0000000000017941 */ /* 0x000fea0003800000 */
.L_x_24434:
[----:B0-----:R-:W0:Y:S01]  /*2270*/  LDC.64 R92, c[0x0][0x238] ;  /* 0x00008e00ff5c7b82 */ /* 0x001e220000000a00 */
[----:B------:R-:W-:Y:S01]  /*2280*/  IADD3 R163, R163, 0x100, RZ ;  /* 0x00000100a3a37810 */ /* 0x000fe20007ffe0ff */
[C---:B0-----:R-:W-:Y:S01]  /*2290*/  IMAD.WIDE.U32 R92, R161.reuse, 0x10, R92 ;  /* 0x00000010a15c7825 */ /* 0x041fe200078e005c */
[----:B------:R-:W-:-:S04]  /*22a0*/  IADD3 R161, R161, 0x100, RZ ;  /* 0x00000100a1a17810 */ /* 0x000fc80007ffe0ff */
[----:B------:R2:W-:Y:S03]  /*22b0*/  STG.E.128 desc[UR4][R92.64], R68 ;  /* 0x000000445c007986 */ /* 0x0005e6000c101d04 */
.L_x_24427:
[----:B------:R-:W-:Y:S05]  /*22c0*/  BSYNC B0 ;  /* 0x0000000000007941 */ /* 0x000fea0003800000 */
.L_x_24426:
[----:B------:R-:W-:Y:S01]  /*22d0*/  ISETP.NE.AND P2, PT, R149, RZ, PT ;  /* 0x000000ff9500720c */ /* 0x000fe20003f45270 */
[----:B------:R-:W-:-:S12]  /*22e0*/  BSSY B0, `(.L_x_24436) ;  /* 0x0000035000007945 */ /* 0x000fd80003800000 */
[----:B------:R-:W-:Y:S05]  /*22f0*/  @!P2 BRA `(.L_x_24437) ;  /* 0x0000000000cca947 */ /* 0x000fea0003800000 */
[----:B012---:R-:W0:Y:S02]  /*2300*/  LDC.64 R92, c[0x0][0x230] ;  /* 0x00008c00ff5c7b82 */ /* 0x007e240000000a00 */
        /* <DEDUP_REMOVED lines=26> */
.L_x_24439:
[----:B------:R-:W-:Y:S05]  /*24b0*/  BSYNC B1 ;  /* 0x0000000000017941 */ /* 0x000fea0003800000 */
.L_x_24438:
[----:B------:R-:W-:Y:S04]  /*24c0*/  BSSY B1, `(.L_x_24440) ;  /* 0x0000005000017945 */ /* 0x000fe80003800000 */
[----:B------:R-:W-:Y:S05]  /*24d0*/  @!P3 BRA `(.L_x_24441) ;  /* 0x00000000000cb947 */ /* 0x000fea0003800000 */
[----:B-----5:R-:W-:-:S04]  /*24e0*/  FMUL.FTZ R73, R61, UR7 ;  /* 0x000000073d497c20 */ /* 0x020fc80008410000 */
[----:B------:R-:W-:-:S04]  /*24f0*/  FMUL.FTZ R73, R34, R73 ;  /* 0x0000004922497220 */ /* 0x000fc80000410000 */
[----:B------:R-:W-:-:S07]  /*2500*/  @P2 FADD.FTZ R73, R53, R73 ;  /* 0x0000004935492221 */ /* 0x000fce0000010000 */
.L_x_24441:
[----:B------:R-:W-:Y:S05]  /*2510*/  BSYNC B1 ;  /* 0x0000000000017941 */ /* 0x000fea0003800000 */
.L_x_24440:
[----:B------:R-:W-:Y:S04]  /*2520*/  BSSY B1, `(.L_x_24442) ;  /* 0x0000005000017945 */ /* 0x000fe80003800000 */
[----:B------:R-:W-:Y:S05]  /*2530*/  @!P3 BRA `(.L_x_24443) ;  /* 0x00000000000cb947 */ /* 0x000fea0003800000 */
[----:B-----5:R-:W-:-:S04]  /*2540*/  FMUL.FTZ R74, R62, UR7 ;  /* 0x000000073e4a7c20 */ /* 0x020fc80008410000 */
[----:B------:R-:W-:-:S04]  /*2550*/  FMUL.FTZ R74, R35, R74 ;  /* 0x0000004a234a7220 */ /* 0x000fc80000410000 */
[----:B------:R-:W-:-:S07]  /*2560*/  @P2 FADD.FTZ R74, R54, R74 ;  /* 0x0000004a364a2221 */ /* 0x000fce0000010000 */
.L_x_24443:
[----:B------:R-:W-:Y:S05]  /*2570*/  BSYNC B1 ;  /* 0x0000000000017941 */ /* 0x000fea0003800000 */
.L_x_24442:
[----:B------:R-:W-:Y:S04]  /*2580*/  BSSY B1, `(.L_x_24444) ;  /* 0x0000005000017945 */ /* 0x000fe80003800000 */
[----:B------:R-:W-:Y:S05]  /*2590*/  @!P3 BRA `(.L_x_24445) ;  /* 0x00000000000cb947 */ /* 0x000fea0003800000 */
[----:B-----5:R-:W-:-:S04]  /*25a0*/  FMUL.FTZ R75, R63, UR7 ;  /* 0x000000073f4b7c20 */ /* 0x020fc80008410000 */
[----:B------:R-:W-:-:S04]  /*25b0*/  FMUL.FTZ R75, R36, R75 ;  /* 0x0000004b244b7220 */ /* 0x000fc80000410000 */
[----:B------:R-:W-:-:S07]  /*25c0*/  @P2 FADD.FTZ R75, R55, R75 ;  /* 0x0000004b374b2221 */ /* 0x000fce0000010000 */
.L_x_24445:
[----:B------:R-:W-:Y:S05]  /*25d0*/  BSYNC B1 ;  /* 0x0000000000017941 */ /* 0x000fea0003800000 */
.L_x_24444:
[----:B0-----:R-:W0:Y:S01]  /*25e0*/  LDC.64 R92, c[0x0][0x238] ;  /* 0x00008e00ff5c7b82 */ /* 0x001e220000000a00 */
[----:B------:R-:W-:Y:S01]  /*25f0*/  IADD3 R163, R163, 0x100, RZ ;  /* 0x00000100a3a37810 */ /* 0x000fe20007ffe0ff */
[C---:B0-----:R-:W-:Y:S01]  /*2600*/  IMAD.WIDE.U32 R92, R161.reuse, 0x10, R92 ;  /* 0x00000010a15c7825 */ /* 0x041fe200078e005c */
[----:B------:R-:W-:-:S04]  /*2610*/  IADD3 R161, R161, 0x100, RZ ;  /* 0x00000100a1a17810 */ /* 0x000fc80007ffe0ff */
[----:B------:R3:W-:Y:S03]  /*2620*/  STG.E.128 desc[UR4][R92.64], R72 ;  /* 0x000000485c007986 */ /* 0x0007e6000c101d04 */
.L_x_24437:
[----:B------:R-:W-:Y:S05]  /*2630*/  BSYNC B0 ;  /* 0x0000000000007941 */ /* 0x000fea0003800000 */
.L_x_24436:
[----:B------:R-:W-:Y:S01]  /*2640*/  ISETP.NE.AND P2, PT, R150, RZ, PT ;  /* 0x000000ff9600720c */ /* 0x000fe20003f45270 */
[----:B------:R-:W-:-:S12]  /*2650*/  BSSY B0, `(.L_x_24446) ;  /* 0x0000035000007945 */ /* 0x000fd80003800000 */
[----:B------:R-:W-:Y:S05]  /*2660*/  @!P2 BRA `(.L_x_24447) ;  /* 0x0000000000cca947 */ /* 0x000fea0003800000 */
[----:B0123--:R-:W0:Y:S02]  /*2670*/  LDC.64 R92, c[0x0][0x230] ;  /* 0x00008c00ff5c7b82 */ /* 0x00fe240000000a00 */
        /* <DEDUP_REMOVED lines=26> */
.L_x_24449:
[----:B------:R-:W-:Y:S05]  /*2820*/  BSYNC B1 ;  /* 0x0000000000017941 */ /* 0x000fea0003800000 */
.L_x_24448:
[----:B------:R-:W-:Y:S04]  /*2830*/  BSSY B1, `(.L_x_24450) ;  /* 0x0000005000017945 */ /* 0x000fe80003800000 */
[----:B------:R-:W-:Y:S05]  /*2840*/  @!P3 BRA `(.L_x_24451) ;  /* 0x00000000000cb947 */ /* 0x000fea0003800000 */
[----:B-----5:R-:W-:-:S04]  /*2850*/  FMUL.FTZ R77, R61, UR7 ;  /* 0x000000073d4d7c20 */ /* 0x020fc80008410000 */
[----:B------:R-:W-:-:S04]  /*2860*/  FMUL.FTZ R77, R38, R77 ;  /* 0x0000004d264d7220 */ /* 0x000fc80000410000 */
[----:B------:R-:W-:-:S07]  /*2870*/  @P2 FADD.FTZ R77, R53, R77 ;  /* 0x0000004d354d2221 */ /* 0x000fce0000010000 */
.L_x_24451:
[----:B------:R-:W-:Y:S05]  /*2880*/  BSYNC B1 ;  /* 0x0000000000017941 */ /* 0x000fea0003800000 */
.L_x_24450:
[----:B------:R-:W-:Y:S04]  /*2890*/  BSSY B1, `(.L_x_24452) ;  /* 0x0000005000017945 */ /* 0x000fe80003800000 */
[----:B------:R-:W-:Y:S05]  /*28a0*/  @!P3 BRA `(.L_x_24453) ;  /* 0x00000000000cb947 */ /* 0x000fea0003800000 */
[----:B-----5:R-:W-:-:S04]  /*28b0*/  FMUL.FTZ R78, R62, UR7 ;  /* 0x000000073e4e7c20 */ /* 0x020fc80008410000 */
[----:B------:R-:W-:-:S04]  /*28c0*/  FMUL.FTZ R78, R39, R78 ;  /* 0x0000004e274e7220 */ /* 0x000fc80000410000 */
[----:B------:R-:W-:-:S07]  /*28d0*/  @P2 FADD.FTZ R78, R54, R78 ;  /* 0x0000004e364e2221 */ /* 0x000fce0000010000 */
.L_x_24453:
[----:B------:R-:W-:Y:S05]  /*28e0*/  BSYNC B1 ;  /* 0x0000000000017941 */ /* 0x000fea0003800000 */
.L_x_24452:
[----:B------:R-:W-:Y:S04]  /*28f0*/  BSSY B1, `(.L_x_24454) ;  /* 0x0000005000017945 */ /* 0x000fe80003800000 */
[----:B------:R-:W-:Y:S05]  /*2900*/  @!P3 BRA `(.L_x_24455) ;  /* 0x00000000000cb947 */ /* 0x000fea0003800000 */
[----:B-----5:R-:W-:-:S04]  /*2910*/  FMUL.FTZ R79, R63, UR7 ;  /* 0x000000073f4f7c20 */ /* 0x020fc80008410000 */
[----:B------:R-:W-:-:S04]  /*2920*/  FMUL.FTZ R79, R40, R79 ;  /* 0x0000004f284f7220 */ /* 0x000fc80000410000 */
[----:B------:R-:W-:-:S07]  /*2930*/  @P2 FADD.FTZ R79, R55, R79 ;  /* 0x0000004f374f2221 */ /* 0x000fce0000010000 */
.L_x_24455:
[----:B------:R-:W-:Y:S05]  /*2940*/  BSYNC B1 ;  /* 0x0000000000017941 */ /* 0x000fea0003800000 */
.L_x_24454:
[----:B0-----:R-:W0:Y:S01]  /*2950*/  LDC.64 R92, c[0x0][0x238] ;  /* 0x00008e00ff5c7b82 */ /* 0x001e220000000a00 */
[----:B------:R-:W-:Y:S01]  /*2960*/  IADD3 R163, R163, 0x100, RZ ;  /* 0x00000100a3a37810 */ /* 0x000fe20007ffe0ff */
[C---:B0-----:R-:W-:Y:S01]  /*2970*/  IMAD.WIDE.U32 R92, R161.reuse, 0x10, R92 ;  /* 0x00000010a15c7825 */ /* 0x041fe200078e005c */
[----:B------:R-:W-:-:S04]  /*2980*/  IADD3 R161, R161, 0x100, RZ ;  /* 0x00000100a1a17810 */ /* 0x000fc80007ffe0ff */
[----:B------:R4:W-:Y:S03]  /*2990*/  STG.E.128 desc[UR4][R92.64], R76 ;  /* 0x0000004c5c007986 */ /* 0x0009e6000c101d04 */
.L_x_24447:
[----:B------:R-:W-:Y:S05]  /*29a0*/  BSYNC B0 ;  /* 0x0000000000007941 */ /* 0x000fea0003800000 */
.L_x_24446:
[----:B------:R-:W-:Y:S01]  /*29b0*/  ISETP.NE.AND P2, PT, R151, RZ, PT ;  /* 0x000000ff9700720c */ /* 0x000fe20003f45270 */
[----:B------:R-:W-:-:S12]  /*29c0*/  BSSY B0, `(.L_x_24456) ;  /* 0x0000035000007945 */ /* 0x000fd80003800000 */
[----:B------:R-:W-:Y:S05]  /*29d0*/  @!P2 BRA `(.L_x_24457) ;  /* 0x0000000000cca947 */ /* 0x000fea0003800000 */
[----:B01234-:R-:W0:Y:S02]  /*29e0*/  LDC.64 R92, c[0x0][0x230] ;  /* 0x00008c00ff5c7b82 */ /* 0x01fe240000000a00 */
        /* <DEDUP_REMOVED lines=26> */
.L_x_24459:
[----:B------:R-:W-:Y:S05]  /*2b90*/  BSYNC B1 ;  /* 0x0000000000017941 */ /* 0x000fea0003800000 */
.L_x_24458:
[----:B------:R-:W-:Y:S04]  /*2ba0*/  BSSY B1, `(.L_x_24460) ;  /* 0x0000005000017945 */ /* 0x000fe80003800000 */
[----:B------:R-:W-:Y:S05]  /*2bb0*/  @!P3 BRA `(.L_x_24461) ;  /* 0x00000000000cb947 */ /* 0x000fea0003800000 */
[----:B-----5:R-:W-:-:S04]  /*2bc0*/  FMUL.FTZ R81, R61, UR7 ;  /* 0x000000073d517c20 */ /* 0x020fc80008410000 */
[----:B------:R-:W-:-:S04]  /*2bd0*/  FMUL.FTZ R81, R42, R81 ;  /* 0x000000512a517220 */ /* 0x000fc80000410000 */
[----:B------:R-:W-:-:S07]  /*2be0*/  @P2 FADD.FTZ R81, R53, R81 ;  /* 0x0000005135512221 */ /* 0x000fce0000010000 */
.L_x_24461:
[----:B------:R-:W-:Y:S05]  /*2bf0*/  BSYNC B1 ;  /* 0x0000000000017941 */ /* 0x000fea0003800000 */
.L_x_24460:
[----:B------:R-:W-:Y:S04]  /*2c00*/  BSSY B1, `(.L_x_24462) ;  /* 0x0000005000017945 */ /* 0x000fe80003800000 */
[----:B------:R-:W-:Y:S05]  /*2c10*/  @!P3 BRA `(.L_x_24463) ;  /* 0x00000000000cb947 */ /* 0x000fea0003800000 */
[----:B-----5:R-:W-:-:S04]  /*2c20*/  FMUL.FTZ R82, R62, UR7 ;  /* 0x000000073e527c20 */ /* 0x020fc80008410000 */
[----:B------:R-:W-:-:S04]  /*2c30*/  FMUL.FTZ R82, R43, R82 ;  /* 0x000000522b527220 */ /* 0x000fc80000410000 */
[----:B------:R-:W-:-:S07]  /*2c40*/  @P2 FADD.FTZ R82, R54, R82 ;  /* 0x0000005236522221 */ /* 0x000fce0000010000 */
.L_x_24463:
[----:B------:R-:W-:Y:S05]  /*2c50*/  BSYNC B1 ;  /* 0x0000000000017941 */ /* 0x000fea0003800000 */
.L_x_24462:
[----:B------:R-:W-:Y:S04]  /*2c60*/  BSSY B1, `(.L_x_24464) ;  /* 0x0000005000017945 */ /* 0x000fe80003800000 */
[----:B------:R-:W-:Y:S05]  /*2c70*/  @!P3 BRA `(.L_x_24465) ;  /* 0x00000000000cb947 */ /* 0x000fea0003800000 */
[----:B-----5:R-:W-:-:S04]  /*2c80*/  FMUL.FTZ R83, R63, UR7 ;  /* 0x000000073f537c20 */ /* 0x020fc80008410000 */
[----:B------:R-:W-:-:S04]  /*2c90*/  FMUL.FTZ R83, R44, R83 ;  /* 0x000000532c537220 */ /* 0x000fc80000410000 */
[----:B------:R-:W-:-:S07]  /*2ca0*/  @P2 FADD.FTZ R83, R55, R83 ;  /* 0x0000005337532221 */ /* 0x000fce0000010000 */
.L_x_24465:
[----:B------:R-:W-:Y:S05]  /*2cb0*/  BSYNC B1 ;  /* 0x0000000000017941 */ /* 0x000fea0003800000 */
.L_x_24464:
[----:B0-----:R-:W0:Y:S01]  /*2cc0*/  LDC.64 R92, c[0x0][0x238] ;  /* 0x00008e00ff5c7b82 */ /* 0x001e220000000a00 */
[----:B------:R-:W-:Y:S01]  /*2cd0*/  IADD3 R163, R163, 0x100, RZ ;  /* 0x00000100a3a37810 */ /* 0x000fe20007ffe0ff */
[C---:B0-----:R-:W-:Y:S01]  /*2ce0*/  IMAD.WIDE.U32 R92, R161.reuse, 0x10, R92 ;  /* 0x00000010a15c7825 */ /* 0x041fe200078e005c */
[----:B------:R-:W-:-:S04]  /*2cf0*/  IADD3 R161, R161, 0x100, RZ ;  /* 0x00000100a1a17810 */ /* 0x000fc80007ffe0ff */
[----:B------:R0:W-:Y:S03]  /*2d00*/  STG.E.128 desc[UR4][R92.64], R80 ;  /* 0x000000505c007986 */ /* 0x0001e6000c101d04 */
.L_x_24457:
[----:B------:R-:W-:Y:S05]  /*2d10*/  BSYNC B0 ;  /* 0x0000000000007941 */ /* 0x000fea0003800000 */
.L_x_24456:
        /* <DEDUP_REMOVED lines=30> */
.L_x_24469:
[----:B------:R-:W-:Y:S05]  /*2f00*/  BSYNC B1 ;  /* 0x0000000000017941 */ /* 0x000fea0003800000 */
.L_x_24468:
[----:B------:R-:W-:Y:S04]  /*2f10*/  BSSY B1, `(.L_x_24470) ;  /* 0x0000005000017945 */ /* 0x000fe80003800000 */
[----:B------:R-:W-:Y:S05]  /*2f20*/  @!P3 BRA `(.L_x_24471) ;  /* 0x00000000000cb947 */ /* 0x000fea0003800000 */
[----:B-----5:R-:W-:-:S04]  /*2f30*/  FMUL.FTZ R85, R61, UR7 ;  /* 0x000000073d557c20 */ /* 0x020fc80008410000 */
[----:B------:R-:W-:-:S04]  /*2f40*/  FMUL.FTZ R85, R46, R85 ;  /* 0x000000552e557220 */ /* 0x000fc80000410000 */
[----:B------:R-:W-:-:S07]  /*2f50*/  @P2 FADD.FTZ R85, R53, R85 ;  /* 0x0000005535552221 */ /* 0x000fce0000010000 */
.L_x_24471:
[----:B------:R-:W-:Y:S05]  /*2f60*/  BSYNC B1 ;  /* 0x0000000000017941 */ /* 0x000fea0003800000 */
.L_x_24470:
[----:B------:R-:W-:Y:S04]  /*2f70*/  BSSY B1, `(.L_x_24472) ;  /* 0x0000005000017945 */ /* 0x000fe80003800000 */
[----:B------:R-:W-:Y:S05]  /*2f80*/  @!P3 BRA `(.L_x_24473) ;  /* 0x00000000000cb947 */ /* 0x000fea0003800000 */
[----:B-----5:R-:W-:-:S04]  /*2f90*/  FMUL.FTZ R86, R62, UR7 ;  /* 0x000000073e567c20 */ /* 0x020fc80008410000 */
[----:B------:R-:W-:-:S04]  /*2fa0*/  FMUL.FTZ R86, R47, R86 ;  /* 0x000000562f567220 */ /* 0x000fc80000410000 */
[----:B------:R-:W-:-:S07]  /*2fb0*/  @P2 FADD.FTZ R86, R54, R86 ;  /* 0x0000005636562221 */ /* 0x000fce0000010000 */
.L_x_24473:
[----:B------:R-:W-:Y:S05]  /*2fc0*/  BSYNC B1 ;  /* 0x0000000000017941 */ /* 0x000fea0003800000 */
.L_x_24472:
[----:B------:R-:W-:Y:S04]  /*2fd0*/  BSSY B1, `(.L_x_24474) ;  /* 0x0000005000017945 */ /* 0x000fe80003800000 */
[----:B------:R-:W-:Y:S05]  /*2fe0*/  @!P3 BRA `(.L_x_24475) ;  /* 0x00000000000cb947 */ /* 0x000fea0003800000 */
[----:B-----5:R-:W-:-:S04]  /*2ff0*/  FMUL.FTZ R87, R63, UR7 ;  /* 0x000000073f577c20 */ /* 0x020fc80008410000 */
[----:B------:R-:W-:-:S04]  /*3000*/  FMUL.FTZ R87, R48, R87 ;  /* 0x0000005730577220 */ /* 0x000fc80000410000 */
[----:B------:R-:W-:-:S07]  /*3010*/  @P2 FADD.FTZ R87, R55, R87 ;  /* 0x0000005737572221 */ /* 0x000fce0000010000 */
.L_x_24475:
[----:B------:R-:W-:Y:S05]  /*3020*/  BSYNC B1 ;  /* 0x0000000000017941 */ /* 0x000fea0003800000 */
.L_x_24474:
[----:B0-----:R-:W0:Y:S01]  /*3030*/  LDC.64 R92, c[0x0][0x238] ;  /* 0x00008e00ff5c7b82 */ /* 0x001e220000000a00 */
[----:B------:R-:W-:Y:S01]  /*3040*/  IADD3 R163, R163, 0x100, RZ ;  /* 0x00000100a3a37810 */ /* 0x000fe20007ffe0ff */
[C---:B0-----:R-:W-:Y:S01]  /*3050*/  IMAD.WIDE.U32 R92, R161.reuse, 0x10, R92 ;  /* 0x00000010a15c7825 */ /* 0x041fe200078e005c */
[----:B------:R-:W-:-:S04]  /*3060*/  IADD3 R161, R161, 0x100, RZ ;  /* 0x00000100a1a17810 */ /* 0x000fc80007ffe0ff */
[----:B------:R0:W-:Y:S03]  /*3070*/  STG.E.128 desc[UR4][R92.64], R84 ;  /* 0x000000545c007986 */ /* 0x0001e6000c101d04 */
.L_x_24467:
[----:B------:R-:W-:Y:S05]  /*3080*/  BSYNC B0 ;  /* 0x0000000000007941 */ /* 0x000fea0003800000 */
.L_x_24466:
[----:B------:R-:W-:Y:S01]  /*3090*/  ISETP.NE.AND P2, PT, R153, RZ, PT ;  /* 0x000000ff9900720c */ /* 0x000fe20003f45270 */
[----:B------:R-:W-:-:S12]  /*30a0*/  BSSY B0, `(.L_x_24476) ;  /* 0x0000033000007945 */ /* 0x000fd80003800000 */
[----:B------:R-:W-:Y:S05]  /*30b0*/  @!P2 BRA `(.L_x_24477) ;  /* 0x0000000000c4a947 */ /* 0x000fea0003800000 */
[----:B------:R-:W0:Y:S08]  /*30c0*/  @P1 LDC.64 R88, c[0x0][0x220] ;  /* 0x00008800ff581b82 */ /* 0x000e300000000a00 */
[----:B01234-:R-:W0:Y:S01]  /*30d0*/  LDC.64 R92, c[0x0][0x230] ;  /* 0x00008c00ff5c7b82 */ /* 0x01fe220000000a00 */
[----:B------:R-:W-:-:S05]  /*30e0*/  @P1 IMAD.WIDE.U32 R90, R163, 0x10, R88 ;  /* 0x00000010a35a1825 */ /* 0x000fca00078e0058 */
[----:B-----5:R1:W5:Y:S01]  /*30f0*/  @P1 LDG.E.128 R60, desc[UR4][R90.64] ;  /* 0x000000045a3c1981 */ /* 0x020362000c1e1d00 */
[----:B0-----:R-:W-:-:S04]  /*3100*/  ISETP.NE.U32.AND P1, PT, R92, RZ, PT ;  /* 0x000000ff5c00720c */ /* 0x001fc80003f25070 */
[----:B------:R-:W-:-:S13]  /*3110*/  ISETP.NE.AND.EX P1, PT, R93, RZ, PT, P1 ;  /* 0x000000ff5d00720c */ /* 0x000fda0003f25310 */
[----:B------:R-:W0:Y:S02]  /*3120*/  @P1 LDC.64 R88, c[0x0][0x230] ;  /* 0x00008c00ff581b82 */ /* 0x000e240000000a00 */
[----:B0-----:R-:W-:-:S05]  /*3130*/  @P1 IMAD.WIDE.U32 R94, R161, 0x10, R88 ;  /* 0x00000010a15e1825 */ /* 0x001fca00078e0058 */
        /* <DEDUP_REMOVED lines=8> */
[----:B-1----:R-:W-:Y:S02]  /*31c0*/  @!P2 FSEL R90, R54, RZ, P3 ;  /* 0x000000ff365aa208 */ /* 0x002fe40001800000 */
        /* <DEDUP_REMOVED lines=8> */
[----:B------:R-:W-:-:S04]  /*3250*/  FMUL.FTZ R88, R49, R88 ;  /* 0x0000005831587220 */ /* 0x000fc80000410000 */
[----:B------:R-:W-:-:S07]  /*3260*/  @P1 FADD.FTZ R88, R52, R88 ;  /* 0x0000005834581221 */ /* 0x000fce0000010000 */
.L_x_24479:
[----:B------:R-:W-:Y:S05]  /*3270*/  BSYNC B1 ;  /* 0x0000000000017941 */ /* 0x000fea0003800000 */
.L_x_24478:
[----:B------:R-:W-:Y:S04]  /*3280*/  BSSY B1, `(.L_x_24480) ;  /* 0x0000005000017945 */ /* 0x000fe80003800000 */
[----:B------:R-:W-:Y:S05]  /*3290*/  @!P2 BRA `(.L_x_24481) ;  /* 0x00000000000ca947 */ /* 0x000fea0003800000 */
[----:B-----5:R-:W-:-:S04]  /*32a0*/  FMUL.FTZ R89, R61, UR7 ;  /* 0x000000073d597c20 */ /* 0x020fc80008410000 */
[----:B------:R-:W-:-:S04]  /*32b0*/  FMUL.FTZ R89, R50, R89 ;  /* 0x0000005932597220 */ /* 0x000fc80000410000 */
[----:B------:R-:W-:-:S07]  /*32c0*/  @P1 FADD.FTZ R89, R53, R89 ;  /* 0x0000005935591221 */ /* 0x000fce0000010000 */
.L_x_24481:
[----:B------:R-:W-:Y:S05]  /*32d0*/  BSYNC B1 ;  /* 0x0000000000017941 */ /* 0x000fea0003800000 */
.L_x_24480:
[----:B------:R-:W-:Y:S04]  /*32e0*/  BSSY B1, `(.L_x_24482) ;  /* 0x0000005000017945 */ /* 0x000fe80003800000 */
[----:B------:R-:W-:Y:S05]  /*32f0*/  @!P2 BRA `(.L_x_24483) ;  /* 0x00000000000ca947 */ /* 0x000fea0003800000 */
[----:B-----5:R-:W-:-:S04]  /*3300*/  FMUL.FTZ R90, R62, UR7 ;  /* 0x000000073e5a7c20 */ /* 0x020fc80008410000 */
[----:B------:R-:W-:-:S04]  /*3310*/  FMUL.FTZ R90, R51, R90 ;  /* 0x0000005a335a7220 */ /* 0x000fc80000410000 */
[----:B------:R-:W-:-:S07]  /*3320*/  @P1 FADD.FTZ R90, R54, R90 ;  /* 0x0000005a365a1221 */ /* 0x000fce0000010000 */
.L_x_24483:
[----:B------:R-:W-:Y:S05]  /*3330*/  BSYNC B1 ;  /* 0x0000000000017941 */ /* 0x000fea0003800000 */
.L_x_24482:
[----:B------:R-:W-:Y:S04]  /*3340*/  BSSY B1, `(.L_x_24484) ;  /* 0x0000005000017945 */ /* 0x000fe80003800000 */
[----:B------:R-:W-:Y:S05]  /*3350*/  @!P2 BRA `(.L_x_24485) ;  /* 0x00000000000ca947 */ /* 0x000fea0003800000 */
[----:B-----5:R-:W-:-:S04]  /*3360*/  FMUL.FTZ R91, R63, UR7 ;  /* 0x000000073f5b7c20 */ /* 0x020fc80008410000 */
[----:B------:R-:W-:-:S04]  /*3370*/  FMUL.FTZ R91, R96, R91 ;  /* 0x0000005b605b7220 */ /* 0x000fc80000410000 */
[----:B------:R-:W-:-:S07]  /*3380*/  @P1 FADD.FTZ R91, R55, R91 ;  /* 0x0000005b375b1221 */ /* 0x000fce0000010000 */
.L_x_24485:
[----:B------:R-:W-:Y:S05]  /*3390*/  BSYNC B1 ;  /* 0x0000000000017941 */ /* 0x000fea0003800000 */
.L_x_24484:
[----:B------:R-:W0:Y:S02]  /*33a0*/  LDC.64 R92, c[0x0][0x238] ;  /* 0x00008e00ff5c7b82 */ /* 0x000e240000000a00 */
[----:B0-----:R-:W-:-:S05]  /*33b0*/  IMAD.WIDE.U32 R92, R161, 0x10, R92 ;  /* 0x00000010a15c7825 */ /* 0x001fca00078e005c */
[----:B------:R0:W-:Y:S02]  /*33c0*/  STG.E.128 desc[UR4][R92.64], R88 ;  /* 0x000000585c007986 */ /* 0x0001e4000c101d04 */
.L_x_24477:
[----:B------:R-:W-:Y:S05]  /*33d0*/  BSYNC B0 ;  /* 0x0000000000007941 */ /* 0x000fea0003800000 */
.L_x_24476:
[----:B01234-:R-:W-:Y:S01]  /*33e0*/  FADD.FTZ R92, RZ, R56 ;  /* 0x00000038ff5c7221 */ /* 0x01ffe20000010000 */
[C---:B------:R-:W-:Y:S01]  /*33f0*/  ISETP.GT.U32.AND P1, PT, R3.reuse, 0x1ff, PT ;  /* 0x000001ff0300780c */ /* 0x040fe20003f24070 */
[----:B------:R-:W-:Y:S01]  /*3400*/  UMOV UR6, 0xffffffff ;  /* 0xffffffff00067882 */ /* 0x000fe20000000000 */
[----:B------:R-:W-:Y:S01]  /*3410*/  ISETP.GT.U32.AND P2, PT, R3, 0x4ff, PT ;  /* 0x000004ff0300780c */ /* 0x000fe20003f44070 */
[----:B------:R-:W-:Y:S01]  /*3420*/  FADD.FTZ R93, R57, R92 ;  /* 0x0000005c395d7221 */ /* 0x000fe20000010000 */
[----:B------:R-:W-:Y:S02]  /*3430*/  P2R R158, PR, RZ, 0x2 ;  /* 0x00000002ff9e7803 */ /* 0x000fe40000000000 */
[C---:B------:R-:W-:Y:S01]  /*3440*/  ISETP.GT.U32.AND P3, PT, R3.reuse, 0x5ff, PT ;  /* 0x000005ff0300780c */ /* 0x040fe20003f64070 */
[----:B------:R-:W-:Y:S01]  /*3450*/  FADD.FTZ R92, R58, R93 ;  /* 0x0000005d3a5c7221 */ /* 0x000fe20000010000 */
[----:B------:R-:W-:Y:S02]  /*3460*/  ISETP.GT.U32.AND P4, PT, R3, 0x6ff, PT ;  /* 0x000006ff0300780c */ /* 0x000fe40003f84070 */
[----:B------:R-:W-:Y:S01]  /*3470*/  LOP3.LUT P5, RZ, R159, 0xff, RZ, 0xc0, !PT ;  /* 0x000000ff9fff7812 */ /* 0x000fe200078ac0ff */
[----:B------:R-:W-:Y:S01]  /*3480*/  FADD.FTZ R92, R59, R92 ;  /* 0x0000005c3b5c7221 */ /* 0x000fe20000010000 */
[----:B------:R-:W-:-:S02]  /*3490*/  LOP3.LUT P6, RZ, R0, 0x1f, RZ, 0xc0, !PT ;  /* 0x0000001f00ff7812 */ /* 0x000fc400078cc0ff */
[----:B------:R-:W-:Y:S02]  /*34a0*/  P2R R162, PR, RZ, 0x20 ;  /* 0x00000020ffa27803 */ /* 0x000fe40000000000 */
[----:B------:R-:W-:-:S05]  /*34b0*/  FSEL R93, R92, RZ, P0 ;  /* 0x000000ff5c5d7208 */ /* 0x000fca0000000000 */
        /* <DEDUP_REMOVED lines=28> */
[----:B------:R-:W-:-:S03]  /*3680*/  LOP3.LUT R94, R95, 0x7fffff8, RZ, 0xc0, !PT ;  /* 0x07fffff85f5e7812 */ /* 0x000fc600078ec0ff */
        /* <DEDUP_REMOVED lines=97> */
.L_x_24514:
        /* <DEDUP_REMOVED lines=12> */
[----:B-1----:R-:W0:Y:S01]  /*3d60*/  @!P1 S2R R93, SR_CgaCtaId ;  /* 0x00000000005d9919 */ /* 0x002e220000008800 */
[----:B------:R-:W-:Y:S01]  /*3d70*/  @!P1 MOV R92, 0x400 ;  /* 0x00000400005c9802 */ /* 0x000fe20000000f00 */
[----:B------:R-:W-:Y:S01]  /*3d80*/  HFMA2.MMA R160, -RZ, RZ, 0, 0 ;  /* 0x00000000ffa07435 */ /* 0x000fe200000001ff */
[----:B------:R-:W-:Y:S01]  /*3d90*/  @!P1 IADD3 R94, R94, R159, RZ ;  /* 0x0000009f5e5e9210 */ /* 0x000fe20007ffe0ff */
[----:B------:R-:W-:Y:S01]  /*3da0*/  BAR.SYNC.DEFER_BLOCKING 0x0 ;  /* 0x0000000000007b1d */ /* 0x000fe20000010000 */
[----:B------:R-:W-:-:S03]  /*3db0*/  ISETP.NE.AND P3, PT, R154, RZ, PT ;  /* 0x000000ff9a00720c */ /* 0x000fc60003f65270 */
[----:B------:R-:W-:Y:S02]  /*3dc0*/  @!P1 MOV R160, R145 ;  /* 0x0000009100a09202 */ /* 0x000fe40000000f00 */
[----:B------:R-:W-:Y:S02]  /*3dd0*/  BSSY B0, `(.L_x_24487) ;  /* 0x00000ec000007945 */ /* 0x000fe40003800000 */
[----:B------:R-:W-:Y:S01]  /*3de0*/  I2FP.F32.S32 R166, R160 ;  /* 0x000000a000a67245 */ /* 0x000fe20000201400 */
[----:B------:R-:W1:Y:S01]  /*3df0*/  SHFL.DOWN PT, R163, R160, 0x4, 0x1f ;  /* 0x08801f00a0a37f89 */ /* 0x000e6200000e0000 */
[----:B0-----:R-:W-:Y:S02]  /*3e00*/  @!P1 LEA R161, R93, R92, 0x18 ;  /* 0x0000005c5da19211 */ /* 0x001fe400078ec0ff */
[----:B------:R-:W-:Y:S02]  /*3e10*/  CS2R R92, SRZ ;  /* 0x00000000005c7805 */ /* 0x000fe4000001ff00 */
[----:B------:R-:W-:-:S02]  /*3e20*/  @!P1 LEA R161, R94, R161, 0x3 ;  /* 0x000000a15ea19211 */ /* 0x000fc400078e18ff */
[----:B-1----:R-:W-:Y:S02]  /*3e30*/  I2FP.F32.S32 R168, R163 ;  /* 0x000000a300a87245 */ /* 0x002fe40000201400 */
[----:B------:R-:W-:Y:S01]  /*3e40*/  IADD3 R163, R163, R160, RZ ;  /* 0x000000a0a3a37210 */ /* 0x000fe20007ffe0ff */
[----:B------:R-:W0:Y:S01]  /*3e50*/  @!P1 LDS.64 R92, [R161] ;  /* 0x00000000a15c9984 */ /* 0x000e220000000a00 */
[----:B------:R-:W-:-:S03]  /*3e60*/  LOP3.LUT P1, RZ, R95, 0x1f, R0, 0xf8, !PT ;  /* 0x0000001f5fff7812 */ /* 0x000fc6000782f800 */
[----:B------:R-:W-:Y:S10]  /*3e70*/  SHFL.DOWN PT, R160, R163, 0x2, 0x1f ;  /* 0x08401f00a3a07f89 */ /* 0x000ff400000e0000 */
[----:B------:R-:W1:Y:S02]  /*3e80*/  @!P1 LDC.64 R94, c[0x0][0x250] ;  /* 0x00009400ff5e9b82 */ /* 0x000e640000000a00 */
[C---:B-1----:R-:W-:Y:S01]  /*3e90*/  @!P1 LEA R158, P2, R20.reuse, R94, 0x2 ;  /* 0x0000005e149e9211 */ /* 0x042fe200078410ff */
[----:B0-----:R-:W0:Y:S03]  /*3ea0*/  SHFL.DOWN PT, R165, R92, 0x4, 0x1f ;  /* 0x08801f005ca57f89 */ /* 0x001e2600000e0000 */
[----:B------:R-:W-:-:S02]  /*3eb0*/  @!P1 LEA.HI.X R159, R20, R95, R156, 0x2, P2 ;  /* 0x0000005f149f9211 */ /* 0x000fc400010f149c */
[----:B------:R-:W1:Y:S01]  /*3ec0*/  @!P1 LDC.64 R94, c[0x0][0x258] ;  /* 0x00009600ff5e9b82 */ /* 0x000e620000000a00 */
[C---:B0-----:R-:W-:Y:S01]  /*3ed0*/  FMUL.FTZ R161, R165.reuse, R168 ;  /* 0x000000a8a5a17220 */ /* 0x041fe20000410000 */
[----:B------:R-:W-:-:S03]  /*3ee0*/  FADD.FTZ R165, -R165, R92 ;  /* 0x0000005ca5a57221 */ /* 0x000fc60000010100 */
[----:B------:R-:W-:Y:S01]  /*3ef0*/  FFMA.FTZ R167, R166, R92, R161 ;  /* 0x0000005ca6a77223 */ /* 0x000fe200000100a1 */
[----:B------:R-:W-:Y:S01]  /*3f00*/  I2FP.F32.S32 R161, R163 ;  /* 0x000000a300a17245 */ /* 0x000fe20000201400 */
[----:B------:R-:W-:Y:S01]  /*3f10*/  FMUL.FTZ R165, R165, R165 ;  /* 0x000000a5a5a57220 */ /* 0x000fe20000410000 */
[C---:B-1----:R-:W-:Y:S02]  /*3f20*/  @!P1 LEA R94, P2, R20.reuse, R94, 0x2 ;  /* 0x0000005e145e9211 */ /* 0x042fe400078410ff */
[----:B------:R-:W0:Y:S01]  /*3f30*/  MUFU.RCP R164, R161 ;  /* 0x000000a100a47308 */ /* 0x000e220000001000 */
[----:B------:R-:W-:Y:S01]  /*3f40*/  FMUL.FTZ R165, R165, R166 ;  /* 0x000000a6a5a57220 */ /* 0x000fe20000410000 */
[----:B------:R-:W-:Y:S02]  /*3f50*/  @!P1 LEA.HI.X R95, R20, R95, R156, 0x2, P2 ;  /* 0x0000005f145f9211 */ /* 0x000fe400010f149c */
[----:B------:R-:W1:Y:S01]  /*3f60*/  SHFL.DOWN PT, R156, R93, 0x4, 0x1f ;  /* 0x08801f005d9c7f89 */ /* 0x000e6200000e0000 */
        /* <DEDUP_REMOVED lines=10> */
[----:B------:R-:W3:Y:S01]  /*4010*/  SHFL.DOWN PT, R163, R164, 0x1, 0x1f ;  /* 0x08201f00a4a37f89 */ /* 0x000ee200000e0000 */
[----:B0-----:R-:W-:Y:S01]  /*4020*/  FMUL.FTZ R168, R167, R160 ;  /* 0x000000a0a7a87220 */ /* 0x001fe20000410000 */
[----:B------:R-:W-:-:S03]  /*4030*/  FADD.FTZ R167, R92, -R167 ;  /* 0x800000a75ca77221 */ /* 0x000fc60000010000 */
[----:B------:R-:W-:Y:S01]  /*4040*/  FFMA.FTZ R168, R161, R92, R168 ;  /* 0x0000005ca1a87223 */ /* 0x000fe200000100a8 */
[----:B------:R-:W-:-:S04]  /*4050*/  FMUL.FTZ R92, R167, R167 ;  /* 0x000000a7a75c7220 */ /* 0x000fc80000410000 */
[----:B------:R-:W-:Y:S01]  /*4060*/  FMUL.FTZ R92, R161, R92 ;  /* 0x0000005ca15c7220 */ /* 0x000fe20000410000 */
[----:B--2---:R-:W-:-:S03]  /*4070*/  FMUL.FTZ R161, R93, R168 ;  /* 0x000000a85da17220 */ /* 0x004fc60000410000 */
[----:B------:R-:W-:Y:S01]  /*4080*/  FMUL.FTZ R92, R92, R160 ;  /* 0x000000a05c5c7220 */ /* 0x000fe20000410000 */
[----:B-1----:R-:W-:Y:S01]  /*4090*/  FADD.FTZ R156, R165, R156 ;  /* 0x0000009ca59c7221 */ /* 0x002fe20000010000 */
[----:B------:R-:W0:Y:S03]  /*40a0*/  SHFL.DOWN PT, R160, R161, 0x1, 0x1f ;  /* 0x08201f00a1a07f89 */ /* 0x000e2600000e0000 */
[----:B------:R-:W-:Y:S01]  /*40b0*/  FFMA.FTZ R92, R93, R92, R156 ;  /* 0x0000005c5d5c7223 */ /* 0x000fe2000001009c */
[-C--:B---3--:R-:W-:Y:S02]  /*40c0*/  IADD3 R156, R164, R163.reuse, RZ ;  /* 0x000000a3a49c7210 */ /* 0x088fe40007ffe0ff */
[----:B------:R-:W-:Y:S02]  /*40d0*/  I2FP.F32.S32 R164, R163 ;  /* 0x000000a300a47245 */ /* 0x000fe40000201400 */
[----:B------:R-:W-:Y:S01]  /*40e0*/  I2FP.F32.S32 R156, R156 ;  /* 0x0000009c009c7245 */ /* 0x000fe20000201400 */
[----:B------:R-:W1:Y:S05]  /*40f0*/  SHFL.DOWN PT, R93, R92, 0x1, 0x1f ;  /* 0x08201f005c5d7f89 */ /* 0x000e6a00000e0000 */
[----:B------:R-:W2:Y:S01]  /*4100*/  MUFU.RCP R156, R156 ;  /* 0x0000009c009c7308 */ /* 0x000ea20000001000 */
        /* <DEDUP_REMOVED lines=10> */
[----:B------:R-:W-:-:S06]  /*41b0*/  FFMA.FTZ R93, R156, R163, R93 ;  /* 0x000000a39c5d7223 */ /* 0x000fcc000001005d */
[----:B------:R-:W0:Y:S01]  /*41c0*/  SHFL.IDX PT, R93, R93, RZ, 0x1f ;  /* 0x00001fff5d5d7589 */ /* 0x000e2200000e0000 */
[----:B-1----:R-:W-:-:S03]  /*41d0*/  FMUL.FTZ R156, R165, R165 ;  /* 0x000000a5a59c7220 */ /* 0x002fc60000410000 */
[----:B------:R1:W-:Y:S02]  /*41e0*/  @!P1 STG.E desc[UR4][R158.64], R165 ;  /* 0x000000a59e009986 */ /* 0x0003e4000c101904 */
[----:B------:R-:W-:Y:S01]  /*41f0*/  FSEL R161, R156, RZ, P3 ;  /* 0x000000ff9ca17208 */ /* 0x000fe20001800000 */
        /* <DEDUP_REMOVED lines=15> */
[----:B------:R-:W0:Y:S01]  /*42f0*/  LDC.64 R156, c[0x0][0x2b8] ;  /* 0x0000ae00ff9c7b82 */ /* 0x000e220000000a00 */
        /* <DEDUP_REMOVED lines=15> */
.L_x_24490:
[----:B------:R-:W-:Y:S05]  /*43f0*/  BSYNC B1 ;  /* 0x0000000000017941 */ /* 0x000fea0003800000 */
.L_x_24489:
        /* <DEDUP_REMOVED lines=19> */
.L_x_24492:
[----:B------:R-:W-:Y:S05]  /*4530*/  BSYNC B1 ;  /* 0x0000000000017941 */ /* 0x000fea0003800000 */
.L_x_24491:
        /* <DEDUP_REMOVED lines=19> */
.L_x_24494:
[----:B------:R-:W-:Y:S05]  /*4670*/  BSYNC B1 ;  /* 0x0000000000017941 */ /* 0x000fea0003800000 */
.L_x_24493:
        /* <DEDUP_REMOVED lines=19> */
.L_x_24496:
[----:B------:R-:W-:Y:S05]  /*47b0*/  BSYNC B1 ;  /* 0x0000000000017941 */ /* 0x000fea0003800000 */
.L_x_24495:
        /* <DEDUP_REMOVED lines=19> */
.L_x_24498:
[----:B------:R-:W-:Y:S05]  /*48f0*/  BSYNC B1 ;  /* 0x0000000000017941 */ /* 0x000fea0003800000 */
.L_x_24497:
        /* <DEDUP_REMOVED lines=19> */
.L_x_24500:
[----:B------:R-:W-:Y:S05]  /*4a30*/  BSYNC B1 ;  /* 0x0000000000017941 */ /* 0x000fea0003800000 */
.L_x_24499:
        /* <DEDUP_REMOVED lines=19> */
.L_x_24502:
[----:B------:R-:W-:Y:S05]  /*4b70*/  BSYNC B1 ;  /* 0x0000000000017941 */ /* 0x000fea0003800000 */
.L_x_24501:
        /* <DEDUP_REMOVED lines=17> */
.L_x_24488:
[----:B------:R-:W-:Y:S05]  /*4c90*/  BSYNC B0 ;  /* 0x0000000000007941 */ /* 0x000fea0003800000 */
.L_x_24487:
[----:B------:R-:W-:Y:S02]  /*4ca0*/  ISETP.NE.AND P1, PT, R162, RZ, PT ;  /* 0x000000ffa200720c */ /* 0x000fe40003f25270 */
[----:B------:R-:W-:Y:S02]  /*4cb0*/  IADD3 R20, R20, UR10, RZ ;  /* 0x0000000a14147c10 */ /* 0x000fe4000fffe0ff */
[----:B------:R-:W-:Y:S02]  /*4cc0*/  SEL R159, RZ, 0x1, P1 ;  /* 0x00000001ff9f7807 */ /* 0x000fe40000800000 */
[----:B------:R-:W-:-:S13]  /*4cd0*/  ISETP.GE.AND P1, PT, R20, UR11, PT ;  /* 0x0000000b14007c0c */ /* 0x000fda000bf26270 */
[----:B------:R-:W-:Y:S05]  /*4ce0*/  @!P1 BRA `(.L_x_24503) ;  /* 0xffffffc8009c9947 */ /* 0x000fea000383ffff */
[----:B------:R-:W-:Y:S05]  /*4cf0*/  EXIT ;  /* 0x000000000000794d */ /* 0x000fea0003800000 */
.L_x_24486:
        /* <DEDUP_REMOVED lines=9> */
.L_x_24504:
[----:B------:R-:W-:Y:S01]  /*4d90*/  HFMA2.MMA R165, -RZ, RZ, 0, 1.1920928955078125e-07 ;  /* 0x00000002ffa57435 */ /* 0x000fe200000001ff */
[----:B------:R-:W-:-:S05]  /*4da0*/  MOV R92, R164 ;  /* 0x000000a4005c7202 */ /* 0x000fca0000000f00 */
[----:B------:R-:W-:-:S05]  /*4db0*/  FADD.FTZ R158, R93, R92 ;  /* 0x0000005c5d9e7221 */ /* 0x000fca0000010000 */
[----:B------:R-:W-:-:S07]  /*4dc0*/  MOV R166, R158 ;  /* 0x0000009e00a67202 */ /* 0x000fce0000000f00 */
[----:B------:R-:W-:Y:S05]  /*4dd0*/  WARPSYNC.COLLECTIVE R163, `(.L_x_24505) ;  /* 0x00000000a3087348 */ /* 0x000fea0003c00000 */
[----:B------:R0:W1:Y:S02]  /*4de0*/  SHFL.BFLY P6, R164, R166, R165, R168 ;  /* 0x0c0000a5a6a47389 */ /* 0x00006400000c00a8 */
[----:B01----:R-:W-:Y:S01]  /*4df0*/  ENDCOLLECTIVE ;  /* 0x000000000000791b */ /* 0x003fe20003800000 */
.L_x_24505:
[----:B------:R-:W-:Y:S01]  /*4e00*/  HFMA2.MMA R165, -RZ, RZ, 0, 2.384185791015625e-07 ;  /* 0x00000004ffa57435 */ /* 0x000fe200000001ff */
[----:B------:R-:W-:-:S05]  /*4e10*/  MOV R159, R164 ;  /* 0x000000a4009f7202 */ /* 0x000fca0000000f00 */
[----:B------:R-:W-:-:S05]  /*4e20*/  FADD.FTZ R159, R158, R159 ;  /* 0x0000009f9e9f7221 */ /* 0x000fca0000010000 */
[----:B------:R-:W-:-:S07]  /*4e30*/  MOV R166, R159 ;  /* 0x0000009f00a67202 */ /* 0x000fce0000000f00 */
[----:B------:R-:W-:Y:S05]  /*4e40*/  WARPSYNC.COLLECTIVE R163, `(.L_x_24506) ;  /* 0x00000000a3087348 */ /* 0x000fea0003c00000 */
[----:B------:R0:W1:Y:S02]  /*4e50*/  SHFL.BFLY P6, R164, R166, R165, R168 ;  /* 0x0c0000a5a6a47389 */ /* 0x00006400000c00a8 */
[----:B01----:R-:W-:Y:S01]  /*4e60*/  ENDCOLLECTIVE ;  /* 0x000000000000791b */ /* 0x003fe20003800000 */
.L_x_24506:
[----:B------:R-:W-:Y:S01]  /*4e70*/  HFMA2.MMA R165, -RZ, RZ, 0, 4.76837158203125e-07 ;  /* 0x00000008ffa57435 */ /* 0x000fe200000001ff */
[----:B------:R-:W-:-:S05]  /*4e80*/  MOV R92, R164 ;  /* 0x000000a4005c7202 */ /* 0x000fca0000000f00 */
[----:B------:R-:W-:-:S05]  /*4e90*/  FADD.FTZ R160, R159, R92 ;  /* 0x0000005c9fa07221 */ /* 0x000fca0000010000 */
[----:B------:R-:W-:-:S07]  /*4ea0*/  MOV R166, R160 ;  /* 0x000000a000a67202 */ /* 0x000fce0000000f00 */
[----:B------:R-:W-:Y:S05]  /*4eb0*/  WARPSYNC.COLLECTIVE R163, `(.L_x_24507) ;  /* 0x00000000a3087348 */ /* 0x000fea0003c00000 */
[----:B------:R0:W1:Y:S02]  /*4ec0*/  SHFL.BFLY P6, R164, R166, R165, R168 ;  /* 0x0c0000a5a6a47389 */ /* 0x00006400000c00a8 */
[----:B01----:R-:W-:Y:S01]  /*4ed0*/  ENDCOLLECTIVE ;  /* 0x000000000000791b */ /* 0x003fe20003800000 */
.L_x_24507:
[----:B------:R-:W-:Y:S01]  /*4ee0*/  HFMA2.MMA R165, -RZ, RZ, 0, 9.5367431640625e-07 ;  /* 0x00000010ffa57435 */ /* 0x000fe200000001ff */
[----:B------:R-:W-:-:S05]  /*4ef0*/  MOV R161, R164 ;  /* 0x000000a400a17202 */ /* 0x000fca0000000f00 */
[----:B------:R-:W-:-:S05]  /*4f00*/  FADD.FTZ R161, R160, R161 ;  /* 0x000000a1a0a17221 */ /* 0x000fca0000010000 */
[----:B------:R-:W-:-:S07]  /*4f10*/  MOV R166, R161 ;  /* 0x000000a100a67202 */ /* 0x000fce0000000f00 */
[----:B------:R-:W-:Y:S05]  /*4f20*/  WARPSYNC.COLLECTIVE R163, `(.L_x_24508) ;  /* 0x00000000a3087348 */ /* 0x000fea0003c00000 */
[----:B------:R0:W1:Y:S02]  /*4f30*/  SHFL.BFLY P6, R164, R166, R165, R168 ;  /* 0x0c0000a5a6a47389 */ /* 0x00006400000c00a8 */
[----:B01----:R-:W-:Y:S01]  /*4f40*/  ENDCOLLECTIVE ;  /* 0x000000000000791b */ /* 0x003fe20003800000 */
.L_x_24508:
        /* <DEDUP_REMOVED lines=75> */
.L_x_24509:
[----:B------:R-:W-:Y:S01]  /*5400*/  HFMA2.MMA R165, -RZ, RZ, 0, 1.1920928955078125e-07 ;  /* 0x00000002ffa57435 */ /* 0x000fe200000001ff */
[----:B------:R-:W-:-:S05]  /*5410*/  MOV R158, R164 ;  /* 0x000000a4009e7202 */ /* 0x000fca0000000f00 */
[----:B------:R-:W-:-:S05]  /*5420*/  FADD.FTZ R158, R93, R158 ;  /* 0x0000009e5d9e7221 */ /* 0x000fca0000010000 */
[----:B------:R-:W-:-:S07]  /*5430*/  MOV R166, R158 ;  /* 0x0000009e00a67202 */ /* 0x000fce0000000f00 */
[----:B------:R-:W-:Y:S05]  /*5440*/  WARPSYNC.COLLECTIVE R163, `(.L_x_24510) ;  /* 0x00000000a3087348 */ /* 0x000fea0003c00000 */
[----:B------:R0:W1:Y:S02]  /*5450*/  SHFL.BFLY P6, R164, R166, R165, R168 ;  /* 0x0c0000a5a6a47389 */ /* 0x00006400000c00a8 */
[----:B01----:R-:W-:Y:S01]  /*5460*/  ENDCOLLECTIVE ;  /* 0x000000000000791b */ /* 0x003fe20003800000 */
.L_x_24510:
[----:B------:R-:W-:Y:S01]  /*5470*/  HFMA2.MMA R165, -RZ, RZ, 0, 2.384185791015625e-07 ;  /* 0x00000004ffa57435 */ /* 0x000fe200000001ff */
[----:B------:R-:W-:-:S05]  /*5480*/  MOV R159, R164 ;  /* 0x000000a4009f7202 */ /* 0x000fca0000000f00 */
[----:B------:R-:W-:-:S05]  /*5490*/  FADD.FTZ R159, R158, R159 ;  /* 0x0000009f9e9f7221 */ /* 0x000fca0000010000 */
[----:B------:R-:W-:-:S07]  /*54a0*/  MOV R166, R159 ;  /* 0x0000009f00a67202 */ /* 0x000fce0000000f00 */
[----:B------:R-:W-:Y:S05]  /*54b0*/  WARPSYNC.COLLECTIVE R163, `(.L_x_24511) ;  /* 0x00000000a3087348 */ /* 0x000fea0003c00000 */
[----:B------:R0:W1:Y:S02]  /*54c0*/  SHFL.BFLY P6, R164, R166, R165, R168 ;  /* 0x0c0000a5a6a47389 */ /* 0x00006400000c00a8 */
[----:B01----:R-:W-:Y:S01]  /*54d0*/  ENDCOLLECTIVE ;  /* 0x000000000000791b */ /* 0x003fe20003800000 */
.L_x_24511:
[----:B------:R-:W-:Y:S01]  /*54e0*/  HFMA2.MMA R165, -RZ, RZ, 0, 4.76837158203125e-07 ;  /* 0x00000008ffa57435 */ /* 0x000fe200000001ff */
[----:B------:R-:W-:-:S05]  /*54f0*/  MOV R160, R164 ;  /* 0x000000a400a07202 */ /* 0x000fca0000000f00 */
[----:B------:R-:W-:-:S05]  /*5500*/  FADD.FTZ R160, R159, R160 ;  /* 0x000000a09fa07221 */ /* 0x000fca0000010000 */
[----:B------:R-:W-:-:S07]  /*5510*/  MOV R166, R160 ;  /* 0x000000a000a67202 */ /* 0x000fce0000000f00 */
[----:B------:R-:W-:Y:S05]  /*5520*/  WARPSYNC.COLLECTIVE R163, `(.L_x_24512) ;  /* 0x00000000a3087348 */ /* 0x000fea0003c00000 */
[----:B------:R0:W1:Y:S02]  /*5530*/  SHFL.BFLY P6, R164, R166, R165, R168 ;  /* 0x0c0000a5a6a47389 */ /* 0x00006400000c00a8 */
[----:B01----:R-:W-:Y:S01]  /*5540*/  ENDCOLLECTIVE ;  /* 0x000000000000791b */ /* 0x003fe20003800000 */
.L_x_24512:
[----:B------:R-:W-:Y:S01]  /*5550*/  HFMA2.MMA R165, -RZ, RZ, 0, 9.5367431640625e-07 ;  /* 0x00000010ffa57435 */ /* 0x000fe200000001ff */
[----:B------:R-:W-:-:S05]  /*5560*/  MOV R161, R164 ;  /* 0x000000a400a17202 */ /* 0x000fca0000000f00 */
[----:B------:R-:W-:-:S05]  /*5570*/  FADD.FTZ R161, R160, R161 ;  /* 0x000000a1a0a17221 */ /* 0x000fca0000010000 */
[----:B------:R-:W-:-:S07]  /*5580*/  MOV R166, R161 ;  /* 0x000000a100a67202 */ /* 0x000fce0000000f00 */
[----:B------:R-:W-:Y:S05]  /*5590*/  WARPSYNC.COLLECTIVE R163, `(.L_x_24513) ;  /* 0x00000000a3087348 */ /* 0x000fea0003c00000 */
[----:B------:R0:W1:Y:S02]  /*55a0*/  SHFL.BFLY P6, R164, R166, R165, R168 ;  /* 0x0c0000a5a6a47389 */ /* 0x00006400000c00a8 */
[----:B01----:R-:W-:Y:S01]  /*55b0*/  ENDCOLLECTIVE ;  /* 0x000000000000791b */ /* 0x003fe20003800000 */
.L_x_24513:
[----:B------:R-:W-:Y:S05]  /*55c0*/  BRA `(.L_x_24514) ;  /* 0xffffffe400b47947 */ /* 0x000fea000383ffff */
.L_x_24515:
        /* <DEDUP_REMOVED lines=11> */
.L_x_30318:


//--------------------- .text._ZN10layer_norm13ln_fwd_kernelINS_13Kernel_traitsI6__halfffffjLj8192ELj1ELj1ELj8ELj16ENS_18Kernel_traits_baseILj8192ES2_ffffjLj256EEEEELb0ELb1ELb1ELb1EEEvNS_9FwdParamsE --------------------------
	.section	.text._ZN10layer_norm13ln_fwd_kernelINS_13Kernel_traitsI6__halfffffjLj8192ELj1ELj1ELj8ELj16ENS_18Kernel_traits_baseILj8192ES2_ffffjLj256EEEEELb0ELb1ELb1ELb1EEEvNS_9FwdParamsE,"ax",@progbits
	.align	128
        .global         _ZN10layer_norm13ln_fwd_kernelINS_13Kernel_traitsI6__halfffffjLj8192ELj1ELj1ELj8ELj16ENS_18Kernel_traits_baseILj8192ES2_ffffjLj256EEEEELb0ELb1ELb1ELb1EEEvNS_9FwdParamsE
        .type           _ZN10layer_norm13ln_fwd_kernelINS_13Kernel_traitsI6__halfffffjLj8192ELj1ELj1ELj8ELj16ENS_18Kernel_traits_baseILj8192ES2_ffffjLj256EEEEELb0ELb1ELb1ELb1EEEvNS_9FwdParamsE,@function
        .size           _ZN10layer_norm13ln_fwd_kernelINS_13Kernel_traitsI6__halfffffjLj8192ELj1ELj1ELj8ELj16ENS_18Kernel_traits_baseILj8192ES2_ffffjLj256EEEEELb0ELb1ELb1ELb1EEEvNS_9FwdParamsE,(.L_x_30319 - _ZN10layer_norm13ln_fwd_kernelINS_13Kernel_traitsI6__halfffffjLj8192ELj1ELj1ELj8ELj16ENS_18Kernel_traits_baseILj8192ES2_ffffjLj256EEEEELb0ELb1ELb1ELb1EEEvNS_9FwdParamsE)
        .other          _ZN10layer_norm13ln_fwd_kernelINS_13Kernel_traitsI6__halfffffjLj8192ELj1ELj1ELj8ELj16ENS_18Kernel_traits_baseILj8192ES2_ffffjLj256EEEEELb0ELb1ELb1ELb1EEEvNS_9FwdParamsE,@"STO_CUDA_ENTRY STV_DEFAULT"
_ZN10layer_norm13ln_fwd_kernelINS_13Kernel_traitsI6__halfffffjLj8192ELj1ELj1ELj8ELj16ENS_18Kernel_traits_baseILj8192ES2_ffffjLj256EEEEELb0ELb1ELb1ELb1EEEvNS_9FwdParamsE:
.text._ZN10layer_norm13ln_fwd_kernelINS_13Kernel_traitsI6__halfffffjLj8192ELj1ELj1ELj8ELj16ENS_18Kernel_traits_baseILj8192ES2_ffffjLj256EEEEELb0ELb1ELb1ELb1EEEvNS_9FwdParamsE:
[----:B------:R-:W-:Y:S01]  /*0000*/  LDC R1, c[0x0][0x28] ;  /* 0x00000a00ff017b82 */ /* 0x000fe20000000800 */
[----:B------:R-:W0:Y:S01]  /*0010*/  S2R R44, SR_TID.X ;  /* 0x00000000002c7919 */ /* 0x000e220000002100 */
[----:B------:R-:W-:-:S06]  /*0020*/  ULDC.64 UR4, c[0x0][0x2c8] ;  /* 0x0000b20000047ab9 */ /* 0x000fcc0000000a00 */
[----:B------:R-:W1:Y:S01]  /*0030*/  S2UR UR6, SR_CTAID.X ;  /* 0x00000000000679c3 */ /* 0x000e620000002500 */
[----:B------:R-:W-:Y:S01]  /*0040*/  ISETP.NE.U32.AND P0, PT, RZ, UR4, PT ;  /* 0x00000004ff007c0c */ /* 0x000fe2000bf05070 */
[----:B------:R-:W-:Y:S01]  /*0050*/  ULDC UR7, c[0x0][0x214] ;  /* 0x0000850000077ab9 */ /* 0x000fe20000000800 */
[----:B------:R-:W-:Y:S02]  /*0060*/  ULDC.64 UR8, c[0x0][0x260] ;  /* 0x0000980000087ab9 */ /* 0x000fe40000000a00 */
        /* <DEDUP_REMOVED lines=12> */
[----:B-1----:R-:W-:-:S02]  /*0130*/  LEA.HI R93, R44, UR6, RZ, 0x18 ;  /* 0x000000062c5d7c11 */ /* 0x002fc4000f8fc0ff */
[----:B------:R-:W-:Y:S01]  /*0140*/  IADD3 R2, P2, R0, UR8, RZ ;  /* 0x0000000800027c10 */ /* 0x000fe2000ff5e0ff */
[----:B------:R0:W5:Y:S04]  /*0150*/  @P0 LDG.E.64 R10, desc[UR4][R4.64+0x3000] ;  /* 0x00300004040a0981 */ /* 0x000168000c1e1b00 */
[----:B------:R0:W5:Y:S01]  /*0160*/  @P0 LDG.E.64 R8, desc[UR4][R4.64+0x3800] ;  /* 0x0038000404080981 */ /* 0x000162000c1e1b00 */
[----:B------:R-:W-:Y:S01]  /*0170*/  ISETP.GE.AND P1, PT, R93, UR7, PT ;  /* 0x000000075d007c0c */ /* 0x000fe2000bf26270 */
[----:B------:R-:W-:Y:S01]  /*0180*/  ULDC.64 UR6, c[0x0][0x278] ;  /* 0x00009e0000067ab9 */ /* 0x000fe20000000a00 */
[----:B------:R-:W-:Y:S02]  /*0190*/  LOP3.LUT R44, R44, 0xff, RZ, 0xc0, !PT ;  /* 0x000000ff2c2c7812 */ /* 0x000fe400078ec0ff */
[----:B------:R-:W-:-:S02]  /*01a0*/  IADD3.X R3, RZ, UR9, RZ, P2, !PT ;  /* 0x00000009ff037c10 */ /* 0x000fc400097fe4ff */
        /* <DEDUP_REMOVED lines=28> */
[----:B------:R-:W-:Y:S01]  /*0370*/  HFMA2.MMA R0, -RZ, RZ, 0, 5.9604644775390625e-08 ;  /* 0x00000001ff007435 */ /* 0x000fe200000001ff */
        /* <DEDUP_REMOVED lines=30> */
[----:B------:R-:W-:Y:S01]  /*0560*/  ULDC.U8 UR6, c[0x0][0x2a0] ;  /* 0x0000a80000067ab9 */ /* 0x000fe20000000000 */
        /* <DEDUP_REMOVED lines=117> */
.L_x_24583:
[----:B0-----:R-:W0:Y:S08]  /*0cc0*/  LDC.64 R2, c[0x0][0x280] ;  /* 0x0000a000ff027b82 */ /* 0x001e300000000a00 */
[----:B------:R-:W1:Y:S08]  /*0cd0*/  LDC.64 R42, c[0x0][0x230] ;  /* 0x00008c00ff2a7b82 */ /* 0x000e700000000a00 */
[----:B------:R-:W2:Y:S01]  /*0ce0*/  LDC R142, c[0x0][0x218] ;  /* 0x00008600ff8e7b82 */ /* 0x000ea20000000800 */
[----:B0-----:R-:W-:-:S05]  /*0cf0*/  IMAD.WIDE R2, R93, 0x4, R2 ;  /* 0x000000045d027825 */ /* 0x001fca00078e0202 */
[----:B------:R-:W3:Y:S01]  /*0d00*/  LDG.E R18, desc[UR4][R2.64] ;  /* 0x0000000402127981 */ /* 0x000ee2000c1e1900 */
[----:B-1----:R-:W-:-:S04]  /*0d10*/  ISETP.NE.U32.AND P0, PT, R42, RZ, PT ;  /* 0x000000ff2a00720c */ /* 0x002fc80003f05070 */
[----:B------:R-:W-:Y:S01]  /*0d20*/  ISETP.NE.AND.EX P0, PT, R43, RZ, PT, P0 ;  /* 0x000000ff2b00720c */ /* 0x000fe20003f05300 */
[----:B--2---:R-:W-:-:S05]  /*0d30*/  IMAD R12, R93, R142, RZ ;  /* 0x0000008e5d0c7224 */ /* 0x004fca00078e02ff */
[----:B------:R-:W-:-:S07]  /*0d40*/  SHF.R.S32.HI R13, RZ, 0x1f, R12 ;  /* 0x0000001fff0d7819 */ /* 0x000fce000001140c */
[----:B------:R-:W0:Y:S01]  /*0d50*/  @P0 LDC.64 R14, c[0x0][0x230] ;  /* 0x00008c00ff0e0b82 */ /* 0x000e220000000a00 */
[----:B------:R-:W-:-:S04]  /*0d60*/  LEA.HI R41, R13, R12, RZ, 0x2 ;  /* 0x0000000c0d297211 */ /* 0x000fc800078f10ff */
[----:B------:R-:W-:-:S03]  /*0d70*/  LEA.HI.SX32 R41, R41, R44, 0x1e ;  /* 0x0000002c29297211 */ /* 0x000fc600078ff2ff */
[----:B------:R-:W1:Y:S08]  /*0d80*/  LDC.64 R12, c[0x0][0x288] ;  /* 0x0000a200ff0c7b82 */ /* 0x000e700000000a00 */
[----:B------:R-:W2:Y:S01]  /*0d90*/  @P0 LDC.64 R20, c[0x0][0x230] ;  /* 0x00008c00ff140b82 */ /* 0x000ea20000000a00 */
[----:B0-----:R-:W-:-:S05]  /*0da0*/  @P0 IMAD.WIDE.U32 R14, R41, 0x10, R14 ;  /* 0x00000010290e0825 */ /* 0x001fca00078e000e */
[----:B------:R0:W4:Y:S01]  /*0db0*/  @P0 LDG.E.128 R4, desc[UR4][R14.64] ;  /* 0x000000040e040981 */ /* 0x000122000c1e1d00 */
[----:B-1----:R-:W-:Y:S01]  /*0dc0*/  IMAD.WIDE R12, R93, 0x4, R12 ;  /* 0x000000045d0c7825 */ /* 0x002fe200078e020c */
[----:B------:R-:W-:-:S04]  /*0dd0*/  MOV R146, RZ ;  /* 0x000000ff00927202 */ /* 0x000fc80000000f00 */
[----:B-----5:R4:W5:Y:S01]  /*0de0*/  LDG.E R143, desc[UR4][R12.64] ;  /* 0x000000040c8f7981 */ /* 0x020962000c1e1900 */
[----:B------:R-:W-:Y:S01]  /*0df0*/  IADD3 R27, R41, 0x100, RZ ;  /* 0x00000100291b7810 */ /* 0x000fe20007ffe0ff */
[----:B------:R-:W-:Y:S04]  /*0e00*/  BSSY B0, `(.L_x_24516) ;  /* 0x000001e000007945 */ /* 0x000fe80003800000 */
[----:B--2---:R-:W-:Y:S01]  /*0e10*/  @P0 IMAD.WIDE.U32 R20, R27, 0x10, R20 ;  /* 0x000000101b140825 */ /* 0x004fe200078e0014 */
[C---:B---3--:R-:W-:Y:S02]  /*0e20*/  ISETP.GE.AND P5, PT, R18.reuse, 0x1, PT ;  /* 0x000000011200780c */ /* 0x048fe40003fa6270 */
[----:B------:R-:W-:-:S11]  /*0e30*/  ISETP.GT.AND P6, PT, R18, RZ, PT ;  /* 0x000000ff1200720c */ /* 0x000fd60003fc4270 */
[----:B------:R-:W-:Y:S01]  /*0e40*/  @P5 IADD3 R3, R18, -0x1, RZ ;  /* 0xffffffff12035810 */ /* 0x000fe20007ffe0ff */
[----:B------:R-:W0:Y:S01]  /*0e50*/  @P5 LDC.64 R16, c[0x0][0x220] ;  /* 0x00008800ff105b82 */ /* 0x000e220000000a00 */
[----:B------:R-:W-:-:S03]  /*0e60*/  @!P6 ISETP.NE.U32.AND P1, PT, R42, RZ, PT ;  /* 0x000000ff2a00e20c */ /* 0x000fc60003f25070 */
[----:B------:R-:W-:Y:S01]  /*0e70*/  @P5 IMAD R3, R3, R142, RZ ;  /* 0x0000008e03035224 */ /* 0x000fe200078e02ff */
[----:B------:R-:W-:-:S04]  /*0e80*/  @!P6 ISETP.NE.AND.EX P2, PT, R43, RZ, PT, P1 ;  /* 0x000000ff2b00e20c */ /* 0x000fc80003f45310 */
[----:B------:R-:W-:-:S04]  /*0e90*/  @P5 SHF.R.S32.HI R2, RZ, 0x1f, R3 ;  /* 0x0000001fff025819 */ /* 0x000fc80000011403 */
[----:B------:R-:W-:Y:S02]  /*0ea0*/  @P5 LEA.HI R19, R2, R3, RZ, 0x2 ;  /* 0x0000000302135211 */ /* 0x000fe400078f10ff */
[----:B------:R-:W1:Y:S02]  /*0eb0*/  LDC.64 R2, c[0x0][0x238] ;  /* 0x00008e00ff027b82 */ /* 0x000e640000000a00 */
[----:B------:R-:W-:Y:S02]  /*0ec0*/  @P5 LEA.HI.SX32 R146, R19, R44, 0x1e ;  /* 0x0000002c13925211 */ /* 0x000fe400078ff2ff */
[C---:B------:R-:W-:Y:S02]  /*0ed0*/  @!P6 ISETP.NE.U32.AND P3, PT, R42.reuse, RZ, PT ;  /* 0x000000ff2a00e20c */ /* 0x040fe40003f65070 */
[----:B------:R-:W-:Y:S01]  /*0ee0*/  @!P6 ISETP.NE.U32.AND P1, PT, R42, RZ, PT ;  /* 0x000000ff2a00e20c */ /* 0x000fe20003f25070 */
[----:B0-----:R-:W-:Y:S01]  /*0ef0*/  @P5 IMAD.WIDE.U32 R14, R146, 0x10, R16 ;  /* 0x00000010920e5825 */ /* 0x001fe200078e0010 */
[----:B------:R-:W-:-:S02]  /*0f00*/  @!P6 ISETP.NE.AND.EX P3, PT, R43, RZ, PT, P3 ;  /* 0x000000ff2b00e20c */ /* 0x000fc40003f65330 */
[----:B------:R-:W-:Y:S02]  /*0f10*/  @!P6 ISETP.NE.AND.EX P1, PT, R43, RZ, PT, P1 ;  /* 0x000000ff2b00e20c */ /* 0x000fe40003f25310 */
[----:B------:R0:W5:Y:S01]  /*0f20*/  @P5 LDG.E.128 R8, desc[UR4][R14.64] ;  /* 0x000000040e085981 */ /* 0x000162000c1e1d00 */
[----:B----4-:R-:W-:Y:S02]  /*0f30*/  @!P6 FSEL R13, R5, RZ, P2 ;  /* 0x000000ff050de208 */ /* 0x010fe40001000000 */
[----:B------:R-:W-:Y:S01]  /*0f40*/  @!P6 ISETP.NE.U32.AND P2, PT, R42, RZ, PT ;  /* 0x000000ff2a00e20c */ /* 0x000fe20003f45070 */
[----:B-1----:R-:W-:Y:S01]  /*0f50*/  IMAD.WIDE.U32 R16, R41, 0x10, R2 ;  /* 0x0000001029107825 */ /* 0x002fe200078e0002 */
[----:B0-----:R-:W-:Y:S02]  /*0f60*/  @!P6 FSEL R14, R6, RZ, P1 ;  /* 0x000000ff060ee208 */ /* 0x001fe40000800000 */
[----:B------:R-:W-:Y:S02]  /*0f70*/  @!P6 ISETP.NE.AND.EX P2, PT, R43, RZ, PT, P2 ;  /* 0x000000ff2b00e20c */ /* 0x000fe40003f45320 */
[----:B------:R-:W-:-:S02]  /*0f80*/  @!P6 FSEL R12, R4, RZ, P3 ;  /* 0x000000ff040ce208 */ /* 0x000fc40001800000 */
[----:B------:R-:W-:Y:S01]  /*0f90*/  @!P6 FSEL R15, R7, RZ, P2 ;  /* 0x000000ff070fe208 */ /* 0x000fe20001000000 */
[----:B------:R-:W-:Y:S08]  /*0fa0*/  @!P6 BRA `(.L_x_24517) ;  /* 0x00000000000ce947 */ /* 0x000ff00003800000 */
[----:B-----5:R-:W-:-:S04]  /*0fb0*/  FMUL.FTZ R12, R8, UR7 ;  /* 0x00000007080c7c20 */ /* 0x020fc80008410000 */
[----:B------:R-:W-:-:S04]  /*0fc0*/  FMUL.FTZ R12, R77, R12 ;  /* 0x0000000c4d0c7220 */ /* 0x000fc80000410000 */
[----:B------:R-:W-:-:S07]  /*0fd0*/  @P0 FADD.FTZ R12, R4, R12 ;  /* 0x0000000c040c0221 */ /* 0x000fce0000010000 */
.L_x_24517:
[----:B------:R-:W-:Y:S05]  /*0fe0*/  BSYNC B0 ;  /* 0x0000000000007941 */ /* 0x000fea0003800000 */
.L_x_24516:
[----:B------:R-:W-:Y:S04]  /*0ff0*/  BSSY B0, `(.L_x_24518) ;  /* 0x0000005000007945 */ /* 0x000fe80003800000 */
[----:B------:R-:W-:Y:S05]  /*1000*/  @!P6 BRA `(.L_x_24519) ;  /* 0x00000000000ce947 */ /* 0x000fea0003800000 */
[----:B-----5:R-:W-:-:S04]  /*1010*/  FMUL.FTZ R13, R9, UR7 ;  /* 0x00000007090d7c20 */ /* 0x020fc80008410000 */
[----:B------:R-:W-:-:S04]  /*1020*/  FMUL.FTZ R13, R126, R13 ;  /* 0x0000000d7e0d7220 */ /* 0x000fc80000410000 */
[----:B------:R-:W-:-:S07]  /*1030*/  @P0 FADD.FTZ R13, R5, R13 ;  /* 0x0000000d050d0221 */ /* 0x000fce0000010000 */
.L_x_24519:
[----:B------:R-:W-:Y:S05]  /*1040*/  BSYNC B0 ;  /* 0x0000000000007941 */ /* 0x000fea0003800000 */
.L_x_24518:
[----:B------:R-:W-:Y:S04]  /*1050*/  BSSY B0, `(.L_x_24520) ;  /* 0x0000005000007945 */ /* 0x000fe80003800000 */
[----:B------:R-:W-:Y:S05]  /*1060*/  @!P6 BRA `(.L_x_24521) ;  /* 0x00000000000ce947 */ /* 0x000fea0003800000 */
[----:B-----5:R-:W-:-:S04]  /*1070*/  FMUL.FTZ R19, R10, UR7 ;  /* 0x000000070a137c20 */ /* 0x020fc80008410000 */
[----:B------:R-:W-:-:S04]  /*1080*/  FMUL.FTZ R14, R78, R19 ;  /* 0x000000134e0e7220 */ /* 0x000fc80000410000 */
[----:B------:R-:W-:-:S07]  /*1090*/  @P0 FADD.FTZ R14, R6, R14 ;  /* 0x0000000e060e0221 */ /* 0x000fce0000010000 */
.L_x_24521:
[----:B------:R-:W-:Y:S05]  /*10a0*/  BSYNC B0 ;  /* 0x0000000000007941 */ /* 0x000fea0003800000 */
.L_x_24520:
[----:B------:R-:W-:Y:S04]  /*10b0*/  BSSY B0, `(.L_x_24522) ;  /* 0x0000005000007945 */ /* 0x000fe80003800000 */
[----:B------:R-:W-:Y:S05]  /*10c0*/  @!P6 BRA `(.L_x_24523) ;  /* 0x00000000000ce947 */ /* 0x000fea0003800000 */
[----:B-----5:R-:W-:-:S04]  /*10d0*/  FMUL.FTZ R18, R11, UR7 ;  /* 0x000000070b127c20 */ /* 0x020fc80008410000 */
[----:B------:R-:W-:-:S04]  /*10e0*/  FMUL.FTZ R15, R127, R18 ;  /* 0x000000127f0f7220 */ /* 0x000fc80000410000 */
[----:B------:R-:W-:-:S07]  /*10f0*/  @P0 FADD.FTZ R15, R7, R15 ;  /* 0x0000000f070f0221 */ /* 0x000fce0000010000 */
.L_x_24523:
[----:B------:R-:W-:Y:S05]  /*1100*/  BSYNC B0 ;  /* 0x0000000000007941 */ /* 0x000fea0003800000 */
.L_x_24522:
[----:B------:R0:W-:Y:S01]  /*1110*/  STG.E.128 desc[UR4][R16.64], R12 ;  /* 0x0000000c10007986 */ /* 0x0001e2000c101d04 */
[----:B------:R-:W1:Y:S03]  /*1120*/  @P5 LDC.64 R18, c[0x0][0x220] ;  /* 0x00008800ff125b82 */ /* 0x000e660000000a00 */
[----:B------:R2:W0:Y:S01]  /*1130*/  @P0 LDG.E.128 R4, desc[UR4][R20.64] ;  /* 0x0000000414040981 */ /* 0x000422000c1e1d00 */
[----:B------:R-:W-:Y:S02]  /*1140*/  @!P6 ISETP.NE.U32.AND P1, PT, R42, RZ, PT ;  /* 0x000000ff2a00e20c */ /* 0x000fe40003f25070 */
[----:B------:R-:W-:Y:S02]  /*1150*/  @P5 IADD3 R23, R146, 0x100, RZ ;  /* 0x0000010092175810 */ /* 0x000fe40007ffe0ff */
[----:B------:R-:W3:Y:S01]  /*1160*/  @P0 LDC.64 R24, c[0x0][0x230] ;  /* 0x00008c00ff180b82 */ /* 0x000ee20000000a00 */
[----:B------:R-:W-:-:S02]  /*1170*/  @!P6 ISETP.NE.AND.EX P2, PT, R43, RZ, PT, P1 ;  /* 0x000000ff2b00e20c */ /* 0x000fc40003f45310 */
[C---:B------:R-:W-:Y:S02]  /*1180*/  @!P6 ISETP.NE.U32.AND P3, PT, R42.reuse, RZ, PT ;  /* 0x000000ff2a00e20c */ /* 0x040fe40003f65070 */
[----:B------:R-:W-:Y:S02]  /*1190*/  @!P6 ISETP.NE.U32.AND P1, PT, R42, RZ, PT ;  /* 0x000000ff2a00e20c */ /* 0x000fe40003f25070 */
[----:B------:R-:W-:Y:S01]  /*11a0*/  IADD3 R31, R41, 0x200, RZ ;  /* 0x00000200291f7810 */ /* 0x000fe20007ffe0ff */
[----:B------:R-:W-:Y:S01]  /*11b0*/  BSSY B0, `(.L_x_24524) ;  /* 0x0000011000007945 */ /* 0x000fe20003800000 */
[C---:B------:R-:W-:Y:S02]  /*11c0*/  @!P6 ISETP.NE.AND.EX P3, PT, R43.reuse, RZ, PT, P3 ;  /* 0x000000ff2b00e20c */ /* 0x040fe40003f65330 */
[----:B------:R-:W-:Y:S01]  /*11d0*/  @!P6 ISETP.NE.AND.EX P1, PT, R43, RZ, PT, P1 ;  /* 0x000000ff2b00e20c */ /* 0x000fe20003f25310 */
[----:B-1----:R-:W-:-:S04]  /*11e0*/  @P5 IMAD.WIDE.U32 R18, R23, 0x10, R18 ;  /* 0x0000001017125825 */ /* 0x002fc800078e0012 */
[----:B--2---:R-:W-:Y:S01]  /*11f0*/  IMAD.WIDE.U32 R20, R27, 0x10, R2 ;  /* 0x000000101b147825 */ /* 0x004fe200078e0002 */
[----:B-----5:R1:W5:Y:S03]  /*1200*/  @P5 LDG.E.128 R8, desc[UR4][R18.64] ;  /* 0x0000000412085981 */ /* 0x020366000c1e1d00 */
[----:B---3--:R-:W-:Y:S01]  /*1210*/  @P0 IMAD.WIDE.U32 R24, R31, 0x10, R24 ;  /* 0x000000101f180825 */ /* 0x008fe200078e0018 */
[----:B0-----:R-:W-:Y:S02]  /*1220*/  @!P6 FSEL R17, R5, RZ, P2 ;  /* 0x000000ff0511e208 */ /* 0x001fe40001000000 */
[----:B------:R-:W-:Y:S02]  /*1230*/  @!P6 ISETP.NE.U32.AND P2, PT, R42, RZ, PT ;  /* 0x000000ff2a00e20c */ /* 0x000fe40003f45070 */
[----:B-1----:R-:W-:Y:S02]  /*1240*/  @!P6 FSEL R18, R6, RZ, P1 ;  /* 0x000000ff0612e208 */ /* 0x002fe40000800000 */
[----:B------:R-:W-:-:S02]  /*1250*/  @!P6 ISETP.NE.AND.EX P2, PT, R43, RZ, PT, P2 ;  /* 0x000000ff2b00e20c */ /* 0x000fc40003f45320 */
[----:B------:R-:W-:Y:S02]  /*1260*/  @!P6 FSEL R16, R4, RZ, P3 ;  /* 0x000000ff0410e208 */ /* 0x000fe40001800000 */
[----:B------:R-:W-:Y:S01]  /*1270*/  @!P6 FSEL R19, R7, RZ, P2 ;  /* 0x000000ff0713e208 */ /* 0x000fe20001000000 */
[----:B------:R-:W-:Y:S08]  /*1280*/  @!P6 BRA `(.L_x_24525) ;  /* 0x00000000000ce947 */ /* 0x000ff00003800000 */
[----:B-----5:R-:W-:-:S04]  /*1290*/  FMUL.FTZ R16, R8, UR7 ;  /* 0x0000000708107c20 */ /* 0x020fc80008410000 */
[----:B------:R-:W-:-:S04]  /*12a0*/  FMUL.FTZ R16, R79, R16 ;  /* 0x000000104f107220 */ /* 0x000fc80000410000 */
[----:B------:R-:W-:-:S07]  /*12b0*/  @P0 FADD.FTZ R16, R4, R16 ;  /* 0x0000001004100221 */ /* 0x000fce0000010000 */
.L_x_24525:
[----:B------:R-:W-:Y:S05]  /*12c0*/  BSYNC B0 ;  /* 0x0000000000007941 */ /* 0x000fea0003800000 */
.L_x_24524:
[----:B------:R-:W-:Y:S04]  /*12d0*/  BSSY B0, `(.L_x_24526) ;  /* 0x0000005000007945 */ /* 0x000fe80003800000 */
[----:B------:R-:W-:Y:S05]  /*12e0*/  @!P6 BRA `(.L_x_24527) ;  /* 0x00000000000ce947 */ /* 0x000fea0003800000 */
[----:B-----5:R-:W-:-:S04]  /*12f0*/  FMUL.FTZ R17, R9, UR7 ;  /* 0x0000000709117c20 */ /* 0x020fc80008410000 */
[----:B------:R-:W-:-:S04]  /*1300*/  FMUL.FTZ R17, R128, R17 ;  /* 0x0000001180117220 */ /* 0x000fc80000410000 */
[----:B------:R-:W-:-:S07]  /*1310*/  @P0 FADD.FTZ R17, R5, R17 ;  /* 0x0000001105110221 */ /* 0x000fce0000010000 */
.L_x_24527:
[----:B------:R-:W-:Y:S05]  /*1320*/  BSYNC B0 ;  /* 0x0000000000007941 */ /* 0x000fea0003800000 */
.L_x_24526:
[----:B------:R-:W-:Y:S04]  /*1330*/  BSSY B0, `(.L_x_24528) ;  /* 0x0000005000007945 */ /* 0x000fe80003800000 */
[----:B------:R-:W-:Y:S05]  /*1340*/  @!P6 BRA `(.L_x_24529) ;  /* 0x00000000000ce947 */ /* 0x000fea0003800000 */
[----:B-----5:R-:W-:-:S04]  /*1350*/  FMUL.FTZ R23, R10, UR7 ;  /* 0x000000070a177c20 */ /* 0x020fc80008410000 */
[----:B------:R-:W-:-:S04]  /*1360*/  FMUL.FTZ R18, R80, R23 ;  /* 0x0000001750127220 */ /* 0x000fc80000410000 */
[----:B------:R-:W-:-:S07]  /*1370*/  @P0 FADD.FTZ R18, R6, R18 ;  /* 0x0000001206120221 */ /* 0x000fce0000010000 */
.L_x_24529:
[----:B------:R-:W-:Y:S05]  /*1380*/  BSYNC B0 ;  /* 0x0000000000007941 */ /* 0x000fea0003800000 */
.L_x_24528:
[----:B------:R-:W-:Y:S04]  /*1390*/  BSSY B0, `(.L_x_24530) ;  /* 0x0000005000007945 */ /* 0x000fe80003800000 */
[----:B------:R-:W-:Y:S05]  /*13a0*/  @!P6 BRA `(.L_x_24531) ;  /* 0x00000000000ce947 */ /* 0x000fea0003800000 */
[----:B-----5:R-:W-:-:S04]  /*13b0*/  FMUL.FTZ R22, R11, UR7 ;  /* 0x000000070b167c20 */ /* 0x020fc80008410000 */
[----:B------:R-:W-:-:S04]  /*13c0*/  FMUL.FTZ R19, R129, R22 ;  /* 0x0000001681137220 */ /* 0x000fc80000410000 */
[----:B------:R-:W-:-:S07]  /*13d0*/  @P0 FADD.FTZ R19, R7, R19 ;  /* 0x0000001307130221 */ /* 0x000fce0000010000 */
.L_x_24531:
[----:B------:R-:W-:Y:S05]  /*13e0*/  BSYNC B0 ;  /* 0x0000000000007941 */ /* 0x000fea0003800000 */
.L_x_24530:
        /* <DEDUP_REMOVED lines=27> */
.L_x_24533:
[----:B------:R-:W-:Y:S05]  /*15a0*/  BSYNC B0 ;  /* 0x0000000000007941 */ /* 0x000fea0003800000 */
.L_x_24532:
[----:B------:R-:W-:Y:S04]  /*15b0*/  BSSY B0, `(.L_x_24534) ;  /* 0x0000005000007945 */ /* 0x000fe80003800000 */
[----:B------:R-:W-:Y:S05]  /*15c0*/  @!P6 BRA `(.L_x_24535) ;  /* 0x00000000000ce947 */ /* 0x000fea0003800000 */
[----:B-----5:R-:W-:-:S04]  /*15d0*/  FMUL.FTZ R21, R9, UR7 ;  /* 0x0000000709157c20 */ /* 0x020fc80008410000 */
[----:B------:R-:W-:-:S04]  /*15e0*/  FMUL.FTZ R21, R130, R21 ;  /* 0x0000001582157220 */ /* 0x000fc80000410000 */
[----:B------:R-:W-:-:S07]  /*15f0*/  @P0 FADD.FTZ R21, R5, R21 ;  /* 0x0000001505150221 */ /* 0x000fce0000010000 */
.L_x_24535:
[----:B------:R-:W-:Y:S05]  /*1600*/  BSYNC B0 ;  /* 0x0000000000007941 */ /* 0x000fea0003800000 */
.L_x_24534:
[----:B------:R-:W-:Y:S04]  /*1610*/  BSSY B0, `(.L_x_24536) ;  /* 0x0000005000007945 */ /* 0x000fe80003800000 */
[----:B------:R-:W-:Y:S05]  /*1620*/  @!P6 BRA `(.L_x_24537) ;  /* 0x00000000000ce947 */ /* 0x000fea0003800000 */
[----:B-----5:R-:W-:-:S04]  /*1630*/  FMUL.FTZ R27, R10, UR7 ;  /* 0x000000070a1b7c20 */ /* 0x020fc80008410000 */
[----:B------:R-:W-:-:S04]  /*1640*/  FMUL.FTZ R22, R82, R27 ;  /* 0x0000001b52167220 */ /* 0x000fc80000410000 */
[----:B------:R-:W-:-:S07]  /*1650*/  @P0 FADD.FTZ R22, R6, R22 ;  /* 0x0000001606160221 */ /* 0x000fce0000010000 */
.L_x_24537:
[----:B------:R-:W-:Y:S05]  /*1660*/  BSYNC B0 ;  /* 0x0000000000007941 */ /* 0x000fea0003800000 */
.L_x_24536:
[----:B------:R-:W-:Y:S04]  /*1670*/  BSSY B0, `(.L_x_24538) ;  /* 0x0000005000007945 */ /* 0x000fe80003800000 */
[----:B------:R-:W-:Y:S05]  /*1680*/  @!P6 BRA `(.L_x_24539) ;  /* 0x00000000000ce947 */ /* 0x000fea0003800000 */
[----:B-----5:R-:W-:-:S04]  /*1690*/  FMUL.FTZ R26, R11, UR7 ;  /* 0x000000070b1a7c20 */ /* 0x020fc80008410000 */
[----:B------:R-:W-:-:S04]  /*16a0*/  FMUL.FTZ R23, R131, R26 ;  /* 0x0000001a83177220 */ /* 0x000fc80000410000 */
[----:B------:R-:W-:-:S07]  /*16b0*/  @P0 FADD.FTZ R23, R7, R23 ;  /* 0x0000001707170221 */ /* 0x000fce0000010000 */
.L_x_24539:
[----:B------:R-:W-:Y:S05]  /*16c0*/  BSYNC B0 ;  /* 0x0000000000007941 */ /* 0x000fea0003800000 */
.L_x_24538:
        /* <DEDUP_REMOVED lines=27> */
.L_x_24541:
[----:B------:R-:W-:Y:S05]  /*1880*/  BSYNC B0 ;  /* 0x0000000000007941 */ /* 0x000fea0003800000 */
.L_x_24540:
[----:B------:R-:W-:Y:S04]  /*1890*/  BSSY B0, `(.L_x_24542) ;  /* 0x0000005000007945 */ /* 0x000fe80003800000 */
[----:B------:R-:W-:Y:S05]  /*18a0*/  @!P6 BRA `(.L_x_24543) ;  /* 0x00000000000ce947 */ /* 0x000fea0003800000 */
[----:B-----5:R-:W-:-:S04]  /*18b0*/  FMUL.FTZ R25, R9, UR7 ;  /* 0x0000000709197c20 */ /* 0x020fc80008410000 */
[----:B------:R-:W-:-:S04]  /*18c0*/  FMUL.FTZ R25, R132, R25 ;  /* 0x0000001984197220 */ /* 0x000fc80000410000 */
[----:B------:R-:W-:-:S07]  /*18d0*/  @P0 FADD.FTZ R25, R5, R25 ;  /* 0x0000001905190221 */ /* 0x000fce0000010000 */
.L_x_24543:
[----:B------:R-:W-:Y:S05]  /*18e0*/  BSYNC B0 ;  /* 0x0000000000007941 */ /* 0x000fea0003800000 */
.L_x_24542:
[----:B------:R-:W-:Y:S04]  /*18f0*/  BSSY B0, `(.L_x_24544) ;  /* 0x0000005000007945 */ /* 0x000fe80003800000 */
[----:B------:R-:W-:Y:S05]  /*1900*/  @!P6 BRA `(.L_x_24545) ;  /* 0x00000000000ce947 */ /* 0x000fea0003800000 */
[----:B-----5:R-:W-:-:S04]  /*1910*/  FMUL.FTZ R31, R10, UR7 ;  /* 0x000000070a1f7c20 */ /* 0x020fc80008410000 */
[----:B------:R-:W-:-:S04]  /*1920*/  FMUL.FTZ R26, R84, R31 ;  /* 0x0000001f541a7220 */ /* 0x000fc80000410000 */
[----:B------:R-:W-:-:S07]  /*1930*/  @P0 FADD.FTZ R26, R6, R26 ;  /* 0x0000001a061a0221 */ /* 0x000fce0000010000 */
.L_x_24545:
[----:B------:R-:W-:Y:S05]  /*1940*/  BSYNC B0 ;  /* 0x0000000000007941 */ /* 0x000fea0003800000 */
.L_x_24544:
[----:B------:R-:W-:Y:S04]  /*1950*/  BSSY B0, `(.L_x_24546) ;  /* 0x0000005000007945 */ /* 0x000fe80003800000 */
[----:B------:R-:W-:Y:S05]  /*1960*/  @!P6 BRA `(.L_x_24547) ;  /* 0x00000000000ce947 */ /* 0x000fea0003800000 */
[----:B-----5:R-:W-:-:S04]  /*1970*/  FMUL.FTZ R30, R11, UR7 ;  /* 0x000000070b1e7c20 */ /* 0x020fc80008410000 */
[----:B------:R-:W-:-:S04]  /*1980*/  FMUL.FTZ R27, R133, R30 ;  /* 0x0000001e851b7220 */ /* 0x000fc80000410000 */
[----:B------:R-:W-:-:S07]  /*1990*/  @P0 FADD.FTZ R27, R7, R27 ;  /* 0x0000001b071b0221 */ /* 0x000fce0000010000 */
.L_x_24547:
[----:B------:R-:W-:Y:S05]  /*19a0*/  BSYNC B0 ;  /* 0x0000000000007941 */ /* 0x000fea0003800000 */
.L_x_24546:
[----:B------:R0:W-:Y:S01]  /*19b0*/  STG.E.128 desc[UR4][R28.64], R24 ;  /* 0x000000181c007986 */ /* 0x0001e2000c101d04 */
[----:B------:R-:W1:Y:S03]  /*19c0*/  @P5 LDC.64 R30, c[0x0][0x220] ;  /* 0x00008800ff1e5b82 */ /* 0x000e660000000a00 */
[----:B------:R2:W0:Y:S01]  /*19d0*/  @P0 LDG.E.128 R4, desc[UR4][R32.64] ;  /* 0x0000000420040981 */ /* 0x000422000c1e1d00 */
[----:B------:R-:W-:Y:S02]  /*19e0*/  @P5 IADD3 R35, R146, 0x400, RZ ;  /* 0x0000040092235810 */ /* 0x000fe40007ffe0ff */
[----:B------:R-:W-:-:S04]  /*19f0*/  @!P6 ISETP.NE.U32.AND P1, PT, R42, RZ, PT ;  /* 0x000000ff2a00e20c */ /* 0x000fc80003f25070 */
[----:B------:R-:W-:Y:S01]  /*1a00*/  @!P6 ISETP.NE.AND.EX P2, PT, R43, RZ, PT, P1 ;  /* 0x000000ff2b00e20c */ /* 0x000fe20003f45310 */
[----:B-1----:R-:W-:Y:S02]  /*1a10*/  @P5 IMAD.WIDE.U32 R30, R35, 0x10, R30 ;  /* 0x00000010231e5825 */ /* 0x002fe400078e001e */
[----:B------:R-:W1:Y:S01]  /*1a20*/  @P0 LDC.64 R34, c[0x0][0x230] ;  /* 0x00008c00ff220b82 */ /* 0x000e620000000a00 */
[C---:B------:R-:W-:Y:S02]  /*1a30*/  @!P6 ISETP.NE.U32.AND P3, PT, R42.reuse, RZ, PT ;  /* 0x000000ff2a00e20c */ /* 0x040fe40003f65070 */
[----:B------:R-:W-:Y:S02]  /*1a40*/  @!P6 ISETP.NE.U32.AND P1, PT, R42, RZ, PT ;  /* 0x000000ff2a00e20c */ /* 0x000fe40003f25070 */
[----:B------:R-:W-:Y:S01]  /*1a50*/  IADD3 R147, R41, 0x500, RZ ;  /* 0x0000050029937810 */ /* 0x000fe20007ffe0ff */
[----:B------:R-:W-:Y:S01]  /*1a60*/  BSSY B0, `(.L_x_24548) ;  /* 0x0000010000007945 */ /* 0x000fe20003800000 */
[C---:B------:R-:W-:Y:S01]  /*1a70*/  @!P6 ISETP.NE.AND.EX P3, PT, R43.reuse, RZ, PT, P3 ;  /* 0x000000ff2b00e20c */ /* 0x040fe20003f65330 */
[----:B-----5:R3:W5:Y:S01]  /*1a80*/  @P5 LDG.E.128 R8, desc[UR4][R30.64] ;  /* 0x000000041e085981 */ /* 0x020762000c1e1d00 */
[----:B------:R-:W-:Y:S01]  /*1a90*/  @!P6 ISETP.NE.AND.EX P1, PT, R43, RZ, PT, P1 ;  /* 0x000000ff2b00e20c */ /* 0x000fe20003f25310 */
[----:B--2---:R-:W-:-:S04]  /*1aa0*/  IMAD.WIDE.U32 R32, R37, 0x10, R2 ;  /* 0x0000001025207825 */ /* 0x004fc800078e0002 */
[----:B-1----:R-:W-:Y:S01]  /*1ab0*/  @P0 IMAD.WIDE.U32 R34, R147, 0x10, R34 ;  /* 0x0000001093220825 */ /* 0x002fe200078e0022 */
[----:B0-----:R-:W-:Y:S02]  /*1ac0*/  @!P6 FSEL R29, R5, RZ, P2 ;  /* 0x000000ff051de208 */ /* 0x001fe40001000000 */
[----:B------:R-:W-:Y:S02]  /*1ad0*/  @!P6 ISETP.NE.U32.AND P2, PT, R42, RZ, PT ;  /* 0x000000ff2a00e20c */ /* 0x000fe40003f45070 */
[----:B---3--:R-:W-:Y:S02]  /*1ae0*/  @!P6 FSEL R30, R6, RZ, P1 ;  /* 0x000000ff061ee208 */ /* 0x008fe40000800000 */
[----:B------:R-:W-:Y:S02]  /*1af0*/  @!P6 ISETP.NE.AND.EX P2, PT, R43, RZ, PT, P2 ;  /* 0x000000ff2b00e20c */ /* 0x000fe40003f45320 */
[----:B------:R-:W-:Y:S02]  /*1b00*/  @!P6 FSEL R28, R4, RZ, P3 ;  /* 0x000000ff041ce208 */ /* 0x000fe40001800000 */
[----:B------:R-:W-:Y:S01]  /*1b10*/  @!P6 FSEL R31, R7, RZ, P2 ;  /* 0x000000ff071fe208 */ /* 0x000fe20001000000 */
[----:B------:R-:W-:Y:S08]  /*1b20*/  @!P6 BRA `(.L_x_24549) ;  /* 0x00000000000ce947 */ /* 0x000ff00003800000 */
[----:B-----5:R-:W-:-:S04]  /*1b30*/  FMUL.FTZ R28, R8, UR7 ;  /* 0x00000007081c7c20 */ /* 0x020fc80008410000 */
[----:B------:R-:W-:-:S04]  /*1b40*/  FMUL.FTZ R28, R85, R28 ;  /* 0x0000001c551c7220 */ /* 0x000fc80000410000 */
[----:B------:R-:W-:-:S07]  /*1b50*/  @P0 FADD.FTZ R28, R4, R28 ;  /* 0x0000001c041c0221 */ /* 0x000fce0000010000 */
.L_x_24549:
[----:B------:R-:W-:Y:S05]  /*1b60*/  BSYNC B0 ;  /* 0x0000000000007941 */ /* 0x000fea0003800000 */
.L_x_24548:
[----:B------:R-:W-:Y:S04]  /*1b70*/  BSSY B0, `(.L_x_24550) ;  /* 0x0000005000007945 */ /* 0x000fe80003800000 */
[----:B------:R-:W-:Y:S05]  /*1b80*/  @!P6 BRA `(.L_x_24551) ;  /* 0x00000000000ce947 */ /* 0x000fea0003800000 */
[----:B-----5:R-:W-:-:S04]  /*1b90*/  FMUL.FTZ R29, R9, UR7 ;  /* 0x00000007091d7c20 */ /* 0x020fc80008410000 */
[----:B------:R-:W-:-:S04]  /*1ba0*/  FMUL.FTZ R29, R134, R29 ;  /* 0x0000001d861d7220 */ /* 0x000fc80000410000 */
[----:B------:R-:W-:-:S07]  /*1bb0*/  @P0 FADD.FTZ R29, R5, R29 ;  /* 0x0000001d051d0221 */ /* 0x000fce0000010000 */
.L_x_24551:
[----:B------:R-:W-:Y:S05]  /*1bc0*/  BSYNC B0 ;  /* 0x0000000000007941 */ /* 0x000fea0003800000 */
.L_x_24550:
[----:B------:R-:W-:Y:S04]  /*1bd0*/  BSSY B0, `(.L_x_24552) ;  /* 0x0000005000007945 */ /* 0x000fe80003800000 */
[----:B------:R-:W-:Y:S05]  /*1be0*/  @!P6 BRA `(.L_x_24553) ;  /* 0x00000000000ce947 */ /* 0x000fea0003800000 */
[----:B-----5:R-:W-:-:S04]  /*1bf0*/  FMUL.FTZ R37, R10, UR7 ;  /* 0x000000070a257c20 */ /* 0x020fc80008410000 */
[----:B------:R-:W-:-:S04]  /*1c00*/  FMUL.FTZ R30, R86, R37 ;  /* 0x00000025561e7220 */ /* 0x000fc80000410000 */
[----:B------:R-:W-:-:S07]  /*1c10*/  @P0 FADD.FTZ R30, R6, R30 ;  /* 0x0000001e061e0221 */ /* 0x000fce0000010000 */
.L_x_24553:
[----:B------:R-:W-:Y:S05]  /*1c20*/  BSYNC B0 ;  /* 0x0000000000007941 */ /* 0x000fea0003800000 */
.L_x_24552:
[----:B------:R-:W-:Y:S04]  /*1c30*/  BSSY B0, `(.L_x_24554) ;  /* 0x0000005000007945 */ /* 0x000fe80003800000 */
[----:B------:R-:W-:Y:S05]  /*1c40*/  @!P6 BRA `(.L_x_24555) ;  /* 0x00000000000ce947 */ /* 0x000fea0003800000 */
[----:B-----5:R-:W-:-:S04]  /*1c50*/  FMUL.FTZ R36, R11, UR7 ;  /* 0x000000070b247c20 */ /* 0x020fc80008410000 */
[----:B------:R-:W-:-:S04]  /*1c60*/  FMUL.FTZ R31, R135, R36 ;  /* 0x00000024871f7220 */ /* 0x000fc80000410000 */
[----:B------:R-:W-:-:S07]  /*1c70*/  @P0 FADD.FTZ R31, R7, R31 ;  /* 0x0000001f071f0221 */ /* 0x000fce0000010000 */
.L_x_24555:
[----:B------:R-:W-:Y:S05]  /*1c80*/  BSYNC B0 ;  /* 0x0000000000007941 */ /* 0x000fea0003800000 */
.L_x_24554:
[----:B------:R0:W-:Y:S01]  /*1c90*/  STG.E.128 desc[UR4][R32.64], R28 ;  /* 0x0000001c20007986 */ /* 0x0001e2000c101d04 */
[----:B------:R-:W1:Y:S03]  /*1ca0*/  @P5 LDC.64 R36, c[0x0][0x220] ;  /* 0x00008800ff245b82 */ /* 0x000e660000000a00 */
[----:B------:R-:W0:Y:S01]  /*1cb0*/  @P0 LDG.E.128 R4, desc[UR4][R34.64] ;  /* 0x0000000422040981 */ /* 0x000e22000c1e1d00 */
[----:B------:R-:W-:-:S04]  /*1cc0*/  @P5 IADD3 R39, R146, 0x500, RZ ;  /* 0x0000050092275810 */ /* 0x000fc80007ffe0ff */
[----:B------:R-:W2:Y:S01]  /*1cd0*/  @P0 LDC.64 R144, c[0x0][0x230] ;  /* 0x00008c00ff900b82 */ /* 0x000ea20000000a00 */
[----:B------:R-:W-:-:S04]  /*1ce0*/  @!P6 ISETP.NE.U32.AND P1, PT, R42, RZ, PT ;  /* 0x000000ff2a00e20c */ /* 0x000fc80003f25070 */
[----:B------:R-:W-:Y:S02]  /*1cf0*/  @!P6 ISETP.NE.AND.EX P2, PT, R43, RZ, PT, P1 ;  /* 0x000000ff2b00e20c */ /* 0x000fe40003f45310 */
[C---:B------:R-:W-:Y:S02]  /*1d00*/  @!P6 ISETP.NE.U32.AND P3, PT, R42.reuse, RZ, PT ;  /* 0x000000ff2a00e20c */ /* 0x040fe40003f65070 */
[----:B------:R-:W-:Y:S02]  /*1d10*/  @!P6 ISETP.NE.U32.AND P1, PT, R42, RZ, PT ;  /* 0x000000ff2a00e20c */ /* 0x000fe40003f25070 */
[----:B------:R-:W-:Y:S01]  /*1d20*/  IADD3 R151, R41, 0x600, RZ ;  /* 0x0000060029977810 */ /* 0x000fe20007ffe0ff */
[----:B------:R-:W-:Y:S01]  /*1d30*/  BSSY B0, `(.L_x_24556) ;  /* 0x0000011000007945 */ /* 0x000fe20003800000 */
[----:B------:R-:W-:Y:S01]  /*1d40*/  @!P6 ISETP.NE.AND.EX P3, PT, R43, RZ, PT, P3 ;  /* 0x000000ff2b00e20c */ /* 0x000fe20003f65330 */
[----:B-1----:R-:W-:Y:S01]  /*1d50*/  @P5 IMAD.WIDE.U32 R36, R39, 0x10, R36 ;  /* 0x0000001027245825 */ /* 0x002fe200078e0024 */
[----:B------:R-:W-:-:S04]  /*1d60*/  @!P6 ISETP.NE.AND.EX P1, PT, R43, RZ, PT, P1 ;  /* 0x000000ff2b00e20c */ /* 0x000fc80003f25310 */
[----:B-----5:R1:W5:Y:S01]  /*1d70*/  @P5 LDG.E.128 R8, desc[UR4][R36.64] ;  /* 0x0000000424085981 */ /* 0x020362000c1e1d00 */
[----:B--2---:R-:W-:-:S04]  /*1d80*/  @P0 IMAD.WIDE.U32 R144, R151, 0x10, R144 ;  /* 0x0000001097900825 */ /* 0x004fc800078e0090 */
[----:B-1----:R-:W-:Y:S01]  /*1d90*/  IMAD.WIDE.U32 R36, R147, 0x10, R2 ;  /* 0x0000001093247825 */ /* 0x002fe200078e0002 */
[----:B0-----:R-:W-:Y:S02]  /*1da0*/  @!P6 FSEL R33, R5, RZ, P2 ;  /* 0x000000ff0521e208 */ /* 0x001fe40001000000 */
[----:B------:R-:W-:Y:S02]  /*1db0*/  @!P6 ISETP.NE.U32.AND P2, PT, R42, RZ, PT ;  /* 0x000000ff2a00e20c */ /* 0x000fe40003f45070 */
[----:B------:R-:W-:Y:S02]  /*1dc0*/  @!P6 FSEL R34, R6, RZ, P1 ;  /* 0x000000ff0622e208 */ /* 0x000fe40000800000 */
[----:B------:R-:W-:Y:S02]  /*1dd0*/  @!P6 ISETP.NE.AND.EX P2, PT, R43, RZ, PT, P2 ;  /* 0x000000ff2b00e20c */ /* 0x000fe40003f45320 */
[----:B------:R-:W-:Y:S02]  /*1de0*/  @!P6 FSEL R32, R4, RZ, P3 ;  /* 0x000000ff0420e208 */ /* 0x000fe40001800000 */
[----:B------:R-:W-:Y:S01]  /*1df0*/  @!P6 FSEL R35, R7, RZ, P2 ;  /* 0x000000ff0723e208 */ /* 0x000fe20001000000 */
[----:B------:R-:W-:Y:S08]  /*1e00*/  @!P6 BRA `(.L_x_24557) ;  /* 0x00000000000ce947 */ /* 0x000ff00003800000 */
[----:B-----5:R-:W-:-:S04]  /*1e10*/  FMUL.FTZ R32, R8, UR7 ;  /* 0x0000000708207c20 */ /* 0x020fc80008410000 */
[----:B------:R-:W-:-:S04]  /*1e20*/  FMUL.FTZ R32, R87, R32 ;  /* 0x0000002057207220 */ /* 0x000fc80000410000 */
[----:B------:R-:W-:-:S07]  /*1e30*/  @P0 FADD.FTZ R32, R4, R32 ;  /* 0x0000002004200221 */ /* 0x000fce0000010000 */
.L_x_24557:
[----:B------:R-:W-:Y:S05]  /*1e40*/  BSYNC B0 ;  /* 0x0000000000007941 */ /* 0x000fea0003800000 */
.L_x_24556:
[----:B------:R-:W-:Y:S04]  /*1e50*/  BSSY B0, `(.L_x_24558) ;  /* 0x0000005000007945 */ /* 0x000fe80003800000 */
[----:B------:R-:W-:Y:S05]  /*1e60*/  @!P6 BRA `(.L_x_24559) ;  /* 0x00000000000ce947 */ /* 0x000fea0003800000 */
[----:B-----5:R-:W-:-:S04]  /*1e70*/  FMUL.FTZ R33, R9, UR7 ;  /* 0x0000000709217c20 */ /* 0x020fc80008410000 */
[----:B------:R-:W-:-:S04]  /*1e80*/  FMUL.FTZ R33, R136, R33 ;  /* 0x0000002188217220 */ /* 0x000fc80000410000 */
[----:B------:R-:W-:-:S07]  /*1e90*/  @P0 FADD.FTZ R33, R5, R33 ;  /* 0x0000002105210221 */ /* 0x000fce0000010000 */
.L_x_24559:
[----:B------:R-:W-:Y:S05]  /*1ea0*/  BSYNC B0 ;  /* 0x0000000000007941 */ /* 0x000fea0003800000 */
.L_x_24558:
[----:B------:R-:W-:Y:S04]  /*1eb0*/  BSSY B0, `(.L_x_24560) ;  /* 0x0000005000007945 */ /* 0x000fe80003800000 */
[----:B------:R-:W-:Y:S05]  /*1ec0*/  @!P6 BRA `(.L_x_24561) ;  /* 0x00000000000ce947 */ /* 0x000fea0003800000 */
[----:B-----5:R-:W-:-:S04]  /*1ed0*/  FMUL.FTZ R39, R10, UR7 ;  /* 0x000000070a277c20 */ /* 0x020fc80008410000 */
[----:B------:R-:W-:-:S04]  /*1ee0*/  FMUL.FTZ R34, R88, R39 ;  /* 0x0000002758227220 */ /* 0x000fc80000410000 */
[----:B------:R-:W-:-:S07]  /*1ef0*/  @P0 FADD.FTZ R34, R6, R34 ;  /* 0x0000002206220221 */ /* 0x000fce0000010000 */
.L_x_24561:
[----:B------:R-:W-:Y:S05]  /*1f00*/  BSYNC B0 ;  /* 0x0000000000007941 */ /* 0x000fea0003800000 */
.L_x_24560:
[----:B------:R-:W-:Y:S04]  /*1f10*/  BSSY B0, `(.L_x_24562) ;  /* 0x0000005000007945 */ /* 0x000fe80003800000 */
[----:B------:R-:W-:Y:S05]  /*1f20*/  @!P6 BRA `(.L_x_24563) ;  /* 0x00000000000ce947 */ /* 0x000fea0003800000 */
[----:B-----5:R-:W-:-:S04]  /*1f30*/  FMUL.FTZ R38, R11, UR7 ;  /* 0x000000070b267c20 */ /* 0x020fc80008410000 */
[----:B------:R-:W-:-:S04]  /*1f40*/  FMUL.FTZ R35, R137, R38 ;  /* 0x0000002689237220 */ /* 0x000fc80000410000 */
[----:B------:R-:W-:-:S07]  /*1f50*/  @P0 FADD.FTZ R35, R7, R35 ;  /* 0x0000002307230221 */ /* 0x000fce0000010000 */
.L_x_24563:
[----:B------:R-:W-:Y:S05]  /*1f60*/  BSYNC B0 ;  /* 0x0000000000007941 */ /* 0x000fea0003800000 */
.L_x_24562:
[----:B------:R-:W0:Y:S01]  /*1f70*/  @P5 LDC.64 R148, c[0x0][0x220] ;  /* 0x00008800ff945b82 */ /* 0x000e220000000a00 */
[----:B------:R1:W-:Y:S01]  /*1f80*/  STG.E.128 desc[UR4][R36.64], R32 ;  /* 0x0000002024007986 */ /* 0x0003e2000c101d04 */
[----:B------:R-:W-:-:S03]  /*1f90*/  @P5 IADD3 R39, R146, 0x600, RZ ;  /* 0x0000060092275810 */ /* 0x000fc60007ffe0ff */
[----:B------:R2:W1:Y:S02]  /*1fa0*/  @P0 LDG.E.128 R4, desc[UR4][R144.64] ;  /* 0x0000000490040981 */ /* 0x000464000c1e1d00 */
[----:B0-----:R-:W-:Y:S02]  /*1fb0*/  @P5 IMAD.WIDE.U32 R148, R39, 0x10, R148 ;  /* 0x0000001027945825 */ /* 0x001fe400078e0094 */
[----:B------:R-:W2:Y:S03]  /*1fc0*/  @P0 LDC.64 R38, c[0x0][0x230] ;  /* 0x00008c00ff260b82 */ /* 0x000ea60000000a00 */
[----:B-----5:R0:W5:Y:S01]  /*1fd0*/  @P5 LDG.E.128 R8, desc[UR4][R148.64] ;  /* 0x0000000494085981 */ /* 0x020162000c1e1d00 */
[C---:B------:R-:W-:Y:S01]  /*1fe0*/  @!P6 ISETP.NE.U32.AND P1, PT, R42.reuse, RZ, PT ;  /* 0x000000ff2a00e20c */ /* 0x040fe20003f25070 */
[----:B------:R-:W-:Y:S01]  /*1ff0*/  BSSY B0, `(.L_x_24564) ;  /* 0x0000013000007945 */ /* 0x000fe20003800000 */
[----:B------:R-:W-:-:S02]  /*2000*/  @!P6 ISETP.NE.U32.AND P3, PT, R42, RZ, PT ;  /* 0x000000ff2a00e20c */ /* 0x000fc40003f65070 */
[----:B------:R-:W-:Y:S02]  /*2010*/  @!P6 ISETP.NE.AND.EX P2, PT, R43, RZ, PT, P1 ;  /* 0x000000ff2b00e20c */ /* 0x000fe40003f45310 */
[----:B------:R-:W-:Y:S02]  /*2020*/  @!P6 ISETP.NE.U32.AND P1, PT, R42, RZ, PT ;  /* 0x000000ff2a00e20c */ /* 0x000fe40003f25070 */
[----:B------:R-:W-:Y:S01]  /*2030*/  IADD3 R153, R41, 0x700, RZ ;  /* 0x0000070029997810 */ /* 0x000fe20007ffe0ff */
[----:B------:R-:W-:Y:S01]  /*2040*/  IMAD.WIDE.U32 R40, R151, 0x10, R2 ;  /* 0x0000001097287825 */ /* 0x000fe200078e0002 */
[C---:B------:R-:W-:Y:S02]  /*2050*/  @!P6 ISETP.NE.AND.EX P3, PT, R43.reuse, RZ, PT, P3 ;  /* 0x000000ff2b00e20c */ /* 0x040fe40003f65330 */
[----:B------:R-:W-:Y:S01]  /*2060*/  @!P6 ISETP.NE.AND.EX P1, PT, R43, RZ, PT, P1 ;  /* 0x000000ff2b00e20c */ /* 0x000fe20003f25310 */
[----:B--2---:R-:W-:Y:S01]  /*2070*/  @P0 IMAD.WIDE.U32 R144, R153, 0x10, R38 ;  /* 0x0000001099900825 */ /* 0x004fe200078e0026 */
[----:B-1----:R-:W-:-:S02]  /*2080*/  @!P6 FSEL R37, R5, RZ, P2 ;  /* 0x000000ff0525e208 */ /* 0x002fc40001000000 */
[----:B------:R-:W-:Y:S02]  /*2090*/  @!P6 ISETP.NE.U32.AND P2, PT, R42, RZ, PT ;  /* 0x000000ff2a00e20c */ /* 0x000fe40003f45070 */
[----:B------:R-:W-:Y:S02]  /*20a0*/  @!P6 FSEL R38, R6, RZ, P1 ;  /* 0x000000ff0626e208 */ /* 0x000fe40000800000 */
[----:B------:R-:W-:Y:S02]  /*20b0*/  @!P6 ISETP.NE.AND.EX P2, PT, R43, RZ, PT, P2 ;  /* 0x000000ff2b00e20c */ /* 0x000fe40003f45320 */
[----:B------:R-:W-:Y:S02]  /*20c0*/  @!P6 FSEL R36, R4, RZ, P3 ;  /* 0x000000ff0424e208 */ /* 0x000fe40001800000 */
[----:B------:R-:W-:Y:S01]  /*20d0*/  @!P6 FSEL R39, R7, RZ, P2 ;  /* 0x000000ff0727e208 */ /* 0x000fe20001000000 */
[----:B0-----:R-:W-:Y:S08]  /*20e0*/  @!P6 BRA `(.L_x_24565) ;  /* 0x00000000000ce947 */ /* 0x001ff00003800000 */
[----:B-----5:R-:W-:-:S04]  /*20f0*/  FMUL.FTZ R36, R8, UR7 ;  /* 0x0000000708247c20 */ /* 0x020fc80008410000 */
[----:B------:R-:W-:-:S04]  /*2100*/  FMUL.FTZ R36, R89, R36 ;  /* 0x0000002459247220 */ /* 0x000fc80000410000 */
[----:B------:R-:W-:-:S07]  /*2110*/  @P0 FADD.FTZ R36, R4, R36 ;  /* 0x0000002404240221 */ /* 0x000fce0000010000 */
.L_x_24565:
[----:B------:R-:W-:Y:S05]  /*2120*/  BSYNC B0 ;  /* 0x0000000000007941 */ /* 0x000fea0003800000 */
.L_x_24564:
[----:B------:R-:W-:Y:S04]  /*2130*/  BSSY B0, `(.L_x_24566) ;  /* 0x0000005000007945 */ /* 0x000fe80003800000 */
[----:B------:R-:W-:Y:S05]  /*2140*/  @!P6 BRA `(.L_x_24567) ;  /* 0x00000000000ce947 */ /* 0x000fea0003800000 */
[----:B-----5:R-:W-:-:S04]  /*2150*/  FMUL.FTZ R37, R9, UR7 ;  /* 0x0000000709257c20 */ /* 0x020fc80008410000 */
[----:B------:R-:W-:-:S04]  /*2160*/  FMUL.FTZ R37, R138, R37 ;  /* 0x000000258a257220 */ /* 0x000fc80000410000 */
[----:B------:R-:W-:-:S07]  /*2170*/  @P0 FADD.FTZ R37, R5, R37 ;  /* 0x0000002505250221 */ /* 0x000fce0000010000 */
.L_x_24567:
[----:B------:R-:W-:Y:S05]  /*2180*/  BSYNC B0 ;  /* 0x0000000000007941 */ /* 0x000fea0003800000 */
.L_x_24566:
[----:B------:R-:W-:Y:S04]  /*2190*/  BSSY B0, `(.L_x_24568) ;  /* 0x0000005000007945 */ /* 0x000fe80003800000 */
[----:B------:R-:W-:Y:S05]  /*21a0*/  @!P6 BRA `(.L_x_24569) ;  /* 0x00000000000ce947 */ /* 0x000fea0003800000 */
[----:B-----5:R-:W-:-:S04]  /*21b0*/  FMUL.FTZ R147, R10, UR7 ;  /* 0x000000070a937c20 */ /* 0x020fc80008410000 */
[----:B------:R-:W-:-:S04]  /*21c0*/  FMUL.FTZ R38, R90, R147 ;  /* 0x000000935a267220 */ /* 0x000fc80000410000 */
[----:B------:R-:W-:-:S07]  /*21d0*/  @P0 FADD.FTZ R38, R6, R38 ;  /* 0x0000002606260221 */ /* 0x000fce0000010000 */
.L_x_24569:
[----:B------:R-:W-:Y:S05]  /*21e0*/  BSYNC B0 ;  /* 0x0000000000007941 */ /* 0x000fea0003800000 */
.L_x_24568:
[----:B------:R-:W-:Y:S04]  /*21f0*/  BSSY B0, `(.L_x_24570) ;  /* 0x0000005000007945 */ /* 0x000fe80003800000 */
[----:B------:R-:W-:Y:S05]  /*2200*/  @!P6 BRA `(.L_x_24571) ;  /* 0x00000000000ce947 */ /* 0x000fea0003800000 */
[----:B-----5:R-:W-:-:S04]  /*2210*/  FMUL.FTZ R148, R11, UR7 ;  /* 0x000000070b947c20 */ /* 0x020fc80008410000 */
[----:B------:R-:W-:-:S04]  /*2220*/  FMUL.FTZ R39, R139, R148 ;  /* 0x000000948b277220 */ /* 0x000fc80000410000 */
[----:B------:R-:W-:-:S07]  /*2230*/  @P0 FADD.FTZ R39, R7, R39 ;  /* 0x0000002707270221 */ /* 0x000fce0000010000 */
.L_x_24571:
[----:B------:R-:W-:Y:S05]  /*2240*/  BSYNC B0 ;  /* 0x0000000000007941 */ /* 0x000fea0003800000 */
.L_x_24570:
[----:B------:R0:W-:Y:S01]  /*2250*/  STG.E.128 desc[UR4][R40.64], R36 ;  /* 0x0000002428007986 */ /* 0x0001e2000c101d04 */
[----:B------:R-:W1:Y:S03]  /*2260*/  @P5 LDC.64 R148, c[0x0][0x220] ;  /* 0x00008800ff945b82 */ /* 0x000e660000000a00 */
[----:B------:R-:W0:Y:S01]  /*2270*/  @P0 LDG.E.128 R4, desc[UR4][R144.64] ;  /* 0x0000000490040981 */ /* 0x000e22000c1e1d00 */
[----:B------:R-:W-:Y:S02]  /*2280*/  @P5 IADD3 R147, R146, 0x700, RZ ;  /* 0x0000070092935810 */ /* 0x000fe40007ffe0ff */
[C---:B------:R-:W-:Y:S02]  /*2290*/  @!P6 ISETP.NE.U32.AND P1, PT, R42.reuse, RZ, PT ;  /* 0x000000ff2a00e20c */ /* 0x040fe40003f25070 */
[C---:B------:R-:W-:Y:S02]  /*22a0*/  @!P6 ISETP.NE.U32.AND P2, PT, R42.reuse, RZ, PT ;  /* 0x000000ff2a00e20c */ /* 0x040fe40003f45070 */
[----:B------:R-:W-:Y:S01]  /*22b0*/  @!P6 ISETP.NE.U32.AND P3, PT, R42, RZ, PT ;  /* 0x000000ff2a00e20c */ /* 0x000fe20003f65070 */
[----:B------:R-:W-:Y:S01]  /*22c0*/  BSSY B0, `(.L_x_24572) ;  /* 0x0000010000007945 */ /* 0x000fe20003800000 */
[----:B------:R-:W-:-:S02]  /*22d0*/  @!P6 ISETP.NE.AND.EX P1, PT, R43, RZ, PT, P1 ;  /* 0x000000ff2b00e20c */ /* 0x000fc40003f25310 */
[----:B------:R-:W-:Y:S01]  /*22e0*/  @!P6 ISETP.NE.AND.EX P2, PT, R43, RZ, PT, P2 ;  /* 0x000000ff2b00e20c */ /* 0x000fe20003f45320 */
[----:B-1----:R-:W-:-:S05]  /*22f0*/  @P5 IMAD.WIDE.U32 R146, R147, 0x10, R148 ;  /* 0x0000001093925825 */ /* 0x002fca00078e0094 */
[----:B-----5:R1:W5:Y:S01]  /*2300*/  @P5 LDG.E.128 R8, desc[UR4][R146.64] ;  /* 0x0000000492085981 */ /* 0x020362000c1e1d00 */
[----:B------:R-:W-:Y:S02]  /*2310*/  @!P6 ISETP.NE.U32.AND P5, PT, R42, RZ, PT ;  /* 0x000000ff2a00e20c */ /* 0x000fe40003fa5070 */
[C---:B------:R-:W-:Y:S02]  /*2320*/  @!P6 ISETP.NE.AND.EX P3, PT, R43.reuse, RZ, PT, P3 ;  /* 0x000000ff2b00e20c */ /* 0x040fe40003f65330 */
[----:B------:R-:W-:Y:S02]  /*2330*/  @!P6 ISETP.NE.AND.EX P5, PT, R43, RZ, PT, P5 ;  /* 0x000000ff2b00e20c */ /* 0x000fe40003fa5350 */
[----:B0-----:R-:W-:Y:S02]  /*2340*/  @!P6 FSEL R41, R5, RZ, P1 ;  /* 0x000000ff0529e208 */ /* 0x001fe40000800000 */
[----:B------:R-:W-:Y:S02]  /*2350*/  @!P6 FSEL R42, R6, RZ, P2 ;  /* 0x000000ff062ae208 */ /* 0x000fe40001000000 */
[----:B------:R-:W-:-:S02]  /*2360*/  @!P6 FSEL R43, R7, RZ, P5 ;  /* 0x000000ff072be208 */ /* 0x000fc40002800000 */
[----:B------:R-:W-:Y:S01]  /*2370*/  @!P6 FSEL R40, R4, RZ, P3 ;  /* 0x000000ff0428e208 */ /* 0x000fe20001800000 */
[----:B-1----:R-:W-:Y:S06]  /*2380*/  @!P6 BRA `(.L_x_24573) ;  /* 0x00000000000ce947 */ /* 0x002fec0003800000 */
[----:B-----5:R-:W-:-:S04]  /*2390*/  FMUL.FTZ R40, R8, UR7 ;  /* 0x0000000708287c20 */ /* 0x020fc80008410000 */
[----:B------:R-:W-:-:S04]  /*23a0*/  FMUL.FTZ R40, R91, R40 ;  /* 0x000000285b287220 */ /* 0x000fc80000410000 */
[----:B------:R-:W-:-:S07]  /*23b0*/  @P0 FADD.FTZ R40, R4, R40 ;  /* 0x0000002804280221 */ /* 0x000fce0000010000 */
.L_x_24573:
[----:B------:R-:W-:Y:S05]  /*23c0*/  BSYNC B0 ;  /* 0x0000000000007941 */ /* 0x000fea0003800000 */
.L_x_24572:
[----:B------:R-:W-:Y:S04]  /*23d0*/  BSSY B0, `(.L_x_24574) ;  /* 0x0000005000007945 */ /* 0x000fe80003800000 */
[----:B------:R-:W-:Y:S05]  /*23e0*/  @!P6 BRA `(.L_x_24575) ;  /* 0x00000000000ce947 */ /* 0x000fea0003800000 */
[----:B-----5:R-:W-:-:S04]  /*23f0*/  FMUL.FTZ R41, R9, UR7 ;  /* 0x0000000709297c20 */ /* 0x020fc80008410000 */
[----:B------:R-:W-:-:S04]  /*2400*/  FMUL.FTZ R41, R140, R41 ;  /* 0x000000298c297220 */ /* 0x000fc80000410000 */
[----:B------:R-:W-:-:S07]  /*2410*/  @P0 FADD.FTZ R41, R5, R41 ;  /* 0x0000002905290221 */ /* 0x000fce0000010000 */
.L_x_24575:
[----:B------:R-:W-:Y:S05]  /*2420*/  BSYNC B0 ;  /* 0x0000000000007941 */ /* 0x000fea0003800000 */
.L_x_24574:
[----:B------:R-:W-:Y:S04]  /*2430*/  BSSY B0, `(.L_x_24576) ;  /* 0x0000005000007945 */ /* 0x000fe80003800000 */
[----:B------:R-:W-:Y:S05]  /*2440*/  @!P6 BRA `(.L_x_24577) ;  /* 0x00000000000ce947 */ /* 0x000fea0003800000 */
[----:B-----5:R-:W-:-:S04]  /*2450*/  FMUL.FTZ R145, R10, UR7 ;  /* 0x000000070a917c20 */ /* 0x020fc80008410000 */
[----:B------:R-:W-:-:S04]  /*2460*/  FMUL.FTZ R42, R92, R145 ;  /* 0x000000915c2a7220 */ /* 0x000fc80000410000 */
[----:B------:R-:W-:-:S07]  /*2470*/  @P0 FADD.FTZ R42, R6, R42 ;  /* 0x0000002a062a0221 */ /* 0x000fce0000010000 */
.L_x_24577:
[----:B------:R-:W-:Y:S05]  /*2480*/  BSYNC B0 ;  /* 0x0000000000007941 */ /* 0x000fea0003800000 */
.L_x_24576:
[----:B------:R-:W-:Y:S04]  /*2490*/  BSSY B0, `(.L_x_24578) ;  /* 0x0000005000007945 */ /* 0x000fe80003800000 */
[----:B------:R-:W-:Y:S05]  /*24a0*/  @!P6 BRA `(.L_x_24579) ;  /* 0x00000000000ce947 */ /* 0x000fea0003800000 */
[----:B-----5:R-:W-:-:S04]  /*24b0*/  FMUL.FTZ R144, R11, UR7 ;  /* 0x000000070b907c20 */ /* 0x020fc80008410000 */
[----:B------:R-:W-:-:S04]  /*24c0*/  FMUL.FTZ R43, R141, R144 ;  /* 0x000000908d2b7220 */ /* 0x000fc80000410000 */
[----:B------:R-:W-:-:S07]  /*24d0*/  @P0 FADD.FTZ R43, R7, R43 ;  /* 0x0000002b072b0221 */ /* 0x000fce0000010000 */
.L_x_24579:
[----:B------:R-:W-:Y:S05]  /*24e0*/  BSYNC B0 ;  /* 0x0000000000007941 */ /* 0x000fea0003800000 */
.L_x_24578:
[----:B------:R-:W-:Y:S01]  /*24f0*/  FADD.FTZ R144, RZ, R12 ;  /* 0x0000000cff907221 */ /* 0x000fe20000010000 */
[----:B------:R-:W-:Y:S01]  /*2500*/  IMAD.WIDE.U32 R148, R153, 0x10, R2 ;  /* 0x0000001099947825 */ /* 0x000fe200078e0002 */
[----:B------:R-:W-:Y:S01]  /*2510*/  LOP3.LUT P0, RZ, R0, 0xff, RZ, 0xc0, !PT ;  /* 0x000000ff00ff7812 */ /* 0x000fe2000780c0ff */
[----:B------:R-:W-:Y:S02]  /*2520*/  UMOV UR10, 0xffffffff ;  /* 0xffffffff000a7882 */ /* 0x000fe40000000000 */
        /* <DEDUP_REMOVED lines=20> */
[----:B------:R-:W1:Y:S02]  /*2670*/  S2R R144, SR_TID.X ;  /* 0x0000000000907919 */ /* 0x000e640000002100 */
[----:B------:R-:W-:-:S04]  /*2680*/  FADD.FTZ R146, R145, R32 ;  /* 0x0000002091927221 */ /* 0x000fc80000010000 */
[----:B------:R-:W-:-:S04]  /*2690*/  FADD.FTZ R145, R146, R33 ;  /* 0x0000002192917221 */ /* 0x000fc80000010000 */
[----:B------:R-:W-:-:S04]  /*26a0*/  FADD.FTZ R146, R145, R34 ;  /* 0x0000002291927221 */ /* 0x000fc80000010000 */
[----:B------:R-:W-:-:S04]  /*26b0*/  FADD.FTZ R145, R146, R35 ;  /* 0x0000002392917221 */ /* 0x000fc80000010000 */
[----:B------:R-:W-:-:S04]  /*26c0*/  FADD.FTZ R146, R145, R36 ;  /* 0x0000002491927221 */ /* 0x000fc80000010000 */
[----:B------:R-:W-:Y:S01]  /*26d0*/  FADD.FTZ R145, R146, R37 ;  /* 0x0000002592917221 */ /* 0x000fe20000010000 */
[----:B------:R-:W-:-:S03]  /*26e0*/  SHF.R.S32.HI R146, RZ, 0x1f, R93 ;  /* 0x0000001fff927819 */ /* 0x000fc6000001145d */
[----:B------:R-:W-:-:S04]  /*26f0*/  FADD.FTZ R2, R145, R38 ;  /* 0x0000002691027221 */ /* 0x000fc80000010000 */
[----:B------:R-:W-:Y:S01]  /*2700*/  FADD.FTZ R3, R2, R39 ;  /* 0x0000002702037221 */ /* 0x000fe20000010000 */
[----:B-1----:R-:W-:-:S03]  /*2710*/  LOP3.LUT P1, RZ, R144, 0x1f, RZ, 0xc0, !PT ;  /* 0x0000001f90ff7812 */ /* 0x002fc6000782c0ff */
        /* <DEDUP_REMOVED lines=92> */
.L_x_24594:
[----:B------:R-:W2:Y:S01]  /*2ce0*/  @!P1 S2R R148, SR_CgaCtaId ;  /* 0x0000000000949919 */ /* 0x000ea20000008800 */
[----:B------:R-:W-:Y:S01]  /*2cf0*/  @!P1 MOV R147, 0x400 ;  /* 0x0000040000939802 */ /* 0x000fe20000000f00 */
[----:B------:R-:W-:Y:S05]  /*2d00*/  WARPSYNC.ALL ;  /* 0x0000000000007948 */ /* 0x000fea0003800000 */
[----:B------:R-:W-:Y:S01]  /*2d10*/  LOP3.LUT R0, R3, 0x7, RZ, 0xc0, !PT ;  /* 0x0000000703007812 */ /* 0x000fe200078ec0ff */
[----:B-1----:R-:W-:Y:S01]  /*2d20*/  FADD.FTZ R3, R150, R151 ;  /* 0x0000009796037221 */ /* 0x002fe20000010000 */
        /* <DEDUP_REMOVED lines=21> */
[----:B0-----:R-:W-:-:S04]  /*2e80*/  IADD3 R150, R148, R145, RZ ;  /* 0x0000009194967210 */ /* 0x001fc80007ffe0ff */
[----:B------:R-:W-:Y:S01]  /*2e90*/  I2FP.F32.S32 R151, R150 ;  /* 0x0000009600977245 */ /* 0x000fe20000201400 */
[----:B------:R-:W-:Y:S03]  /*2ea0*/  SHFL.DOWN PT, R155, R150, 0x2, 0x1f ;  /* 0x08401f00969b7f89 */ /* 0x000fe600000e0000 */
[----:B------:R-:W0:Y:S01]  /*2eb0*/  MUFU.RCP R152, R151 ;  /* 0x0000009700987308 */ /* 0x000e220000001000 */
[----:B------:R-:W1:Y:S02]  /*2ec0*/  SHFL.DOWN PT, R149, R2, 0x4, 0x1f ;  /* 0x08801f0002957f89 */ /* 0x000e6400000e0000 */
[C---:B-1----:R-:W-:Y:S01]  /*2ed0*/  FMUL.FTZ R148, R149.reuse, R154 ;  /* 0x0000009a95947220 */ /* 0x042fe20000410000 */
[----:B------:R-:W-:-:S03]  /*2ee0*/  FADD.FTZ R149, -R149, R2 ;  /* 0x0000000295957221 */ /* 0x000fc60000010100 */
[----:B------:R-:W-:Y:S01]  /*2ef0*/  FFMA.FTZ R147, R153, R2, R148 ;  /* 0x0000000299937223 */ /* 0x000fe20000010094 */
[----:B------:R-:W-:Y:S01]  /*2f00*/  FMUL.FTZ R149, R149, R149 ;  /* 0x0000009595957220 */ /* 0x000fe20000410000 */
[----:B------:R-:W1:Y:S02]  /*2f10*/  SHFL.DOWN PT, R148, R3, 0x4, 0x1f ;  /* 0x08801f0003947f89 */ /* 0x000e6400000e0000 */
[----:B0-----:R-:W-:Y:S01]  /*2f20*/  FMUL.FTZ R2, R152, R147 ;  /* 0x0000009398027220 */ /* 0x001fe20000410000 */
[----:B------:R-:W-:-:S04]  /*2f30*/  FMUL.FTZ R149, R149, R153 ;  /* 0x0000009995957220 */ /* 0x000fc80000410000 */
[----:B------:R-:W0:Y:S01]  /*2f40*/  SHFL.DOWN PT, R147, R2, 0x2, 0x1f ;  /* 0x08401f0002937f89 */ /* 0x000e2200000e0000 */
[----:B------:R-:W-:Y:S01]  /*2f50*/  FMUL.FTZ R149, R149, R154 ;  /* 0x0000009a95957220 */ /* 0x000fe20000410000 */
[----:B-1----:R-:W-:-:S04]  /*2f60*/  FADD.FTZ R145, R148, R3 ;  /* 0x0000000394917221 */ /* 0x002fc80000010000 */
[----:B------:R-:W-:Y:S01]  /*2f70*/  FFMA.FTZ R145, R152, R149, R145 ;  /* 0x0000009598917223 */ /* 0x000fe20000010091 */
[-C--:B------:R-:W-:Y:S02]  /*2f80*/  IADD3 R149, R150, R155.reuse, RZ ;  /* 0x0000009b96957210 */ /* 0x080fe40007ffe0ff */
[----:B------:R-:W-:Y:S02]  /*2f90*/  I2FP.F32.S32 R155, R155 ;  /* 0x0000009b009b7245 */ /* 0x000fe40000201400 */
[----:B------:R-:W-:Y:S01]  /*2fa0*/  I2FP.F32.S32 R3, R149 ;  /* 0x0000009500037245 */ /* 0x000fe20000201400 */
[----:B------:R-:W1:Y:S02]  /*2fb0*/  SHFL.DOWN PT, R148, R145, 0x2, 0x1f ;  /* 0x08401f0091947f89 */ /* 0x000e6400000e0000 */
[----:B0-----:R-:W-:Y:S01]  /*2fc0*/  FMUL.FTZ R152, R147, R155 ;  /* 0x0000009b93987220 */ /* 0x001fe20000410000 */
[----:B------:R-:W0:Y:S01]  /*2fd0*/  MUFU.RCP R150, R3 ;  /* 0x0000000300967308 */ /* 0x000e220000001000 */
[----:B------:R-:W2:Y:S01]  /*2fe0*/  SHFL.DOWN PT, R154, R149, 0x1, 0x1f ;  /* 0x08201f00959a7f89 */ /* 0x000ea200000e0000 */
[----:B------:R-:W-:Y:S01]  /*2ff0*/  FADD.FTZ R147, R2, -R147 ;  /* 0x8000009302937221 */ /* 0x000fe20000010000 */
[----:B------:R-:W-:-:S03]  /*3000*/  FFMA.FTZ R153, R151, R2, R152 ;  /* 0x0000000297997223 */ /* 0x000fc60000010098 */
[----:B------:R-:W-:-:S04]  /*3010*/  FMUL.FTZ R2, R147, R147 ;  /* 0x0000009393027220 */ /* 0x000fc80000410000 */
[----:B------:R-:W-:-:S04]  /*3020*/  FMUL.FTZ R2, R151, R2 ;  /* 0x0000000297027220 */ /* 0x000fc80000410000 */
[----:B------:R-:W-:Y:S01]  /*3030*/  FMUL.FTZ R2, R2, R155 ;  /* 0x0000009b02027220 */ /* 0x000fe20000410000 */
[----:B0-----:R-:W-:Y:S01]  /*3040*/  FMUL.FTZ R152, R150, R153 ;  /* 0x0000009996987220 */ /* 0x001fe20000410000 */
[----:B-1----:R-:W-:-:S04]  /*3050*/  FADD.FTZ R147, R145, R148 ;  /* 0x0000009491937221 */ /* 0x002fc80000010000 */
[----:B------:R-:W0:Y:S01]  /*3060*/  SHFL.DOWN PT, R145, R152, 0x1, 0x1f ;  /* 0x08201f0098917f89 */ /* 0x000e2200000e0000 */
[----:B------:R-:W-:Y:S01]  /*3070*/  FFMA.FTZ R2, R150, R2, R147 ;  /* 0x0000000296027223 */ /* 0x000fe20000010093 */
[-C--:B--2---:R-:W-:Y:S02]  /*3080*/  IADD3 R148, R149, R154.reuse, RZ ;  /* 0x0000009a95947210 */ /* 0x084fe40007ffe0ff */
[----:B------:R-:W-:Y:S02]  /*3090*/  I2FP.F32.S32 R154, R154 ;  /* 0x0000009a009a7245 */ /* 0x000fe40000201400 */
[----:B------:R-:W-:Y:S01]  /*30a0*/  I2FP.F32.S32 R148, R148 ;  /* 0x0000009400947245 */ /* 0x000fe20000201400 */
[----:B------:R-:W1:Y:S05]  /*30b0*/  SHFL.DOWN PT, R147, R2, 0x1, 0x1f ;  /* 0x08201f0002937f89 */ /* 0x000e6a00000e0000 */
[----:B------:R-:W2:Y:S01]  /*30c0*/  MUFU.RCP R148, R148 ;  /* 0x0000009400947308 */ /* 0x000ea20000001000 */
[----:B0-----:R-:W-:Y:S01]  /*30d0*/  FMUL.FTZ R150, R145, R154 ;  /* 0x0000009a91967220 */ /* 0x001fe20000410000 */
[----:B------:R-:W-:-:S03]  /*30e0*/  FADD.FTZ R145, R152, -R145 ;  /* 0x8000009198917221 */ /* 0x000fc60000010000 */
[----:B------:R-:W-:Y:S01]  /*30f0*/  FFMA.FTZ R149, R3, R152, R150 ;  /* 0x0000009803957223 */ /* 0x000fe20000010096 */
[----:B------:R-:W-:Y:S02]  /*3100*/  FMUL.FTZ R150, R145, R145 ;  /* 0x0000009191967220 */ /* 0x000fe40000410000 */
[----:B------:R-:W0:Y:S01]  /*3110*/  @!P1 LDC.64 R144, c[0x0][0x258] ;  /* 0x00009600ff909b82 */ /* 0x000e220000000a00 */
[----:B--2---:R-:W-:Y:S01]  /*3120*/  FMUL.FTZ R149, R148, R149 ;  /* 0x0000009594957220 */ /* 0x004fe20000410000 */
[----:B------:R-:W-:Y:S01]  /*3130*/  FMUL.FTZ R150, R3, R150 ;  /* 0x0000009603967220 */ /* 0x000fe20000410000 */
[----:B-1----:R-:W-:-:S03]  /*3140*/  FADD.FTZ R147, R2, R147 ;  /* 0x0000009302937221 */ /* 0x002fc60000010000 */
[----:B------:R-:W-:Y:S01]  /*3150*/  FMUL.FTZ R150, R150, R154 ;  /* 0x0000009a96967220 */ /* 0x000fe20000410000 */
[----:B------:R-:W1:Y:S01]  /*3160*/  SHFL.IDX PT, R149, R149, RZ, 0x1f ;  /* 0x00001fff95957589 */ /* 0x000e6200000e0000 */
[----:B------:R-:W2:Y:S02]  /*3170*/  @!P1 LDC.64 R2, c[0x0][0x250] ;  /* 0x00009400ff029b82 */ /* 0x000ea40000000a00 */
[----:B------:R-:W-:-:S06]  /*3180*/  FFMA.FTZ R147, R148, R150, R147 ;  /* 0x0000009694937223 */ /* 0x000fcc0000010093 */
[----:B------:R-:W3:Y:S01]  /*3190*/  LDC R148, c[0x0][0x2d8] ;  /* 0x0000b600ff947b82 */ /* 0x000ee20000000800 */
[----:B------:R-:W3:Y:S01]  /*31a0*/  SHFL.IDX PT, R147, R147, RZ, 0x1f ;  /* 0x00001fff93937589 */ /* 0x000ee200000e0000 */
[----:B0-----:R-:W-:-:S04]  /*31b0*/  @!P1 LEA R144, P3, R93, R144, 0x2 ;  /* 0x000000905d909211 */ /* 0x001fc800078610ff */
[----:B------:R-:W-:Y:S01]  /*31c0*/  @!P1 LEA.HI.X R145, R93, R145, R146, 0x2, P3 ;  /* 0x000000915d919211 */ /* 0x000fe200018f1492 */
[----:B-1----:R-:W-:Y:S01]  /*31d0*/  FMUL.FTZ R0, R149, R149 ;  /* 0x0000009595007220 */ /* 0x002fe20000410000 */
[----:B--2---:R-:W-:-:S04]  /*31e0*/  @!P1 LEA R2, P2, R93, R2, 0x2 ;  /* 0x000000025d029211 */ /* 0x004fc800078410ff */
[----:B------:R-:W-:Y:S02]  /*31f0*/  FSEL R151, R0, RZ, P4 ;  /* 0x000000ff00977208 */ /* 0x000fe40002000000 */
[----:B------:R-:W-:Y:S01]  /*3200*/  @!P1 LEA.HI.X R3, R93, R3, R146, 0x2, P2 ;  /* 0x000000035d039211 */ /* 0x000fe200010f1492 */
[----:B---3--:R-:W-:-:S04]  /*3210*/  FFMA.FTZ R0, R147, UR6, R148 ;  /* 0x0000000693007c23 */ /* 0x008fc80008010094 */
[----:B------:R0:W-:Y:S01]  /*3220*/  @!P1 STG.E desc[UR4][R2.64], R149 ;  /* 0x0000009502009986 */ /* 0x0001e2000c101904 */
[----:B------:R-:W-:-:S04]  /*3230*/  FADD.FTZ R0, R0, R151 ;  /* 0x0000009700007221 */ /* 0x000fc80000010000 */
[----:B------:R-:W1:Y:S02]  /*3240*/  MUFU.RSQ R161, R0 ;  /* 0x0000000000a17308 */ /* 0x000e640000001400 */
        /* <DEDUP_REMOVED lines=39> */
[----:B------:R-:W0:Y:S01]  /*34c0*/  LDC.64 R2, c[0x0][0x2b8] ;  /* 0x0000ae00ff027b82 */ /* 0x000e220000000a00 */
        /* <DEDUP_REMOVED lines=9> */
[----:B------:R-:W-:Y:S01]  /*3560*/  FMUL.FTZ R20, R161, R20 ;  /* 0x00000014a1147220 */ /* 0x000fe20000410000 */
[----:B------:R-:W-:Y:S01]  /*3570*/  IADD3 R21, R143, 0x100, RZ ;  /* 0x000001008f157810 */ /* 0x000fe20007ffe0ff */
[C---:B------:R-:W-:Y:S01]  /*3580*/  FMUL.FTZ R24, R161.reuse, R16 ;  /* 0x00000010a1187220 */ /* 0x040fe20000410000 */
[C---:B------:R-:W-:Y:S01]  /*3590*/  FMUL.FTZ R25, R161.reuse, R17 ;  /* 0x00000011a1197220 */ /* 0x040fe20000410000 */
[C---:B------:R-:W-:Y:S01]  /*35a0*/  FMUL.FTZ R18, R161.reuse, R18 ;  /* 0x00000012a1127220 */ /* 0x040fe20000410000 */
[C---:B------:R-:W-:Y:S01]  /*35b0*/  FMUL.FTZ R19, R161.reuse, R19 ;  /* 0x00000013a1137220 */ /* 0x040fe20000410000 */
        /* <DEDUP_REMOVED lines=10> */
[----:B0-----:R-:W-:-:S04]  /*3660*/  IMAD.WIDE.U32 R16, R143, 0x10, R2 ;  /* 0x000000108f107825 */ /* 0x001fc800078e0002 */
[C---:B------:R-:W-:Y:S01]  /*3670*/  FMUL.FTZ R0, R161.reuse, R26 ;  /* 0x0000001aa1007220 */ /* 0x040fe20000410000 */
[C---:B------:R-:W-:Y:S01]  /*3680*/  FMUL.FTZ R42, R161.reuse, R27 ;  /* 0x0000001ba12a7220 */ /* 0x040fe20000410000 */
[----:B------:R-:W-:Y:S01]  /*3690*/  FMUL.FTZ R151, R161, R35 ;  /* 0x00000023a1977220 */ /* 0x000fe20000410000 */
[----:B------:R-:W-:Y:S01]  /*36a0*/  FFMA.FTZ R28, R66, R20, R49 ;  /* 0x00000014421c7223 */ /* 0x000fe20000010031 */
[----:B------:R-:W-:Y:S01]  /*36b0*/  IADD3 R33, R143, 0x300, RZ ;  /* 0x000003008f217810 */ /* 0x000fe20007ffe0ff */
[C---:B------:R-:W-:Y:S01]  /*36c0*/  FMUL.FTZ R142, R161.reuse, R142 ;  /* 0x0000008ea18e7220 */ /* 0x040fe20000410000 */
[C---:B------:R-:W-:Y:S01]  /*36d0*/  FMUL.FTZ R144, R161.reuse, R144 ;  /* 0x00000090a1907220 */ /* 0x040fe20000410000 */
[----:B------:R-:W-:Y:S01]  /*36e0*/  FMUL.FTZ R153, R161, R37 ;  /* 0x00000025a1997220 */ /* 0x000fe20000410000 */
[----:B------:R-:W-:Y:S01]  /*36f0*/  FFMA.FTZ R27, R112, R19, R97 ;  /* 0x00000013701b7223 */ /* 0x000fe20000010061 */
[----:B------:R-:W-:Y:S01]  /*3700*/  FFMA.FTZ R26, R63, R18, R48 ;  /* 0x000000123f1a7223 */ /* 0x000fe20000010030 */
[----:B------:R-:W-:Y:S01]  /*3710*/  FFMA.FTZ R25, R113, R25, R96 ;  /* 0x0000001971197223 */ /* 0x000fe20000010060 */
[----:B------:R-:W-:Y:S01]  /*3720*/  FFMA.FTZ R24, R64, R24, R47 ;  /* 0x0000001840187223 */ /* 0x000fe2000001002f */
[----:B------:R-:W-:Y:S01]  /*3730*/  IADD3 R35, R143, 0x400, RZ ;  /* 0x000004008f237810 */ /* 0x000fe20007ffe0ff */
[----:B------:R-:W-:-:S04]  /*3740*/  IMAD.WIDE.U32 R20, R21, 0x10, R2 ;  /* 0x0000001015147825 */ /* 0x000fc800078e0002 */
[C---:B------:R-:W-:Y:S01]  /*3750*/  FMUL.FTZ R146, R161.reuse, R30 ;  /* 0x0000001ea1927220 */ /* 0x040fe20000410000 */
[C---:B------:R-:W-:Y:S01]  /*3760*/  FMUL.FTZ R147, R161.reuse, R31 ;  /* 0x0000001fa1937220 */ /* 0x040fe20000410000 */
[C---:B------:R-:W-:Y:S01]  /*3770*/  FMUL.FTZ R155, R161.reuse, R39 ;  /* 0x00000027a19b7220 */ /* 0x040fe20000410000 */
[----:B------:R-:W-:Y:S01]  /*3780*/  FMUL.FTZ R156, R161, R40 ;  /* 0x00000028a19c7220 */ /* 0x000fe20000410000 */
[----:B------:R-:W-:Y:S01]  /*3790*/  IADD3 R37, R143, 0x500, RZ ;  /* 0x000005008f257810 */ /* 0x000fe20007ffe0ff */
[C---:B------:R-:W-:Y:S01]  /*37a0*/  FMUL.FTZ R148, R161.reuse, R32 ;  /* 0x00000020a1947220 */ /* 0x040fe20000410000 */
[----:B------:R-:W-:Y:S01]  /*37b0*/  FMUL.FTZ R150, R161, R34 ;  /* 0x00000022a1967220 */ /* 0x000fe20000410000 */
[----:B------:R-:W-:Y:S01]  /*37c0*/  FFMA.FTZ R31, R114, R23, R99 ;  /* 0x00000017721f7223 */ /* 0x000fe20000010063 */
[----:B------:R-:W-:Y:S01]  /*37d0*/  FFMA.FTZ R30, R65, R22, R50 ;  /* 0x00000016411e7223 */ /* 0x000fe20000010032 */
[----:B------:R-:W-:Y:S01]  /*37e0*/  IADD3 R39, R143, 0x600, RZ ;  /* 0x000006008f277810 */ /* 0x000fe20007ffe0ff */
[----:B------:R-:W-:-:S04]  /*37f0*/  IMAD.WIDE.U32 R40, R41, 0x10, R2 ;  /* 0x0000001029287825 */ /* 0x000fc800078e0002 */
[C---:B------:R-:W-:Y:S01]  /*3800*/  FMUL.FTZ R152, R161.reuse, R36 ;  /* 0x00000024a1987220 */ /* 0x040fe20000410000 */
[----:B------:R-:W-:Y:S01]  /*3810*/  FMUL.FTZ R154, R161, R38 ;  /* 0x00000026a19a7220 */ /* 0x000fe20000410000 */
[----:B------:R0:W-:Y:S01]  /*3820*/  STG.E.128 desc[UR4][R16.64], R12 ;  /* 0x0000000c10007986 */ /* 0x0001e2000c101d04 */
[----:B------:R-:W-:Y:S01]  /*3830*/  IADD3 R143, R143, 0x700, RZ ;  /* 0x000007008f8f7810 */ /* 0x000fe20007ffe0ff */
        /* <DEDUP_REMOVED lines=9> */
[----:B------:R2:W-:Y:S01]  /*38d0*/  STG.E.128 desc[UR4][R40.64], R28 ;  /* 0x0000001c28007986 */ /* 0x0005e2000c101d04 */
[----:B------:R-:W-:-:S04]  /*38e0*/  IMAD.WIDE.U32 R36, R37, 0x10, R2 ;  /* 0x0000001025247825 */ /* 0x000fc800078e0002 */
[----:B------:R-:W-:-:S04]  /*38f0*/  IMAD.WIDE.U32 R38, R39, 0x10, R2 ;  /* 0x0000001027267825 */ /* 0x000fc800078e0002 */
[----:B0-----:R-:W-:Y:S01]  /*3900*/  FFMA.FTZ R15, R116, R42, R101 ;  /* 0x0000002a740f7223 */ /* 0x001fe20000010065 */
[----:B------:R-:W-:Y:S01]  /*3910*/  FFMA.FTZ R14, R67, R0, R52 ;  /* 0x00000000430e7223 */ /* 0x000fe20000010034 */
[----:B------:R-:W-:Y:S01]  /*3920*/  FFMA.FTZ R13, R117, R144, R100 ;  /* 0x00000090750d7223 */ /* 0x000fe20000010064 */
[----:B------:R-:W-:Y:S01]  /*3930*/  FFMA.FTZ R12, R68, R142, R51 ;  /* 0x0000008e440c7223 */ /* 0x000fe20000010033 */
[----:B------:R-:W-:Y:S01]  /*3940*/  FFMA.FTZ R17, R119, R145, R102 ;  /* 0x0000009177117223 */ /* 0x000fe20000010066 */
[----:B------:R-:W-:Y:S01]  /*3950*/  FFMA.FTZ R16, R70, R43, R53 ;  /* 0x0000002b46107223 */ /* 0x000fe20000010035 */
[----:B-1----:R-:W-:Y:S01]  /*3960*/  FFMA.FTZ R21, R121, R149, R104 ;  /* 0x0000009579157223 */ /* 0x002fe20000010068 */
[----:B------:R-:W-:Y:S01]  /*3970*/  FFMA.FTZ R20, R72, R148, R55 ;  /* 0x0000009448147223 */ /* 0x000fe20000010037 */
[----:B------:R-:W-:Y:S01]  /*3980*/  FFMA.FTZ R27, R122, R155, R107 ;  /* 0x0000009b7a1b7223 */ /* 0x000fe2000001006b */
[----:B------:R-:W-:Y:S01]  /*3990*/  FFMA.FTZ R26, R73, R154, R58 ;  /* 0x0000009a491a7223 */ /* 0x000fe2000001003a */
[----:B------:R-:W-:Y:S01]  /*39a0*/  FFMA.FTZ R25, R123, R153, R106 ;  /* 0x000000997b197223 */ /* 0x000fe2000001006a */
[----:B------:R-:W-:Y:S01]  /*39b0*/  FFMA.FTZ R24, R74, R152, R57 ;  /* 0x000000984a187223 */ /* 0x000fe20000010039 */
[----:B------:R-:W-:-:S04]  /*39c0*/  IMAD.WIDE.U32 R2, R143, 0x10, R2 ;  /* 0x000000108f027825 */ /* 0x000fc800078e0002 */
[----:B--2---:R-:W-:Y:S01]  /*39d0*/  FFMA.FTZ R31, R124, R159, R109 ;  /* 0x0000009f7c1f7223 */ /* 0x004fe2000001006d */
        /* <DEDUP_REMOVED lines=8> */
.L_x_24582:
[----:B------:R-:W-:Y:S05]  /*3a60*/  BSYNC B0 ;  /* 0x0000000000007941 */ /* 0x000fea0003800000 */
.L_x_24581:
[----:B------:R-:W-:Y:S02]  /*3a70*/  IADD3 R93, R93, UR8, RZ ;  /* 0x000000085d5d7c10 */ /* 0x000fe4000fffe0ff */
[----:B------:R-:W-:Y:S02]  /*3a80*/  SEL R0, RZ, 0x1, P0 ;  /* 0x00000001ff007807 */ /* 0x000fe40000000000 */
[----:B------:R-:W-:-:S13]  /*3a90*/  ISETP.GE.AND P1, PT, R93, UR9, PT ;  /* 0x000000095d007c0c */ /* 0x000fda000bf26270 */
[----:B------:R-:W-:Y:S05]  /*3aa0*/  @!P1 BRA `(.L_x_24583) ;  /* 0xffffffd000849947 */ /* 0x000fea000383ffff */
[----:B------:R-:W-:Y:S05]  /*3ab0*/  EXIT ;  /* 0x000000000000794d */ /* 0x000fea0003800000 */
.L_x_24580:
[----:B------:R-:W-:Y:S01]  /*3ac0*/  HFMA2.MMA R154, -RZ, RZ, 0, 5.9604644775390625e-08 ;  /* 0x00000001ff9a7435 */ /* 0x000fe200000001ff */
[----:B------:R-:W-:Y:S02]  /*3ad0*/  MOV R153, R0 ;  /* 0x0000000000997202 */ /* 0x000fe40000000f00 */
[----:B------:R-:W-:Y:S02]  /*3ae0*/  MOV R155, 0x1f ;  /* 0x0000001f009b7802 */ /* 0x000fe40000000f00 */
[----:B------:R-:W-:-:S07]  /*3af0*/  MOV R152, 0xffffffff ;  /* 0xffffffff00987802 */ /* 0x000fce0000000f00 */
[----:B-----5:R-:W-:Y:S05]  /*3b00*/  WARPSYNC.COLLECTIVE R152, `(.L_x_24584) ;  /* 0x0000000098087348 */ /* 0x020fea0003c00000 */
[----:B------:R0:W1:Y:S02]  /*3b10*/  SHFL.BFLY P2, R151, R153, R154, R155 ;  /* 0x0c00009a99977389 */ /* 0x000064000004009b */
[----:B01---5:R-:W-:Y:S01]  /*3b20*/  ENDCOLLECTIVE ;  /* 0x000000000000791b */ /* 0x023fe20003800000 */
.L_x_24584:
[----:B------:R-:W-:Y:S01]  /*3b30*/  HFMA2.MMA R154, -RZ, RZ, 0, 1.1920928955078125e-07 ;  /* 0x00000002ff9a7435 */ /* 0x000fe200000001ff */
[----:B------:R-:W-:-:S05]  /*3b40*/  MOV R147, R151 ;  /* 0x0000009700937202 */ /* 0x000fca0000000f00 */
[----:B------:R-:W-:-:S05]  /*3b50*/  FADD.FTZ R147, R0, R147 ;  /* 0x0000009300937221 */ /* 0x000fca0000010000 */
[----:B------:R-:W-:-:S07]  /*3b60*/  MOV R153, R147 ;  /* 0x0000009300997202 */ /* 0x000fce0000000f00 */
[----:B------:R-:W-:Y:S05]  /*3b70*/  WARPSYNC.COLLECTIVE R152, `(.L_x_24585) ;  /* 0x0000000098087348 */ /* 0x000fea0003c00000 */
[----:B------:R0:W1:Y:S02]  /*3b80*/  SHFL.BFLY P2, R151, R153, R154, R155 ;  /* 0x0c00009a99977389 */ /* 0x000064000004009b */
[----:B01----:R-:W-:Y:S01]  /*3b90*/  ENDCOLLECTIVE ;  /* 0x000000000000791b */ /* 0x003fe20003800000 */
.L_x_24585:
[----:B------:R-:W-:Y:S01]  /*3ba0*/  HFMA2.MMA R154, -RZ, RZ, 0, 2.384185791015625e-07 ;  /* 0x00000004ff9a7435 */ /* 0x000fe200000001ff */
[----:B------:R-:W-:-:S05]  /*3bb0*/  MOV R2, R151 ;  /* 0x0000009700027202 */ /* 0x000fca0000000f00 */
[----:B------:R-:W-:-:S05]  /*3bc0*/  FADD.FTZ R148, R147, R2 ;  /* 0x0000000293947221 */ /* 0x000fca0000010000 */
[----:B------:R-:W-:-:S07]  /*3bd0*/  MOV R153, R148 ;  /* 0x0000009400997202 */ /* 0x000fce0000000f00 */
[----:B------:R-:W-:Y:S05]  /*3be0*/  WARPSYNC.COLLECTIVE R152, `(.L_x_24586) ;  /* 0x0000000098087348 */ /* 0x000fea0003c00000 */
[----:B------:R0:W1:Y:S02]  /*3bf0*/  SHFL.BFLY P2, R151, R153, R154, R155 ;  /* 0x0c00009a99977389 */ /* 0x000064000004009b */
[----:B01----:R-:W-:Y:S01]  /*3c00*/  ENDCOLLECTIVE ;  /* 0x000000000000791b */ /* 0x003fe20003800000 */
.L_x_24586:
[----:B------:R-:W-:Y:S01]  /*3c10*/  HFMA2.MMA R154, -RZ, RZ, 0, 4.76837158203125e-07 ;  /* 0x00000008ff9a7435 */ /* 0x000fe200000001ff */
[----:B------:R-:W-:-:S05]  /*3c20*/  MOV R149, R151 ;  /* 0x0000009700957202 */ /* 0x000fca0000000f00 */
[----:B------:R-:W-:-:S05]  /*3c30*/  FADD.FTZ R149, R148, R149 ;  /* 0x0000009594957221 */ /* 0x000fca0000010000 */
[----:B------:R-:W-:-:S07]  /*3c40*/  MOV R153, R149 ;  /* 0x0000009500997202 */ /* 0x000fce0000000f00 */
[----:B------:R-:W-:Y:S05]  /*3c50*/  WARPSYNC.COLLECTIVE R152, `(.L_x_24587) ;  /* 0x0000000098087348 */ /* 0x000fea0003c00000 */
[----:B------:R0:W1:Y:S02]  /*3c60*/  SHFL.BFLY P2, R151, R153, R154, R155 ;  /* 0x0c00009a99977389 */ /* 0x000064000004009b */
[----:B01----:R-:W-:Y:S01]  /*3c70*/  ENDCOLLECTIVE ;  /* 0x000000000000791b */ /* 0x003fe20003800000 */
.L_x_24587:
[----:B------:R-:W-:Y:S01]  /*3c80*/  HFMA2.MMA R154, -RZ, RZ, 0, 9.5367431640625e-07 ;  /* 0x00000010ff9a7435 */ /* 0x000fe200000001ff */
[----:B------:R-:W-:-:S05]  /*3c90*/  MOV R2, R151 ;  /* 0x0000009700027202 */ /* 0x000fca0000000f00 */
[----:B------:R-:W-:-:S05]  /*3ca0*/  FADD.FTZ R150, R149, R2 ;  /* 0x0000000295967221 */ /* 0x000fca0000010000 */
[----:B------:R-:W-:-:S07]  /*3cb0*/  MOV R153, R150 ;  /* 0x0000009600997202 */ /* 0x000fce0000000f00 */
[----:B------:R-:W-:Y:S05]  /*3cc0*/  WARPSYNC.COLLECTIVE R152, `(.L_x_24588) ;  /* 0x0000000098087348 */ /* 0x000fea0003c00000 */
[----:B------:R0:W1:Y:S02]  /*3cd0*/  SHFL.BFLY P2, R151, R153, R154, R155 ;  /* 0x0c00009a99977389 */ /* 0x000064000004009b */
[----:B01----:R-:W-:Y:S01]  /*3ce0*/  ENDCOLLECTIVE ;  /* 0x000000000000791b */ /* 0x003fe20003800000 */
.L_x_24588:
        /* <DEDUP_REMOVED lines=71> */
.L_x_24589:
[----:B------:R-:W-:Y:S01]  /*4160*/  HFMA2.MMA R154, -RZ, RZ, 0, 1.1920928955078125e-07 ;  /* 0x00000002ff9a7435 */ /* 0x000fe200000001ff */
[----:B------:R-:W-:-:S05]  /*4170*/  MOV R147, R151 ;  /* 0x0000009700937202 */ /* 0x000fca0000000f00 */
[----:B------:R-:W-:-:S05]  /*4180*/  FADD.FTZ R147, R0, R147 ;  /* 0x0000009300937221 */ /* 0x000fca0000010000 */
[----:B------:R-:W-:-:S07]  /*4190*/  MOV R153, R147 ;  /* 0x0000009300997202 */ /* 0x000fce0000000f00 */
[----:B------:R-:W-:Y:S05]  /*41a0*/  WARPSYNC.COLLECTIVE R152, `(.L_x_24590) ;  /* 0x0000000098087348 */ /* 0x000fea0003c00000 */
[----:B------:R0:W1:Y:S02]  /*41b0*/  SHFL.BFLY P2, R151, R153, R154, R155 ;  /* 0x0c00009a99977389 */ /* 0x000064000004009b */
[----:B01----:R-:W-:Y:S01]  /*41c0*/  ENDCOLLECTIVE ;  /* 0x000000000000791b */ /* 0x003fe20003800000 */
.L_x_24590:
[----:B------:R-:W-:Y:S01]  /*41d0*/  HFMA2.MMA R154, -RZ, RZ, 0, 2.384185791015625e-07 ;  /* 0x00000004ff9a7435 */ /* 0x000fe200000001ff */
[----:B------:R-:W-:-:S05]  /*41e0*/  MOV R148, R151 ;  /* 0x0000009700947202 */ /* 0x000fca0000000f00 */
[----:B------:R-:W-:-:S05]  /*41f0*/  FADD.FTZ R148, R147, R148 ;  /* 0x0000009493947221 */ /* 0x000fca0000010000 */
[----:B------:R-:W-:-:S07]  /*4200*/  MOV R153, R148 ;  /* 0x0000009400997202 */ /* 0x000fce0000000f00 */
[----:B------:R-:W-:Y:S05]  /*4210*/  WARPSYNC.COLLECTIVE R152, `(.L_x_24591) ;  /* 0x0000000098087348 */ /* 0x000fea0003c00000 */
[----:B------:R0:W1:Y:S02]  /*4220*/  SHFL.BFLY P2, R151, R153, R154, R155 ;  /* 0x0c00009a99977389 */ /* 0x000064000004009b */
[----:B01----:R-:W-:Y:S01]  /*4230*/  ENDCOLLECTIVE ;  /* 0x000000000000791b */ /* 0x003fe20003800000 */
.L_x_24591:
[----:B------:R-:W-:Y:S01]  /*4240*/  HFMA2.MMA R154, -RZ, RZ, 0, 4.76837158203125e-07 ;  /* 0x00000008ff9a7435 */ /* 0x000fe200000001ff */
[----:B------:R-:W-:-:S05]  /*4250*/  MOV R149, R151 ;  /* 0x0000009700957202 */ /* 0x000fca0000000f00 */
[----:B------:R-:W-:-:S05]  /*4260*/  FADD.FTZ R149, R148, R149 ;  /* 0x0000009594957221 */ /* 0x000fca0000010000 */
[----:B------:R-:W-:-:S07]  /*4270*/  MOV R153, R149 ;  /* 0x0000009500997202 */ /* 0x000fce0000000f00 */
[----:B------:R-:W-:Y:S05]  /*4280*/  WARPSYNC.COLLECTIVE R152, `(.L_x_24592) ;  /* 0x0000000098087348 */ /* 0x000fea0003c00000 */
[----:B------:R0:W1:Y:S02]  /*4290*/  SHFL.BFLY P2, R151, R153, R154, R155 ;  /* 0x0c00009a99977389 */ /* 0x000064000004009b */
[----:B01----:R-:W-:Y:S01]  /*42a0*/  ENDCOLLECTIVE ;  /* 0x000000000000791b */ /* 0x003fe20003800000 */
.L_x_24592:
[----:B------:R-:W-:Y:S01]  /*42b0*/  HFMA2.MMA R154, -RZ, RZ, 0, 9.5367431640625e-07 ;  /* 0x00000010ff9a7435 */ /* 0x000fe200000001ff */
[----:B------:R-:W-:-:S05]  /*42c0*/  MOV R150, R151 ;  /* 0x0000009700967202 */ /* 0x000fca0000000f00 */
[----:B------:R-:W-:-:S05]  /*42d0*/  FADD.FTZ R150, R149, R150 ;  /* 0x0000009695967221 */ /* 0x000fca0000010000 */
[----:B------:R-:W-:-:S07]  /*42e0*/  MOV R153, R150 ;  /* 0x0000009600997202 */ /* 0x000fce0000000f00 */
[----:B------:R-:W-:Y:S05]  /*42f0*/  WARPSYNC.COLLECTIVE R152, `(.L_x_24593) ;  /* 0x0000000098087348 */ /* 0x000fea0003c00000 */
[----:B------:R0:W1:Y:S02]  /*4300*/  SHFL.BFLY P2, R151, R153, R154, R155 ;  /* 0x0c00009a99977389 */ /* 0x000064000004009b */
[----:B01----:R-:W-:Y:S01]  /*4310*/  ENDCOLLECTIVE ;  /* 0x000000000000791b */ /* 0x003fe20003800000 */
.L_x_24593:
[----:B------:R-:W-:Y:S05]  /*4320*/  BRA `(.L_x_24594) ;  /* 0xffffffe8006c7947 */ /* 0x000fea000383ffff */
.L_x_24595:
        /* <DEDUP_REMOVED lines=13> */
.L_x_30319:


//--------------------- .text._ZN10layer_norm13ln_fwd_kernelINS_13Kernel_traitsI6__halfffffjLj8192ELj1ELj1ELj8ELj16ENS_18Kernel_traits_baseILj8192ES2_ffffjLj256EEEEELb1ELb0ELb0ELb0EEEvNS_9FwdParamsE --------------------------
	.section	.text._ZN10layer_norm13ln_fwd_kernelINS_13Kernel_traitsI6__halfffffjLj8192ELj1ELj1ELj8ELj16ENS_18Kernel_traits_baseILj8192ES2_ffffjLj256EEEEELb1ELb0ELb0ELb0EEEvNS_9FwdParamsE,"ax",@progbits
	.align	128
        .global         _ZN10layer_norm13ln_fwd_kernelINS_13Kernel_traitsI6__halfffffjLj8192ELj1ELj1ELj8ELj16ENS_18Kernel_traits_baseILj8192ES2_ffffjLj256EEEEELb1ELb0ELb0ELb0EEEvNS_9FwdParamsE
        .type           _ZN10layer_norm13ln_fwd_kernelINS_13Kernel_traitsI6__halfffffjLj8192ELj1ELj1ELj8ELj16ENS_18Kernel_traits_baseILj8192ES2_ffffjLj256EEEEELb1ELb0ELb0ELb0EEEvNS_9FwdParamsE,@function
        .size           _ZN10layer_norm13ln_fwd_kernelINS_13Kernel_traitsI6__halfffffjLj8192ELj1ELj1ELj8ELj16ENS_18Kernel_traits_baseILj8192ES2_ffffjLj256EEEEELb1ELb0ELb0ELb0EEEvNS_9FwdParamsE,(.L_x_30320 - _ZN10layer_norm13ln_fwd_kernelINS_13Kernel_traitsI6__halfffffjLj8192ELj1ELj1ELj8ELj16ENS_18Kernel_traits_baseILj8192ES2_ffffjLj256EEEEELb1ELb0ELb0ELb0EEEvNS_9FwdParamsE)
        .other          _ZN10layer_norm13ln_fwd_kernelINS_13Kernel_traitsI6__halfffffjLj8192ELj1ELj1ELj8ELj16ENS_18Kernel_traits_baseILj8192ES2_ffffjLj256EEEEELb1ELb0ELb0ELb0EEEvNS_9FwdParamsE,@"STO_CUDA_ENTRY STV_DEFAULT"
_ZN10layer_norm13ln_fwd_kernelINS_13Kernel_traitsI6__halfffffjLj8192ELj1ELj1ELj8ELj16ENS_18Kernel_traits_baseILj8192ES2_ffffjLj256EEEEELb1ELb0ELb0ELb0EEEvNS_9FwdParamsE:
.text._ZN10layer_norm13ln_fwd_kernelINS_13Kernel_traitsI6__halfffffjLj8192ELj1ELj1ELj8ELj16ENS_18Kernel_traits_baseILj8192ES2_ffffjLj256EEEEELb1ELb0ELb0ELb0EEEvNS_9FwdParamsE:
[----:B------:R-:W-:Y:S08]  /*0000*/  LDC R1, c[0x0][0x28] ;  /* 0x00000a00ff017b82 */ /* 0x000ff00000000800 */
[----:B------:R-:W0:Y:S01]  /*0010*/  LDC R119, c[0x0][0x2e8] ;  /* 0x0000ba00ff777b82 */ /* 0x000e220000000800 */
[----:B------:R-:W-:Y:S01]  /*0020*/  ULDC.U8 UR4, c[0x0][0x2f4] ;  /* 0x0000bd0000047ab9 */ /* 0x000fe20000000000 */
[----:B------:R-:W-:Y:S01]  /*0030*/  ULDC.64 UR6, c[0x0][0x2e0] ;  /* 0x0000b80000067ab9 */ /* 0x000fe20000000a00 */
[----:B------:R-:W-:Y:S01]  /*0040*/  ISETP.NE.AND P0, PT, RZ, UR4, PT ;  /* 0x00000004ff007c0c */ /* 0x000fe2000bf05270 */
[----:B------:R-:W-:Y:S01]  /*0050*/  IMAD.U32 R4, RZ, RZ, UR6 ;  /* 0x00000006ff047e24 */ /* 0x000fe2000f8e00ff */
[----:B------:R-:W-:Y:S01]  /*0060*/  ULDC.64 UR4, c[0x0][0x208] ;  /* 0x0000820000047ab9 */ /* 0x000fe20000000a00 */
[----:B------:R-:W-:-:S02]  /*0070*/  IMAD.U32 R5, RZ, RZ, UR7 ;  /* 0x00000007ff057e24 */ /* 0x000fc4000f8e00ff */
[----:B------:R-:W1:Y:S08]  /*0080*/  LDC R46, c[0x0][0x2ec] ;  /* 0x0000bb00ff2e7b82 */ /* 0x000e700000000800 */
[----:B------:R-:W2:Y:S01]  /*0090*/  @P0 LDG.E.64 R4, desc[UR4][R4.64] ;  /* 0x0000000404040981 */ /* 0x000ea2000c1e1b00 */
[----:B------:R-:W3:Y:S01]  /*00a0*/  @P0 LDC R11, c[0x0][0x2f0] ;  /* 0x0000bc00ff0b0b82 */ /* 0x000ee20000000800 */
[----:B0-----:R-:W-:Y:S01]  /*00b0*/  @P0 MOV R8, R119 ;  /* 0x0000007700080202 */ /* 0x001fe20000000f00 */
[----:B------:R-:W0:Y:S06]  /*00c0*/  S2R R2, SR_TID.X ;  /* 0x0000000000027919 */ /* 0x000e2c0000002100 */
[----:B------:R-:W4:Y:S01]  /*00d0*/  S2UR UR8, SR_CTAID.X ;  /* 0x00000000000879c3 */ /* 0x000f220000002500 */
[----:B-1----:R-:W-:-:S07]  /*00e0*/  @P0 IMAD.MOV.U32 R9, RZ, RZ, R46 ;  /* 0x000000ffff090224 */ /* 0x002fce00078e002e */
[----:B------:R-:W4:Y:S01]  /*00f0*/  LDC R3, c[0x0][RZ] ;  /* 0x00000000ff037b82 */ /* 0x000f220000000800 */
[----:B------:R-:W3:Y:S01]  /*0100*/  @P0 LDG.E.64 R6, desc[UR4][R8.64] ;  /* 0x0000000408060981 */ /* 0x000ee2000c1e1b00 */
[----:B------:R-:W-:Y:S06]  /*0110*/  BSSY B0, `(.L_x_24596) ;  /* 0x0000050000007945 */ /* 0x000fec0003800000 */
[----:B------:R-:W1:Y:S01]  /*0120*/  LDC R13, c[0x0][0x218] ;  /* 0x00008600ff0d7b82 */ /* 0x000e620000000800 */
[C---:B0-----:R-:W-:Y:S01]  /*0130*/  LOP3.LUT R25, R2.reuse, 0xff, RZ, 0xc0, !PT ;  /* 0x000000ff02197812 */ /* 0x041fe200078ec0ff */
[----:B----4-:R-:W-:Y:S01]  /*0140*/  IMAD R3, R3, UR8, R2 ;  /* 0x0000000803037c24 */ /* 0x010fe2000f8e0202 */
[----:B------:R-:W-:-:S02]  /*0150*/  LEA.HI R44, R2, UR8, RZ, 0x18 ;  /* 0x00000008022c7c11 */ /* 0x000fc4000f8fc0ff */
[----:B------:R-:W-:Y:S02]  /*0160*/  LOP3.LUT R45, R25, 0xff, RZ, 0x3c, !PT ;  /* 0x000000ff192d7812 */ /* 0x000fe400078e3cff */
[----:B-1----:R-:W-:-:S04]  /*0170*/  SHF.R.S32.HI R0, RZ, 0x1f, R13 ;  /* 0x0000001fff007819 */ /* 0x002fc8000001140d */
[----:B------:R-:W-:-:S04]  /*0180*/  LEA.HI R24, R0, R13, RZ, 0x2 ;  /* 0x0000000d00187211 */ /* 0x000fc800078f10ff */
[----:B------:R-:W-:-:S04]  /*0190*/  LEA.HI.SX32 R45, R24, R45, 0x1e ;  /* 0x0000002d182d7211 */ /* 0x000fc800078ff2ff */
[C---:B------:R-:W-:Y:S02]  /*01a0*/  ISETP.GE.U32.AND P6, PT, R45.reuse, 0x200, PT ;  /* 0x000002002d00780c */ /* 0x040fe40003fc6070 */
[C---:B------:R-:W-:Y:S02]  /*01b0*/  ISETP.GE.U32.AND P5, PT, R45.reuse, 0x300, PT ;  /* 0x000003002d00780c */ /* 0x040fe40003fa6070 */
[C---:B------:R-:W-:Y:S02]  /*01c0*/  ISETP.GE.U32.AND P4, PT, R45.reuse, 0x400, PT ;  /* 0x000004002d00780c */ /* 0x040fe40003f86070 */
[----:B------:R-:W-:Y:S02]  /*01d0*/  ISETP.GE.U32.AND P3, PT, R45, 0x500, PT ;  /* 0x000005002d00780c */ /* 0x000fe40003f66070 */
[----:B------:R-:W-:Y:S02]  /*01e0*/  P2R R127, PR, RZ, 0x40 ;  /* 0x00000040ff7f7803 */ /* 0x000fe40000000000 */
[----:B------:R-:W-:-:S02]  /*01f0*/  P2R R126, PR, RZ, 0x20 ;  /* 0x00000020ff7e7803 */ /* 0x000fc40000000000 */
[----:B------:R-:W-:Y:S02]  /*0200*/  P2R R125, PR, RZ, 0x10 ;  /* 0x00000010ff7d7803 */ /* 0x000fe40000000000 */
[----:B------:R-:W-:Y:S02]  /*0210*/  P2R R124, PR, RZ, 0x8 ;  /* 0x00000008ff7c7803 */ /* 0x000fe40000000000 */
[----:B--2---:R-:W-:Y:S02]  /*0220*/  @P0 R2UR UR6, R4 ;  /* 0x00000000040602ca */ /* 0x004fe400000e0000 */
[----:B------:R-:W-:-:S11]  /*0230*/  @P0 R2UR UR7, R5 ;  /* 0x00000000050702ca */ /* 0x000fd600000e0000 */
[----:B------:R-:W-:Y:S02]  /*0240*/  UIADD3 UR15, UR6, -0x61c88647, URZ ;  /* 0x9e3779b9060f7890 */ /* 0x000fe4000fffe03f */
[----:B------:R-:W-:Y:S02]  /*0250*/  UIADD3 UR18, UR7, -0x4498517b, URZ ;  /* 0xbb67ae8507127890 */ /* 0x000fe4000fffe03f */
[----:B------:R-:W-:Y:S02]  /*0260*/  UIADD3 UR19, UR6, 0x3c6ef372, URZ ;  /* 0x3c6ef37206137890 */ /* 0x000fe4000fffe03f */
[----:B------:R-:W-:Y:S01]  /*0270*/  UIADD3 UR20, UR7, 0x76cf5d0a, URZ ;  /* 0x76cf5d0a07147890 */ /* 0x000fe2000fffe03f */
[----:B---3--:R-:W-:Y:S01]  /*0280*/  @P0 IADD3 R119, P1, R6, R11, RZ ;  /* 0x0000000b06770210 */ /* 0x008fe20007f3e0ff */
[----:B------:R-:W-:Y:S02]  /*0290*/  UIADD3 UR22, UR7, 0x32370b8f, URZ ;  /* 0x32370b8f07167890 */ /* 0x000fe4000fffe03f */
[----:B------:R-:W-:-:S02]  /*02a0*/  UIADD3 UR21, UR6, -0x255992d5, URZ ;  /* 0xdaa66d2b06157890 */ /* 0x000fc4000fffe03f */
[----:B------:R-:W-:Y:S01]  /*02b0*/  @P0 IMAD.X R46, RZ, RZ, R7, P1 ;  /* 0x000000ffff2e0224 */ /* 0x000fe200008e0607 */
[----:B------:R-:W-:Y:S01]  /*02c0*/  UIADD3 UR23, UR6, 0x78dde6e4, URZ ;  /* 0x78dde6e406177890 */ /* 0x000fe2000fffe03f */
[----:B------:R-:W-:Y:S01]  /*02d0*/  IMAD.WIDE.U32 R6, R3, -0x326172a9, RZ ;  /* 0xcd9e8d5703067825 */ /* 0x000fe200078e00ff */
[----:B------:R-:W-:Y:S01]  /*02e0*/  UIADD3 UR24, UR7, -0x126145ec, URZ ;  /* 0xed9eba1407187890 */ /* 0x000fe2000fffe03f */
[----:B------:R-:W-:Y:S01]  /*02f0*/  LOP3.LUT P0, RZ, R45, 0xffffff00, RZ, 0xc0, !PT ;  /* 0xffffff002dff7812 */ /* 0x000fe2000780c0ff */
[----:B------:R-:W-:Y:S01]  /*0300*/  UIADD3 UR26, UR7, -0x56f99767, URZ ;  /* 0xa9066899071a7890 */ /* 0x000fe2000fffe03f */
[--C-:B------:R-:W-:Y:S01]  /*0310*/  SHF.R.U32.HI R47, RZ, 0x2, R46.reuse ;  /* 0x00000002ff2f7819 */ /* 0x100fe2000001162e */
[----:B------:R-:W-:Y:S01]  /*0320*/  UIADD3 UR25, UR6, 0x1715609d, URZ ;  /* 0x1715609d06197890 */ /* 0x000fe2000fffe03f */
[----:B------:R-:W-:Y:S01]  /*0330*/  SHF.R.U64 R46, R119, 0x2, R46 ;  /* 0x00000002772e7819 */ /* 0x000fe2000000122e */
[----:B------:R-:W-:Y:S02]  /*0340*/  UIADD3 UR27, UR6, -0x4ab325aa, URZ ;  /* 0xb54cda56061b7890 */ /* 0x000fe4000fffe03f */
[----:B------:R-:W-:Y:S01]  /*0350*/  LOP3.LUT R8, R7, UR6, R47, 0x96, !PT ;  /* 0x0000000607087c12 */ /* 0x000fe2000f8e962f */
[----:B------:R-:W-:Y:S01]  /*0360*/  UIADD3 UR28, UR7, 0x646e171e, URZ ;  /* 0x646e171e071c7890 */ /* 0x000fe2000fffe03f */
[----:B------:R-:W-:Y:S01]  /*0370*/  IMAD.WIDE.U32 R4, R46, -0x2daee0ad, RZ ;  /* 0xd2511f532e047825 */ /* 0x000fe200078e00ff */
[----:B------:R-:W-:-:S02]  /*0380*/  UIADD3 UR29, UR6, 0x5384540f, URZ ;  /* 0x5384540f061d7890 */ /* 0x000fc4000fffe03f */
[----:B------:R-:W-:Y:S01]  /*0390*/  UIADD3 UR30, UR7, 0x1fd5c5a3, URZ ;  /* 0x1fd5c5a3071e7890 */ /* 0x000fe2000fffe03f */
[----:B------:R-:W-:Y:S01]  /*03a0*/  IMAD.WIDE.U32 R8, R8, -0x2daee0ad, RZ ;  /* 0xd2511f5308087825 */ /* 0x000fe200078e00ff */
[----:B------:R-:W-:Y:S01]  /*03b0*/  LOP3.LUT R5, R5, UR7, RZ, 0x3c, !PT ;  /* 0x0000000705057c12 */ /* 0x000fe2000f8e3cff */
[----:B------:R-:W-:Y:S02]  /*03c0*/  UIADD3 UR31, UR6, -0xe443238, URZ ;  /* 0xf1bbcdc8061f7890 */ /* 0x000fe4000fffe03f */
[----:B------:R-:W-:Y:S01]  /*03d0*/  UIADD3 UR32, UR7, -0x24c28bd8, URZ ;  /* 0xdb3d742807207890 */ /* 0x000fe2000fffe03f */
[----:B------:R-:W-:Y:S01]  /*03e0*/  LOP3.LUT R10, R9, UR18, R4, 0x96, !PT ;  /* 0x00000012090a7c12 */ /* 0x000fe2000f8e9604 */
[----:B------:R-:W-:Y:S01]  /*03f0*/  IMAD.WIDE.U32 R4, R5, -0x326172a9, RZ ;  /* 0xcd9e8d5705047825 */ /* 0x000fe200078e00ff */
[----:B------:R-:W-:Y:S02]  /*0400*/  UIADD3 UR33, UR6, -0x700cb87f, URZ ;  /* 0x8ff3478106217890 */ /* 0x000fe4000fffe03f */
[----:B------:R-:W-:Y:S01]  /*0410*/  UIADD3 UR34, UR7, -0x695add53, URZ ;  /* 0x96a522ad07227890 */ /* 0x000fe2000fffe03f */
        /* <DEDUP_REMOVED lines=31> */
.L_x_24597:
[----:B------:R-:W-:Y:S05]  /*0610*/  BSYNC B0 ;  /* 0x0000000000007941 */ /* 0x000fea0003800000 */
.L_x_24596:
        /* <DEDUP_REMOVED lines=13> */
.L_x_24599:
[----:B------:R-:W-:Y:S05]  /*06f0*/  BSYNC B0 ;  /* 0x0000000000007941 */ /* 0x000fea0003800000 */
.L_x_24598:
        /* <DEDUP_REMOVED lines=11> */
[----:B------:R-:W-:Y:S01]  /*07b0*/  VIADD R25, R25, 0x100 ;  /* 0x0000010019197836 */ /* 0x000fe20000000000 */
[----:B0-----:R-:W-:-:S07]  /*07c0*/  @!P1 CS2R R54, SRZ ;  /* 0x0000000000369805 */ /* 0x001fce000001ff00 */
.L_x_24601:
[----:B------:R-:W-:Y:S05]  /*07d0*/  BSYNC B0 ;  /* 0x0000000000007941 */ /* 0x000fea0003800000 */
.L_x_24600:
        /* <DEDUP_REMOVED lines=13> */
.L_x_24603:
[----:B------:R-:W-:Y:S05]  /*08b0*/  BSYNC B0 ;  /* 0x0000000000007941 */ /* 0x000fea0003800000 */
.L_x_24602:
        /* <DEDUP_REMOVED lines=13> */
.L_x_24605:
[----:B------:R-:W-:Y:S05]  /*0990*/  BSYNC B0 ;  /* 0x0000000000007941 */ /* 0x000fea0003800000 */
.L_x_24604:
[----:B------:R-:W-:Y:S01]  /*09a0*/  ISETP.GE.U32.AND P1, PT, R45, 0x600, PT ;  /* 0x000006002d00780c */ /* 0x000fe20003f26070 */
[----:B------:R-:W-:Y:S01]  /*09b0*/  IMAD.WIDE.U32 R4, R0, -0x2daee0ad, RZ ;  /* 0xd2511f5300047825 */ /* 0x000fe200078e00ff */
[----:B------:R-:W-:Y:S02]  /*09c0*/  BSSY B0, `(.L_x_24606) ;  /* 0x0000011000007945 */ /* 0x000fe40003800000 */
[----:B------:R-:W-:Y:S01]  /*09d0*/  P2R R128, PR, RZ, 0x2 ;  /* 0x00000002ff807803 */ /* 0x000fe20000000000 */
[----:B------:R-:W-:Y:S01]  /*09e0*/  IMAD.WIDE.U32 R8, R22, -0x2daee0ad, RZ ;  /* 0xd2511f5316087825 */ /* 0x000fe200078e00ff */
[----:B------:R-:W-:-:S04]  /*09f0*/  LOP3.LUT R0, R5, UR28, R10, 0x96, !PT ;  /* 0x0000001c05007c12 */ /* 0x000fc8000f8e960a */
[----:B------:R-:W-:-:S03]  /*0a00*/  LOP3.LUT R48, R9, UR30, R4, 0x96, !PT ;  /* 0x0000001e09307c12 */ /* 0x000fc6000f8e9604 */
        /* <DEDUP_REMOVED lines=10> */
[----:B------:R-:W-:Y:S01]  /*0ab0*/  VIADD R25, R25, 0x100 ;  /* 0x0000010019197836 */ /* 0x000fe20000000000 */
[----:B0-----:R-:W-:-:S07]  /*0ac0*/  @!P1 CS2R R60, SRZ ;  /* 0x00000000003c9805 */ /* 0x001fce000001ff00 */
.L_x_24607:
[----:B------:R-:W-:Y:S05]  /*0ad0*/  BSYNC B0 ;  /* 0x0000000000007941 */ /* 0x000fea0003800000 */
.L_x_24606:
[----:B------:R-:W-:Y:S01]  /*0ae0*/  ISETP.GE.U32.AND P1, PT, R45, 0x700, PT ;  /* 0x000007002d00780c */ /* 0x000fe20003f26070 */
[----:B------:R-:W-:Y:S01]  /*0af0*/  IMAD.WIDE.U32 R4, R0, -0x326172a9, RZ ;  /* 0xcd9e8d5700047825 */ /* 0x000fe200078e00ff */
[----:B------:R-:W-:Y:S02]  /*0b00*/  BSSY B0, `(.L_x_24608) ;  /* 0x0000011000007945 */ /* 0x000fe40003800000 */
[----:B------:R-:W-:Y:S01]  /*0b10*/  P2R R129, PR, RZ, 0x2 ;  /* 0x00000002ff817803 */ /* 0x000fe20000000000 */
[----:B------:R-:W-:Y:S01]  /*0b20*/  IMAD.HI.U32 R7, R48, -0x326172a9, RZ ;  /* 0xcd9e8d5730077827 */ /* 0x000fe200078e00ff */
        /* <DEDUP_REMOVED lines=14> */
.L_x_24609:
[----:B------:R-:W-:Y:S05]  /*0c10*/  BSYNC B0 ;  /* 0x0000000000007941 */ /* 0x000fea0003800000 */
.L_x_24608:
[----:B------:R-:W-:Y:S01]  /*0c20*/  ISETP.GE.U32.AND P1, PT, R45, 0x800, PT ;  /* 0x000008002d00780c */ /* 0x000fe20003f26070 */
[----:B------:R-:W-:Y:S01]  /*0c30*/  BSSY B0, `(.L_x_24610) ;  /* 0x000000e000007945 */ /* 0x000fe20003800000 */
[----:B------:R-:W-:Y:S02]  /*0c40*/  IMAD.HI.U32 R27, R49, -0x2daee0ad, RZ ;  /* 0xd2511f53311b7827 */ /* 0x000fe400078e00ff */
        /* <DEDUP_REMOVED lines=12> */
.L_x_24611:
[----:B------:R-:W-:Y:S05]  /*0d10*/  BSYNC B0 ;  /* 0x0000000000007941 */ /* 0x000fea0003800000 */
.L_x_24610:
[----:B------:R-:W-:Y:S01]  /*0d20*/  ULDC UR8, c[0x0][0x214] ;  /* 0x0000850000087ab9 */ /* 0x000fe20000000800 */
[----:B------:R-:W-:Y:S02]  /*0d30*/  LOP3.LUT R27, R27, UR32, R8, 0x96, !PT ;  /* 0x000000201b1b7c12 */ /* 0x000fe4000f8e9608 */
[----:B------:R-:W-:-:S13]  /*0d40*/  ISETP.GE.AND P1, PT, R44, UR8, PT ;  /* 0x000000082c007c0c */ /* 0x000fda000bf26270 */
[----:B------:R-:W-:Y:S05]  /*0d50*/  @P1 EXIT ;  /* 0x000000000000194d */ /* 0x000fea0003800000 */
[----:B------:R-:W-:Y:S01]  /*0d60*/  SHF.R.S32.HI R24, RZ, 0x2, R24 ;  /* 0x00000002ff187819 */ /* 0x000fe20000011418 */
[C---:B------:R-:W-:Y:S01]  /*0d70*/  IMAD.SHL.U32 R6, R2.reuse, 0x20, RZ ;  /* 0x0000002002067824 */ /* 0x040fe200078e00ff */
[----:B------:R-:W-:Y:S01]  /*0d80*/  LOP3.LUT R7, R2, 0xe0, RZ, 0xc0, !PT ;  /* 0x000000e002077812 */ /* 0x000fe200078ec0ff */
[----:B-----5:R-:W-:Y:S01]  /*0d90*/  IMAD.MOV.U32 R98, RZ, RZ, R5 ;  /* 0x000000ffff627224 */ /* 0x020fe200078e0005 */
[----:B------:R-:W-:Y:S01]  /*0da0*/  LOP3.LUT R0, R24, 0xff, RZ, 0xc0, !PT ;  /* 0x000000ff18007812 */ /* 0x000fe200078ec0ff */
[----:B------:R-:W-:Y:S01]  /*0db0*/  IMAD R49, R49, -0x2daee0ad, RZ ;  /* 0xd2511f5331317824 */ /* 0x000fe200078e02ff */
[----:B------:R-:W-:Y:S01]  /*0dc0*/  SHF.R.U32.HI R24, RZ, 0x3, R24 ;  /* 0x00000003ff187819 */ /* 0x000fe20000011618 */
[----:B------:R-:W-:Y:S01]  /*0dd0*/  IMAD.MOV.U32 R70, RZ, RZ, R13 ;  /* 0x000000ffff467224 */ /* 0x000fe200078e000d */
[----:B------:R-:W-:Y:S01]  /*0de0*/  VIADDMNMX R7, R0, -R7, RZ, !PT ;  /* 0x8000000700077246 */ /* 0x000fe200078001ff */
[----:B------:R-:W-:Y:S01]  /*0df0*/  IMAD.MOV.U32 R71, RZ, RZ, R14 ;  /* 0x000000ffff477224 */ /* 0x000fe200078e000e */
[----:B------:R-:W-:Y:S01]  /*0e00*/  LOP3.LUT R24, R24, 0x1fffffe0, RZ, 0xc0, !PT ;  /* 0x1fffffe018187812 */ /* 0x000fe200078ec0ff */
[----:B------:R-:W-:Y:S01]  /*0e10*/  IMAD.MOV.U32 R75, RZ, RZ, R16 ;  /* 0x000000ffff4b7224 */ /* 0x000fe200078e0010 */
[----:B------:R-:W-:Y:S01]  /*0e20*/  VIMNMX R7, R7, 0x20, PT ;  /* 0x0000002007077848 */ /* 0x000fe20003fe0100 */
[----:B------:R-:W-:Y:S01]  /*0e30*/  IMAD.MOV.U32 R78, RZ, RZ, R17 ;  /* 0x000000ffff4e7224 */ /* 0x000fe200078e0011 */
[----:B------:R-:W-:Y:S01]  /*0e40*/  LOP3.LUT R9, R6, 0x3e0, RZ, 0xc0, !PT ;  /* 0x000003e006097812 */ /* 0x000fe200078ec0ff */
[----:B------:R-:W-:Y:S01]  /*0e50*/  IMAD.MOV.U32 R82, RZ, RZ, R19 ;  /* 0x000000ffff527224 */ /* 0x000fe200078e0013 */
[--C-:B------:R-:W-:Y:S01]  /*0e60*/  SHF.R.U64 R96, R4, 0x10, R5.reuse ;  /* 0x0000001004607819 */ /* 0x100fe20000001205 */
[----:B------:R-:W-:Y:S01]  /*0e70*/  IMAD.IADD R7, R7, 0x1, R24 ;  /* 0x0000000107077824 */ /* 0x000fe200078e0218 */
[----:B------:R-:W-:Y:S01]  /*0e80*/  VIADDMNMX R9, R0, -R9, RZ, !PT ;  /* 0x8000000900097246 */ /* 0x000fe200078001ff */
[----:B------:R-:W-:Y:S01]  /*0e90*/  IMAD.HI.U32 R0, R118, -0x2daee0ad, RZ ;  /* 0xd2511f5376007827 */ /* 0x000fe200078e00ff */
[----:B------:R-:W-:Y:S01]  /*0ea0*/  SHF.R.U32.HI R97, RZ, 0x10, R5 ;  /* 0x00000010ff617819 */ /* 0x000fe20000011605 */
[----:B------:R-:W-:Y:S01]  /*0eb0*/  ULDC.64 UR8, c[0x0][0x270] ;  /* 0x00009c0000087ab9 */ /* 0x000fe20000000a00 */
[----:B------:R-:W-:Y:S01]  /*0ec0*/  SHF.L.U32 R7, R7, 0x2, RZ ;  /* 0x0000000207077819 */ /* 0x000fe200000006ff */
[----:B------:R-:W-:Y:S01]  /*0ed0*/  IMAD.MOV.U32 R83, RZ, RZ, R20 ;  /* 0x000000ffff537224 */ /* 0x000fe200078e0014 */
[----:B------:R-:W-:Y:S01]  /*0ee0*/  VIMNMX R9, R9, 0x20, PT ;  /* 0x0000002009097848 */ /* 0x000fe20003fe0100 */
[----:B------:R-:W-:Y:S01]  /*0ef0*/  IMAD.MOV.U32 R87, RZ, RZ, R10 ;  /* 0x000000ffff577224 */ /* 0x000fe200078e000a */
[----:B------:R-:W-:Y:S01]  /*0f00*/  I2FP.F32.U32 R7, R7 ;  /* 0x0000000700077245 */ /* 0x000fe20000201000 */
[----:B------:R-:W-:Y:S01]  /*0f10*/  IMAD.MOV.U32 R90, RZ, RZ, R11 ;  /* 0x000000ffff5a7224 */ /* 0x000fe200078e000b */
[----:B------:R-:W-:Y:S01]  /*0f20*/  MOV R67, R12 ;  /* 0x0000000c00437202 */ /* 0x000fe20000000f00 */
[----:B------:R-:W-:Y:S01]  /*0f30*/  IMAD.MOV.U32 R94, RZ, RZ, R23 ;  /* 0x000000ffff5e7224 */ /* 0x000fe200078e0017 */
[----:B------:R0:W1:Y:S01]  /*0f40*/  MUFU.RCP R107, R7 ;  /* 0x00000007006b7308 */ /* 0x0000620000001000 */
[--C-:B------:R-:W-:Y:S01]  /*0f50*/  SHF.R.U64 R68, R12, 0x10, R13.reuse ;  /* 0x000000100c447819 */ /* 0x100fe2000000120d */
[----:B------:R-:W-:Y:S01]  /*0f60*/  IMAD R48, R48, -0x326172a9, RZ ;  /* 0xcd9e8d5730307824 */ /* 0x000fe200078e02ff */
[----:B------:R-:W-:Y:S01]  /*0f70*/  SHF.R.U32.HI R69, RZ, 0x10, R13 ;  /* 0x00000010ff457819 */ /* 0x000fe2000001160d */
[C---:B------:R-:W-:Y:S01]  /*0f80*/  IMAD.HI.U32 R5, R27.reuse, -0x326172a9, RZ ;  /* 0xcd9e8d571b057827 */ /* 0x040fe200078e00ff */
[--C-:B------:R-:W-:Y:S01]  /*0f90*/  SHF.R.U64 R72, R14, 0x10, R15.reuse ;  /* 0x000000100e487819 */ /* 0x100fe2000000120f */
[----:B------:R-:W-:Y:S01]  /*0fa0*/  UISETP.NE.U32.AND UP0, UPT, UR8, URZ, UPT ;  /* 0x0000003f0800728c */ /* 0x000fe2000bf05070 */
[----:B------:R-:W-:Y:S01]  /*0fb0*/  MOV R74, R15 ;  /* 0x0000000f004a7202 */ /* 0x000fe20000000f00 */
[----:B------:R-:W-:Y:S01]  /*0fc0*/  IMAD R120, R27, -0x326172a9, RZ ;  /* 0xcd9e8d571b787824 */ /* 0x000fe200078e02ff */
[----:B------:R-:W-:Y:S01]  /*0fd0*/  SHF.R.U32.HI R73, RZ, 0x10, R15 ;  /* 0x00000010ff497819 */ /* 0x000fe2000001160f */
[----:B------:R-:W-:Y:S01]  /*0fe0*/  IMAD R118, R118, -0x2daee0ad, RZ ;  /* 0xd2511f5376767824 */ /* 0x000fe200078e02ff */
[--C-:B------:R-:W-:Y:S01]  /*0ff0*/  SHF.R.U64 R76, R16, 0x10, R17.reuse ;  /* 0x00000010104c7819 */ /* 0x100fe20000001211 */
[----:B------:R-:W-:Y:S01]  /*1000*/  IMAD.MOV.U32 R66, RZ, RZ, RZ ;  /* 0x000000ffff427224 */ /* 0x000fe200078e00ff */
[----:B------:R-:W-:Y:S01]  /*1010*/  SHF.R.U32.HI R77, RZ, 0x10, R17 ;  /* 0x00000010ff4d7819 */ /* 0x000fe20000011611 */
[----:B------:R-:W-:Y:S01]  /*1020*/  HADD2.F32 R67, -RZ, R67.H0_H0 ;  /* 0x20000043ff437230 */ /* 0x000fe20000004100 */
[----:B------:R-:W-:Y:S01]  /*1030*/  MOV R79, R18 ;  /* 0x00000012004f7202 */ /* 0x000fe20000000f00 */
[----:B------:R-:W-:Y:S01]  /*1040*/  HADD2.F32 R68, -RZ, R68.H0_H0 ;  /* 0x20000044ff447230 */ /* 0x000fe20000004100 */
[--C-:B------:R-:W-:Y:S01]  /*1050*/  SHF.R.U64 R80, R18, 0x10, R19.reuse ;  /* 0x0000001012507819 */ /* 0x100fe20000001213 */
[----:B------:R-:W-:Y:S01]  /*1060*/  HADD2.F32 R70, -RZ, R70.H0_H0 ;  /* 0x20000046ff467230 */ /* 0x000fe20000004100 */
[----:B------:R-:W-:Y:S01]  /*1070*/  SHF.R.U32.HI R81, RZ, 0x10, R19 ;  /* 0x00000010ff517819 */ /* 0x000fe20000011613 */
        /* <DEDUP_REMOVED lines=17> */
[----:B------:R-:W-:Y:S01]  /*1190*/  MOV R95, R4 ;  /* 0x00000004005f7202 */ /* 0x000fe20000000f00 */
[----:B------:R-:W-:Y:S01]  /*11a0*/  HADD2.F32 R79, -RZ, R79.H0_H0 ;  /* 0x2000004fff4f7230 */ /* 0x000fe20000004100 */
[----:B------:R-:W-:Y:S01]  /*11b0*/  IADD3 R9, R24, R9, RZ ;  /* 0x0000000918097210 */ /* 0x000fe20007ffe0ff */
        /* <DEDUP_REMOVED lines=33> */
[----:B------:R-:W-:Y:S01]  /*13d0*/  LOP3.LUT R49, R0, UR34, R49, 0x96, !PT ;  /* 0x0000002200317c12 */ /* 0x000fe2000f8e9631 */
[----:B------:R-:W-:Y:S01]  /*13e0*/  IMAD.MOV.U32 R0, RZ, RZ, 0x1 ;  /* 0x00000001ff007424 */ /* 0x000fe200078e00ff */
[----:B------:R-:W-:Y:S01]  /*13f0*/  LOP3.LUT R48, R5, UR33, R48, 0x96, !PT ;  /* 0x0000002105307c12 */ /* 0x000fe2000f8e9630 */
[----:B------:R-:W-:Y:S01]  /*1400*/  HADD2.F32 R82, -RZ, R82.H0_H0 ;  /* 0x20000052ff527230 */ /* 0x000fe20000004100 */
[----:B------:R-:W-:Y:S01]  /*1410*/  LOP3.LUT R119, R119, 0x3, RZ, 0xc0, !PT ;  /* 0x0000000377777812 */ /* 0x000fe200078ec0ff */
[----:B------:R-:W-:Y:S01]  /*1420*/  HADD2.F32 R81, -RZ, R81.H0_H0 ;  /* 0x20000051ff517230 */ /* 0x000fe20000004100 */
[----:B------:R-:W-:Y:S01]  /*1430*/  ULDC.U8 UR8, c[0x0][0x2a0] ;  /* 0x0000a80000087ab9 */ /* 0x000fe20000000000 */
[----:B------:R-:W-:Y:S01]  /*1440*/  HADD2.F32 R83, -RZ, R83.H0_H0 ;  /* 0x20000053ff537230 */ /* 0x000fe20000004100 */
[----:B------:R-:W-:Y:S01]  /*1450*/  UISETP.NE.AND.EX UP0, UPT, UR9, URZ, UPT, UP0 ;  /* 0x0000003f0900728c */ /* 0x000fe2000bf05300 */
[----:B------:R-:W-:Y:S01]  /*1460*/  HADD2.F32 R84, -RZ, R84.H0_H0 ;  /* 0x20000054ff547230 */ /* 0x000fe20000004100 */
[----:B------:R-:W-:Y:S01]  /*1470*/  ULDC UR35, c[0x0][0x218] ;  /* 0x0000860000237ab9 */ /* 0x000fe20000000800 */
[----:B------:R-:W-:Y:S01]  /*1480*/  HADD2.F32 R86, -RZ, R86.H0_H0 ;  /* 0x20000056ff567230 */ /* 0x000fe20000004100 */
[----:B------:R-:W-:Y:S01]  /*1490*/  ULDC UR14, c[0x0][0x290] ;  /* 0x0000a400000e7ab9 */ /* 0x000fe20000000800 */
[----:B------:R-:W-:Y:S01]  /*14a0*/  HADD2.F32 R85, -RZ, R85.H0_H0 ;  /* 0x20000055ff557230 */ /* 0x000fe20000004100 */
[----:B------:R-:W-:Y:S01]  /*14b0*/  ULDC.64 UR10, c[0x0][0x238] ;  /* 0x00008e00000a7ab9 */ /* 0x000fe20000000a00 */
[----:B------:R-:W-:Y:S01]  /*14c0*/  HADD2.F32 R87, -RZ, R87.H0_H0 ;  /* 0x20000057ff577230 */ /* 0x000fe20000004100 */
[----:B------:R-:W-:Y:S01]  /*14d0*/  UISETP.NE.AND UP1, UPT, UR8, URZ, UPT ;  /* 0x0000003f0800728c */ /* 0x000fe2000bf25270 */
        /* <DEDUP_REMOVED lines=29> */
[----:B01----:R-:W-:-:S07]  /*16b0*/  IMAD.SHL.U32 R116, R9, 0x4, RZ ;  /* 0x0000000409747824 */ /* 0x003fce00078e00ff */
.L_x_24869:
[----:B------:R-:W-:Y:S01]  /*16c0*/  PLOP3.LUT P1, PT, PT, PT, UP0, 0x80, 0x0 ;  /* 0x000000000000781c */ /* 0x000fe20003f2f008 */
[----:B0-234-:R-:W-:Y:S01]  /*16d0*/  IMAD.MOV.U32 R123, RZ, RZ, 0x4 ;  /* 0x00000004ff7b7424 */ /* 0x01dfe200078e00ff */
[----:B------:R-:W-:Y:S01]  /*16e0*/  @UP0 ULDC.64 UR8, c[0x0][0x270] ;  /* 0x00009c0000080ab9 */ /* 0x000fe20000000a00 */
[----:B------:R-:W-:-:S10]  /*16f0*/  HFMA2.MMA R42, -RZ, RZ, 1.875, 0 ;  /* 0x3f800000ff2a7435 */ /* 0x000fd400000001ff */
[----:B------:R-:W-:Y:S01]  /*1700*/  @P1 IMAD.WIDE R122, R44, R123, UR8 ;  /* 0x000000082c7a1e25 */ /* 0x000fe2000f8e027b */
[----:B------:R-:W-:-:S13]  /*1710*/  PLOP3.LUT P1, PT, PT, PT, UP0, 0x80, 0x0 ;  /* 0x000000000000781c */ /* 0x000fda0003f2f008 */
[----:B------:R0:W5:Y:S01]  /*1720*/  @P1 LDG.E R42, desc[UR4][R122.64] ;  /* 0x000000047a2a1981 */ /* 0x000162000c1e1900 */
[----:B------:R-:W-:Y:S01]  /*1730*/  IMAD R40, R44, UR35, RZ ;  /* 0x000000232c287c24 */ /* 0x000fe2000f8e02ff */
[----:B------:R-:W-:Y:S04]  /*1740*/  BSSY B0, `(.L_x_24612) ;  /* 0x0000166000007945 */ /* 0x000fe80003800000 */
[----:B------:R-:W-:-:S04]  /*1750*/  SHF.R.S32.HI R41, RZ, 0x1f, R40 ;  /* 0x0000001fff297819 */ /* 0x000fc80000011428 */
[----:B------:R-:W-:Y:S02]  /*1760*/  LEA.HI R41, R41, R40, RZ, 0x2 ;  /* 0x0000002829297211 */ /* 0x000fe400078f10ff */
[----:B------:R-:W-:-:S04]  /*1770*/  LOP3.LUT R40, R2, 0xff, RZ, 0xc0, !PT ;  /* 0x000000ff02287812 */ /* 0x000fc800078ec0ff */
[----:B------:R-:W-:-:S05]  /*1780*/  LEA.HI.SX32 R117, R41, R40, 0x1e ;  /* 0x0000002829757211 */ /* 0x000fca00078ff2ff */
[----:B------:R-:W-:Y:S01]  /*1790*/  IMAD.MOV.U32 R40, RZ, RZ, R117 ;  /* 0x000000ffff287224 */ /* 0x000fe200078e0075 */
[----:B0-----:R-:W-:Y:S06]  /*17a0*/  @!P0 BRA `(.L_x_24613) ;  /* 0x00000014007c8947 */ /* 0x001fec0003800000 */
        /* <DEDUP_REMOVED lines=8> */
[----:B------:R0:W5:Y:S01]  /*1830*/  @P1 LDG.E.128 R4, desc[UR4][R122.64] ;  /* 0x000000047a041981 */ /* 0x000162000c1e1d00 */
        /* <DEDUP_REMOVED lines=12> */
.L_x_24615:
[----:B------:R-:W-:-:S07]  /*1900*/  MOV R122, R120 ;  /* 0x00000078007a7202 */ /* 0x000fce0000000f00 */
.L_x_24616:
[----:B------:R-:W-:Y:S05]  /*1910*/  BSYNC B1 ;  /* 0x0000000000017941 */ /* 0x000fea0003800000 */
.L_x_24614:
        /* <DEDUP_REMOVED lines=16> */
.L_x_24620:
[----:B------:R-:W-:Y:S05]  /*1a20*/  BSYNC B2 ;  /* 0x0000000000027941 */ /* 0x000fea0003800000 */
.L_x_24619:
        /* <DEDUP_REMOVED lines=40> */
[----:B------:R-:W-:Y:S01]  /*1cb0*/  LOP3.LUT R48, R121, UR33, R48, 0x96, !PT ;  /* 0x0000002179307c12 */ /* 0x000fe2000f8e9630 */
[----:B------:R-:W-:-:S07]  /*1cc0*/  IMAD.MOV.U32 R121, RZ, RZ, RZ ;  /* 0x000000ffff797224 */ /* 0x000fce00078e00ff */
.L_x_24618:
[----:B------:R-:W-:Y:S05]  /*1cd0*/  BSYNC B1 ;  /* 0x0000000000017941 */ /* 0x000fea0003800000 */
.L_x_24617:
[----:B------:R-:W0:Y:S01]  /*1ce0*/  LDC R43, c[0x0][0x298] ;  /* 0x0000a600ff2b7b82 */ /* 0x000e220000000800 */
[----:B------:R-:W-:Y:S01]  /*1cf0*/  ISETP.NE.U32.AND P1, PT, R40, RZ, PT ;  /* 0x000000ff2800720c */ /* 0x000fe20003f25070 */
[----:B-----5:R-:W-:Y:S01]  /*1d00*/  FMUL.FTZ R8, R8, R42 ;  /* 0x0000002a08087220 */ /* 0x020fe20000410000 */
[----:B------:R-:W-:Y:S01]  /*1d10*/  I2FP.F32.U32 R122, R122 ;  /* 0x0000007a007a7245 */ /* 0x000fe20000201000 */
[----:B------:R-:W-:Y:S01]  /*1d20*/  BSSY B1, `(.L_x_24621) ;  /* 0x0000015000017945 */ /* 0x000fe20003800000 */
[----:B------:R-:W-:Y:S01]  /*1d30*/  ISETP.NE.AND.EX P1, PT, R41, RZ, PT, P1 ;  /* 0x000000ff2900720c */ /* 0x000fe20003f25310 */
[----:B------:R-:W-:Y:S01]  /*1d40*/  HFMA2.MMA R41, -RZ, RZ, 0.1171875, 0 ;  /* 0x2f800000ff297435 */ /* 0x000fe200000001ff */
[----:B------:R-:W-:Y:S01]  /*1d50*/  ISETP.NE.AND P3, PT, R121, 0x1, PT ;  /* 0x000000017900780c */ /* 0x000fe20003f65270 */
[----:B------:R-:W1:Y:S08]  /*1d60*/  LDC R40, c[0x0][0x294] ;  /* 0x0000a500ff287b82 */ /* 0x000e700000000800 */
[----:B------:R-:W-:Y:S01]  /*1d70*/  FFMA.FTZ R119, R122, R41, 1.1641532182693481445e-10 ;  /* 0x2f0000007a777423 */ /* 0x000fe20000010029 */
[----:B0-----:R-:W-:-:S04]  /*1d80*/  FMUL.FTZ R8, R8, R43 ;  /* 0x0000002b08087220 */ /* 0x001fc80000410000 */
[----:B-1----:R-:W-:Y:S01]  /*1d90*/  FSETP.GTU.FTZ.AND P2, PT, R119, R40, PT ;  /* 0x000000287700720b */ /* 0x002fe20003f5c000 */
[----:B------:R-:W-:-:S03]  /*1da0*/  VIADD R119, R121, 0x1 ;  /* 0x0000000179777836 */ /* 0x000fc60000000000 */
        /* <DEDUP_REMOVED lines=11> */
.L_x_24622:
[----:B------:R-:W-:-:S07]  /*1e60*/  IMAD.MOV.U32 R122, RZ, RZ, R120 ;  /* 0x000000ffff7a7224 */ /* 0x000fce00078e0078 */
.L_x_24623:
[----:B------:R-:W-:Y:S05]  /*1e70*/  BSYNC B1 ;  /* 0x0000000000017941 */ /* 0x000fea0003800000 */
.L_x_24621:
        /* <DEDUP_REMOVED lines=16> */
.L_x_24627:
[----:B------:R-:W-:Y:S05]  /*1f80*/  BSYNC B2 ;  /* 0x0000000000027941 */ /* 0x000fea0003800000 */
.L_x_24626:
        /* <DEDUP_REMOVED lines=41> */
[----:B------:R-:W-:-:S07]  /*2220*/  LOP3.LUT R48, R121, UR33, R48, 0x96, !PT ;  /* 0x0000002179307c12 */ /* 0x000fce000f8e9630 */
.L_x_24625:
[----:B------:R-:W-:Y:S05]  /*2230*/  BSYNC B1 ;  /* 0x0000000000017941 */ /* 0x000fea0003800000 */
.L_x_24624:
[----:B------:R-:W-:Y:S01]  /*2240*/  I2FP.F32.U32 R122, R122 ;  /* 0x0000007a007a7245 */ /* 0x000fe20000201000 */
[----:B------:R-:W-:Y:S01]  /*2250*/  FMUL.FTZ R132, R9, R42 ;  /* 0x0000002a09847220 */ /* 0x000fe20000410000 */
[C---:B------:R-:W-:Y:S01]  /*2260*/  ISETP.NE.AND P4, PT, R119.reuse, 0x1, PT ;  /* 0x000000017700780c */ /* 0x040fe20003f85270 */
[----:B------:R-:W-:Y:S01]  /*2270*/  BSSY B1, `(.L_x_24628) ;  /* 0x0000011000017945 */ /* 0x000fe20003800000 */
[----:B------:R-:W-:Y:S02]  /*2280*/  VIADD R121, R119, 0x1 ;  /* 0x0000000177797836 */ /* 0x000fe40000000000 */
[----:B------:R-:W-:Y:S01]  /*2290*/  FFMA.FTZ R9, R122, R41, 1.1641532182693481445e-10 ;  /* 0x2f0000007a097423 */ /* 0x000fe20000010029 */
[----:B------:R-:W-:-:S04]  /*22a0*/  FMUL.FTZ R132, R132, R43 ;  /* 0x0000002b84847220 */ /* 0x000fc80000410000 */
        /* <DEDUP_REMOVED lines=12> */
.L_x_24629:
[----:B------:R-:W-:-:S07]  /*2370*/  MOV R122, R120 ;  /* 0x00000078007a7202 */ /* 0x000fce0000000f00 */
.L_x_24630:
[----:B------:R-:W-:Y:S05]  /*2380*/  BSYNC B1 ;  /* 0x0000000000017941 */ /* 0x000fea0003800000 */
.L_x_24628:
        /* <DEDUP_REMOVED lines=16> */
.L_x_24634:
[----:B------:R-:W-:Y:S05]  /*2490*/  BSYNC B2 ;  /* 0x0000000000027941 */ /* 0x000fea0003800000 */
.L_x_24633:
        /* <DEDUP_REMOVED lines=41> */
[----:B------:R-:W-:-:S11]  /*2730*/  HFMA2.MMA R121, -RZ, RZ, 0, 0 ;  /* 0x00000000ff797435 */ /* 0x000fd600000001ff */
.L_x_24632:
[----:B------:R-:W-:Y:S05]  /*2740*/  BSYNC B1 ;  /* 0x0000000000017941 */ /* 0x000fea0003800000 */
.L_x_24631:
[----:B------:R-:W-:Y:S01]  /*2750*/  I2FP.F32.U32 R122, R122 ;  /* 0x0000007a007a7245 */ /* 0x000fe20000201000 */
[----:B------:R-:W-:Y:S01]  /*2760*/  FMUL.FTZ R10, R10, R42 ;  /* 0x0000002a0a0a7220 */ /* 0x000fe20000410000 */
[----:B------:R-:W-:Y:S01]  /*2770*/  ISETP.NE.AND P5, PT, R121, 0x1, PT ;  /* 0x000000017900780c */ /* 0x000fe20003fa5270 */
[----:B------:R-:W-:Y:S02]  /*2780*/  BSSY B1, `(.L_x_24635) ;  /* 0x0000011000017945 */ /* 0x000fe40003800000 */
[----:B------:R-:W-:Y:S01]  /*2790*/  FFMA.FTZ R119, R122, R41, 1.1641532182693481445e-10 ;  /* 0x2f0000007a777423 */ /* 0x000fe20000010029 */
[----:B------:R-:W-:-:S04]  /*27a0*/  FMUL.FTZ R10, R10, R43 ;  /* 0x0000002b0a0a7220 */ /* 0x000fc80000410000 */
[----:B------:R-:W-:Y:S01]  /*27b0*/  FSETP.GTU.FTZ.AND P4, PT, R119, R40, PT ;  /* 0x000000287700720b */ /* 0x000fe20003f9c000 */
[----:B------:R-:W-:-:S03]  /*27c0*/  VIADD R119, R121, 0x1 ;  /* 0x0000000179777836 */ /* 0x000fc60000000000 */
        /* <DEDUP_REMOVED lines=11> */
.L_x_24636:
[----:B------:R-:W-:-:S07]  /*2880*/  IMAD.MOV.U32 R122, RZ, RZ, R120 ;  /* 0x000000ffff7a7224 */ /* 0x000fce00078e0078 */
.L_x_24637:
[----:B------:R-:W-:Y:S05]  /*2890*/  BSYNC B1 ;  /* 0x0000000000017941 */ /* 0x000fea0003800000 */
.L_x_24635:
        /* <DEDUP_REMOVED lines=16> */
.L_x_24641:
[----:B------:R-:W-:Y:S05]  /*29a0*/  BSYNC B2 ;  /* 0x0000000000027941 */ /* 0x000fea0003800000 */
.L_x_24640:
        /* <DEDUP_REMOVED lines=42> */
.L_x_24639:
[----:B------:R-:W-:Y:S05]  /*2c50*/  BSYNC B1 ;  /* 0x0000000000017941 */ /* 0x000fea0003800000 */
.L_x_24638:
[----:B------:R-:W-:Y:S02]  /*2c60*/  I2FP.F32.U32 R122, R122 ;  /* 0x0000007a007a7245 */ /* 0x000fe40000201000 */
[----:B------:R-:W-:-:S03]  /*2c70*/  SEL R121, RZ, 0x1, P2 ;  /* 0x00000001ff797807 */ /* 0x000fc60001000000 */
[----:B------:R-:W-:Y:S01]  /*2c80*/  FFMA.FTZ R41, R122, R41, 1.1641532182693481445e-10 ;  /* 0x2f0000007a297423 */ /* 0x000fe20000010029 */
[----:B------:R-:W-:-:S04]  /*2c90*/  FMUL.FTZ R122, R11, R42 ;  /* 0x0000002a0b7a7220 */ /* 0x000fc80000410000 */
[----:B------:R-:W-:Y:S01]  /*2ca0*/  FMUL.FTZ R122, R122, R43 ;  /* 0x0000002b7a7a7220 */ /* 0x000fe20000410000 */
[----:B------:R-:W-:Y:S02]  /*2cb0*/  FSETP.GTU.FTZ.AND P5, PT, R41, R40, PT ;  /* 0x000000282900720b */ /* 0x000fe40003fbc000 */
[----:B------:R-:W-:Y:S02]  /*2cc0*/  SEL R41, RZ, 0x10000, P4 ;  /* 0x00010000ff297807 */ /* 0x000fe40002000000 */
[----:B------:R-:W-:Y:S02]  /*2cd0*/  FSEL R11, R122, RZ, !P5 ;  /* 0x000000ff7a0b7208 */ /* 0x000fe40006800000 */
[----:B------:R-:W-:Y:S02]  /*2ce0*/  SEL R43, RZ, 0x100, P3 ;  /* 0x00000100ff2b7807 */ /* 0x000fe40001800000 */
[----:B------:R-:W-:Y:S01]  /*2cf0*/  SEL R40, RZ, 0x1000000, P5 ;  /* 0x01000000ff287807 */ /* 0x000fe20002800000 */
[----:B------:R-:W-:Y:S01]  /*2d00*/  @P1 FADD.FTZ R11, R7, R11 ;  /* 0x0000000b070b1221 */ /* 0x000fe20000010000 */
[----:B------:R-:W-:-:S02]  /*2d10*/  LEA R122, P1, R117, UR10, 0x4 ;  /* 0x0000000a757a7c11 */ /* 0x000fc4000f8220ff */
[----:B------:R-:W-:Y:S02]  /*2d20*/  IADD3 R40, R43, R40, R41 ;  /* 0x000000282b287210 */ /* 0x000fe40007ffe029 */
[C---:B------:R-:W-:Y:S02]  /*2d30*/  LEA.HI.X R123, R117.reuse, UR11, RZ, 0x4, P1 ;  /* 0x0000000b757b7c11 */ /* 0x040fe400088f24ff */
[C---:B------:R-:W-:Y:S02]  /*2d40*/  LEA R132, P1, R117.reuse, UR12, 0x2 ;  /* 0x0000000c75847c11 */ /* 0x040fe4000f8210ff */
[----:B------:R-:W-:Y:S01]  /*2d50*/  IADD3 R121, R40, R121, RZ ;  /* 0x0000007928797210 */ /* 0x000fe20007ffe0ff */
[----:B------:R0:W-:Y:S01]  /*2d60*/  STG.E.128 desc[UR4][R122.64], R8 ;  /* 0x000000087a007986 */ /* 0x0001e2000c101d04 */
[C---:B------:R-:W-:Y:S01]  /*2d70*/  LEA.HI.X R133, R117.reuse, UR13, RZ, 0x2, P1 ;  /* 0x0000000d75857c11 */ /* 0x040fe200088f14ff */
[----:B------:R-:W-:-:S04]  /*2d80*/  VIADD R40, R117, 0x100 ;  /* 0x0000010075287836 */ /* 0x000fc80000000000 */
[----:B------:R0:W-:Y:S04]  /*2d90*/  STG.E desc[UR4][R132.64], R121 ;  /* 0x0000007984007986 */ /* 0x0001e8000c101904 */
.L_x_24613:
[----:B------:R-:W-:Y:S05]  /*2da0*/  BSYNC B0 ;  /* 0x0000000000007941 */ /* 0x000fea0003800000 */
.L_x_24612:
[----:B------:R-:W-:Y:S01]  /*2db0*/  ISETP.NE.AND P1, PT, R127, RZ, PT ;  /* 0x000000ff7f00720c */ /* 0x000fe20003f25270 */
[----:B------:R-:W-:-:S12]  /*2dc0*/  BSSY B0, `(.L_x_24642) ;  /* 0x0000164000007945 */ /* 0x000fd80003800000 */
[----:B------:R-:W-:Y:S05]  /*2dd0*/  @!P1 BRA `(.L_x_24643) ;  /* 0x0000001400889947 */ /* 0x000fea0003800000 */
[----:B------:R-:W1:Y:S08]  /*2de0*/  LDC.64 R12, c[0x0][0x220] ;  /* 0x00008800ff0c7b82 */ /* 0x000e700000000a00 */
[----:B0-----:R-:W0:Y:S01]  /*2df0*/  LDC.64 R122, c[0x0][0x230] ;  /* 0x00008c00ff7a7b82 */ /* 0x001e220000000a00 */
[----:B-1----:R-:W-:-:S06]  /*2e00*/  IMAD.WIDE.U32 R12, R40, 0x10, R12 ;  /* 0x00000010280c7825 */ /* 0x002fcc00078e000c */
[----:B------:R-:W5:Y:S01]  /*2e10*/  LDG.E.128 R12, desc[UR4][R12.64] ;  /* 0x000000040c0c7981 */ /* 0x000f62000c1e1d00 */
[----:B0-----:R-:W-:-:S04]  /*2e20*/  ISETP.NE.U32.AND P1, PT, R122, RZ, PT ;  /* 0x000000ff7a00720c */ /* 0x001fc80003f25070 */
[----:B------:R-:W-:-:S13]  /*2e30*/  ISETP.NE.AND.EX P1, PT, R123, RZ, PT, P1 ;  /* 0x000000ff7b00720c */ /* 0x000fda0003f25310 */
[----:B------:R-:W-:-:S04]  /*2e40*/  @P1 LEA R132, P2, R40, R122, 0x4 ;  /* 0x0000007a28841211 */ /* 0x000fc800078420ff */
[----:B------:R-:W-:-:S05]  /*2e50*/  @P1 LEA.HI.X R133, R40, R123, RZ, 0x4, P2 ;  /* 0x0000007b28851211 */ /* 0x000fca00010f24ff */
        /* <DEDUP_REMOVED lines=13> */
.L_x_24645:
[----:B------:R-:W-:-:S07]  /*2f30*/  MOV R132, R120 ;  /* 0x0000007800847202 */ /* 0x000fce0000000f00 */
.L_x_24646:
[----:B------:R-:W-:Y:S05]  /*2f40*/  BSYNC B1 ;  /* 0x0000000000017941 */ /* 0x000fea0003800000 */
.L_x_24644:
        /* <DEDUP_REMOVED lines=16> */
.L_x_24650:
[----:B------:R-:W-:Y:S05]  /*3050*/  BSYNC B2 ;  /* 0x0000000000027941 */ /* 0x000fea0003800000 */
.L_x_24649:
        /* <DEDUP_REMOVED lines=41> */
[----:B------:R-:W-:-:S07]  /*32f0*/  LOP3.LUT R48, R121, UR33, R48, 0x96, !PT ;  /* 0x0000002179307c12 */ /* 0x000fce000f8e9630 */
.L_x_24648:
[----:B------:R-:W-:Y:S05]  /*3300*/  BSYNC B1 ;  /* 0x0000000000017941 */ /* 0x000fea0003800000 */
.L_x_24647:
[----:B------:R-:W0:Y:S01]  /*3310*/  LDC R43, c[0x0][0x298] ;  /* 0x0000a600ff2b7b82 */ /* 0x000e220000000800 */
[----:B------:R-:W-:Y:S01]  /*3320*/  ISETP.NE.U32.AND P1, PT, R122, RZ, PT ;  /* 0x000000ff7a00720c */ /* 0x000fe20003f25070 */
[----:B------:R-:W-:Y:S01]  /*3330*/  IMAD.MOV.U32 R121, RZ, RZ, 0x2f800000 ;  /* 0x2f800000ff797424 */ /* 0x000fe200078e00ff */
[----:B------:R-:W-:Y:S01]  /*3340*/  I2FP.F32.U32 R122, R132 ;  /* 0x00000084007a7245 */ /* 0x000fe20000201000 */
[----:B-----5:R-:W-:Y:S01]  /*3350*/  FMUL.FTZ R12, R12, R42 ;  /* 0x0000002a0c0c7220 */ /* 0x020fe20000410000 */
[----:B------:R-:W-:Y:S01]  /*3360*/  ISETP.NE.AND P3, PT, R131, 0x1, PT ;  /* 0x000000018300780c */ /* 0x000fe20003f65270 */
[----:B------:R-:W-:Y:S01]  /*3370*/  BSSY B1, `(.L_x_24651) ;  /* 0x0000013000017945 */ /* 0x000fe20003800000 */
[----:B------:R-:W-:Y:S01]  /*3380*/  ISETP.NE.AND.EX P1, PT, R123, RZ, PT, P1 ;  /* 0x000000ff7b00720c */ /* 0x000fe20003f25310 */
[----:B------:R-:W1:Y:S01]  /*3390*/  LDC R41, c[0x0][0x294] ;  /* 0x0000a500ff297b82 */ /* 0x000e620000000800 */
[----:B------:R-:W-:Y:S01]  /*33a0*/  FFMA.FTZ R122, R122, R121, 1.1641532182693481445e-10 ;  /* 0x2f0000007a7a7423 */ /* 0x000fe20000010079 */
[----:B------:R-:W-:Y:S01]  /*33b0*/  IADD3 R119, R131, 0x1, RZ ;  /* 0x0000000183777810 */ /* 0x000fe20007ffe0ff */
[----:B0-----:R-:W-:-:S03]  /*33c0*/  FMUL.FTZ R12, R12, R43 ;  /* 0x0000002b0c0c7220 */ /* 0x001fc60000410000 */
[----:B-1----:R-:W-:-:S04]  /*33d0*/  FSETP.GTU.FTZ.AND P2, PT, R122, R41, PT ;  /* 0x000000297a00720b */ /* 0x002fc80003f5c000 */
        /* <DEDUP_REMOVED lines=11> */
.L_x_24652:
[----:B------:R-:W-:-:S07]  /*3490*/  MOV R132, R120 ;  /* 0x0000007800847202 */ /* 0x000fce0000000f00 */
.L_x_24653:
[----:B------:R-:W-:Y:S05]  /*34a0*/  BSYNC B1 ;  /* 0x0000000000017941 */ /* 0x000fea0003800000 */
.L_x_24651:
        /* <DEDUP_REMOVED lines=16> */
.L_x_24657:
[----:B------:R-:W-:Y:S05]  /*35b0*/  BSYNC B2 ;  /* 0x0000000000027941 */ /* 0x000fea0003800000 */
.L_x_24656:
        /* <DEDUP_REMOVED lines=43> */
.L_x_24655:
[----:B------:R-:W-:Y:S05]  /*3870*/  BSYNC B1 ;  /* 0x0000000000017941 */ /* 0x000fea0003800000 */
.L_x_24654:
[----:B------:R-:W-:Y:S01]  /*3880*/  I2FP.F32.U32 R122, R132 ;  /* 0x00000084007a7245 */ /* 0x000fe20000201000 */
[----:B------:R-:W-:Y:S01]  /*3890*/  BSSY B1, `(.L_x_24658) ;  /* 0x0000013000017945 */ /* 0x000fe20003800000 */
[C---:B------:R-:W-:Y:S02]  /*38a0*/  ISETP.NE.AND P4, PT, R119.reuse, 0x1, PT ;  /* 0x000000017700780c */ /* 0x040fe40003f85270 */
[----:B------:R-:W-:Y:S01]  /*38b0*/  IADD3 R123, R119, 0x1, RZ ;  /* 0x00000001777b7810 */ /* 0x000fe20007ffe0ff */
[----:B------:R-:W-:-:S05]  /*38c0*/  FFMA.FTZ R122, R122, R121, 1.1641532182693481445e-10 ;  /* 0x2f0000007a7a7423 */ /* 0x000fca0000010079 */
[----:B------:R-:W-:Y:S01]  /*38d0*/  FSETP.GTU.FTZ.AND P3, PT, R122, R41, PT ;  /* 0x000000297a00720b */ /* 0x000fe20003f7c000 */
        /* <DEDUP_REMOVED lines=13> */
.L_x_24659:
[----:B------:R-:W-:-:S07]  /*39b0*/  MOV R131, R120 ;  /* 0x0000007800837202 */ /* 0x000fce0000000f00 */
.L_x_24660:
[----:B------:R-:W-:Y:S05]  /*39c0*/  BSYNC B1 ;  /* 0x0000000000017941 */ /* 0x000fea0003800000 */
.L_x_24658:
        /* <DEDUP_REMOVED lines=16> */
.L_x_24664:
[----:B------:R-:W-:Y:S05]  /*3ad0*/  BSYNC B2 ;  /* 0x0000000000027941 */ /* 0x000fea0003800000 */
.L_x_24663:
        /* <DEDUP_REMOVED lines=41> */
[----:B------:R-:W-:Y:S01]  /*3d70*/  IMAD.MOV.U32 R123, RZ, RZ, RZ ;  /* 0x000000ffff7b7224 */ /* 0x000fe200078e00ff */
[----:B------:R-:W-:-:S07]  /*3d80*/  MOV R120, R122 ;  /* 0x0000007a00787202 */ /* 0x000fce0000000f00 */
.L_x_24662:
[----:B------:R-:W-:Y:S05]  /*3d90*/  BSYNC B1 ;  /* 0x0000000000017941 */ /* 0x000fea0003800000 */
.L_x_24661:
[----:B------:R-:W-:Y:S01]  /*3da0*/  I2FP.F32.U32 R122, R131 ;  /* 0x00000083007a7245 */ /* 0x000fe20000201000 */
[----:B------:R-:W-:Y:S01]  /*3db0*/  FMUL.FTZ R14, R14, R42 ;  /* 0x0000002a0e0e7220 */ /* 0x000fe20000410000 */
[C---:B------:R-:W-:Y:S01]  /*3dc0*/  ISETP.NE.AND P5, PT, R123.reuse, 0x1, PT ;  /* 0x000000017b00780c */ /* 0x040fe20003fa5270 */
[----:B------:R-:W-:Y:S01]  /*3dd0*/  BSSY B1, `(.L_x_24665) ;  /* 0x0000011000017945 */ /* 0x000fe20003800000 */
[----:B------:R-:W-:Y:S01]  /*3de0*/  IADD3 R119, R123, 0x1, RZ ;  /* 0x000000017b777810 */ /* 0x000fe20007ffe0ff */
[----:B------:R-:W-:Y:S01]  /*3df0*/  FFMA.FTZ R122, R122, R121, 1.1641532182693481445e-10 ;  /* 0x2f0000007a7a7423 */ /* 0x000fe20000010079 */
[----:B------:R-:W-:-:S04]  /*3e00*/  FMUL.FTZ R14, R14, R43 ;  /* 0x0000002b0e0e7220 */ /* 0x000fc80000410000 */
        /* <DEDUP_REMOVED lines=12> */
.L_x_24666:
[----:B------:R-:W-:-:S07]  /*3ed0*/  MOV R131, R120 ;  /* 0x0000007800837202 */ /* 0x000fce0000000f00 */
.L_x_24667:
[----:B------:R-:W-:Y:S05]  /*3ee0*/  BSYNC B1 ;  /* 0x0000000000017941 */ /* 0x000fea0003800000 */
.L_x_24665:
        /* <DEDUP_REMOVED lines=16> */
.L_x_24671:
[----:B------:R-:W-:Y:S05]  /*3ff0*/  BSYNC B2 ;  /* 0x0000000000027941 */ /* 0x000fea0003800000 */
.L_x_24670:
        /* <DEDUP_REMOVED lines=43> */
.L_x_24669:
[----:B------:R-:W-:Y:S05]  /*42b0*/  BSYNC B1 ;  /* 0x0000000000017941 */ /* 0x000fea0003800000 */
.L_x_24668:
[----:B------:R-:W-:Y:S01]  /*42c0*/  I2FP.F32.U32 R122, R131 ;  /* 0x00000083007a7245 */ /* 0x000fe20000201000 */
[----:B------:R-:W-:-:S04]  /*42d0*/  FMUL.FTZ R132, R15, R42 ;  /* 0x0000002a0f847220 */ /* 0x000fc80000410000 */
[----:B------:R-:W-:Y:S01]  /*42e0*/  FFMA.FTZ R122, R122, R121, 1.1641532182693481445e-10 ;  /* 0x2f0000007a7a7423 */ /* 0x000fe20000010079 */
[----:B------:R-:W-:Y:S01]  /*42f0*/  FMUL.FTZ R132, R132, R43 ;  /* 0x0000002b84847220 */ /* 0x000fe20000410000 */
[----:B------:R-:W-:-:S03]  /*4300*/  SEL R43, RZ, 0x100, P3 ;  /* 0x00000100ff2b7807 */ /* 0x000fc60001800000 */
[----:B------:R-:W-:-:S04]  /*4310*/  FSETP.GTU.FTZ.AND P5, PT, R122, R41, PT ;  /* 0x000000297a00720b */ /* 0x000fc80003fbc000 */
[----:B------:R-:W-:Y:S02]  /*4320*/  FSEL R15, R132, RZ, !P5 ;  /* 0x000000ff840f7208 */ /* 0x000fe40006800000 */
[----:B------:R-:W-:Y:S02]  /*4330*/  SEL R132, RZ, 0x10000, P4 ;  /* 0x00010000ff847807 */ /* 0x000fe40002000000 */
[----:B------:R-:W-:Y:S01]  /*4340*/  SEL R41, RZ, 0x1000000, P5 ;  /* 0x01000000ff297807 */ /* 0x000fe20002800000 */
[----:B------:R-:W-:Y:S01]  /*4350*/  @P1 FADD.FTZ R15, R7, R15 ;  /* 0x0000000f070f1221 */ /* 0x000fe20000010000 */
[----:B------:R-:W-:Y:S02]  /*4360*/  LEA R122, P1, R40, UR10, 0x4 ;  /* 0x0000000a287a7c11 */ /* 0x000fe4000f8220ff */
[----:B------:R-:W-:Y:S02]  /*4370*/  IADD3 R41, R43, R41, R132 ;  /* 0x000000292b297210 */ /* 0x000fe40007ffe084 */
[----:B------:R-:W-:-:S02]  /*4380*/  SEL R132, RZ, 0x1, P2 ;  /* 0x00000001ff847807 */ /* 0x000fc40001000000 */
[C---:B------:R-:W-:Y:S02]  /*4390*/  LEA.HI.X R123, R40.reuse, UR11, RZ, 0x4, P1 ;  /* 0x0000000b287b7c11 */ /* 0x040fe400088f24ff */
[----:B------:R-:W-:Y:S02]  /*43a0*/  IADD3 R41, R41, R132, RZ ;  /* 0x0000008429297210 */ /* 0x000fe40007ffe0ff */
[C---:B------:R-:W-:Y:S01]  /*43b0*/  LEA R132, P1, R40.reuse, UR12, 0x2 ;  /* 0x0000000c28847c11 */ /* 0x040fe2000f8210ff */
[----:B------:R1:W-:Y:S03]  /*43c0*/  STG.E.128 desc[UR4][R122.64], R12 ;  /* 0x0000000c7a007986 */ /* 0x0003e6000c101d04 */
[C---:B------:R-:W-:Y:S01]  /*43d0*/  LEA.HI.X R133, R40.reuse, UR13, RZ, 0x2, P1 ;  /* 0x0000000d28857c11 */ /* 0x040fe200088f14ff */
[----:B------:R-:W-:-:S04]  /*43e0*/  VIADD R40, R40, 0x100 ;  /* 0x0000010028287836 */ /* 0x000fc80000000000 */
[----:B------:R1:W-:Y:S04]  /*43f0*/  STG.E desc[UR4][R132.64], R41 ;  /* 0x0000002984007986 */ /* 0x0003e8000c101904 */
.L_x_24643:
[----:B------:R-:W-:Y:S05]  /*4400*/  BSYNC B0 ;  /* 0x0000000000007941 */ /* 0x000fea0003800000 */
.L_x_24642:
[----:B------:R-:W-:Y:S01]  /*4410*/  ISETP.NE.AND P1, PT, R126, RZ, PT ;  /* 0x000000ff7e00720c */ /* 0x000fe20003f25270 */
[----:B------:R-:W-:-:S12]  /*4420*/  BSSY B0, `(.L_x_24672) ;  /* 0x0000164000007945 */ /* 0x000fd80003800000 */
[----:B------:R-:W-:Y:S05]  /*4430*/  @!P1 BRA `(.L_x_24673) ;  /* 0x0000001400889947 */ /* 0x000fea0003800000 */
[----:B------:R-:W2:Y:S08]  /*4440*/  LDC.64 R16, c[0x0][0x220] ;  /* 0x00008800ff107b82 */ /* 0x000eb00000000a00 */
[----:B01----:R-:W0:Y:S01]  /*4450*/  LDC.64 R122, c[0x0][0x230] ;  /* 0x00008c00ff7a7b82 */ /* 0x003e220000000a00 */
[----:B--2---:R-:W-:-:S06]  /*4460*/  IMAD.WIDE.U32 R16, R40, 0x10, R16 ;  /* 0x0000001028107825 */ /* 0x004fcc00078e0010 */
        /* <DEDUP_REMOVED lines=18> */
.L_x_24675:
[----:B------:R-:W-:-:S07]  /*4590*/  MOV R132, R120 ;  /* 0x0000007800847202 */ /* 0x000fce0000000f00 */
.L_x_24676:
[----:B------:R-:W-:Y:S05]  /*45a0*/  BSYNC B1 ;  /* 0x0000000000017941 */ /* 0x000fea0003800000 */
.L_x_24674:
        /* <DEDUP_REMOVED lines=16> */
.L_x_24680:
[----:B------:R-:W-:Y:S05]  /*46b0*/  BSYNC B2 ;  /* 0x0000000000027941 */ /* 0x000fea0003800000 */
.L_x_24679:
        /* <DEDUP_REMOVED lines=42> */
.L_x_24678:
[----:B------:R-:W-:Y:S05]  /*4960*/  BSYNC B1 ;  /* 0x0000000000017941 */ /* 0x000fea0003800000 */
.L_x_24677:
        /* <DEDUP_REMOVED lines=24> */
.L_x_24682:
[----:B------:R-:W-:-:S07]  /*4af0*/  MOV R132, R120 ;  /* 0x0000007800847202 */ /* 0x000fce0000000f00 */
.L_x_24683:
[----:B------:R-:W-:Y:S05]  /*4b00*/  BSYNC B1 ;  /* 0x0000000000017941 */ /* 0x000fea0003800000 */
.L_x_24681:
        /* <DEDUP_REMOVED lines=16> */
.L_x_24687:
[----:B------:R-:W-:Y:S05]  /*4c10*/  BSYNC B2 ;  /* 0x0000000000027941 */ /* 0x000fea0003800000 */
.L_x_24686:
        /* <DEDUP_REMOVED lines=43> */
.L_x_24685:
[----:B------:R-:W-:Y:S05]  /*4ed0*/  BSYNC B1 ;  /* 0x0000000000017941 */ /* 0x000fea0003800000 */
.L_x_24684:
        /* <DEDUP_REMOVED lines=19> */
.L_x_24689:
[----:B------:R-:W-:-:S07]  /*5010*/  MOV R131, R120 ;  /* 0x0000007800837202 */ /* 0x000fce0000000f00 */
.L_x_24690:
[----:B------:R-:W-:Y:S05]  /*5020*/  BSYNC B1 ;  /* 0x0000000000017941 */ /* 0x000fea0003800000 */
.L_x_24688:
        /* <DEDUP_REMOVED lines=16> */
.L_x_24694:
[----:B------:R-:W-:Y:S05]  /*5130*/  BSYNC B2 ;  /* 0x0000000000027941 */ /* 0x000fea0003800000 */
.L_x_24693:
        /* <DEDUP_REMOVED lines=43> */
.L_x_24692:
[----:B------:R-:W-:Y:S05]  /*53f0*/  BSYNC B1 ;  /* 0x0000000000017941 */ /* 0x000fea0003800000 */
.L_x_24691:
        /* <DEDUP_REMOVED lines=19> */
.L_x_24696:
[----:B------:R-:W-:-:S07]  /*5530*/  MOV R131, R120 ;  /* 0x0000007800837202 */ /* 0x000fce0000000f00 */
.L_x_24697:
[----:B------:R-:W-:Y:S05]  /*5540*/  BSYNC B1 ;  /* 0x0000000000017941 */ /* 0x000fea0003800000 */
.L_x_24695:
        /* <DEDUP_REMOVED lines=16> */
.L_x_24701:
[----:B------:R-:W-:Y:S05]  /*5650*/  BSYNC B2 ;  /* 0x0000000000027941 */ /* 0x000fea0003800000 */
.L_x_24700:
        /* <DEDUP_REMOVED lines=43> */
.L_x_24699:
[----:B------:R-:W-:Y:S05]  /*5910*/  BSYNC B1 ;  /* 0x0000000000017941 */ /* 0x000fea0003800000 */
.L_x_24698:
        /* <DEDUP_REMOVED lines=20> */
.L_x_24673:
[----:B------:R-:W-:Y:S05]  /*5a60*/  BSYNC B0 ;  /* 0x0000000000007941 */ /* 0x000fea0003800000 */
.L_x_24672:
[----:B------:R-:W-:Y:S01]  /*5a70*/  ISETP.NE.AND P1, PT, R125, RZ, PT ;  /* 0x000000ff7d00720c */ /* 0x000fe20003f25270 */
[----:B------:R-:W-:-:S12]  /*5a80*/  BSSY B0, `(.L_x_24702) ;  /* 0x0000164000007945 */ /* 0x000fd80003800000 */
[----:B------:R-:W-:Y:S05]  /*5a90*/  @!P1 BRA `(.L_x_24703) ;  /* 0x0000001400889947 */ /* 0x000fea0003800000 */
[----:B------:R-:W3:Y:S08]  /*5aa0*/  LDC.64 R20, c[0x0][0x220] ;  /* 0x00008800ff147b82 */ /* 0x000ef00000000a00 */
[----:B012---:R-:W0:Y:S01]  /*5ab0*/  LDC.64 R122, c[0x0][0x230] ;  /* 0x00008c00ff7a7b82 */ /* 0x007e220000000a00 */
[----:B---3--:R-:W-:-:S06]  /*5ac0*/  IMAD.WIDE.U32 R20, R40, 0x10, R20 ;  /* 0x0000001028147825 */ /* 0x008fcc00078e0014 */
        /* <DEDUP_REMOVED lines=18> */
.L_x_24705:
[----:B------:R-:W-:-:S07]  /*5bf0*/  MOV R132, R120 ;  /* 0x0000007800847202 */ /* 0x000fce0000000f00 */
.L_x_24706:
[----:B------:R-:W-:Y:S05]  /*5c00*/  BSYNC B1 ;  /* 0x0000000000017941 */ /* 0x000fea0003800000 */
.L_x_24704:
        /* <DEDUP_REMOVED lines=16> */
.L_x_24710:
[----:B------:R-:W-:Y:S05]  /*5d10*/  BSYNC B2 ;  /* 0x0000000000027941 */ /* 0x000fea0003800000 */
.L_x_24709:
        /* <DEDUP_REMOVED lines=42> */
.L_x_24708:
[----:B------:R-:W-:Y:S05]  /*5fc0*/  BSYNC B1 ;  /* 0x0000000000017941 */ /* 0x000fea0003800000 */
.L_x_24707:
        /* <DEDUP_REMOVED lines=24> */
.L_x_24712:
[----:B------:R-:W-:-:S07]  /*6150*/  MOV R132, R120 ;  /* 0x0000007800847202 */ /* 0x000fce0000000f00 */
.L_x_24713:
[----:B------:R-:W-:Y:S05]  /*6160*/  BSYNC B1 ;  /* 0x0000000000017941 */ /* 0x000fea0003800000 */
.L_x_24711:
        /* <DEDUP_REMOVED lines=16> */
.L_x_24717:
[----:B------:R-:W-:Y:S05]  /*6270*/  BSYNC B2 ;  /* 0x0000000000027941 */ /* 0x000fea0003800000 */
.L_x_24716:
        /* <DEDUP_REMOVED lines=43> */
.L_x_24715:
[----:B------:R-:W-:Y:S05]  /*6530*/  BSYNC B1 ;  /* 0x0000000000017941 */ /* 0x000fea0003800000 */
.L_x_24714:
        /* <DEDUP_REMOVED lines=19> */
.L_x_24719:
[----:B------:R-:W-:-:S07]  /*6670*/  MOV R131, R120 ;  /* 0x0000007800837202 */ /* 0x000fce0000000f00 */
.L_x_24720:
[----:B------:R-:W-:Y:S05]  /*6680*/  BSYNC B1 ;  /* 0x0000000000017941 */ /* 0x000fea0003800000 */
.L_x_24718:
        /* <DEDUP_REMOVED lines=16> */
.L_x_24724:
[----:B------:R-:W-:Y:S05]  /*6790*/  BSYNC B2 ;  /* 0x0000000000027941 */ /* 0x000fea0003800000 */
.L_x_24723:
        /* <DEDUP_REMOVED lines=43> */
.L_x_24722:
[----:B------:R-:W-:Y:S05]  /*6a50*/  BSYNC B1 ;  /* 0x0000000000017941 */ /* 0x000fea0003800000 */
.L_x_24721:
        /* <DEDUP_REMOVED lines=19> */
.L_x_24726:
[----:B------:R-:W-:-:S07]  /*6b90*/  MOV R131, R120 ;  /* 0x0000007800837202 */ /* 0x000fce0000000f00 */
.L_x_24727:
[----:B------:R-:W-:Y:S05]  /*6ba0*/  BSYNC B1 ;  /* 0x0000000000017941 */ /* 0x000fea0003800000 */
.L_x_24725:
        /* <DEDUP_REMOVED lines=16> */
.L_x_24731:
[----:B------:R-:W-:Y:S05]  /*6cb0*/  BSYNC B2 ;  /* 0x0000000000027941 */ /* 0x000fea0003800000 */
.L_x_24730:
        /* <DEDUP_REMOVED lines=43> */
.L_x_24729:
[----:B------:R-:W-:Y:S05]  /*6f70*/  BSYNC B1 ;  /* 0x0000000000017941 */ /* 0x000fea0003800000 */
.L_x_24728:
        /* <DEDUP_REMOVED lines=20> */
.L_x_24703:
[----:B------:R-:W-:Y:S05]  /*70c0*/  BSYNC B0 ;  /* 0x0000000000007941 */ /* 0x000fea0003800000 */
.L_x_24702:
[----:B------:R-:W-:Y:S01]  /*70d0*/  ISETP.NE.AND P1, PT, R124, RZ, PT ;  /* 0x000000ff7c00720c */ /* 0x000fe20003f25270 */
[----:B------:R-:W-:-:S12]  /*70e0*/  BSSY B0, `(.L_x_24732) ;  /* 0x0000164000007945 */ /* 0x000fd80003800000 */
[----:B------:R-:W-:Y:S05]  /*70f0*/  @!P1 BRA `(.L_x_24733) ;  /* 0x0000001400889947 */ /* 0x000fea0003800000 */
[----:B------:R-:W4:Y:S08]  /*7100*/  LDC.64 R24, c[0x0][0x220] ;  /* 0x00008800ff187b82 */ /* 0x000f300000000a00 */
[----:B0123--:R-:W0:Y:S01]  /*7110*/  LDC.64 R122, c[0x0][0x230] ;  /* 0x00008c00ff7a7b82 */ /* 0x00fe220000000a00 */
[----:B----4-:R-:W-:-:S06]  /*7120*/  IMAD.WIDE.U32 R24, R40, 0x10, R24 ;  /* 0x0000001028187825 */ /* 0x010fcc00078e0018 */
        /* <DEDUP_REMOVED lines=18> */
.L_x_24735:
[----:B------:R-:W-:-:S07]  /*7250*/  MOV R132, R120 ;  /* 0x0000007800847202 */ /* 0x000fce0000000f00 */
.L_x_24736:
[----:B------:R-:W-:Y:S05]  /*7260*/  BSYNC B1 ;  /* 0x0000000000017941 */ /* 0x000fea0003800000 */
.L_x_24734:
        /* <DEDUP_REMOVED lines=16> */
.L_x_24740:
[----:B------:R-:W-:Y:S05]  /*7370*/  BSYNC B2 ;  /* 0x0000000000027941 */ /* 0x000fea0003800000 */
.L_x_24739:
        /* <DEDUP_REMOVED lines=42> */
.L_x_24738:
[----:B------:R-:W-:Y:S05]  /*7620*/  BSYNC B1 ;  /* 0x0000000000017941 */ /* 0x000fea0003800000 */
.L_x_24737:
        /* <DEDUP_REMOVED lines=24> */
.L_x_24742:
[----:B------:R-:W-:-:S07]  /*77b0*/  MOV R132, R120 ;  /* 0x0000007800847202 */ /* 0x000fce0000000f00 */
.L_x_24743:
[----:B------:R-:W-:Y:S05]  /*77c0*/  BSYNC B1 ;  /* 0x0000000000017941 */ /* 0x000fea0003800000 */
.L_x_24741:
        /* <DEDUP_REMOVED lines=16> */
.L_x_24747:
[----:B------:R-:W-:Y:S05]  /*78d0*/  BSYNC B2 ;  /* 0x0000000000027941 */ /* 0x000fea0003800000 */
.L_x_24746:
        /* <DEDUP_REMOVED lines=43> */
.L_x_24745:
[----:B------:R-:W-:Y:S05]  /*7b90*/  BSYNC B1 ;  /* 0x0000000000017941 */ /* 0x000fea0003800000 */
.L_x_24744:
        /* <DEDUP_REMOVED lines=19> */
.L_x_24749:
[----:B------:R-:W-:-:S07]  /*7cd0*/  MOV R131, R120 ;  /* 0x0000007800837202 */ /* 0x000fce0000000f00 */
.L_x_24750:
[----:B------:R-:W-:Y:S05]  /*7ce0*/  BSYNC B1 ;  /* 0x0000000000017941 */ /* 0x000fea0003800000 */
.L_x_24748:
        /* <DEDUP_REMOVED lines=16> */
.L_x_24754:
[----:B------:R-:W-:Y:S05]  /*7df0*/  BSYNC B2 ;  /* 0x0000000000027941 */ /* 0x000fea0003800000 */
.L_x_24753:
        /* <DEDUP_REMOVED lines=43> */
.L_x_24752:
[----:B------:R-:W-:Y:S05]  /*80b0*/  BSYNC B1 ;  /* 0x0000000000017941 */ /* 0x000fea0003800000 */
.L_x_24751:
        /* <DEDUP_REMOVED lines=19> */
.L_x_24756:
[----:B------:R-:W-:-:S07]  /*81f0*/  MOV R131, R120 ;  /* 0x0000007800837202 */ /* 0x000fce0000000f00 */
.L_x_24757:
[----:B------:R-:W-:Y:S05]  /*8200*/  BSYNC B1 ;  /* 0x0000000000017941 */ /* 0x000fea0003800000 */
.L_x_24755:
        /* <DEDUP_REMOVED lines=16> */
.L_x_24761:
[----:B------:R-:W-:Y:S05]  /*8310*/  BSYNC B2 ;  /* 0x0000000000027941 */ /* 0x000fea0003800000 */
.L_x_24760:
        /* <DEDUP_REMOVED lines=43> */
.L_x_24759:
[----:B------:R-:W-:Y:S05]  /*85d0*/  BSYNC B1 ;  /* 0x0000000000017941 */ /* 0x000fea0003800000 */
.L_x_24758:
        /* <DEDUP_REMOVED lines=20> */
.L_x_24733:
[----:B------:R-:W-:Y:S05]  /*8720*/  BSYNC B0 ;  /* 0x0000000000007941 */ /* 0x000fea0003800000 */
.L_x_24732:
[----:B------:R-:W-:Y:S01]  /*8730*/  ISETP.NE.AND P1, PT, R128, RZ, PT ;  /* 0x000000ff8000720c */ /* 0x000fe20003f25270 */
[----:B------:R-:W-:-:S12]  /*8740*/  BSSY B0, `(.L_x_24762) ;  /* 0x0000164000007945 */ /* 0x000fd80003800000 */
[----:B------:R-:W-:Y:S05]  /*8750*/  @!P1 BRA `(.L_x_24763) ;  /* 0x0000001400889947 */ /* 0x000fea0003800000 */
[----:B------:R-:W0:Y:S08]  /*8760*/  LDC.64 R28, c[0x0][0x220] ;  /* 0x00008800ff1c7b82 */ /* 0x000e300000000a00 */
[----:B01234-:R-:W0:Y:S01]  /*8770*/  LDC.64 R122, c[0x0][0x230] ;  /* 0x00008c00ff7a7b82 */ /* 0x01fe220000000a00 */
[----:B------:R-:W-:-:S06]  /*8780*/  IMAD.WIDE.U32 R28, R40, 0x10, R28 ;  /* 0x00000010281c7825 */ /* 0x000fcc00078e001c */
        /* <DEDUP_REMOVED lines=18> */
.L_x_24765:
[----:B------:R-:W-:-:S07]  /*88b0*/  MOV R132, R120 ;  /* 0x0000007800847202 */ /* 0x000fce0000000f00 */
.L_x_24766:
[----:B------:R-:W-:Y:S05]  /*88c0*/  BSYNC B1 ;  /* 0x0000000000017941 */ /* 0x000fea0003800000 */
.L_x_24764:
        /* <DEDUP_REMOVED lines=16> */
.L_x_24770:
[----:B------:R-:W-:Y:S05]  /*89d0*/  BSYNC B2 ;  /* 0x0000000000027941 */ /* 0x000fea0003800000 */
.L_x_24769:
        /* <DEDUP_REMOVED lines=42> */
.L_x_24768:
[----:B------:R-:W-:Y:S05]  /*8c80*/  BSYNC B1 ;  /* 0x0000000000017941 */ /* 0x000fea0003800000 */
.L_x_24767:
        /* <DEDUP_REMOVED lines=24> */
.L_x_24772:
[----:B------:R-:W-:-:S07]  /*8e10*/  MOV R132, R120 ;  /* 0x0000007800847202 */ /* 0x000fce0000000f00 */
.L_x_24773:
[----:B------:R-:W-:Y:S05]  /*8e20*/  BSYNC B1 ;  /* 0x0000000000017941 */ /* 0x000fea0003800000 */
.L_x_24771:
        /* <DEDUP_REMOVED lines=16> */
.L_x_24777:
[----:B------:R-:W-:Y:S05]  /*8f30*/  BSYNC B2 ;  /* 0x0000000000027941 */ /* 0x000fea0003800000 */
.L_x_24776:
        /* <DEDUP_REMOVED lines=43> */
.L_x_24775:
[----:B------:R-:W-:Y:S05]  /*91f0*/  BSYNC B1 ;  /* 0x0000000000017941 */ /* 0x000fea0003800000 */
.L_x_24774:
        /* <DEDUP_REMOVED lines=19> */
.L_x_24779:
[----:B------:R-:W-:-:S07]  /*9330*/  MOV R131, R120 ;  /* 0x0000007800837202 */ /* 0x000fce0000000f00 */
.L_x_24780:
[----:B------:R-:W-:Y:S05]  /*9340*/  BSYNC B1 ;  /* 0x0000000000017941 */ /* 0x000fea0003800000 */
.L_x_24778:
        /* <DEDUP_REMOVED lines=16> */
.L_x_24784:
[----:B------:R-:W-:Y:S05]  /*9450*/  BSYNC B2 ;  /* 0x0000000000027941 */ /* 0x000fea0003800000 */
.L_x_24783:
        /* <DEDUP_REMOVED lines=43> */
.L_x_24782:
[----:B------:R-:W-:Y:S05]  /*9710*/  BSYNC B1 ;  /* 0x0000000000017941 */ /* 0x000fea0003800000 */
.L_x_24781:
        /* <DEDUP_REMOVED lines=19> */
.L_x_24786:
[----:B------:R-:W-:-:S07]  /*9850*/  MOV R131, R120 ;  /* 0x0000007800837202 */ /* 0x000fce0000000f00 */
.L_x_24787:
[----:B------:R-:W-:Y:S05]  /*9860*/  BSYNC B1 ;  /* 0x0000000000017941 */ /* 0x000fea0003800000 */
.L_x_24785:
        /* <DEDUP_REMOVED lines=16> */
.L_x_24791:
[----:B------:R-:W-:Y:S05]  /*9970*/  BSYNC B2 ;  /* 0x0000000000027941 */ /* 0x000fea0003800000 */
.L_x_24790:
        /* <DEDUP_REMOVED lines=43> */
.L_x_24789:
[----:B------:R-:W-:Y:S05]  /*9c30*/  BSYNC B1 ;  /* 0x0000000000017941 */ /* 0x000fea0003800000 */
.L_x_24788:
        /* <DEDUP_REMOVED lines=20> */
.L_x_24763:
[----:B------:R-:W-:Y:S05]  /*9d80*/  BSYNC B0 ;  /* 0x0000000000007941 */ /* 0x000fea0003800000 */
.L_x_24762:
        /* <DEDUP_REMOVED lines=24> */
.L_x_24795:
[----:B------:R-:W-:-:S07]  /*9f10*/  MOV R132, R120 ;  /* 0x0000007800847202 */ /* 0x000fce0000000f00 */
.L_x_24796:
[----:B------:R-:W-:Y:S05]  /*9f20*/  BSYNC B1 ;  /* 0x0000000000017941 */ /* 0x000fea0003800000 */
.L_x_24794:
        /* <DEDUP_REMOVED lines=16> */
.L_x_24800:
[----:B------:R-:W-:Y:S05]  /*a030*/  BSYNC B2 ;  /* 0x0000000000027941 */ /* 0x000fea0003800000 */
.L_x_24799:
        /* <DEDUP_REMOVED lines=42> */
.L_x_24798:
[----:B------:R-:W-:Y:S05]  /*a2e0*/  BSYNC B1 ;  /* 0x0000000000017941 */ /* 0x000fea0003800000 */
.L_x_24797:
        /* <DEDUP_REMOVED lines=24> */
.L_x_24802:
[----:B------:R-:W-:-:S07]  /*a470*/  MOV R132, R120 ;  /* 0x0000007800847202 */ /* 0x000fce0000000f00 */
.L_x_24803:
[----:B------:R-:W-:Y:S05]  /*a480*/  BSYNC B1 ;  /* 0x0000000000017941 */ /* 0x000fea0003800000 */
.L_x_24801:
        /* <DEDUP_REMOVED lines=16> */
.L_x_24807:
[----:B------:R-:W-:Y:S05]  /*a590*/  BSYNC B2 ;  /* 0x0000000000027941 */ /* 0x000fea0003800000 */
.L_x_24806:
        /* <DEDUP_REMOVED lines=43> */
.L_x_24805:
[----:B------:R-:W-:Y:S05]  /*a850*/  BSYNC B1 ;  /* 0x0000000000017941 */ /* 0x000fea0003800000 */
.L_x_24804:
        /* <DEDUP_REMOVED lines=19> */
.L_x_24809:
[----:B------:R-:W-:-:S07]  /*a990*/  MOV R131, R120 ;  /* 0x0000007800837202 */ /* 0x000fce0000000f00 */
.L_x_24810:
[----:B------:R-:W-:Y:S05]  /*a9a0*/  BSYNC B1 ;  /* 0x0000000000017941 */ /* 0x000fea0003800000 */
.L_x_24808:
        /* <DEDUP_REMOVED lines=16> */
.L_x_24814:
[----:B------:R-:W-:Y:S05]  /*aab0*/  BSYNC B2 ;  /* 0x0000000000027941 */ /* 0x000fea0003800000 */
.L_x_24813:
        /* <DEDUP_REMOVED lines=43> */
.L_x_24812:
[----:B------:R-:W-:Y:S05]  /*ad70*/  BSYNC B1 ;  /* 0x0000000000017941 */ /* 0x000fea0003800000 */
.L_x_24811:
        /* <DEDUP_REMOVED lines=19> */
.L_x_24816:
[----:B------:R-:W-:-:S07]  /*aeb0*/  MOV R131, R120 ;  /* 0x0000007800837202 */ /* 0x000fce0000000f00 */
.L_x_24817:
[----:B------:R-:W-:Y:S05]  /*aec0*/  BSYNC B1 ;  /* 0x0000000000017941 */ /* 0x000fea0003800000 */
.L_x_24815:
        /* <DEDUP_REMOVED lines=16> */
.L_x_24821:
[----:B------:R-:W-:Y:S05]  /*afd0*/  BSYNC B2 ;  /* 0x0000000000027941 */ /* 0x000fea0003800000 */
.L_x_24820:
        /* <DEDUP_REMOVED lines=43> */
.L_x_24819:
[----:B------:R-:W-:Y:S05]  /*b290*/  BSYNC B1 ;  /* 0x0000000000017941 */ /* 0x000fea0003800000 */
.L_x_24818:
        /* <DEDUP_REMOVED lines=20> */
.L_x_24793:
[----:B------:R-:W-:Y:S05]  /*b3e0*/  BSYNC B0 ;  /* 0x0000000000007941 */ /* 0x000fea0003800000 */
.L_x_24792:
        /* <DEDUP_REMOVED lines=24> */
.L_x_24825:
[----:B------:R-:W-:-:S07]  /*b570*/  MOV R132, R120 ;  /* 0x0000007800847202 */ /* 0x000fce0000000f00 */
.L_x_24826:
[----:B------:R-:W-:Y:S05]  /*b580*/  BSYNC B1 ;  /* 0x0000000000017941 */ /* 0x000fea0003800000 */
.L_x_24824:
        /* <DEDUP_REMOVED lines=16> */
.L_x_24830:
[----:B------:R-:W-:Y:S05]  /*b690*/  BSYNC B2 ;  /* 0x0000000000027941 */ /* 0x000fea0003800000 */
.L_x_24829:
        /* <DEDUP_REMOVED lines=42> */
.L_x_24828:
[----:B------:R-:W-:Y:S05]  /*b940*/  BSYNC B1 ;  /* 0x0000000000017941 */ /* 0x000fea0003800000 */
.L_x_24827:
        /* <DEDUP_REMOVED lines=24> */
.L_x_24832:
[----:B------:R-:W-:-:S07]  /*bad0*/  MOV R132, R120 ;  /* 0x0000007800847202 */ /* 0x000fce0000000f00 */
.L_x_24833:
[----:B------:R-:W-:Y:S05]  /*bae0*/  BSYNC B1 ;  /* 0x0000000000017941 */ /* 0x000fea0003800000 */
.L_x_24831:
        /* <DEDUP_REMOVED lines=16> */
.L_x_24837:
[----:B------:R-:W-:Y:S05]  /*bbf0*/  BSYNC B2 ;  /* 0x0000000000027941 */ /* 0x000fea0003800000 */
.L_x_24836:
        /* <DEDUP_REMOVED lines=43> */
.L_x_24835:
[----:B------:R-:W-:Y:S05]  /*beb0*/  BSYNC B1 ;  /* 0x0000000000017941 */ /* 0x000fea0003800000 */
.L_x_24834:
        /* <DEDUP_REMOVED lines=19> */
.L_x_24839:
[----:B------:R-:W-:-:S07]  /*bff0*/  MOV R131, R120 ;  /* 0x0000007800837202 */ /* 0x000fce0000000f00 */
.L_x_24840:
[----:B------:R-:W-:Y:S05]  /*c000*/  BSYNC B1 ;  /* 0x0000000000017941 */ /* 0x000fea0003800000 */
.L_x_24838:
        /* <DEDUP_REMOVED lines=16> */
.L_x_24844:
[----:B------:R-:W-:Y:S05]  /*c110*/  BSYNC B2 ;  /* 0x0000000000027941 */ /* 0x000fea0003800000 */
.L_x_24843:
        /* <DEDUP_REMOVED lines=43> */
.L_x_24842:
[----:B------:R-:W-:Y:S05]  /*c3d0*/  BSYNC B1 ;  /* 0x0000000000017941 */ /* 0x000fea0003800000 */
.L_x_24841:
        /* <DEDUP_REMOVED lines=19> */
.L_x_24846:
[----:B------:R-:W-:-:S07]  /*c510*/  MOV R131, R120 ;  /* 0x0000007800837202 */ /* 0x000fce0000000f00 */
.L_x_24847:
[----:B------:R-:W-:Y:S05]  /*c520*/  BSYNC B1 ;  /* 0x0000000000017941 */ /* 0x000fea0003800000 */
.L_x_24845:
        /* <DEDUP_REMOVED lines=16> */
.L_x_24851:
[----:B------:R-:W-:Y:S05]  /*c630*/  BSYNC B2 ;  /* 0x0000000000027941 */ /* 0x000fea0003800000 */
.L_x_24850:
        /* <DEDUP_REMOVED lines=43> */
.L_x_24849:
[----:B------:R-:W-:Y:S05]  /*c8f0*/  BSYNC B1 ;  /* 0x0000000000017941 */ /* 0x000fea0003800000 */
.L_x_24848:
[----:B------:R-:W-:Y:S01]  /*c900*/  I2FP.F32.U32 R122, R131 ;  /* 0x00000083007a7245 */ /* 0x000fe20000201000 */
[----:B------:R-:W-:Y:S01]  /*c910*/  FMUL.FTZ R42, R39, R42 ;  /* 0x0000002a272a7220 */ /* 0x000fe20000410000 */
[----:B------:R-:W-:-:S03]  /*c920*/  SEL R132, RZ, 0x1, P2 ;  /* 0x00000001ff847807 */ /* 0x000fc60001000000 */
[----:B------:R-:W-:Y:S01]  /*c930*/  FFMA.FTZ R122, R122, R121, 1.1641532182693481445e-10 ;  /* 0x2f0000007a7a7423 */ /* 0x000fe20000010079 */
[----:B------:R-:W-:Y:S01]  /*c940*/  FMUL.FTZ R42, R42, R43 ;  /* 0x0000002b2a2a7220 */ /* 0x000fe20000410000 */
[----:B------:R-:W-:-:S03]  /*c950*/  SEL R121, RZ, 0x100, P3 ;  /* 0x00000100ff797807 */ /* 0x000fc60001800000 */
[----:B------:R-:W-:Y:S02]  /*c960*/  FSETP.GTU.FTZ.AND P5, PT, R122, R41, PT ;  /* 0x000000297a00720b */ /* 0x000fe40003fbc000 */
[----:B------:R-:W-:Y:S02]  /*c970*/  SEL R122, RZ, 0x10000, P4 ;  /* 0x00010000ff7a7807 */ /* 0x000fe40002000000 */
[----:B------:R-:W-:Y:S02]  /*c980*/  FSEL R39, R42, RZ, !P5 ;  /* 0x000000ff2a277208 */ /* 0x000fe40006800000 */
[----:B------:R-:W-:-:S03]  /*c990*/  SEL R41, RZ, 0x1000000, P5 ;  /* 0x01000000ff297807 */ /* 0x000fc60002800000 */
[----:B------:R-:W-:Y:S01]  /*c9a0*/  @P1 FADD.FTZ R39, R7, R39 ;  /* 0x0000002707271221 */ /* 0x000fe20000010000 */
[C---:B------:R-:W-:Y:S02]  /*c9b0*/  LEA R42, P1, R40.reuse, UR10, 0x4 ;  /* 0x0000000a282a7c11 */ /* 0x040fe4000f8220ff */
[----:B------:R-:W-:Y:S02]  /*c9c0*/  IADD3 R41, R121, R41, R122 ;  /* 0x0000002979297210 */ /* 0x000fe40007ffe07a */
[C---:B------:R-:W-:Y:S02]  /*c9d0*/  LEA.HI.X R43, R40.reuse, UR11, RZ, 0x4, P1 ;  /* 0x0000000b282b7c11 */ /* 0x040fe400088f24ff */
[C---:B------:R-:W-:Y:S02]  /*c9e0*/  LEA R122, P1, R40.reuse, UR12, 0x2 ;  /* 0x0000000c287a7c11 */ /* 0x040fe4000f8210ff */
[----:B------:R-:W-:Y:S01]  /*c9f0*/  IADD3 R41, R41, R132, RZ ;  /* 0x0000008429297210 */ /* 0x000fe20007ffe0ff */
[----:B------:R0:W-:Y:S01]  /*ca00*/  STG.E.128 desc[UR4][R42.64], R36 ;  /* 0x000000242a007986 */ /* 0x0001e2000c101d04 */
[----:B------:R-:W-:-:S05]  /*ca10*/  LEA.HI.X R123, R40, UR13, RZ, 0x2, P1 ;  /* 0x0000000d287b7c11 */ /* 0x000fca00088f14ff */
[----:B------:R0:W-:Y:S04]  /*ca20*/  STG.E desc[UR4][R122.64], R41 ;  /* 0x000000297a007986 */ /* 0x0001e8000c101904 */
.L_x_24823:
[----:B------:R-:W-:Y:S05]  /*ca30*/  BSYNC B0 ;  /* 0x0000000000007941 */ /* 0x000fea0003800000 */
.L_x_24822:
[----:B------:R-:W-:Y:S01]  /*ca40*/  FADD.FTZ R40, RZ, R8 ;  /* 0x00000008ff287221 */ /* 0x000fe20000010000 */
[C---:B------:R-:W-:Y:S01]  /*ca50*/  ISETP.GT.U32.AND P1, PT, R45.reuse, 0x1ff, PT ;  /* 0x000001ff2d00780c */ /* 0x040fe20003f24070 */
[----:B------:R-:W-:Y:S01]  /*ca60*/  UMOV UR8, 0xffffffff ;  /* 0xffffffff00087882 */ /* 0x000fe20000000000 */
[----:B------:R-:W-:Y:S01]  /*ca70*/  ISETP.GT.U32.AND P2, PT, R45, 0x4ff, PT ;  /* 0x000004ff2d00780c */ /* 0x000fe20003f44070 */
[----:B01234-:R-:W-:Y:S01]  /*ca80*/  FADD.FTZ R41, R9, R40 ;  /* 0x0000002809297221 */ /* 0x01ffe20000010000 */
[----:B------:R-:W-:Y:S02]  /*ca90*/  P2R R121, PR, RZ, 0x2 ;  /* 0x00000002ff797803 */ /* 0x000fe40000000000 */
[C---:B------:R-:W-:Y:S01]  /*caa0*/  ISETP.GT.U32.AND P3, PT, R45.reuse, 0x5ff, PT ;  /* 0x000005ff2d00780c */ /* 0x040fe20003f64070 */
[----:B------:R-:W-:Y:S01]  /*cab0*/  FADD.FTZ R40, R10, R41 ;  /* 0x000000290a287221 */ /* 0x000fe20000010000 */
[----:B------:R-:W-:Y:S02]  /*cac0*/  ISETP.GT.U32.AND P4, PT, R45, 0x6ff, PT ;  /* 0x000006ff2d00780c */ /* 0x000fe40003f84070 */
[----:B------:R-:W-:Y:S01]  /*cad0*/  LOP3.LUT P6, RZ, R0, 0xff, RZ, 0xc0, !PT ;  /* 0x000000ff00ff7812 */ /* 0x000fe200078cc0ff */
[----:B------:R-:W-:Y:S01]  /*cae0*/  FADD.FTZ R40, R11, R40 ;  /* 0x000000280b287221 */ /* 0x000fe20000010000 */
[----:B------:R-:W-:-:S02]  /*caf0*/  ISETP.GT.U32.AND P5, PT, R45, 0x7ff, PT ;  /* 0x000007ff2d00780c */ /* 0x000fc40003fa4070 */
        /* <DEDUP_REMOVED lines=34> */
[----:B-----5:R-:W-:-:S05]  /*cd20*/  LOP3.LUT R42, R43, 0x7fffff8, RZ, 0xc0, !PT ;  /* 0x07fffff82b2a7812 */ /* 0x020fca00078ec0ff */
[----:B------:R-:W-:Y:S01]  /*cd30*/  @!P6 VIADD R42, R42, 0x8 ;  /* 0x000000082a2ae836 */ /* 0x000fe20000000000 */
        /* <DEDUP_REMOVED lines=92> */
.L_x_24880:
        /* <DEDUP_REMOVED lines=18> */
[----:B------:R-:W-:-:S04]  /*d420*/  HFMA2.MMA R0, -RZ, RZ, 0, 0 ;  /* 0x00000000ff007435 */ /* 0x000fc800000001ff */
[----:B------:R-:W-:Y:S01]  /*d430*/  @!P1 IMAD R42, R42, 0x8, R41 ;  /* 0x000000082a2a9824 */ /* 0x000fe200078e0229 */
[----:B------:R-:W-:Y:S01]  /*d440*/  CS2R R40, SRZ ;  /* 0x0000000000287805 */ /* 0x000fe2000001ff00 */
[----:B------:R-:W-:-:S05]  /*d450*/  @!P1 IMAD.MOV.U32 R0, RZ, RZ, R116 ;  /* 0x000000ffff009224 */ /* 0x000fca00078e0074 */
[----:B------:R-:W-:Y:S01]  /*d460*/  @!P1 LDS.64 R40, [R42] ;  /* 0x000000002a289984 */ /* 0x000fe20000000a00 */
[----:B------:R-:W-:Y:S02]  /*d470*/  I2FP.F32.S32 R133, R0 ;  /* 0x0000000000857245 */ /* 0x000fe40000201400 */
[----:B------:R-:W-:Y:S01]  /*d480*/  PLOP3.LUT P1, PT, PT, PT, UP1, 0x40, 0x0 ;  /* 0x000000000000781c */ /* 0x000fe20003f2e818 */
[----:B------:R-:W0:Y:S02]  /*d490*/  SHFL.DOWN PT, R121, R0, 0x4, 0x1f ;  /* 0x08801f0000797f89 */ /* 0x000e2400000e0000 */
[----:B0-----:R-:W-:Y:S02]  /*d4a0*/  I2FP.F32.S32 R134, R121 ;  /* 0x0000007900867245 */ /* 0x001fe40000201400 */
[----:B------:R-:W0:Y:S02]  /*d4b0*/  SHFL.DOWN PT, R123, R40, 0x4, 0x1f ;  /* 0x08801f00287b7f89 */ /* 0x000e2400000e0000 */
[----:B0-----:R-:W-:-:S04]  /*d4c0*/  FADD.FTZ R122, -R123, R40 ;  /* 0x000000287b7a7221 */ /* 0x001fc80000010100 */
[----:B------:R-:W-:Y:S01]  /*d4d0*/  FMUL.FTZ R131, R122, R122 ;  /* 0x0000007a7a837220 */ /* 0x000fe20000410000 */
[----:B------:R-:W-:-:S03]  /*d4e0*/  IADD3 R122, R121, R0, RZ ;  /* 0x00000000797a7210 */ /* 0x000fc60007ffe0ff */
[----:B------:R-:W-:Y:S01]  /*d4f0*/  FMUL.FTZ R131, R131, R133 ;  /* 0x0000008583837220 */ /* 0x000fe20000410000 */
[----:B------:R-:W-:-:S03]  /*d500*/  I2FP.F32.S32 R0, R122 ;  /* 0x0000007a00007245 */ /* 0x000fc60000201400 */
[-C--:B------:R-:W-:Y:S01]  /*d510*/  FMUL.FTZ R131, R131, R134.reuse ;  /* 0x0000008683837220 */ /* 0x080fe20000410000 */
[----:B------:R-:W-:Y:S02]  /*d520*/  FMUL.FTZ R134, R123, R134 ;  /* 0x000000867b867220 */ /* 0x000fe40000410000 */
[----:B------:R-:W-:Y:S02]  /*d530*/  SHFL.DOWN PT, R123, R122, 0x2, 0x1f ;  /* 0x08401f007a7b7f89 */ /* 0x000fe400000e0000 */
[----:B------:R-:W-:Y:S02]  /*d540*/  FFMA.FTZ R133, R133, R40, R134 ;  /* 0x0000002885857223 */ /* 0x000fe40000010086 */
[----:B------:R-:W0:Y:S02]  /*d550*/  SHFL.DOWN PT, R40, R41, 0x4, 0x1f ;  /* 0x08801f0029287f89 */ /* 0x000e2400000e0000 */
[----:B0-----:R-:W-:Y:S02]  /*d560*/  FADD.FTZ R121, R40, R41 ;  /* 0x0000002928797221 */ /* 0x001fe40000010000 */
        /* <DEDUP_REMOVED lines=8> */
[----:B------:R-:W-:-:S04]  /*d5f0*/  FMUL.FTZ R131, R0, R131 ;  /* 0x0000008300837220 */ /* 0x000fc80000410000 */
[-C--:B------:R-:W-:Y:S01]  /*d600*/  FMUL.FTZ R131, R131, R123.reuse ;  /* 0x0000007b83837220 */ /* 0x080fe20000410000 */
[----:B------:R-:W-:-:S04]  /*d610*/  FMUL.FTZ R123, R40, R123 ;  /* 0x0000007b287b7220 */ /* 0x000fc80000410000 */
[----:B------:R-:W-:Y:S02]  /*d620*/  FFMA.FTZ R123, R0, R133, R123 ;  /* 0x00000085007b7223 */ /* 0x000fe4000001007b */
[----:B------:R-:W0:Y:S02]  /*d630*/  SHFL.DOWN PT, R0, R121, 0x2, 0x1f ;  /* 0x08401f0079007f89 */ /* 0x000e2400000e0000 */
[----:B0-----:R-:W-:Y:S01]  /*d640*/  FADD.FTZ R41, R121, R0 ;  /* 0x0000000079297221 */ /* 0x001fe20000010000 */
[----:B------:R-:W-:-:S04]  /*d650*/  I2FP.F32.S32 R0, R42 ;  /* 0x0000002a00007245 */ /* 0x000fc80000201400 */
[----:B------:R-:W0:Y:S02]  /*d660*/  MUFU.RCP R40, R0 ;  /* 0x0000000000287308 */ /* 0x000e240000001000 */
[C---:B0-----:R-:W-:Y:S01]  /*d670*/  FFMA.FTZ R41, R40.reuse, R131, R41 ;  /* 0x0000008328297223 */ /* 0x041fe20000010029 */
[----:B------:R-:W-:Y:S01]  /*d680*/  FMUL.FTZ R123, R40, R123 ;  /* 0x0000007b287b7220 */ /* 0x000fe20000410000 */
[----:B------:R-:W0:Y:S04]  /*d690*/  SHFL.DOWN PT, R131, R42, 0x1, 0x1f ;  /* 0x08201f002a837f89 */ /* 0x000e2800000e0000 */
[----:B------:R-:W1:Y:S01]  /*d6a0*/  SHFL.DOWN PT, R40, R123, 0x1, 0x1f ;  /* 0x08201f007b287f89 */ /* 0x000e6200000e0000 */
[-C--:B0-----:R-:W-:Y:S02]  /*d6b0*/  IADD3 R122, R42, R131.reuse, RZ ;  /* 0x000000832a7a7210 */ /* 0x081fe40007ffe0ff */
[----:B------:R-:W-:-:S02]  /*d6c0*/  I2FP.F32.S32 R131, R131 ;  /* 0x0000008300837245 */ /* 0x000fc40000201400 */
[----:B------:R-:W-:Y:S01]  /*d6d0*/  I2FP.F32.S32 R122, R122 ;  /* 0x0000007a007a7245 */ /* 0x000fe20000201400 */
[----:B-1----:R-:W-:-:S04]  /*d6e0*/  FADD.FTZ R133, R123, -R40 ;  /* 0x800000287b857221 */ /* 0x002fc80000010000 */
[----:B------:R-:W-:Y:S01]  /*d6f0*/  FMUL.FTZ R133, R133, R133 ;  /* 0x0000008585857220 */ /* 0x000fe20000410000 */
[----:B------:R-:W0:Y:S03]  /*d700*/  MUFU.RCP R122, R122 ;  /* 0x0000007a007a7308 */ /* 0x000e260000001000 */
[----:B------:R-:W-:-:S04]  /*d710*/  FMUL.FTZ R133, R0, R133 ;  /* 0x0000008500857220 */ /* 0x000fc80000410000 */
[-C--:B------:R-:W-:Y:S01]  /*d720*/  FMUL.FTZ R133, R133, R131.reuse ;  /* 0x0000008385857220 */ /* 0x080fe20000410000 */
[----:B------:R-:W-:-:S04]  /*d730*/  FMUL.FTZ R131, R40, R131 ;  /* 0x0000008328837220 */ /* 0x000fc80000410000 */
[----:B------:R-:W-:Y:S02]  /*d740*/  FFMA.FTZ R131, R0, R123, R131 ;  /* 0x0000007b00837223 */ /* 0x000fe40000010083 */
[----:B------:R-:W1:Y:S02]  /*d750*/  SHFL.DOWN PT, R0, R41, 0x1, 0x1f ;  /* 0x08201f0029007f89 */ /* 0x000e6400000e0000 */
[----:B0-----:R-:W-:-:S06]  /*d760*/  FMUL.FTZ R131, R122, R131 ;  /* 0x000000837a837220 */ /* 0x001fcc0000410000 */
[----:B------:R-:W0:Y:S01]  /*d770*/  SHFL.IDX PT, R131, R131, RZ, 0x1f ;  /* 0x00001fff83837589 */ /* 0x000e2200000e0000 */
[----:B-1----:R-:W-:-:S04]  /*d780*/  FADD.FTZ R121, R41, R0 ;  /* 0x0000000029797221 */ /* 0x002fc80000010000 */
[----:B------:R-:W-:Y:S01]  /*d790*/  FFMA.FTZ R121, R122, R133, R121 ;  /* 0x000000857a797223 */ /* 0x000fe20000010079 */
[----:B0-----:R-:W-:-:S05]  /*d7a0*/  FMUL.FTZ R0, R131, R131 ;  /* 0x0000008383007220 */ /* 0x001fca0000410000 */
[----:B------:R-:W0:Y:S01]  /*d7b0*/  SHFL.IDX PT, R121, R121, RZ, 0x1f ;  /* 0x00001fff79797589 */ /* 0x000e2200000e0000 */
[----:B------:R-:W-:Y:S02]  /*d7c0*/  FSEL R123, R0, RZ, !P1 ;  /* 0x000000ff007b7208 */ /* 0x000fe40004800000 */
[----:B------:R-:W0:Y:S01]  /*d7d0*/  LDC R0, c[0x0][0x2d8] ;  /* 0x0000b600ff007b82 */ /* 0x000e220000000800 */
[----:B------:R-:W-:-:S13]  /*d7e0*/  LOP3.LUT P1, RZ, R43, 0x1f, R2, 0xf8, !PT ;  /* 0x0000001f2bff7812 */ /* 0x000fda000782f802 */
[----:B------:R-:W1:Y:S08]  /*d7f0*/  @!P1 LDC.64 R40, c[0x0][0x250] ;  /* 0x00009400ff289b82 */ /* 0x000e700000000a00 */
[----:B------:R-:W2:Y:S01]  /*d800*/  @!P1 LDC.64 R42, c[0x0][0x258] ;  /* 0x00009600ff2a9b82 */ /* 0x000ea20000000a00 */
[----:B0-----:R-:W-:-:S04]  /*d810*/  FFMA.FTZ R0, R121, UR14, R0 ;  /* 0x0000000e79007c23 */ /* 0x001fc80008010000 */
[----:B------:R-:W-:-:S06]  /*d820*/  FADD.FTZ R0, R0, R123 ;  /* 0x0000007b00007221 */ /* 0x000fcc0000010000 */
[----:B------:R-:W0:Y:S01]  /*d830*/  MUFU.RSQ R0, R0 ;  /* 0x0000000000007308 */ /* 0x000e220000001400 */
[----:B-1----:R-:W-:-:S05]  /*d840*/  @!P1 IMAD.WIDE R40, R44, 0x4, R40 ;  /* 0x000000042c289825 */ /* 0x002fca00078e0228 */
[----:B------:R1:W-:Y:S01]  /*d850*/  @!P1 STG.E desc[UR4][R40.64], R131 ;  /* 0x0000008328009986 */ /* 0x0003e2000c101904 */
[----:B--2---:R-:W-:-:S05]  /*d860*/  @!P1 IMAD.WIDE R42, R44, 0x4, R42 ;  /* 0x000000042c2a9825 */ /* 0x004fca00078e022a */
[----:B0-----:R1:W-:Y:S01]  /*d870*/  @!P1 STG.E desc[UR4][R42.64], R0 ;  /* 0x000000002a009986 */ /* 0x0013e2000c101904 */
[----:B------:R-:W-:-:S04]  /*d880*/  PLOP3.LUT P1, PT, PT, PT, UP1, 0x40, 0x0 ;  /* 0x000000000000781c */ /* 0x000fc80003f2e818 */
[----:B------:R-:W-:Y:S01]  /*d890*/  FSEL R133, R131, RZ, P1 ;  /* 0x000000ff83857208 */ /* 0x000fe20000800000 */
[----:B------:R-:W-:Y:S08]  /*d8a0*/  @!P0 BRA `(.L_x_24854) ;  /* 0x0000000000408947 */ /* 0x000ff00003800000 */
[----:B------:R-:W0:Y:S01]  /*d8b0*/  LDC.64 R122, c[0x0][0x2b8] ;  /* 0x0000ae00ff7a7b82 */ /* 0x000e220000000a00 */
[--C-:B-1----:R-:W-:Y:S01]  /*d8c0*/  FADD.FTZ R41, R8, -R133.reuse ;  /* 0x8000008508297221 */ /* 0x102fe20000010000 */
[--C-:B------:R-:W-:Y:S01]  /*d8d0*/  FADD.FTZ R43, R10, -R133.reuse ;  /* 0x800000850a2b7221 */ /* 0x100fe20000010000 */
[--C-:B------:R-:W-:Y:S02]  /*d8e0*/  FADD.FTZ R121, R11, -R133.reuse ;  /* 0x800000850b797221 */ /* 0x100fe40000010000 */
[C---:B------:R-:W-:Y:S01]  /*d8f0*/  FMUL.FTZ R40, R0.reuse, R41 ;  /* 0x0000002900287220 */ /* 0x040fe20000410000 */
[----:B------:R-:W-:Y:S01]  /*d900*/  FADD.FTZ R41, R9, -R133 ;  /* 0x8000008509297221 */ /* 0x000fe20000010000 */
[C---:B------:R-:W-:Y:S01]  /*d910*/  FMUL.FTZ R42, R0.reuse, R43 ;  /* 0x0000002b002a7220 */ /* 0x040fe20000410000 */
[C---:B------:R-:W-:Y:S01]  /*d920*/  FMUL.FTZ R43, R0.reuse, R121 ;  /* 0x00000079002b7220 */ /* 0x040fe20000410000 */
[----:B------:R-:W-:Y:S01]  /*d930*/  FFMA.FTZ R40, R67, R40, R50 ;  /* 0x0000002843287223 */ /* 0x000fe20000010032 */
[----:B------:R-:W-:Y:S01]  /*d940*/  FMUL.FTZ R41, R0, R41 ;  /* 0x0000002900297220 */ /* 0x000fe20000410000 */
[----:B------:R-:W-:Y:S01]  /*d950*/  FFMA.FTZ R42, R70, R42, R51 ;  /* 0x0000002a462a7223 */ /* 0x000fe20000010033 */
[----:B------:R-:W-:-:S02]  /*d960*/  FFMA.FTZ R43, R69, R43, R100 ;  /* 0x0000002b452b7223 */ /* 0x000fc40000010064 */
[----:B------:R-:W-:Y:S01]  /*d970*/  FFMA.FTZ R41, R68, R41, R99 ;  /* 0x0000002944297223 */ /* 0x000fe20000010063 */
[----:B0-----:R-:W-:-:S04]  /*d980*/  IMAD.WIDE.U32 R122, R117, 0x10, R122 ;  /* 0x00000010757a7825 */ /* 0x001fc800078e007a */
[----:B------:R-:W-:Y:S01]  /*d990*/  VIADD R117, R117, 0x100 ;  /* 0x0000010075757836 */ /* 0x000fe20000000000 */
[----:B------:R0:W-:Y:S06]  /*d9a0*/  STG.E.128 desc[UR4][R122.64], R40 ;  /* 0x000000287a007986 */ /* 0x0001ec000c101d04 */
.L_x_24854:
[----:B------:R-:W-:Y:S05]  /*d9b0*/  BSYNC B0 ;  /* 0x0000000000007941 */ /* 0x000fea0003800000 */
.L_x_24853:
        /* <DEDUP_REMOVED lines=11> */
[----:B------:R-:W-:-:S03]  /*da70*/  FMUL.FTZ R131, R0, R131 ;  /* 0x0000008300837220 */ /* 0x000fc60000410000 */
[----:B------:R-:W-:Y:S01]  /*da80*/  FFMA.FTZ R42, R74, R42, R53 ;  /* 0x0000002a4a2a7223 */ /* 0x000fe20000010035 */
[----:B0-----:R-:W-:-:S04]  /*da90*/  IMAD.WIDE.U32 R122, R117, 0x10, R40 ;  /* 0x00000010757a7825 */ /* 0x001fc800078e0028 */
[----:B------:R-:W-:Y:S01]  /*daa0*/  FFMA.FTZ R40, R71, R43, R52 ;  /* 0x0000002b47287223 */ /* 0x000fe20000010034 */
[----:B------:R-:W-:Y:S01]  /*dab0*/  FFMA.FTZ R41, R72, R121, R101 ;  /* 0x0000007948297223 */ /* 0x000fe20000010065 */
[----:B------:R-:W-:Y:S01]  /*dac0*/  FFMA.FTZ R43, R73, R131, R102 ;  /* 0x00000083492b7223 */ /* 0x000fe20000010066 */
[----:B------:R-:W-:-:S04]  /*dad0*/  IADD3 R117, R117, 0x100, RZ ;  /* 0x0000010075757810 */ /* 0x000fc80007ffe0ff */
[----:B------:R2:W-:Y:S03]  /*dae0*/  STG.E.128 desc[UR4][R122.64], R40 ;  /* 0x000000287a007986 */ /* 0x0005e6000c101d04 */
.L_x_24856:
[----:B------:R-:W-:Y:S05]  /*daf0*/  BSYNC B0 ;  /* 0x0000000000007941 */ /* 0x000fea0003800000 */
.L_x_24855:
        /* <DEDUP_REMOVED lines=17> */
[----:B------:R-:W-:-:S04]  /*dc10*/  VIADD R117, R117, 0x100 ;  /* 0x0000010075757836 */ /* 0x000fc80000000000 */
[----:B------:R3:W-:Y:S03]  /*dc20*/  STG.E.128 desc[UR4][R122.64], R40 ;  /* 0x000000287a007986 */ /* 0x0007e6000c101d04 */
.L_x_24858:
[----:B------:R-:W-:Y:S05]  /*dc30*/  BSYNC B0 ;  /* 0x0000000000007941 */ /* 0x000fea0003800000 */
.L_x_24857:
        /* <DEDUP_REMOVED lines=19> */
.L_x_24860:
[----:B------:R-:W-:Y:S05]  /*dd70*/  BSYNC B0 ;  /* 0x0000000000007941 */ /* 0x000fea0003800000 */
.L_x_24859:
        /* <DEDUP_REMOVED lines=19> */
.L_x_24862:
[----:B------:R-:W-:Y:S05]  /*deb0*/  BSYNC B0 ;  /* 0x0000000000007941 */ /* 0x000fea0003800000 */
.L_x_24861:
        /* <DEDUP_REMOVED lines=19> */
.L_x_24864:
[----:B------:R-:W-:Y:S05]  /*dff0*/  BSYNC B0 ;  /* 0x0000000000007941 */ /* 0x000fea0003800000 */
.L_x_24863:
        /* <DEDUP_REMOVED lines=19> */
.L_x_24866:
[----:B------:R-:W-:Y:S05]  /*e130*/  BSYNC B0 ;  /* 0x0000000000007941 */ /* 0x000fea0003800000 */
.L_x_24865:
[----:B------:R-:W-:Y:S01]  /*e140*/  ISETP.NE.AND P1, PT, R130, RZ, PT ;  /* 0x000000ff8200720c */ /* 0x000fe20003f25270 */
[----:B------:R-:W-:-:S12]  /*e150*/  BSSY B0, `(.L_x_24867) ;  /* 0x0000011000007945 */ /* 0x000fd80003800000 */
[----:B------:R-:W-:Y:S05]  /*e160*/  @!P1 BRA `(.L_x_24868) ;  /* 0x00000000003c9947 */ /* 0x000fea0003800000 */
[--C-:B01234-:R-:W-:Y:S01]  /*e170*/  FADD.FTZ R41, R36, -R133.reuse ;  /* 0x8000008524297221 */ /* 0x11ffe20000010000 */
[--C-:B------:R-:W-:Y:S01]  /*e180*/  FADD.FTZ R43, R37, -R133.reuse ;  /* 0x80000085252b7221 */ /* 0x100fe20000010000 */
[--C-:B------:R-:W-:Y:S01]  /*e190*/  FADD.FTZ R123, R39, -R133.reuse ;  /* 0x80000085277b7221 */ /* 0x100fe20000010000 */
[----:B------:R-:W-:Y:S01]  /*e1a0*/  FADD.FTZ R121, R38, -R133 ;  /* 0x8000008526797221 */ /* 0x000fe20000010000 */
[C---:B------:R-:W-:Y:S01]  /*e1b0*/  FMUL.FTZ R40, R0.reuse, R41 ;  /* 0x0000002900287220 */ /* 0x040fe20000410000 */
[C---:B------:R-:W-:Y:S01]  /*e1c0*/  FMUL.FTZ R41, R0.reuse, R43 ;  /* 0x0000002b00297220 */ /* 0x040fe20000410000 */
[C---:B------:R-:W-:Y:S01]  /*e1d0*/  FMUL.FTZ R43, R0.reuse, R123 ;  /* 0x0000007b002b7220 */ /* 0x040fe20000410000 */
[----:B------:R-:W-:Y:S01]  /*e1e0*/  FMUL.FTZ R42, R0, R121 ;  /* 0x00000079002a7220 */ /* 0x000fe20000410000 */
[----:B------:R-:W0:Y:S01]  /*e1f0*/  LDC.64 R122, c[0x0][0x2b8] ;  /* 0x0000ae00ff7a7b82 */ /* 0x000e220000000a00 */
[----:B------:R-:W-:Y:S01]  /*e200*/  FFMA.FTZ R40, R95, R40, R64 ;  /* 0x000000285f287223 */ /* 0x000fe20000010040 */
[----:B------:R-:W-:Y:S01]  /*e210*/  FFMA.FTZ R41, R96, R41, R115 ;  /* 0x0000002960297223 */ /* 0x000fe20000010073 */
[----:B------:R-:W-:Y:S01]  /*e220*/  FFMA.FTZ R43, R97, R43, R114 ;  /* 0x0000002b612b7223 */ /* 0x000fe20000010072 */
[----:B------:R-:W-:Y:S01]  /*e230*/  FFMA.FTZ R42, R98, R42, R65 ;  /* 0x0000002a622a7223 */ /* 0x000fe20000010041 */
[----:B0-----:R-:W-:-:S05]  /*e240*/  IMAD.WIDE.U32 R122, R117, 0x10, R122 ;  /* 0x00000010757a7825 */ /* 0x001fca00078e007a */
[----:B------:R0:W-:Y:S02]  /*e250*/  STG.E.128 desc[UR4][R122.64], R40 ;  /* 0x000000287a007986 */ /* 0x0001e4000c101d04 */
.L_x_24868:
[----:B------:R-:W-:Y:S05]  /*e260*/  BSYNC B0 ;  /* 0x0000000000007941 */ /* 0x000fea0003800000 */
.L_x_24867:
[----:B------:R-:W-:Y:S02]  /*e270*/  ISETP.NE.AND P1, PT, R132, RZ, PT ;  /* 0x000000ff8400720c */ /* 0x000fe40003f25270 */
[----:B------:R-:W-:Y:S02]  /*e280*/  IADD3 R44, R44, UR16, RZ ;  /* 0x000000102c2c7c10 */ /* 0x000fe4000fffe0ff */
[----:B-1----:R-:W-:Y:S02]  /*e290*/  SEL R0, RZ, 0x1, P1 ;  /* 0x00000001ff007807 */ /* 0x002fe40000800000 */
[----:B------:R-:W-:-:S13]  /*e2a0*/  ISETP.GE.AND P1, PT, R44, UR17, PT ;  /* 0x000000112c007c0c */ /* 0x000fda000bf26270 */
[----:B------:R-:W-:Y:S05]  /*e2b0*/  @!P1 BRA `(.L_x_24869) ;  /* 0xffffff3400009947 */ /* 0x000fea000383ffff */
[----:B------:R-:W-:Y:S05]  /*e2c0*/  EXIT ;  /* 0x000000000000794d */ /* 0x000fea0003800000 */
.L_x_24852:
[----:B------:R-:W-:Y:S01]  /*e2d0*/  IMAD.MOV.U32 R136, RZ, RZ, R41 ;  /* 0x000000ffff887224 */ /* 0x000fe200078e0029 */
[----:B------:R-:W-:Y:S01]  /*e2e0*/  MOV R137, 0x1 ;  /* 0x0000000100897802 */ /* 0x000fe20000000f00 */
[----:B------:R-:W-:Y:S01]  /*e2f0*/  IMAD.MOV.U32 R138, RZ, RZ, 0x1f ;  /* 0x0000001fff8a7424 */ /* 0x000fe200078e00ff */
[----:B------:R-:W-:Y:S02]  /*e300*/  MOV R133, 0xffffffff ;  /* 0xffffffff00857802 */ /* 0x000fe40000000f00 */
[----:B------:R-:W-:Y:S02]  /*e310*/  P2R R134, PR, RZ, 0x20 ;  /* 0x00000020ff867803 */ /* 0x000fe40000000000 */
[----:B------:R-:W-:-:S13]  /*e320*/  ISETP.NE.AND P5, PT, R121, RZ, PT ;  /* 0x000000ff7900720c */ /* 0x000fda0003fa5270 */
[----:B------:R-:W-:Y:S05]  /*e330*/  WARPSYNC.COLLECTIVE R133, `(.L_x_24870) ;  /* 0x0000000085087348 */ /* 0x000fea0003c00000 */
[----:B------:R0:W1:Y:S02]  /*e340*/  SHFL.BFLY P6, R135, R136, R137, R138 ;  /* 0x0c00008988877389 */ /* 0x00006400000c008a */
[----:B01----:R-:W-:Y:S01]  /*e350*/  ENDCOLLECTIVE ;  /* 0x000000000000791b */ /* 0x003fe20003800000 */
.L_x_24870:
[----:B------:R-:W-:Y:S02]  /*e360*/  IMAD.MOV.U32 R137, RZ, RZ, 0x2 ;  /* 0x00000002ff897424 */ /* 0x000fe400078e00ff */
[----:B------:R-:W-:-:S04]  /*e370*/  IMAD.MOV.U32 R0, RZ, RZ, R135 ;  /* 0x000000ffff007224 */ /* 0x000fc800078e0087 */
[----:B------:R-:W-:-:S05]  /*e380*/  FADD.FTZ R121, R41, R0 ;  /* 0x0000000029797221 */ /* 0x000fca0000010000 */
[----:B------:R-:W-:-:S07]  /*e390*/  MOV R136, R121 ;  /* 0x0000007900887202 */ /* 0x000fce0000000f00 */
[----:B------:R-:W-:Y:S05]  /*e3a0*/  WARPSYNC.COLLECTIVE R133, `(.L_x_24871) ;  /* 0x0000000085087348 */ /* 0x000fea0003c00000 */
[----:B------:R0:W1:Y:S02]  /*e3b0*/  SHFL.BFLY P6, R135, R136, R137, R138 ;  /* 0x0c00008988877389 */ /* 0x00006400000c008a */
[----:B01----:R-:W-:Y:S01]  /*e3c0*/  ENDCOLLECTIVE ;  /* 0x000000000000791b */ /* 0x003fe20003800000 */
.L_x_24871:
[----:B------:R-:W-:Y:S01]  /*e3d0*/  HFMA2.MMA R137, -RZ, RZ, 0, 2.384185791015625e-07 ;  /* 0x00000004ff897435 */ /* 0x000fe200000001ff */
[----:B------:R-:W-:-:S05]  /*e3e0*/  MOV R0, R135 ;  /* 0x0000008700007202 */ /* 0x000fca0000000f00 */
[----:B------:R-:W-:-:S04]  /*e3f0*/  FADD.FTZ R122, R121, R0 ;  /* 0x00000000797a7221 */ /* 0x000fc80000010000 */
[----:B------:R-:W-:-:S07]  /*e400*/  IMAD.MOV.U32 R136, RZ, RZ, R122 ;  /* 0x000000ffff887224 */ /* 0x000fce00078e007a */
[----:B------:R-:W-:Y:S05]  /*e410*/  WARPSYNC.COLLECTIVE R133, `(.L_x_24872) ;  /* 0x0000000085087348 */ /* 0x000fea0003c00000 */
[----:B------:R0:W1:Y:S02]  /*e420*/  SHFL.BFLY P6, R135, R136, R137, R138 ;  /* 0x0c00008988877389 */ /* 0x00006400000c008a */
[----:B01----:R-:W-:Y:S01]  /*e430*/  ENDCOLLECTIVE ;  /* 0x000000000000791b */ /* 0x003fe20003800000 */
.L_x_24872:
[----:B------:R-:W-:Y:S02]  /*e440*/  IMAD.MOV.U32 R137, RZ, RZ, 0x8 ;  /* 0x00000008ff897424 */ /* 0x000fe400078e00ff */
[----:B------:R-:W-:-:S04]  /*e450*/  IMAD.MOV.U32 R123, RZ, RZ, R135 ;  /* 0x000000ffff7b7224 */ /* 0x000fc800078e0087 */
[----:B------:R-:W-:-:S05]  /*e460*/  FADD.FTZ R123, R122, R123 ;  /* 0x0000007b7a7b7221 */ /* 0x000fca0000010000 */
[----:B------:R-:W-:-:S07]  /*e470*/  MOV R136, R123 ;  /* 0x0000007b00887202 */ /* 0x000fce0000000f00 */
[----:B------:R-:W-:Y:S05]  /*e480*/  WARPSYNC.COLLECTIVE R133, `(.L_x_24873) ;  /* 0x0000000085087348 */ /* 0x000fea0003c00000 */
[----:B------:R0:W1:Y:S02]  /*e490*/  SHFL.BFLY P6, R135, R136, R137, R138 ;  /* 0x0c00008988877389 */ /* 0x00006400000c008a */
[----:B01----:R-:W-:Y:S01]  /*e4a0*/  ENDCOLLECTIVE ;  /* 0x000000000000791b */ /* 0x003fe20003800000 */
.L_x_24873:
[----:B------:R-:W-:Y:S01]  /*e4b0*/  HFMA2.MMA R137, -RZ, RZ, 0, 9.5367431640625e-07 ;  /* 0x00000010ff897435 */ /* 0x000fe200000001ff */
[----:B------:R-:W-:-:S05]  /*e4c0*/  MOV R0, R135 ;  /* 0x0000008700007202 */ /* 0x000fca0000000f00 */
[----:B------:R-:W-:-:S04]  /*e4d0*/  FADD.FTZ R131, R123, R0 ;  /* 0x000000007b837221 */ /* 0x000fc80000010000 */
[----:B------:R-:W-:-:S07]  /*e4e0*/  IMAD.MOV.U32 R136, RZ, RZ, R131 ;  /* 0x000000ffff887224 */ /* 0x000fce00078e0083 */
[----:B------:R-:W-:Y:S05]  /*e4f0*/  WARPSYNC.COLLECTIVE R133, `(.L_x_24874) ;  /* 0x0000000085087348 */ /* 0x000fea0003c00000 */
[----:B------:R0:W1:Y:S02]  /*e500*/  SHFL.BFLY P6, R135, R136, R137, R138 ;  /* 0x0c00008988877389 */ /* 0x00006400000c008a */
[----:B01----:R-:W-:Y:S01]  /*e510*/  ENDCOLLECTIVE ;  /* 0x000000000000791b */ /* 0x003fe20003800000 */
.L_x_24874:
[----:B------:R-:W-:Y:S02]  /*e520*/  IMAD.MOV.U32 R137, RZ, RZ, 0x1 ;  /* 0x00000001ff897424 */ /* 0x000fe400078e00ff */
[----:B------:R-:W-:Y:S01]  /*e530*/  IMAD.MOV.U32 R0, RZ, RZ, R135 ;  /* 0x000000ffff007224 */ /* 0x000fe200078e0087 */
        /* <DEDUP_REMOVED lines=73> */
.L_x_24875:
[----:B------:R-:W-:Y:S01]  /*e9d0*/  HFMA2.MMA R137, -RZ, RZ, 0, 1.1920928955078125e-07 ;  /* 0x00000002ff897435 */ /* 0x000fe200000001ff */
[----:B------:R-:W-:-:S05]  /*e9e0*/  MOV R41, R135 ;  /* 0x0000008700297202 */ /* 0x000fca0000000f00 */
[----:B------:R-:W-:-:S04]  /*e9f0*/  FADD.FTZ R41, R0, R41 ;  /* 0x0000002900297221 */ /* 0x000fc80000010000 */
[----:B------:R-:W-:-:S07]  /*ea00*/  IMAD.MOV.U32 R136, RZ, RZ, R41 ;  /* 0x000000ffff887224 */ /* 0x000fce00078e0029 */
[----:B------:R-:W-:Y:S05]  /*ea10*/  WARPSYNC.COLLECTIVE R133, `(.L_x_24876) ;  /* 0x0000000085087348 */ /* 0x000fea0003c00000 */
[----:B------:R0:W1:Y:S02]  /*ea20*/  SHFL.BFLY P6, R135, R136, R137, R138 ;  /* 0x0c00008988877389 */ /* 0x00006400000c008a */
[----:B01----:R-:W-:Y:S01]  /*ea30*/  ENDCOLLECTIVE ;  /* 0x000000000000791b */ /* 0x003fe20003800000 */
.L_x_24876:
[----:B------:R-:W-:Y:S02]  /*ea40*/  IMAD.MOV.U32 R137, RZ, RZ, 0x4 ;  /* 0x00000004ff897424 */ /* 0x000fe400078e00ff */
[----:B------:R-:W-:-:S04]  /*ea50*/  IMAD.MOV.U32 R122, RZ, RZ, R135 ;  /* 0x000000ffff7a7224 */ /* 0x000fc800078e0087 */
[----:B------:R-:W-:-:S05]  /*ea60*/  FADD.FTZ R122, R41, R122 ;  /* 0x0000007a297a7221 */ /* 0x000fca0000010000 */
[----:B------:R-:W-:-:S07]  /*ea70*/  MOV R136, R122 ;  /* 0x0000007a00887202 */ /* 0x000fce0000000f00 */
[----:B------:R-:W-:Y:S05]  /*ea80*/  WARPSYNC.COLLECTIVE R133, `(.L_x_24877) ;  /* 0x0000000085087348 */ /* 0x000fea0003c00000 */
[----:B------:R0:W1:Y:S02]  /*ea90*/  SHFL.BFLY P6, R135, R136, R137, R138 ;  /* 0x0c00008988877389 */ /* 0x00006400000c008a */
[----:B01----:R-:W-:Y:S01]  /*eaa0*/  ENDCOLLECTIVE ;  /* 0x000000000000791b */ /* 0x003fe20003800000 */
.L_x_24877:
[----:B------:R-:W-:Y:S01]  /*eab0*/  HFMA2.MMA R137, -RZ, RZ, 0, 4.76837158203125e-07 ;  /* 0x00000008ff897435 */ /* 0x000fe200000001ff */
[----:B------:R-:W-:-:S05]  /*eac0*/  MOV R121, R135 ;  /* 0x0000008700797202 */ /* 0x000fca0000000f00 */
[----:B------:R-:W-:-:S04]  /*ead0*/  FADD.FTZ R121, R122, R121 ;  /* 0x000000797a797221 */ /* 0x000fc80000010000 */
[----:B------:R-:W-:-:S07]  /*eae0*/  IMAD.MOV.U32 R136, RZ, RZ, R121 ;  /* 0x000000ffff887224 */ /* 0x000fce00078e0079 */
[----:B------:R-:W-:Y:S05]  /*eaf0*/  WARPSYNC.COLLECTIVE R133, `(.L_x_24878) ;  /* 0x0000000085087348 */ /* 0x000fea0003c00000 */
[----:B------:R0:W1:Y:S02]  /*eb00*/  SHFL.BFLY P6, R135, R136, R137, R138 ;  /* 0x0c00008988877389 */ /* 0x00006400000c008a */
[----:B01----:R-:W-:Y:S01]  /*eb10*/  ENDCOLLECTIVE ;  /* 0x000000000000791b */ /* 0x003fe20003800000 */
.L_x_24878:
[----:B------:R-:W-:Y:S02]  /*eb20*/  IMAD.MOV.U32 R137, RZ, RZ, 0x10 ;  /* 0x00000010ff897424 */ /* 0x000fe400078e00ff */
[----:B------:R-:W-:-:S04]  /*eb30*/  IMAD.MOV.U32 R134, RZ, RZ, R135 ;  /* 0x000000ffff867224 */ /* 0x000fc800078e0087 */
[----:B------:R-:W-:-:S05]  /*eb40*/  FADD.FTZ R134, R121, R134 ;  /* 0x0000008679867221 */ /* 0x000fca0000010000 */
[----:B------:R-:W-:-:S07]  /*eb50*/  MOV R136, R134 ;  /* 0x0000008600887202 */ /* 0x000fce0000000f00 */
[----:B------:R-:W-:Y:S05]  /*eb60*/  WARPSYNC.COLLECTIVE R133, `(.L_x_24879) ;  /* 0x0000000085087348 */ /* 0x000fea0003c00000 */
[----:B------:R0:W1:Y:S02]  /*eb70*/  SHFL.BFLY P6, R135, R136, R137, R138 ;  /* 0x0c00008988877389 */ /* 0x00006400000c008a */
[----:B01----:R-:W-:Y:S01]  /*eb80*/  ENDCOLLECTIVE ;  /* 0x000000000000791b */ /* 0x003fe20003800000 */
.L_x_24879:
[----:B------:R-:W-:Y:S01]  /*eb90*/  MOV R123, R135 ;  /* 0x00000087007b7202 */ /* 0x000fe20000000f00 */
[----:B------:R-:W-:Y:S06]  /*eba0*/  BRA `(.L_x_24880) ;  /* 0xffffffe400d47947 */ /* 0x000fec000383ffff */
.L_x_24881:
        /* <DEDUP_REMOVED lines=13> */
.L_x_30320:


//--------------------- .text._ZN10layer_norm13ln_fwd_kernelINS_13Kernel_traitsI6__halfffffjLj8192ELj1ELj1ELj8ELj16ENS_18Kernel_traits_baseILj8192ES2_ffffjLj256EEEEELb1ELb0ELb0ELb1EEEvNS_9FwdParamsE --------------------------
	.section	.text._ZN10layer_norm13ln_fwd_kernelINS_13Kernel_traitsI6__halfffffjLj8192ELj1ELj1ELj8ELj16ENS_18Kernel_traits_baseILj8192ES2_ffffjLj256EEEEELb1ELb0ELb0ELb1EEEvNS_9FwdParamsE,"ax",@progbits
	.align	128
        .global         _ZN10layer_norm13ln_fwd_kernelINS_13Kernel_traitsI6__halfffffjLj8192ELj1ELj1ELj8ELj16ENS_18Kernel_traits_baseILj8192ES2_ffffjLj256EEEEELb1ELb0ELb0ELb1EEEvNS_9FwdParamsE
        .type           _ZN10layer_norm13ln_fwd_kernelINS_13Kernel_traitsI6__halfffffjLj8192ELj1ELj1ELj8ELj16ENS_18Kernel_traits_baseILj8192ES2_ffffjLj256EEEEELb1ELb0ELb0ELb1EEEvNS_9FwdParamsE,@function
        .size           _ZN10layer_norm13ln_fwd_kernelINS_13Kernel_traitsI6__halfffffjLj8192ELj1ELj1ELj8ELj16ENS_18Kernel_traits_baseILj8192ES2_ffffjLj256EEEEELb1ELb0ELb0ELb1EEEvNS_9FwdParamsE,(.L_x_30321 - _ZN10layer_norm13ln_fwd_kernelINS_13Kernel_traitsI6__halfffffjLj8192ELj1ELj1ELj8ELj16ENS_18Kernel_traits_baseILj8192ES2_ffffjLj256EEEEELb1ELb0ELb0ELb1EEEvNS_9FwdParamsE)
        .other          _ZN10layer_norm13ln_fwd_kernelINS_13Kernel_traitsI6__halfffffjLj8192ELj1ELj1ELj8ELj16ENS_18Kernel_traits_baseILj8192ES2_ffffjLj256EEEEELb1ELb0ELb0ELb1EEEvNS_9FwdParamsE,@"STO_CUDA_ENTRY STV_DEFAULT"
_ZN10layer_norm13ln_fwd_kernelINS_13Kernel_traitsI6__halfffffjLj8192ELj1ELj1ELj8ELj16ENS_18Kernel_traits_baseILj8192ES2_ffffjLj256EEEEELb1ELb0ELb0ELb1EEEvNS_9FwdParamsE:
.text._ZN10layer_norm13ln_fwd_kernelINS_13Kernel_traitsI6__halfffffjLj8192ELj1ELj1ELj8ELj16ENS_18Kernel_traits_baseILj8192ES2_ffffjLj256EEEEELb1ELb0ELb0ELb1EEEvNS_9FwdParamsE:
        /* <DEDUP_REMOVED lines=45> */
[----:B------:R-:W-:Y:S01]  /*02d0*/  ISETP.NE.U32.AND P0, PT, RZ, UR10, PT ;  /* 0x0000000aff007c0c */ /* 0x000fe2000bf05070 */
[----:B------:R-:W-:-:S04]  /*02e0*/  IMAD.WIDE.U32 R6, R7, -0x2daee0ad, RZ ;  /* 0xd2511f5307067825 */ /* 0x000fc800078e00ff */
[----:B------:R-:W-:Y:S01]  /*02f0*/  IMAD.WIDE.U32 R8, R8, -0x326172a9, RZ ;  /* 0xcd9e8d5708087825 */ /* 0x000fe200078e00ff */
[----:B------:R-:W-:Y:S02]  /*0300*/  ISETP.NE.AND.EX P0, PT, RZ, UR11, PT, P0 ;  /* 0x0000000bff007c0c */ /* 0x000fe4000bf05300 */
[----:B------:R-:W-:Y:S02]  /*0310*/  LOP3.LUT R10, R7, UR19, R2, 0x96, !PT ;  /* 0x00000013070a7c12 */ /* 0x000fe4000f8e9602 */
[----:B------:R-:W-:Y:S02]  /*0320*/  LOP3.LUT R2, R9, UR18, R4, 0x96, !PT ;  /* 0x0000001209027c12 */ /* 0x000fe4000f8e9604 */
[----:B------:R-:W-:Y:S01]  /*0330*/  IADD3 R4, P1, R0, UR10, RZ ;  /* 0x0000000a00047c10 */ /* 0x000fe2000ff3e0ff */
[----:B------:R-:W-:Y:S01]  /*0340*/  UIADD3 UR20, UR6, 0x78dde6e4, URZ ;  /* 0x78dde6e406147890 */ /* 0x000fe2000fffe03f */
[----:B------:R-:W-:Y:S01]  /*0350*/  IMAD.WIDE.U32 R10, R10, -0x326172a9, RZ ;  /* 0xcd9e8d570a0a7825 */ /* 0x000fe200078e00ff */
[----:B------:R-:W-:Y:S01]  /*0360*/  UIADD3 UR21, UR7, -0x126145ec, URZ ;  /* 0xed9eba1407157890 */ /* 0x000fe2000fffe03f */
[----:B------:R-:W-:Y:S01]  /*0370*/  IADD3.X R5, RZ, UR11, RZ, P1, !PT ;  /* 0x0000000bff057c10 */ /* 0x000fe20008ffe4ff */
[----:B------:R-:W-:Y:S01]  /*0380*/  UIADD3 UR23, UR7, -0x56f99767, URZ ;  /* 0xa906689907177890 */ /* 0x000fe2000fffe03f */
[----:B------:R-:W-:Y:S01]  /*0390*/  IMAD.WIDE.U32 R2, R2, -0x2daee0ad, RZ ;  /* 0xd2511f5302027825 */ /* 0x000fe200078e00ff */
[----:B------:R-:W-:-:S02]  /*03a0*/  UIADD3 UR22, UR6, 0x1715609d, URZ ;  /* 0x1715609d06167890 */ /* 0x000fc4000fffe03f */
[----:B------:R0:W5:Y:S01]  /*03b0*/  @P0 LDG.E.64 R48, desc[UR4][R4.64] ;  /* 0x0000000404300981 */ /* 0x000162000c1e1b00 */
[----:B------:R-:W-:Y:S02]  /*03c0*/  UIADD3 UR24, UR6, -0x4ab325aa, URZ ;  /* 0xb54cda5606187890 */ /* 0x000fe4000fffe03f */
[----:B------:R-:W-:Y:S01]  /*03d0*/  UIADD3 UR25, UR7, 0x646e171e, URZ ;  /* 0x646e171e07197890 */ /* 0x000fe2000fffe03f */
[----:B------:R0:W5:Y:S01]  /*03e0*/  @P0 LDG.E.64 R50, desc[UR4][R4.64+0x800] ;  /* 0x0008000404320981 */ /* 0x000162000c1e1b00 */
[----:B------:R-:W-:Y:S01]  /*03f0*/  LEA.HI R45, R44, UR8, RZ, 0x18 ;  /* 0x000000082c2d7c11 */ /* 0x000fe2000f8fc0ff */
[----:B------:R-:W-:Y:S01]  /*0400*/  ULDC UR10, c[0x0][0x214] ;  /* 0x00008500000a7ab9 */ /* 0x000fe20000000800 */
[----:B------:R-:W-:Y:S01]  /*0410*/  LOP3.LUT R7, R11, UR20, R8, 0x96, !PT ;  /* 0x000000140b077c12 */ /* 0x000fe2000f8e9608 */
[----:B------:R0:W5:Y:S04]  /*0420*/  @P0 LDG.E.64 R52, desc[UR4][R4.64+0x1000] ;  /* 0x0010000404340981 */ /* 0x000168000c1e1b00 */
[----:B------:R0:W5:Y:S04]  /*0430*/  @P0 LDG.E.64 R54, desc[UR4][R4.64+0x1800] ;  /* 0x0018000404360981 */ /* 0x000168000c1e1b00 */
[----:B------:R0:W5:Y:S04]  /*0440*/  @P0 LDG.E.64 R56, desc[UR4][R4.64+0x2000] ;  /* 0x0020000404380981 */ /* 0x000168000c1e1b00 */
[----:B------:R0:W5:Y:S04]  /*0450*/  @P0 LDG.E.64 R58, desc[UR4][R4.64+0x2800] ;  /* 0x00280004043a0981 */ /* 0x000168000c1e1b00 */
[----:B------:R0:W5:Y:S04]  /*0460*/  @P0 LDG.E.64 R60, desc[UR4][R4.64+0x3000] ;  /* 0x00300004043c0981 */ /* 0x000168000c1e1b00 */
[----:B------:R0:W5:Y:S01]  /*0470*/  @P0 LDG.E.64 R62, desc[UR4][R4.64+0x3800] ;  /* 0x00380004043e0981 */ /* 0x000162000c1e1b00 */
[----:B------:R-:W-:Y:S01]  /*0480*/  LOP3.LUT R8, R3, UR21, R6, 0x96, !PT ;  /* 0x0000001503087c12 */ /* 0x000fe2000f8e9606 */
[----:B------:R-:W-:Y:S01]  /*0490*/  IMAD.WIDE.U32 R6, R7, -0x2daee0ad, RZ ;  /* 0xd2511f5307067825 */ /* 0x000fe200078e00ff */
[----:B------:R-:W-:-:S02]  /*04a0*/  UIADD3 UR27, UR7, 0x1fd5c5a3, URZ ;  /* 0x1fd5c5a3071b7890 */ /* 0x000fc4000fffe03f */
[----:B------:R-:W-:Y:S01]  /*04b0*/  UIADD3 UR26, UR6, 0x5384540f, URZ ;  /* 0x5384540f061a7890 */ /* 0x000fe2000fffe03f */
[----:B------:R-:W-:Y:S01]  /*04c0*/  IMAD.WIDE.U32 R8, R8, -0x326172a9, RZ ;  /* 0xcd9e8d5708087825 */ /* 0x000fe200078e00ff */
[----:B------:R-:W-:Y:S01]  /*04d0*/  LOP3.LUT R11, R7, UR23, R2, 0x96, !PT ;  /* 0x00000017070b7c12 */ /* 0x000fe2000f8e9602 */
[----:B------:R-:W-:-:S03]  /*04e0*/  ULDC.64 UR8, c[0x0][0x260] ;  /* 0x0000980000087ab9 */ /* 0x000fc60000000a00 */
[----:B------:R-:W-:Y:S01]  /*04f0*/  LOP3.LUT R2, R9, UR22, R10, 0x96, !PT ;  /* 0x0000001609027c12 */ /* 0x000fe2000f8e960a */
[----:B------:R-:W-:-:S04]  /*0500*/  IMAD.WIDE.U32 R10, R11, -0x326172a9, RZ ;  /* 0xcd9e8d570b0a7825 */ /* 0x000fc800078e00ff */
[----:B------:R-:W-:Y:S01]  /*0510*/  IMAD.WIDE.U32 R2, R2, -0x2daee0ad, RZ ;  /* 0xd2511f5302027825 */ /* 0x000fe200078e00ff */
[----:B------:R-:W-:-:S04]  /*0520*/  LOP3.LUT R7, R11, UR24, R8, 0x96, !PT ;  /* 0x000000180b077c12 */ /* 0x000fc8000f8e9608 */
[----:B------:R-:W-:Y:S01]  /*0530*/  LOP3.LUT R8, R3, UR25, R6, 0x96, !PT ;  /* 0x0000001903087c12 */ /* 0x000fe2000f8e9606 */
        /* <DEDUP_REMOVED lines=30> */
[----:B------:R-:W-:Y:S01]  /*0720*/  UIADD3 UR31, UR7, -0x695add53, URZ ;  /* 0x96a522ad071f7890 */ /* 0x000fe2000fffe03f */
[----:B------:R-:W-:Y:S01]  /*0730*/  IMAD R47, R10, -0x2daee0ad, RZ ;  /* 0xd2511f530a2f7824 */ /* 0x000fe200078e02ff */
[----:B------:R-:W-:Y:S01]  /*0740*/  UIADD3 UR30, UR6, -0x700cb87f, URZ ;  /* 0x8ff34781061e7890 */ /* 0x000fe2000fffe03f */
[----:B------:R-:W-:Y:S01]  /*0750*/  IMAD.HI.U32 R0, R9, -0x2daee0ad, RZ ;  /* 0xd2511f5309007827 */ /* 0x000fe200078e00ff */
[--C-:B------:R-:W-:Y:S01]  /*0760*/  SHF.R.U64 R85, R48, 0x10, R49.reuse ;  /* 0x0000001030557819 */ /* 0x100fe20000001231 */
[----:B------:R-:W-:Y:S01]  /*0770*/  ULDC.64 UR8, c[0x0][0x270] ;  /* 0x00009c0000087ab9 */ /* 0x000fe20000000a00 */
[----:B------:R-:W-:Y:S01]  /*0780*/  SHF.R.U32.HI R87, RZ, 0x10, R49 ;  /* 0x00000010ff577819 */ /* 0x000fe20000011631 */
[----:B------:R-:W-:Y:S01]  /*0790*/  IMAD R46, R46, -0x326172a9, RZ ;  /* 0xcd9e8d572e2e7824 */ /* 0x000fe200078e02ff */
[--C-:B------:R-:W-:Y:S01]  /*07a0*/  SHF.R.U64 R88, R50, 0x10, R51.reuse ;  /* 0x0000001032587819 */ /* 0x100fe20000001233 */
[----:B------:R-:W-:Y:S01]  /*07b0*/  IMAD.HI.U32 R5, R7, -0x326172a9, RZ ;  /* 0xcd9e8d5707057827 */ /* 0x000fe200078e00ff */
[----:B------:R-:W-:Y:S01]  /*07c0*/  SHF.R.U32.HI R89, RZ, 0x10, R51 ;  /* 0x00000010ff597819 */ /* 0x000fe20000011633 */
[----:B------:R-:W-:Y:S01]  /*07d0*/  UISETP.NE.U32.AND UP0, UPT, UR8, URZ, UPT ;  /* 0x0000003f0800728c */ /* 0x000fe2000bf05070 */
        /* <DEDUP_REMOVED lines=25> */
[----:B------:R-:W-:Y:S01]  /*0970*/  HFMA2.MMA R0, -RZ, RZ, 0, 5.9604644775390625e-08 ;  /* 0x00000001ff007435 */ /* 0x000fe200000001ff */
        /* <DEDUP_REMOVED lines=9> */
[----:B------:R-:W-:Y:S01]  /*0a10*/  IMAD R84, R7, -0x326172a9, RZ ;  /* 0xcd9e8d5707547824 */ /* 0x000fe200078e02ff */
[----:B------:R-:W-:Y:S01]  /*0a20*/  UISETP.NE.AND UP1, UPT, UR8, URZ, UPT ;  /* 0x0000003f0800728c */ /* 0x000fe2000bf25270 */
[----:B------:R-:W-:Y:S01]  /*0a30*/  IMAD R86, R9, -0x2daee0ad, RZ ;  /* 0xd2511f5309567824 */ /* 0x000fe200078e02ff */
[----:B------:R-:W-:Y:S01]  /*0a40*/  ULDC UR11, c[0x0][0x290] ;  /* 0x0000a400000b7ab9 */ /* 0x000fe20000000800 */
[----:B------:R-:W-:Y:S01]  /*0a50*/  IMAD.MOV.U32 R83, RZ, RZ, RZ ;  /* 0x000000ffff537224 */ /* 0x000fe200078e00ff */
        /* <DEDUP_REMOVED lines=65> */
.L_x_25107:
[----:B---3--:R-:W0:Y:S01]  /*0e70*/  LDC.64 R22, c[0x0][0x230] ;  /* 0x00008c00ff167b82 */ /* 0x008e220000000a00 */
[----:B------:R-:W-:Y:S01]  /*0e80*/  IMAD R8, R45, UR10, RZ ;  /* 0x0000000a2d087c24 */ /* 0x000fe2000f8e02ff */
[----:B------:R-:W-:Y:S01]  /*0e90*/  PLOP3.LUT P1, PT, PT, PT, UP0, 0x80, 0x0 ;  /* 0x000000000000781c */ /* 0x000fe20003f2f008 */
[----:B------:R-:W-:Y:S01]  /*0ea0*/  @UP0 ULDC.64 UR8, c[0x0][0x270] ;  /* 0x00009c0000080ab9 */ /* 0x000fe20000000a00 */
[----:B------:R-:W-:Y:S01]  /*0eb0*/  PLOP3.LUT P2, PT, PT, PT, UP0, 0x80, 0x0 ;  /* 0x000000000000781c */ /* 0x000fe20003f4f008 */
[----:B------:R-:W-:Y:S01]  /*0ec0*/  IMAD.U32 R13, RZ, RZ, UR9 ;  /* 0x00000009ff0d7e24 */ /* 0x000fe2000f8e00ff */
[----:B------:R-:W-:Y:S02]  /*0ed0*/  SHF.R.S32.HI R9, RZ, 0x1f, R8 ;  /* 0x0000001fff097819 */ /* 0x000fe40000011408 */
[----:B------:R-:W1:Y:S01]  /*0ee0*/  LDC.64 R2, c[0x0][0x220] ;  /* 0x00008800ff027b82 */ /* 0x000e620000000a00 */
[----:B------:R-:W-:Y:S02]  /*0ef0*/  MOV R12, UR8 ;  /* 0x00000008000c7c02 */ /* 0x000fe40008000f00 */
[----:B------:R-:W-:-:S02]  /*0f00*/  LEA.HI R9, R9, R8, RZ, 0x2 ;  /* 0x0000000809097211 */ /* 0x000fc400078f10ff */
[----:B------:R-:W-:Y:S02]  /*0f10*/  LOP3.LUT R8, R44, 0xff, RZ, 0xc0, !PT ;  /* 0x000000ff2c087812 */ /* 0x000fe400078ec0ff */
[----:B------:R-:W-:Y:S01]  /*0f20*/  MOV R119, 0x3f800000 ;  /* 0x3f80000000777802 */ /* 0x000fe20000000f00 */
[----:B------:R-:W-:Y:S01]  /*0f30*/  @P1 IMAD.WIDE R12, R45, 0x4, R12 ;  /* 0x000000042d0c1825 */ /* 0x000fe200078e020c */
[----:B------:R-:W-:-:S04]  /*0f40*/  LEA.HI.SX32 R117, R9, R8, 0x1e ;  /* 0x0000000809757211 */ /* 0x000fc800078ff2ff */
[----:B------:R2:W5:Y:S01]  /*0f50*/  @P2 LDG.E R119, desc[UR4][R12.64] ;  /* 0x000000040c772981 */ /* 0x000562000c1e1900 */
[----:B0-----:R-:W-:-:S04]  /*0f60*/  ISETP.NE.U32.AND P0, PT, R22, RZ, PT ;  /* 0x000000ff1600720c */ /* 0x001fc80003f05070 */
[----:B------:R-:W-:Y:S01]  /*0f70*/  ISETP.NE.AND.EX P0, PT, R23, RZ, PT, P0 ;  /* 0x000000ff1700720c */ /* 0x000fe20003f05300 */
[----:B-1----:R-:W-:-:S06]  /*0f80*/  IMAD.WIDE.U32 R8, R117, 0x10, R2 ;  /* 0x0000001075087825 */ /* 0x002fcc00078e0002 */
[----:B------:R-:W5:Y:S06]  /*0f90*/  LDG.E.128 R8, desc[UR4][R8.64] ;  /* 0x0000000408087981 */ /* 0x000f6c000c1e1d00 */
[----:B------:R-:W0:Y:S02]  /*0fa0*/  @P0 LDC.64 R14, c[0x0][0x230] ;  /* 0x00008c00ff0e0b82 */ /* 0x000e240000000a00 */
[----:B0-----:R-:W-:-:S05]  /*0fb0*/  @P0 IMAD.WIDE.U32 R14, R117, 0x10, R14 ;  /* 0x00000010750e0825 */ /* 0x001fca00078e000e */
[----:B------:R2:W5:Y:S01]  /*0fc0*/  @P0 LDG.E.128 R4, desc[UR4][R14.64] ;  /* 0x000000040e040981 */ /* 0x000562000c1e1d00 */
[C---:B------:R-:W-:Y:S01]  /*0fd0*/  ISETP.NE.AND P1, PT, R124.reuse, 0x1, PT ;  /* 0x000000017c00780c */ /* 0x040fe20003f25270 */
[----:B------:R-:W-:Y:S01]  /*0fe0*/  BSSY B0, `(.L_x_24882) ;  /* 0x000000c000007945 */ /* 0x000fe20003800000 */
[----:B------:R-:W-:-:S11]  /*0ff0*/  VIADD R16, R124, 0x1 ;  /* 0x000000017c107836 */ /* 0x000fd60000000000 */
        /* <DEDUP_REMOVED lines=9> */
.L_x_24883:
[----:B------:R-:W-:-:S07]  /*1090*/  IMAD.MOV.U32 R20, RZ, RZ, R84 ;  /* 0x000000ffff147224 */ /* 0x000fce00078e0054 */
.L_x_24884:
[----:B------:R-:W-:Y:S05]  /*10a0*/  BSYNC B0 ;  /* 0x0000000000007941 */ /* 0x000fea0003800000 */
.L_x_24882:
        /* <DEDUP_REMOVED lines=16> */
.L_x_24888:
[----:B------:R-:W-:Y:S05]  /*11b0*/  BSYNC B1 ;  /* 0x0000000000017941 */ /* 0x000fea0003800000 */
.L_x_24887:
        /* <DEDUP_REMOVED lines=44> */
.L_x_24886:
[----:B------:R-:W-:Y:S05]  /*1480*/  BSYNC B0 ;  /* 0x0000000000007941 */ /* 0x000fea0003800000 */
.L_x_24885:
[----:B------:R-:W0:Y:S01]  /*1490*/  LDC R120, c[0x0][0x298] ;  /* 0x0000a600ff787b82 */ /* 0x000e220000000800 */
[----:B------:R-:W-:Y:S01]  /*14a0*/  HFMA2.MMA R122, -RZ, RZ, 0.1171875, 0 ;  /* 0x2f800000ff7a7435 */ /* 0x000fe200000001ff */
[----:B------:R-:W-:Y:S01]  /*14b0*/  I2FP.F32.U32 R13, R20 ;  /* 0x00000014000d7245 */ /* 0x000fe20000201000 */
[----:B-----5:R-:W-:Y:S01]  /*14c0*/  FMUL.FTZ R15, R8, R119 ;  /* 0x00000077080f7220 */ /* 0x020fe20000410000 */
[----:B------:R-:W-:Y:S01]  /*14d0*/  ISETP.NE.U32.AND P1, PT, R22, RZ, PT ;  /* 0x000000ff1600720c */ /* 0x000fe20003f25070 */
[----:B------:R-:W-:Y:S01]  /*14e0*/  BSSY B0, `(.L_x_24889) ;  /* 0x0000014000007945 */ /* 0x000fe20003800000 */
[C---:B------:R-:W-:Y:S01]  /*14f0*/  ISETP.NE.AND P3, PT, R16.reuse, 0x1, PT ;  /* 0x000000011000780c */ /* 0x040fe20003f65270 */
[----:B------:R-:W-:Y:S01]  /*1500*/  VIADD R14, R16, 0x1 ;  /* 0x00000001100e7836 */ /* 0x000fe20000000000 */
[----:B------:R-:W1:Y:S01]  /*1510*/  LDC R121, c[0x0][0x294] ;  /* 0x0000a500ff797b82 */ /* 0x000e620000000800 */
[----:B------:R-:W-:Y:S02]  /*1520*/  ISETP.NE.AND.EX P1, PT, R23, RZ, PT, P1 ;  /* 0x000000ff1700720c */ /* 0x000fe40003f25310 */
[----:B------:R-:W-:Y:S01]  /*1530*/  FFMA.FTZ R8, R13, R122, 1.1641532182693481445e-10 ;  /* 0x2f0000000d087423 */ /* 0x000fe2000001007a */
[----:B0-----:R-:W-:-:S04]  /*1540*/  FMUL.FTZ R15, R15, R120 ;  /* 0x000000780f0f7220 */ /* 0x001fc80000410000 */
[----:B-1----:R-:W-:-:S04]  /*1550*/  FSETP.GTU.FTZ.AND P2, PT, R8, R121, PT ;  /* 0x000000790800720b */ /* 0x002fc80003f5c000 */
        /* <DEDUP_REMOVED lines=11> */
.L_x_24890:
[----:B------:R-:W-:-:S07]  /*1610*/  IMAD.MOV.U32 R20, RZ, RZ, R84 ;  /* 0x000000ffff147224 */ /* 0x000fce00078e0054 */
.L_x_24891:
[----:B------:R-:W-:Y:S05]  /*1620*/  BSYNC B0 ;  /* 0x0000000000007941 */ /* 0x000fea0003800000 */
.L_x_24889:
        /* <DEDUP_REMOVED lines=16> */
.L_x_24895:
[----:B------:R-:W-:Y:S05]  /*1730*/  BSYNC B1 ;  /* 0x0000000000017941 */ /* 0x000fea0003800000 */
.L_x_24894:
        /* <DEDUP_REMOVED lines=44> */
.L_x_24893:
[----:B------:R-:W-:Y:S05]  /*1a00*/  BSYNC B0 ;  /* 0x0000000000007941 */ /* 0x000fea0003800000 */
.L_x_24892:
[----:B------:R-:W-:Y:S01]  /*1a10*/  I2FP.F32.U32 R13, R20 ;  /* 0x00000014000d7245 */ /* 0x000fe20000201000 */
[----:B------:R-:W-:Y:S01]  /*1a20*/  FMUL.FTZ R9, R9, R119 ;  /* 0x0000007709097220 */ /* 0x000fe20000410000 */
[----:B------:R-:W-:Y:S01]  /*1a30*/  ISETP.NE.AND P4, PT, R14, 0x1, PT ;  /* 0x000000010e00780c */ /* 0x000fe20003f85270 */
[----:B------:R-:W-:Y:S02]  /*1a40*/  BSSY B0, `(.L_x_24896) ;  /* 0x0000011000007945 */ /* 0x000fe40003800000 */
[----:B------:R-:W-:Y:S01]  /*1a50*/  FFMA.FTZ R12, R13, R122, 1.1641532182693481445e-10 ;  /* 0x2f0000000d0c7423 */ /* 0x000fe2000001007a */
[----:B------:R-:W-:-:S04]  /*1a60*/  FMUL.FTZ R9, R9, R120 ;  /* 0x0000007809097220 */ /* 0x000fc80000410000 */
[----:B------:R-:W-:Y:S02]  /*1a70*/  FSETP.GTU.FTZ.AND P3, PT, R12, R121, PT ;  /* 0x000000790c00720b */ /* 0x000fe40003f7c000 */
[----:B------:R-:W-:Y:S02]  /*1a80*/  IADD3 R12, R14, 0x1, RZ ;  /* 0x000000010e0c7810 */ /* 0x000fe40007ffe0ff */
        /* <DEDUP_REMOVED lines=11> */
.L_x_24897:
[----:B------:R-:W-:-:S07]  /*1b40*/  MOV R20, R84 ;  /* 0x0000005400147202 */ /* 0x000fce0000000f00 */
.L_x_24898:
[----:B------:R-:W-:Y:S05]  /*1b50*/  BSYNC B0 ;  /* 0x0000000000007941 */ /* 0x000fea0003800000 */
.L_x_24896:
        /* <DEDUP_REMOVED lines=16> */
.L_x_24902:
[----:B------:R-:W-:Y:S05]  /*1c60*/  BSYNC B1 ;  /* 0x0000000000017941 */ /* 0x000fea0003800000 */
.L_x_24901:
        /* <DEDUP_REMOVED lines=44> */
.L_x_24900:
[----:B------:R-:W-:Y:S05]  /*1f30*/  BSYNC B0 ;  /* 0x0000000000007941 */ /* 0x000fea0003800000 */
.L_x_24899:
        /* <DEDUP_REMOVED lines=19> */
.L_x_24904:
[----:B------:R-:W-:-:S07]  /*2070*/  IMAD.MOV.U32 R20, RZ, RZ, R84 ;  /* 0x000000ffff147224 */ /* 0x000fce00078e0054 */
.L_x_24905:
[----:B------:R-:W-:Y:S05]  /*2080*/  BSYNC B0 ;  /* 0x0000000000007941 */ /* 0x000fea0003800000 */
.L_x_24903:
        /* <DEDUP_REMOVED lines=16> */
.L_x_24909:
[----:B------:R-:W-:Y:S05]  /*2190*/  BSYNC B1 ;  /* 0x0000000000017941 */ /* 0x000fea0003800000 */
.L_x_24908:
        /* <DEDUP_REMOVED lines=44> */
.L_x_24907:
[----:B------:R-:W-:Y:S05]  /*2460*/  BSYNC B0 ;  /* 0x0000000000007941 */ /* 0x000fea0003800000 */
.L_x_24906:
[----:B------:R-:W0:Y:S01]  /*2470*/  LDC.64 R40, c[0x0][0x238] ;  /* 0x00008e00ff287b82 */ /* 0x000e220000000a00 */
[----:B------:R-:W-:Y:S01]  /*2480*/  I2FP.F32.U32 R13, R20 ;  /* 0x00000014000d7245 */ /* 0x000fe20000201000 */
[----:B------:R-:W-:Y:S01]  /*2490*/  FMUL.FTZ R11, R11, R119 ;  /* 0x000000770b0b7220 */ /* 0x000fe20000410000 */
[----:B------:R-:W-:Y:S02]  /*24a0*/  SEL R14, RZ, 0x100, P3 ;  /* 0x00000100ff0e7807 */ /* 0x000fe40001800000 */
[----:B------:R-:W-:Y:S01]  /*24b0*/  IADD3 R17, R117, 0x100, RZ ;  /* 0x0000010075117810 */ /* 0x000fe20007ffe0ff */
[----:B------:R-:W-:Y:S01]  /*24c0*/  FFMA.FTZ R12, R13, R122, 1.1641532182693481445e-10 ;  /* 0x2f0000000d0c7423 */ /* 0x000fe2000001007a */
[----:B------:R-:W-:Y:S01]  /*24d0*/  FMUL.FTZ R11, R11, R120 ;  /* 0x000000780b0b7220 */ /* 0x000fe20000410000 */
[----:B------:R-:W1:Y:S01]  /*24e0*/  LDC.64 R42, c[0x0][0x240] ;  /* 0x00009000ff2a7b82 */ /* 0x000e620000000a00 */
[----:B------:R-:W-:Y:S02]  /*24f0*/  SEL R13, RZ, 0x10000, P4 ;  /* 0x00010000ff0d7807 */ /* 0x000fe40002000000 */
[----:B------:R-:W-:-:S04]  /*2500*/  FSETP.GTU.FTZ.AND P5, PT, R12, R121, PT ;  /* 0x000000790c00720b */ /* 0x000fc80003fbc000 */
[----:B------:R-:W-:Y:S01]  /*2510*/  SEL R12, RZ, 0x1000000, P5 ;  /* 0x01000000ff0c7807 */ /* 0x000fe20002800000 */
[----:B------:R-:W2:Y:S01]  /*2520*/  @P0 LDC.64 R22, c[0x0][0x230] ;  /* 0x00008c00ff160b82 */ /* 0x000ea20000000a00 */
[----:B------:R-:W-:Y:S02]  /*2530*/  FSEL R11, R11, RZ, !P5 ;  /* 0x000000ff0b0b7208 */ /* 0x000fe40006800000 */
[----:B------:R-:W-:Y:S02]  /*2540*/  IADD3 R12, R14, R12, R13 ;  /* 0x0000000c0e0c7210 */ /* 0x000fe40007ffe00d */
[----:B------:R-:W-:Y:S01]  /*2550*/  SEL R13, RZ, 0x1, P2 ;  /* 0x00000001ff0d7807 */ /* 0x000fe20001000000 */
[----:B------:R-:W-:Y:S01]  /*2560*/  @P1 FADD.FTZ R11, R7, R11 ;  /* 0x0000000b070b1221 */ /* 0x000fe20000010000 */
[----:B0-----:R-:W-:Y:S02]  /*2570*/  IMAD.WIDE.U32 R18, R117, 0x10, R40 ;  /* 0x0000001075127825 */ /* 0x001fe400078e0028 */
[----:B------:R-:W-:-:S02]  /*2580*/  IADD3 R25, R12, R13, RZ ;  /* 0x0000000d0c197210 */ /* 0x000fc40007ffe0ff */
[----:B------:R-:W-:Y:S01]  /*2590*/  IMAD.WIDE.U32 R12, R17, 0x10, R2 ;  /* 0x00000010110c7825 */ /* 0x000fe200078e0002 */
[----:B------:R0:W-:Y:S03]  /*25a0*/  STG.E.128 desc[UR4][R18.64], R8 ;  /* 0x0000000812007986 */ /* 0x0001e6000c101d04 */
[----:B-1----:R-:W-:-:S05]  /*25b0*/  IMAD.WIDE.U32 R20, R117, 0x4, R42 ;  /* 0x0000000475147825 */ /* 0x002fca00078e002a */
[----:B------:R0:W-:Y:S01]  /*25c0*/  STG.E desc[UR4][R20.64], R25 ;  /* 0x0000001914007986 */ /* 0x0001e2000c101904 */
[----:B--2---:R-:W-:-:S03]  /*25d0*/  @P0 IMAD.WIDE.U32 R22, R17, 0x10, R22 ;  /* 0x0000001011160825 */ /* 0x004fc600078e0016 */
[----:B------:R-:W5:Y:S04]  /*25e0*/  LDG.E.128 R12, desc[UR4][R12.64] ;  /* 0x000000040c0c7981 */ /* 0x000f68000c1e1d00 */
        /* <DEDUP_REMOVED lines=13> */
.L_x_24911:
[----:B------:R-:W-:-:S07]  /*26c0*/  MOV R26, R84 ;  /* 0x00000054001a7202 */ /* 0x000fce0000000f00 */
.L_x_24912:
[----:B------:R-:W-:Y:S05]  /*26d0*/  BSYNC B0 ;  /* 0x0000000000007941 */ /* 0x000fea0003800000 */
.L_x_24910:
        /* <DEDUP_REMOVED lines=16> */
.L_x_24916:
[----:B------:R-:W-:Y:S05]  /*27e0*/  BSYNC B1 ;  /* 0x0000000000017941 */ /* 0x000fea0003800000 */
.L_x_24915:
[----:B------:R-:W-:Y:S01]  /*27f0*/  IMAD.HI.U32 R19, R80, -0x326172a9, RZ ;  /* 0xcd9e8d5750137827 */ /* 0x000fe200078e00ff */
[----:B------:R-:W-:-:S03]  /*2800*/  LOP3.LUT R16, R16, UR7, R83, 0x96, !PT ;  /* 0x0000000710107c12 */ /* 0x000fc6000f8e9653 */
[----:B------:R-:W-:Y:S01]  /*2810*/  IMAD R23, R80, -0x326172a9, RZ ;  /* 0xcd9e8d5750177824 */ /* 0x000fe200078e02ff */
[----:B------:R-:W-:Y:S01]  /*2820*/  LOP3.LUT R19, R19, UR6, R82, 0x96, !PT ;  /* 0x0000000613137c12 */ /* 0x000fe2000f8e9652 */
[----:B------:R-:W-:Y:S01]  /*2830*/  IMAD.WIDE.U32 R20, R16, -0x326172a9, RZ ;  /* 0xcd9e8d5710147825 */ /* 0x000fe200078e00ff */
[----:B------:R-:W-:-:S03]  /*2840*/  HFMA2.MMA R16, -RZ, RZ, 0, 0 ;  /* 0x00000000ff107435 */ /* 0x000fc600000001ff */
        /* <DEDUP_REMOVED lines=38> */
.L_x_24914:
[----:B------:R-:W-:Y:S05]  /*2ab0*/  BSYNC B0 ;  /* 0x0000000000007941 */ /* 0x000fea0003800000 */
.L_x_24913:
[----:B------:R-:W-:Y:S01]  /*2ac0*/  I2FP.F32.U32 R19, R26 ;  /* 0x0000001a00137245 */ /* 0x000fe20000201000 */
[----:B-----5:R-:W-:Y:S01]  /*2ad0*/  FMUL.FTZ R21, R12, R119 ;  /* 0x000000770c157220 */ /* 0x020fe20000410000 */
        /* <DEDUP_REMOVED lines=17> */
.L_x_24918:
[----:B------:R-:W-:-:S07]  /*2bf0*/  MOV R26, R84 ;  /* 0x00000054001a7202 */ /* 0x000fce0000000f00 */
.L_x_24919:
[----:B------:R-:W-:Y:S05]  /*2c00*/  BSYNC B0 ;  /* 0x0000000000007941 */ /* 0x000fea0003800000 */
.L_x_24917:
        /* <DEDUP_REMOVED lines=16> */
.L_x_24923:
[----:B------:R-:W-:Y:S05]  /*2d10*/  BSYNC B1 ;  /* 0x0000000000017941 */ /* 0x000fea0003800000 */
.L_x_24922:
        /* <DEDUP_REMOVED lines=44> */
.L_x_24921:
[----:B------:R-:W-:Y:S05]  /*2fe0*/  BSYNC B0 ;  /* 0x0000000000007941 */ /* 0x000fea0003800000 */
.L_x_24920:
        /* <DEDUP_REMOVED lines=19> */
.L_x_24925:
[----:B------:R-:W-:-:S07]  /*3120*/  MOV R16, R84 ;  /* 0x0000005400107202 */ /* 0x000fce0000000f00 */
.L_x_24926:
[----:B------:R-:W-:Y:S05]  /*3130*/  BSYNC B0 ;  /* 0x0000000000007941 */ /* 0x000fea0003800000 */
.L_x_24924:
        /* <DEDUP_REMOVED lines=16> */
.L_x_24930:
[----:B------:R-:W-:Y:S05]  /*3240*/  BSYNC B1 ;  /* 0x0000000000017941 */ /* 0x000fea0003800000 */
.L_x_24929:
        /* <DEDUP_REMOVED lines=44> */
.L_x_24928:
[----:B------:R-:W-:Y:S05]  /*3510*/  BSYNC B0 ;  /* 0x0000000000007941 */ /* 0x000fea0003800000 */
.L_x_24927:
        /* <DEDUP_REMOVED lines=19> */
.L_x_24932:
[----:B------:R-:W-:-:S07]  /*3650*/  MOV R16, R84 ;  /* 0x0000005400107202 */ /* 0x000fce0000000f00 */
.L_x_24933:
[----:B------:R-:W-:Y:S05]  /*3660*/  BSYNC B0 ;  /* 0x0000000000007941 */ /* 0x000fea0003800000 */
.L_x_24931:
        /* <DEDUP_REMOVED lines=16> */
.L_x_24937:
[----:B------:R-:W-:Y:S05]  /*3770*/  BSYNC B1 ;  /* 0x0000000000017941 */ /* 0x000fea0003800000 */
.L_x_24936:
        /* <DEDUP_REMOVED lines=44> */
.L_x_24935:
[----:B------:R-:W-:Y:S05]  /*3a40*/  BSYNC B0 ;  /* 0x0000000000007941 */ /* 0x000fea0003800000 */
.L_x_24934:
[----:B------:R-:W-:Y:S01]  /*3a50*/  I2FP.F32.U32 R19, R16 ;  /* 0x0000001000137245 */ /* 0x000fe20000201000 */
[----:B------:R-:W0:Y:S01]  /*3a60*/  @P0 LDC.64 R24, c[0x0][0x230] ;  /* 0x00008c00ff180b82 */ /* 0x000e220000000a00 */
[----:B------:R-:W-:Y:S01]  /*3a70*/  FMUL.FTZ R15, R15, R119 ;  /* 0x000000770f0f7220 */ /* 0x000fe20000410000 */
[----:B------:R-:W-:Y:S01]  /*3a80*/  SEL R18, RZ, 0x100, P3 ;  /* 0x00000100ff127807 */ /* 0x000fe20001800000 */
[----:B------:R-:W-:Y:S02]  /*3a90*/  VIADD R123, R117, 0x200 ;  /* 0x00000200757b7836 */ /* 0x000fe40000000000 */
[----:B------:R-:W-:Y:S01]  /*3aa0*/  FFMA.FTZ R16, R19, R122, 1.1641532182693481445e-10 ;  /* 0x2f00000013107423 */ /* 0x000fe2000001007a */
[----:B------:R-:W-:Y:S01]  /*3ab0*/  FMUL.FTZ R15, R15, R120 ;  /* 0x000000780f0f7220 */ /* 0x000fe20000410000 */
[----:B------:R-:W-:Y:S01]  /*3ac0*/  SEL R19, RZ, 0x10000, P4 ;  /* 0x00010000ff137807 */ /* 0x000fe20002000000 */
[----:B------:R-:W-:Y:S02]  /*3ad0*/  IMAD.WIDE.U32 R20, R17, 0x10, R40 ;  /* 0x0000001011147825 */ /* 0x000fe400078e0028 */
[----:B------:R-:W-:-:S02]  /*3ae0*/  FSETP.GTU.FTZ.AND P5, PT, R16, R121, PT ;  /* 0x000000791000720b */ /* 0x000fc40003fbc000 */
[----:B------:R-:W-:Y:S02]  /*3af0*/  IMAD.WIDE.U32 R22, R17, 0x4, R42 ;  /* 0x0000000411167825 */ /* 0x000fe400078e002a */
[----:B------:R-:W-:Y:S02]  /*3b00*/  SEL R16, RZ, 0x1000000, P5 ;  /* 0x01000000ff107807 */ /* 0x000fe40002800000 */
[----:B------:R-:W-:Y:S02]  /*3b10*/  FSEL R15, R15, RZ, !P5 ;  /* 0x000000ff0f0f7208 */ /* 0x000fe40006800000 */
[----:B------:R-:W-:Y:S02]  /*3b20*/  IADD3 R16, R18, R16, R19 ;  /* 0x0000001012107210 */ /* 0x000fe40007ffe013 */
[----:B------:R-:W-:Y:S01]  /*3b30*/  SEL R19, RZ, 0x1, P2 ;  /* 0x00000001ff137807 */ /* 0x000fe20001000000 */
[----:B------:R-:W-:-:S03]  /*3b40*/  @P1 FADD.FTZ R15, R7, R15 ;  /* 0x0000000f070f1221 */ /* 0x000fc60000010000 */
[----:B------:R-:W-:Y:S01]  /*3b50*/  IADD3 R27, R16, R19, RZ ;  /* 0x00000013101b7210 */ /* 0x000fe20007ffe0ff */
[C---:B------:R-:W-:Y:S01]  /*3b60*/  IMAD.WIDE.U32 R16, R123.reuse, 0x10, R2 ;  /* 0x000000107b107825 */ /* 0x040fe200078e0002 */
[----:B------:R1:W-:Y:S03]  /*3b70*/  STG.E.128 desc[UR4][R20.64], R12 ;  /* 0x0000000c14007986 */ /* 0x0003e6000c101d04 */
[----:B0-----:R-:W-:Y:S01]  /*3b80*/  @P0 IMAD.WIDE.U32 R24, R123, 0x10, R24 ;  /* 0x000000107b180825 */ /* 0x001fe200078e0018 */
[----:B------:R1:W-:Y:S04]  /*3b90*/  STG.E desc[UR4][R22.64], R27 ;  /* 0x0000001b16007986 */ /* 0x0003e8000c101904 */
        /* <DEDUP_REMOVED lines=14> */
.L_x_24939:
[----:B------:R-:W-:-:S07]  /*3c80*/  IMAD.MOV.U32 R28, RZ, RZ, R84 ;  /* 0x000000ffff1c7224 */ /* 0x000fce00078e0054 */
.L_x_24940:
[----:B------:R-:W-:Y:S05]  /*3c90*/  BSYNC B0 ;  /* 0x0000000000007941 */ /* 0x000fea0003800000 */
.L_x_24938:
        /* <DEDUP_REMOVED lines=16> */
.L_x_24944:
[----:B------:R-:W-:Y:S05]  /*3da0*/  BSYNC B1 ;  /* 0x0000000000017941 */ /* 0x000fea0003800000 */
.L_x_24943:
        /* <DEDUP_REMOVED lines=44> */
.L_x_24942:
[----:B------:R-:W-:Y:S05]  /*4070*/  BSYNC B0 ;  /* 0x0000000000007941 */ /* 0x000fea0003800000 */
.L_x_24941:
[----:B------:R-:W-:Y:S01]  /*4080*/  I2FP.F32.U32 R21, R28 ;  /* 0x0000001c00157245 */ /* 0x000fe20000201000 */
[----:B-----5:R-:W-:Y:S01]  /*4090*/  FMUL.FTZ R23, R16, R119 ;  /* 0x0000007710177220 */ /* 0x020fe20000410000 */
        /* <DEDUP_REMOVED lines=17> */
.L_x_24946:
[----:B------:R-:W-:-:S07]  /*41b0*/  IMAD.MOV.U32 R28, RZ, RZ, R84 ;  /* 0x000000ffff1c7224 */ /* 0x000fce00078e0054 */
.L_x_24947:
[----:B------:R-:W-:Y:S05]  /*41c0*/  BSYNC B0 ;  /* 0x0000000000007941 */ /* 0x000fea0003800000 */
.L_x_24945:
        /* <DEDUP_REMOVED lines=16> */
.L_x_24951:
[----:B------:R-:W-:Y:S05]  /*42d0*/  BSYNC B1 ;  /* 0x0000000000017941 */ /* 0x000fea0003800000 */
.L_x_24950:
        /* <DEDUP_REMOVED lines=44> */
.L_x_24949:
[----:B------:R-:W-:Y:S05]  /*45a0*/  BSYNC B0 ;  /* 0x0000000000007941 */ /* 0x000fea0003800000 */
.L_x_24948:
        /* <DEDUP_REMOVED lines=19> */
.L_x_24953:
[----:B------:R-:W-:-:S07]  /*46e0*/  IMAD.MOV.U32 R28, RZ, RZ, R84 ;  /* 0x000000ffff1c7224 */ /* 0x000fce00078e0054 */
.L_x_24954:
[----:B------:R-:W-:Y:S05]  /*46f0*/  BSYNC B0 ;  /* 0x0000000000007941 */ /* 0x000fea0003800000 */
.L_x_24952:
        /* <DEDUP_REMOVED lines=16> */
.L_x_24958:
[----:B------:R-:W-:Y:S05]  /*4800*/  BSYNC B1 ;  /* 0x0000000000017941 */ /* 0x000fea0003800000 */
.L_x_24957:
        /* <DEDUP_REMOVED lines=44> */
.L_x_24956:
[----:B------:R-:W-:Y:S05]  /*4ad0*/  BSYNC B0 ;  /* 0x0000000000007941 */ /* 0x000fea0003800000 */
.L_x_24955:
        /* <DEDUP_REMOVED lines=19> */
.L_x_24960:
[----:B------:R-:W-:-:S07]  /*4c10*/  IMAD.MOV.U32 R28, RZ, RZ, R84 ;  /* 0x000000ffff1c7224 */ /* 0x000fce00078e0054 */
.L_x_24961:
[----:B------:R-:W-:Y:S05]  /*4c20*/  BSYNC B0 ;  /* 0x0000000000007941 */ /* 0x000fea0003800000 */
.L_x_24959:
        /* <DEDUP_REMOVED lines=16> */
.L_x_24965:
[----:B------:R-:W-:Y:S05]  /*4d30*/  BSYNC B1 ;  /* 0x0000000000017941 */ /* 0x000fea0003800000 */
.L_x_24964:
        /* <DEDUP_REMOVED lines=44> */
.L_x_24963:
[----:B------:R-:W-:Y:S05]  /*5000*/  BSYNC B0 ;  /* 0x0000000000007941 */ /* 0x000fea0003800000 */
.L_x_24962:
[----:B------:R-:W-:Y:S01]  /*5010*/  I2FP.F32.U32 R21, R28 ;  /* 0x0000001c00157245 */ /* 0x000fe20000201000 */
[----:B------:R-:W-:Y:S01]  /*5020*/  FMUL.FTZ R19, R19, R119 ;  /* 0x0000007713137220 */ /* 0x000fe20000410000 */
[----:B------:R-:W0:Y:S01]  /*5030*/  @P0 LDC.64 R28, c[0x0][0x230] ;  /* 0x00008c00ff1c0b82 */ /* 0x000e220000000a00 */
[----:B------:R-:W-:Y:S01]  /*5040*/  SEL R22, RZ, 0x100, P3 ;  /* 0x00000100ff167807 */ /* 0x000fe20001800000 */
[----:B------:R-:W-:-:S04]  /*5050*/  IMAD.WIDE.U32 R24, R123, 0x10, R40 ;  /* 0x000000107b187825 */ /* 0x000fc800078e0028 */
[----:B------:R-:W-:Y:S01]  /*5060*/  FFMA.FTZ R20, R21, R122, 1.1641532182693481445e-10 ;  /* 0x2f00000015147423 */ /* 0x000fe2000001007a */
[----:B------:R-:W-:Y:S01]  /*5070*/  SEL R21, RZ, 0x10000, P4 ;  /* 0x00010000ff157807 */ /* 0x000fe20002000000 */
[----:B------:R-:W-:Y:S01]  /*5080*/  FMUL.FTZ R19, R19, R120 ;  /* 0x0000007813137220 */ /* 0x000fe20000410000 */
[----:B------:R-:W-:Y:S01]  /*5090*/  IADD3 R125, R117, 0x300, RZ ;  /* 0x00000300757d7810 */ /* 0x000fe20007ffe0ff */
[----:B------:R-:W-:Y:S01]  /*50a0*/  IMAD.WIDE.U32 R26, R123, 0x4, R42 ;  /* 0x000000047b1a7825 */ /* 0x000fe200078e002a */
[----:B------:R-:W-:-:S04]  /*50b0*/  FSETP.GTU.FTZ.AND P5, PT, R20, R121, PT ;  /* 0x000000791400720b */ /* 0x000fc80003fbc000 */
[----:B------:R-:W-:Y:S02]  /*50c0*/  SEL R20, RZ, 0x1000000, P5 ;  /* 0x01000000ff147807 */ /* 0x000fe40002800000 */
[----:B------:R-:W-:Y:S02]  /*50d0*/  FSEL R19, R19, RZ, !P5 ;  /* 0x000000ff13137208 */ /* 0x000fe40006800000 */
[----:B------:R-:W-:Y:S02]  /*50e0*/  IADD3 R20, R22, R20, R21 ;  /* 0x0000001416147210 */ /* 0x000fe40007ffe015 */
[----:B------:R-:W-:Y:S01]  /*50f0*/  SEL R21, RZ, 0x1, P2 ;  /* 0x00000001ff157807 */ /* 0x000fe20001000000 */
[----:B------:R-:W-:-:S04]  /*5100*/  @P1 FADD.FTZ R19, R7, R19 ;  /* 0x0000001307131221 */ /* 0x000fc80000010000 */
[----:B------:R-:W-:Y:S01]  /*5110*/  IMAD.IADD R31, R20, 0x1, R21 ;  /* 0x00000001141f7824 */ /* 0x000fe200078e0215 */
[----:B------:R1:W-:Y:S01]  /*5120*/  STG.E.128 desc[UR4][R24.64], R16 ;  /* 0x0000001018007986 */ /* 0x0003e2000c101d04 */
[----:B------:R-:W-:-:S03]  /*5130*/  IMAD.WIDE.U32 R20, R125, 0x10, R2 ;  /* 0x000000107d147825 */ /* 0x000fc600078e0002 */
[----:B------:R1:W-:Y:S01]  /*5140*/  STG.E desc[UR4][R26.64], R31 ;  /* 0x0000001f1a007986 */ /* 0x0003e2000c101904 */
[----:B0-----:R-:W-:-:S03]  /*5150*/  @P0 IMAD.WIDE.U32 R28, R125, 0x10, R28 ;  /* 0x000000107d1c0825 */ /* 0x001fc600078e001c */
[----:B------:R-:W5:Y:S04]  /*5160*/  LDG.E.128 R20, desc[UR4][R20.64] ;  /* 0x0000000414147981 */ /* 0x000f68000c1e1d00 */
        /* <DEDUP_REMOVED lines=13> */
.L_x_24967:
[----:B------:R-:W-:-:S07]  /*5240*/  MOV R32, R84 ;  /* 0x0000005400207202 */ /* 0x000fce0000000f00 */
.L_x_24968:
[----:B------:R-:W-:Y:S05]  /*5250*/  BSYNC B0 ;  /* 0x0000000000007941 */ /* 0x000fea0003800000 */
.L_x_24966:
        /* <DEDUP_REMOVED lines=16> */
.L_x_24972:
[----:B------:R-:W-:Y:S05]  /*5360*/  BSYNC B1 ;  /* 0x0000000000017941 */ /* 0x000fea0003800000 */
.L_x_24971:
        /* <DEDUP_REMOVED lines=44> */
.L_x_24970:
[----:B------:R-:W-:Y:S05]  /*5630*/  BSYNC B0 ;  /* 0x0000000000007941 */ /* 0x000fea0003800000 */
.L_x_24969:
        /* <DEDUP_REMOVED lines=19> */
.L_x_24974:
[----:B------:R-:W-:-:S07]  /*5770*/  MOV R32, R84 ;  /* 0x0000005400207202 */ /* 0x000fce0000000f00 */
.L_x_24975:
[----:B------:R-:W-:Y:S05]  /*5780*/  BSYNC B0 ;  /* 0x0000000000007941 */ /* 0x000fea0003800000 */
.L_x_24973:
        /* <DEDUP_REMOVED lines=16> */
.L_x_24979:
[----:B------:R-:W-:Y:S05]  /*5890*/  BSYNC B1 ;  /* 0x0000000000017941 */ /* 0x000fea0003800000 */
.L_x_24978:
        /* <DEDUP_REMOVED lines=39> */
[----:B------:R-:W-:Y:S02]  /*5b10*/  MOV R84, R26 ;  /* 0x0000001a00547202 */ /* 0x000fe40000000f00 */
[----:B------:R-:W-:Y:S01]  /*5b20*/  LOP3.LUT R46, R27, UR30, R46, 0x96, !PT ;  /* 0x0000001e1b2e7c12 */ /* 0x000fe2000f8e962e */
[----:B------:R-:W-:Y:S01]  /*5b30*/  IMAD.MOV.U32 R26, RZ, RZ, RZ ;  /* 0x000000ffff1a7224 */ /* 0x000fe200078e00ff */
[----:B------:R-:W-:Y:S02]  /*5b40*/  LOP3.LUT R47, R25, UR31, R28, 0x96, !PT ;  /* 0x0000001f192f7c12 */ /* 0x000fe4000f8e961c */
[----:B------:R-:W-:-:S07]  /*5b50*/  MOV R86, R24 ;  /* 0x0000001800567202 */ /* 0x000fce0000000f00 */
.L_x_24977:
[----:B------:R-:W-:Y:S05]  /*5b60*/  BSYNC B0 ;  /* 0x0000000000007941 */ /* 0x000fea0003800000 */
.L_x_24976:
        /* <DEDUP_REMOVED lines=19> */
.L_x_24981:
[----:B------:R-:W-:-:S07]  /*5ca0*/  MOV R32, R84 ;  /* 0x0000005400207202 */ /* 0x000fce0000000f00 */
.L_x_24982:
[----:B------:R-:W-:Y:S05]  /*5cb0*/  BSYNC B0 ;  /* 0x0000000000007941 */ /* 0x000fea0003800000 */
.L_x_24980:
        /* <DEDUP_REMOVED lines=16> */
.L_x_24986:
[----:B------:R-:W-:Y:S05]  /*5dc0*/  BSYNC B1 ;  /* 0x0000000000017941 */ /* 0x000fea0003800000 */
.L_x_24985:
        /* <DEDUP_REMOVED lines=44> */
.L_x_24984:
[----:B------:R-:W-:Y:S05]  /*6090*/  BSYNC B0 ;  /* 0x0000000000007941 */ /* 0x000fea0003800000 */
.L_x_24983:
        /* <DEDUP_REMOVED lines=19> */
.L_x_24988:
[----:B------:R-:W-:-:S07]  /*61d0*/  MOV R32, R84 ;  /* 0x0000005400207202 */ /* 0x000fce0000000f00 */
.L_x_24989:
[----:B------:R-:W-:Y:S05]  /*61e0*/  BSYNC B0 ;  /* 0x0000000000007941 */ /* 0x000fea0003800000 */
.L_x_24987:
        /* <DEDUP_REMOVED lines=16> */
.L_x_24993:
[----:B------:R-:W-:Y:S05]  /*62f0*/  BSYNC B1 ;  /* 0x0000000000017941 */ /* 0x000fea0003800000 */
.L_x_24992:
        /* <DEDUP_REMOVED lines=44> */
.L_x_24991:
[----:B------:R-:W-:Y:S05]  /*65c0*/  BSYNC B0 ;  /* 0x0000000000007941 */ /* 0x000fea0003800000 */
.L_x_24990:
[----:B------:R-:W-:Y:S01]  /*65d0*/  I2FP.F32.U32 R25, R32 ;  /* 0x0000002000197245 */ /* 0x000fe20000201000 */
[----:B------:R-:W-:Y:S01]  /*65e0*/  FMUL.FTZ R23, R23, R119 ;  /* 0x0000007717177220 */ /* 0x000fe20000410000 */
[----:B------:R-:W0:Y:S01]  /*65f0*/  @P0 LDC.64 R32, c[0x0][0x230] ;  /* 0x00008c00ff200b82 */ /* 0x000e220000000a00 */
[----:B------:R-:W-:Y:S01]  /*6600*/  SEL R26, RZ, 0x100, P3 ;  /* 0x00000100ff1a7807 */ /* 0x000fe20001800000 */
[----:B------:R-:W-:-:S04]  /*6610*/  IMAD.WIDE.U32 R28, R125, 0x10, R40 ;  /* 0x000000107d1c7825 */ /* 0x000fc800078e0028 */
[----:B------:R-:W-:Y:S01]  /*6620*/  FFMA.FTZ R24, R25, R122, 1.1641532182693481445e-10 ;  /* 0x2f00000019187423 */ /* 0x000fe2000001007a */
[----:B------:R-:W-:Y:S01]  /*6630*/  FMUL.FTZ R23, R23, R120 ;  /* 0x0000007817177220 */ /* 0x000fe20000410000 */
[----:B------:R-:W-:Y:S01]  /*6640*/  SEL R25, RZ, 0x10000, P4 ;  /* 0x00010000ff197807 */ /* 0x000fe20002000000 */
[----:B------:R-:W-:Y:S01]  /*6650*/  IMAD.WIDE.U32 R30, R125, 0x4, R42 ;  /* 0x000000047d1e7825 */ /* 0x000fe200078e002a */
[----:B------:R-:W-:Y:S02]  /*6660*/  IADD3 R127, R117, 0x400, RZ ;  /* 0x00000400757f7810 */ /* 0x000fe40007ffe0ff */
[----:B------:R-:W-:-:S04]  /*6670*/  FSETP.GTU.FTZ.AND P5, PT, R24, R121, PT ;  /* 0x000000791800720b */ /* 0x000fc80003fbc000 */
        /* <DEDUP_REMOVED lines=24> */
.L_x_24995:
[----:B------:R-:W-:-:S07]  /*6800*/  MOV R36, R84 ;  /* 0x0000005400247202 */ /* 0x000fce0000000f00 */
.L_x_24996:
[----:B------:R-:W-:Y:S05]  /*6810*/  BSYNC B0 ;  /* 0x0000000000007941 */ /* 0x000fea0003800000 */
.L_x_24994:
        /* <DEDUP_REMOVED lines=16> */
.L_x_25000:
[----:B------:R-:W-:Y:S05]  /*6920*/  BSYNC B1 ;  /* 0x0000000000017941 */ /* 0x000fea0003800000 */
.L_x_24999:
        /* <DEDUP_REMOVED lines=44> */
.L_x_24998:
[----:B------:R-:W-:Y:S05]  /*6bf0*/  BSYNC B0 ;  /* 0x0000000000007941 */ /* 0x000fea0003800000 */
.L_x_24997:
        /* <DEDUP_REMOVED lines=19> */
.L_x_25002:
[----:B------:R-:W-:-:S07]  /*6d30*/  MOV R36, R84 ;  /* 0x0000005400247202 */ /* 0x000fce0000000f00 */
.L_x_25003:
[----:B------:R-:W-:Y:S05]  /*6d40*/  BSYNC B0 ;  /* 0x0000000000007941 */ /* 0x000fea0003800000 */
.L_x_25001:
        /* <DEDUP_REMOVED lines=16> */
.L_x_25007:
[----:B------:R-:W-:Y:S05]  /*6e50*/  BSYNC B1 ;  /* 0x0000000000017941 */ /* 0x000fea0003800000 */
.L_x_25006:
        /* <DEDUP_REMOVED lines=44> */
.L_x_25005:
[----:B------:R-:W-:Y:S05]  /*7120*/  BSYNC B0 ;  /* 0x0000000000007941 */ /* 0x000fea0003800000 */
.L_x_25004:
        /* <DEDUP_REMOVED lines=19> */
.L_x_25009:
[----:B------:R-:W-:-:S07]  /*7260*/  MOV R36, R84 ;  /* 0x0000005400247202 */ /* 0x000fce0000000f00 */
.L_x_25010:
[----:B------:R-:W-:Y:S05]  /*7270*/  BSYNC B0 ;  /* 0x0000000000007941 */ /* 0x000fea0003800000 */
.L_x_25008:
        /* <DEDUP_REMOVED lines=16> */
.L_x_25014:
[----:B------:R-:W-:Y:S05]  /*7380*/  BSYNC B1 ;  /* 0x0000000000017941 */ /* 0x000fea0003800000 */
.L_x_25013:
        /* <DEDUP_REMOVED lines=44> */
.L_x_25012:
[----:B------:R-:W-:Y:S05]  /*7650*/  BSYNC B0 ;  /* 0x0000000000007941 */ /* 0x000fea0003800000 */
.L_x_25011:
        /* <DEDUP_REMOVED lines=19> */
.L_x_25016:
[----:B------:R-:W-:-:S07]  /*7790*/  MOV R36, R84 ;  /* 0x0000005400247202 */ /* 0x000fce0000000f00 */
.L_x_25017:
[----:B------:R-:W-:Y:S05]  /*77a0*/  BSYNC B0 ;  /* 0x0000000000007941 */ /* 0x000fea0003800000 */
.L_x_25015:
        /* <DEDUP_REMOVED lines=16> */
.L_x_25021:
[----:B------:R-:W-:Y:S05]  /*78b0*/  BSYNC B1 ;  /* 0x0000000000017941 */ /* 0x000fea0003800000 */
.L_x_25020:
        /* <DEDUP_REMOVED lines=44> */
.L_x_25019:
[----:B------:R-:W-:Y:S05]  /*7b80*/  BSYNC B0 ;  /* 0x0000000000007941 */ /* 0x000fea0003800000 */
.L_x_25018:
[----:B------:R-:W-:Y:S01]  /*7b90*/  I2FP.F32.U32 R29, R36 ;  /* 0x00000024001d7245 */ /* 0x000fe20000201000 */
[----:B------:R-:W-:Y:S01]  /*7ba0*/  FMUL.FTZ R27, R27, R119 ;  /* 0x000000771b1b7220 */ /* 0x000fe20000410000 */
[----:B------:R-:W0:Y:S01]  /*7bb0*/  @P0 LDC.64 R36, c[0x0][0x230] ;  /* 0x00008c00ff240b82 */ /* 0x000e220000000a00 */
        /* <DEDUP_REMOVED lines=32> */
.L_x_25023:
[----:B------:R-:W-:-:S07]  /*7dc0*/  IMAD.MOV.U32 R124, RZ, RZ, R84 ;  /* 0x000000ffff7c7224 */ /* 0x000fce00078e0054 */
.L_x_25024:
[----:B------:R-:W-:Y:S05]  /*7dd0*/  BSYNC B0 ;  /* 0x0000000000007941 */ /* 0x000fea0003800000 */
.L_x_25022:
        /* <DEDUP_REMOVED lines=16> */
.L_x_25028:
[----:B------:R-:W-:Y:S05]  /*7ee0*/  BSYNC B1 ;  /* 0x0000000000017941 */ /* 0x000fea0003800000 */
.L_x_25027:
        /* <DEDUP_REMOVED lines=44> */
.L_x_25026:
[----:B------:R-:W-:Y:S05]  /*81b0*/  BSYNC B0 ;  /* 0x0000000000007941 */ /* 0x000fea0003800000 */
.L_x_25025:
        /* <DEDUP_REMOVED lines=19> */
.L_x_25030:
[----:B------:R-:W-:-:S07]  /*82f0*/  IMAD.MOV.U32 R124, RZ, RZ, R84 ;  /* 0x000000ffff7c7224 */ /* 0x000fce00078e0054 */
.L_x_25031:
[----:B------:R-:W-:Y:S05]  /*8300*/  BSYNC B0 ;  /* 0x0000000000007941 */ /* 0x000fea0003800000 */
.L_x_25029:
        /* <DEDUP_REMOVED lines=16> */
.L_x_25035:
[----:B------:R-:W-:Y:S05]  /*8410*/  BSYNC B1 ;  /* 0x0000000000017941 */ /* 0x000fea0003800000 */
.L_x_25034:
        /* <DEDUP_REMOVED lines=44> */
.L_x_25033:
[----:B------:R-:W-:Y:S05]  /*86e0*/  BSYNC B0 ;  /* 0x0000000000007941 */ /* 0x000fea0003800000 */
.L_x_25032:
        /* <DEDUP_REMOVED lines=19> */
.L_x_25037:
[----:B------:R-:W-:-:S07]  /*8820*/  IMAD.MOV.U32 R124, RZ, RZ, R84 ;  /* 0x000000ffff7c7224 */ /* 0x000fce00078e0054 */
.L_x_25038:
[----:B------:R-:W-:Y:S05]  /*8830*/  BSYNC B0 ;  /* 0x0000000000007941 */ /* 0x000fea0003800000 */
.L_x_25036:
        /* <DEDUP_REMOVED lines=16> */
.L_x_25042:
[----:B------:R-:W-:Y:S05]  /*8940*/  BSYNC B1 ;  /* 0x0000000000017941 */ /* 0x000fea0003800000 */
.L_x_25041:
        /* <DEDUP_REMOVED lines=44> */
.L_x_25040:
[----:B------:R-:W-:Y:S05]  /*8c10*/  BSYNC B0 ;  /* 0x0000000000007941 */ /* 0x000fea0003800000 */
.L_x_25039:
        /* <DEDUP_REMOVED lines=19> */
.L_x_25044:
[----:B------:R-:W-:-:S07]  /*8d50*/  IMAD.MOV.U32 R124, RZ, RZ, R84 ;  /* 0x000000ffff7c7224 */ /* 0x000fce00078e0054 */
.L_x_25045:
[----:B------:R-:W-:Y:S05]  /*8d60*/  BSYNC B0 ;  /* 0x0000000000007941 */ /* 0x000fea0003800000 */
.L_x_25043:
        /* <DEDUP_REMOVED lines=16> */
.L_x_25049:
[----:B------:R-:W-:Y:S05]  /*8e70*/  BSYNC B1 ;  /* 0x0000000000017941 */ /* 0x000fea0003800000 */
.L_x_25048:
        /* <DEDUP_REMOVED lines=44> */
.L_x_25047:
[----:B------:R-:W-:Y:S05]  /*9140*/  BSYNC B0 ;  /* 0x0000000000007941 */ /* 0x000fea0003800000 */
.L_x_25046:
[----:B------:R-:W-:Y:S01]  /*9150*/  I2FP.F32.U32 R33, R124 ;  /* 0x0000007c00217245 */ /* 0x000fe20000201000 */
[----:B------:R-:W0:Y:S01]  /*9160*/  @P0 LDC.64 R132, c[0x0][0x230] ;  /* 0x00008c00ff840b82 */ /* 0x000e220000000a00 */
[----:B------:R-:W-:Y:S01]  /*9170*/  FMUL.FTZ R31, R31, R119 ;  /* 0x000000771f1f7220 */ /* 0x000fe20000410000 */
        /* <DEDUP_REMOVED lines=32> */
.L_x_25051:
[----:B------:R-:W-:-:S07]  /*9380*/  MOV R126, R84 ;  /* 0x00000054007e7202 */ /* 0x000fce0000000f00 */
.L_x_25052:
[----:B------:R-:W-:Y:S05]  /*9390*/  BSYNC B0 ;  /* 0x0000000000007941 */ /* 0x000fea0003800000 */
.L_x_25050:
        /* <DEDUP_REMOVED lines=16> */
.L_x_25056:
[----:B------:R-:W-:Y:S05]  /*94a0*/  BSYNC B1 ;  /* 0x0000000000017941 */ /* 0x000fea0003800000 */
.L_x_25055:
        /* <DEDUP_REMOVED lines=44> */
.L_x_25054:
[----:B------:R-:W-:Y:S05]  /*9770*/  BSYNC B0 ;  /* 0x0000000000007941 */ /* 0x000fea0003800000 */
.L_x_25053:
        /* <DEDUP_REMOVED lines=19> */
.L_x_25058:
[----:B------:R-:W-:-:S07]  /*98b0*/  MOV R126, R84 ;  /* 0x00000054007e7202 */ /* 0x000fce0000000f00 */
.L_x_25059:
[----:B------:R-:W-:Y:S05]  /*98c0*/  BSYNC B0 ;  /* 0x0000000000007941 */ /* 0x000fea0003800000 */
.L_x_25057:
        /* <DEDUP_REMOVED lines=16> */
.L_x_25063:
[----:B------:R-:W-:Y:S05]  /*99d0*/  BSYNC B1 ;  /* 0x0000000000017941 */ /* 0x000fea0003800000 */
.L_x_25062:
        /* <DEDUP_REMOVED lines=44> */
.L_x_25061:
[----:B------:R-:W-:Y:S05]  /*9ca0*/  BSYNC B0 ;  /* 0x0000000000007941 */ /* 0x000fea0003800000 */
.L_x_25060:
        /* <DEDUP_REMOVED lines=19> */
.L_x_25065:
[----:B------:R-:W-:-:S07]  /*9de0*/  MOV R124, R84 ;  /* 0x00000054007c7202 */ /* 0x000fce0000000f00 */
.L_x_25066:
[----:B------:R-:W-:Y:S05]  /*9df0*/  BSYNC B0 ;  /* 0x0000000000007941 */ /* 0x000fea0003800000 */
.L_x_25064:
        /* <DEDUP_REMOVED lines=16> */
.L_x_25070:
[----:B------:R-:W-:Y:S05]  /*9f00*/  BSYNC B1 ;  /* 0x0000000000017941 */ /* 0x000fea0003800000 */
.L_x_25069:
        /* <DEDUP_REMOVED lines=44> */
.L_x_25068:
[----:B------:R-:W-:Y:S05]  /*a1d0*/  BSYNC B0 ;  /* 0x0000000000007941 */ /* 0x000fea0003800000 */
.L_x_25067:
        /* <DEDUP_REMOVED lines=19> */
.L_x_25072:
[----:B------:R-:W-:-:S07]  /*a310*/  MOV R124, R84 ;  /* 0x00000054007c7202 */ /* 0x000fce0000000f00 */
.L_x_25073:
[----:B------:R-:W-:Y:S05]  /*a320*/  BSYNC B0 ;  /* 0x0000000000007941 */ /* 0x000fea0003800000 */
.L_x_25071:
        /* <DEDUP_REMOVED lines=16> */
.L_x_25077:
[----:B------:R-:W-:Y:S05]  /*a430*/  BSYNC B1 ;  /* 0x0000000000017941 */ /* 0x000fea0003800000 */
.L_x_25076:
        /* <DEDUP_REMOVED lines=44> */
.L_x_25075:
[----:B------:R-:W-:Y:S05]  /*a700*/  BSYNC B0 ;  /* 0x0000000000007941 */ /* 0x000fea0003800000 */
.L_x_25074:
[----:B------:R-:W-:Y:S01]  /*a710*/  I2FP.F32.U32 R37, R124 ;  /* 0x0000007c00257245 */ /* 0x000fe20000201000 */
[----:B------:R-:W-:Y:S01]  /*a720*/  FMUL.FTZ R35, R35, R119 ;  /* 0x0000007723237220 */ /* 0x000fe20000410000 */
[----:B------:R-:W-:Y:S01]  /*a730*/  SEL R38, RZ, 0x100, P3 ;  /* 0x00000100ff267807 */ /* 0x000fe20001800000 */
[----:B------:R-:W-:Y:S01]  /*a740*/  IMAD.WIDE.U32 R134, R131, 0x10, R40 ;  /* 0x0000001083867825 */ /* 0x000fe200078e0028 */
[----:B------:R-:W-:-:S03]  /*a750*/  IADD3 R133, R117, 0x700, RZ ;  /* 0x0000070075857810 */ /* 0x000fc60007ffe0ff */
[----:B------:R-:W-:Y:S01]  /*a760*/  FFMA.FTZ R36, R37, R122, 1.1641532182693481445e-10 ;  /* 0x2f00000025247423 */ /* 0x000fe2000001007a */
[----:B------:R-:W-:Y:S01]  /*a770*/  FMUL.FTZ R35, R35, R120 ;  /* 0x0000007823237220 */ /* 0x000fe20000410000 */
[----:B------:R-:W-:Y:S01]  /*a780*/  SEL R37, RZ, 0x10000, P4 ;  /* 0x00010000ff257807 */ /* 0x000fe20002000000 */
[----:B------:R-:W-:Y:S01]  /*a790*/  IMAD.WIDE.U32 R136, R131, 0x4, R42 ;  /* 0x0000000483887825 */ /* 0x000fe200078e002a */
[----:B------:R-:W0:Y:S01]  /*a7a0*/  @P0 LDC.64 R138, c[0x0][0x230] ;  /* 0x00008c00ff8a0b82 */ /* 0x000e220000000a00 */
        /* <DEDUP_REMOVED lines=8> */
[----:B------:R1:W-:Y:S04]  /*a830*/  STG.E.128 desc[UR4][R134.64], R32 ;  /* 0x0000002086007986 */ /* 0x0003e8000c101d04 */
[----:B------:R1:W-:Y:S01]  /*a840*/  STG.E desc[UR4][R136.64], R141 ;  /* 0x0000008d88007986 */ /* 0x0003e2000c101904 */
[----:B0-----:R-:W-:-:S03]  /*a850*/  @P0 IMAD.WIDE.U32 R138, R133, 0x10, R138 ;  /* 0x00000010858a0825 */ /* 0x001fc600078e008a */
[----:B------:R-:W5:Y:S04]  /*a860*/  LDG.E.128 R36, desc[UR4][R36.64] ;  /* 0x0000000424247981 */ /* 0x000f68000c1e1d00 */
        /* <DEDUP_REMOVED lines=13> */
.L_x_25079:
[----:B------:R-:W-:-:S07]  /*a940*/  MOV R124, R84 ;  /* 0x00000054007c7202 */ /* 0x000fce0000000f00 */
.L_x_25080:
[----:B------:R-:W-:Y:S05]  /*a950*/  BSYNC B0 ;  /* 0x0000000000007941 */ /* 0x000fea0003800000 */
.L_x_25078:
        /* <DEDUP_REMOVED lines=16> */
.L_x_25084:
[----:B------:R-:W-:Y:S05]  /*aa60*/  BSYNC B1 ;  /* 0x0000000000017941 */ /* 0x000fea0003800000 */
.L_x_25083:
        /* <DEDUP_REMOVED lines=44> */
.L_x_25082:
[----:B------:R-:W-:Y:S05]  /*ad30*/  BSYNC B0 ;  /* 0x0000000000007941 */ /* 0x000fea0003800000 */
.L_x_25081:
        /* <DEDUP_REMOVED lines=19> */
.L_x_25086:
[----:B------:R-:W-:-:S07]  /*ae70*/  MOV R124, R84 ;  /* 0x00000054007c7202 */ /* 0x000fce0000000f00 */
.L_x_25087:
[----:B------:R-:W-:Y:S05]  /*ae80*/  BSYNC B0 ;  /* 0x0000000000007941 */ /* 0x000fea0003800000 */
.L_x_25085:
        /* <DEDUP_REMOVED lines=16> */
.L_x_25091:
[----:B------:R-:W-:Y:S05]  /*af90*/  BSYNC B1 ;  /* 0x0000000000017941 */ /* 0x000fea0003800000 */
.L_x_25090:
        /* <DEDUP_REMOVED lines=44> */
.L_x_25089:
[----:B------:R-:W-:Y:S05]  /*b260*/  BSYNC B0 ;  /* 0x0000000000007941 */ /* 0x000fea0003800000 */
.L_x_25088:
        /* <DEDUP_REMOVED lines=19> */
.L_x_25093:
[----:B------:R-:W-:-:S07]  /*b3a0*/  MOV R124, R84 ;  /* 0x00000054007c7202 */ /* 0x000fce0000000f00 */
.L_x_25094:
[----:B------:R-:W-:Y:S05]  /*b3b0*/  BSYNC B0 ;  /* 0x0000000000007941 */ /* 0x000fea0003800000 */
.L_x_25092:
        /* <DEDUP_REMOVED lines=16> */
.L_x_25098:
[----:B------:R-:W-:Y:S05]  /*b4c0*/  BSYNC B1 ;  /* 0x0000000000017941 */ /* 0x000fea0003800000 */
.L_x_25097:
        /* <DEDUP_REMOVED lines=44> */
.L_x_25096:
[----:B------:R-:W-:Y:S05]  /*b790*/  BSYNC B0 ;  /* 0x0000000000007941 */ /* 0x000fea0003800000 */
.L_x_25095:
        /* <DEDUP_REMOVED lines=19> */
.L_x_25100:
[----:B------:R-:W-:-:S07]  /*b8d0*/  MOV R126, R84 ;  /* 0x00000054007e7202 */ /* 0x000fce0000000f00 */
.L_x_25101:
[----:B------:R-:W-:Y:S05]  /*b8e0*/  BSYNC B0 ;  /* 0x0000000000007941 */ /* 0x000fea0003800000 */
.L_x_25099:
        /* <DEDUP_REMOVED lines=16> */
.L_x_25105:
[----:B------:R-:W-:Y:S05]  /*b9f0*/  BSYNC B1 ;  /* 0x0000000000017941 */ /* 0x000fea0003800000 */
.L_x_25104:
        /* <DEDUP_REMOVED lines=44> */
.L_x_25103:
[----:B------:R-:W-:Y:S05]  /*bcc0*/  BSYNC B0 ;  /* 0x0000000000007941 */ /* 0x000fea0003800000 */
.L_x_25102:
[----:B------:R-:W-:Y:S01]  /*bcd0*/  FADD.FTZ R2, RZ, R8 ;  /* 0x00000008ff027221 */ /* 0x000fe20000010000 */
[----:B------:R-:W-:Y:S01]  /*bce0*/  FMUL.FTZ R39, R39, R119 ;  /* 0x0000007727277220 */ /* 0x000fe20000410000 */
[----:B------:R-:W-:Y:S01]  /*bcf0*/  SEL R119, RZ, 0x100, P2 ;  /* 0x00000100ff777807 */ /* 0x000fe20001000000 */
[----:B------:R-:W-:-:S04]  /*bd00*/  IMAD.WIDE.U32 R42, R133, 0x4, R42 ;  /* 0x00000004852a7825 */ /* 0x000fc800078e002a */
[----:B------:R-:W-:Y:S01]  /*bd10*/  FADD.FTZ R3, R9, R2 ;  /* 0x0000000209037221 */ /* 0x000fe20000010000 */
[----:B------:R-:W-:Y:S01]  /*bd20*/  FMUL.FTZ R39, R39, R120 ;  /* 0x0000007827277220 */ /* 0x000fe20000410000 */
[----:B------:R-:W-:Y:S02]  /*bd30*/  UMOV UR8, 0xffffffff ;  /* 0xffffffff00087882 */ /* 0x000fe40000000000 */
        /* <DEDUP_REMOVED lines=23> */
[----:B------:R-:W-:-:S03]  /*beb0*/  FADD.FTZ R135, R29, R2 ;  /* 0x000000021d877221 */ /* 0x000fc60000010000 */
[----:B------:R-:W-:Y:S01]  /*bec0*/  SEL R2, RZ, 0x1000000, P4 ;  /* 0x01000000ff027807 */ /* 0x000fe20002000000 */
[----:B------:R-:W-:Y:S01]  /*bed0*/  FADD.FTZ R122, R30, R135 ;  /* 0x000000871e7a7221 */ /* 0x000fe20000010000 */
[----:B------:R-:W-:Y:S02]  /*bee0*/  FSEL R39, R39, RZ, !P4 ;  /* 0x000000ff27277208 */ /* 0x000fe40006000000 */
[----:B------:R-:W-:Y:S01]  /*bef0*/  IADD3 R2, R119, R2, R3 ;  /* 0x0000000277027210 */ /* 0x000fe20007ffe003 */
[----:B------:R-:W-:Y:S01]  /*bf00*/  FADD.FTZ R121, R31, R122 ;  /* 0x0000007a1f797221 */ /* 0x000fe20000010000 */
[----:B------:R-:W-:Y:S01]  /*bf10*/  SEL R3, RZ, 0x1, P0 ;  /* 0x00000001ff037807 */ /* 0x000fe20000000000 */
[----:B------:R-:W-:Y:S01]  /*bf20*/  @P1 FADD.FTZ R39, R7, R39 ;  /* 0x0000002707271221 */ /* 0x000fe20000010000 */
[----:B------:R-:W-:Y:S01]  /*bf30*/  LOP3.LUT P0, RZ, R0, 0xff, RZ, 0xc0, !PT ;  /* 0x000000ff00ff7812 */ /* 0x000fe2000780c0ff */
[----:B------:R-:W-:Y:S01]  /*bf40*/  FADD.FTZ R122, R32, R121 ;  /* 0x00000079207a7221 */ /* 0x000fe20000010000 */
[----:B------:R-:W-:Y:S01]  /*bf50*/  IMAD.WIDE.U32 R120, R133, 0x10, R40 ;  /* 0x0000001085787825 */ /* 0x000fe200078e0028 */
[----:B------:R-:W-:-:S03]  /*bf60*/  LOP3.LUT P1, RZ, R44, 0x1f, RZ, 0xc0, !PT ;  /* 0x0000001f2cff7812 */ /* 0x000fc6000782c0ff */
[----:B------:R-:W-:Y:S02]  /*bf70*/  IMAD.IADD R119, R2, 0x1, R3 ;  /* 0x0000000102777824 */ /* 0x000fe400078e0203 */
[----:B------:R-:W-:Y:S01]  /*bf80*/  FADD.FTZ R3, R33, R122 ;  /* 0x0000007a21037221 */ /* 0x000fe20000010000 */
[----:B------:R0:W-:Y:S03]  /*bf90*/  STG.E.128 desc[UR4][R120.64], R36 ;  /* 0x0000002478007986 */ /* 0x0001e6000c101d04 */
[----:B------:R-:W-:Y:S01]  /*bfa0*/  FADD.FTZ R2, R34, R3 ;  /* 0x0000000322027221 */ /* 0x000fe20000010000 */
[----:B------:R0:W-:Y:S03]  /*bfb0*/  STG.E desc[UR4][R42.64], R119 ;  /* 0x000000772a007986 */ /* 0x0001e6000c101904 */
        /* <DEDUP_REMOVED lines=93> */
.L_x_25118:
[----:B------:R-:W2:Y:S01]  /*c590*/  @!P1 S2R R121, SR_CgaCtaId ;  /* 0x0000000000799919 */ /* 0x000ea20000008800 */
[----:B------:R-:W-:Y:S01]  /*c5a0*/  LOP3.LUT R43, R44, 0x1f, RZ, 0xc0, !PT ;  /* 0x0000001f2c2b7812 */ /* 0x000fe200078ec0ff */
[----:B------:R-:W-:Y:S05]  /*c5b0*/  WARPSYNC.ALL ;  /* 0x0000000000007948 */ /* 0x000fea0003800000 */
[----:B------:R-:W-:Y:S02]  /*c5c0*/  ISETP.GT.U32.AND P2, PT, R43, 0x7, PT ;  /* 0x000000072b00780c */ /* 0x000fe40003f44070 */
[----:B------:R-:W-:Y:S02]  /*c5d0*/  @!P1 MOV R0, 0x400 ;  /* 0x0000040000009802 */ /* 0x000fe40000000f00 */
[----:B------:R-:W-:-:S09]  /*c5e0*/  LOP3.LUT R41, R3, 0x7, RZ, 0xc0, !PT ;  /* 0x0000000703297812 */ /* 0x000fd200078ec0ff */
        /* <DEDUP_REMOVED lines=9> */
[----:B------:R-:W-:Y:S02]  /*c680*/  PLOP3.LUT P1, PT, PT, PT, UP1, 0x40, 0x0 ;  /* 0x000000000000781c */ /* 0x000fe40003f2e818 */
[----:B---3--:R-:W-:Y:S02]  /*c690*/  @!P2 LEA R119, R135, R42, 0x18 ;  /* 0x0000002a8777a211 */ /* 0x008fe400078ec0ff */
[----:B------:R-:W-:Y:S02]  /*c6a0*/  CS2R R42, SRZ ;  /* 0x00000000002a7805 */ /* 0x000fe4000001ff00 */
[----:B------:R-:W-:Y:S01]  /*c6b0*/  @!P2 LEA R119, R40, R119, 0x3 ;  /* 0x000000772877a211 */ /* 0x000fe200078e18ff */
[----:B------:R-:W-:Y:S01]  /*c6c0*/  IMAD.MOV.U32 R40, RZ, RZ, RZ ;  /* 0x000000ffff287224 */ /* 0x000fe200078e00ff */
[----:B------:R-:W-:-:S05]  /*c6d0*/  @!P2 MOV R40, 0x400 ;  /* 0x000004000028a802 */ /* 0x000fca0000000f00 */
[----:B------:R-:W1:Y:S04]  /*c6e0*/  SHFL.DOWN PT, R121, R40, 0x4, 0x1f ;  /* 0x08801f0028797f89 */ /* 0x000e6800000e0000 */
[----:B------:R-:W2:Y:S01]  /*c6f0*/  @!P2 LDS.64 R42, [R119] ;  /* 0x00000000772aa984 */ /* 0x000ea20000000a00 */
[----:B------:R-:W-:Y:S02]  /*c700*/  PLOP3.LUT P2, PT, PT, PT, UP1, 0x40, 0x0 ;  /* 0x000000000000781c */ /* 0x000fe40003f4e818 */
[----:B-1----:R-:W-:Y:S02]  /*c710*/  IADD3 R2, R121, R40, RZ ;  /* 0x0000002879027210 */ /* 0x002fe40007ffe0ff */
[----:B------:R-:W-:Y:S02]  /*c720*/  I2FP.F32.S32 R122, R121 ;  /* 0x00000079007a7245 */ /* 0x000fe40000201400 */
[----:B------:R-:W-:Y:S01]  /*c730*/  I2FP.F32.S32 R3, R2 ;  /* 0x0000000200037245 */ /* 0x000fe20000201400 */
[----:B------:R-:W1:Y:S01]  /*c740*/  SHFL.DOWN PT, R137, R2, 0x2, 0x1f ;  /* 0x08401f0002897f89 */ /* 0x000e6200000e0000 */
[----:B------:R-:W-:-:S02]  /*c750*/  I2FP.F32.S32 R121, R40 ;  /* 0x0000002800797245 */ /* 0x000fc40000201400 */
[----:B0-----:R-:W0:Y:S01]  /*c760*/  MUFU.RCP R120, R3 ;  /* 0x0000000300787308 */ /* 0x001e220000001000 */
[----:B--2---:R-:W2:Y:S01]  /*c770*/  SHFL.DOWN PT, R135, R42, 0x4, 0x1f ;  /* 0x08801f002a877f89 */ /* 0x004ea200000e0000 */
[----:B-1----:R-:W-:Y:S01]  /*c780*/  IMAD.IADD R126, R2, 0x1, R137 ;  /* 0x00000001027e7824 */ /* 0x002fe200078e0289 */
[----:B------:R-:W-:-:S04]  /*c790*/  I2FP.F32.S32 R137, R137 ;  /* 0x0000008900897245 */ /* 0x000fc80000201400 */
[----:B------:R-:W-:-:S04]  /*c7a0*/  I2FP.F32.S32 R128, R126 ;  /* 0x0000007e00807245 */ /* 0x000fc80000201400 */
[----:B------:R-:W1:Y:S01]  /*c7b0*/  MUFU.RCP R2, R128 ;  /* 0x0000008000027308 */ /* 0x000e620000001000 */
[----:B--2---:R-:W-:-:S04]  /*c7c0*/  FMUL.FTZ R0, R135, R122 ;  /* 0x0000007a87007220 */ /* 0x004fc80000410000 */
[----:B------:R-:W-:Y:S01]  /*c7d0*/  FFMA.FTZ R119, R121, R42, R0 ;  /* 0x0000002a79777223 */ /* 0x000fe20000010000 */
[----:B------:R-:W-:Y:S01]  /*c7e0*/  FADD.FTZ R42, -R135, R42 ;  /* 0x0000002a872a7221 */ /* 0x000fe20000010100 */
[----:B------:R-:W2:Y:S02]  /*c7f0*/  SHFL.DOWN PT, R0, R43, 0x4, 0x1f ;  /* 0x08801f002b007f89 */ /* 0x000ea400000e0000 */
[----:B0-----:R-:W-:Y:S01]  /*c800*/  FMUL.FTZ R40, R120, R119 ;  /* 0x0000007778287220 */ /* 0x001fe20000410000 */
[----:B------:R-:W-:-:S04]  /*c810*/  FMUL.FTZ R42, R42, R42 ;  /* 0x0000002a2a2a7220 */ /* 0x000fc80000410000 */
[----:B------:R-:W0:Y:S01]  /*c820*/  SHFL.DOWN PT, R139, R40, 0x2, 0x1f ;  /* 0x08401f00288b7f89 */ /* 0x000e2200000e0000 */
[----:B------:R-:W-:-:S03]  /*c830*/  FMUL.FTZ R42, R42, R121 ;  /* 0x000000792a2a7220 */ /* 0x000fc60000410000 */
[----:B------:R-:W3:Y:S01]  /*c840*/  SHFL.DOWN PT, R121, R126, 0x1, 0x1f ;  /* 0x08201f007e797f89 */ /* 0x000ee200000e0000 */
[----:B------:R-:W-:Y:S01]  /*c850*/  FMUL.FTZ R42, R42, R122 ;  /* 0x0000007a2a2a7220 */ /* 0x000fe20000410000 */
[----:B--2---:R-:W-:-:S04]  /*c860*/  FADD.FTZ R119, R0, R43 ;  /* 0x0000002b00777221 */ /* 0x004fc80000010000 */
[----:B------:R-:W-:Y:S01]  /*c870*/  FFMA.FTZ R42, R120, R42, R119 ;  /* 0x0000002a782a7223 */ /* 0x000fe20000010077 */
[----:B0-----:R-:W-:-:S04]  /*c880*/  FMUL.FTZ R0, R139, R137 ;  /* 0x000000898b007220 */ /* 0x001fc80000410000 */
[----:B------:R-:W0:Y:S01]  /*c890*/  SHFL.DOWN PT, R43, R42, 0x2, 0x1f ;  /* 0x08401f002a2b7f89 */ /* 0x000e2200000e0000 */
[----:B------:R-:W-:Y:S01]  /*c8a0*/  FFMA.FTZ R119, R3, R40, R0 ;  /* 0x0000002803777223 */ /* 0x000fe20000010000 */
[-C--:B---3--:R-:W-:Y:S01]  /*c8b0*/  IADD3 R120, R126, R121.reuse, RZ ;  /* 0x000000797e787210 */ /* 0x088fe20007ffe0ff */
[----:B------:R-:W-:Y:S01]  /*c8c0*/  FADD.FTZ R40, R40, -R139 ;  /* 0x8000008b28287221 */ /* 0x000fe20000010000 */
[----:B------:R-:W-:Y:S01]  /*c8d0*/  I2FP.F32.S32 R121, R121 ;  /* 0x0000007900797245 */ /* 0x000fe20000201400 */
[----:B-1----:R-:W-:Y:S01]  /*c8e0*/  FMUL.FTZ R119, R2, R119 ;  /* 0x0000007702777220 */ /* 0x002fe20000410000 */
[----:B------:R-:W-:Y:S01]  /*c8f0*/  I2FP.F32.S32 R120, R120 ;  /* 0x0000007800787245 */ /* 0x000fe20000201400 */
[----:B------:R-:W-:-:S03]  /*c900*/  FMUL.FTZ R40, R40, R40 ;  /* 0x0000002828287220 */ /* 0x000fc60000410000 */
[----:B------:R-:W1:Y:S01]  /*c910*/  SHFL.DOWN PT, R0, R119, 0x1, 0x1f ;  /* 0x08201f0077007f89 */ /* 0x000e6200000e0000 */
[----:B------:R-:W-:Y:S01]  /*c920*/  FMUL.FTZ R40, R3, R40 ;  /* 0x0000002803287220 */ /* 0x000fe20000410000 */
[----:B------:R-:W2:Y:S03]  /*c930*/  MUFU.RCP R120, R120 ;  /* 0x0000007800787308 */ /* 0x000ea60000001000 */
[----:B------:R-:W-:Y:S01]  /*c940*/  FMUL.FTZ R40, R40, R137 ;  /* 0x0000008928287220 */ /* 0x000fe20000410000 */
[----:B0-----:R-:W-:-:S04]  /*c950*/  FADD.FTZ R43, R42, R43 ;  /* 0x0000002b2a2b7221 */ /* 0x001fc80000010000 */
[----:B------:R-:W-:-:S05]  /*c960*/  FFMA.FTZ R40, R2, R40, R43 ;  /* 0x0000002802287223 */ /* 0x000fca000001002b */
[----:B------:R-:W0:Y:S01]  /*c970*/  SHFL.DOWN PT, R3, R40, 0x1, 0x1f ;  /* 0x08201f0028037f89 */ /* 0x000e2200000e0000 */
[----:B-1----:R-:W-:Y:S01]  /*c980*/  FMUL.FTZ R43, R0, R121 ;  /* 0x00000079002b7220 */ /* 0x002fe20000410000 */
[----:B------:R-:W-:-:S03]  /*c990*/  FADD.FTZ R0, R119, -R0 ;  /* 0x8000000077007221 */ /* 0x000fc60000010000 */
[----:B------:R-:W-:-:S04]  /*c9a0*/  FFMA.FTZ R43, R128, R119, R43 ;  /* 0x00000077802b7223 */ /* 0x000fc8000001002b */
[----:B--2---:R-:W-:Y:S01]  /*c9b0*/  FMUL.FTZ R2, R120, R43 ;  /* 0x0000002b78027220 */ /* 0x004fe20000410000 */
[----:B------:R-:W-:Y:S02]  /*c9c0*/  FMUL.FTZ R43, R0, R0 ;  /* 0x00000000002b7220 */ /* 0x000fe40000410000 */
[----:B------:R-:W1:Y:S02]  /*c9d0*/  LDC R0, c[0x0][0x2d8] ;  /* 0x0000b600ff007b82 */ /* 0x000e640000000800 */
[----:B------:R-:W2:Y:S01]  /*c9e0*/  SHFL.IDX PT, R135, R2, RZ, 0x1f ;  /* 0x00001fff02877589 */ /* 0x000ea200000e0000 */
[----:B------:R-:W-:-:S04]  /*c9f0*/  FMUL.FTZ R43, R128, R43 ;  /* 0x0000002b802b7220 */ /* 0x000fc80000410000 */
[----:B------:R-:W-:Y:S01]  /*ca00*/  FMUL.FTZ R43, R43, R121 ;  /* 0x000000792b2b7220 */ /* 0x000fe20000410000 */
[----:B0-----:R-:W-:-:S04]  /*ca10*/  FADD.FTZ R3, R40, R3 ;  /* 0x0000000328037221 */ /* 0x001fc80000010000 */
[----:B------:R-:W-:-:S05]  /*ca20*/  FFMA.FTZ R3, R120, R43, R3 ;  /* 0x0000002b78037223 */ /* 0x000fca0000010003 */
[----:B------:R0:W1:Y:S01]  /*ca30*/  SHFL.IDX PT, R137, R3, RZ, 0x1f ;  /* 0x00001fff03897589 */ /* 0x00006200000e0000 */
[----:B--2---:R-:W-:Y:S02]  /*ca40*/  FSEL R40, R135, RZ, P1 ;  /* 0x000000ff87287208 */ /* 0x004fe40000800000 */
[----:B------:R-:W-:-:S03]  /*ca50*/  LOP3.LUT P1, RZ, R41, 0x1f, R44, 0xf8, !PT ;  /* 0x0000001f29ff7812 */ /* 0x000fc6000782f82c */
[--C-:B------:R-:W-:Y:S01]  /*ca60*/  FADD.FTZ R43, R10, -R40.reuse ;  /* 0x800000280a2b7221 */ /* 0x100fe20000010000 */
[----:B------:R-:W-:Y:S01]  /*ca70*/  FMUL.FTZ R10, R135, R135 ;  /* 0x00000087870a7220 */ /* 0x000fe20000410000 */
[--C-:B------:R-:W-:Y:S01]  /*ca80*/  FADD.FTZ R119, R11, -R40.reuse ;  /* 0x800000280b777221 */ /* 0x100fe20000010000 */
[--C-:B------:R-:W-:Y:S01]  /*ca90*/  FADD.FTZ R41, R8, -R40.reuse ;  /* 0x8000002808297221 */ /* 0x100fe20000010000 */
[--C-:B------:R-:W-:Y:S01]  /*caa0*/  FADD.FTZ R42, R9, -R40.reuse ;  /* 0x80000028092a7221 */ /* 0x100fe20000010000 */
[--C-:B------:R-:W-:Y:S01]  /*cab0*/  FADD.FTZ R12, R12, -R40.reuse ;  /* 0x800000280c0c7221 */ /* 0x100fe20000010000 */
[----:B------:R-:W-:Y:S01]  /*cac0*/  FSEL R11, R10, RZ, !P2 ;  /* 0x000000ff0a0b7208 */ /* 0x000fe20005000000 */
[--C-:B------:R-:W-:Y:S01]  /*cad0*/  FADD.FTZ R13, R13, -R40.reuse ;  /* 0x800000280d0d7221 */ /* 0x100fe20000010000 */
[--C-:B------:R-:W-:Y:S01]  /*cae0*/  FADD.FTZ R14, R14, -R40.reuse ;  /* 0x800000280e0e7221 */ /* 0x100fe20000010000 */
[--C-:B------:R-:W-:Y:S01]  /*caf0*/  FADD.FTZ R15, R15, -R40.reuse ;  /* 0x800000280f0f7221 */ /* 0x100fe20000010000 */
[----:B0-----:R-:W0:Y:S01]  /*cb00*/  @!P1 LDC.64 R2, c[0x0][0x250] ;  /* 0x00009400ff029b82 */ /* 0x001e220000000a00 */
[--C-:B------:R-:W-:Y:S01]  /*cb10*/  FADD.FTZ R120, R16, -R40.reuse ;  /* 0x8000002810787221 */ /* 0x100fe20000010000 */
[----:B------:R-:W-:Y:S01]  /*cb20*/  FADD.FTZ R121, R17, -R40 ;  /* 0x8000002811797221 */ /* 0x000fe20000010000 */
[----:B-1----:R-:W-:Y:S01]  /*cb30*/  FFMA.FTZ R0, R137, UR11, R0 ;  /* 0x0000000b89007c23 */ /* 0x002fe20008010000 */
        /* <DEDUP_REMOVED lines=13> */
[----:B------:R-:W-:Y:S01]  /*cc10*/  IADD3 R37, R117, 0x100, RZ ;  /* 0x0000010075257810 */ /* 0x000fe20007ffe0ff */
        /* <DEDUP_REMOVED lines=20> */
[----:B------:R2:W-:Y:S01]  /*cd60*/  @!P1 STG.E desc[UR4][R10.64], R135 ;  /* 0x000000870a009986 */ /* 0x0005e2000c101904 */
[----:B-1----:R-:W-:-:S04]  /*cd70*/  @!P1 IMAD.WIDE R8, R45, 0x4, R8 ;  /* 0x000000042d089825 */ /* 0x002fc800078e0208 */
[C---:B------:R-:W-:Y:S01]  /*cd80*/  FMUL.FTZ R24, R141.reuse, R120 ;  /* 0x000000788d187220 */ /* 0x040fe20000410000 */
[C---:B------:R-:W-:Y:S01]  /*cd90*/  FMUL.FTZ R25, R141.reuse, R121 ;  /* 0x000000798d197220 */ /* 0x040fe20000410000 */
[C---:B------:R-:W-:Y:S01]  /*cda0*/  FMUL.FTZ R26, R141.reuse, R122 ;  /* 0x0000007a8d1a7220 */ /* 0x040fe20000410000 */
[----:B------:R-:W-:Y:S01]  /*cdb0*/  FMUL.FTZ R27, R141, R126 ;  /* 0x0000007e8d1b7220 */ /* 0x000fe20000410000 */
[--C-:B------:R-:W-:Y:S01]  /*cdc0*/  FADD.FTZ R32, R32, -R40.reuse ;  /* 0x8000002820207221 */ /* 0x100fe20000010000 */
[----:B------:R-:W-:Y:S01]  /*cdd0*/  FADD.FTZ R33, R33, -R40 ;  /* 0x8000002821217221 */ /* 0x000fe20000010000 */
[C---:B------:R-:W-:Y:S01]  /*cde0*/  FMUL.FTZ R136, R141.reuse, R35 ;  /* 0x000000238d887220 */ /* 0x040fe20000410000 */
[C---:B------:R-:W-:Y:S01]  /*cdf0*/  FMUL.FTZ R0, R141.reuse, R20 ;  /* 0x000000148d007220 */ /* 0x040fe20000410000 */
[C---:B------:R-:W-:Y:S01]  /*ce00*/  FMUL.FTZ R42, R141.reuse, R21 ;  /* 0x000000158d2a7220 */ /* 0x040fe20000410000 */
[C---:B------:R-:W-:Y:S01]  /*ce10*/  FMUL.FTZ R137, R141.reuse, R36 ;  /* 0x000000248d897220 */ /* 0x040fe20000410000 */
[C---:B--2---:R-:W-:Y:S01]  /*ce20*/  FMUL.FTZ R135, R141.reuse, R34 ;  /* 0x000000228d877220 */ /* 0x044fe20000410000 */
[C---:B------:R-:W-:Y:S01]  /*ce30*/  FMUL.FTZ R10, R141.reuse, R22 ;  /* 0x000000168d0a7220 */ /* 0x040fe20000410000 */
[----:B------:R-:W-:Y:S01]  /*ce40*/  FMUL.FTZ R11, R141, R23 ;  /* 0x000000178d0b7220 */ /* 0x000fe20000410000 */
[----:B0-----:R-:W-:-:S04]  /*ce50*/  IMAD.WIDE.U32 R34, R117, 0x10, R2 ;  /* 0x0000001075227825 */ /* 0x001fc800078e0002 */
        /* <DEDUP_REMOVED lines=26> */
[----:B------:R0:W-:Y:S01]  /*d000*/  @!P1 STG.E desc[UR4][R8.64], R141 ;  /* 0x0000008d08009986 */ /* 0x0001e2000c101904 */
[----:B------:R-:W-:Y:S01]  /*d010*/  FMUL.FTZ R138, R141, R138 ;  /* 0x0000008a8d8a7220 */ /* 0x000fe20000410000 */
[----:B------:R-:W-:-:S04]  /*d020*/  IMAD.WIDE.U32 R28, R125, 0x10, R2 ;  /* 0x000000107d1c7825 */ /* 0x000fc800078e0002 */
[----:B------:R-:W-:Y:S01]  /*d030*/  FFMA.FTZ R11, R110, R11, R93 ;  /* 0x0000000b6e0b7223 */ /* 0x000fe2000001005d */
[----:B------:R-:W-:Y:S01]  /*d040*/  FFMA.FTZ R10, R70, R10, R55 ;  /* 0x0000000a460a7223 */ /* 0x000fe20000010037 */
[----:B------:R1:W-:Y:S01]  /*d050*/  STG.E.128 desc[UR4][R34.64], R16 ;  /* 0x0000001022007986 */ /* 0x0003e2000c101d04 */
[----:B------:R-:W-:-:S04]  /*d060*/  IMAD.WIDE.U32 R30, R127, 0x10, R2 ;  /* 0x000000107f1e7825 */ /* 0x000fc800078e0002 */
[----:B------:R-:W-:Y:S01]  /*d070*/  FFMA.FTZ R15, R112, R134, R95 ;  /* 0x00000086700f7223 */ /* 0x000fe2000001005f */
[----:B------:R-:W-:Y:S01]  /*d080*/  FFMA.FTZ R14, R72, R132, R57 ;  /* 0x00000084480e7223 */ /* 0x000fe20000010039 */
[----:B------:R-:W-:Y:S01]  /*d090*/  FFMA.FTZ R13, R109, R130, R94 ;  /* 0x000000826d0d7223 */ /* 0x000fe2000001005e */
[----:B------:R-:W-:Y:S01]  /*d0a0*/  FFMA.FTZ R12, R73, R128, R56 ;  /* 0x00000080490c7223 */ /* 0x000fe20000010038 */
[----:B------:R-:W-:-:S04]  /*d0b0*/  IMAD.WIDE.U32 R32, R129, 0x10, R2 ;  /* 0x0000001081207825 */ /* 0x000fc800078e0002 */
[----:B0-----:R-:W-:Y:S01]  /*d0c0*/  FFMA.FTZ R9, R107, R42, R92 ;  /* 0x0000002a6b097223 */ /* 0x001fe2000001005c */
[----:B------:R-:W-:Y:S01]  /*d0d0*/  FFMA.FTZ R8, R71, R0, R54 ;  /* 0x0000000047087223 */ /* 0x000fe20000010036 */
[----:B------:R0:W-:Y:S01]  /*d0e0*/  STG.E.128 desc[UR4][R36.64], R20 ;  /* 0x0000001424007986 */ /* 0x0001e2000c101d04 */
[--C-:B------:R-:W-:Y:S01]  /*d0f0*/  IMAD.WIDE.U32 R40, R131, 0x10, R2.reuse ;  /* 0x0000001083287825 */ /* 0x100fe200078e0002 */
[----:B------:R-:W-:Y:S02]  /*d100*/  SEL R0, RZ, 0x1, P0 ;  /* 0x00000001ff007807 */ /* 0x000fe40000000000 */
[----:B------:R2:W-:Y:S01]  /*d110*/  STG.E.128 desc[UR4][R38.64], R24 ;  /* 0x0000001826007986 */ /* 0x0005e2000c101d04 */
[----:B------:R-:W-:-:S03]  /*d120*/  IMAD.WIDE.U32 R2, R133, 0x10, R2 ;  /* 0x0000001085027825 */ /* 0x000fc600078e0002 */
[----:B------:R3:W-:Y:S01]  /*d130*/  STG.E.128 desc[UR4][R28.64], R8 ;  /* 0x000000081c007986 */ /* 0x0007e2000c101d04 */
[----:B-1----:R-:W-:Y:S01]  /*d140*/  FFMA.FTZ R19, R114, R121, R97 ;  /* 0x0000007972137223 */ /* 0x002fe20000010061 */
[----:B------:R-:W-:Y:S01]  /*d150*/  FFMA.FTZ R18, R74, R120, R59 ;  /* 0x000000784a127223 */ /* 0x000fe2000001003b */
[----:B------:R-:W-:Y:S01]  /*d160*/  FFMA.FTZ R17, R111, R119, R96 ;  /* 0x000000776f117223 */ /* 0x000fe20000010060 */
[----:B------:R-:W-:Y:S01]  /*d170*/  FFMA.FTZ R16, R75, R43, R58 ;  /* 0x0000002b4b107223 */ /* 0x000fe2000001003a */
[----:B------:R3:W-:Y:S01]  /*d180*/  STG.E.128 desc[UR4][R30.64], R12 ;  /* 0x0000000c1e007986 */ /* 0x0007e2000c101d04 */
[----:B------:R-:W-:-:S03]  /*d190*/  VIADD R45, R45, UR12 ;  /* 0x0000000c2d2d7c36 */ /* 0x000fc60008000000 */
[----:B------:R3:W-:Y:S01]  /*d1a0*/  STG.E.128 desc[UR4][R32.64], R16 ;  /* 0x0000001020007986 */ /* 0x0007e2000c101d04 */
[----:B0-----:R-:W-:Y:S01]  /*d1b0*/  FFMA.FTZ R23, R116, R136, R99 ;  /* 0x0000008874177223 */ /* 0x001fe20000010063 */
[----:B------:R-:W-:Y:S01]  /*d1c0*/  FFMA.FTZ R22, R76, R135, R61 ;  /* 0x000000874c167223 */ /* 0x000fe2000001003d */
[----:B------:R-:W-:Y:S01]  /*d1d0*/  FFMA.FTZ R21, R113, R126, R98 ;  /* 0x0000007e71157223 */ /* 0x000fe20000010062 */
[----:B------:R-:W-:Y:S01]  /*d1e0*/  FFMA.FTZ R20, R77, R122, R60 ;  /* 0x0000007a4d147223 */ /* 0x000fe2000001003c */
[----:B--2---:R-:W-:Y:S01]  /*d1f0*/  FFMA.FTZ R27, R118, R140, R101 ;  /* 0x0000008c761b7223 */ /* 0x004fe20000010065 */
[----:B------:R-:W-:Y:S01]  /*d200*/  FFMA.FTZ R26, R78, R139, R63 ;  /* 0x0000008b4e1a7223 */ /* 0x000fe2000001003f */
[----:B------:R-:W-:Y:S01]  /*d210*/  FFMA.FTZ R25, R115, R138, R100 ;  /* 0x0000008a73197223 */ /* 0x000fe20000010064 */
[----:B------:R-:W-:Y:S01]  /*d220*/  FFMA.FTZ R24, R79, R137, R62 ;  /* 0x000000894f187223 */ /* 0x000fe2000001003e */
[----:B------:R3:W-:Y:S01]  /*d230*/  STG.E.128 desc[UR4][R40.64], R20 ;  /* 0x0000001428007986 */ /* 0x0007e2000c101d04 */
[----:B------:R-:W-:-:S03]  /*d240*/  ISETP.GE.AND P1, PT, R45, UR13, PT ;  /* 0x0000000d2d007c0c */ /* 0x000fc6000bf26270 */
[----:B------:R3:W-:Y:S10]  /*d250*/  STG.E.128 desc[UR4][R2.64], R24 ;  /* 0x0000001802007986 */ /* 0x0007f4000c101d04 */
[----:B------:R-:W-:Y:S05]  /*d260*/  @!P1 BRA `(.L_x_25107) ;  /* 0xffffff3c00009947 */ /* 0x000fea000383ffff */
[----:B------:R-:W-:Y:S05]  /*d270*/  EXIT ;  /* 0x000000000000794d */ /* 0x000fea0003800000 */
.L_x_25106:
[----:B------:R-:W-:Y:S01]  /*d280*/  HFMA2.MMA R128, -RZ, RZ, 0, 5.9604644775390625e-08 ;  /* 0x00000001ff807435 */ /* 0x000fe200000001ff */
[----:B------:R-:W-:Y:S01]  /*d290*/  MOV R126, R0 ;  /* 0x00000000007e7202 */ /* 0x000fe20000000f00 */
[----:B------:R-:W-:Y:S01]  /*d2a0*/  IMAD.MOV.U32 R135, RZ, RZ, 0x1f ;  /* 0x0000001fff877424 */ /* 0x000fe200078e00ff */
[----:B------:R-:W-:-:S08]  /*d2b0*/  MOV R121, 0xffffffff ;  /* 0xffffffff00797802 */ /* 0x000fd00000000f00 */
[----:B------:R-:W-:Y:S05]  /*d2c0*/  WARPSYNC.COLLECTIVE R121, `(.L_x_25108) ;  /* 0x0000000079087348 */ /* 0x000fea0003c00000 */
[----:B------:R0:W1:Y:S02]  /*d2d0*/  SHFL.BFLY P2, R122, R126, R128, R135 ;  /* 0x0c0000807e7a7389 */ /* 0x0000640000040087 */
[----:B01----:R-:W-:Y:S01]  /*d2e0*/  ENDCOLLECTIVE ;  /* 0x000000000000791b */ /* 0x003fe20003800000 */
.L_x_25108:
[----:B------:R-:W-:Y:S01]  /*d2f0*/  HFMA2.MMA R128, -RZ, RZ, 0, 1.1920928955078125e-07 ;  /* 0x00000002ff807435 */ /* 0x000fe200000001ff */
[----:B------:R-:W-:-:S05]  /*d300*/  MOV R41, R122 ;  /* 0x0000007a00297202 */ /* 0x000fca0000000f00 */
[----:B------:R-:W-:-:S04]  /*d310*/  FADD.FTZ R41, R0, R41 ;  /* 0x0000002900297221 */ /* 0x000fc80000010000 */
[----:B------:R-:W-:-:S07]  /*d320*/  IMAD.MOV.U32 R126, RZ, RZ, R41 ;  /* 0x000000ffff7e7224 */ /* 0x000fce00078e0029 */
[----:B------:R-:W-:Y:S05]  /*d330*/  WARPSYNC.COLLECTIVE R121, `(.L_x_25109) ;  /* 0x0000000079087348 */ /* 0x000fea0003c00000 */
[----:B------:R0:W1:Y:S02]  /*d340*/  SHFL.BFLY P2, R122, R126, R128, R135 ;  /* 0x0c0000807e7a7389 */ /* 0x0000640000040087 */
[----:B01----:R-:W-:Y:S01]  /*d350*/  ENDCOLLECTIVE ;  /* 0x000000000000791b */ /* 0x003fe20003800000 */
.L_x_25109:
[----:B------:R-:W-:Y:S01]  /*d360*/  HFMA2.MMA R128, -RZ, RZ, 0, 2.384185791015625e-07 ;  /* 0x00000004ff807435 */ /* 0x000fe200000001ff */
[----:B------:R-:W-:-:S05]  /*d370*/  MOV R2, R122 ;  /* 0x0000007a00027202 */ /* 0x000fca0000000f00 */
[----:B------:R-:W-:-:S04]  /*d380*/  FADD.FTZ R42, R41, R2 ;  /* 0x00000002292a7221 */ /* 0x000fc80000010000 */
[----:B------:R-:W-:-:S07]  /*d390*/  IMAD.MOV.U32 R126, RZ, RZ, R42 ;  /* 0x000000ffff7e7224 */ /* 0x000fce00078e002a */
[----:B------:R-:W-:Y:S05]  /*d3a0*/  WARPSYNC.COLLECTIVE R121, `(.L_x_25110) ;  /* 0x0000000079087348 */ /* 0x000fea0003c00000 */
[----:B------:R0:W1:Y:S02]  /*d3b0*/  SHFL.BFLY P2, R122, R126, R128, R135 ;  /* 0x0c0000807e7a7389 */ /* 0x0000640000040087 */
[----:B01----:R-:W-:Y:S01]  /*d3c0*/  ENDCOLLECTIVE ;  /* 0x000000000000791b */ /* 0x003fe20003800000 */
.L_x_25110:
[----:B------:R-:W-:Y:S01]  /*d3d0*/  HFMA2.MMA R128, -RZ, RZ, 0, 4.76837158203125e-07 ;  /* 0x00000008ff807435 */ /* 0x000fe200000001ff */
[----:B------:R-:W-:-:S05]  /*d3e0*/  MOV R43, R122 ;  /* 0x0000007a002b7202 */ /* 0x000fca0000000f00 */
[----:B------:R-:W-:-:S04]  /*d3f0*/  FADD.FTZ R43, R42, R43 ;  /* 0x0000002b2a2b7221 */ /* 0x000fc80000010000 */
[----:B------:R-:W-:-:S07]  /*d400*/  IMAD.MOV.U32 R126, RZ, RZ, R43 ;  /* 0x000000ffff7e7224 */ /* 0x000fce00078e002b */
[----:B------:R-:W-:Y:S05]  /*d410*/  WARPSYNC.COLLECTIVE R121, `(.L_x_25111) ;  /* 0x0000000079087348 */ /* 0x000fea0003c00000 */
[----:B------:R0:W1:Y:S02]  /*d420*/  SHFL.BFLY P2, R122, R126, R128, R135 ;  /* 0x0c0000807e7a7389 */ /* 0x0000640000040087 */
[----:B01----:R-:W-:Y:S01]  /*d430*/  ENDCOLLECTIVE ;  /* 0x000000000000791b */ /* 0x003fe20003800000 */
.L_x_25111:
[----:B------:R-:W-:Y:S01]  /*d440*/  HFMA2.MMA R128, -RZ, RZ, 0, 9.5367431640625e-07 ;  /* 0x00000010ff807435 */ /* 0x000fe200000001ff */
[----:B------:R-:W-:-:S05]  /*d450*/  MOV R2, R122 ;  /* 0x0000007a00027202 */ /* 0x000fca0000000f00 */
[----:B------:R-:W-:-:S04]  /*d460*/  FADD.FTZ R119, R43, R2 ;  /* 0x000000022b777221 */ /* 0x000fc80000010000 */
[----:B------:R-:W-:-:S07]  /*d470*/  IMAD.MOV.U32 R126, RZ, RZ, R119 ;  /* 0x000000ffff7e7224 */ /* 0x000fce00078e0077 */
[----:B------:R-:W-:Y:S05]  /*d480*/  WARPSYNC.COLLECTIVE R121, `(.L_x_25112) ;  /* 0x0000000079087348 */ /* 0x000fea0003c00000 */
[----:B------:R0:W1:Y:S02]  /*d490*/  SHFL.BFLY P2, R122, R126, R128, R135 ;  /* 0x0c0000807e7a7389 */ /* 0x0000640000040087 */
[----:B01----:R-:W-:Y:S01]  /*d4a0*/  ENDCOLLECTIVE ;  /* 0x000000000000791b */ /* 0x003fe20003800000 */
.L_x_25112:
        /* <DEDUP_REMOVED lines=72> */
.L_x_25113:
[----:B------:R-:W-:Y:S01]  /*d930*/  HFMA2.MMA R128, -RZ, RZ, 0, 1.1920928955078125e-07 ;  /* 0x00000002ff807435 */ /* 0x000fe200000001ff */
[----:B------:R-:W-:-:S05]  /*d940*/  MOV R41, R122 ;  /* 0x0000007a00297202 */ /* 0x000fca0000000f00 */
[----:B------:R-:W-:-:S04]  /*d950*/  FADD.FTZ R41, R0, R41 ;  /* 0x0000002900297221 */ /* 0x000fc80000010000 */
[----:B------:R-:W-:-:S07]  /*d960*/  IMAD.MOV.U32 R126, RZ, RZ, R41 ;  /* 0x000000ffff7e7224 */ /* 0x000fce00078e0029 */
[----:B------:R-:W-:Y:S05]  /*d970*/  WARPSYNC.COLLECTIVE R121, `(.L_x_25114) ;  /* 0x0000000079087348 */ /* 0x000fea0003c00000 */
[----:B------:R0:W1:Y:S02]  /*d980*/  SHFL.BFLY P2, R122, R126, R128, R135 ;  /* 0x0c0000807e7a7389 */ /* 0x0000640000040087 */
[----:B01----:R-:W-:Y:S01]  /*d990*/  ENDCOLLECTIVE ;  /* 0x000000000000791b */ /* 0x003fe20003800000 */
.L_x_25114:
[----:B------:R-:W-:Y:S01]  /*d9a0*/  HFMA2.MMA R128, -RZ, RZ, 0, 2.384185791015625e-07 ;  /* 0x00000004ff807435 */ /* 0x000fe200000001ff */
[----:B------:R-:W-:-:S05]  /*d9b0*/  MOV R42, R122 ;  /* 0x0000007a002a7202 */ /* 0x000fca0000000f00 */
[----:B------:R-:W-:-:S04]  /*d9c0*/  FADD.FTZ R42, R41, R42 ;  /* 0x0000002a292a7221 */ /* 0x000fc80000010000 */
[----:B------:R-:W-:-:S07]  /*d9d0*/  IMAD.MOV.U32 R126, RZ, RZ, R42 ;  /* 0x000000ffff7e7224 */ /* 0x000fce00078e002a */
[----:B------:R-:W-:Y:S05]  /*d9e0*/  WARPSYNC.COLLECTIVE R121, `(.L_x_25115) ;  /* 0x0000000079087348 */ /* 0x000fea0003c00000 */
[----:B------:R0:W1:Y:S02]  /*d9f0*/  SHFL.BFLY P2, R122, R126, R128, R135 ;  /* 0x0c0000807e7a7389 */ /* 0x0000640000040087 */
[----:B01----:R-:W-:Y:S01]  /*da00*/  ENDCOLLECTIVE ;  /* 0x000000000000791b */ /* 0x003fe20003800000 */
.L_x_25115:
[----:B------:R-:W-:Y:S01]  /*da10*/  HFMA2.MMA R128, -RZ, RZ, 0, 4.76837158203125e-07 ;  /* 0x00000008ff807435 */ /* 0x000fe200000001ff */
[----:B------:R-:W-:-:S05]  /*da20*/  MOV R43, R122 ;  /* 0x0000007a002b7202 */ /* 0x000fca0000000f00 */
[----:B------:R-:W-:-:S04]  /*da30*/  FADD.FTZ R43, R42, R43 ;  /* 0x0000002b2a2b7221 */ /* 0x000fc80000010000 */
[----:B------:R-:W-:-:S07]  /*da40*/  IMAD.MOV.U32 R126, RZ, RZ, R43 ;  /* 0x000000ffff7e7224 */ /* 0x000fce00078e002b */
[----:B------:R-:W-:Y:S05]  /*da50*/  WARPSYNC.COLLECTIVE R121, `(.L_x_25116) ;  /* 0x0000000079087348 */ /* 0x000fea0003c00000 */
[----:B------:R0:W1:Y:S02]  /*da60*/  SHFL.BFLY P2, R122, R126, R128, R135 ;  /* 0x0c0000807e7a7389 */ /* 0x0000640000040087 */
[----:B01----:R-:W-:Y:S01]  /*da70*/  ENDCOLLECTIVE ;  /* 0x000000000000791b */ /* 0x003fe20003800000 */
.L_x_25116:
[----:B------:R-:W-:Y:S01]  /*da80*/  HFMA2.MMA R128, -RZ, RZ, 0, 9.5367431640625e-07 ;  /* 0x00000010ff807435 */ /* 0x000fe200000001ff */
[----:B------:R-:W-:-:S05]  /*da90*/  MOV R120, R122 ;  /* 0x0000007a00787202 */ /* 0x000fca0000000f00 */
[----:B------:R-:W-:-:S04]  /*daa0*/  FADD.FTZ R120, R43, R120 ;  /* 0x000000782b787221 */ /* 0x000fc80000010000 */
[----:B------:R-:W-:-:S07]  /*dab0*/  IMAD.MOV.U32 R126, RZ, RZ, R120 ;  /* 0x000000ffff7e7224 */ /* 0x000fce00078e0078 */
[----:B------:R-:W-:Y:S05]  /*dac0*/  WARPSYNC.COLLECTIVE R121, `(.L_x_25117) ;  /* 0x0000000079087348 */ /* 0x000fea0003c00000 */
[----:B------:R0:W1:Y:S02]  /*dad0*/  SHFL.BFLY P2, R122, R126, R128, R135 ;  /* 0x0c0000807e7a7389 */ /* 0x0000640000040087 */
[----:B01----:R-:W-:Y:S01]  /*dae0*/  ENDCOLLECTIVE ;  /* 0x000000000000791b */ /* 0x003fe20003800000 */
.L_x_25117:
[----:B------:R-:W-:Y:S01]  /*daf0*/  MOV R119, R122 ;  /* 0x0000007a00777202 */ /* 0x000fe20000000f00 */
[----:B------:R-:W-:Y:S06]  /*db00*/  BRA `(.L_x_25118) ;  /* 0xffffffe800a07947 */ /* 0x000fec000383ffff */
.L_x_25119:
        /* <DEDUP_REMOVED lines=15> */
.L_x_30321:


//--------------------- .text._ZN10layer_norm13ln_fwd_kernelINS_13Kernel_traitsI6__halfffffjLj8192ELj1ELj1ELj8ELj16ENS_18Kernel_traits_baseILj8192ES2_ffffjLj256EEEEELb1ELb0ELb1ELb0EEEvNS_9FwdParamsE --------------------------
	.section	.text._ZN10layer_norm13ln_fwd_kernelINS_13Kernel_traitsI6__halfffffjLj8192ELj1ELj1ELj8ELj16ENS_18Kernel_traits_baseILj8192ES2_ffffjLj256EEEEELb1ELb0ELb1ELb0EEEvNS_9FwdParamsE,"ax",@progbits
	.align	128
        .global         _ZN10layer_norm13ln_fwd_kernelINS_13Kernel_traitsI6__halfffffjLj8192ELj1ELj1ELj8ELj16ENS_18Kernel_traits_baseILj8192ES2_ffffjLj256EEEEELb1ELb0ELb1ELb0EEEvNS_9FwdParamsE
        .type           _ZN10layer_norm13ln_fwd_kernelINS_13Kernel_traitsI6__halfffffjLj8192ELj1ELj1ELj8ELj16ENS_18Kernel_traits_baseILj8192ES2_ffffjLj256EEEEELb1ELb0ELb1ELb0EEEvNS_9FwdParamsE,@function
        .size           _ZN10layer_norm13ln_fwd_kernelINS_13Kernel_traitsI6__halfffffjLj8192ELj1ELj1ELj8ELj16ENS_18Kernel_traits_baseILj8192ES2_ffffjLj256EEEEELb1ELb0ELb1ELb0EEEvNS_9FwdParamsE,(.L_x_30322 - _ZN10layer_norm13ln_fwd_kernelINS_13Kernel_traitsI6__halfffffjLj8192ELj1ELj1ELj8ELj16ENS_18Kernel_traits_baseILj8192ES2_ffffjLj256EEEEELb1ELb0ELb1ELb0EEEvNS_9FwdParamsE)
        .other          _ZN10layer_norm13ln_fwd_kernelINS_13Kernel_traitsI6__halfffffjLj8192ELj1ELj1ELj8ELj16ENS_18Kernel_traits_baseILj8192ES2_ffffjLj256EEEEELb1ELb0ELb1ELb0EEEvNS_9FwdParamsE,@"STO_CUDA_ENTRY STV_DEFAULT"
_ZN10layer_norm13ln_fwd_kernelINS_13Kernel_traitsI6__halfffffjLj8192ELj1ELj1ELj8ELj16ENS_18Kernel_traits_baseILj8192ES2_ffffjLj256EEEEELb1ELb0ELb1ELb0EEEvNS_9FwdParamsE:
.text._ZN10layer_norm13ln_fwd_kernelINS_13Kernel_traitsI6__halfffffjLj8192ELj1ELj1ELj8ELj16ENS_18Kernel_traits_baseILj8192ES2_ffffjLj256EEEEELb1ELb0ELb1ELb0EEEvNS_9FwdParamsE:
        /* <DEDUP_REMOVED lines=31> */
[C---:B------:R-:W-:Y:S01]  /*01f0*/  VIADD R7, R134.reuse, 0x3c6ef372 ;  /* 0x3c6ef37286077836 */ /* 0x040fe20000000000 */
[----:B------:R-:W-:Y:S01]  /*0200*/  LOP3.LUT R14, R11, R6, R5, 0x96, !PT ;  /* 0x000000060b0e7212 */ /* 0x000fe200078e9605 */
[----:B------:R-:W-:Y:S02]  /*0210*/  VIADD R6, R134, 0x9e3779b9 ;  /* 0x9e3779b986067836 */ /* 0x000fe40000000000 */
[----:B------:R-:W-:-:S04]  /*0220*/  IMAD.WIDE.U32 R12, R12, -0x326172a9, RZ ;  /* 0xcd9e8d570c0c7825 */ /* 0x000fc800078e00ff */
[----:B------:R-:W-:Y:S01]  /*0230*/  IMAD.WIDE.U32 R14, R14, -0x326172a9, RZ ;  /* 0xcd9e8d570e0e7825 */ /* 0x000fe200078e00ff */
[----:B------:R-:W-:Y:S02]  /*0240*/  LOP3.LUT R13, R13, R6, R8, 0x96, !PT ;  /* 0x000000060d0d7212 */ /* 0x000fe400078e9608 */
[----:B------:R-:W-:Y:S01]  /*0250*/  IADD3 R8, R135, 0x76cf5d0a, RZ ;  /* 0x76cf5d0a87087810 */ /* 0x000fe20007ffe0ff */
        /* <DEDUP_REMOVED lines=8> */
[----:B0-----:R-:W-:Y:S02]  /*02e0*/  SHF.R.S32.HI R13, RZ, 0x1f, R24 ;  /* 0x0000001fff0d7819 */ /* 0x001fe40000011418 */
[----:B------:R-:W-:Y:S01]  /*02f0*/  IADD3 R12, R134, 0x78dde6e4, RZ ;  /* 0x78dde6e4860c7810 */ /* 0x000fe20007ffe0ff */
[----:B------:R-:W-:Y:S01]  /*0300*/  IMAD.MOV.U32 R45, RZ, RZ, R10 ;  /* 0x000000ffff2d7224 */ /* 0x000fe200078e000a */
[----:B------:R-:W-:Y:S01]  /*0310*/  LOP3.LUT R19, R19, R14, R11, 0x96, !PT ;  /* 0x0000000e13137212 */ /* 0x000fe200078e960b */
[----:B------:R-:W-:Y:S01]  /*0320*/  IMAD.WIDE.U32 R20, R20, -0x326172a9, RZ ;  /* 0xcd9e8d5714147825 */ /* 0x000fe200078e00ff */
[----:B------:R-:W-:-:S02]  /*0330*/  LEA.HI R63, R13, R24, RZ, 0x2 ;  /* 0x000000180d3f7211 */ /* 0x000fc400078f10ff */
[----:B------:R-:W-:Y:S01]  /*0340*/  LOP3.LUT R24, R45, 0xff, RZ, 0x3c, !PT ;  /* 0x000000ff2d187812 */ /* 0x000fe200078e3cff */
[----:B------:R-:W-:Y:S01]  /*0350*/  VIADD R13, R135, 0xed9eba14 ;  /* 0xed9eba14870d7836 */ /* 0x000fe20000000000 */
[----:B------:R-:W-:Y:S01]  /*0360*/  LOP3.LUT R22, R21, R18, R12, 0x96, !PT ;  /* 0x0000001215167212 */ /* 0x000fe200078e960c */
[----:B------:R-:W-:Y:S01]  /*0370*/  IMAD.WIDE.U32 R18, R19, -0x2daee0ad, RZ ;  /* 0xd2511f5313127825 */ /* 0x000fe200078e00ff */
[----:B------:R-:W-:Y:S02]  /*0380*/  LEA.HI.SX32 R15, R63, R24, 0x1e ;  /* 0x000000183f0f7211 */ /* 0x000fe400078ff2ff */
[----:B------:R-:W-:Y:S01]  /*0390*/  IADD3 R14, R135, -0x56f99767, RZ ;  /* 0xa9066899870e7810 */ /* 0x000fe20007ffe0ff */
[----:B------:R-:W-:Y:S01]  /*03a0*/  IMAD.WIDE.U32 R22, R22, -0x2daee0ad, RZ ;  /* 0xd2511f5316167825 */ /* 0x000fe200078e00ff */
[----:B------:R-:W-:Y:S02]  /*03b0*/  LOP3.LUT P0, RZ, R15, 0xffffff00, RZ, 0xc0, !PT ;  /* 0xffffff000fff7812 */ /* 0x000fe4000780c0ff */
[----:B------:R-:W-:Y:S01]  /*03c0*/  LOP3.LUT R19, R19, R16, R13, 0x96, !PT ;  /* 0x0000001013137212 */ /* 0x000fe200078e960d */
[C---:B------:R-:W-:Y:S01]  /*03d0*/  VIADD R16, R134.reuse, 0x1715609d ;  /* 0x1715609d86107836 */ /* 0x040fe20000000000 */
[----:B------:R-:W-:Y:S01]  /*03e0*/  LOP3.LUT R26, R23, R18, R14, 0x96, !PT ;  /* 0x00000012171a7212 */ /* 0x000fe200078e960e */
[----:B------:R-:W-:Y:S01]  /*03f0*/  VIADD R17, R134, 0xb54cda56 ;  /* 0xb54cda5686117836 */ /* 0x000fe20000000000 */
[----:B------:R-:W-:Y:S01]  /*0400*/  ISETP.GE.U32.AND P6, PT, R15, 0x200, PT ;  /* 0x000002000f00780c */ /* 0x000fe20003fc6070 */
[----:B------:R-:W-:Y:S01]  /*0410*/  IMAD.WIDE.U32 R18, R19, -0x326172a9, RZ ;  /* 0xcd9e8d5713127825 */ /* 0x000fe200078e00ff */
[----:B------:R-:W-:-:S02]  /*0420*/  ISETP.GE.U32.AND P5, PT, R15, 0x300, PT ;  /* 0x000003000f00780c */ /* 0x000fc40003fa6070 */
[C---:B------:R-:W-:Y:S01]  /*0430*/  ISETP.GE.U32.AND P4, PT, R15.reuse, 0x400, PT ;  /* 0x000004000f00780c */ /* 0x040fe20003f86070 */
[----:B------:R-:W-:Y:S01]  /*0440*/  IMAD.WIDE.U32 R26, R26, -0x326172a9, RZ ;  /* 0xcd9e8d571a1a7825 */ /* 0x000fe200078e00ff */
[----:B------:R-:W-:Y:S02]  /*0450*/  ISETP.GE.U32.AND P3, PT, R15, 0x500, PT ;  /* 0x000005000f00780c */ /* 0x000fe40003f66070 */
[----:B------:R-:W-:Y:S02]  /*0460*/  LOP3.LUT R38, R19, R20, R16, 0x96, !PT ;  /* 0x0000001413267212 */ /* 0x000fe400078e9610 */
[----:B------:R-:W-:Y:S02]  /*0470*/  LEA.HI R19, R0, UR6, RZ, 0x18 ;  /* 0x0000000600137c11 */ /* 0x000fe4000f8fc0ff */
[----:B------:R-:W-:Y:S02]  /*0480*/  LOP3.LUT R46, R27, R18, R17, 0x96, !PT ;  /* 0x000000121b2e7212 */ /* 0x000fe400078e9611 */
[----:B------:R-:W-:-:S02]  /*0490*/  P2R R148, PR, RZ, 0x40 ;  /* 0x00000040ff947803 */ /* 0x000fc40000000000 */
[----:B------:R-:W-:Y:S02]  /*04a0*/  P2R R149, PR, RZ, 0x20 ;  /* 0x00000020ff957803 */ /* 0x000fe40000000000 */
[----:B------:R-:W-:Y:S02]  /*04b0*/  P2R R150, PR, RZ, 0x10 ;  /* 0x00000010ff967803 */ /* 0x000fe40000000000 */
[----:B------:R-:W-:Y:S02]  /*04c0*/  P2R R152, PR, RZ, 0x8 ;  /* 0x00000008ff987803 */ /* 0x000fe40000000000 */
        /* <DEDUP_REMOVED lines=13> */
.L_x_25121:
[----:B------:R-:W-:Y:S05]  /*05a0*/  BSYNC B0 ;  /* 0x0000000000007941 */ /* 0x000fea0003800000 */
.L_x_25120:
        /* <DEDUP_REMOVED lines=13> */
.L_x_25123:
[----:B------:R-:W-:Y:S05]  /*0680*/  BSYNC B0 ;  /* 0x0000000000007941 */ /* 0x000fea0003800000 */
.L_x_25122:
        /* <DEDUP_REMOVED lines=13> */
.L_x_25125:
[----:B------:R-:W-:Y:S05]  /*0760*/  BSYNC B0 ;  /* 0x0000000000007941 */ /* 0x000fea0003800000 */
.L_x_25124:
        /* <DEDUP_REMOVED lines=13> */
.L_x_25127:
[----:B------:R-:W-:Y:S05]  /*0840*/  BSYNC B0 ;  /* 0x0000000000007941 */ /* 0x000fea0003800000 */
.L_x_25126:
        /* <DEDUP_REMOVED lines=13> */
.L_x_25129:
[----:B------:R-:W-:Y:S05]  /*0920*/  BSYNC B0 ;  /* 0x0000000000007941 */ /* 0x000fea0003800000 */
.L_x_25128:
[----:B------:R-:W-:Y:S01]  /*0930*/  ISETP.GE.U32.AND P1, PT, R15, 0x600, PT ;  /* 0x000006000f00780c */ /* 0x000fe20003f26070 */
[----:B------:R-:W-:Y:S01]  /*0940*/  IMAD.WIDE.U32 R24, R38, -0x2daee0ad, RZ ;  /* 0xd2511f5326187825 */ /* 0x000fe200078e00ff */
[----:B------:R-:W-:Y:S01]  /*0950*/  BSSY B0, `(.L_x_25130) ;  /* 0x0000013000007945 */ /* 0x000fe20003800000 */
[----:B------:R-:W-:Y:S02]  /*0960*/  IADD3 R21, R134, 0x5384540f, RZ ;  /* 0x5384540f86157810 */ /* 0x000fe40007ffe0ff */
[----:B------:R-:W-:Y:S01]  /*0970*/  IMAD.WIDE.U32 R46, R46, -0x2daee0ad, RZ ;  /* 0xd2511f532e2e7825 */ /* 0x000fe200078e00ff */
[----:B------:R-:W-:Y:S02]  /*0980*/  P2R R153, PR, RZ, 0x2 ;  /* 0x00000002ff997803 */ /* 0x000fe40000000000 */
[----:B------:R-:W-:Y:S01]  /*0990*/  LOP3.LUT R40, R25, R22, R18, 0x96, !PT ;  /* 0x0000001619287212 */ /* 0x000fe200078e9612 */
[----:B------:R-:W-:-:S05]  /*09a0*/  VIADD R20, R135, 0x1fd5c5a3 ;  /* 0x1fd5c5a387147836 */ /* 0x000fca0000000000 */
        /* <DEDUP_REMOVED lines=13> */
.L_x_25131:
[----:B------:R-:W-:Y:S05]  /*0a80*/  BSYNC B0 ;  /* 0x0000000000007941 */ /* 0x000fea0003800000 */
.L_x_25130:
[----:B------:R-:W-:Y:S01]  /*0a90*/  ISETP.GE.U32.AND P1, PT, R15, 0x700, PT ;  /* 0x000007000f00780c */ /* 0x000fe20003f26070 */
[----:B------:R-:W-:Y:S01]  /*0aa0*/  IMAD.WIDE.U32 R24, R40, -0x326172a9, RZ ;  /* 0xcd9e8d5728187825 */ /* 0x000fe200078e00ff */
[----:B------:R-:W-:Y:S02]  /*0ab0*/  BSSY B0, `(.L_x_25132) ;  /* 0x0000013000007945 */ /* 0x000fe40003800000 */
[----:B------:R-:W-:Y:S01]  /*0ac0*/  P2R R154, PR, RZ, 0x2 ;  /* 0x00000002ff9a7803 */ /* 0x000fe20000000000 */
[----:B------:R-:W-:Y:S01]  /*0ad0*/  IMAD.HI.U32 R23, R68, -0x326172a9, RZ ;  /* 0xcd9e8d5744177827 */ /* 0x000fe200078e00ff */
[----:B------:R-:W-:-:S03]  /*0ae0*/  LOP3.LUT R67, R25, R26, R21, 0x96, !PT ;  /* 0x0000001a19437212 */ /* 0x000fc600078e9615 */
[----:B------:R-:W-:-:S05]  /*0af0*/  VIADD R22, R134, 0xf1bbcdc8 ;  /* 0xf1bbcdc886167836 */ /* 0x000fca0000000000 */
[----:B------:R-:W-:Y:S02]  /*0b00*/  LOP3.LUT R69, R23, R24, R22, 0x96, !PT ;  /* 0x0000001817457212 */ /* 0x000fe400078e9616 */
[----:B------:R-:W-:Y:S01]  /*0b10*/  IADD3 R23, R135, -0x24c28bd8, RZ ;  /* 0xdb3d742887177810 */ /* 0x000fe20007ffe0ff */
        /* <DEDUP_REMOVED lines=12> */
.L_x_25133:
[----:B------:R-:W-:Y:S05]  /*0be0*/  BSYNC B0 ;  /* 0x0000000000007941 */ /* 0x000fea0003800000 */
.L_x_25132:
        /* <DEDUP_REMOVED lines=15> */
.L_x_25135:
[----:B------:R-:W-:Y:S05]  /*0ce0*/  BSYNC B0 ;  /* 0x0000000000007941 */ /* 0x000fea0003800000 */
.L_x_25134:
[----:B------:R-:W-:Y:S01]  /*0cf0*/  ULDC UR6, c[0x0][0x214] ;  /* 0x0000850000067ab9 */ /* 0x000fe20000000800 */
[----:B------:R-:W-:Y:S02]  /*0d00*/  LOP3.LUT R70, R62, R46, R23, 0x96, !PT ;  /* 0x0000002e3e467212 */ /* 0x000fe400078e9617 */
[----:B------:R-:W-:-:S13]  /*0d10*/  ISETP.GE.AND P1, PT, R19, UR6, PT ;  /* 0x0000000613007c0c */ /* 0x000fda000bf26270 */
[----:B------:R-:W-:Y:S05]  /*0d20*/  @P1 EXIT ;  /* 0x000000000000194d */ /* 0x000fea0003800000 */
[----:B------:R-:W-:Y:S01]  /*0d30*/  SHF.R.S32.HI R63, RZ, 0x2, R63 ;  /* 0x00000002ff3f7819 */ /* 0x000fe2000001143f */
[----:B------:R-:W-:Y:S01]  /*0d40*/  IMAD.SHL.U32 R26, R0, 0x20, RZ ;  /* 0x00000020001a7824 */ /* 0x000fe200078e00ff */
[----:B-----5:R-:W-:Y:S01]  /*0d50*/  SHF.R.U64 R120, R24, 0x10, R25 ;  /* 0x0000001018787819 */ /* 0x020fe20000001219 */
[----:B------:R-:W-:Y:S01]  /*0d60*/  IMAD.MOV.U32 R121, RZ, RZ, R24 ;  /* 0x000000ffff797224 */ /* 0x000fe200078e0018 */
[----:B------:R-:W-:Y:S01]  /*0d70*/  LOP3.LUT R27, R0, 0xe0, RZ, 0xc0, !PT ;  /* 0x000000e0001b7812 */ /* 0x000fe200078ec0ff */
[----:B------:R-:W-:Y:S01]  /*0d80*/  IMAD.MOV.U32 R62, RZ, RZ, R48 ;  /* 0x000000ffff3e7224 */ /* 0x000fe200078e0030 */
[----:B------:R-:W-:Y:S01]  /*0d90*/  LOP3.LUT R24, R63, 0xff, RZ, 0xc0, !PT ;  /* 0x000000ff3f187812 */ /* 0x000fe200078ec0ff */
[----:B------:R-:W-:Y:S01]  /*0da0*/  IMAD.MOV.U32 R97, RZ, RZ, R50 ;  /* 0x000000ffff617224 */ /* 0x000fe200078e0032 */
[----:B------:R-:W-:Y:S01]  /*0db0*/  LOP3.LUT R45, R26, 0x3e0, RZ, 0xc0, !PT ;  /* 0x000003e01a2d7812 */ /* 0x000fe200078ec0ff */
[----:B------:R-:W-:Y:S01]  /*0dc0*/  IMAD.MOV.U32 R98, RZ, RZ, R51 ;  /* 0x000000ffff627224 */ /* 0x000fe200078e0033 */
[C---:B------:R-:W-:Y:S01]  /*0dd0*/  VIADDMNMX R27, R24.reuse, -R27, RZ, !PT ;  /* 0x8000001b181b7246 */ /* 0x040fe200078001ff */
[----:B------:R-:W-:Y:S01]  /*0de0*/  ULDC.U8 UR6, c[0x0][0x2a0] ;  /* 0x0000a80000067ab9 */ /* 0x000fe20000000000 */
[----:B------:R-:W-:Y:S01]  /*0df0*/  SHF.R.U32.HI R63, RZ, 0x3, R63 ;  /* 0x00000003ff3f7819 */ /* 0x000fe2000001163f */
[----:B------:R-:W-:Y:S01]  /*0e00*/  IMAD.MOV.U32 R102, RZ, RZ, R53 ;  /* 0x000000ffff667224 */ /* 0x000fe200078e0035 */
[----:B------:R-:W-:Y:S01]  /*0e10*/  VIADDMNMX R26, R24, -R45, RZ, !PT ;  /* 0x8000002d181a7246 */ /* 0x000fe200078001ff */
[----:B------:R-:W-:Y:S01]  /*0e20*/  VIADD R24, R134, 0x8ff34781 ;  /* 0x8ff3478186187836 */ /* 0x000fe20000000000 */
[----:B------:R-:W-:Y:S01]  /*0e30*/  LOP3.LUT R46, R63, 0x1fffffe0, RZ, 0xc0, !PT ;  /* 0x1fffffe03f2e7812 */ /* 0x000fe200078ec0ff */
[----:B------:R-:W-:Y:S01]  /*0e40*/  IMAD.MOV.U32 R105, RZ, RZ, R54 ;  /* 0x000000ffff697224 */ /* 0x000fe200078e0036 */
[----:B------:R-:W-:Y:S01]  /*0e50*/  VIMNMX R45, R27, 0x20, PT ;  /* 0x000000201b2d7848 */ /* 0x000fe20003fe0100 */
[----:B------:R-:W-:Y:S01]  /*0e60*/  IMAD.MOV.U32 R109, RZ, RZ, R56 ;  /* 0x000000ffff6d7224 */ /* 0x000fe200078e0038 */
[----:B------:R-:W-:Y:S01]  /*0e70*/  MOV R101, R52 ;  /* 0x0000003400657202 */ /* 0x000fe20000000f00 */
[----:B------:R-:W-:Y:S01]  /*0e80*/  IMAD.MOV.U32 R110, RZ, RZ, R57 ;  /* 0x000000ffff6e7224 */ /* 0x000fe200078e0039 */
[----:B------:R-:W-:Y:S01]  /*0e90*/  SHF.R.U64 R100, R52, 0x10, R53 ;  /* 0x0000001034647819 */ /* 0x000fe20000001235 */
[----:B------:R-:W-:Y:S01]  /*0ea0*/  IMAD.MOV.U32 R114, RZ, RZ, R59 ;  /* 0x000000ffff727224 */ /* 0x000fe200078e003b */
[----:B------:R-:W-:Y:S01]  /*0eb0*/  IADD3 R52, R45, R46, RZ ;  /* 0x0000002e2d347210 */ /* 0x000fe20007ffe0ff */
[----:B------:R-:W-:Y:S01]  /*0ec0*/  IMAD.MOV.U32 R117, RZ, RZ, R60 ;  /* 0x000000ffff757224 */ /* 0x000fe200078e003c */
[----:B------:R-:W-:Y:S01]  /*0ed0*/  VIMNMX R47, R26, 0x20, PT ;  /* 0x000000201a2f7848 */ /* 0x000fe20003fe0100 */
[----:B------:R-:W-:Y:S01]  /*0ee0*/  HFMA2.MMA R45, -RZ, RZ, 0, 0 ;  /* 0x00000000ff2d7435 */ /* 0x000fe200000001ff */
[--C-:B------:R-:W-:Y:S01]  /*0ef0*/  SHF.R.U64 R66, R48, 0x10, R49.reuse ;  /* 0x0000001030427819 */ /* 0x100fe20000001231 */
[----:B------:R-:W-:Y:S01]  /*0f00*/  IMAD.SHL.U32 R52, R52, 0x4, RZ ;  /* 0x0000000434347824 */ /* 0x000fe200078e00ff */
[----:B------:R-:W-:Y:S01]  /*0f10*/  MOV R64, R49 ;  /* 0x0000003100407202 */ /* 0x000fe20000000f00 */
[----:B------:R-:W-:Y:S01]  /*0f20*/  IMAD R48, R67, -0x2daee0ad, RZ ;  /* 0xd2511f5343307824 */ /* 0x000fe200078e02ff */
[----:B------:R-:W-:Y:S01]  /*0f30*/  SHF.R.U32.HI R65, RZ, 0x10, R49 ;  /* 0x00000010ff417819 */ /* 0x000fe20000011631 */
[----:B------:R-:W-:Y:S01]  /*0f40*/  IMAD.HI.U32 R49, R69, -0x2daee0ad, RZ ;  /* 0xd2511f5345317827 */ /* 0x000fe200078e00ff */
[----:B------:R-:W-:Y:S01]  /*0f50*/  I2FP.F32.U32 R52, R52 ;  /* 0x0000003400347245 */ /* 0x000fe20000201000 */
[----:B------:R-:W-:Y:S01]  /*0f60*/  ULDC UR7, c[0x0][0x294] ;  /* 0x0000a50000077ab9 */ /* 0x000fe20000000800 */
[--C-:B------:R-:W-:Y:S01]  /*0f70*/  SHF.R.U64 R96, R50, 0x10, R51.reuse ;  /* 0x0000001032607819 */ /* 0x100fe20000001233 */
[----:B------:R-:W-:Y:S01]  /*0f80*/  IMAD.HI.U32 R50, R70, -0x326172a9, RZ ;  /* 0xcd9e8d5746327827 */ /* 0x000fe200078e00ff */
[----:B------:R0:W1:Y:S01]  /*0f90*/  MUFU.RCP R141, R52 ;  /* 0x00000034008d7308 */ /* 0x0000620000001000 */
[----:B------:R-:W-:Y:S01]  /*0fa0*/  SHF.R.U32.HI R99, RZ, 0x10, R51 ;  /* 0x00000010ff637819 */ /* 0x000fe20000011633 */
[----:B------:R-:W-:Y:S01]  /*0fb0*/  ULDC UR10, c[0x0][0x290] ;  /* 0x0000a400000a7ab9 */ /* 0x000fe20000000800 */
[----:B------:R-:W-:Y:S01]  /*0fc0*/  MOV R122, R25 ;  /* 0x00000019007a7202 */ /* 0x000fe20000000f00 */
[----:B------:R-:W-:Y:S01]  /*0fd0*/  IMAD R51, R68, -0x326172a9, RZ ;  /* 0xcd9e8d5744337824 */ /* 0x000fe200078e02ff */
[----:B------:R-:W-:Y:S01]  /*0fe0*/  SHF.R.U32.HI R123, RZ, 0x10, R25 ;  /* 0x00000010ff7b7819 */ /* 0x000fe20000011619 */
[----:B------:R-:W-:Y:S01]  /*0ff0*/  VIADD R25, R135, 0x96a522ad ;  /* 0x96a522ad87197836 */ /* 0x000fe20000000000 */
[----:B------:R-:W-:Y:S01]  /*1000*/  SHF.R.U32.HI R103, RZ, 0x10, R53 ;  /* 0x00000010ff677819 */ /* 0x000fe20000011635 */
[----:B------:R-:W-:Y:S01]  /*1010*/  IMAD.IADD R143, R46, 0x1, R47 ;  /* 0x000000012e8f7824 */ /* 0x000fe200078e022f */
[--C-:B------:R-:W-:Y:S01]  /*1020*/  SHF.R.U64 R104, R54, 0x10, R55.reuse ;  /* 0x0000001036687819 */ /* 0x100fe20000001237 */
[----:B------:R-:W-:Y:S01]  /*1030*/  IMAD R46, R70, -0x326172a9, RZ ;  /* 0xcd9e8d57462e7824 */ /* 0x000fe200078e02ff */
[----:B------:R-:W-:Y:S01]  /*1040*/  MOV R106, R55 ;  /* 0x00000037006a7202 */ /* 0x000fe20000000f00 */
[----:B------:R-:W-:Y:S01]  /*1050*/  IMAD.MOV.U32 R94, RZ, RZ, 0x1 ;  /* 0x00000001ff5e7424 */ /* 0x000fe200078e00ff */
        /* <DEDUP_REMOVED lines=50> */
[----:B------:R-:W-:Y:S01]  /*1380*/  ISETP.NE.AND P1, PT, RZ, UR6, PT ;  /* 0x00000006ff007c0c */ /* 0x000fe2000bf25270 */
[----:B------:R-:W-:Y:S01]  /*1390*/  HADD2.F32 R105, -RZ, R105.H0_H0 ;  /* 0x20000069ff697230 */ /* 0x000fe20000004100 */
[----:B------:R-:W-:Y:S01]  /*13a0*/  LOP3.LUT R26, R50, R51, R24, 0x96, !PT ;  /* 0x00000033321a7212 */ /* 0x000fe200078e9618 */
[----:B------:R-:W-:Y:S01]  /*13b0*/  HADD2.F32 R50, -RZ, R64.H0_H0 ;  /* 0x20000040ff327230 */ /* 0x000fe20000004100 */
[----:B------:R-:W-:Y:S01]  /*13c0*/  LOP3.LUT R27, R49, R48, R25, 0x96, !PT ;  /* 0x00000030311b7212 */ /* 0x000fe200078e9619 */
[----:B------:R-:W-:Y:S01]  /*13d0*/  IMAD R48, R69, -0x2daee0ad, RZ ;  /* 0xd2511f5345307824 */ /* 0x000fe200078e02ff */
[----:B------:R-:W-:Y:S01]  /*13e0*/  LOP3.LUT R44, R44, 0x3, RZ, 0xc0, !PT ;  /* 0x000000032c2c7812 */ /* 0x000fe200078ec0ff */
[----:B------:R-:W-:Y:S01]  /*13f0*/  HADD2.F32 R49, -RZ, R66.H0_H0 ;  /* 0x20000042ff317230 */ /* 0x000fe20000004100 */
[----:B------:R-:W-:Y:S01]  /*1400*/  P2R R151, PR, RZ, 0x2 ;  /* 0x00000002ff977803 */ /* 0x000fe20000000000 */
        /* <DEDUP_REMOVED lines=38> */
[----:B01----:R-:W-:-:S07]  /*1670*/  IMAD.SHL.U32 R143, R143, 0x4, RZ ;  /* 0x000000048f8f7824 */ /* 0x003fce00078e00ff */
.L_x_25471:
[----:B------:R-:W0:Y:S08]  /*1680*/  LDC.64 R92, c[0x0][0x280] ;  /* 0x0000a000ff5c7b82 */ /* 0x000e300000000a00 */
[----:B------:R-:W1:Y:S01]  /*1690*/  LDC R158, c[0x0][0x218] ;  /* 0x00008600ff9e7b82 */ /* 0x000e620000000800 */
[----:B0-----:R-:W-:-:S07]  /*16a0*/  IMAD.WIDE R160, R19, 0x4, R92 ;  /* 0x0000000413a07825 */ /* 0x001fce00078e025c */
[----:B------:R-:W0:Y:S01]  /*16b0*/  LDC.64 R92, c[0x0][0x288] ;  /* 0x0000a200ff5c7b82 */ /* 0x000e220000000a00 */
[----:B------:R-:W2:Y:S01]  /*16c0*/  LDG.E R95, desc[UR4][R160.64] ;  /* 0x00000004a05f7981 */ /* 0x000ea2000c1e1900 */
[----:B0-----:R-:W-:-:S05]  /*16d0*/  IMAD.WIDE R92, R19, 0x4, R92 ;  /* 0x00000004135c7825 */ /* 0x001fca00078e025c */
[----:B------:R0:W5:Y:S01]  /*16e0*/  LDG.E R156, desc[UR4][R92.64] ;  /* 0x000000045c9c7981 */ /* 0x000162000c1e1900 */
[----:B-1----:R-:W-:Y:S01]  /*16f0*/  IMAD R157, R19, R158, RZ ;  /* 0x0000009e139d7224 */ /* 0x002fe200078e02ff */
[----:B------:R-:W-:Y:S04]  /*1700*/  BSSY B0, `(.L_x_25136) ;  /* 0x000019b000007945 */ /* 0x000fe80003800000 */
[----:B------:R-:W-:-:S04]  /*1710*/  SHF.R.S32.HI R162, RZ, 0x1f, R157 ;  /* 0x0000001fffa27819 */ /* 0x000fc8000001149d */
[----:B------:R-:W-:-:S04]  /*1720*/  LEA.HI R157, R162, R157, RZ, 0x2 ;  /* 0x0000009da29d7211 */ /* 0x000fc800078f10ff */
[----:B------:R-:W-:Y:S02]  /*1730*/  LEA.HI.SX32 R157, R157, R10, 0x1e ;  /* 0x0000000a9d9d7211 */ /* 0x000fe400078ff2ff */
[----:B--2---:R-:W-:-:S13]  /*1740*/  ISETP.GE.AND P1, PT, R95, 0x1, PT ;  /* 0x000000015f00780c */ /* 0x004fda0003f26270 */
[----:B------:R-:W-:Y:S02]  /*1750*/  @P1 IADD3 R159, R95, -0x1, RZ ;  /* 0xffffffff5f9f1810 */ /* 0x000fe40007ffe0ff */
[----:B------:R-:W-:-:S03]  /*1760*/  @P1 LOP3.LUT R10, R0, 0xff, RZ, 0xc0, !PT ;  /* 0x000000ff000a1812 */ /* 0x000fc600078ec0ff */
[----:B------:R-:W-:-:S05]  /*1770*/  @P1 IMAD R159, R159, R158, RZ ;  /* 0x0000009e9f9f1224 */ /* 0x000fca00078e02ff */
[----:B------:R-:W-:-:S04]  /*1780*/  @P1 SHF.R.S32.HI R160, RZ, 0x1f, R159 ;  /* 0x0000001fffa01819 */ /* 0x000fc8000001149f */
[----:B------:R-:W-:Y:S01]  /*1790*/  @P1 LEA.HI R161, R160, R159, RZ, 0x2 ;  /* 0x0000009fa0a11211 */ /* 0x000fe200078f10ff */
[----:B------:R-:W-:Y:S01]  /*17a0*/  IMAD.MOV.U32 R159, RZ, RZ, RZ ;  /* 0x000000ffff9f7224 */ /* 0x000fe200078e00ff */
[----:B------:R-:W-:Y:S02]  /*17b0*/  SHF.R.S32.HI R160, RZ, 0x1f, R19 ;  /* 0x0000001fffa07819 */ /* 0x000fe40000011413 */
        /* <DEDUP_REMOVED lines=11> */
[----:B------:R-:W-:Y:S01]  /*1870*/  ISETP.GT.AND P3, PT, R95, RZ, PT ;  /* 0x000000ff5f00720c */ /* 0x000fe20003f64270 */
[----:B------:R-:W-:-:S12]  /*1880*/  BSSY B1, `(.L_x_25138) ;  /* 0x000005b000017945 */ /* 0x000fd80003800000 */
        /* <DEDUP_REMOVED lines=17> */
.L_x_25141:
[----:B------:R-:W-:-:S07]  /*19a0*/  IMAD.MOV.U32 R144, RZ, RZ, R46 ;  /* 0x000000ffff907224 */ /* 0x000fce00078e002e */
.L_x_25142:
[----:B------:R-:W-:Y:S05]  /*19b0*/  BSYNC B2 ;  /* 0x0000000000027941 */ /* 0x000fea0003800000 */
.L_x_25140:
        /* <DEDUP_REMOVED lines=16> */
.L_x_25146:
[----:B------:R-:W-:Y:S05]  /*1ac0*/  BSYNC B3 ;  /* 0x0000000000037941 */ /* 0x000fea0003800000 */
.L_x_25145:
        /* <DEDUP_REMOVED lines=44> */
.L_x_25144:
[----:B------:R-:W-:Y:S05]  /*1d90*/  BSYNC B2 ;  /* 0x0000000000027941 */ /* 0x000fea0003800000 */
.L_x_25143:
[----:B------:R-:W-:Y:S01]  /*1da0*/  HFMA2.MMA R57, -RZ, RZ, 0.1171875, 0 ;  /* 0x2f800000ff397435 */ /* 0x000fe200000001ff */
[----:B------:R-:W-:Y:S01]  /*1db0*/  I2FP.F32.U32 R44, R144 ;  /* 0x00000090002c7245 */ /* 0x000fe20000201000 */
[----:B-----5:R-:W-:-:S04]  /*1dc0*/  FMUL.FTZ R56, R60, UR9 ;  /* 0x000000093c387c20 */ /* 0x020fc80008410000 */
[----:B------:R-:W-:-:S04]  /*1dd0*/  FMUL.FTZ R56, R56, UR8 ;  /* 0x0000000838387c20 */ /* 0x000fc80008410000 */
[----:B------:R-:W-:-:S05]  /*1de0*/  FFMA.FTZ R44, R44, R57, 1.1641532182693481445e-10 ;  /* 0x2f0000002c2c7423 */ /* 0x000fca0000010039 */
[----:B------:R-:W-:-:S04]  /*1df0*/  FSETP.GTU.FTZ.AND P4, PT, R44, UR7, PT ;  /* 0x000000072c007c0b */ /* 0x000fc8000bf9c000 */
[----:B------:R-:W-:Y:S02]  /*1e00*/  FSEL R56, R56, RZ, !P4 ;  /* 0x000000ff38387208 */ /* 0x000fe40006000000 */
[----:B------:R-:W-:-:S03]  /*1e10*/  SEL R144, RZ, 0x1, P4 ;  /* 0x00000001ff907807 */ /* 0x000fc60002000000 */
[----:B------:R-:W-:-:S07]  /*1e20*/  @P2 FADD.FTZ R56, R52, R56 ;  /* 0x0000003834382221 */ /* 0x000fce0000010000 */
.L_x_25139:
[----:B------:R-:W-:Y:S05]  /*1e30*/  BSYNC B1 ;  /* 0x0000000000017941 */ /* 0x000fea0003800000 */
.L_x_25138:
        /* <DEDUP_REMOVED lines=18> */
.L_x_25150:
[----:B------:R-:W-:-:S07]  /*1f60*/  MOV R57, R46 ;  /* 0x0000002e00397202 */ /* 0x000fce0000000f00 */
.L_x_25151:
[----:B------:R-:W-:Y:S05]  /*1f70*/  BSYNC B2 ;  /* 0x0000000000027941 */ /* 0x000fea0003800000 */
.L_x_25149:
        /* <DEDUP_REMOVED lines=16> */
.L_x_25155:
[----:B------:R-:W-:Y:S05]  /*2080*/  BSYNC B3 ;  /* 0x0000000000037941 */ /* 0x000fea0003800000 */
.L_x_25154:
        /* <DEDUP_REMOVED lines=44> */
.L_x_25153:
[----:B------:R-:W-:Y:S05]  /*2350*/  BSYNC B2 ;  /* 0x0000000000027941 */ /* 0x000fea0003800000 */
.L_x_25152:
[----:B------:R-:W-:Y:S01]  /*2360*/  I2FP.F32.U32 R57, R57 ;  /* 0x0000003900397245 */ /* 0x000fe20000201000 */
[----:B------:R-:W-:-:S04]  /*2370*/  IMAD.MOV.U32 R58, RZ, RZ, 0x2f800000 ;  /* 0x2f800000ff3a7424 */ /* 0x000fc800078e00ff */
[----:B------:R-:W-:Y:S01]  /*2380*/  FFMA.FTZ R57, R57, R58, 1.1641532182693481445e-10 ;  /* 0x2f00000039397423 */ /* 0x000fe2000001003a */
[----:B-----5:R-:W-:-:S04]  /*2390*/  FMUL.FTZ R58, R61, UR9 ;  /* 0x000000093d3a7c20 */ /* 0x020fc80008410000 */
[----:B------:R-:W-:Y:S01]  /*23a0*/  FMUL.FTZ R58, R58, UR8 ;  /* 0x000000083a3a7c20 */ /* 0x000fe20008410000 */
[----:B------:R-:W-:-:S04]  /*23b0*/  FSETP.GTU.FTZ.AND P4, PT, R57, UR7, PT ;  /* 0x0000000739007c0b */ /* 0x000fc8000bf9c000 */
[----:B------:R-:W-:Y:S02]  /*23c0*/  FSEL R57, R58, RZ, !P4 ;  /* 0x000000ff3a397208 */ /* 0x000fe40006000000 */
[----:B------:R-:W-:-:S03]  /*23d0*/  SEL R145, RZ, 0x1, P4 ;  /* 0x00000001ff917807 */ /* 0x000fc60002000000 */
[----:B------:R-:W-:-:S07]  /*23e0*/  @P2 FADD.FTZ R57, R53, R57 ;  /* 0x0000003935392221 */ /* 0x000fce0000010000 */
.L_x_25148:
[----:B------:R-:W-:Y:S05]  /*23f0*/  BSYNC B1 ;  /* 0x0000000000017941 */ /* 0x000fea0003800000 */
.L_x_25147:
        /* <DEDUP_REMOVED lines=18> */
.L_x_25159:
[----:B------:R-:W-:-:S07]  /*2520*/  IMAD.MOV.U32 R146, RZ, RZ, R46 ;  /* 0x000000ffff927224 */ /* 0x000fce00078e002e */
.L_x_25160:
[----:B------:R-:W-:Y:S05]  /*2530*/  BSYNC B2 ;  /* 0x0000000000027941 */ /* 0x000fea0003800000 */
.L_x_25158:
        /* <DEDUP_REMOVED lines=16> */
.L_x_25164:
[----:B------:R-:W-:Y:S05]  /*2640*/  BSYNC B3 ;  /* 0x0000000000037941 */ /* 0x000fea0003800000 */
.L_x_25163:
[----:B------:R-:W-:Y:S01]  /*2650*/  LOP3.LUT R58, R26, R45, R135, 0x96, !PT ;  /* 0x0000002d1a3a7212 */ /* 0x000fe200078e9687 */
[----:B------:R-:W-:Y:S01]  /*2660*/  IMAD.HI.U32 R26, R2, -0x326172a9, RZ ;  /* 0xcd9e8d57021a7827 */ /* 0x000fe200078e00ff */
[----:B------:R-:W-:-:S03]  /*2670*/  HFMA2.MMA R161, -RZ, RZ, 0, 0 ;  /* 0x00000000ffa17435 */ /* 0x000fc600000001ff */
        /* <DEDUP_REMOVED lines=41> */
.L_x_25162:
[----:B------:R-:W-:Y:S05]  /*2910*/  BSYNC B2 ;  /* 0x0000000000027941 */ /* 0x000fea0003800000 */
.L_x_25161:
[----:B------:R-:W-:Y:S01]  /*2920*/  I2FP.F32.U32 R44, R146 ;  /* 0x00000092002c7245 */ /* 0x000fe20000201000 */
[----:B------:R-:W-:Y:S02]  /*2930*/  IMAD.MOV.U32 R59, RZ, RZ, 0x2f800000 ;  /* 0x2f800000ff3b7424 */ /* 0x000fe400078e00ff */
[----:B-----5:R-:W-:Y:S02]  /*2940*/  FMUL.FTZ R58, R62, UR9 ;  /* 0x000000093e3a7c20 */ /* 0x020fe40008410000 */
[----:B------:R-:W-:Y:S02]  /*2950*/  FFMA.FTZ R44, R44, R59, 1.1641532182693481445e-10 ;  /* 0x2f0000002c2c7423 */ /* 0x000fe4000001003b */
[----:B------:R-:W-:-:S03]  /*2960*/  FMUL.FTZ R58, R58, UR8 ;  /* 0x000000083a3a7c20 */ /* 0x000fc60008410000 */
[----:B------:R-:W-:-:S04]  /*2970*/  FSETP.GTU.FTZ.AND P4, PT, R44, UR7, PT ;  /* 0x000000072c007c0b */ /* 0x000fc8000bf9c000 */
[----:B------:R-:W-:Y:S02]  /*2980*/  FSEL R58, R58, RZ, !P4 ;  /* 0x000000ff3a3a7208 */ /* 0x000fe40006000000 */
[----:B------:R-:W-:-:S03]  /*2990*/  SEL R146, RZ, 0x1, P4 ;  /* 0x00000001ff927807 */ /* 0x000fc60002000000 */
[----:B------:R-:W-:-:S07]  /*29a0*/  @P2 FADD.FTZ R58, R54, R58 ;  /* 0x0000003a363a2221 */ /* 0x000fce0000010000 */
.L_x_25157:
[----:B------:R-:W-:Y:S05]  /*29b0*/  BSYNC B1 ;  /* 0x0000000000017941 */ /* 0x000fea0003800000 */
.L_x_25156:
        /* <DEDUP_REMOVED lines=18> */
.L_x_25168:
[----:B------:R-:W-:-:S07]  /*2ae0*/  IMAD.MOV.U32 R59, RZ, RZ, R46 ;  /* 0x000000ffff3b7224 */ /* 0x000fce00078e002e */
.L_x_25169:
[----:B------:R-:W-:Y:S05]  /*2af0*/  BSYNC B2 ;  /* 0x0000000000027941 */ /* 0x000fea0003800000 */
.L_x_25167:
        /* <DEDUP_REMOVED lines=16> */
.L_x_25173:
[----:B------:R-:W-:Y:S05]  /*2c00*/  BSYNC B3 ;  /* 0x0000000000037941 */ /* 0x000fea0003800000 */
.L_x_25172:
        /* <DEDUP_REMOVED lines=43> */
[----:B------:R-:W-:-:S07]  /*2ec0*/  LOP3.LUT R27, R93, R162, R25, 0x96, !PT ;  /* 0x000000a25d1b7212 */ /* 0x000fce00078e9619 */
.L_x_25171:
[----:B------:R-:W-:Y:S05]  /*2ed0*/  BSYNC B2 ;  /* 0x0000000000027941 */ /* 0x000fea0003800000 */
.L_x_25170:
[----:B------:R-:W-:Y:S01]  /*2ee0*/  HFMA2.MMA R92, -RZ, RZ, 0.1171875, 0 ;  /* 0x2f800000ff5c7435 */ /* 0x000fe200000001ff */
[----:B------:R-:W-:-:S09]  /*2ef0*/  I2FP.F32.U32 R59, R59 ;  /* 0x0000003b003b7245 */ /* 0x000fd20000201000 */
[----:B------:R-:W-:Y:S01]  /*2f00*/  FFMA.FTZ R59, R59, R92, 1.1641532182693481445e-10 ;  /* 0x2f0000003b3b7423 */ /* 0x000fe2000001005c */
[----:B-----5:R-:W-:-:S04]  /*2f10*/  FMUL.FTZ R92, R63, UR9 ;  /* 0x000000093f5c7c20 */ /* 0x020fc80008410000 */
[----:B------:R-:W-:Y:S01]  /*2f20*/  FMUL.FTZ R92, R92, UR8 ;  /* 0x000000085c5c7c20 */ /* 0x000fe20008410000 */
[----:B------:R-:W-:-:S04]  /*2f30*/  FSETP.GTU.FTZ.AND P3, PT, R59, UR7, PT ;  /* 0x000000073b007c0b */ /* 0x000fc8000bf7c000 */
[----:B------:R-:W-:Y:S02]  /*2f40*/  FSEL R59, R92, RZ, !P3 ;  /* 0x000000ff5c3b7208 */ /* 0x000fe40005800000 */
[----:B------:R-:W-:-:S03]  /*2f50*/  SEL R147, RZ, 0x1, P3 ;  /* 0x00000001ff937807 */ /* 0x000fc60001800000 */
[----:B------:R-:W-:-:S07]  /*2f60*/  @P2 FADD.FTZ R59, R55, R59 ;  /* 0x0000003b373b2221 */ /* 0x000fce0000010000 */
.L_x_25166:
[----:B------:R-:W-:Y:S05]  /*2f70*/  BSYNC B1 ;  /* 0x0000000000017941 */ /* 0x000fea0003800000 */
.L_x_25165:
[----:B------:R-:W0:Y:S01]  /*2f80*/  LDC.64 R92, c[0x0][0x238] ;  /* 0x00008e00ff5c7b82 */ /* 0x000e220000000a00 */
[----:B------:R-:W-:Y:S01]  /*2f90*/  BSSY B1, `(.L_x_25174) ;  /* 0x000000f000017945 */ /* 0x000fe20003800000 */
[----:B0-----:R-:W-:-:S05]  /*2fa0*/  IMAD.WIDE.U32 R92, R157, 0x10, R92 ;  /* 0x000000109d5c7825 */ /* 0x001fca00078e005c */
[----:B------:R0:W-:Y:S01]  /*2fb0*/  STG.E.128 desc[UR4][R92.64], R56 ;  /* 0x000000385c007986 */ /* 0x0001e2000c101d04 */
[----:B------:R-:W-:Y:S05]  /*2fc0*/  @!P1 BRA `(.L_x_25175) ;  /* 0x00000000002c9947 */ /* 0x000fea0003800000 */
[----:B0-----:R-:W0:Y:S01]  /*2fd0*/  LDC.64 R92, c[0x0][0x240] ;  /* 0x00009000ff5c7b82 */ /* 0x001e220000000a00 */
[----:B------:R-:W-:-:S05]  /*2fe0*/  IMAD.U32 R161, R146, 0x10000, RZ ;  /* 0x0001000092a17824 */ /* 0x000fca00078e00ff */
[----:B------:R-:W-:Y:S02]  /*2ff0*/  LOP3.LUT R162, R161, 0xff0000, RZ, 0xc0, !PT ;  /* 0x00ff0000a1a27812 */ /* 0x000fe400078ec0ff */
[----:B------:R-:W-:-:S05]  /*3000*/  LOP3.LUT R161, R147, 0xffff, RZ, 0xc0, !PT ;  /* 0x0000ffff93a17812 */ /* 0x000fca00078ec0ff */
[----:B------:R-:W-:Y:S01]  /*3010*/  IMAD R161, R161, 0x1000000, R162 ;  /* 0x01000000a1a17824 */ /* 0x000fe200078e02a2 */
[----:B------:R-:W-:-:S04]  /*3020*/  LOP3.LUT R162, R145, 0xff, RZ, 0xc0, !PT ;  /* 0x000000ff91a27812 */ /* 0x000fc800078ec0ff */
[----:B------:R-:W-:Y:S02]  /*3030*/  LEA R161, R162, R161, 0x8 ;  /* 0x000000a1a2a17211 */ /* 0x000fe400078e40ff */
[----:B------:R-:W-:Y:S01]  /*3040*/  LOP3.LUT R162, R144, 0xff, RZ, 0xc0, !PT ;  /* 0x000000ff90a27812 */ /* 0x000fe200078ec0ff */
[----:B0-----:R-:W-:-:S04]  /*3050*/  IMAD.WIDE.U32 R92, R159, 0x4, R92 ;  /* 0x000000049f5c7825 */ /* 0x001fc800078e005c */
[----:B------:R-:W-:-:S05]  /*3060*/  IMAD.IADD R161, R161, 0x1, R162 ;  /* 0x00000001a1a17824 */ /* 0x000fca00078e02a2 */
[----:B------:R1:W-:Y:S02]  /*3070*/  STG.E desc[UR4][R92.64], R161 ;  /* 0x000000a15c007986 */ /* 0x0003e4000c101904 */
.L_x_25175:
[----:B------:R-:W-:Y:S05]  /*3080*/  BSYNC B1 ;  /* 0x0000000000017941 */ /* 0x000fea0003800000 */
.L_x_25174:
[----:B------:R-:W-:Y:S01]  /*3090*/  VIADD R157, R157, 0x100 ;  /* 0x000001009d9d7836 */ /* 0x000fe20000000000 */
[----:B------:R-:W-:-:S07]  /*30a0*/  IADD3 R159, R159, 0x100, RZ ;  /* 0x000001009f9f7810 */ /* 0x000fce0007ffe0ff */
.L_x_25137:
[----:B------:R-:W-:Y:S05]  /*30b0*/  BSYNC B0 ;  /* 0x0000000000007941 */ /* 0x000fea0003800000 */
.L_x_25136:
        /* <DEDUP_REMOVED lines=9> */
[----:B-----5:R1:W5:Y:S01]  /*3150*/  @P1 LDG.E.128 R60, desc[UR4][R66.64] ;  /* 0x00000004423c1981 */ /* 0x020362000c1e1d00 */
        /* <DEDUP_REMOVED lines=21> */
.L_x_25181:
[----:B------:R-:W-:-:S07]  /*32b0*/  MOV R144, R46 ;  /* 0x0000002e00907202 */ /* 0x000fce0000000f00 */
.L_x_25182:
[----:B------:R-:W-:Y:S05]  /*32c0*/  BSYNC B2 ;  /* 0x0000000000027941 */ /* 0x000fea0003800000 */
.L_x_25180:
        /* <DEDUP_REMOVED lines=16> */
.L_x_25186:
[----:B------:R-:W-:Y:S05]  /*33d0*/  BSYNC B3 ;  /* 0x0000000000037941 */ /* 0x000fea0003800000 */
.L_x_25185:
        /* <DEDUP_REMOVED lines=44> */
.L_x_25184:
[----:B------:R-:W-:Y:S05]  /*36a0*/  BSYNC B2 ;  /* 0x0000000000027941 */ /* 0x000fea0003800000 */
.L_x_25183:
        /* <DEDUP_REMOVED lines=9> */
.L_x_25179:
[----:B------:R-:W-:Y:S05]  /*3740*/  BSYNC B1 ;  /* 0x0000000000017941 */ /* 0x000fea0003800000 */
.L_x_25178:
        /* <DEDUP_REMOVED lines=18> */
.L_x_25190:
[----:B------:R-:W-:-:S07]  /*3870*/  IMAD.MOV.U32 R65, RZ, RZ, R46 ;  /* 0x000000ffff417224 */ /* 0x000fce00078e002e */
.L_x_25191:
[----:B------:R-:W-:Y:S05]  /*3880*/  BSYNC B2 ;  /* 0x0000000000027941 */ /* 0x000fea0003800000 */
.L_x_25189:
        /* <DEDUP_REMOVED lines=16> */
.L_x_25195:
[----:B------:R-:W-:Y:S05]  /*3990*/  BSYNC B3 ;  /* 0x0000000000037941 */ /* 0x000fea0003800000 */
.L_x_25194:
        /* <DEDUP_REMOVED lines=43> */
[----:B------:R-:W-:-:S07]  /*3c50*/  LOP3.LUT R27, R67, R162, R25, 0x96, !PT ;  /* 0x000000a2431b7212 */ /* 0x000fce00078e9619 */
.L_x_25193:
[----:B------:R-:W-:Y:S05]  /*3c60*/  BSYNC B2 ;  /* 0x0000000000027941 */ /* 0x000fea0003800000 */
.L_x_25192:
        /* <DEDUP_REMOVED lines=9> */
.L_x_25188:
[----:B------:R-:W-:Y:S05]  /*3d00*/  BSYNC B1 ;  /* 0x0000000000017941 */ /* 0x000fea0003800000 */
.L_x_25187:
        /* <DEDUP_REMOVED lines=18> */
.L_x_25199:
[----:B------:R-:W-:-:S07]  /*3e30*/  IMAD.MOV.U32 R146, RZ, RZ, R46 ;  /* 0x000000ffff927224 */ /* 0x000fce00078e002e */
.L_x_25200:
[----:B------:R-:W-:Y:S05]  /*3e40*/  BSYNC B2 ;  /* 0x0000000000027941 */ /* 0x000fea0003800000 */
.L_x_25198:
        /* <DEDUP_REMOVED lines=16> */
.L_x_25204:
[----:B------:R-:W-:Y:S05]  /*3f50*/  BSYNC B3 ;  /* 0x0000000000037941 */ /* 0x000fea0003800000 */
.L_x_25203:
        /* <DEDUP_REMOVED lines=44> */
.L_x_25202:
[----:B------:R-:W-:Y:S05]  /*4220*/  BSYNC B2 ;  /* 0x0000000000027941 */ /* 0x000fea0003800000 */
.L_x_25201:
        /* <DEDUP_REMOVED lines=9> */
.L_x_25197:
[----:B------:R-:W-:Y:S05]  /*42c0*/  BSYNC B1 ;  /* 0x0000000000017941 */ /* 0x000fea0003800000 */
.L_x_25196:
        /* <DEDUP_REMOVED lines=18> */
.L_x_25208:
[----:B------:R-:W-:-:S07]  /*43f0*/  MOV R67, R46 ;  /* 0x0000002e00437202 */ /* 0x000fce0000000f00 */
.L_x_25209:
[----:B------:R-:W-:Y:S05]  /*4400*/  BSYNC B2 ;  /* 0x0000000000027941 */ /* 0x000fea0003800000 */
.L_x_25207:
        /* <DEDUP_REMOVED lines=16> */
.L_x_25213:
[----:B------:R-:W-:Y:S05]  /*4510*/  BSYNC B3 ;  /* 0x0000000000037941 */ /* 0x000fea0003800000 */
.L_x_25212:
        /* <DEDUP_REMOVED lines=44> */
.L_x_25211:
[----:B------:R-:W-:Y:S05]  /*47e0*/  BSYNC B2 ;  /* 0x0000000000027941 */ /* 0x000fea0003800000 */
.L_x_25210:
        /* <DEDUP_REMOVED lines=9> */
.L_x_25206:
[----:B------:R-:W-:Y:S05]  /*4880*/  BSYNC B1 ;  /* 0x0000000000017941 */ /* 0x000fea0003800000 */
.L_x_25205:
[----:B------:R-:W0:Y:S01]  /*4890*/  LDC.64 R92, c[0x0][0x238] ;  /* 0x00008e00ff5c7b82 */ /* 0x000e220000000a00 */
[----:B------:R-:W-:Y:S01]  /*48a0*/  BSSY B1, `(.L_x_25214) ;  /* 0x000000f000017945 */ /* 0x000fe20003800000 */
[----:B0-----:R-:W-:-:S05]  /*48b0*/  IMAD.WIDE.U32 R92, R157, 0x10, R92 ;  /* 0x000000109d5c7825 */ /* 0x001fca00078e005c */
[----:B------:R0:W-:Y:S01]  /*48c0*/  STG.E.128 desc[UR4][R92.64], R64 ;  /* 0x000000405c007986 */ /* 0x0001e2000c101d04 */
[----:B------:R-:W-:Y:S05]  /*48d0*/  @!P1 BRA `(.L_x_25215) ;  /* 0x00000000002c9947 */ /* 0x000fea0003800000 */
[----:B0-----:R-:W0:Y:S01]  /*48e0*/  LDC.64 R92, c[0x0][0x240] ;  /* 0x00009000ff5c7b82 */ /* 0x001e220000000a00 */
[----:B------:R-:W-:-:S04]  /*48f0*/  SHF.L.U32 R161, R146, 0x10, RZ ;  /* 0x0000001092a17819 */ /* 0x000fc800000006ff */
[----:B------:R-:W-:Y:S02]  /*4900*/  LOP3.LUT R162, R161, 0xff0000, RZ, 0xc0, !PT ;  /* 0x00ff0000a1a27812 */ /* 0x000fe400078ec0ff */
[----:B------:R-:W-:-:S05]  /*4910*/  LOP3.LUT R161, R147, 0xffff, RZ, 0xc0, !PT ;  /* 0x0000ffff93a17812 */ /* 0x000fca00078ec0ff */
[----:B------:R-:W-:Y:S01]  /*4920*/  IMAD R161, R161, 0x1000000, R162 ;  /* 0x01000000a1a17824 */ /* 0x000fe200078e02a2 */
[----:B------:R-:W-:-:S05]  /*4930*/  LOP3.LUT R162, R145, 0xff, RZ, 0xc0, !PT ;  /* 0x000000ff91a27812 */ /* 0x000fca00078ec0ff */
[----:B------:R-:W-:Y:S01]  /*4940*/  IMAD R161, R162, 0x100, R161 ;  /* 0x00000100a2a17824 */ /* 0x000fe200078e02a1 */
[----:B------:R-:W-:-:S04]  /*4950*/  LOP3.LUT R162, R144, 0xff, RZ, 0xc0, !PT ;  /* 0x000000ff90a27812 */ /* 0x000fc800078ec0ff */
[----:B------:R-:W-:Y:S01]  /*4960*/  IADD3 R161, R161, R162, RZ ;  /* 0x000000a2a1a17210 */ /* 0x000fe20007ffe0ff */
[----:B0-----:R-:W-:-:S05]  /*4970*/  IMAD.WIDE.U32 R92, R159, 0x4, R92 ;  /* 0x000000049f5c7825 */ /* 0x001fca00078e005c */
[----:B------:R1:W-:Y:S02]  /*4980*/  STG.E desc[UR4][R92.64], R161 ;  /* 0x000000a15c007986 */ /* 0x0003e4000c101904 */
.L_x_25215:
[----:B------:R-:W-:Y:S05]  /*4990*/  BSYNC B1 ;  /* 0x0000000000017941 */ /* 0x000fea0003800000 */
.L_x_25214:
[----:B------:R-:W-:Y:S02]  /*49a0*/  VIADD R157, R157, 0x100 ;  /* 0x000001009d9d7836 */ /* 0x000fe40000000000 */
[----:B------:R-:W-:-:S07]  /*49b0*/  VIADD R159, R159, 0x100 ;  /* 0x000001009f9f7836 */ /* 0x000fce0000000000 */
.L_x_25177:
[----:B------:R-:W-:Y:S05]  /*49c0*/  BSYNC B0 ;  /* 0x0000000000007941 */ /* 0x000fea0003800000 */
.L_x_25176:
        /* <DEDUP_REMOVED lines=31> */
.L_x_25221:
[----:B------:R-:W-:-:S07]  /*4bc0*/  IMAD.MOV.U32 R144, RZ, RZ, R46 ;  /* 0x000000ffff907224 */ /* 0x000fce00078e002e */
.L_x_25222:
[----:B------:R-:W-:Y:S05]  /*4bd0*/  BSYNC B2 ;  /* 0x0000000000027941 */ /* 0x000fea0003800000 */
.L_x_25220:
        /* <DEDUP_REMOVED lines=16> */
.L_x_25226:
[----:B------:R-:W-:Y:S05]  /*4ce0*/  BSYNC B3 ;  /* 0x0000000000037941 */ /* 0x000fea0003800000 */
.L_x_25225:
        /* <DEDUP_REMOVED lines=43> */
[----:B------:R-:W-:-:S07]  /*4fa0*/  IMAD.MOV.U32 R48, RZ, RZ, R68 ;  /* 0x000000ffff307224 */ /* 0x000fce00078e0044 */
.L_x_25224:
[----:B------:R-:W-:Y:S05]  /*4fb0*/  BSYNC B2 ;  /* 0x0000000000027941 */ /* 0x000fea0003800000 */
.L_x_25223:
        /* <DEDUP_REMOVED lines=9> */
.L_x_25219:
[----:B------:R-:W-:Y:S05]  /*5050*/  BSYNC B1 ;  /* 0x0000000000017941 */ /* 0x000fea0003800000 */
.L_x_25218:
        /* <DEDUP_REMOVED lines=18> */
.L_x_25230:
[----:B------:R-:W-:-:S07]  /*5180*/  IMAD.MOV.U32 R69, RZ, RZ, R46 ;  /* 0x000000ffff457224 */ /* 0x000fce00078e002e */
.L_x_25231:
[----:B------:R-:W-:Y:S05]  /*5190*/  BSYNC B2 ;  /* 0x0000000000027941 */ /* 0x000fea0003800000 */
.L_x_25229:
        /* <DEDUP_REMOVED lines=16> */
.L_x_25235:
[----:B------:R-:W-:Y:S05]  /*52a0*/  BSYNC B3 ;  /* 0x0000000000037941 */ /* 0x000fea0003800000 */
.L_x_25234:
        /* <DEDUP_REMOVED lines=44> */
.L_x_25233:
[----:B------:R-:W-:Y:S05]  /*5570*/  BSYNC B2 ;  /* 0x0000000000027941 */ /* 0x000fea0003800000 */
.L_x_25232:
        /* <DEDUP_REMOVED lines=9> */
.L_x_25228:
[----:B------:R-:W-:Y:S05]  /*5610*/  BSYNC B1 ;  /* 0x0000000000017941 */ /* 0x000fea0003800000 */
.L_x_25227:
        /* <DEDUP_REMOVED lines=18> */
.L_x_25239:
[----:B------:R-:W-:-:S07]  /*5740*/  MOV R146, R46 ;  /* 0x0000002e00927202 */ /* 0x000fce0000000f00 */
.L_x_25240:
[----:B------:R-:W-:Y:S05]  /*5750*/  BSYNC B2 ;  /* 0x0000000000027941 */ /* 0x000fea0003800000 */
.L_x_25238:
        /* <DEDUP_REMOVED lines=16> */
.L_x_25244:
[----:B------:R-:W-:Y:S05]  /*5860*/  BSYNC B3 ;  /* 0x0000000000037941 */ /* 0x000fea0003800000 */
.L_x_25243:
        /* <DEDUP_REMOVED lines=44> */
.L_x_25242:
[----:B------:R-:W-:Y:S05]  /*5b30*/  BSYNC B2 ;  /* 0x0000000000027941 */ /* 0x000fea0003800000 */
.L_x_25241:
        /* <DEDUP_REMOVED lines=9> */
.L_x_25237:
[----:B------:R-:W-:Y:S05]  /*5bd0*/  BSYNC B1 ;  /* 0x0000000000017941 */ /* 0x000fea0003800000 */
.L_x_25236:
        /* <DEDUP_REMOVED lines=18> */
.L_x_25248:
[----:B------:R-:W-:-:S07]  /*5d00*/  IMAD.MOV.U32 R71, RZ, RZ, R46 ;  /* 0x000000ffff477224 */ /* 0x000fce00078e002e */
.L_x_25249:
[----:B------:R-:W-:Y:S05]  /*5d10*/  BSYNC B2 ;  /* 0x0000000000027941 */ /* 0x000fea0003800000 */
.L_x_25247:
        /* <DEDUP_REMOVED lines=16> */
.L_x_25253:
[----:B------:R-:W-:Y:S05]  /*5e20*/  BSYNC B3 ;  /* 0x0000000000037941 */ /* 0x000fea0003800000 */
.L_x_25252:
        /* <DEDUP_REMOVED lines=44> */
.L_x_25251:
[----:B------:R-:W-:Y:S05]  /*60f0*/  BSYNC B2 ;  /* 0x0000000000027941 */ /* 0x000fea0003800000 */
.L_x_25250:
        /* <DEDUP_REMOVED lines=9> */
.L_x_25246:
[----:B------:R-:W-:Y:S05]  /*6190*/  BSYNC B1 ;  /* 0x0000000000017941 */ /* 0x000fea0003800000 */
.L_x_25245:
        /* <DEDUP_REMOVED lines=8> */
[----:B------:R-:W-:-:S04]  /*6220*/  LOP3.LUT R161, R147, 0xffff, RZ, 0xc0, !PT ;  /* 0x0000ffff93a17812 */ /* 0x000fc800078ec0ff */
[----:B------:R-:W-:Y:S02]  /*6230*/  LEA R161, R161, R162, 0x18 ;  /* 0x000000a2a1a17211 */ /* 0x000fe400078ec0ff */
[----:B------:R-:W-:-:S05]  /*6240*/  LOP3.LUT R162, R145, 0xff, RZ, 0xc0, !PT ;  /* 0x000000ff91a27812 */ /* 0x000fca00078ec0ff */
[----:B------:R-:W-:Y:S01]  /*6250*/  IMAD R161, R162, 0x100, R161 ;  /* 0x00000100a2a17824 */ /* 0x000fe200078e02a1 */
[----:B------:R-:W-:-:S04]  /*6260*/  LOP3.LUT R162, R144, 0xff, RZ, 0xc0, !PT ;  /* 0x000000ff90a27812 */ /* 0x000fc800078ec0ff */
[----:B------:R-:W-:Y:S01]  /*6270*/  IADD3 R161, R161, R162, RZ ;  /* 0x000000a2a1a17210 */ /* 0x000fe20007ffe0ff */
[----:B0-----:R-:W-:-:S05]  /*6280*/  IMAD.WIDE.U32 R92, R159, 0x4, R92 ;  /* 0x000000049f5c7825 */ /* 0x001fca00078e005c */
[----:B------:R1:W-:Y:S02]  /*6290*/  STG.E desc[UR4][R92.64], R161 ;  /* 0x000000a15c007986 */ /* 0x0003e4000c101904 */
.L_x_25255:
[----:B------:R-:W-:Y:S05]  /*62a0*/  BSYNC B1 ;  /* 0x0000000000017941 */ /* 0x000fea0003800000 */
.L_x_25254:
[----:B------:R-:W-:Y:S01]  /*62b0*/  VIADD R157, R157, 0x100 ;  /* 0x000001009d9d7836 */ /* 0x000fe20000000000 */
[----:B------:R-:W-:-:S07]  /*62c0*/  IADD3 R159, R159, 0x100, RZ ;  /* 0x000001009f9f7810 */ /* 0x000fce0007ffe0ff */
.L_x_25217:
[----:B------:R-:W-:Y:S05]  /*62d0*/  BSYNC B0 ;  /* 0x0000000000007941 */ /* 0x000fea0003800000 */
.L_x_25216:
        /* <DEDUP_REMOVED lines=31> */
.L_x_25261:
[----:B------:R-:W-:-:S07]  /*64d0*/  MOV R144, R46 ;  /* 0x0000002e00907202 */ /* 0x000fce0000000f00 */
.L_x_25262:
[----:B------:R-:W-:Y:S05]  /*64e0*/  BSYNC B2 ;  /* 0x0000000000027941 */ /* 0x000fea0003800000 */
.L_x_25260:
        /* <DEDUP_REMOVED lines=16> */
.L_x_25266:
[----:B------:R-:W-:Y:S05]  /*65f0*/  BSYNC B3 ;  /* 0x0000000000037941 */ /* 0x000fea0003800000 */
.L_x_25265:
        /* <DEDUP_REMOVED lines=44> */
.L_x_25264:
[----:B------:R-:W-:Y:S05]  /*68c0*/  BSYNC B2 ;  /* 0x0000000000027941 */ /* 0x000fea0003800000 */
.L_x_25263:
        /* <DEDUP_REMOVED lines=9> */
.L_x_25259:
[----:B------:R-:W-:Y:S05]  /*6960*/  BSYNC B1 ;  /* 0x0000000000017941 */ /* 0x000fea0003800000 */
.L_x_25258:
        /* <DEDUP_REMOVED lines=18> */
.L_x_25270:
[----:B------:R-:W-:-:S07]  /*6a90*/  IMAD.MOV.U32 R73, RZ, RZ, R46 ;  /* 0x000000ffff497224 */ /* 0x000fce00078e002e */
.L_x_25271:
[----:B------:R-:W-:Y:S05]  /*6aa0*/  BSYNC B2 ;  /* 0x0000000000027941 */ /* 0x000fea0003800000 */
.L_x_25269:
        /* <DEDUP_REMOVED lines=16> */
.L_x_25275:
[----:B------:R-:W-:Y:S05]  /*6bb0*/  BSYNC B3 ;  /* 0x0000000000037941 */ /* 0x000fea0003800000 */
.L_x_25274:
        /* <DEDUP_REMOVED lines=44> */
.L_x_25273:
[----:B------:R-:W-:Y:S05]  /*6e80*/  BSYNC B2 ;  /* 0x0000000000027941 */ /* 0x000fea0003800000 */
.L_x_25272:
        /* <DEDUP_REMOVED lines=9> */
.L_x_25268:
[----:B------:R-:W-:Y:S05]  /*6f20*/  BSYNC B1 ;  /* 0x0000000000017941 */ /* 0x000fea0003800000 */
.L_x_25267:
        /* <DEDUP_REMOVED lines=18> */
.L_x_25279:
[----:B------:R-:W-:-:S07]  /*7050*/  MOV R146, R46 ;  /* 0x0000002e00927202 */ /* 0x000fce0000000f00 */
.L_x_25280:
[----:B------:R-:W-:Y:S05]  /*7060*/  BSYNC B2 ;  /* 0x0000000000027941 */ /* 0x000fea0003800000 */
.L_x_25278:
        /* <DEDUP_REMOVED lines=16> */
.L_x_25284:
[----:B------:R-:W-:Y:S05]  /*7170*/  BSYNC B3 ;  /* 0x0000000000037941 */ /* 0x000fea0003800000 */
.L_x_25283:
        /* <DEDUP_REMOVED lines=44> */
.L_x_25282:
[----:B------:R-:W-:Y:S05]  /*7440*/  BSYNC B2 ;  /* 0x0000000000027941 */ /* 0x000fea0003800000 */
.L_x_25281:
        /* <DEDUP_REMOVED lines=9> */
.L_x_25277:
[----:B------:R-:W-:Y:S05]  /*74e0*/  BSYNC B1 ;  /* 0x0000000000017941 */ /* 0x000fea0003800000 */
.L_x_25276:
        /* <DEDUP_REMOVED lines=18> */
.L_x_25288:
[----:B------:R-:W-:-:S07]  /*7610*/  IMAD.MOV.U32 R75, RZ, RZ, R46 ;  /* 0x000000ffff4b7224 */ /* 0x000fce00078e002e */
.L_x_25289:
[----:B------:R-:W-:Y:S05]  /*7620*/  BSYNC B2 ;  /* 0x0000000000027941 */ /* 0x000fea0003800000 */
.L_x_25287:
        /* <DEDUP_REMOVED lines=16> */
.L_x_25293:
[----:B------:R-:W-:Y:S05]  /*7730*/  BSYNC B3 ;  /* 0x0000000000037941 */ /* 0x000fea0003800000 */
.L_x_25292:
        /* <DEDUP_REMOVED lines=44> */
.L_x_25291:
[----:B------:R-:W-:Y:S05]  /*7a00*/  BSYNC B2 ;  /* 0x0000000000027941 */ /* 0x000fea0003800000 */
.L_x_25290:
        /* <DEDUP_REMOVED lines=9> */
.L_x_25286:
[----:B------:R-:W-:Y:S05]  /*7aa0*/  BSYNC B1 ;  /* 0x0000000000017941 */ /* 0x000fea0003800000 */
.L_x_25285:
        /* <DEDUP_REMOVED lines=16> */
.L_x_25295:
[----:B------:R-:W-:Y:S05]  /*7bb0*/  BSYNC B1 ;  /* 0x0000000000017941 */ /* 0x000fea0003800000 */
.L_x_25294:
[----:B------:R-:W-:Y:S01]  /*7bc0*/  VIADD R157, R157, 0x100 ;  /* 0x000001009d9d7836 */ /* 0x000fe20000000000 */
[----:B------:R-:W-:-:S07]  /*7bd0*/  IADD3 R159, R159, 0x100, RZ ;  /* 0x000001009f9f7810 */ /* 0x000fce0007ffe0ff */
.L_x_25257:
[----:B------:R-:W-:Y:S05]  /*7be0*/  BSYNC B0 ;  /* 0x0000000000007941 */ /* 0x000fea0003800000 */
.L_x_25256:
        /* <DEDUP_REMOVED lines=31> */
.L_x_25301:
[----:B------:R-:W-:-:S07]  /*7de0*/  MOV R144, R46 ;  /* 0x0000002e00907202 */ /* 0x000fce0000000f00 */
.L_x_25302:
[----:B------:R-:W-:Y:S05]  /*7df0*/  BSYNC B2 ;  /* 0x0000000000027941 */ /* 0x000fea0003800000 */
.L_x_25300:
        /* <DEDUP_REMOVED lines=16> */
.L_x_25306:
[----:B------:R-:W-:Y:S05]  /*7f00*/  BSYNC B3 ;  /* 0x0000000000037941 */ /* 0x000fea0003800000 */
.L_x_25305:
        /* <DEDUP_REMOVED lines=44> */
.L_x_25304:
[----:B------:R-:W-:Y:S05]  /*81d0*/  BSYNC B2 ;  /* 0x0000000000027941 */ /* 0x000fea0003800000 */
.L_x_25303:
        /* <DEDUP_REMOVED lines=9> */
.L_x_25299:
[----:B------:R-:W-:Y:S05]  /*8270*/  BSYNC B1 ;  /* 0x0000000000017941 */ /* 0x000fea0003800000 */
.L_x_25298:
        /* <DEDUP_REMOVED lines=18> */
.L_x_25310:
[----:B------:R-:W-:-:S07]  /*83a0*/  IMAD.MOV.U32 R77, RZ, RZ, R46 ;  /* 0x000000ffff4d7224 */ /* 0x000fce00078e002e */
.L_x_25311:
[----:B------:R-:W-:Y:S05]  /*83b0*/  BSYNC B2 ;  /* 0x0000000000027941 */ /* 0x000fea0003800000 */
.L_x_25309:
        /* <DEDUP_REMOVED lines=16> */
.L_x_25315:
[----:B------:R-:W-:Y:S05]  /*84c0*/  BSYNC B3 ;  /* 0x0000000000037941 */ /* 0x000fea0003800000 */
.L_x_25314:
        /* <DEDUP_REMOVED lines=44> */
.L_x_25313:
[----:B------:R-:W-:Y:S05]  /*8790*/  BSYNC B2 ;  /* 0x0000000000027941 */ /* 0x000fea0003800000 */
.L_x_25312:
        /* <DEDUP_REMOVED lines=9> */
.L_x_25308:
[----:B------:R-:W-:Y:S05]  /*8830*/  BSYNC B1 ;  /* 0x0000000000017941 */ /* 0x000fea0003800000 */
.L_x_25307:
        /* <DEDUP_REMOVED lines=18> */
.L_x_25319:
[----:B------:R-:W-:-:S07]  /*8960*/  MOV R146, R46 ;  /* 0x0000002e00927202 */ /* 0x000fce0000000f00 */
.L_x_25320:
[----:B------:R-:W-:Y:S05]  /*8970*/  BSYNC B2 ;  /* 0x0000000000027941 */ /* 0x000fea0003800000 */
.L_x_25318:
        /* <DEDUP_REMOVED lines=16> */
.L_x_25324:
[----:B------:R-:W-:Y:S05]  /*8a80*/  BSYNC B3 ;  /* 0x0000000000037941 */ /* 0x000fea0003800000 */
.L_x_25323:
        /* <DEDUP_REMOVED lines=44> */
.L_x_25322:
[----:B------:R-:W-:Y:S05]  /*8d50*/  BSYNC B2 ;  /* 0x0000000000027941 */ /* 0x000fea0003800000 */
.L_x_25321:
        /* <DEDUP_REMOVED lines=9> */
.L_x_25317:
[----:B------:R-:W-:Y:S05]  /*8df0*/  BSYNC B1 ;  /* 0x0000000000017941 */ /* 0x000fea0003800000 */
.L_x_25316:
        /* <DEDUP_REMOVED lines=18> */
.L_x_25328:
[----:B------:R-:W-:-:S07]  /*8f20*/  IMAD.MOV.U32 R79, RZ, RZ, R46 ;  /* 0x000000ffff4f7224 */ /* 0x000fce00078e002e */
.L_x_25329:
[----:B------:R-:W-:Y:S05]  /*8f30*/  BSYNC B2 ;  /* 0x0000000000027941 */ /* 0x000fea0003800000 */
.L_x_25327:
        /* <DEDUP_REMOVED lines=16> */
.L_x_25333:
[----:B------:R-:W-:Y:S05]  /*9040*/  BSYNC B3 ;  /* 0x0000000000037941 */ /* 0x000fea0003800000 */
.L_x_25332:
        /* <DEDUP_REMOVED lines=44> */
.L_x_25331:
[----:B------:R-:W-:Y:S05]  /*9310*/  BSYNC B2 ;  /* 0x0000000000027941 */ /* 0x000fea0003800000 */
.L_x_25330:
        /* <DEDUP_REMOVED lines=9> */
.L_x_25326:
[----:B------:R-:W-:Y:S05]  /*93b0*/  BSYNC B1 ;  /* 0x0000000000017941 */ /* 0x000fea0003800000 */
.L_x_25325:
        /* <DEDUP_REMOVED lines=16> */
.L_x_25335:
[----:B------:R-:W-:Y:S05]  /*94c0*/  BSYNC B1 ;  /* 0x0000000000017941 */ /* 0x000fea0003800000 */
.L_x_25334:
[----:B------:R-:W-:Y:S01]  /*94d0*/  VIADD R157, R157, 0x100 ;  /* 0x000001009d9d7836 */ /* 0x000fe20000000000 */
[----:B------:R-:W-:-:S07]  /*94e0*/  IADD3 R159, R159, 0x100, RZ ;  /* 0x000001009f9f7810 */ /* 0x000fce0007ffe0ff */
.L_x_25297:
[----:B------:R-:W-:Y:S05]  /*94f0*/  BSYNC B0 ;  /* 0x0000000000007941 */ /* 0x000fea0003800000 */
.L_x_25296:
        /* <DEDUP_REMOVED lines=31> */
.L_x_25341:
[----:B------:R-:W-:-:S07]  /*96f0*/  MOV R144, R46 ;  /* 0x0000002e00907202 */ /* 0x000fce0000000f00 */
.L_x_25342:
[----:B------:R-:W-:Y:S05]  /*9700*/  BSYNC B2 ;  /* 0x0000000000027941 */ /* 0x000fea0003800000 */
.L_x_25340:
        /* <DEDUP_REMOVED lines=16> */
.L_x_25346:
[----:B------:R-:W-:Y:S05]  /*9810*/  BSYNC B3 ;  /* 0x0000000000037941 */ /* 0x000fea0003800000 */
.L_x_25345:
        /* <DEDUP_REMOVED lines=44> */
.L_x_25344:
[----:B------:R-:W-:Y:S05]  /*9ae0*/  BSYNC B2 ;  /* 0x0000000000027941 */ /* 0x000fea0003800000 */
.L_x_25343:
        /* <DEDUP_REMOVED lines=9> */
.L_x_25339:
[----:B------:R-:W-:Y:S05]  /*9b80*/  BSYNC B1 ;  /* 0x0000000000017941 */ /* 0x000fea0003800000 */
.L_x_25338:
        /* <DEDUP_REMOVED lines=18> */
.L_x_25350:
[----:B------:R-:W-:-:S07]  /*9cb0*/  IMAD.MOV.U32 R81, RZ, RZ, R46 ;  /* 0x000000ffff517224 */ /* 0x000fce00078e002e */
.L_x_25351:
[----:B------:R-:W-:Y:S05]  /*9cc0*/  BSYNC B2 ;  /* 0x0000000000027941 */ /* 0x000fea0003800000 */
.L_x_25349:
        /* <DEDUP_REMOVED lines=16> */
.L_x_25355:
[----:B------:R-:W-:Y:S05]  /*9dd0*/  BSYNC B3 ;  /* 0x0000000000037941 */ /* 0x000fea0003800000 */
.L_x_25354:
        /* <DEDUP_REMOVED lines=44> */
.L_x_25353:
[----:B------:R-:W-:Y:S05]  /*a0a0*/  BSYNC B2 ;  /* 0x0000000000027941 */ /* 0x000fea0003800000 */
.L_x_25352:
        /* <DEDUP_REMOVED lines=9> */
.L_x_25348:
[----:B------:R-:W-:Y:S05]  /*a140*/  BSYNC B1 ;  /* 0x0000000000017941 */ /* 0x000fea0003800000 */
.L_x_25347:
        /* <DEDUP_REMOVED lines=18> */
.L_x_25359:
[----:B------:R-:W-:-:S07]  /*a270*/  MOV R146, R46 ;  /* 0x0000002e00927202 */ /* 0x000fce0000000f00 */
.L_x_25360:
[----:B------:R-:W-:Y:S05]  /*a280*/  BSYNC B2 ;  /* 0x0000000000027941 */ /* 0x000fea0003800000 */
.L_x_25358:
        /* <DEDUP_REMOVED lines=16> */
.L_x_25364:
[----:B------:R-:W-:Y:S05]  /*a390*/  BSYNC B3 ;  /* 0x0000000000037941 */ /* 0x000fea0003800000 */
.L_x_25363:
        /* <DEDUP_REMOVED lines=44> */
.L_x_25362:
[----:B------:R-:W-:Y:S05]  /*a660*/  BSYNC B2 ;  /* 0x0000000000027941 */ /* 0x000fea0003800000 */
.L_x_25361:
        /* <DEDUP_REMOVED lines=9> */
.L_x_25357:
[----:B------:R-:W-:Y:S05]  /*a700*/  BSYNC B1 ;  /* 0x0000000000017941 */ /* 0x000fea0003800000 */
.L_x_25356:
        /* <DEDUP_REMOVED lines=18> */
.L_x_25368:
[----:B------:R-:W-:-:S07]  /*a830*/  IMAD.MOV.U32 R83, RZ, RZ, R46 ;  /* 0x000000ffff537224 */ /* 0x000fce00078e002e */
.L_x_25369:
[----:B------:R-:W-:Y:S05]  /*a840*/  BSYNC B2 ;  /* 0x0000000000027941 */ /* 0x000fea0003800000 */
.L_x_25367:
        /* <DEDUP_REMOVED lines=16> */
.L_x_25373:
[----:B------:R-:W-:Y:S05]  /*a950*/  BSYNC B3 ;  /* 0x0000000000037941 */ /* 0x000fea0003800000 */
.L_x_25372:
        /* <DEDUP_REMOVED lines=44> */
.L_x_25371:
[----:B------:R-:W-:Y:S05]  /*ac20*/  BSYNC B2 ;  /* 0x0000000000027941 */ /* 0x000fea0003800000 */
.L_x_25370:
        /* <DEDUP_REMOVED lines=9> */
.L_x_25366:
[----:B------:R-:W-:Y:S05]  /*acc0*/  BSYNC B1 ;  /* 0x0000000000017941 */ /* 0x000fea0003800000 */
.L_x_25365:
        /* <DEDUP_REMOVED lines=16> */
.L_x_25375:
[----:B------:R-:W-:Y:S05]  /*add0*/  BSYNC B1 ;  /* 0x0000000000017941 */ /* 0x000fea0003800000 */
.L_x_25374:
[----:B------:R-:W-:Y:S01]  /*ade0*/  VIADD R157, R157, 0x100 ;  /* 0x000001009d9d7836 */ /* 0x000fe20000000000 */
[----:B------:R-:W-:-:S07]  /*adf0*/  IADD3 R159, R159, 0x100, RZ ;  /* 0x000001009f9f7810 */ /* 0x000fce0007ffe0ff */
.L_x_25337:
[----:B------:R-:W-:Y:S05]  /*ae00*/  BSYNC B0 ;  /* 0x0000000000007941 */ /* 0x000fea0003800000 */
.L_x_25336:
        /* <DEDUP_REMOVED lines=31> */
.L_x_25381:
[----:B------:R-:W-:-:S07]  /*b000*/  MOV R144, R46 ;  /* 0x0000002e00907202 */ /* 0x000fce0000000f00 */
.L_x_25382:
[----:B------:R-:W-:Y:S05]  /*b010*/  BSYNC B2 ;  /* 0x0000000000027941 */ /* 0x000fea0003800000 */
.L_x_25380:
        /* <DEDUP_REMOVED lines=16> */
.L_x_25386:
[----:B------:R-:W-:Y:S05]  /*b120*/  BSYNC B3 ;  /* 0x0000000000037941 */ /* 0x000fea0003800000 */
.L_x_25385:
        /* <DEDUP_REMOVED lines=44> */
.L_x_25384:
[----:B------:R-:W-:Y:S05]  /*b3f0*/  BSYNC B2 ;  /* 0x0000000000027941 */ /* 0x000fea0003800000 */
.L_x_25383:
        /* <DEDUP_REMOVED lines=9> */
.L_x_25379:
[----:B------:R-:W-:Y:S05]  /*b490*/  BSYNC B1 ;  /* 0x0000000000017941 */ /* 0x000fea0003800000 */
.L_x_25378:
        /* <DEDUP_REMOVED lines=18> */
.L_x_25390:
[----:B------:R-:W-:-:S07]  /*b5c0*/  IMAD.MOV.U32 R85, RZ, RZ, R46 ;  /* 0x000000ffff557224 */ /* 0x000fce00078e002e */
.L_x_25391:
[----:B------:R-:W-:Y:S05]  /*b5d0*/  BSYNC B2 ;  /* 0x0000000000027941 */ /* 0x000fea0003800000 */
.L_x_25389:
        /* <DEDUP_REMOVED lines=16> */
.L_x_25395:
[----:B------:R-:W-:Y:S05]  /*b6e0*/  BSYNC B3 ;  /* 0x0000000000037941 */ /* 0x000fea0003800000 */
.L_x_25394:
        /* <DEDUP_REMOVED lines=44> */
.L_x_25393:
[----:B------:R-:W-:Y:S05]  /*b9b0*/  BSYNC B2 ;  /* 0x0000000000027941 */ /* 0x000fea0003800000 */
.L_x_25392:
        /* <DEDUP_REMOVED lines=9> */
.L_x_25388:
[----:B------:R-:W-:Y:S05]  /*ba50*/  BSYNC B1 ;  /* 0x0000000000017941 */ /* 0x000fea0003800000 */
.L_x_25387:
        /* <DEDUP_REMOVED lines=18> */
.L_x_25399:
[----:B------:R-:W-:-:S07]  /*bb80*/  MOV R146, R46 ;  /* 0x0000002e00927202 */ /* 0x000fce0000000f00 */
.L_x_25400:
[----:B------:R-:W-:Y:S05]  /*bb90*/  BSYNC B2 ;  /* 0x0000000000027941 */ /* 0x000fea0003800000 */
.L_x_25398:
        /* <DEDUP_REMOVED lines=16> */
.L_x_25404:
[----:B------:R-:W-:Y:S05]  /*bca0*/  BSYNC B3 ;  /* 0x0000000000037941 */ /* 0x000fea0003800000 */
.L_x_25403:
        /* <DEDUP_REMOVED lines=44> */
.L_x_25402:
[----:B------:R-:W-:Y:S05]  /*bf70*/  BSYNC B2 ;  /* 0x0000000000027941 */ /* 0x000fea0003800000 */
.L_x_25401:
        /* <DEDUP_REMOVED lines=9> */
.L_x_25397:
[----:B------:R-:W-:Y:S05]  /*c010*/  BSYNC B1 ;  /* 0x0000000000017941 */ /* 0x000fea0003800000 */
.L_x_25396:
        /* <DEDUP_REMOVED lines=18> */
.L_x_25408:
[----:B------:R-:W-:-:S07]  /*c140*/  IMAD.MOV.U32 R87, RZ, RZ, R46 ;  /* 0x000000ffff577224 */ /* 0x000fce00078e002e */
.L_x_25409:
[----:B------:R-:W-:Y:S05]  /*c150*/  BSYNC B2 ;  /* 0x0000000000027941 */ /* 0x000fea0003800000 */
.L_x_25407:
        /* <DEDUP_REMOVED lines=16> */
.L_x_25413:
[----:B------:R-:W-:Y:S05]  /*c260*/  BSYNC B3 ;  /* 0x0000000000037941 */ /* 0x000fea0003800000 */
.L_x_25412:
        /* <DEDUP_REMOVED lines=44> */
.L_x_25411:
[----:B------:R-:W-:Y:S05]  /*c530*/  BSYNC B2 ;  /* 0x0000000000027941 */ /* 0x000fea0003800000 */
.L_x_25410:
        /* <DEDUP_REMOVED lines=9> */
.L_x_25406:
[----:B------:R-:W-:Y:S05]  /*c5d0*/  BSYNC B1 ;  /* 0x0000000000017941 */ /* 0x000fea0003800000 */
.L_x_25405:
        /* <DEDUP_REMOVED lines=16> */
.L_x_25415:
[----:B------:R-:W-:Y:S05]  /*c6e0*/  BSYNC B1 ;  /* 0x0000000000017941 */ /* 0x000fea0003800000 */
.L_x_25414:
[----:B------:R-:W-:Y:S01]  /*c6f0*/  VIADD R157, R157, 0x100 ;  /* 0x000001009d9d7836 */ /* 0x000fe20000000000 */
[----:B------:R-:W-:-:S07]  /*c700*/  IADD3 R159, R159, 0x100, RZ ;  /* 0x000001009f9f7810 */ /* 0x000fce0007ffe0ff */
.L_x_25377:
[----:B------:R-:W-:Y:S05]  /*c710*/  BSYNC B0 ;  /* 0x0000000000007941 */ /* 0x000fea0003800000 */
.L_x_25376:
        /* <DEDUP_REMOVED lines=31> */
.L_x_25421:
[----:B------:R-:W-:-:S07]  /*c910*/  MOV R144, R46 ;  /* 0x0000002e00907202 */ /* 0x000fce0000000f00 */
.L_x_25422:
[----:B------:R-:W-:Y:S05]  /*c920*/  BSYNC B2 ;  /* 0x0000000000027941 */ /* 0x000fea0003800000 */
.L_x_25420:
        /* <DEDUP_REMOVED lines=16> */
.L_x_25426:
[----:B------:R-:W-:Y:S05]  /*ca30*/  BSYNC B3 ;  /* 0x0000000000037941 */ /* 0x000fea0003800000 */
.L_x_25425:
        /* <DEDUP_REMOVED lines=44> */
.L_x_25424:
[----:B------:R-:W-:Y:S05]  /*cd00*/  BSYNC B2 ;  /* 0x0000000000027941 */ /* 0x000fea0003800000 */
.L_x_25423:
        /* <DEDUP_REMOVED lines=9> */
.L_x_25419:
[----:B------:R-:W-:Y:S05]  /*cda0*/  BSYNC B1 ;  /* 0x0000000000017941 */ /* 0x000fea0003800000 */
.L_x_25418:
        /* <DEDUP_REMOVED lines=18> */
.L_x_25430:
[----:B------:R-:W-:-:S07]  /*ced0*/  IMAD.MOV.U32 R89, RZ, RZ, R46 ;  /* 0x000000ffff597224 */ /* 0x000fce00078e002e */
.L_x_25431:
[----:B------:R-:W-:Y:S05]  /*cee0*/  BSYNC B2 ;  /* 0x0000000000027941 */ /* 0x000fea0003800000 */
.L_x_25429:
        /* <DEDUP_REMOVED lines=16> */
.L_x_25435:
[----:B------:R-:W-:Y:S05]  /*cff0*/  BSYNC B3 ;  /* 0x0000000000037941 */ /* 0x000fea0003800000 */
.L_x_25434:
        /* <DEDUP_REMOVED lines=44> */
.L_x_25433:
[----:B------:R-:W-:Y:S05]  /*d2c0*/  BSYNC B2 ;  /* 0x0000000000027941 */ /* 0x000fea0003800000 */
.L_x_25432:
        /* <DEDUP_REMOVED lines=9> */
.L_x_25428:
[----:B------:R-:W-:Y:S05]  /*d360*/  BSYNC B1 ;  /* 0x0000000000017941 */ /* 0x000fea0003800000 */
.L_x_25427:
        /* <DEDUP_REMOVED lines=18> */
.L_x_25439:
[----:B------:R-:W-:-:S07]  /*d490*/  MOV R146, R46 ;  /* 0x0000002e00927202 */ /* 0x000fce0000000f00 */
.L_x_25440:
[----:B------:R-:W-:Y:S05]  /*d4a0*/  BSYNC B2 ;  /* 0x0000000000027941 */ /* 0x000fea0003800000 */
.L_x_25438:
        /* <DEDUP_REMOVED lines=16> */
.L_x_25444:
[----:B------:R-:W-:Y:S05]  /*d5b0*/  BSYNC B3 ;  /* 0x0000000000037941 */ /* 0x000fea0003800000 */
.L_x_25443:
        /* <DEDUP_REMOVED lines=44> */
.L_x_25442:
[----:B------:R-:W-:Y:S05]  /*d880*/  BSYNC B2 ;  /* 0x0000000000027941 */ /* 0x000fea0003800000 */
.L_x_25441:
        /* <DEDUP_REMOVED lines=9> */
.L_x_25437:
[----:B------:R-:W-:Y:S05]  /*d920*/  BSYNC B1 ;  /* 0x0000000000017941 */ /* 0x000fea0003800000 */
.L_x_25436:
        /* <DEDUP_REMOVED lines=18> */
.L_x_25448:
[----:B------:R-:W-:-:S07]  /*da50*/  IMAD.MOV.U32 R91, RZ, RZ, R46 ;  /* 0x000000ffff5b7224 */ /* 0x000fce00078e002e */
.L_x_25449:
[----:B------:R-:W-:Y:S05]  /*da60*/  BSYNC B2 ;  /* 0x0000000000027941 */ /* 0x000fea0003800000 */
.L_x_25447:
        /* <DEDUP_REMOVED lines=16> */
.L_x_25453:
[----:B------:R-:W-:Y:S05]  /*db70*/  BSYNC B3 ;  /* 0x0000000000037941 */ /* 0x000fea0003800000 */
.L_x_25452:
        /* <DEDUP_REMOVED lines=44> */
.L_x_25451:
[----:B------:R-:W-:Y:S05]  /*de40*/  BSYNC B2 ;  /* 0x0000000000027941 */ /* 0x000fea0003800000 */
.L_x_25450:
        /* <DEDUP_REMOVED lines=9> */
.L_x_25446:
[----:B------:R-:W-:Y:S05]  /*dee0*/  BSYNC B1 ;  /* 0x0000000000017941 */ /* 0x000fea0003800000 */
.L_x_25445:
[----:B------:R-:W0:Y:S02]  /*def0*/  LDC.64 R92, c[0x0][0x238] ;  /* 0x00008e00ff5c7b82 */ /* 0x000e240000000a00 */
[----:B0-----:R-:W-:-:S05]  /*df00*/  IMAD.WIDE.U32 R92, R157, 0x10, R92 ;  /* 0x000000109d5c7825 */ /* 0x001fca00078e005c */
[----:B------:R2:W-:Y:S01]  /*df10*/  STG.E.128 desc[UR4][R92.64], R88 ;  /* 0x000000585c007986 */ /* 0x0005e2000c101d04 */
[----:B------:R-:W-:Y:S05]  /*df20*/  @!P1 BRA `(.L_x_25417) ;  /* 0x00000000002c9947 */ /* 0x000fea0003800000 */
[----:B--2---:R-:W0:Y:S01]  /*df30*/  LDC.64 R92, c[0x0][0x240] ;  /* 0x00009000ff5c7b82 */ /* 0x004e220000000a00 */
[----:B------:R-:W-:-:S05]  /*df40*/  IMAD.U32 R95, R146, 0x10000, RZ ;  /* 0x00010000925f7824 */ /* 0x000fca00078e00ff */
[----:B------:R-:W-:Y:S02]  /*df50*/  LOP3.LUT R162, R95, 0xff0000, RZ, 0xc0, !PT ;  /* 0x00ff00005fa27812 */ /* 0x000fe400078ec0ff */
[----:B------:R-:W-:-:S04]  /*df60*/  LOP3.LUT R95, R147, 0xffff, RZ, 0xc0, !PT ;  /* 0x0000ffff935f7812 */ /* 0x000fc800078ec0ff */
[----:B------:R-:W-:Y:S02]  /*df70*/  LEA R95, R95, R162, 0x18 ;  /* 0x000000a25f5f7211 */ /* 0x000fe400078ec0ff */
[----:B------:R-:W-:-:S05]  /*df80*/  LOP3.LUT R162, R145, 0xff, RZ, 0xc0, !PT ;  /* 0x000000ff91a27812 */ /* 0x000fca00078ec0ff */
[----:B------:R-:W-:Y:S01]  /*df90*/  IMAD R95, R162, 0x100, R95 ;  /* 0x00000100a25f7824 */ /* 0x000fe200078e025f */
[----:B------:R-:W-:Y:S01]  /*dfa0*/  LOP3.LUT R162, R144, 0xff, RZ, 0xc0, !PT ;  /* 0x000000ff90a27812 */ /* 0x000fe200078ec0ff */
[----:B0-----:R-:W-:-:S03]  /*dfb0*/  IMAD.WIDE.U32 R92, R159, 0x4, R92 ;  /* 0x000000049f5c7825 */ /* 0x001fc600078e005c */
[----:B------:R-:W-:-:S05]  /*dfc0*/  IADD3 R95, R95, R162, RZ ;  /* 0x000000a25f5f7210 */ /* 0x000fca0007ffe0ff */
[----:B------:R3:W-:Y:S02]  /*dfd0*/  STG.E desc[UR4][R92.64], R95 ;  /* 0x0000005f5c007986 */ /* 0x0007e4000c101904 */
.L_x_25417:
[----:B------:R-:W-:Y:S05]  /*dfe0*/  BSYNC B0 ;  /* 0x0000000000007941 */ /* 0x000fea0003800000 */
.L_x_25416:
[----:B0123--:R-:W-:Y:S01]  /*dff0*/  FADD.FTZ R92, RZ, R56 ;  /* 0x00000038ff5c7221 */ /* 0x00ffe20000010000 */
        /* <DEDUP_REMOVED lines=10> */
[----:B------:R-:W-:-:S02]  /*e0a0*/  SHF.R.U32.HI R157, RZ, 0x5, R0 ;  /* 0x00000005ff9d7819 */ /* 0x000fc40000011600 */
[----:B------:R-:W-:Y:S02]  /*e0b0*/  ISETP.GT.U32.AND P5, PT, R15, 0x7ff, PT ;  /* 0x000007ff0f00780c */ /* 0x000fe40003fa4070 */
        /* <DEDUP_REMOVED lines=33> */
[----:B------:R-:W-:Y:S02]  /*e2d0*/  @P5 FADD.FTZ R93, R91, R92 ;  /* 0x0000005c5b5d5221 */ /* 0x000fe40000010000 */
        /* <DEDUP_REMOVED lines=93> */
.L_x_25482:
        /* <DEDUP_REMOVED lines=8> */
[----:B------:R-:W-:-:S05]  /*e930*/  @!P1 IADD3 R94, R95, R157, RZ ;  /* 0x0000009d5f5e9210 */ /* 0x000fca0007ffe0ff */
[----:B------:R-:W-:-:S05]  /*e940*/  @!P1 IMAD R94, R94, 0x8, R159 ;  /* 0x000000085e5e9824 */ /* 0x000fca00078e029f */
[----:B------:R1:W-:Y:S01]  /*e950*/  @!P1 STS.64 [R94], R92 ;  /* 0x0000005c5e009388 */ /* 0x0003e20000000a00 */
[----:B------:R-:W-:-:S13]  /*e960*/  ISETP.GT.U32.AND P1, PT, R162, 0x7, PT ;  /* 0x00000007a200780c */ /* 0x000fda0003f24070 */
[----:B-1----:R-:W1:Y:S01]  /*e970*/  @!P1 S2R R93, SR_CgaCtaId ;  /* 0x00000000005d9919 */ /* 0x002e620000008800 */
[----:B------:R-:W-:Y:S01]  /*e980*/  @!P1 MOV R92, 0x400 ;  /* 0x00000400005c9802 */ /* 0x000fe20000000f00 */
[----:B------:R-:W-:Y:S01]  /*e990*/  HFMA2.MMA R159, -RZ, RZ, 0, 0 ;  /* 0x00000000ff9f7435 */ /* 0x000fe200000001ff */
[----:B------:R-:W-:Y:S01]  /*e9a0*/  @!P1 IADD3 R95, R95, R162, RZ ;  /* 0x000000a25f5f9210 */ /* 0x000fe20007ffe0ff */
[----:B------:R-:W-:Y:S01]  /*e9b0*/  BAR.SYNC.DEFER_BLOCKING 0x0 ;  /* 0x0000000000007b1d */ /* 0x000fe20000010000 */
[----:B------:R-:W-:-:S03]  /*e9c0*/  ISETP.NE.AND P3, PT, R151, RZ, PT ;  /* 0x000000ff9700720c */ /* 0x000fc60003f65270 */
[----:B------:R-:W-:Y:S02]  /*e9d0*/  @!P1 IMAD.MOV.U32 R159, RZ, RZ, R143 ;  /* 0x000000ffff9f9224 */ /* 0x000fe400078e008f */
[----:B------:R-:W-:Y:S03]  /*e9e0*/  BSSY B0, `(.L_x_25455) ;  /* 0x00000ec000007945 */ /* 0x000fe60003800000 */
[----:B------:R-:W-:Y:S02]  /*e9f0*/  I2FP.F32.S32 R167, R159 ;  /* 0x0000009f00a77245 */ /* 0x000fe40000201400 */
[----:B-1----:R-:W-:-:S05]  /*ea00*/  @!P1 LEA R92, R93, R92, 0x18 ;  /* 0x0000005c5d5c9211 */ /* 0x002fca00078ec0ff */
[----:B0-----:R-:W-:Y:S01]  /*ea10*/  @!P1 IMAD R161, R95, 0x8, R92 ;  /* 0x000000085fa19824 */ /* 0x001fe200078e025c */
[----:B------:R-:W-:-:S06]  /*ea20*/  CS2R R92, SRZ ;  /* 0x00000000005c7805 */ /* 0x000fcc000001ff00 */
[----:B------:R-:W0:Y:S01]  /*ea30*/  @!P1 LDS.64 R92, [R161] ;  /* 0x00000000a15c9984 */ /* 0x000e220000000a00 */
[----:B------:R-:W-:-:S13]  /*ea40*/  LOP3.LUT P1, RZ, R157, 0x1f, R0, 0xf8, !PT ;  /* 0x0000001f9dff7812 */ /* 0x000fda000782f800 */
[----:B------:R-:W1:Y:S02]  /*ea50*/  @!P1 LDC.64 R94, c[0x0][0x250] ;  /* 0x00009400ff5e9b82 */ /* 0x000e640000000a00 */
[C---:B-1----:R-:W-:Y:S01]  /*ea60*/  @!P1 LEA R162, P2, R19.reuse, R94, 0x2 ;  /* 0x0000005e13a29211 */ /* 0x042fe200078410ff */
[----:B0-----:R-:W0:Y:S03]  /*ea70*/  SHFL.DOWN PT, R157, R92, 0x4, 0x1f ;  /* 0x08801f005c9d7f89 */ /* 0x001e2600000e0000 */
[----:B------:R-:W-:Y:S02]  /*ea80*/  @!P1 LEA.HI.X R163, R19, R95, R160, 0x2, P2 ;  /* 0x0000005f13a39211 */ /* 0x000fe400010f14a0 */
[----:B------:R-:W1:Y:S01]  /*ea90*/  @!P1 LDC.64 R94, c[0x0][0x258] ;  /* 0x00009600ff5e9b82 */ /* 0x000e620000000a00 */
[----:B0-----:R-:W-:Y:S01]  /*eaa0*/  FADD.FTZ R166, -R157, R92 ;  /* 0x0000005c9da67221 */ /* 0x001fe20000010100 */
[----:B-1----:R-:W-:-:S03]  /*eab0*/  @!P1 LEA R94, P2, R19, R94, 0x2 ;  /* 0x0000005e135e9211 */ /* 0x002fc600078410ff */
[----:B------:R-:W-:Y:S01]  /*eac0*/  FMUL.FTZ R166, R166, R166 ;  /* 0x000000a6a6a67220 */ /* 0x000fe20000410000 */
[----:B------:R-:W-:-:S03]  /*ead0*/  @!P1 LEA.HI.X R95, R19, R95, R160, 0x2, P2 ;  /* 0x0000005f135f9211 */ /* 0x000fc600010f14a0 */
[----:B------:R-:W-:Y:S01]  /*eae0*/  FMUL.FTZ R166, R166, R167 ;  /* 0x000000a7a6a67220 */ /* 0x000fe20000410000 */
[----:B------:R-:W0:Y:S02]  /*eaf0*/  SHFL.DOWN PT, R160, R159, 0x4, 0x1f ;  /* 0x08801f009fa07f89 */ /* 0x000e2400000e0000 */
[----:B0-----:R-:W-:Y:S02]  /*eb00*/  I2FP.F32.S32 R168, R160 ;  /* 0x000000a000a87245 */ /* 0x001fe40000201400 */
[----:B------:R-:W-:-:S03]  /*eb10*/  IADD3 R161, R160, R159, RZ ;  /* 0x0000009fa0a17210 */ /* 0x000fc60007ffe0ff */
[-C--:B------:R-:W-:Y:S01]  /*eb20*/  FMUL.FTZ R160, R157, R168.reuse ;  /* 0x000000a89da07220 */ /* 0x080fe20000410000 */
[----:B------:R-:W-:Y:S01]  /*eb30*/  I2FP.F32.S32 R157, R161 ;  /* 0x000000a1009d7245 */ /* 0x000fe20000201400 */
[----:B------:R-:W0:Y:S01]  /*eb40*/  SHFL.DOWN PT, R172, R161, 0x2, 0x1f ;  /* 0x08401f00a1ac7f89 */ /* 0x000e2200000e0000 */
[----:B------:R-:W-:Y:S01]  /*eb50*/  FMUL.FTZ R166, R166, R168 ;  /* 0x000000a8a6a67220 */ /* 0x000fe20000410000 */
[----:B------:R-:W-:Y:S01]  /*eb60*/  FFMA.FTZ R170, R167, R92, R160 ;  /* 0x0000005ca7aa7223 */ /* 0x000fe200000100a0 */
[----:B------:R-:W1:Y:S01]  /*eb70*/  MUFU.RCP R165, R157 ;  /* 0x0000009d00a57308 */ /* 0x000e620000001000 */
[----:B------:R-:W2:Y:S02]  /*eb80*/  SHFL.DOWN PT, R160, R93, 0x4, 0x1f ;  /* 0x08801f005da07f89 */ /* 0x000ea400000e0000 */
[----:B-1----:R-:W-:Y:S01]  /*eb90*/  FMUL.FTZ R170, R165, R170 ;  /* 0x000000aaa5aa7220 */ /* 0x002fe20000410000 */
[----:B0-----:R-:W-:-:S04]  /*eba0*/  IMAD.IADD R92, R161, 0x1, R172 ;  /* 0x00000001a15c7824 */ /* 0x001fc800078e02ac */
[----:B------:R-:W0:Y:S01]  /*ebb0*/  SHFL.DOWN PT, R159, R170, 0x2, 0x1f ;  /* 0x08401f00aa9f7f89 */ /* 0x000e2200000e0000 */
[----:B------:R-:W-:Y:S01]  /*ebc0*/  I2FP.F32.S32 R172, R172 ;  /* 0x000000ac00ac7245 */ /* 0x000fe20000201400 */
[----:B--2---:R-:W-:Y:S02]  /*ebd0*/  FADD.FTZ R160, R160, R93 ;  /* 0x0000005da0a07221 */ /* 0x004fe40000010000 */
[----:B------:R-:W1:Y:S02]  /*ebe0*/  SHFL.DOWN PT, R167, R92, 0x1, 0x1f ;  /* 0x08201f005ca77f89 */ /* 0x000e6400000e0000 */
[----:B------:R-:W-:Y:S01]  /*ebf0*/  FFMA.FTZ R160, R165, R166, R160 ;  /* 0x000000a6a5a07223 */ /* 0x000fe200000100a0 */
[----:B------:R-:W-:-:S04]  /*ec00*/  I2FP.F32.S32 R165, R92 ;  /* 0x0000005c00a57245 */ /* 0x000fc80000201400 */
        /* <DEDUP_REMOVED lines=9> */
[----:B------:R-:W-:Y:S02]  /*eca0*/  I2FP.F32.S32 R159, R159 ;  /* 0x0000009f009f7245 */ /* 0x000fe40000201400 */
[----:B------:R-:W-:Y:S01]  /*ecb0*/  I2FP.F32.S32 R167, R167 ;  /* 0x000000a700a77245 */ /* 0x000fe20000201400 */
[----:B------:R-:W0:Y:S01]  /*ecc0*/  SHFL.DOWN PT, R157, R170, 0x1, 0x1f ;  /* 0x08201f00aa9d7f89 */ /* 0x000e2200000e0000 */
[----:B------:R-:W-:Y:S01]  /*ecd0*/  FMUL.FTZ R172, R166, R172 ;  /* 0x000000aca6ac7220 */ /* 0x000fe20000410000 */
[----:B---3--:R-:W-:Y:S01]  /*ece0*/  FADD.FTZ R166, R160, R93 ;  /* 0x0000005da0a67221 */ /* 0x008fe20000010000 */
[----:B------:R-:W1:Y:S03]  /*ecf0*/  MUFU.RCP R159, R159 ;  /* 0x0000009f009f7308 */ /* 0x000e660000001000 */
[----:B------:R-:W-:-:S05]  /*ed00*/  FFMA.FTZ R166, R161, R172, R166 ;  /* 0x000000aca1a67223 */ /* 0x000fca00000100a6 */
        /* <DEDUP_REMOVED lines=8> */
[----:B--2---:R-:W-:Y:S01]  /*ed90*/  FADD.FTZ R92, R166, R93 ;  /* 0x0000005da65c7221 */ /* 0x004fe20000010000 */
[----:B------:R-:W0:Y:S01]  /*eda0*/  SHFL.IDX PT, R161, R160, RZ, 0x1f ;  /* 0x00001fffa0a17589 */ /* 0x000e2200000e0000 */
[----:B------:R-:W1:Y:S02]  /*edb0*/  LDC R93, c[0x0][0x2d8] ;  /* 0x0000b600ff5d7b82 */ /* 0x000e640000000800 */
        /* <DEDUP_REMOVED lines=11> */
[----:B------:R-:W-:Y:S01]  /*ee70*/  VIADD R93, R156, 0xffffffff ;  /* 0xffffffff9c5d7836 */ /* 0x000fe20000000000 */
[----:B------:R-:W-:Y:S01]  /*ee80*/  LOP3.LUT R10, R0, 0xff, RZ, 0xc0, !PT ;  /* 0x000000ff000a7812 */ /* 0x000fe200078ec0ff */
[----:B------:R-:W-:Y:S02]  /*ee90*/  BSSY B1, `(.L_x_25457) ;  /* 0x0000017000017945 */ /* 0x000fe40003800000 */
[----:B------:R-:W-:Y:S01]  /*eea0*/  IMAD R93, R93, R158, RZ ;  /* 0x0000009e5d5d7224 */ /* 0x000fe200078e02ff */
[----:B------:R-:W-:-:S04]  /*eeb0*/  FSEL R158, R161, RZ, !P3 ;  /* 0x000000ffa19e7208 */ /* 0x000fc80005800000 */
        /* <DEDUP_REMOVED lines=20> */
.L_x_25458:
[----:B------:R-:W-:Y:S05]  /*f000*/  BSYNC B1 ;  /* 0x0000000000017941 */ /* 0x000fea0003800000 */
.L_x_25457:
        /* <DEDUP_REMOVED lines=17> */
[----:B------:R-:W-:Y:S01]  /*f120*/  VIADD R161, R161, 0x100 ;  /* 0x00000100a1a17836 */ /* 0x000fe20000000000 */
[----:B------:R1:W-:Y:S06]  /*f130*/  STG.E.128 desc[UR4][R156.64], R92 ;  /* 0x0000005c9c007986 */ /* 0x0003ec000c101d04 */
.L_x_25460:
[----:B------:R-:W-:Y:S05]  /*f140*/  BSYNC B1 ;  /* 0x0000000000017941 */ /* 0x000fea0003800000 */
.L_x_25459:
        /* <DEDUP_REMOVED lines=19> */
.L_x_25462:
[----:B------:R-:W-:Y:S05]  /*f280*/  BSYNC B1 ;  /* 0x0000000000017941 */ /* 0x000fea0003800000 */
.L_x_25461:
        /* <DEDUP_REMOVED lines=19> */
.L_x_25464:
[----:B------:R-:W-:Y:S05]  /*f3c0*/  BSYNC B1 ;  /* 0x0000000000017941 */ /* 0x000fea0003800000 */
.L_x_25463:
        /* <DEDUP_REMOVED lines=19> */
.L_x_25466:
[----:B------:R-:W-:Y:S05]  /*f500*/  BSYNC B1 ;  /* 0x0000000000017941 */ /* 0x000fea0003800000 */
.L_x_25465:
        /* <DEDUP_REMOVED lines=19> */
.L_x_25468:
[----:B------:R-:W-:Y:S05]  /*f640*/  BSYNC B1 ;  /* 0x0000000000017941 */ /* 0x000fea0003800000 */
.L_x_25467:
        /* <DEDUP_REMOVED lines=19> */
.L_x_25470:
[----:B------:R-:W-:Y:S05]  /*f780*/  BSYNC B1 ;  /* 0x0000000000017941 */ /* 0x000fea0003800000 */
.L_x_25469:
        /* <DEDUP_REMOVED lines=17> */
.L_x_25456:
[----:B------:R-:W-:Y:S05]  /*f8a0*/  BSYNC B0 ;  /* 0x0000000000007941 */ /* 0x000fea0003800000 */
.L_x_25455:
[----:B------:R-:W-:Y:S01]  /*f8b0*/  ISETP.NE.AND P1, PT, R164, RZ, PT ;  /* 0x000000ffa400720c */ /* 0x000fe20003f25270 */
[----:B------:R-:W-:-:S03]  /*f8c0*/  VIADD R19, R19, UR12 ;  /* 0x0000000c13137c36 */ /* 0x000fc60008000000 */
[----:B01234-:R-:W-:Y:S02]  /*f8d0*/  SEL R94, RZ, 0x1, P1 ;  /* 0x00000001ff5e7807 */ /* 0x01ffe40000800000 */
[----:B------:R-:W-:-:S13]  /*f8e0*/  ISETP.GE.AND P1, PT, R19, UR13, PT ;  /* 0x0000000d13007c0c */ /* 0x000fda000bf26270 */
[----:B------:R-:W-:Y:S05]  /*f8f0*/  @!P1 BRA `(.L_x_25471) ;  /* 0xffffff1c00609947 */ /* 0x000fea000383ffff */
[----:B------:R-:W-:Y:S05]  /*f900*/  EXIT ;  /* 0x000000000000794d */ /* 0x000fea0003800000 */
.L_x_25454:
[----:B------:R-:W-:Y:S01]  /*f910*/  HFMA2.MMA R170, -RZ, RZ, 0, 1.847743988037109375e-06 ;  /* 0x0000001fffaa7435 */ /* 0x000fe200000001ff */
[----:B------:R-:W-:Y:S01]  /*f920*/  MOV R168, R93 ;  /* 0x0000005d00a87202 */ /* 0x000fe20000000f00 */
[----:B------:R-:W-:Y:S01]  /*f930*/  IMAD.MOV.U32 R167, RZ, RZ, 0x1 ;  /* 0x00000001ffa77424 */ /* 0x000fe200078e00ff */
[----:B------:R-:W-:Y:S01]  /*f940*/  P2R R166, PR, RZ, 0x20 ;  /* 0x00000020ffa67803 */ /* 0x000fe20000000000 */
[----:B------:R-:W-:Y:S01]  /*f950*/  IMAD.MOV.U32 R165, RZ, RZ, -0x1 ;  /* 0xffffffffffa57424 */ /* 0x000fe200078e00ff */
[----:B------:R-:W-:-:S13]  /*f960*/  ISETP.NE.AND P5, PT, R159, RZ, PT ;  /* 0x000000ff9f00720c */ /* 0x000fda0003fa5270 */
[----:B-----5:R-:W-:Y:S05]  /*f970*/  WARPSYNC.COLLECTIVE R165, `(.L_x_25472) ;  /* 0x00000000a5087348 */ /* 0x020fea0003c00000 */
[----:B------:R0:W1:Y:S02]  /*f980*/  SHFL.BFLY P6, R163, R168, R167, R170 ;  /* 0x0c0000a7a8a37389 */ /* 0x00006400000c00aa */
[----:B01---5:R-:W-:Y:S01]  /*f990*/  ENDCOLLECTIVE ;  /* 0x000000000000791b */ /* 0x023fe20003800000 */
.L_x_25472:
[----:B------:R-:W-:Y:S01]  /*f9a0*/  HFMA2.MMA R167, -RZ, RZ, 0, 1.1920928955078125e-07 ;  /* 0x00000002ffa77435 */ /* 0x000fe200000001ff */
[----:B------:R-:W-:-:S05]  /*f9b0*/  MOV R92, R163 ;  /* 0x000000a3005c7202 */ /* 0x000fca0000000f00 */
[----:B------:R-:W-:-:S04]  /*f9c0*/  FADD.FTZ R94, R93, R92 ;  /* 0x0000005c5d5e7221 */ /* 0x000fc80000010000 */
[----:B------:R-:W-:-:S07]  /*f9d0*/  IMAD.MOV.U32 R168, RZ, RZ, R94 ;  /* 0x000000ffffa87224 */ /* 0x000fce00078e005e */
[----:B------:R-:W-:Y:S05]  /*f9e0*/  WARPSYNC.COLLECTIVE R165, `(.L_x_25473) ;  /* 0x00000000a5087348 */ /* 0x000fea0003c00000 */
[----:B------:R0:W1:Y:S02]  /*f9f0*/  SHFL.BFLY P6, R163, R168, R167, R170 ;  /* 0x0c0000a7a8a37389 */ /* 0x00006400000c00aa */
[----:B01----:R-:W-:Y:S01]  /*fa00*/  ENDCOLLECTIVE ;  /* 0x000000000000791b */ /* 0x003fe20003800000 */
.L_x_25473:
[----:B------:R-:W-:Y:S02]  /*fa10*/  IMAD.MOV.U32 R167, RZ, RZ, 0x4 ;  /* 0x00000004ffa77424 */ /* 0x000fe400078e00ff */
[----:B------:R-:W-:-:S04]  /*fa20*/  IMAD.MOV.U32 R159, RZ, RZ, R163 ;  /* 0x000000ffff9f7224 */ /* 0x000fc800078e00a3 */
[----:B------:R-:W-:-:S05]  /*fa30*/  FADD.FTZ R159, R94, R159 ;  /* 0x0000009f5e9f7221 */ /* 0x000fca0000010000 */
[----:B------:R-:W-:-:S07]  /*fa40*/  MOV R168, R159 ;  /* 0x0000009f00a87202 */ /* 0x000fce0000000f00 */
[----:B------:R-:W-:Y:S05]  /*fa50*/  WARPSYNC.COLLECTIVE R165, `(.L_x_25474) ;  /* 0x00000000a5087348 */ /* 0x000fea0003c00000 */
[----:B------:R0:W1:Y:S02]  /*fa60*/  SHFL.BFLY P6, R163, R168, R167, R170 ;  /* 0x0c0000a7a8a37389 */ /* 0x00006400000c00aa */
[----:B01----:R-:W-:Y:S01]  /*fa70*/  ENDCOLLECTIVE ;  /* 0x000000000000791b */ /* 0x003fe20003800000 */
.L_x_25474:
[----:B------:R-:W-:Y:S01]  /*fa80*/  HFMA2.MMA R167, -RZ, RZ, 0, 4.76837158203125e-07 ;  /* 0x00000008ffa77435 */ /* 0x000fe200000001ff */
[----:B------:R-:W-:-:S05]  /*fa90*/  MOV R92, R163 ;  /* 0x000000a3005c7202 */ /* 0x000fca0000000f00 */
[----:B------:R-:W-:-:S04]  /*faa0*/  FADD.FTZ R161, R159, R92 ;  /* 0x0000005c9fa17221 */ /* 0x000fc80000010000 */
[----:B------:R-:W-:-:S07]  /*fab0*/  IMAD.MOV.U32 R168, RZ, RZ, R161 ;  /* 0x000000ffffa87224 */ /* 0x000fce00078e00a1 */
[----:B------:R-:W-:Y:S05]  /*fac0*/  WARPSYNC.COLLECTIVE R165, `(.L_x_25475) ;  /* 0x00000000a5087348 */ /* 0x000fea0003c00000 */
[----:B------:R0:W1:Y:S02]  /*fad0*/  SHFL.BFLY P6, R163, R168, R167, R170 ;  /* 0x0c0000a7a8a37389 */ /* 0x00006400000c00aa */
[----:B01----:R-:W-:Y:S01]  /*fae0*/  ENDCOLLECTIVE ;  /* 0x000000000000791b */ /* 0x003fe20003800000 */
.L_x_25475:
[----:B------:R-:W-:Y:S02]  /*faf0*/  IMAD.MOV.U32 R167, RZ, RZ, 0x10 ;  /* 0x00000010ffa77424 */ /* 0x000fe400078e00ff */
[----:B------:R-:W-:-:S04]  /*fb00*/  IMAD.MOV.U32 R92, RZ, RZ, R163 ;  /* 0x000000ffff5c7224 */ /* 0x000fc800078e00a3 */
[----:B------:R-:W-:-:S05]  /*fb10*/  FADD.FTZ R162, R161, R92 ;  /* 0x0000005ca1a27221 */ /* 0x000fca0000010000 */
[----:B------:R-:W-:-:S07]  /*fb20*/  MOV R168, R162 ;  /* 0x000000a200a87202 */ /* 0x000fce0000000f00 */
[----:B------:R-:W-:Y:S05]  /*fb30*/  WARPSYNC.COLLECTIVE R165, `(.L_x_25476) ;  /* 0x00000000a5087348 */ /* 0x000fea0003c00000 */
[----:B------:R0:W1:Y:S02]  /*fb40*/  SHFL.BFLY P6, R163, R168, R167, R170 ;  /* 0x0c0000a7a8a37389 */ /* 0x00006400000c00aa */
[----:B01----:R-:W-:Y:S01]  /*fb50*/  ENDCOLLECTIVE ;  /* 0x000000000000791b */ /* 0x003fe20003800000 */
.L_x_25476:
[----:B------:R-:W-:Y:S02]  /*fb60*/  IMAD.MOV.U32 R167, RZ, RZ, 0x1 ;  /* 0x00000001ffa77424 */ /* 0x000fe400078e00ff */
[----:B------:R-:W-:Y:S01]  /*fb70*/  FADD.FTZ R92, R162, R163 ;  /* 0x000000a3a25c7221 */ /* 0x000fe20000010000 */
[----:B------:R-:W-:-:S03]  /*fb80*/  ISETP.NE.AND P6, PT, R169, RZ, PT ;  /* 0x000000ffa900720c */ /* 0x000fc60003fc5270 */
        /* <DEDUP_REMOVED lines=71> */
.L_x_25477:
[----:B------:R-:W-:Y:S01]  /*10000*/  HFMA2.MMA R167, -RZ, RZ, 0, 1.1920928955078125e-07 ;  /* 0x00000002ffa77435 */ /* 0x000fe200000001ff */
[----:B------:R-:W-:-:S05]  /*10010*/  MOV R94, R163 ;  /* 0x000000a3005e7202 */ /* 0x000fca0000000f00 */
[----:B------:R-:W-:-:S04]  /*10020*/  FADD.FTZ R94, R93, R94 ;  /* 0x0000005e5d5e7221 */ /* 0x000fc80000010000 */
[----:B------:R-:W-:-:S07]  /*10030*/  IMAD.MOV.U32 R168, RZ, RZ, R94 ;  /* 0x000000ffffa87224 */ /* 0x000fce00078e005e */
[----:B------:R-:W-:Y:S05]  /*10040*/  WARPSYNC.COLLECTIVE R165, `(.L_x_25478) ;  /* 0x00000000a5087348 */ /* 0x000fea0003c00000 */
[----:B------:R0:W1:Y:S02]  /*10050*/  SHFL.BFLY P6, R163, R168, R167, R170 ;  /* 0x0c0000a7a8a37389 */ /* 0x00006400000c00aa */
[----:B01----:R-:W-:Y:S01]  /*10060*/  ENDCOLLECTIVE ;  /* 0x000000000000791b */ /* 0x003fe20003800000 */
.L_x_25478:
[----:B------:R-:W-:Y:S02]  /*10070*/  IMAD.MOV.U32 R167, RZ, RZ, 0x4 ;  /* 0x00000004ffa77424 */ /* 0x000fe400078e00ff */
[----:B------:R-:W-:-:S04]  /*10080*/  IMAD.MOV.U32 R159, RZ, RZ, R163 ;  /* 0x000000ffff9f7224 */ /* 0x000fc800078e00a3 */
[----:B------:R-:W-:-:S05]  /*10090*/  FADD.FTZ R159, R94, R159 ;  /* 0x0000009f5e9f7221 */ /* 0x000fca0000010000 */
[----:B------:R-:W-:-:S07]  /*100a0*/  MOV R168, R159 ;  /* 0x0000009f00a87202 */ /* 0x000fce0000000f00 */
[----:B------:R-:W-:Y:S05]  /*100b0*/  WARPSYNC.COLLECTIVE R165, `(.L_x_25479) ;  /* 0x00000000a5087348 */ /* 0x000fea0003c00000 */
[----:B------:R0:W1:Y:S02]  /*100c0*/  SHFL.BFLY P6, R163, R168, R167, R170 ;  /* 0x0c0000a7a8a37389 */ /* 0x00006400000c00aa */
[----:B01----:R-:W-:Y:S01]  /*100d0*/  ENDCOLLECTIVE ;  /* 0x000000000000791b */ /* 0x003fe20003800000 */
.L_x_25479:
[----:B------:R-:W-:Y:S01]  /*100e0*/  HFMA2.MMA R167, -RZ, RZ, 0, 4.76837158203125e-07 ;  /* 0x00000008ffa77435 */ /* 0x000fe200000001ff */
[----:B------:R-:W-:-:S05]  /*100f0*/  MOV R162, R163 ;  /* 0x000000a300a27202 */ /* 0x000fca0000000f00 */
[----:B------:R-:W-:-:S04]  /*10100*/  FADD.FTZ R162, R159, R162 ;  /* 0x000000a29fa27221 */ /* 0x000fc80000010000 */
[----:B------:R-:W-:-:S07]  /*10110*/  IMAD.MOV.U32 R168, RZ, RZ, R162 ;  /* 0x000000ffffa87224 */ /* 0x000fce00078e00a2 */
[----:B------:R-:W-:Y:S05]  /*10120*/  WARPSYNC.COLLECTIVE R165, `(.L_x_25480) ;  /* 0x00000000a5087348 */ /* 0x000fea0003c00000 */
[----:B------:R0:W1:Y:S02]  /*10130*/  SHFL.BFLY P6, R163, R168, R167, R170 ;  /* 0x0c0000a7a8a37389 */ /* 0x00006400000c00aa */
[----:B01----:R-:W-:Y:S01]  /*10140*/  ENDCOLLECTIVE ;  /* 0x000000000000791b */ /* 0x003fe20003800000 */
.L_x_25480:
[----:B------:R-:W-:Y:S02]  /*10150*/  IMAD.MOV.U32 R167, RZ, RZ, 0x10 ;  /* 0x00000010ffa77424 */ /* 0x000fe400078e00ff */
[----:B------:R-:W-:-:S04]  /*10160*/  IMAD.MOV.U32 R161, RZ, RZ, R163 ;  /* 0x000000ffffa17224 */ /* 0x000fc800078e00a3 */
[----:B------:R-:W-:-:S05]  /*10170*/  FADD.FTZ R161, R162, R161 ;  /* 0x000000a1a2a17221 */ /* 0x000fca0000010000 */
[----:B------:R-:W-:-:S07]  /*10180*/  MOV R168, R161 ;  /* 0x000000a100a87202 */ /* 0x000fce0000000f00 */
[----:B------:R-:W-:Y:S05]  /*10190*/  WARPSYNC.COLLECTIVE R165, `(.L_x_25481) ;  /* 0x00000000a5087348 */ /* 0x000fea0003c00000 */
[----:B------:R0:W1:Y:S02]  /*101a0*/  SHFL.BFLY P6, R163, R168, R167, R170 ;  /* 0x0c0000a7a8a37389 */ /* 0x00006400000c00aa */
[----:B01----:R-:W-:Y:S01]  /*101b0*/  ENDCOLLECTIVE ;  /* 0x000000000000791b */ /* 0x003fe20003800000 */
.L_x_25481:
[----:B------:R-:W-:Y:S01]  /*101c0*/  MOV R166, R163 ;  /* 0x000000a300a67202 */ /* 0x000fe20000000f00 */
[----:B------:R-:W-:Y:S06]  /*101d0*/  BRA `(.L_x_25482) ;  /* 0xffffffe400b47947 */ /* 0x000fec000383ffff */
.L_x_25483:
        /* <DEDUP_REMOVED lines=10> */
.L_x_30322:


//--------------------- .text._ZN10layer_norm13ln_fwd_kernelINS_13Kernel_traitsI6__halfffffjLj8192ELj1ELj1ELj8ELj16ENS_18Kernel_traits_baseILj8192ES2_ffffjLj256EEEEELb1ELb0ELb1ELb1EEEvNS_9FwdParamsE --------------------------
	.section	.text._ZN10layer_norm13ln_fwd_kernelINS_13Kernel_traitsI6__halfffffjLj8192ELj1ELj1ELj8ELj16ENS_18Kernel_traits_baseILj8192ES2_ffffjLj256EEEEELb1ELb0ELb1ELb1EEEvNS_9FwdParamsE,"ax",@progbits
	.align	128
        .global         _ZN10layer_norm13ln_fwd_kernelINS_13Kernel_traitsI6__halfffffjLj8192ELj1ELj1ELj8ELj16ENS_18Kernel_traits_baseILj8192ES2_ffffjLj256EEEEELb1ELb0ELb1ELb1EEEvNS_9FwdParamsE
        .type           _ZN10layer_norm13ln_fwd_kernelINS_13Kernel_traitsI6__halfffffjLj8192ELj1ELj1ELj8ELj16ENS_18Kernel_traits_baseILj8192ES2_ffffjLj256EEEEELb1ELb0ELb1ELb1EEEvNS_9FwdParamsE,@function
        .size           _ZN10layer_norm13ln_fwd_kernelINS_13Kernel_traitsI6__halfffffjLj8192ELj1ELj1ELj8ELj16ENS_18Kernel_traits_baseILj8192ES2_ffffjLj256EEEEELb1ELb0ELb1ELb1EEEvNS_9FwdParamsE,(.L_x_30323 - _ZN10layer_norm13ln_fwd_kernelINS_13Kernel_traitsI6__halfffffjLj8192ELj1ELj1ELj8ELj16ENS_18Kernel_traits_baseILj8192ES2_ffffjLj256EEEEELb1ELb0ELb1ELb1EEEvNS_9FwdParamsE)
        .other          _ZN10layer_norm13ln_fwd_kernelINS_13Kernel_traitsI6__halfffffjLj8192ELj1ELj1ELj8ELj16ENS_18Kernel_traits_baseILj8192ES2_ffffjLj256EEEEELb1ELb0ELb1ELb1EEEvNS_9FwdParamsE,@"STO_CUDA_ENTRY STV_DEFAULT"
_ZN10layer_norm13ln_fwd_kernelINS_13Kernel_traitsI6__halfffffjLj8192ELj1ELj1ELj8ELj16ENS_18Kernel_traits_baseILj8192ES2_ffffjLj256EEEEELb1ELb0ELb1ELb1EEEvNS_9FwdParamsE:
.text._ZN10layer_norm13ln_fwd_kernelINS_13Kernel_traitsI6__halfffffjLj8192ELj1ELj1ELj8ELj16ENS_18Kernel_traits_baseILj8192ES2_ffffjLj256EEEEELb1ELb0ELb1ELb1EEEvNS_9FwdParamsE:
        /* <DEDUP_REMOVED lines=24> */
[----:B------:R2:W5:Y:S04]  /*0180*/  @P0 LDG.E.64 R68, desc[UR4][R4.64] ;  /* 0x0000000404440981 */ /* 0x000568000c1e1b00 */
[----:B------:R2:W5:Y:S04]  /*0190*/  @P0 LDG.E.64 R70, desc[UR4][R4.64+0x800] ;  /* 0x0008000404460981 */ /* 0x000568000c1e1b00 */
[----:B------:R2:W5:Y:S04]  /*01a0*/  @P0 LDG.E.64 R72, desc[UR4][R4.64+0x1000] ;  /* 0x0010000404480981 */ /* 0x000568000c1e1b00 */
[----:B------:R2:W5:Y:S04]  /*01b0*/  @P0 LDG.E.64 R74, desc[UR4][R4.64+0x1800] ;  /* 0x00180004044a0981 */ /* 0x000568000c1e1b00 */
[----:B------:R2:W5:Y:S04]  /*01c0*/  @P0 LDG.E.64 R76, desc[UR4][R4.64+0x2000] ;  /* 0x00200004044c0981 */ /* 0x000568000c1e1b00 */
[----:B------:R2:W5:Y:S04]  /*01d0*/  @P0 LDG.E.64 R78, desc[UR4][R4.64+0x2800] ;  /* 0x00280004044e0981 */ /* 0x000568000c1e1b00 */
[----:B------:R2:W5:Y:S04]  /*01e0*/  @P0 LDG.E.64 R80, desc[UR4][R4.64+0x3000] ;  /* 0x0030000404500981 */ /* 0x000568000c1e1b00 */
[----:B------:R2:W5:Y:S01]  /*01f0*/  @P0 LDG.E.64 R82, desc[UR4][R4.64+0x3800] ;  /* 0x0038000404520981 */ /* 0x000562000c1e1b00 */
[----:B-1----:R-:W1:Y:S01]  /*0200*/  LDC R7, c[0x0][RZ] ;  /* 0x00000000ff077b82 */ /* 0x002e620000000800 */
[----:B0-----:R-:W-:-:S04]  /*0210*/  LEA.HI R49, R48, UR6, RZ, 0x18 ;  /* 0x0000000630317c11 */ /* 0x001fc8000f8fc0ff */
[----:B------:R-:W-:Y:S02]  /*0220*/  ISETP.GE.AND P2, PT, R49, UR7, PT ;  /* 0x0000000731007c0c */ /* 0x000fe4000bf46270 */
[----:B------:R-:W-:-:S04]  /*0230*/  IADD3 R20, P3, R0, UR8, RZ ;  /* 0x0000000800147c10 */ /* 0x000fc8000ff7e0ff */
[----:B------:R-:W-:Y:S01]  /*0240*/  IADD3.X R21, RZ, UR9, RZ, P3, !PT ;  /* 0x00000009ff157c10 */ /* 0x000fe20009ffe4ff */
[----:B-1----:R-:W-:-:S06]  /*0250*/  IMAD R100, R7, UR6, R48 ;  /* 0x0000000607647c24 */ /* 0x002fcc000f8e0230 */
[----:B--2---:R-:W-:Y:S05]  /*0260*/  @P2 EXIT ;  /* 0x000000000000294d */ /* 0x004fea0003800000 */
[----:B------:R-:W2:Y:S01]  /*0270*/  LDG.E.64 R26, desc[UR4][R20.64] ;  /* 0x00000004141a7981 */ /* 0x000ea2000c1e1b00 */
[----:B------:R-:W0:Y:S03]  /*0280*/  @P1 LDC R23, c[0x0][0x2f0] ;  /* 0x0000bc00ff171b82 */ /* 0x000e260000000800 */
[----:B------:R-:W3:Y:S04]  /*0290*/  LDG.E.64 R16, desc[UR4][R20.64+0x800] ;  /* 0x0008000414107981 */ /* 0x000ee8000c1e1b00 */
[----:B------:R-:W4:Y:S04]  /*02a0*/  LDG.E.64 R14, desc[UR4][R20.64+0x1000] ;  /* 0x00100004140e7981 */ /* 0x000f28000c1e1b00 */
[----:B------:R-:W4:Y:S04]  /*02b0*/  LDG.E.64 R12, desc[UR4][R20.64+0x1800] ;  /* 0x00180004140c7981 */ /* 0x000f28000c1e1b00 */
[----:B------:R-:W4:Y:S04]  /*02c0*/  LDG.E.64 R10, desc[UR4][R20.64+0x2000] ;  /* 0x00200004140a7981 */ /* 0x000f28000c1e1b00 */
[----:B------:R-:W4:Y:S04]  /*02d0*/  LDG.E.64 R8, desc[UR4][R20.64+0x2800] ;  /* 0x0028000414087981 */ /* 0x000f28000c1e1b00 */
[----:B------:R-:W4:Y:S04]  /*02e0*/  LDG.E.64 R6, desc[UR4][R20.64+0x3000] ;  /* 0x0030000414067981 */ /* 0x000f28000c1e1b00 */
[----:B------:R1:W4:Y:S01]  /*02f0*/  LDG.E.64 R4, desc[UR4][R20.64+0x3800] ;  /* 0x0038000414047981 */ /* 0x000322000c1e1b00 */
[----:B0----5:R-:W-:Y:S01]  /*0300*/  @P1 IADD3 R144, P2, R18, R23, RZ ;  /* 0x0000001712901210 */ /* 0x021fe20007f5e0ff */
[----:B------:R-:W-:Y:S01]  /*0310*/  IMAD.WIDE.U32 R22, R100, -0x326172a9, RZ ;  /* 0xcd9e8d5764167825 */ /* 0x000fe200078e00ff */
[----:B------:R-:W-:-:S02]  /*0320*/  IADD3 R50, R3, -0x4498517b, RZ ;  /* 0xbb67ae8503327810 */ /* 0x000fc40007ffe0ff */
[----:B------:R-:W-:Y:S02]  /*0330*/  @!P0 CS2R R68, SRZ ;  /* 0x0000000000448805 */ /* 0x000fe4000001ff00 */
[C---:B------:R-:W-:Y:S01]  /*0340*/  IADD3 R52, R2.reuse, 0x3c6ef372, RZ ;  /* 0x3c6ef37202347810 */ /* 0x040fe20007ffe0ff */
[----:B------:R-:W-:Y:S01]  /*0350*/  @P1 IMAD.X R145, RZ, RZ, R19, P2 ;  /* 0x000000ffff911224 */ /* 0x000fe200010e0613 */
[C---:B------:R-:W-:Y:S01]  /*0360*/  IADD3 R54, R3.reuse, 0x32370b8f, RZ ;  /* 0x32370b8f03367810 */ /* 0x040fe20007ffe0ff */
[C---:B------:R-:W-:Y:S01]  /*0370*/  VIADD R51, R2.reuse, 0x9e3779b9 ;  /* 0x9e3779b902337836 */ /* 0x040fe20000000000 */
[----:B------:R-:W-:Y:S01]  /*0380*/  IADD3 R56, R2, 0x78dde6e4, RZ ;  /* 0x78dde6e402387810 */ /* 0x000fe20007ffe0ff */
[C---:B------:R-:W-:Y:S01]  /*0390*/  VIADD R53, R3.reuse, 0x76cf5d0a ;  /* 0x76cf5d0a03357836 */ /* 0x040fe20000000000 */
[--C-:B------:R-:W-:Y:S01]  /*03a0*/  SHF.R.U64 R101, R144, 0x2, R145.reuse ;  /* 0x0000000290657819 */ /* 0x100fe20000001291 */
[----:B------:R-:W-:Y:S01]  /*03b0*/  VIADD R55, R2, 0xdaa66d2b ;  /* 0xdaa66d2b02377836 */ /* 0x000fe20000000000 */
[----:B------:R-:W-:Y:S01]  /*03c0*/  SHF.R.U32.HI R103, RZ, 0x2, R145 ;  /* 0x00000002ff677819 */ /* 0x000fe20000011691 */
[C---:B------:R-:W-:Y:S01]  /*03d0*/  VIADD R57, R3.reuse, 0xed9eba14 ;  /* 0xed9eba1403397836 */ /* 0x040fe20000000000 */
[----:B------:R-:W-:Y:S01]  /*03e0*/  IADD3 R58, R3, -0x56f99767, RZ ;  /* 0xa9066899033a7810 */ /* 0x000fe20007ffe0ff */
[----:B------:R-:W-:Y:S01]  /*03f0*/  IMAD.WIDE.U32 R18, R101, -0x2daee0ad, RZ ;  /* 0xd2511f5365127825 */ /* 0x000fe200078e00ff */
[----:B------:R-:W-:-:S02]  /*0400*/  LOP3.LUT R24, R23, R103, R2, 0x96, !PT ;  /* 0x0000006717187212 */ /* 0x000fc400078e9602 */
[----:B------:R-:W-:Y:S02]  /*0410*/  @!P0 CS2R R70, SRZ ;  /* 0x0000000000468805 */ /* 0x000fe4000001ff00 */
[C---:B------:R-:W-:Y:S01]  /*0420*/  IADD3 R60, R2.reuse, -0x4ab325aa, RZ ;  /* 0xb54cda56023c7810 */ /* 0x040fe20007ffe0ff */
[----:B------:R-:W-:Y:S01]  /*0430*/  VIADD R59, R2, 0x1715609d ;  /* 0x1715609d023b7836 */ /* 0x000fe20000000000 */
[----:B------:R-:W-:Y:S01]  /*0440*/  LOP3.LUT R0, R19, R3, RZ, 0x3c, !PT ;  /* 0x0000000313007212 */ /* 0x000fe200078e3cff */
[----:B------:R-:W-:Y:S01]  /*0450*/  IMAD.WIDE.U32 R24, R24, -0x2daee0ad, RZ ;  /* 0xd2511f5318187825 */ /* 0x000fe200078e00ff */
[----:B------:R-:W-:Y:S02]  /*0460*/  IADD3 R62, R3, 0x1fd5c5a3, RZ ;  /* 0x1fd5c5a3033e7810 */ /* 0x000fe40007ffe0ff */
[----:B------:R-:W-:Y:S02]  /*0470*/  @!P0 CS2R R72, SRZ ;  /* 0x0000000000488805 */ /* 0x000fe4000001ff00 */
[----:B------:R-:W-:Y:S01]  /*0480*/  IADD3 R64, R2, -0xe443238, RZ ;  /* 0xf1bbcdc802407810 */ /* 0x000fe20007ffe0ff */
[----:B-1----:R-:W-:Y:S01]  /*0490*/  IMAD.WIDE.U32 R20, R0, -0x326172a9, RZ ;  /* 0xcd9e8d5700147825 */ /* 0x002fe200078e00ff */
        /* <DEDUP_REMOVED lines=12> */
[----:B------:R-:W-:Y:S01]  /*0560*/  SHF.R.U64 R104, R68, 0x10, R69 ;  /* 0x0000001044687819 */ /* 0x000fe20000001245 */
[----:B------:R-:W-:Y:S01]  /*0570*/  VIADD R63, R2, 0x5384540f ;  /* 0x5384540f023f7836 */ /* 0x000fe20000000000 */
[----:B------:R-:W-:Y:S01]  /*0580*/  LOP3.LUT R24, R19, R24, R53, 0x96, !PT ;  /* 0x0000001813187212 */ /* 0x000fe200078e9635 */
[----:B------:R-:W-:Y:S01]  /*0590*/  IMAD.WIDE.U32 R20, R20, -0x2daee0ad, RZ ;  /* 0xd2511f5314147825 */ /* 0x000fe200078e00ff */
[----:B------:R-:W-:Y:S01]  /*05a0*/  SHF.R.U32.HI R106, RZ, 0x10, R69 ;  /* 0x00000010ff6a7819 */ /* 0x000fe20000011645 */
[----:B------:R-:W-:Y:S01]  /*05b0*/  ULDC UR7, c[0x0][0x294] ;  /* 0x0000a50000077ab9 */ /* 0x000fe20000000800 */
[--C-:B------:R-:W-:Y:S01]  /*05c0*/  SHF.R.U64 R107, R70, 0x10, R71.reuse ;  /* 0x00000010466b7819 */ /* 0x100fe20000001247 */
[----:B------:R-:W-:Y:S01]  /*05d0*/  IMAD.WIDE.U32 R24, R24, -0x326172a9, RZ ;  /* 0xcd9e8d5718187825 */ /* 0x000fe200078e00ff */
[----:B------:R-:W-:Y:S01]  /*05e0*/  LOP3.LUT R23, R21, R18, R54, 0x96, !PT ;  /* 0x0000001215177212 */ /* 0x000fe200078e9636 */
[----:B------:R-:W-:Y:S01]  /*05f0*/  ULDC UR10, c[0x0][0x290] ;  /* 0x0000a400000a7ab9 */ /* 0x000fe20000000800 */
[----:B------:R-:W-:Y:S01]  /*0600*/  SHF.R.U32.HI R108, RZ, 0x10, R71 ;  /* 0x00000010ff6c7819 */ /* 0x000fe20000011647 */
[----:B------:R-:W-:Y:S01]  /*0610*/  VIADD R65, R3, 0xdb3d7428 ;  /* 0xdb3d742803417836 */ /* 0x000fe20000000000 */
[----:B------:R-:W-:Y:S01]  /*0620*/  LOP3.LUT R18, R25, R22, R55, 0x96, !PT ;  /* 0x0000001619127212 */ /* 0x000fe200078e9637 */
[----:B------:R-:W-:Y:S01]  /*0630*/  IMAD.WIDE.U32 R22, R23, -0x326172a9, RZ ;  /* 0xcd9e8d5717167825 */ /* 0x000fe200078e00ff */
[--C-:B------:R-:W-:Y:S01]  /*0640*/  SHF.R.U64 R109, R72, 0x10, R73.reuse ;  /* 0x00000010486d7819 */ /* 0x100fe20000001249 */
[----:B------:R-:W-:Y:S01]  /*0650*/  ULDC.64 UR8, c[0x0][0x298] ;  /* 0x0000a60000087ab9 */ /* 0x000fe20000000a00 */
[----:B------:R-:W-:Y:S01]  /*0660*/  SHF.R.U32.HI R110, RZ, 0x10, R73 ;  /* 0x00000010ff6e7819 */ /* 0x000fe20000011649 */
[----:B------:R-:W-:Y:S01]  /*0670*/  IMAD.WIDE.U32 R18, R18, -0x2daee0ad, RZ ;  /* 0xd2511f5312127825 */ /* 0x000fe200078e00ff */
[----:B------:R-:W-:Y:S01]  /*0680*/  LOP3.LUT R21, R23, R24, R56, 0x96, !PT ;  /* 0x0000001817157212 */ /* 0x000fe200078e9638 */
[----:B------:R-:W-:Y:S01]  /*0690*/  ULDC.64 UR12, c[0x0][0x210] ;  /* 0x00008400000c7ab9 */ /* 0x000fe20000000a00 */
[----:B------:R-:W-:Y:S01]  /*06a0*/  SHF.R.U64 R111, R74, 0x10, R75 ;  /* 0x000000104a6f7819 */ /* 0x000fe2000000124b */
[----:B------:R-:W-:Y:S01]  /*06b0*/  VIADD R67, R2, 0x8ff34781 ;  /* 0x8ff3478102437836 */ /* 0x000fe20000000000 */
[----:B------:R-:W-:Y:S01]  /*06c0*/  LOP3.LUT R24, R19, R20, R57, 0x96, !PT ;  /* 0x0000001413187212 */ /* 0x000fe200078e9639 */
[----:B------:R-:W-:Y:S01]  /*06d0*/  IMAD.WIDE.U32 R20, R21, -0x2daee0ad, RZ ;  /* 0xd2511f5315147825 */ /* 0x000fe200078e00ff */
[----:B------:R-:W-:-:S02]  /*06e0*/  SHF.R.U32.HI R112, RZ, 0x10, R75 ;  /* 0x00000010ff707819 */ /* 0x000fc4000001164b */
[--C-:B------:R-:W-:Y:S01]  /*06f0*/  SHF.R.U64 R113, R76, 0x10, R77.reuse ;  /* 0x000000104c717819 */ /* 0x100fe2000000124d */
[----:B------:R-:W-:Y:S01]  /*0700*/  IMAD.WIDE.U32 R24, R24, -0x326172a9, RZ ;  /* 0xcd9e8d5718187825 */ /* 0x000fe200078e00ff */
[----:B------:R-:W-:Y:S02]  /*0710*/  LOP3.LUT R23, R21, R18, R58, 0x96, !PT ;  /* 0x0000001215177212 */ /* 0x000fe400078e963a */
[----:B------:R-:W-:Y:S01]  /*0720*/  SHF.R.U32.HI R114, RZ, 0x10, R77 ;  /* 0x00000010ff727819 */ /* 0x000fe2000001164d */
[----:B------:R-:W-:Y:S01]  /*0730*/  HADD2.F32 R68, -RZ, R68.H0_H0 ;  /* 0x20000044ff447230 */ /* 0x000fe20000004100 */
[----:B------:R-:W-:Y:S01]  /*0740*/  LOP3.LUT R18, R25, R22, R59, 0x96, !PT ;  /* 0x0000001619127212 */ /* 0x000fe200078e963b */
[----:B------:R-:W-:Y:S01]  /*0750*/  IMAD.WIDE.U32 R22, R23, -0x326172a9, RZ ;  /* 0xcd9e8d5717167825 */ /* 0x000fe200078e00ff */
[--C-:B------:R-:W-:Y:S02]  /*0760*/  SHF.R.U64 R115, R78, 0x10, R79.reuse ;  /* 0x000000104e737819 */ /* 0x100fe4000000124f */
[----:B------:R-:W-:Y:S01]  /*0770*/  SHF.R.U32.HI R116, RZ, 0x10, R79 ;  /* 0x00000010ff747819 */ /* 0x000fe2000001164f */
[----:B------:R-:W-:Y:S01]  /*0780*/  IMAD.WIDE.U32 R18, R18, -0x2daee0ad, RZ ;  /* 0xd2511f5312127825 */ /* 0x000fe200078e00ff */
[----:B------:R-:W-:-:S02]  /*0790*/  LOP3.LUT R21, R23, R24, R60, 0x96, !PT ;  /* 0x0000001817157212 */ /* 0x000fc400078e963c */
[----:B------:R-:W-:Y:S01]  /*07a0*/  SHF.R.U64 R117, R80, 0x10, R81 ;  /* 0x0000001050757819 */ /* 0x000fe20000001251 */
[----:B------:R-:W-:Y:S01]  /*07b0*/  HADD2.F32 R69, -RZ, R69.H0_H0 ;  /* 0x20000045ff457230 */ /* 0x000fe20000004100 */
[----:B------:R-:W-:Y:S01]  /*07c0*/  LOP3.LUT R24, R19, R20, R61, 0x96, !PT ;  /* 0x0000001413187212 */ /* 0x000fe200078e963d */
[----:B------:R-:W-:Y:S01]  /*07d0*/  IMAD.WIDE.U32 R20, R21, -0x2daee0ad, RZ ;  /* 0xd2511f5315147825 */ /* 0x000fe200078e00ff */
[----:B------:R-:W-:Y:S02]  /*07e0*/  SHF.R.U32.HI R118, RZ, 0x10, R81 ;  /* 0x00000010ff767819 */ /* 0x000fe40000011651 */
[--C-:B------:R-:W-:Y:S01]  /*07f0*/  SHF.R.U64 R119, R82, 0x10, R83.reuse ;  /* 0x0000001052777819 */ /* 0x100fe20000001253 */
[----:B------:R-:W-:Y:S01]  /*0800*/  IMAD.WIDE.U32 R24, R24, -0x326172a9, RZ ;  /* 0xcd9e8d5718187825 */ /* 0x000fe200078e00ff */
[----:B------:R-:W-:Y:S02]  /*0810*/  LOP3.LUT R18, R21, R18, R62, 0x96, !PT ;  /* 0x0000001215127212 */ /* 0x000fe400078e963e */
[----:B------:R-:W-:Y:S01]  /*0820*/  SHF.R.U32.HI R120, RZ, 0x10, R83 ;  /* 0x00000010ff787819 */ /* 0x000fe20000011653 */
[----:B------:R-:W-:Y:S01]  /*0830*/  HADD2.F32 R70, -RZ, R70.H0_H0 ;  /* 0x20000046ff467230 */ /* 0x000fe20000004100 */
[----:B------:R-:W-:Y:S01]  /*0840*/  LOP3.LUT R22, R25, R22, R63, 0x96, !PT ;  /* 0x0000001619167212 */ /* 0x000fe200078e963f */
[----:B------:R-:W-:Y:S01]  /*0850*/  IMAD.HI.U32 R19, R18, -0x326172a9, RZ ;  /* 0xcd9e8d5712137827 */ /* 0x000fe200078e00ff */
[----:B------:R-:W-:-:S02]  /*0860*/  IADD3 R66, R3, -0x695add53, RZ ;  /* 0x96a522ad03427810 */ /* 0x000fc40007ffe0ff */
[----:B------:R-:W-:Y:S01]  /*0870*/  LOP3.LUT R144, R144, 0x3, RZ, 0xc0, !PT ;  /* 0x0000000390907812 */ /* 0x000fe200078ec0ff */
[----:B------:R-:W-:Y:S01]  /*0880*/  IMAD.HI.U32 R0, R22, -0x2daee0ad, RZ ;  /* 0xd2511f5316007827 */ /* 0x000fe200078e00ff */
[----:B------:R-:W-:Y:S02]  /*0890*/  LOP3.LUT R24, R19, R24, R64, 0x96, !PT ;  /* 0x0000001813187212 */ /* 0x000fe400078e9640 */
[----:B------:R-:W-:Y:S01]  /*08a0*/  LOP3.LUT R102, R48, 0xff, RZ, 0xc0, !PT ;  /* 0x000000ff30667812 */ /* 0x000fe200078ec0ff */
[----:B------:R-:W-:Y:S01]  /*08b0*/  IMAD R19, R22, -0x2daee0ad, RZ ;  /* 0xd2511f5316137824 */ /* 0x000fe200078e02ff */
[----:B------:R-:W-:Y:S01]  /*08c0*/  LOP3.LUT R20, R0, R20, R65, 0x96, !PT ;  /* 0x0000001400147212 */ /* 0x000fe200078e9641 */
[----:B------:R-:W-:Y:S01]  /*08d0*/  IMAD R0, R18, -0x326172a9, RZ ;  /* 0xcd9e8d5712007824 */ /* 0x000fe200078e02ff */
[----:B------:R-:W-:Y:S01]  /*08e0*/  ISETP.NE.AND P2, PT, RZ, UR6, PT ;  /* 0x00000006ff007c0c */ /* 0x000fe2000bf45270 */
[----:B------:R-:W-:-:S04]  /*08f0*/  IMAD.HI.U32 R150, R24, -0x2daee0ad, RZ ;  /* 0xd2511f5318967827 */ /* 0x000fc800078e00ff */
[----:B------:R-:W-:Y:S01]  /*0900*/  IMAD.HI.U32 R147, R20, -0x326172a9, RZ ;  /* 0xcd9e8d5714937827 */ /* 0x000fe200078e00ff */
[----:B------:R-:W-:-:S03]  /*0910*/  LOP3.LUT R150, R150, R19, R66, 0x96, !PT ;  /* 0x0000001396967212 */ /* 0x000fc600078e9642 */
[----:B------:R-:W-:Y:S01]  /*0920*/  HADD2.F32 R71, -RZ, R71.H0_H0 ;  /* 0x20000047ff477230 */ /* 0x000fe20000004100 */
[----:B------:R-:W-:Y:S01]  /*0930*/  LOP3.LUT R147, R147, R0, R67, 0x96, !PT ;  /* 0x0000000093937212 */ /* 0x000fe200078e9643 */
[----:B------:R-:W-:Y:S01]  /*0940*/  HFMA2.MMA R0, -RZ, RZ, 0, 5.9604644775390625e-08 ;  /* 0x00000001ff007435 */ /* 0x000fe200000001ff */
        /* <DEDUP_REMOVED lines=12> */
[----:B------:R-:W-:Y:S02]  /*0a10*/  IMAD.MOV.U32 R105, RZ, RZ, RZ ;  /* 0x000000ffff697224 */ /* 0x000fe400078e00ff */
        /* <DEDUP_REMOVED lines=16> */
[----:B------:R-:W-:Y:S02]  /*0b20*/  IMAD R152, R24, -0x2daee0ad, RZ ;  /* 0xd2511f5318987824 */ /* 0x000fe400078e02ff */
[----:B------:R-:W-:Y:S01]  /*0b30*/  IMAD R146, R20, -0x326172a9, RZ ;  /* 0xcd9e8d5714927824 */ /* 0x000fe200078e02ff */
        /* <DEDUP_REMOVED lines=48> */
.L_x_25791:
[----:B-1----:R-:W0:Y:S08]  /*0e40*/  LDC.64 R12, c[0x0][0x280] ;  /* 0x0000a000ff0c7b82 */ /* 0x002e300000000a00 */
        /* <DEDUP_REMOVED lines=11> */
[----:B------:R-:W-:-:S04]  /*0f00*/  LEA.HI R13, R13, R20, RZ, 0x2 ;  /* 0x000000140d0d7211 */ /* 0x000fc800078f10ff */
[----:B------:R-:W-:Y:S01]  /*0f10*/  LEA.HI.SX32 R149, R13, R102, 0x1e ;  /* 0x000000660d957211 */ /* 0x000fe200078ff2ff */
[----:B0-----:R-:W-:-:S05]  /*0f20*/  IMAD.WIDE R14, R49, 0x4, R14 ;  /* 0x00000004310e7825 */ /* 0x001fca00078e020e */
[----:B-----5:R0:W5:Y:S01]  /*0f30*/  LDG.E R141, desc[UR4][R14.64] ;  /* 0x000000040e8d7981 */ /* 0x020162000c1e1900 */
[----:B-1----:R-:W-:-:S05]  /*0f40*/  @P0 IMAD.WIDE.U32 R18, R149, 0x10, R18 ;  /* 0x0000001095120825 */ /* 0x002fca00078e0012 */
[----:B------:R-:W2:Y:S01]  /*0f50*/  @P0 LDG.E.128 R4, desc[UR4][R18.64] ;  /* 0x0000000412040981 */ /* 0x000ea2000c1e1d00 */
[----:B----4-:R-:W-:-:S13]  /*0f60*/  ISETP.GE.AND P3, PT, R22, 0x1, PT ;  /* 0x000000011600780c */ /* 0x010fda0003f66270 */
[----:B------:R-:W1:Y:S01]  /*0f70*/  @P3 LDC.64 R16, c[0x0][0x220] ;  /* 0x00008800ff103b82 */ /* 0x000e620000000a00 */
[----:B------:R-:W-:Y:S02]  /*0f80*/  @P3 IADD3 R21, R22, -0x1, RZ ;  /* 0xffffffff16153810 */ /* 0x000fe40007ffe0ff */
        /* <DEDUP_REMOVED lines=27> */
.L_x_25487:
[----:B------:R-:W-:-:S07]  /*1140*/  IMAD.MOV.U32 R21, RZ, RZ, R146 ;  /* 0x000000ffff157224 */ /* 0x000fce00078e0092 */
.L_x_25488:
[----:B------:R-:W-:Y:S05]  /*1150*/  BSYNC B1 ;  /* 0x0000000000017941 */ /* 0x000fea0003800000 */
.L_x_25486:
        /* <DEDUP_REMOVED lines=16> */
.L_x_25492:
[----:B------:R-:W-:Y:S05]  /*1260*/  BSYNC B2 ;  /* 0x0000000000027941 */ /* 0x000fea0003800000 */
.L_x_25491:
        /* <DEDUP_REMOVED lines=42> */
.L_x_25490:
[----:B------:R-:W-:Y:S05]  /*1510*/  BSYNC B1 ;  /* 0x0000000000017941 */ /* 0x000fea0003800000 */
.L_x_25489:
        /* <DEDUP_REMOVED lines=9> */
.L_x_25485:
[----:B------:R-:W-:Y:S05]  /*15b0*/  BSYNC B0 ;  /* 0x0000000000007941 */ /* 0x000fea0003800000 */
.L_x_25484:
        /* <DEDUP_REMOVED lines=18> */
.L_x_25496:
[----:B------:R-:W-:-:S07]  /*16e0*/  MOV R13, R146 ;  /* 0x00000092000d7202 */ /* 0x000fce0000000f00 */
.L_x_25497:
[----:B------:R-:W-:Y:S05]  /*16f0*/  BSYNC B1 ;  /* 0x0000000000017941 */ /* 0x000fea0003800000 */
.L_x_25495:
        /* <DEDUP_REMOVED lines=16> */
.L_x_25501:
[----:B------:R-:W-:Y:S05]  /*1800*/  BSYNC B2 ;  /* 0x0000000000027941 */ /* 0x000fea0003800000 */
.L_x_25500:
        /* <DEDUP_REMOVED lines=42> */
.L_x_25499:
[----:B------:R-:W-:Y:S05]  /*1ab0*/  BSYNC B1 ;  /* 0x0000000000017941 */ /* 0x000fea0003800000 */
.L_x_25498:
        /* <DEDUP_REMOVED lines=9> */
.L_x_25494:
[----:B------:R-:W-:Y:S05]  /*1b50*/  BSYNC B0 ;  /* 0x0000000000007941 */ /* 0x000fea0003800000 */
.L_x_25493:
        /* <DEDUP_REMOVED lines=18> */
.L_x_25505:
[----:B------:R-:W-:-:S07]  /*1c80*/  IMAD.MOV.U32 R22, RZ, RZ, R146 ;  /* 0x000000ffff167224 */ /* 0x000fce00078e0092 */
.L_x_25506:
[----:B------:R-:W-:Y:S05]  /*1c90*/  BSYNC B1 ;  /* 0x0000000000017941 */ /* 0x000fea0003800000 */
.L_x_25504:
        /* <DEDUP_REMOVED lines=16> */
.L_x_25510:
[----:B------:R-:W-:Y:S05]  /*1da0*/  BSYNC B2 ;  /* 0x0000000000027941 */ /* 0x000fea0003800000 */
.L_x_25509:
        /* <DEDUP_REMOVED lines=42> */
.L_x_25508:
[----:B------:R-:W-:Y:S05]  /*2050*/  BSYNC B1 ;  /* 0x0000000000017941 */ /* 0x000fea0003800000 */
.L_x_25507:
        /* <DEDUP_REMOVED lines=9> */
.L_x_25503:
[----:B------:R-:W-:Y:S05]  /*20f0*/  BSYNC B0 ;  /* 0x0000000000007941 */ /* 0x000fea0003800000 */
.L_x_25502:
        /* <DEDUP_REMOVED lines=18> */
.L_x_25514:
[----:B------:R-:W-:-:S07]  /*2220*/  MOV R15, R146 ;  /* 0x00000092000f7202 */ /* 0x000fce0000000f00 */
.L_x_25515:
[----:B------:R-:W-:Y:S05]  /*2230*/  BSYNC B1 ;  /* 0x0000000000017941 */ /* 0x000fea0003800000 */
.L_x_25513:
        /* <DEDUP_REMOVED lines=16> */
.L_x_25519:
[----:B------:R-:W-:Y:S05]  /*2340*/  BSYNC B2 ;  /* 0x0000000000027941 */ /* 0x000fea0003800000 */
.L_x_25518:
        /* <DEDUP_REMOVED lines=42> */
.L_x_25517:
[----:B------:R-:W-:Y:S05]  /*25f0*/  BSYNC B1 ;  /* 0x0000000000017941 */ /* 0x000fea0003800000 */
.L_x_25516:
        /* <DEDUP_REMOVED lines=9> */
.L_x_25512:
[----:B------:R-:W-:Y:S05]  /*2690*/  BSYNC B0 ;  /* 0x0000000000007941 */ /* 0x000fea0003800000 */
.L_x_25511:
        /* <DEDUP_REMOVED lines=8> */
[----:B-1----:R-:W-:Y:S01]  /*2720*/  @P0 IMAD.WIDE.U32 R18, R21, 0x10, R18 ;  /* 0x0000001015120825 */ /* 0x002fe200078e0012 */
[----:B------:R-:W-:Y:S06]  /*2730*/  @!P3 BRA `(.L_x_25521) ;  /* 0x00000000002cb947 */ /* 0x000fec0003800000 */
[----:B0-----:R-:W0:Y:S01]  /*2740*/  LDC.64 R22, c[0x0][0x240] ;  /* 0x00009000ff167b82 */ /* 0x001e220000000a00 */
[----:B------:R-:W-:Y:S02]  /*2750*/  SHF.L.U32 R26, R138, 0x10, RZ ;  /* 0x000000108a1a7819 */ /* 0x000fe400000006ff */
[----:B------:R-:W-:Y:S02]  /*2760*/  LOP3.LUT R25, R139, 0xffff, RZ, 0xc0, !PT ;  /* 0x0000ffff8b197812 */ /* 0x000fe400078ec0ff */
[----:B------:R-:W-:Y:S02]  /*2770*/  LOP3.LUT R26, R26, 0xff0000, RZ, 0xc0, !PT ;  /* 0x00ff00001a1a7812 */ /* 0x000fe400078ec0ff */
[----:B------:R-:W-:-:S03]  /*2780*/  LOP3.LUT R28, R143, 0xff, RZ, 0xc0, !PT ;  /* 0x000000ff8f1c7812 */ /* 0x000fc600078ec0ff */
[----:B------:R-:W-:Y:S01]  /*2790*/  IMAD R25, R25, 0x1000000, R26 ;  /* 0x0100000019197824 */ /* 0x000fe200078e021a */
[----:B------:R-:W-:-:S04]  /*27a0*/  LOP3.LUT R26, R136, 0xff, RZ, 0xc0, !PT ;  /* 0x000000ff881a7812 */ /* 0x000fc800078ec0ff */
[----:B------:R-:W-:-:S05]  /*27b0*/  LEA R25, R28, R25, 0x8 ;  /* 0x000000191c197211 */ /* 0x000fca00078e40ff */
[----:B------:R-:W-:Y:S02]  /*27c0*/  IMAD.IADD R25, R25, 0x1, R26 ;  /* 0x0000000119197824 */ /* 0x000fe400078e021a */
[----:B0-----:R-:W-:-:S05]  /*27d0*/  IMAD.WIDE.U32 R22, R148, 0x4, R22 ;  /* 0x0000000494167825 */ /* 0x001fca00078e0016 */
[----:B------:R1:W-:Y:S02]  /*27e0*/  STG.E desc[UR4][R22.64], R25 ;  /* 0x0000001916007986 */ /* 0x0003e4000c101904 */
.L_x_25521:
[----:B------:R-:W-:Y:S05]  /*27f0*/  BSYNC B0 ;  /* 0x0000000000007941 */ /* 0x000fea0003800000 */
.L_x_25520:
[----:B012---:R-:W-:Y:S01]  /*2800*/  @P3 IMAD.WIDE.U32 R22, R20, 0x10, R16 ;  /* 0x0000001014163825 */ /* 0x007fe200078e0010 */
[----:B------:R-:W2:Y:S04]  /*2810*/  @P0 LDG.E.128 R4, desc[UR4][R18.64] ;  /* 0x0000000412040981 */ /* 0x000ea8000c1e1d00 */
[----:B-----5:R0:W5:Y:S01]  /*2820*/  @P3 LDG.E.128 R8, desc[UR4][R22.64] ;  /* 0x0000000416083981 */ /* 0x020162000c1e1d00 */
[----:B------:R-:W-:Y:S01]  /*2830*/  @!P4 ISETP.NE.U32.AND P1, PT, R44, RZ, PT ;  /* 0x000000ff2c00c20c */ /* 0x000fe20003f25070 */
[----:B------:R-:W-:Y:S01]  /*2840*/  BSSY B0, `(.L_x_25522) ;  /* 0x0000058000007945 */ /* 0x000fe20003800000 */
[----:B------:R-:W-:Y:S02]  /*2850*/  @!P4 MOV R25, R24 ;  /* 0x000000180019c202 */ /* 0x000fe40000000f00 */
        /* <DEDUP_REMOVED lines=15> */
.L_x_25525:
[----:B------:R-:W-:-:S07]  /*2950*/  IMAD.MOV.U32 R26, RZ, RZ, R146 ;  /* 0x000000ffff1a7224 */ /* 0x000fce00078e0092 */
.L_x_25526:
[----:B------:R-:W-:Y:S05]  /*2960*/  BSYNC B1 ;  /* 0x0000000000017941 */ /* 0x000fea0003800000 */
.L_x_25524:
        /* <DEDUP_REMOVED lines=16> */
.L_x_25530:
[----:B------:R-:W-:Y:S05]  /*2a70*/  BSYNC B2 ;  /* 0x0000000000027941 */ /* 0x000fea0003800000 */
.L_x_25529:
        /* <DEDUP_REMOVED lines=42> */
.L_x_25528:
[----:B------:R-:W-:Y:S05]  /*2d20*/  BSYNC B1 ;  /* 0x0000000000017941 */ /* 0x000fea0003800000 */
.L_x_25527:
        /* <DEDUP_REMOVED lines=9> */
.L_x_25523:
[----:B------:R-:W-:Y:S05]  /*2dc0*/  BSYNC B0 ;  /* 0x0000000000007941 */ /* 0x000fea0003800000 */
.L_x_25522:
        /* <DEDUP_REMOVED lines=18> */
.L_x_25534:
[----:B------:R-:W-:-:S07]  /*2ef0*/  MOV R17, R146 ;  /* 0x0000009200117202 */ /* 0x000fce0000000f00 */
.L_x_25535:
[----:B------:R-:W-:Y:S05]  /*2f00*/  BSYNC B1 ;  /* 0x0000000000017941 */ /* 0x000fea0003800000 */
.L_x_25533:
        /* <DEDUP_REMOVED lines=16> */
.L_x_25539:
[----:B------:R-:W-:Y:S05]  /*3010*/  BSYNC B2 ;  /* 0x0000000000027941 */ /* 0x000fea0003800000 */
.L_x_25538:
        /* <DEDUP_REMOVED lines=42> */
.L_x_25537:
[----:B------:R-:W-:Y:S05]  /*32c0*/  BSYNC B1 ;  /* 0x0000000000017941 */ /* 0x000fea0003800000 */
.L_x_25536:
        /* <DEDUP_REMOVED lines=9> */
.L_x_25532:
[----:B------:R-:W-:Y:S05]  /*3360*/  BSYNC B0 ;  /* 0x0000000000007941 */ /* 0x000fea0003800000 */
.L_x_25531:
        /* <DEDUP_REMOVED lines=18> */
.L_x_25543:
[----:B------:R-:W-:-:S07]  /*3490*/  IMAD.MOV.U32 R28, RZ, RZ, R146 ;  /* 0x000000ffff1c7224 */ /* 0x000fce00078e0092 */
.L_x_25544:
[----:B------:R-:W-:Y:S05]  /*34a0*/  BSYNC B1 ;  /* 0x0000000000017941 */ /* 0x000fea0003800000 */
.L_x_25542:
        /* <DEDUP_REMOVED lines=16> */
.L_x_25548:
[----:B------:R-:W-:Y:S05]  /*35b0*/  BSYNC B2 ;  /* 0x0000000000027941 */ /* 0x000fea0003800000 */
.L_x_25547:
        /* <DEDUP_REMOVED lines=42> */
.L_x_25546:
[----:B------:R-:W-:Y:S05]  /*3860*/  BSYNC B1 ;  /* 0x0000000000017941 */ /* 0x000fea0003800000 */
.L_x_25545:
        /* <DEDUP_REMOVED lines=9> */
.L_x_25541:
[----:B------:R-:W-:Y:S05]  /*3900*/  BSYNC B0 ;  /* 0x0000000000007941 */ /* 0x000fea0003800000 */
.L_x_25540:
        /* <DEDUP_REMOVED lines=18> */
.L_x_25552:
[----:B------:R-:W-:-:S07]  /*3a30*/  MOV R19, R146 ;  /* 0x0000009200137202 */ /* 0x000fce0000000f00 */
.L_x_25553:
[----:B------:R-:W-:Y:S05]  /*3a40*/  BSYNC B1 ;  /* 0x0000000000017941 */ /* 0x000fea0003800000 */
.L_x_25551:
        /* <DEDUP_REMOVED lines=16> */
.L_x_25557:
[----:B------:R-:W-:Y:S05]  /*3b50*/  BSYNC B2 ;  /* 0x0000000000027941 */ /* 0x000fea0003800000 */
.L_x_25556:
        /* <DEDUP_REMOVED lines=42> */
.L_x_25555:
[----:B------:R-:W-:Y:S05]  /*3e00*/  BSYNC B1 ;  /* 0x0000000000017941 */ /* 0x000fea0003800000 */
.L_x_25554:
        /* <DEDUP_REMOVED lines=9> */
.L_x_25550:
[----:B------:R-:W-:Y:S05]  /*3ea0*/  BSYNC B0 ;  /* 0x0000000000007941 */ /* 0x000fea0003800000 */
.L_x_25549:
[----:B------:R-:W-:Y:S01]  /*3eb0*/  IMAD.WIDE.U32 R28, R21, 0x10, R46 ;  /* 0x00000010151c7825 */ /* 0x000fe200078e002e */
[----:B------:R-:W0:Y:S01]  /*3ec0*/  @P0 LDC.64 R26, c[0x0][0x230] ;  /* 0x00008c00ff1a0b82 */ /* 0x000e220000000a00 */
[----:B------:R-:W-:Y:S01]  /*3ed0*/  IADD3 R25, R149, 0x200, RZ ;  /* 0x0000020095197810 */ /* 0x000fe20007ffe0ff */
[----:B------:R-:W-:Y:S01]  /*3ee0*/  BSSY B0, `(.L_x_25558) ;  /* 0x0000011000007945 */ /* 0x000fe20003800000 */
[----:B------:R-:W-:Y:S01]  /*3ef0*/  VIADD R24, R148, 0x200 ;  /* 0x0000020094187836 */ /* 0x000fe20000000000 */
[----:B------:R1:W-:Y:S04]  /*3f00*/  STG.E.128 desc[UR4][R28.64], R16 ;  /* 0x000000101c007986 */ /* 0x0003e8000c101d04 */
[----:B------:R-:W2:Y:S01]  /*3f10*/  @P3 LDC.64 R22, c[0x0][0x220] ;  /* 0x00008800ff163b82 */ /* 0x000ea20000000a00 */
[----:B0-----:R-:W-:Y:S01]  /*3f20*/  @P0 IMAD.WIDE.U32 R26, R25, 0x10, R26 ;  /* 0x00000010191a0825 */ /* 0x001fe200078e001a */
[----:B-1----:R-:W-:Y:S06]  /*3f30*/  @!P3 BRA `(.L_x_25559) ;  /* 0x00000000002cb947 */ /* 0x002fec0003800000 */
[----:B------:R-:W0:Y:S01]  /*3f40*/  LDC.64 R28, c[0x0][0x240] ;  /* 0x00009000ff1c7b82 */ /* 0x000e220000000a00 */
        /* <DEDUP_REMOVED lines=10> */
.L_x_25559:
[----:B------:R-:W-:Y:S05]  /*3ff0*/  BSYNC B0 ;  /* 0x0000000000007941 */ /* 0x000fea0003800000 */
.L_x_25558:
[----:B--2---:R-:W-:Y:S01]  /*4000*/  @P3 IMAD.WIDE.U32 R22, R24, 0x10, R22 ;  /* 0x0000001018163825 */ /* 0x004fe200078e0016 */
[----:B------:R-:W2:Y:S04]  /*4010*/  @P0 LDG.E.128 R4, desc[UR4][R26.64] ;  /* 0x000000041a040981 */ /* 0x000ea8000c1e1d00 */
[----:B-----5:R1:W5:Y:S01]  /*4020*/  @P3 LDG.E.128 R8, desc[UR4][R22.64] ;  /* 0x0000000416083981 */ /* 0x020362000c1e1d00 */
[----:B------:R-:W-:Y:S01]  /*4030*/  @!P4 ISETP.NE.U32.AND P1, PT, R44, RZ, PT ;  /* 0x000000ff2c00c20c */ /* 0x000fe20003f25070 */
[----:B------:R-:W-:Y:S01]  /*4040*/  BSSY B0, `(.L_x_25560) ;  /* 0x0000058000007945 */ /* 0x000fe20003800000 */
[----:B0-----:R-:W-:Y:S02]  /*4050*/  @!P4 MOV R28, R30 ;  /* 0x0000001e001cc202 */ /* 0x001fe40000000f00 */
        /* <DEDUP_REMOVED lines=15> */
.L_x_25563:
[----:B------:R-:W-:-:S07]  /*4150*/  IMAD.MOV.U32 R31, RZ, RZ, R146 ;  /* 0x000000ffff1f7224 */ /* 0x000fce00078e0092 */
.L_x_25564:
[----:B------:R-:W-:Y:S05]  /*4160*/  BSYNC B1 ;  /* 0x0000000000017941 */ /* 0x000fea0003800000 */
.L_x_25562:
        /* <DEDUP_REMOVED lines=16> */
.L_x_25568:
[----:B------:R-:W-:Y:S05]  /*4270*/  BSYNC B2 ;  /* 0x0000000000027941 */ /* 0x000fea0003800000 */
.L_x_25567:
        /* <DEDUP_REMOVED lines=42> */
.L_x_25566:
[----:B------:R-:W-:Y:S05]  /*4520*/  BSYNC B1 ;  /* 0x0000000000017941 */ /* 0x000fea0003800000 */
.L_x_25565:
        /* <DEDUP_REMOVED lines=9> */
.L_x_25561:
[----:B------:R-:W-:Y:S05]  /*45c0*/  BSYNC B0 ;  /* 0x0000000000007941 */ /* 0x000fea0003800000 */
.L_x_25560:
        /* <DEDUP_REMOVED lines=18> */
.L_x_25572:
[----:B------:R-:W-:-:S07]  /*46f0*/  MOV R21, R146 ;  /* 0x0000009200157202 */ /* 0x000fce0000000f00 */
.L_x_25573:
[----:B------:R-:W-:Y:S05]  /*4700*/  BSYNC B1 ;  /* 0x0000000000017941 */ /* 0x000fea0003800000 */
.L_x_25571:
        /* <DEDUP_REMOVED lines=16> */
.L_x_25577:
[----:B------:R-:W-:Y:S05]  /*4810*/  BSYNC B2 ;  /* 0x0000000000027941 */ /* 0x000fea0003800000 */
.L_x_25576:
        /* <DEDUP_REMOVED lines=42> */
.L_x_25575:
[----:B------:R-:W-:Y:S05]  /*4ac0*/  BSYNC B1 ;  /* 0x0000000000017941 */ /* 0x000fea0003800000 */
.L_x_25574:
        /* <DEDUP_REMOVED lines=9> */
.L_x_25570:
[----:B------:R-:W-:Y:S05]  /*4b60*/  BSYNC B0 ;  /* 0x0000000000007941 */ /* 0x000fea0003800000 */
.L_x_25569:
        /* <DEDUP_REMOVED lines=18> */
.L_x_25581:
[----:B------:R-:W-:-:S07]  /*4c90*/  IMAD.MOV.U32 R32, RZ, RZ, R146 ;  /* 0x000000ffff207224 */ /* 0x000fce00078e0092 */
.L_x_25582:
[----:B------:R-:W-:Y:S05]  /*4ca0*/  BSYNC B1 ;  /* 0x0000000000017941 */ /* 0x000fea0003800000 */
.L_x_25580:
        /* <DEDUP_REMOVED lines=16> */
.L_x_25586:
[----:B------:R-:W-:Y:S05]  /*4db0*/  BSYNC B2 ;  /* 0x0000000000027941 */ /* 0x000fea0003800000 */
.L_x_25585:
        /* <DEDUP_REMOVED lines=42> */
.L_x_25584:
[----:B------:R-:W-:Y:S05]  /*5060*/  BSYNC B1 ;  /* 0x0000000000017941 */ /* 0x000fea0003800000 */
.L_x_25583:
        /* <DEDUP_REMOVED lines=9> */
.L_x_25579:
[----:B------:R-:W-:Y:S05]  /*5100*/  BSYNC B0 ;  /* 0x0000000000007941 */ /* 0x000fea0003800000 */
.L_x_25578:
        /* <DEDUP_REMOVED lines=18> */
.L_x_25590:
[----:B------:R-:W-:-:S07]  /*5230*/  MOV R23, R146 ;  /* 0x0000009200177202 */ /* 0x000fce0000000f00 */
.L_x_25591:
[----:B------:R-:W-:Y:S05]  /*5240*/  BSYNC B1 ;  /* 0x0000000000017941 */ /* 0x000fea0003800000 */
.L_x_25589:
        /* <DEDUP_REMOVED lines=16> */
.L_x_25595:
[----:B------:R-:W-:Y:S05]  /*5350*/  BSYNC B2 ;  /* 0x0000000000027941 */ /* 0x000fea0003800000 */
.L_x_25594:
        /* <DEDUP_REMOVED lines=42> */
.L_x_25593:
[----:B------:R-:W-:Y:S05]  /*5600*/  BSYNC B1 ;  /* 0x0000000000017941 */ /* 0x000fea0003800000 */
.L_x_25592:
        /* <DEDUP_REMOVED lines=9> */
.L_x_25588:
[----:B------:R-:W-:Y:S05]  /*56a0*/  BSYNC B0 ;  /* 0x0000000000007941 */ /* 0x000fea0003800000 */
.L_x_25587:
        /* <DEDUP_REMOVED lines=20> */
.L_x_25597:
[----:B------:R-:W-:Y:S05]  /*57f0*/  BSYNC B0 ;  /* 0x0000000000007941 */ /* 0x000fea0003800000 */
.L_x_25596:
[----:B--2---:R-:W-:Y:S01]  /*5800*/  @P3 IMAD.WIDE.U32 R26, R33, 0x10, R26 ;  /* 0x00000010211a3825 */ /* 0x004fe200078e001a */
[----:B------:R-:W2:Y:S04]  /*5810*/  @P0 LDG.E.128 R4, desc[UR4][R28.64] ;  /* 0x000000041c040981 */ /* 0x000ea8000c1e1d00 */
[----:B-----5:R1:W5:Y:S01]  /*5820*/  @P3 LDG.E.128 R8, desc[UR4][R26.64] ;  /* 0x000000041a083981 */ /* 0x020362000c1e1d00 */
[----:B------:R-:W-:Y:S01]  /*5830*/  @!P4 ISETP.NE.U32.AND P1, PT, R44, RZ, PT ;  /* 0x000000ff2c00c20c */ /* 0x000fe20003f25070 */
[----:B------:R-:W-:Y:S01]  /*5840*/  BSSY B0, `(.L_x_25598) ;  /* 0x0000058000007945 */ /* 0x000fe20003800000 */
[----:B------:R-:W-:Y:S02]  /*5850*/  @!P4 MOV R32, R30 ;  /* 0x0000001e0020c202 */ /* 0x000fe40000000f00 */
        /* <DEDUP_REMOVED lines=15> */
.L_x_25601:
[----:B------:R-:W-:-:S07]  /*5950*/  IMAD.MOV.U32 R36, RZ, RZ, R146 ;  /* 0x000000ffff247224 */ /* 0x000fce00078e0092 */
.L_x_25602:
[----:B------:R-:W-:Y:S05]  /*5960*/  BSYNC B1 ;  /* 0x0000000000017941 */ /* 0x000fea0003800000 */
.L_x_25600:
[----:B------:R-:W-:Y:S01]  /*5970*/  ISETP.NE.AND P1, PT, R32, 0x4, PT ;  /* 0x000000042000780c */ /* 0x000fe20003f25270 */
[----:B------:R-:W-:-:S12]  /*5980*/  BSSY B1, `(.L_x_25603) ;  /* 0x000003a000017945 */ /* 0x000fd80003800000 */
[----:B------:R-:W-:Y:S05]  /*5990*/  @P1 BRA `(.L_x_25604) ;  /* 0x0000000000e01947 */ /* 0x000fea0003800000 */
[----:B------:R-:W-:Y:S01]  /*59a0*/  IADD3 R101, R101, 0x1, RZ ;  /* 0x0000000165657810 */ /* 0x000fe20007ffe0ff */
[----:B------:R-:W-:Y:S03]  /*59b0*/  BSSY B2, `(.L_x_25605) ;  /* 0x000000c000027945 */ /* 0x000fe60003800000 */
[C---:B------:R-:W-:Y:S01]  /*59c0*/  ISETP.NE.AND P1, PT, R101.reuse, RZ, PT ;  /* 0x000000ff6500720c */ /* 0x040fe20003f25270 */
[----:B0-----:R-:W-:-:S12]  /*59d0*/  IMAD.HI.U32 R25, R101, -0x2daee0ad, RZ ;  /* 0xd2511f5365197827 */ /* 0x001fd800078e00ff */
        /* <DEDUP_REMOVED lines=9> */
.L_x_25606:
[----:B------:R-:W-:Y:S05]  /*5a70*/  BSYNC B2 ;  /* 0x0000000000027941 */ /* 0x000fea0003800000 */
.L_x_25605:
        /* <DEDUP_REMOVED lines=42> */
.L_x_25604:
[----:B------:R-:W-:Y:S05]  /*5d20*/  BSYNC B1 ;  /* 0x0000000000017941 */ /* 0x000fea0003800000 */
.L_x_25603:
[----:B0-----:R-:W-:Y:S01]  /*5d30*/  HFMA2.MMA R25, -RZ, RZ, 0.1171875, 0 ;  /* 0x2f800000ff197435 */ /* 0x001fe200000001ff */
        /* <DEDUP_REMOVED lines=8> */
.L_x_25599:
[----:B------:R-:W-:Y:S05]  /*5dc0*/  BSYNC B0 ;  /* 0x0000000000007941 */ /* 0x000fea0003800000 */
.L_x_25598:
[----:B------:R-:W-:Y:S01]  /*5dd0*/  @!P4 ISETP.NE.U32.AND P1, PT, R44, RZ, PT ;  /* 0x000000ff2c00c20c */ /* 0x000fe20003f25070 */
[----:B------:R-:W-:Y:S01]  /*5de0*/  BSSY B0, `(.L_x_25607) ;  /* 0x0000058000007945 */ /* 0x000fe20003800000 */
[----:B------:R-:W-:Y:S02]  /*5df0*/  @!P4 IMAD.MOV.U32 R27, RZ, RZ, R32 ;  /* 0x000000ffff1bc224 */ /* 0x000fe400078e0020 */
[----:B------:R-:W-:-:S04]  /*5e00*/  @!P4 ISETP.NE.AND.EX P1, PT, R45, RZ, PT, P1 ;  /* 0x000000ff2d00c20c */ /* 0x000fc80003f25310 */
[----:B0-----:R-:W-:Y:S01]  /*5e10*/  @!P4 FSEL R25, R5, RZ, P1 ;  /* 0x000000ff0519c208 */ /* 0x001fe20000800000 */
        /* <DEDUP_REMOVED lines=13> */
.L_x_25610:
[----:B------:R-:W-:-:S07]  /*5ef0*/  MOV R25, R146 ;  /* 0x0000009200197202 */ /* 0x000fce0000000f00 */
.L_x_25611:
[----:B------:R-:W-:Y:S05]  /*5f00*/  BSYNC B1 ;  /* 0x0000000000017941 */ /* 0x000fea0003800000 */
.L_x_25609:
        /* <DEDUP_REMOVED lines=16> */
.L_x_25615:
[----:B------:R-:W-:Y:S05]  /*6010*/  BSYNC B2 ;  /* 0x0000000000027941 */ /* 0x000fea0003800000 */
.L_x_25614:
        /* <DEDUP_REMOVED lines=42> */
.L_x_25613:
[----:B------:R-:W-:Y:S05]  /*62c0*/  BSYNC B1 ;  /* 0x0000000000017941 */ /* 0x000fea0003800000 */
.L_x_25612:
        /* <DEDUP_REMOVED lines=9> */
.L_x_25608:
[----:B------:R-:W-:Y:S05]  /*6360*/  BSYNC B0 ;  /* 0x0000000000007941 */ /* 0x000fea0003800000 */
.L_x_25607:
        /* <DEDUP_REMOVED lines=18> */
.L_x_25619:
[----:B------:R-:W-:-:S07]  /*6490*/  IMAD.MOV.U32 R30, RZ, RZ, R146 ;  /* 0x000000ffff1e7224 */ /* 0x000fce00078e0092 */
.L_x_25620:
[----:B------:R-:W-:Y:S05]  /*64a0*/  BSYNC B1 ;  /* 0x0000000000017941 */ /* 0x000fea0003800000 */
.L_x_25618:
        /* <DEDUP_REMOVED lines=16> */
.L_x_25624:
[----:B------:R-:W-:Y:S05]  /*65b0*/  BSYNC B2 ;  /* 0x0000000000027941 */ /* 0x000fea0003800000 */
.L_x_25623:
        /* <DEDUP_REMOVED lines=42> */
.L_x_25622:
[----:B------:R-:W-:Y:S05]  /*6860*/  BSYNC B1 ;  /* 0x0000000000017941 */ /* 0x000fea0003800000 */
.L_x_25621:
        /* <DEDUP_REMOVED lines=9> */
.L_x_25617:
[----:B------:R-:W-:Y:S05]  /*6900*/  BSYNC B0 ;  /* 0x0000000000007941 */ /* 0x000fea0003800000 */
.L_x_25616:
        /* <DEDUP_REMOVED lines=18> */
.L_x_25628:
[----:B------:R-:W-:-:S07]  /*6a30*/  MOV R27, R146 ;  /* 0x00000092001b7202 */ /* 0x000fce0000000f00 */
.L_x_25629:
[----:B------:R-:W-:Y:S05]  /*6a40*/  BSYNC B1 ;  /* 0x0000000000017941 */ /* 0x000fea0003800000 */
.L_x_25627:
        /* <DEDUP_REMOVED lines=16> */
.L_x_25633:
[----:B------:R-:W-:Y:S05]  /*6b50*/  BSYNC B2 ;  /* 0x0000000000027941 */ /* 0x000fea0003800000 */
.L_x_25632:
        /* <DEDUP_REMOVED lines=42> */
.L_x_25631:
[----:B------:R-:W-:Y:S05]  /*6e00*/  BSYNC B1 ;  /* 0x0000000000017941 */ /* 0x000fea0003800000 */
.L_x_25630:
        /* <DEDUP_REMOVED lines=9> */
.L_x_25626:
[----:B------:R-:W-:Y:S05]  /*6ea0*/  BSYNC B0 ;  /* 0x0000000000007941 */ /* 0x000fea0003800000 */
.L_x_25625:
        /* <DEDUP_REMOVED lines=20> */
.L_x_25635:
[----:B------:R-:W-:Y:S05]  /*6ff0*/  BSYNC B0 ;  /* 0x0000000000007941 */ /* 0x000fea0003800000 */
.L_x_25634:
        /* <DEDUP_REMOVED lines=21> */
.L_x_25639:
[----:B------:R-:W-:-:S07]  /*7150*/  IMAD.MOV.U32 R38, RZ, RZ, R146 ;  /* 0x000000ffff267224 */ /* 0x000fce00078e0092 */
.L_x_25640:
[----:B------:R-:W-:Y:S05]  /*7160*/  BSYNC B1 ;  /* 0x0000000000017941 */ /* 0x000fea0003800000 */
.L_x_25638:
        /* <DEDUP_REMOVED lines=16> */
.L_x_25644:
[----:B------:R-:W-:Y:S05]  /*7270*/  BSYNC B2 ;  /* 0x0000000000027941 */ /* 0x000fea0003800000 */
.L_x_25643:
        /* <DEDUP_REMOVED lines=42> */
.L_x_25642:
[----:B------:R-:W-:Y:S05]  /*7520*/  BSYNC B1 ;  /* 0x0000000000017941 */ /* 0x000fea0003800000 */
.L_x_25641:
        /* <DEDUP_REMOVED lines=9> */
.L_x_25637:
[----:B------:R-:W-:Y:S05]  /*75c0*/  BSYNC B0 ;  /* 0x0000000000007941 */ /* 0x000fea0003800000 */
.L_x_25636:
        /* <DEDUP_REMOVED lines=18> */
.L_x_25648:
[----:B------:R-:W-:-:S07]  /*76f0*/  MOV R29, R146 ;  /* 0x00000092001d7202 */ /* 0x000fce0000000f00 */
.L_x_25649:
[----:B------:R-:W-:Y:S05]  /*7700*/  BSYNC B1 ;  /* 0x0000000000017941 */ /* 0x000fea0003800000 */
.L_x_25647:
        /* <DEDUP_REMOVED lines=16> */
.L_x_25653:
[----:B------:R-:W-:Y:S05]  /*7810*/  BSYNC B2 ;  /* 0x0000000000027941 */ /* 0x000fea0003800000 */
.L_x_25652:
        /* <DEDUP_REMOVED lines=42> */
.L_x_25651:
[----:B------:R-:W-:Y:S05]  /*7ac0*/  BSYNC B1 ;  /* 0x0000000000017941 */ /* 0x000fea0003800000 */
.L_x_25650:
        /* <DEDUP_REMOVED lines=9> */
.L_x_25646:
[----:B------:R-:W-:Y:S05]  /*7b60*/  BSYNC B0 ;  /* 0x0000000000007941 */ /* 0x000fea0003800000 */
.L_x_25645:
        /* <DEDUP_REMOVED lines=18> */
.L_x_25657:
[----:B------:R-:W-:-:S07]  /*7c90*/  IMAD.MOV.U32 R36, RZ, RZ, R146 ;  /* 0x000000ffff247224 */ /* 0x000fce00078e0092 */
.L_x_25658:
[----:B------:R-:W-:Y:S05]  /*7ca0*/  BSYNC B1 ;  /* 0x0000000000017941 */ /* 0x000fea0003800000 */
.L_x_25656:
        /* <DEDUP_REMOVED lines=16> */
.L_x_25662:
[----:B------:R-:W-:Y:S05]  /*7db0*/  BSYNC B2 ;  /* 0x0000000000027941 */ /* 0x000fea0003800000 */
.L_x_25661:
        /* <DEDUP_REMOVED lines=42> */
.L_x_25660:
[----:B------:R-:W-:Y:S05]  /*8060*/  BSYNC B1 ;  /* 0x0000000000017941 */ /* 0x000fea0003800000 */
.L_x_25659:
        /* <DEDUP_REMOVED lines=9> */
.L_x_25655:
[----:B------:R-:W-:Y:S05]  /*8100*/  BSYNC B0 ;  /* 0x0000000000007941 */ /* 0x000fea0003800000 */
.L_x_25654:
        /* <DEDUP_REMOVED lines=18> */
.L_x_25666:
[----:B------:R-:W-:-:S07]  /*8230*/  MOV R31, R146 ;  /* 0x00000092001f7202 */ /* 0x000fce0000000f00 */
.L_x_25667:
[----:B------:R-:W-:Y:S05]  /*8240*/  BSYNC B1 ;  /* 0x0000000000017941 */ /* 0x000fea0003800000 */
.L_x_25665:
        /* <DEDUP_REMOVED lines=16> */
.L_x_25671:
[----:B------:R-:W-:Y:S05]  /*8350*/  BSYNC B2 ;  /* 0x0000000000027941 */ /* 0x000fea0003800000 */
.L_x_25670:
        /* <DEDUP_REMOVED lines=42> */
.L_x_25669:
[----:B------:R-:W-:Y:S05]  /*8600*/  BSYNC B1 ;  /* 0x0000000000017941 */ /* 0x000fea0003800000 */
.L_x_25668:
        /* <DEDUP_REMOVED lines=9> */
.L_x_25664:
[----:B------:R-:W-:Y:S05]  /*86a0*/  BSYNC B0 ;  /* 0x0000000000007941 */ /* 0x000fea0003800000 */
.L_x_25663:
        /* <DEDUP_REMOVED lines=12> */
[----:B------:R-:W-:-:S05]  /*8770*/  LOP3.LUT R145, R42, 0xff0000, RZ, 0xc0, !PT ;  /* 0x00ff00002a917812 */ /* 0x000fca00078ec0ff */
[----:B------:R-:W-:Y:S01]  /*8780*/  IMAD R40, R40, 0x1000000, R145 ;  /* 0x0100000028287824 */ /* 0x000fe200078e0291 */
[----:B------:R-:W-:-:S04]  /*8790*/  LOP3.LUT R145, R143, 0xff, RZ, 0xc0, !PT ;  /* 0x000000ff8f917812 */ /* 0x000fc800078ec0ff */
[----:B------:R-:W-:Y:S02]  /*87a0*/  LEA R40, R145, R40, 0x8 ;  /* 0x0000002891287211 */ /* 0x000fe400078e40ff */
[----:B------:R-:W-:-:S05]  /*87b0*/  LOP3.LUT R145, R136, 0xff, RZ, 0xc0, !PT ;  /* 0x000000ff88917812 */ /* 0x000fca00078ec0ff */
[----:B------:R-:W-:Y:S02]  /*87c0*/  IMAD.IADD R145, R40, 0x1, R145 ;  /* 0x0000000128917824 */ /* 0x000fe400078e0291 */
[----:B0-----:R-:W-:-:S05]  /*87d0*/  IMAD.WIDE.U32 R36, R39, 0x4, R36 ;  /* 0x0000000427247825 */ /* 0x001fca00078e0024 */
[----:B------:R0:W-:Y:S02]  /*87e0*/  STG.E desc[UR4][R36.64], R145 ;  /* 0x0000009124007986 */ /* 0x0001e4000c101904 */
.L_x_25673:
[----:B------:R-:W-:Y:S05]  /*87f0*/  BSYNC B0 ;  /* 0x0000000000007941 */ /* 0x000fea0003800000 */
.L_x_25672:
[----:B0-2---:R-:W-:Y:S01]  /*8800*/  @P3 IMAD.WIDE.U32 R36, R43, 0x10, R32 ;  /* 0x000000102b243825 */ /* 0x005fe200078e0020 */
        /* <DEDUP_REMOVED lines=20> */
.L_x_25677:
[----:B------:R-:W-:-:S07]  /*8950*/  IMAD.MOV.U32 R40, RZ, RZ, R146 ;  /* 0x000000ffff287224 */ /* 0x000fce00078e0092 */
.L_x_25678:
[----:B------:R-:W-:Y:S05]  /*8960*/  BSYNC B1 ;  /* 0x0000000000017941 */ /* 0x000fea0003800000 */
.L_x_25676:
        /* <DEDUP_REMOVED lines=16> */
.L_x_25682:
[----:B------:R-:W-:Y:S05]  /*8a70*/  BSYNC B2 ;  /* 0x0000000000027941 */ /* 0x000fea0003800000 */
.L_x_25681:
        /* <DEDUP_REMOVED lines=42> */
.L_x_25680:
[----:B------:R-:W-:Y:S05]  /*8d20*/  BSYNC B1 ;  /* 0x0000000000017941 */ /* 0x000fea0003800000 */
.L_x_25679:
        /* <DEDUP_REMOVED lines=9> */
.L_x_25675:
[----:B------:R-:W-:Y:S05]  /*8dc0*/  BSYNC B0 ;  /* 0x0000000000007941 */ /* 0x000fea0003800000 */
.L_x_25674:
        /* <DEDUP_REMOVED lines=18> */
.L_x_25686:
[----:B------:R-:W-:-:S07]  /*8ef0*/  MOV R33, R146 ;  /* 0x0000009200217202 */ /* 0x000fce0000000f00 */
.L_x_25687:
[----:B------:R-:W-:Y:S05]  /*8f00*/  BSYNC B1 ;  /* 0x0000000000017941 */ /* 0x000fea0003800000 */
.L_x_25685:
        /* <DEDUP_REMOVED lines=16> */
.L_x_25691:
[----:B------:R-:W-:Y:S05]  /*9010*/  BSYNC B2 ;  /* 0x0000000000027941 */ /* 0x000fea0003800000 */
.L_x_25690:
        /* <DEDUP_REMOVED lines=42> */
.L_x_25689:
[----:B------:R-:W-:Y:S05]  /*92c0*/  BSYNC B1 ;  /* 0x0000000000017941 */ /* 0x000fea0003800000 */
.L_x_25688:
        /* <DEDUP_REMOVED lines=9> */
.L_x_25684:
[----:B------:R-:W-:Y:S05]  /*9360*/  BSYNC B0 ;  /* 0x0000000000007941 */ /* 0x000fea0003800000 */
.L_x_25683:
        /* <DEDUP_REMOVED lines=18> */
.L_x_25695:
[----:B------:R-:W-:-:S07]  /*9490*/  IMAD.MOV.U32 R40, RZ, RZ, R146 ;  /* 0x000000ffff287224 */ /* 0x000fce00078e0092 */
.L_x_25696:
[----:B------:R-:W-:Y:S05]  /*94a0*/  BSYNC B1 ;  /* 0x0000000000017941 */ /* 0x000fea0003800000 */
.L_x_25694:
        /* <DEDUP_REMOVED lines=16> */
.L_x_25700:
[----:B------:R-:W-:Y:S05]  /*95b0*/  BSYNC B2 ;  /* 0x0000000000027941 */ /* 0x000fea0003800000 */
.L_x_25699:
        /* <DEDUP_REMOVED lines=42> */
.L_x_25698:
[----:B------:R-:W-:Y:S05]  /*9860*/  BSYNC B1 ;  /* 0x0000000000017941 */ /* 0x000fea0003800000 */
.L_x_25697:
        /* <DEDUP_REMOVED lines=9> */
.L_x_25693:
[----:B------:R-:W-:Y:S05]  /*9900*/  BSYNC B0 ;  /* 0x0000000000007941 */ /* 0x000fea0003800000 */
.L_x_25692:
        /* <DEDUP_REMOVED lines=18> */
.L_x_25704:
[----:B------:R-:W-:-:S07]  /*9a30*/  MOV R35, R146 ;  /* 0x0000009200237202 */ /* 0x000fce0000000f00 */
.L_x_25705:
[----:B------:R-:W-:Y:S05]  /*9a40*/  BSYNC B1 ;  /* 0x0000000000017941 */ /* 0x000fea0003800000 */
.L_x_25703:
        /* <DEDUP_REMOVED lines=16> */
.L_x_25709:
[----:B------:R-:W-:Y:S05]  /*9b50*/  BSYNC B2 ;  /* 0x0000000000027941 */ /* 0x000fea0003800000 */
.L_x_25708:
        /* <DEDUP_REMOVED lines=42> */
.L_x_25707:
[----:B------:R-:W-:Y:S05]  /*9e00*/  BSYNC B1 ;  /* 0x0000000000017941 */ /* 0x000fea0003800000 */
.L_x_25706:
        /* <DEDUP_REMOVED lines=9> */
.L_x_25702:
[----:B------:R-:W-:Y:S05]  /*9ea0*/  BSYNC B0 ;  /* 0x0000000000007941 */ /* 0x000fea0003800000 */
.L_x_25701:
        /* <DEDUP_REMOVED lines=9> */
[----:B------:R-:W0:Y:S02]  /*9f40*/  LDC.64 R40, c[0x0][0x240] ;  /* 0x00009000ff287b82 */ /* 0x000e240000000a00 */
[----:B0-----:R-:W-:Y:S01]  /*9f50*/  IMAD.WIDE.U32 R40, R43, 0x4, R40 ;  /* 0x000000042b287825 */ /* 0x001fe200078e0028 */
[----:B------:R-:W-:-:S04]  /*9f60*/  SHF.L.U32 R43, R138, 0x10, RZ ;  /* 0x000000108a2b7819 */ /* 0x000fc800000006ff */
[----:B------:R-:W-:Y:S02]  /*9f70*/  LOP3.LUT R144, R43, 0xff0000, RZ, 0xc0, !PT ;  /* 0x00ff00002b907812 */ /* 0x000fe400078ec0ff */
[----:B------:R-:W-:-:S05]  /*9f80*/  LOP3.LUT R43, R139, 0xffff, RZ, 0xc0, !PT ;  /* 0x0000ffff8b2b7812 */ /* 0x000fca00078ec0ff */
[----:B------:R-:W-:Y:S01]  /*9f90*/  IMAD R43, R43, 0x1000000, R144 ;  /* 0x010000002b2b7824 */ /* 0x000fe200078e0290 */
[----:B------:R-:W-:-:S04]  /*9fa0*/  LOP3.LUT R144, R143, 0xff, RZ, 0xc0, !PT ;  /* 0x000000ff8f907812 */ /* 0x000fc800078ec0ff */
[----:B------:R-:W-:Y:S02]  /*9fb0*/  LEA R43, R144, R43, 0x8 ;  /* 0x0000002b902b7211 */ /* 0x000fe400078e40ff */
[----:B------:R-:W-:-:S05]  /*9fc0*/  LOP3.LUT R144, R136, 0xff, RZ, 0xc0, !PT ;  /* 0x000000ff88907812 */ /* 0x000fca00078ec0ff */
[----:B------:R-:W-:-:S05]  /*9fd0*/  IMAD.IADD R43, R43, 0x1, R144 ;  /* 0x000000012b2b7824 */ /* 0x000fca00078e0290 */
[----:B------:R0:W-:Y:S02]  /*9fe0*/  STG.E desc[UR4][R40.64], R43 ;  /* 0x0000002b28007986 */ /* 0x0001e4000c101904 */
.L_x_25711:
[----:B------:R-:W-:Y:S05]  /*9ff0*/  BSYNC B0 ;  /* 0x0000000000007941 */ /* 0x000fea0003800000 */
.L_x_25710:
        /* <DEDUP_REMOVED lines=21> */
.L_x_25715:
[----:B------:R-:W-:-:S07]  /*a150*/  IMAD.MOV.U32 R136, RZ, RZ, R146 ;  /* 0x000000ffff887224 */ /* 0x000fce00078e0092 */
.L_x_25716:
[----:B------:R-:W-:Y:S05]  /*a160*/  BSYNC B1 ;  /* 0x0000000000017941 */ /* 0x000fea0003800000 */
.L_x_25714:
        /* <DEDUP_REMOVED lines=16> */
.L_x_25720:
[----:B------:R-:W-:Y:S05]  /*a270*/  BSYNC B2 ;  /* 0x0000000000027941 */ /* 0x000fea0003800000 */
.L_x_25719:
        /* <DEDUP_REMOVED lines=43> */
.L_x_25718:
[----:B------:R-:W-:Y:S05]  /*a530*/  BSYNC B1 ;  /* 0x0000000000017941 */ /* 0x000fea0003800000 */
.L_x_25717:
        /* <DEDUP_REMOVED lines=9> */
.L_x_25713:
[----:B------:R-:W-:Y:S05]  /*a5d0*/  BSYNC B0 ;  /* 0x0000000000007941 */ /* 0x000fea0003800000 */
.L_x_25712:
        /* <DEDUP_REMOVED lines=18> */
.L_x_25724:
[----:B------:R-:W-:-:S07]  /*a700*/  IMAD.MOV.U32 R37, RZ, RZ, R146 ;  /* 0x000000ffff257224 */ /* 0x000fce00078e0092 */
.L_x_25725:
[----:B------:R-:W-:Y:S05]  /*a710*/  BSYNC B1 ;  /* 0x0000000000017941 */ /* 0x000fea0003800000 */
.L_x_25723:
        /* <DEDUP_REMOVED lines=16> */
.L_x_25729:
[----:B------:R-:W-:Y:S05]  /*a820*/  BSYNC B2 ;  /* 0x0000000000027941 */ /* 0x000fea0003800000 */
.L_x_25728:
        /* <DEDUP_REMOVED lines=43> */
.L_x_25727:
[----:B------:R-:W-:Y:S05]  /*aae0*/  BSYNC B1 ;  /* 0x0000000000017941 */ /* 0x000fea0003800000 */
.L_x_25726:
        /* <DEDUP_REMOVED lines=9> */
.L_x_25722:
[----:B------:R-:W-:Y:S05]  /*ab80*/  BSYNC B0 ;  /* 0x0000000000007941 */ /* 0x000fea0003800000 */
.L_x_25721:
        /* <DEDUP_REMOVED lines=18> */
.L_x_25733:
[----:B------:R-:W-:-:S07]  /*acb0*/  IMAD.MOV.U32 R138, RZ, RZ, R146 ;  /* 0x000000ffff8a7224 */ /* 0x000fce00078e0092 */
.L_x_25734:
[----:B------:R-:W-:Y:S05]  /*acc0*/  BSYNC B1 ;  /* 0x0000000000017941 */ /* 0x000fea0003800000 */
.L_x_25732:
        /* <DEDUP_REMOVED lines=16> */
.L_x_25738:
[----:B------:R-:W-:Y:S05]  /*add0*/  BSYNC B2 ;  /* 0x0000000000027941 */ /* 0x000fea0003800000 */
.L_x_25737:
        /* <DEDUP_REMOVED lines=43> */
.L_x_25736:
[----:B------:R-:W-:Y:S05]  /*b090*/  BSYNC B1 ;  /* 0x0000000000017941 */ /* 0x000fea0003800000 */
.L_x_25735:
        /* <DEDUP_REMOVED lines=9> */
.L_x_25731:
[----:B------:R-:W-:Y:S05]  /*b130*/  BSYNC B0 ;  /* 0x0000000000007941 */ /* 0x000fea0003800000 */
.L_x_25730:
        /* <DEDUP_REMOVED lines=18> */
.L_x_25742:
[----:B------:R-:W-:-:S07]  /*b260*/  IMAD.MOV.U32 R39, RZ, RZ, R146 ;  /* 0x000000ffff277224 */ /* 0x000fce00078e0092 */
.L_x_25743:
[----:B------:R-:W-:Y:S05]  /*b270*/  BSYNC B1 ;  /* 0x0000000000017941 */ /* 0x000fea0003800000 */
.L_x_25741:
        /* <DEDUP_REMOVED lines=16> */
.L_x_25747:
[----:B------:R-:W-:Y:S05]  /*b380*/  BSYNC B2 ;  /* 0x0000000000027941 */ /* 0x000fea0003800000 */
.L_x_25746:
        /* <DEDUP_REMOVED lines=43> */
.L_x_25745:
[----:B------:R-:W-:Y:S05]  /*b640*/  BSYNC B1 ;  /* 0x0000000000017941 */ /* 0x000fea0003800000 */
.L_x_25744:
        /* <DEDUP_REMOVED lines=9> */
.L_x_25740:
[----:B------:R-:W-:Y:S05]  /*b6e0*/  BSYNC B0 ;  /* 0x0000000000007941 */ /* 0x000fea0003800000 */
.L_x_25739:
[----:B------:R-:W-:Y:S01]  /*b6f0*/  IMAD.WIDE.U32 R144, R153, 0x10, R46 ;  /* 0x0000001099907825 */ /* 0x000fe200078e002e */
[----:B------:R-:W0:Y:S01]  /*b700*/  @P3 LDC.64 R40, c[0x0][0x220] ;  /* 0x00008800ff283b82 */ /* 0x000e220000000a00 */
[----:B------:R-:W-:Y:S01]  /*b710*/  BSSY B0, `(.L_x_25748) ;  /* 0x0000010000007945 */ /* 0x000fe20003800000 */
[----:B------:R-:W-:Y:S02]  /*b720*/  IADD3 R153, R149, 0x700, RZ ;  /* 0x0000070095997810 */ /* 0x000fe40007ffe0ff */
[----:B------:R1:W-:Y:S04]  /*b730*/  STG.E.128 desc[UR4][R144.64], R36 ;  /* 0x0000002490007986 */ /* 0x0003e8000c101d04 */
[----:B------:R-:W2:Y:S01]  /*b740*/  @P0 LDC.64 R42, c[0x0][0x230] ;  /* 0x00008c00ff2a0b82 */ /* 0x000ea20000000a00 */
[----:B------:R-:W-:Y:S05]  /*b750*/  @!P3 BRA `(.L_x_25749) ;  /* 0x00000000002cb947 */ /* 0x000fea0003800000 */
[----:B-1----:R-:W1:Y:S01]  /*b760*/  LDC.64 R144, c[0x0][0x240] ;  /* 0x00009000ff907b82 */ /* 0x002e620000000a00 */
[----:B------:R-:W-:-:S05]  /*b770*/  IMAD.U32 R149, R138, 0x10000, RZ ;  /* 0x000100008a957824 */ /* 0x000fca00078e00ff */
[----:B------:R-:W-:Y:S02]  /*b780*/  LOP3.LUT R156, R149, 0xff0000, RZ, 0xc0, !PT ;  /* 0x00ff0000959c7812 */ /* 0x000fe400078ec0ff */
[----:B------:R-:W-:-:S04]  /*b790*/  LOP3.LUT R149, R139, 0xffff, RZ, 0xc0, !PT ;  /* 0x0000ffff8b957812 */ /* 0x000fc800078ec0ff */
[----:B------:R-:W-:Y:S02]  /*b7a0*/  LEA R149, R149, R156, 0x18 ;  /* 0x0000009c95957211 */ /* 0x000fe400078ec0ff */
[----:B------:R-:W-:-:S05]  /*b7b0*/  LOP3.LUT R156, R143, 0xff, RZ, 0xc0, !PT ;  /* 0x000000ff8f9c7812 */ /* 0x000fca00078ec0ff */
[----:B------:R-:W-:Y:S01]  /*b7c0*/  IMAD R149, R156, 0x100, R149 ;  /* 0x000001009c957824 */ /* 0x000fe200078e0295 */
[----:B------:R-:W-:Y:S01]  /*b7d0*/  LOP3.LUT R156, R136, 0xff, RZ, 0xc0, !PT ;  /* 0x000000ff889c7812 */ /* 0x000fe200078ec0ff */
[----:B-1----:R-:W-:-:S03]  /*b7e0*/  IMAD.WIDE.U32 R144, R151, 0x4, R144 ;  /* 0x0000000497907825 */ /* 0x002fc600078e0090 */
[----:B------:R-:W-:-:S05]  /*b7f0*/  IADD3 R149, R149, R156, RZ ;  /* 0x0000009c95957210 */ /* 0x000fca0007ffe0ff */
[----:B------:R3:W-:Y:S02]  /*b800*/  STG.E desc[UR4][R144.64], R149 ;  /* 0x0000009590007986 */ /* 0x0007e4000c101904 */
.L_x_25749:
[----:B------:R-:W-:Y:S05]  /*b810*/  BSYNC B0 ;  /* 0x0000000000007941 */ /* 0x000fea0003800000 */
.L_x_25748:
[----:B--2---:R-:W-:-:S04]  /*b820*/  @P0 IMAD.WIDE.U32 R42, R153, 0x10, R42 ;  /* 0x00000010992a0825 */ /* 0x004fc800078e002a */
[----:B------:R-:W-:Y:S01]  /*b830*/  VIADD R151, R148, 0x700 ;  /* 0x0000070094977836 */ /* 0x000fe20000000000 */
[----:B------:R-:W2:Y:S03]  /*b840*/  @P0 LDG.E.128 R4, desc[UR4][R42.64] ;  /* 0x000000042a040981 */ /* 0x000ea6000c1e1d00 */
[----:B01-3--:R-:W-:-:S05]  /*b850*/  @P3 IMAD.WIDE.U32 R144, R151, 0x10, R40 ;  /* 0x0000001097903825 */ /* 0x00bfca00078e0028 */
        /* <DEDUP_REMOVED lines=19> */
.L_x_25753:
[----:B------:R-:W-:-:S07]  /*b990*/  IMAD.MOV.U32 R136, RZ, RZ, R146 ;  /* 0x000000ffff887224 */ /* 0x000fce00078e0092 */
.L_x_25754:
[----:B------:R-:W-:Y:S05]  /*b9a0*/  BSYNC B1 ;  /* 0x0000000000017941 */ /* 0x000fea0003800000 */
.L_x_25752:
        /* <DEDUP_REMOVED lines=16> */
.L_x_25758:
[----:B------:R-:W-:Y:S05]  /*bab0*/  BSYNC B2 ;  /* 0x0000000000027941 */ /* 0x000fea0003800000 */
.L_x_25757:
        /* <DEDUP_REMOVED lines=43> */
.L_x_25756:
[----:B------:R-:W-:Y:S05]  /*bd70*/  BSYNC B1 ;  /* 0x0000000000017941 */ /* 0x000fea0003800000 */
.L_x_25755:
        /* <DEDUP_REMOVED lines=9> */
.L_x_25751:
[----:B------:R-:W-:Y:S05]  /*be10*/  BSYNC B0 ;  /* 0x0000000000007941 */ /* 0x000fea0003800000 */
.L_x_25750:
        /* <DEDUP_REMOVED lines=18> */
.L_x_25762:
[----:B------:R-:W-:-:S07]  /*bf40*/  MOV R41, R146 ;  /* 0x0000009200297202 */ /* 0x000fce0000000f00 */
.L_x_25763:
[----:B------:R-:W-:Y:S05]  /*bf50*/  BSYNC B1 ;  /* 0x0000000000017941 */ /* 0x000fea0003800000 */
.L_x_25761:
        /* <DEDUP_REMOVED lines=16> */
.L_x_25767:
[----:B------:R-:W-:Y:S05]  /*c060*/  BSYNC B2 ;  /* 0x0000000000027941 */ /* 0x000fea0003800000 */
.L_x_25766:
        /* <DEDUP_REMOVED lines=43> */
.L_x_25765:
[----:B------:R-:W-:Y:S05]  /*c320*/  BSYNC B1 ;  /* 0x0000000000017941 */ /* 0x000fea0003800000 */
.L_x_25764:
[----:B------:R-:W-:Y:S01]  /*c330*/  I2FP.F32.U32 R41, R41 ;  /* 0x0000002900297245 */ /* 0x000fe20000201000 */
[----:B-----5:R-:W-:Y:S01]  /*c340*/  FMUL.FTZ R143, R9, UR9 ;  /* 0x00000009098f7c20 */ /* 0x020fe20008410000 */
[----:B------:R-:W-:-:S05]  /*c350*/  MOV R42, 0x2f800000 ;  /* 0x2f800000002a7802 */ /* 0x000fca0000000f00 */
[----:B------:R-:W-:Y:S01]  /*c360*/  FFMA.FTZ R41, R41, R42, 1.1641532182693481445e-10 ;  /* 0x2f00000029297423 */ /* 0x000fe2000001002a */
[----:B------:R-:W-:-:S04]  /*c370*/  FMUL.FTZ R42, R143, UR8 ;  /* 0x000000088f2a7c20 */ /* 0x000fc80008410000 */
[----:B------:R-:W-:-:S04]  /*c380*/  FSETP.GTU.FTZ.AND P1, PT, R41, UR7, PT ;  /* 0x0000000729007c0b */ /* 0x000fc8000bf3c000 */
[----:B------:R-:W-:Y:S02]  /*c390*/  FSEL R41, R42, RZ, !P1 ;  /* 0x000000ff2a297208 */ /* 0x000fe40004800000 */
[----:B------:R-:W-:-:S03]  /*c3a0*/  SEL R143, RZ, 0x1, P1 ;  /* 0x00000001ff8f7807 */ /* 0x000fc60000800000 */
[----:B------:R-:W-:-:S07]  /*c3b0*/  @P0 FADD.FTZ R41, R5, R41 ;  /* 0x0000002905290221 */ /* 0x000fce0000010000 */
.L_x_25760:
[----:B------:R-:W-:Y:S05]  /*c3c0*/  BSYNC B0 ;  /* 0x0000000000007941 */ /* 0x000fea0003800000 */
.L_x_25759:
        /* <DEDUP_REMOVED lines=18> */
.L_x_25771:
[----:B------:R-:W-:-:S07]  /*c4f0*/  MOV R138, R146 ;  /* 0x00000092008a7202 */ /* 0x000fce0000000f00 */
.L_x_25772:
[----:B------:R-:W-:Y:S05]  /*c500*/  BSYNC B1 ;  /* 0x0000000000017941 */ /* 0x000fea0003800000 */
.L_x_25770:
        /* <DEDUP_REMOVED lines=16> */
.L_x_25776:
[----:B------:R-:W-:Y:S05]  /*c610*/  BSYNC B2 ;  /* 0x0000000000027941 */ /* 0x000fea0003800000 */
.L_x_25775:
        /* <DEDUP_REMOVED lines=43> */
.L_x_25774:
[----:B------:R-:W-:Y:S05]  /*c8d0*/  BSYNC B1 ;  /* 0x0000000000017941 */ /* 0x000fea0003800000 */
.L_x_25773:
        /* <DEDUP_REMOVED lines=9> */
.L_x_25769:
[----:B------:R-:W-:Y:S05]  /*c970*/  BSYNC B0 ;  /* 0x0000000000007941 */ /* 0x000fea0003800000 */
.L_x_25768:
        /* <DEDUP_REMOVED lines=18> */
.L_x_25780:
[----:B------:R-:W-:-:S07]  /*caa0*/  IMAD.MOV.U32 R43, RZ, RZ, R146 ;  /* 0x000000ffff2b7224 */ /* 0x000fce00078e0092 */
.L_x_25781:
[----:B------:R-:W-:Y:S05]  /*cab0*/  BSYNC B1 ;  /* 0x0000000000017941 */ /* 0x000fea0003800000 */
.L_x_25779:
        /* <DEDUP_REMOVED lines=16> */
.L_x_25785:
[----:B------:R-:W-:Y:S05]  /*cbc0*/  BSYNC B2 ;  /* 0x0000000000027941 */ /* 0x000fea0003800000 */
.L_x_25784:
        /* <DEDUP_REMOVED lines=43> */
.L_x_25783:
[----:B------:R-:W-:Y:S05]  /*ce80*/  BSYNC B1 ;  /* 0x0000000000017941 */ /* 0x000fea0003800000 */
.L_x_25782:
        /* <DEDUP_REMOVED lines=9> */
.L_x_25778:
[----:B------:R-:W-:Y:S05]  /*cf20*/  BSYNC B0 ;  /* 0x0000000000007941 */ /* 0x000fea0003800000 */
.L_x_25777:
[----:B------:R-:W-:Y:S01]  /*cf30*/  FADD.FTZ R44, RZ, R12 ;  /* 0x0000000cff2c7221 */ /* 0x000fe20000010000 */
[----:B------:R-:W-:Y:S01]  /*cf40*/  IMAD.WIDE.U32 R46, R153, 0x10, R46 ;  /* 0x00000010992e7825 */ /* 0x000fe200078e002e */
[----:B------:R-:W-:Y:S01]  /*cf50*/  SHF.R.U32.HI R148, RZ, 0x5, R48 ;  /* 0x00000005ff947819 */ /* 0x000fe20000011630 */
[----:B------:R-:W-:Y:S02]  /*cf60*/  BSSY B0, `(.L_x_25786) ;  /* 0x000002f000007945 */ /* 0x000fe40003800000 */
[----:B------:R-:W-:Y:S01]  /*cf70*/  FADD.FTZ R45, R44, R13 ;  /* 0x0000000d2c2d7221 */ /* 0x000fe20000010000 */
[----:B------:R-:W-:Y:S01]  /*cf80*/  LOP3.LUT P0, RZ, R0, 0xff, RZ, 0xc0, !PT ;  /* 0x000000ff00ff7812 */ /* 0x000fe2000780c0ff */
[----:B------:R0:W-:Y:S01]  /*cf90*/  STG.E.128 desc[UR4][R46.64], R40 ;  /* 0x000000282e007986 */ /* 0x0001e2000c101d04 */
        /* <DEDUP_REMOVED lines=32> */
[----:B------:R-:W0:Y:S01]  /*d1a0*/  LDC.64 R44, c[0x0][0x240] ;  /* 0x00009000ff2c7b82 */ /* 0x000e220000000a00 */
[----:B------:R-:W-:-:S04]  /*d1b0*/  SHF.L.U32 R46, R138, 0x10, RZ ;  /* 0x000000108a2e7819 */ /* 0x000fc800000006ff */
[----:B------:R-:W-:Y:S02]  /*d1c0*/  LOP3.LUT R47, R46, 0xff0000, RZ, 0xc0, !PT ;  /* 0x00ff00002e2f7812 */ /* 0x000fe400078ec0ff */
[----:B------:R-:W-:-:S05]  /*d1d0*/  LOP3.LUT R46, R139, 0xffff, RZ, 0xc0, !PT ;  /* 0x0000ffff8b2e7812 */ /* 0x000fca00078ec0ff */
[----:B------:R-:W-:Y:S01]  /*d1e0*/  IMAD R46, R46, 0x1000000, R47 ;  /* 0x010000002e2e7824 */ /* 0x000fe200078e022f */
[----:B------:R-:W-:-:S04]  /*d1f0*/  LOP3.LUT R47, R143, 0xff, RZ, 0xc0, !PT ;  /* 0x000000ff8f2f7812 */ /* 0x000fc800078ec0ff */
[----:B------:R-:W-:Y:S02]  /*d200*/  LEA R46, R47, R46, 0x8 ;  /* 0x0000002e2f2e7211 */ /* 0x000fe400078e40ff */
[----:B------:R-:W-:-:S04]  /*d210*/  LOP3.LUT R47, R136, 0xff, RZ, 0xc0, !PT ;  /* 0x000000ff882f7812 */ /* 0x000fc800078ec0ff */
[----:B------:R-:W-:Y:S01]  /*d220*/  IADD3 R47, R46, R47, RZ ;  /* 0x0000002f2e2f7210 */ /* 0x000fe20007ffe0ff */
[----:B0-----:R-:W-:-:S05]  /*d230*/  IMAD.WIDE.U32 R44, R151, 0x4, R44 ;  /* 0x00000004972c7825 */ /* 0x001fca00078e002c */
[----:B------:R0:W-:Y:S02]  /*d240*/  STG.E desc[UR4][R44.64], R47 ;  /* 0x0000002f2c007986 */ /* 0x0001e4000c101904 */
.L_x_25787:
[----:B------:R-:W-:Y:S05]  /*d250*/  BSYNC B0 ;  /* 0x0000000000007941 */ /* 0x000fea0003800000 */
.L_x_25786:
[----:B------:R-:W-:Y:S01]  /*d260*/  UMOV UR6, 0xffffffff ;  /* 0xffffffff00067882 */ /* 0x000fe20000000000 */
[----:B------:R-:W-:Y:S02]  /*d270*/  @!P0 VIADD R145, R145, 0x8 ;  /* 0x0000000891918836 */ /* 0x000fe40000000000 */
        /* <DEDUP_REMOVED lines=86> */
.L_x_25802:
        /* <DEDUP_REMOVED lines=21> */
[----:B------:R-:W-:Y:S01]  /*d930*/  @!P1 LDS.64 R44, [R46] ;  /* 0x000000002e2c9984 */ /* 0x000fe20000000a00 */
[----:B------:R-:W-:-:S03]  /*d940*/  LOP3.LUT P1, RZ, R148, 0x1f, R48, 0xf8, !PT ;  /* 0x0000001f94ff7812 */ /* 0x000fc6000782f830 */
[----:B------:R-:W1:Y:S02]  /*d950*/  SHFL.DOWN PT, R47, R0, 0x4, 0x1f ;  /* 0x08801f00002f7f89 */ /* 0x000e6400000e0000 */
[-C--:B-1----:R-:W-:Y:S02]  /*d960*/  IADD3 R149, R47, R0.reuse, RZ ;  /* 0x000000002f957210 */ /* 0x082fe40007ffe0ff */
[----:B------:R-:W-:Y:S02]  /*d970*/  I2FP.F32.S32 R156, R47 ;  /* 0x0000002f009c7245 */ /* 0x000fe40000201400 */
[----:B------:R-:W-:Y:S02]  /*d980*/  I2FP.F32.S32 R151, R149 ;  /* 0x0000009500977245 */ /* 0x000fe40000201400 */
[----:B------:R-:W-:Y:S02]  /*d990*/  I2FP.F32.S32 R47, R0 ;  /* 0x00000000002f7245 */ /* 0x000fe40000201400 */
[----:B------:R-:W1:Y:S01]  /*d9a0*/  MUFU.RCP R153, R151 ;  /* 0x0000009700997308 */ /* 0x000e620000001000 */
[----:B------:R-:W-:Y:S04]  /*d9b0*/  SHFL.DOWN PT, R0, R149, 0x2, 0x1f ;  /* 0x08401f0095007f89 */ /* 0x000fe800000e0000 */
[----:B------:R-:W2:Y:S04]  /*d9c0*/  SHFL.DOWN PT, R145, R44, 0x4, 0x1f ;  /* 0x08801f002c917f89 */ /* 0x000ea800000e0000 */
[----:B0-----:R-:W0:Y:S01]  /*d9d0*/  SHFL.DOWN PT, R154, R45, 0x4, 0x1f ;  /* 0x08801f002d9a7f89 */ /* 0x001e2200000e0000 */
[C---:B--2---:R-:W-:Y:S01]  /*d9e0*/  FMUL.FTZ R46, R145.reuse, R156 ;  /* 0x0000009c912e7220 */ /* 0x044fe20000410000 */
[----:B------:R-:W-:-:S03]  /*d9f0*/  FADD.FTZ R145, -R145, R44 ;  /* 0x0000002c91917221 */ /* 0x000fc60000010100 */
[----:B------:R-:W-:Y:S01]  /*da00*/  FFMA.FTZ R46, R47, R44, R46 ;  /* 0x0000002c2f2e7223 */ /* 0x000fe2000001002e */
[----:B------:R-:W-:Y:S01]  /*da10*/  FMUL.FTZ R145, R145, R145 ;  /* 0x0000009191917220 */ /* 0x000fe20000410000 */
[----:B0-----:R-:W-:Y:S01]  /*da20*/  FADD.FTZ R154, R154, R45 ;  /* 0x0000002d9a9a7221 */ /* 0x001fe20000010000 */
[----:B------:R-:W-:Y:S01]  /*da30*/  IADD3 R45, R149, R0, RZ ;  /* 0x00000000952d7210 */ /* 0x000fe20007ffe0ff */
[----:B-1----:R-:W-:Y:S01]  /*da40*/  FMUL.FTZ R46, R153, R46 ;  /* 0x0000002e992e7220 */ /* 0x002fe20000410000 */
[----:B------:R-:W-:-:S04]  /*da50*/  FMUL.FTZ R145, R145, R47 ;  /* 0x0000002f91917220 */ /* 0x000fc80000410000 */
[----:B------:R-:W0:Y:S01]  /*da60*/  SHFL.DOWN PT, R47, R46, 0x2, 0x1f ;  /* 0x08401f002e2f7f89 */ /* 0x000e2200000e0000 */
[----:B------:R-:W-:-:S04]  /*da70*/  FMUL.FTZ R145, R145, R156 ;  /* 0x0000009c91917220 */ /* 0x000fc80000410000 */
[----:B------:R-:W-:Y:S01]  /*da80*/  FFMA.FTZ R145, R153, R145, R154 ;  /* 0x0000009199917223 */ /* 0x000fe2000001009a */
[----:B------:R-:W-:Y:S02]  /*da90*/  I2FP.F32.S32 R153, R0 ;  /* 0x0000000000997245 */ /* 0x000fe40000201400 */
[----:B------:R-:W-:Y:S02]  /*daa0*/  I2FP.F32.S32 R0, R45 ;  /* 0x0000002d00007245 */ /* 0x000fe40000201400 */
[----:B------:R-:W1:Y:S01]  /*dab0*/  SHFL.DOWN PT, R44, R145, 0x2, 0x1f ;  /* 0x08401f00912c7f89 */ /* 0x000e6200000e0000 */
[----:B0-----:R-:W-:Y:S01]  /*dac0*/  FADD.FTZ R149, R46, -R47 ;  /* 0x8000002f2e957221 */ /* 0x001fe20000010000 */
[----:B------:R-:W-:Y:S02]  /*dad0*/  FMUL.FTZ R156, R47, R153 ;  /* 0x000000992f9c7220 */ /* 0x000fe40000410000 */
[----:B------:R-:W0:Y:S01]  /*dae0*/  MUFU.RCP R47, R0 ;  /* 0x00000000002f7308 */ /* 0x000e220000001000 */
[----:B------:R-:W-:Y:S01]  /*daf0*/  FMUL.FTZ R154, R149, R149 ;  /* 0x00000095959a7220 */ /* 0x000fe20000410000 */
[----:B------:R-:W-:-:S02]  /*db00*/  FFMA.FTZ R156, R151, R46, R156 ;  /* 0x0000002e979c7223 */ /* 0x000fc4000001009c */
[----:B------:R-:W2:Y:S01]  /*db10*/  SHFL.DOWN PT, R46, R45, 0x1, 0x1f ;  /* 0x08201f002d2e7f89 */ /* 0x000ea200000e0000 */
[----:B------:R-:W-:Y:S01]  /*db20*/  FMUL.FTZ R154, R151, R154 ;  /* 0x0000009a979a7220 */ /* 0x000fe20000410000 */
[----:B-1----:R-:W-:-:S03]  /*db30*/  FADD.FTZ R44, R145, R44 ;  /* 0x0000002c912c7221 */ /* 0x002fc60000010000 */
[----:B------:R-:W-:Y:S01]  /*db40*/  FMUL.FTZ R154, R154, R153 ;  /* 0x000000999a9a7220 */ /* 0x000fe20000410000 */
[----:B0-----:R-:W-:-:S03]  /*db50*/  FMUL.FTZ R145, R47, R156 ;  /* 0x0000009c2f917220 */ /* 0x001fc60000410000 */
[----:B------:R-:W-:Y:S02]  /*db60*/  FFMA.FTZ R44, R47, R154, R44 ;  /* 0x0000009a2f2c7223 */ /* 0x000fe4000001002c */
[----:B------:R-:W0:Y:S04]  /*db70*/  SHFL.DOWN PT, R154, R145, 0x1, 0x1f ;  /* 0x08201f00919a7f89 */ /* 0x000e2800000e0000 */
[----:B------:R-:W1:Y:S01]  /*db80*/  SHFL.DOWN PT, R47, R44, 0x1, 0x1f ;  /* 0x08201f002c2f7f89 */ /* 0x000e6200000e0000 */
[----:B--2---:R-:W-:Y:S01]  /*db90*/  IMAD.IADD R149, R45, 0x1, R46 ;  /* 0x000000012d957824 */ /* 0x004fe200078e022e */
[----:B------:R-:W-:-:S04]  /*dba0*/  I2FP.F32.S32 R46, R46 ;  /* 0x0000002e002e7245 */ /* 0x000fc80000201400 */
[----:B------:R-:W-:-:S06]  /*dbb0*/  I2FP.F32.S32 R149, R149 ;  /* 0x0000009500957245 */ /* 0x000fcc0000201400 */
[----:B------:R-:W2:Y:S01]  /*dbc0*/  MUFU.RCP R149, R149 ;  /* 0x0000009500957308 */ /* 0x000ea20000001000 */
[----:B0-----:R-:W-:Y:S01]  /*dbd0*/  FADD.FTZ R45, R145, -R154 ;  /* 0x8000009a912d7221 */ /* 0x001fe20000010000 */
[----:B------:R-:W-:-:S03]  /*dbe0*/  FMUL.FTZ R151, R154, R46 ;  /* 0x0000002e9a977220 */ /* 0x000fc60000410000 */
[----:B------:R-:W-:Y:S01]  /*dbf0*/  FMUL.FTZ R45, R45, R45 ;  /* 0x0000002d2d2d7220 */ /* 0x000fe20000410000 */
[C---:B------:R-:W-:Y:S02]  /*dc00*/  FFMA.FTZ R154, R0.reuse, R145, R151 ;  /* 0x00000091009a7223 */ /* 0x040fe40000010097 */
[----:B------:R-:W0:Y:S01]  /*dc10*/  LDC R145, c[0x0][0x2d8] ;  /* 0x0000b600ff917b82 */ /* 0x000e220000000800 */
[----:B------:R-:W-:Y:S01]  /*dc20*/  FMUL.FTZ R45, R0, R45 ;  /* 0x0000002d002d7220 */ /* 0x000fe20000410000 */
[----:B-1----:R-:W-:Y:S01]  /*dc30*/  FADD.FTZ R0, R44, R47 ;  /* 0x0000002f2c007221 */ /* 0x002fe20000010000 */
[----:B--2---:R-:W-:Y:S02]  /*dc40*/  FMUL.FTZ R154, R149, R154 ;  /* 0x0000009a959a7220 */ /* 0x004fe40000410000 */
[----:B------:R-:W-:-:S03]  /*dc50*/  FMUL.FTZ R45, R45, R46 ;  /* 0x0000002e2d2d7220 */ /* 0x000fc60000410000 */
[----:B------:R-:W1:Y:S01]  /*dc60*/  @!P1 LDC.64 R46, c[0x0][0x258] ;  /* 0x00009600ff2e9b82 */ /* 0x000e620000000a00 */
[----:B------:R-:W-:Y:S02]  /*dc70*/  FFMA.FTZ R0, R149, R45, R0 ;  /* 0x0000002d95007223 */ /* 0x000fe40000010000 */
[----:B------:R-:W2:Y:S04]  /*dc80*/  SHFL.IDX PT, R149, R154, RZ, 0x1f ;  /* 0x00001fff9a957589 */ /* 0x000ea800000e0000 */
[----:B------:R-:W0:Y:S01]  /*dc90*/  SHFL.IDX PT, R0, R0, RZ, 0x1f ;  /* 0x00001fff00007589 */ /* 0x000e2200000e0000 */
[----:B------:R-:W3:Y:S01]  /*dca0*/  @!P1 LDC.64 R44, c[0x0][0x250] ;  /* 0x00009400ff2c9b82 */ /* 0x000ee20000000a00 */
[----:B-1----:R-:W-:Y:S01]  /*dcb0*/  @!P1 LEA R46, P4, R49, R46, 0x2 ;  /* 0x0000002e312e9211 */ /* 0x002fe200078810ff */
[----:B--2---:R-:W-:-:S03]  /*dcc0*/  FMUL.FTZ R148, R149, R149 ;  /* 0x0000009595947220 */ /* 0x004fc60000410000 */
[C---:B------:R-:W-:Y:S01]  /*dcd0*/  @!P1 LEA.HI.X R47, R49.reuse, R47, R142, 0x2, P4 ;  /* 0x0000002f312f9211 */ /* 0x040fe200020f148e */
[----:B0-----:R-:W-:Y:S01]  /*dce0*/  FFMA.FTZ R145, R0, UR10, R145 ;  /* 0x0000000a00917c23 */ /* 0x001fe20008010091 */
[----:B------:R-:W-:Y:S02]  /*dcf0*/  FSEL R148, R148, RZ, P2 ;  /* 0x000000ff94947208 */ /* 0x000fe40001000000 */
        /* <DEDUP_REMOVED lines=13> */
[----:B------:R-:W-:Y:S01]  /*ddd0*/  IMAD R141, R141, R140, RZ ;  /* 0x0000008c8d8d7224 */ /* 0x000fe200078e02ff */
[----:B------:R-:W0:Y:S01]  /*dde0*/  LDC.64 R20, c[0x0][0x2b8] ;  /* 0x0000ae00ff147b82 */ /* 0x000e220000000a00 */
        /* <DEDUP_REMOVED lines=15> */
[C---:B------:R-:W-:Y:S01]  /*dee0*/  FMUL.FTZ R30, R159.reuse, R29 ;  /* 0x0000001d9f1e7220 */ /* 0x040fe20000410000 */
[C---:B------:R-:W-:Y:S01]  /*def0*/  FADD.FTZ R28, -R44.reuse, R28 ;  /* 0x0000001c2c1c7221 */ /* 0x040fe20000010100 */
        /* <DEDUP_REMOVED lines=8> */
[C---:B------:R-:W-:Y:S01]  /*df80*/  FMUL.FTZ R19, R159.reuse, R19 ;  /* 0x000000139f137220 */ /* 0x040fe20000410000 */
[C---:B------:R-:W-:Y:S01]  /*df90*/  FADD.FTZ R142, -R44.reuse, R26 ;  /* 0x0000001a2c8e7221 */ /* 0x040fe20000010100 */
[C---:B------:R-:W-:Y:S01]  /*dfa0*/  FADD.FTZ R145, -R44.reuse, R27 ;  /* 0x0000001b2c917221 */ /* 0x040fe20000010100 */
[C---:B------:R-:W-:Y:S01]  /*dfb0*/  FADD.FTZ R31, -R44.reuse, R31 ;  /* 0x0000001f2c1f7221 */ /* 0x040fe20000010100 */
[C---:B------:R-:W-:Y:S01]  /*dfc0*/  FMUL.FTZ R26, R159.reuse, R22 ;  /* 0x000000169f1a7220 */ /* 0x040fe20000410000 */
[C---:B------:R-:W-:Y:S01]  /*dfd0*/  FMUL.FTZ R27, R159.reuse, R23 ;  /* 0x000000179f1b7220 */ /* 0x040fe20000410000 */
[----:B------:R-:W-:Y:S01]  /*dfe0*/  FADD.FTZ R33, -R44, R33 ;  /* 0x000000212c217221 */ /* 0x000fe20000010100 */
[----:B------:R-:W-:Y:S01]  /*dff0*/  FMUL.FTZ R0, R159, R28 ;  /* 0x0000001c9f007220 */ /* 0x000fe20000410000 */
[----:B------:R-:W-:Y:S01]  /*e000*/  FFMA.FTZ R15, R123, R15, R106 ;  /* 0x0000000f7b0f7223 */ /* 0x000fe2000001006a */
[----:B------:R-:W-:Y:S01]  /*e010*/  FFMA.FTZ R14, R84, R14, R69 ;  /* 0x0000000e540e7223 */ /* 0x000fe20000010045 */
[----:B------:R-:W-:Y:S01]  /*e020*/  FFMA.FTZ R13, R121, R13, R104 ;  /* 0x0000000d790d7223 */ /* 0x000fe20000010068 */
[----:B------:R-:W-:Y:S01]  /*e030*/  FFMA.FTZ R12, R85, R12, R68 ;  /* 0x0000000c550c7223 */ /* 0x000fe20000010044 */
[----:B0-----:R-:W-:-:S04]  /*e040*/  IMAD.WIDE.U32 R22, R141, 0x10, R20 ;  /* 0x000000108d167825 */ /* 0x001fc800078e0014 */
        /* <DEDUP_REMOVED lines=8> */
[----:B------:R-:W-:-:S04]  /*e0d0*/  IMAD.WIDE.U32 R28, R29, 0x10, R20 ;  /* 0x000000101d1c7825 */ /* 0x000fc800078e0014 */
[C---:B------:R-:W-:Y:S01]  /*e0e0*/  FADD.FTZ R47, -R44.reuse, R24 ;  /* 0x000000182c2f7221 */ /* 0x040fe20000010100 */
        /* <DEDUP_REMOVED lines=8> */
[----:B------:R-:W-:Y:S01]  /*e170*/  FADD.FTZ R158, -R44, R43 ;  /* 0x0000002b2c9e7221 */ /* 0x000fe20000010100 */
[C---:B------:R-:W-:Y:S01]  /*e180*/  FMUL.FTZ R24, R159.reuse, R45 ;  /* 0x0000002d9f187220 */ /* 0x040fe20000410000 */
[----:B------:R-:W-:Y:S01]  /*e190*/  FMUL.FTZ R25, R159, R46 ;  /* 0x0000002e9f197220 */ /* 0x000fe20000410000 */
[----:B------:R-:W-:-:S02]  /*e1a0*/  VIADD R31, R141, 0x200 ;  /* 0x000002008d1f7836 */ /* 0x000fc40000000000 */
[C---:B------:R-:W-:Y:S01]  /*e1b0*/  FMUL.FTZ R44, R159.reuse, R33 ;  /* 0x000000219f2c7220 */ /* 0x040fe20000410000 */
[C---:B------:R-:W-:Y:S01]  /*e1c0*/  FMUL.FTZ R46, R159.reuse, R35 ;  /* 0x000000239f2e7220 */ /* 0x040fe20000410000 */
[C---:B------:R-:W-:Y:S01]  /*e1d0*/  FMUL.FTZ R154, R159.reuse, R39 ;  /* 0x000000279f9a7220 */ /* 0x040fe20000410000 */
[----:B------:R-:W-:Y:S01]  /*e1e0*/  FMUL.FTZ R156, R159, R41 ;  /* 0x000000299f9c7220 */ /* 0x000fe20000410000 */
[----:B------:R0:W-:Y:S01]  /*e1f0*/  STG.E.128 desc[UR4][R22.64], R12 ;  /* 0x0000000c16007986 */ /* 0x0001e2000c101d04 */
[----:B------:R-:W-:Y:S01]  /*e200*/  IADD3 R33, R141, 0x300, RZ ;  /* 0x000003008d217810 */ /* 0x000fe20007ffe0ff */
[C---:B------:R-:W-:Y:S01]  /*e210*/  FMUL.FTZ R47, R159.reuse, R47 ;  /* 0x0000002f9f2f7220 */ /* 0x040fe20000410000 */
[C---:B------:R-:W-:Y:S01]  /*e220*/  FMUL.FTZ R140, R159.reuse, R140 ;  /* 0x0000008c9f8c7220 */ /* 0x040fe20000410000 */
[C---:B------:R-:W-:Y:S01]  /*e230*/  FMUL.FTZ R142, R159.reuse, R142 ;  /* 0x0000008e9f8e7220 */ /* 0x040fe20000410000 */
[C---:B------:R-:W-:Y:S01]  /*e240*/  FMUL.FTZ R145, R159.reuse, R145 ;  /* 0x000000919f917220 */ /* 0x040fe20000410000 */
[----:B------:R-:W-:Y:S01]  /*e250*/  FMUL.FTZ R151, R159, R37 ;  /* 0x000000259f977220 */ /* 0x000fe20000410000 */
[----:B------:R1:W-:Y:S01]  /*e260*/  STG.E.128 desc[UR4][R28.64], R16 ;  /* 0x000000101c007986 */ /* 0x0003e2000c101d04 */
[----:B------:R-:W-:Y:S01]  /*e270*/  IADD3 R35, R141, 0x400, RZ ;  /* 0x000004008d237810 */ /* 0x000fe20007ffe0ff */
[----:B------:R-:W-:Y:S01]  /*e280*/  FMUL.FTZ R148, R159, R148 ;  /* 0x000000949f947220 */ /* 0x000fe20000410000 */
[----:B------:R-:W-:Y:S01]  /*e290*/  IADD3 R39, R141, 0x600, RZ ;  /* 0x000006008d277810 */ /* 0x000fe20007ffe0ff */
[----:B------:R-:W-:Y:S01]  /*e2a0*/  FFMA.FTZ R27, R127, R27, R110 ;  /* 0x0000001b7f1b7223 */ /* 0x000fe2000001006e */
[----:B------:R-:W-:Y:S01]  /*e2b0*/  IADD3 R41, R141, 0x700, RZ ;  /* 0x000007008d297810 */ /* 0x000fe20007ffe0ff */
[----:B------:R-:W-:Y:S01]  /*e2c0*/  FFMA.FTZ R26, R88, R26, R73 ;  /* 0x0000001a581a7223 */ /* 0x000fe20000010049 */
[----:B------:R-:W-:Y:S01]  /*e2d0*/  FFMA.FTZ R25, R124, R25, R109 ;  /* 0x000000197c197223 */ /* 0x000fe2000001006d */
[----:B------:R-:W-:Y:S01]  /*e2e0*/  FFMA.FTZ R24, R89, R24, R72 ;  /* 0x0000001859187223 */ /* 0x000fe20000010048 */
[----:B------:R-:W-:-:S02]  /*e2f0*/  VIADD R37, R141, 0x500 ;  /* 0x000005008d257836 */ /* 0x000fc40000000000 */
[C---:B------:R-:W-:Y:S01]  /*e300*/  FMUL.FTZ R43, R159.reuse, R32 ;  /* 0x000000209f2b7220 */ /* 0x040fe20000410000 */
[C---:B------:R-:W-:Y:S01]  /*e310*/  FMUL.FTZ R45, R159.reuse, R34 ;  /* 0x000000229f2d7220 */ /* 0x040fe20000410000 */
[C---:B------:R-:W-:Y:S01]  /*e320*/  FMUL.FTZ R149, R159.reuse, R36 ;  /* 0x000000249f957220 */ /* 0x040fe20000410000 */
[C---:B------:R-:W-:Y:S01]  /*e330*/  FMUL.FTZ R153, R159.reuse, R38 ;  /* 0x000000269f997220 */ /* 0x040fe20000410000 */
[C---:B------:R-:W-:Y:S01]  /*e340*/  FMUL.FTZ R155, R159.reuse, R40 ;  /* 0x000000289f9b7220 */ /* 0x040fe20000410000 */
[C---:B------:R-:W-:Y:S01]  /*e350*/  FMUL.FTZ R157, R159.reuse, R157 ;  /* 0x0000009d9f9d7220 */ /* 0x040fe20000410000 */
[----:B------:R-:W-:Y:S01]  /*e360*/  FMUL.FTZ R158, R159, R158 ;  /* 0x0000009e9f9e7220 */ /* 0x000fe20000410000 */
[----:B------:R-:W-:-:S04]  /*e370*/  IMAD.WIDE.U32 R32, R33, 0x10, R20 ;  /* 0x0000001021207825 */ /* 0x000fc800078e0014 */
[----:B0-----:R-:W-:Y:S01]  /*e380*/  FFMA.FTZ R15, R129, R145, R112 ;  /* 0x00000091810f7223 */ /* 0x001fe20000010070 */
[----:B------:R-:W-:Y:S01]  /*e390*/  FFMA.FTZ R14, R90, R142, R75 ;  /* 0x0000008e5a0e7223 */ /* 0x000fe2000001004b */
[----:B------:R-:W-:Y:S01]  /*e3a0*/  FFMA.FTZ R13, R126, R140, R111 ;  /* 0x0000008c7e0d7223 */ /* 0x000fe2000001006f */
[----:B-1----:R-:W-:-:S04]  /*e3b0*/  IMAD.WIDE.U32 R28, R31, 0x10, R20 ;  /* 0x000000101f1c7825 */ /* 0x002fc800078e0014 */
[----:B------:R-:W-:Y:S01]  /*e3c0*/  FFMA.FTZ R12, R91, R47, R74 ;  /* 0x0000002f5b0c7223 */ /* 0x000fe2000001004a */
[----:B------:R-:W-:Y:S01]  /*e3d0*/  FFMA.FTZ R19, R131, R42, R114 ;  /* 0x0000002a83137223 */ /* 0x000fe20000010072 */
[----:B------:R-:W-:Y:S01]  /*e3e0*/  FFMA.FTZ R18, R92, R148, R77 ;  /* 0x000000945c127223 */ /* 0x000fe2000001004d */
        /* <DEDUP_REMOVED lines=8> */
[----:B------:R-:W-:-:S04]  /*e470*/  IMAD.WIDE.U32 R38, R39, 0x10, R20 ;  /* 0x0000001027267825 */ /* 0x000fc800078e0014 */
[----:B------:R-:W-:Y:S01]  /*e480*/  FFMA.FTZ R30, R98, R157, R83 ;  /* 0x0000009d621e7223 */ /* 0x000fe20000010053 */
[----:B------:R1:W-:Y:S01]  /*e490*/  STG.E.128 desc[UR4][R32.64], R12 ;  /* 0x0000000c20007986 */ /* 0x0003e2000c101d04 */
[----:B------:R-:W-:-:S04]  /*e4a0*/  IMAD.WIDE.U32 R40, R41, 0x10, R20 ;  /* 0x0000001029287825 */ /* 0x000fc800078e0014 */
[----:B------:R-:W-:Y:S01]  /*e4b0*/  FFMA.FTZ R21, R130, R44, R115 ;  /* 0x0000002c82157223 */ /* 0x000fe20000010073 */
[----:B------:R-:W-:Y:S01]  /*e4c0*/  FFMA.FTZ R20, R95, R43, R78 ;  /* 0x0000002b5f147223 */ /* 0x000fe2000001004e */
[----:B------:R1:W-:Y:S04]  /*e4d0*/  STG.E.128 desc[UR4][R34.64], R16 ;  /* 0x0000001022007986 */ /* 0x0003e8000c101d04 */
[----:B------:R1:W-:Y:S01]  /*e4e0*/  STG.E.128 desc[UR4][R36.64], R20 ;  /* 0x0000001424007986 */ /* 0x0003e2000c101d04 */
[----:B0-----:R-:W-:Y:S01]  /*e4f0*/  FFMA.FTZ R27, R135, R154, R118 ;  /* 0x0000009a871b7223 */ /* 0x001fe20000010076 */
[----:B------:R-:W-:Y:S01]  /*e500*/  FFMA.FTZ R26, R96, R153, R81 ;  /* 0x00000099601a7223 */ /* 0x000fe20000010051 */
[----:B------:R-:W-:Y:S01]  /*e510*/  FFMA.FTZ R25, R132, R151, R117 ;  /* 0x0000009784197223 */ /* 0x000fe20000010075 */
[----:B------:R-:W-:Y:S01]  /*e520*/  FFMA.FTZ R24, R97, R149, R80 ;  /* 0x0000009561187223 */ /* 0x000fe20000010050 */
[----:B------:R-:W-:Y:S01]  /*e530*/  FFMA.FTZ R29, R134, R156, R119 ;  /* 0x0000009c861d7223 */ /* 0x000fe20000010077 */
[----:B------:R-:W-:-:S03]  /*e540*/  FFMA.FTZ R28, R99, R155, R82 ;  /* 0x0000009b631c7223 */ /* 0x000fc60000010052 */
[----:B------:R1:W-:Y:S04]  /*e550*/  STG.E.128 desc[UR4][R38.64], R24 ;  /* 0x0000001826007986 */ /* 0x0003e8000c101d04 */
[----:B------:R1:W-:Y:S02]  /*e560*/  STG.E.128 desc[UR4][R40.64], R28 ;  /* 0x0000001c28007986 */ /* 0x0003e4000c101d04 */
.L_x_25790:
[----:B------:R-:W-:Y:S05]  /*e570*/  BSYNC B0 ;  /* 0x0000000000007941 */ /* 0x000fea0003800000 */
.L_x_25789:
[----:B------:R-:W-:Y:S01]  /*e580*/  VIADD R49, R49, UR12 ;  /* 0x0000000c31317c36 */ /* 0x000fe20008000000 */
[----:B------:R-:W-:-:S04]  /*e590*/  SEL R0, RZ, 0x1, P0 ;  /* 0x00000001ff007807 */ /* 0x000fc80000000000 */
[----:B------:R-:W-:-:S13]  /*e5a0*/  ISETP.GE.AND P1, PT, R49, UR13, PT ;  /* 0x0000000d31007c0c */ /* 0x000fda000bf26270 */
[----:B------:R-:W-:Y:S05]  /*e5b0*/  @!P1 BRA `(.L_x_25791) ;  /* 0xffffff2800209947 */ /* 0x000fea000383ffff */
[----:B------:R-:W-:Y:S05]  /*e5c0*/  EXIT ;  /* 0x000000000000794d */ /* 0x000fea0003800000 */
.L_x_25788:
[----:B------:R-:W-:Y:S01]  /*e5d0*/  HFMA2.MMA R155, -RZ, RZ, 0, 5.9604644775390625e-08 ;  /* 0x00000001ff9b7435 */ /* 0x000fe200000001ff */
[----:B------:R-:W-:Y:S01]  /*e5e0*/  MOV R156, R0 ;  /* 0x00000000009c7202 */ /* 0x000fe20000000f00 */
[----:B------:R-:W-:Y:S01]  /*e5f0*/  IMAD.MOV.U32 R158, RZ, RZ, 0x1f ;  /* 0x0000001fff9e7424 */ /* 0x000fe200078e00ff */
[----:B------:R-:W-:-:S08]  /*e600*/  MOV R151, 0xffffffff ;  /* 0xffffffff00977802 */ /* 0x000fd00000000f00 */
[----:B0----5:R-:W-:Y:S05]  /*e610*/  WARPSYNC.COLLECTIVE R151, `(.L_x_25792) ;  /* 0x0000000097087348 */ /* 0x021fea0003c00000 */
[----:B------:R1:W2:Y:S02]  /*e620*/  SHFL.BFLY P3, R153, R156, R155, R158 ;  /* 0x0c00009b9c997389 */ /* 0x0002a4000006009e */
[----:B012--5:R-:W-:Y:S01]  /*e630*/  ENDCOLLECTIVE ;  /* 0x000000000000791b */ /* 0x027fe20003800000 */
.L_x_25792:
[----:B------:R-:W-:Y:S01]  /*e640*/  HFMA2.MMA R155, -RZ, RZ, 0, 1.1920928955078125e-07 ;  /* 0x00000002ff9b7435 */ /* 0x000fe200000001ff */
[----:B------:R-:W-:-:S05]  /*e650*/  MOV R45, R153 ;  /* 0x00000099002d7202 */ /* 0x000fca0000000f00 */
[----:B------:R-:W-:-:S04]  /*e660*/  FADD.FTZ R45, R0, R45 ;  /* 0x0000002d002d7221 */ /* 0x000fc80000010000 */
[----:B------:R-:W-:-:S07]  /*e670*/  IMAD.MOV.U32 R156, RZ, RZ, R45 ;  /* 0x000000ffff9c7224 */ /* 0x000fce00078e002d */
[----:B------:R-:W-:Y:S05]  /*e680*/  WARPSYNC.COLLECTIVE R151, `(.L_x_25793) ;  /* 0x0000000097087348 */ /* 0x000fea0003c00000 */
[----:B------:R0:W1:Y:S02]  /*e690*/  SHFL.BFLY P3, R153, R156, R155, R158 ;  /* 0x0c00009b9c997389 */ /* 0x000064000006009e */
[----:B01----:R-:W-:Y:S01]  /*e6a0*/  ENDCOLLECTIVE ;  /* 0x000000000000791b */ /* 0x003fe20003800000 */
.L_x_25793:
[----:B------:R-:W-:Y:S01]  /*e6b0*/  HFMA2.MMA R155, -RZ, RZ, 0, 2.384185791015625e-07 ;  /* 0x00000004ff9b7435 */ /* 0x000fe200000001ff */
[----:B------:R-:W-:-:S05]  /*e6c0*/  MOV R44, R153 ;  /* 0x00000099002c7202 */ /* 0x000fca0000000f00 */
[----:B------:R-:W-:-:S04]  /*e6d0*/  FADD.FTZ R46, R45, R44 ;  /* 0x0000002c2d2e7221 */ /* 0x000fc80000010000 */
[----:B------:R-:W-:-:S07]  /*e6e0*/  IMAD.MOV.U32 R156, RZ, RZ, R46 ;  /* 0x000000ffff9c7224 */ /* 0x000fce00078e002e */
[----:B------:R-:W-:Y:S05]  /*e6f0*/  WARPSYNC.COLLECTIVE R151, `(.L_x_25794) ;  /* 0x0000000097087348 */ /* 0x000fea0003c00000 */
[----:B------:R0:W1:Y:S02]  /*e700*/  SHFL.BFLY P3, R153, R156, R155, R158 ;  /* 0x0c00009b9c997389 */ /* 0x000064000006009e */
[----:B01----:R-:W-:Y:S01]  /*e710*/  ENDCOLLECTIVE ;  /* 0x000000000000791b */ /* 0x003fe20003800000 */
.L_x_25794:
[----:B------:R-:W-:Y:S01]  /*e720*/  HFMA2.MMA R155, -RZ, RZ, 0, 4.76837158203125e-07 ;  /* 0x00000008ff9b7435 */ /* 0x000fe200000001ff */
[----:B------:R-:W-:-:S05]  /*e730*/  MOV R47, R153 ;  /* 0x00000099002f7202 */ /* 0x000fca0000000f00 */
[----:B------:R-:W-:-:S04]  /*e740*/  FADD.FTZ R47, R46, R47 ;  /* 0x0000002f2e2f7221 */ /* 0x000fc80000010000 */
[----:B------:R-:W-:-:S07]  /*e750*/  IMAD.MOV.U32 R156, RZ, RZ, R47 ;  /* 0x000000ffff9c7224 */ /* 0x000fce00078e002f */
[----:B------:R-:W-:Y:S05]  /*e760*/  WARPSYNC.COLLECTIVE R151, `(.L_x_25795) ;  /* 0x0000000097087348 */ /* 0x000fea0003c00000 */
[----:B------:R0:W1:Y:S02]  /*e770*/  SHFL.BFLY P3, R153, R156, R155, R158 ;  /* 0x0c00009b9c997389 */ /* 0x000064000006009e */
[----:B01----:R-:W-:Y:S01]  /*e780*/  ENDCOLLECTIVE ;  /* 0x000000000000791b */ /* 0x003fe20003800000 */
.L_x_25795:
[----:B------:R-:W-:Y:S01]  /*e790*/  HFMA2.MMA R155, -RZ, RZ, 0, 9.5367431640625e-07 ;  /* 0x00000010ff9b7435 */ /* 0x000fe200000001ff */
[----:B------:R-:W-:-:S05]  /*e7a0*/  MOV R44, R153 ;  /* 0x00000099002c7202 */ /* 0x000fca0000000f00 */
[----:B------:R-:W-:-:S04]  /*e7b0*/  FADD.FTZ R149, R47, R44 ;  /* 0x0000002c2f957221 */ /* 0x000fc80000010000 */
[----:B------:R-:W-:-:S07]  /*e7c0*/  IMAD.MOV.U32 R156, RZ, RZ, R149 ;  /* 0x000000ffff9c7224 */ /* 0x000fce00078e0095 */
[----:B------:R-:W-:Y:S05]  /*e7d0*/  WARPSYNC.COLLECTIVE R151, `(.L_x_25796) ;  /* 0x0000000097087348 */ /* 0x000fea0003c00000 */
[----:B------:R0:W1:Y:S02]  /*e7e0*/  SHFL.BFLY P3, R153, R156, R155, R158 ;  /* 0x0c00009b9c997389 */ /* 0x000064000006009e */
[----:B01----:R-:W-:Y:S01]  /*e7f0*/  ENDCOLLECTIVE ;  /* 0x000000000000791b */ /* 0x003fe20003800000 */
.L_x_25796:
        /* <DEDUP_REMOVED lines=72> */
.L_x_25797:
[----:B------:R-:W-:Y:S01]  /*ec80*/  HFMA2.MMA R155, -RZ, RZ, 0, 1.1920928955078125e-07 ;  /* 0x00000002ff9b7435 */ /* 0x000fe200000001ff */
[----:B------:R-:W-:-:S05]  /*ec90*/  MOV R45, R153 ;  /* 0x00000099002d7202 */ /* 0x000fca0000000f00 */
[----:B------:R-:W-:-:S04]  /*eca0*/  FADD.FTZ R45, R0, R45 ;  /* 0x0000002d002d7221 */ /* 0x000fc80000010000 */
[----:B------:R-:W-:-:S07]  /*ecb0*/  IMAD.MOV.U32 R156, RZ, RZ, R45 ;  /* 0x000000ffff9c7224 */ /* 0x000fce00078e002d */
[----:B------:R-:W-:Y:S05]  /*ecc0*/  WARPSYNC.COLLECTIVE R151, `(.L_x_25798) ;  /* 0x0000000097087348 */ /* 0x000fea0003c00000 */
[----:B------:R0:W1:Y:S02]  /*ecd0*/  SHFL.BFLY P3, R153, R156, R155, R158 ;  /* 0x0c00009b9c997389 */ /* 0x000064000006009e */
[----:B01----:R-:W-:Y:S01]  /*ece0*/  ENDCOLLECTIVE ;  /* 0x000000000000791b */ /* 0x003fe20003800000 */
.L_x_25798:
[----:B------:R-:W-:Y:S01]  /*ecf0*/  HFMA2.MMA R155, -RZ, RZ, 0, 2.384185791015625e-07 ;  /* 0x00000004ff9b7435 */ /* 0x000fe200000001ff */
[----:B------:R-:W-:-:S05]  /*ed00*/  MOV R46, R153 ;  /* 0x00000099002e7202 */ /* 0x000fca0000000f00 */
[----:B------:R-:W-:-:S04]  /*ed10*/  FADD.FTZ R46, R45, R46 ;  /* 0x0000002e2d2e7221 */ /* 0x000fc80000010000 */
[----:B------:R-:W-:-:S07]  /*ed20*/  IMAD.MOV.U32 R156, RZ, RZ, R46 ;  /* 0x000000ffff9c7224 */ /* 0x000fce00078e002e */
[----:B------:R-:W-:Y:S05]  /*ed30*/  WARPSYNC.COLLECTIVE R151, `(.L_x_25799) ;  /* 0x0000000097087348 */ /* 0x000fea0003c00000 */
[----:B------:R0:W1:Y:S02]  /*ed40*/  SHFL.BFLY P3, R153, R156, R155, R158 ;  /* 0x0c00009b9c997389 */ /* 0x000064000006009e */
[----:B01----:R-:W-:Y:S01]  /*ed50*/  ENDCOLLECTIVE ;  /* 0x000000000000791b */ /* 0x003fe20003800000 */
.L_x_25799:
[----:B------:R-:W-:Y:S01]  /*ed60*/  HFMA2.MMA R155, -RZ, RZ, 0, 4.76837158203125e-07 ;  /* 0x00000008ff9b7435 */ /* 0x000fe200000001ff */
[----:B------:R-:W-:-:S05]  /*ed70*/  MOV R47, R153 ;  /* 0x00000099002f7202 */ /* 0x000fca0000000f00 */
[----:B------:R-:W-:-:S04]  /*ed80*/  FADD.FTZ R47, R46, R47 ;  /* 0x0000002f2e2f7221 */ /* 0x000fc80000010000 */
[----:B------:R-:W-:-:S07]  /*ed90*/  IMAD.MOV.U32 R156, RZ, RZ, R47 ;  /* 0x000000ffff9c7224 */ /* 0x000fce00078e002f */
[----:B------:R-:W-:Y:S05]  /*eda0*/  WARPSYNC.COLLECTIVE R151, `(.L_x_25800) ;  /* 0x0000000097087348 */ /* 0x000fea0003c00000 */
[----:B------:R0:W1:Y:S02]  /*edb0*/  SHFL.BFLY P3, R153, R156, R155, R158 ;  /* 0x0c00009b9c997389 */ /* 0x000064000006009e */
[----:B01----:R-:W-:Y:S01]  /*edc0*/  ENDCOLLECTIVE ;  /* 0x000000000000791b */ /* 0x003fe20003800000 */
.L_x_25800:
[----:B------:R-:W-:Y:S01]  /*edd0*/  HFMA2.MMA R155, -RZ, RZ, 0, 9.5367431640625e-07 ;  /* 0x00000010ff9b7435 */ /* 0x000fe200000001ff */
[----:B------:R-:W-:-:S05]  /*ede0*/  MOV R154, R153 ;  /* 0x00000099009a7202 */ /* 0x000fca0000000f00 */
[----:B------:R-:W-:-:S04]  /*edf0*/  FADD.FTZ R154, R47, R154 ;  /* 0x0000009a2f9a7221 */ /* 0x000fc80000010000 */
[----:B------:R-:W-:-:S07]  /*ee00*/  IMAD.MOV.U32 R156, RZ, RZ, R154 ;  /* 0x000000ffff9c7224 */ /* 0x000fce00078e009a */
[----:B------:R-:W-:Y:S05]  /*ee10*/  WARPSYNC.COLLECTIVE R151, `(.L_x_25801) ;  /* 0x0000000097087348 */ /* 0x000fea0003c00000 */
[----:B------:R0:W1:Y:S02]  /*ee20*/  SHFL.BFLY P3, R153, R156, R155, R158 ;  /* 0x0c00009b9c997389 */ /* 0x000064000006009e */
[----:B01----:R-:W-:Y:S01]  /*ee30*/  ENDCOLLECTIVE ;  /* 0x000000000000791b */ /* 0x003fe20003800000 */
.L_x_25801:
[----:B------:R-:W-:Y:S01]  /*ee40*/  MOV R149, R153 ;  /* 0x0000009900957202 */ /* 0x000fe20000000f00 */
[----:B------:R-:W-:Y:S06]  /*ee50*/  BRA `(.L_x_25802) ;  /* 0xffffffe800607947 */ /* 0x000fec000383ffff */
.L_x_25803:
        /* <DEDUP_REMOVED lines=10> */
.L_x_30323:


//--------------------- .text._ZN10layer_norm13ln_fwd_kernelINS_13Kernel_traitsI6__halfffffjLj8192ELj1ELj1ELj8ELj16ENS_18Kernel_traits_baseILj8192ES2_ffffjLj256EEEEELb1ELb1ELb0ELb0EEEvNS_9FwdParamsE --------------------------
	.section	.text._ZN10layer_norm13ln_fwd_kernelINS_13Kernel_traitsI6__halfffffjLj8192ELj1ELj1ELj8ELj16ENS_18Kernel_traits_baseILj8192ES2_ffffjLj256EEEEELb1ELb1ELb0ELb0EEEvNS_9FwdParamsE,"ax",@progbits
	.align	128
        .global         _ZN10layer_norm13ln_fwd_kernelINS_13Kernel_traitsI6__halfffffjLj8192ELj1ELj1ELj8ELj16ENS_18Kernel_traits_baseILj8192ES2_ffffjLj256EEEEELb1ELb1ELb0ELb0EEEvNS_9FwdParamsE
        .type           _ZN10layer_norm13ln_fwd_kernelINS_13Kernel_traitsI6__halfffffjLj8192ELj1ELj1ELj8ELj16ENS_18Kernel_traits_baseILj8192ES2_ffffjLj256EEEEELb1ELb1ELb0ELb0EEEvNS_9FwdParamsE,@function
        .size           _ZN10layer_norm13ln_fwd_kernelINS_13Kernel_traitsI6__halfffffjLj8192ELj1ELj1ELj8ELj16ENS_18Kernel_traits_baseILj8192ES2_ffffjLj256EEEEELb1ELb1ELb0ELb0EEEvNS_9FwdParamsE,(.L_x_30324 - _ZN10layer_norm13ln_fwd_kernelINS_13Kernel_traitsI6__halfffffjLj8192ELj1ELj1ELj8ELj16ENS_18Kernel_traits_baseILj8192ES2_ffffjLj256EEEEELb1ELb1ELb0ELb0EEEvNS_9FwdParamsE)
        .other          _ZN10layer_norm13ln_fwd_kernelINS_13Kernel_traitsI6__halfffffjLj8192ELj1ELj1ELj8ELj16ENS_18Kernel_traits_baseILj8192ES2_ffffjLj256EEEEELb1ELb1ELb0ELb0EEEvNS_9FwdParamsE,@"STO_CUDA_ENTRY STV_DEFAULT"
_ZN10layer_norm13ln_fwd_kernelINS_13Kernel_traitsI6__halfffffjLj8192ELj1ELj1ELj8ELj16ENS_18Kernel_traits_baseILj8192ES2_ffffjLj256EEEEELb1ELb1ELb0ELb0EEEvNS_9FwdParamsE:
.text._ZN10layer_norm13ln_fwd_kernelINS_13Kernel_traitsI6__halfffffjLj8192ELj1ELj1ELj8ELj16ENS_18Kernel_traits_baseILj8192ES2_ffffjLj256EEEEELb1ELb1ELb0ELb0EEEvNS_9FwdParamsE:
        /* <DEDUP_REMOVED lines=19> */
[----:B------:R-:W-:-:S04]  /*0130*/  LOP3.LUT R53, R168, 0xff, RZ, 0xc0, !PT ;  /* 0x000000ffa8357812 */ /* 0x000fc800078ec0ff */
[----:B------:R-:W-:Y:S01]  /*0140*/  LOP3.LUT R155, R53, 0xff, RZ, 0x3c, !PT ;  /* 0x000000ff359b7812 */ /* 0x000fe200078e3cff */
[----:B------:R-:W-:Y:S01]  /*0150*/  BSSY B0, `(.L_x_25804) ;  /* 0x0000048000007945 */ /* 0x000fe20003800000 */
[----:B------:R-:W-:Y:S01]  /*0160*/  LEA.HI R151, R168, UR6, RZ, 0x18 ;  /* 0x00000006a8977c11 */ /* 0x000fe2000f8fc0ff */
        /* <DEDUP_REMOVED lines=22> */
[----:B------:R-:W-:Y:S02]  /*02d0*/  LOP3.LUT R6, R5, R2, R160, 0x96, !PT ;  /* 0x0000000205067212 */ /* 0x000fe400078e96a0 */
[----:B0-----:R-:W-:Y:S01]  /*02e0*/  SHF.R.S32.HI R5, RZ, 0x1f, R54 ;  /* 0x0000001fff057819 */ /* 0x001fe20000011436 */
[----:B------:R-:W-:Y:S01]  /*02f0*/  IMAD.WIDE.U32 R2, R3, -0x326172a9, RZ ;  /* 0xcd9e8d5703027825 */ /* 0x000fe200078e00ff */
[----:B------:R-:W-:-:S03]  /*0300*/  IADD3 R159, R180, -0x255992d5, RZ ;  /* 0xdaa66d2bb49f7810 */ /* 0x000fc60007ffe0ff */
[----:B------:R-:W-:Y:S01]  /*0310*/  IMAD.WIDE.U32 R6, R6, -0x326172a9, RZ ;  /* 0xcd9e8d5706067825 */ /* 0x000fe200078e00ff */
[----:B------:R-:W-:-:S03]  /*0320*/  LEA.HI R54, R5, R54, RZ, 0x2 ;  /* 0x0000003605367211 */ /* 0x000fc600078f10ff */
[----:B------:R-:W-:Y:S01]  /*0330*/  VIADD R158, R180, 0x78dde6e4 ;  /* 0x78dde6e4b49e7836 */ /* 0x000fe20000000000 */
[----:B------:R-:W-:Y:S02]  /*0340*/  LOP3.LUT R3, R3, R8, R159, 0x96, !PT ;  /* 0x0000000803037212 */ /* 0x000fe400078e969f */
[----:B------:R-:W-:Y:S02]  /*0350*/  LEA.HI.SX32 R155, R54, R155, 0x1e ;  /* 0x0000009b369b7211 */ /* 0x000fe400078ff2ff */
[----:B------:R-:W-:Y:S01]  /*0360*/  LOP3.LUT R12, R7, R2, R158, 0x96, !PT ;  /* 0x00000002070c7212 */ /* 0x000fe200078e969e */
[----:B------:R-:W-:Y:S01]  /*0370*/  IMAD.WIDE.U32 R2, R3, -0x2daee0ad, RZ ;  /* 0xd2511f5303027825 */ /* 0x000fe200078e00ff */
[----:B------:R-:W-:Y:S02]  /*0380*/  LOP3.LUT P0, RZ, R155, 0xffffff00, RZ, 0xc0, !PT ;  /* 0xffffff009bff7812 */ /* 0x000fe4000780c0ff */
[----:B------:R-:W-:Y:S01]  /*0390*/  IADD3 R157, R181, -0x126145ec, RZ ;  /* 0xed9eba14b59d7810 */ /* 0x000fe20007ffe0ff */
[----:B------:R-:W-:-:S04]  /*03a0*/  IMAD.WIDE.U32 R12, R12, -0x2daee0ad, RZ ;  /* 0xd2511f530c0c7825 */ /* 0x000fc800078e00ff */
[----:B------:R-:W-:Y:S01]  /*03b0*/  VIADD R156, R181, 0xa9066899 ;  /* 0xa9066899b59c7836 */ /* 0x000fe20000000000 */
[----:B------:R-:W-:-:S04]  /*03c0*/  LOP3.LUT R3, R3, R4, R157, 0x96, !PT ;  /* 0x0000000403037212 */ /* 0x000fc800078e969d */
[----:B------:R-:W-:Y:S01]  /*03d0*/  LOP3.LUT R26, R13, R2, R156, 0x96, !PT ;  /* 0x000000020d1a7212 */ /* 0x000fe200078e969c */
[----:B------:R-:W-:Y:S01]  /*03e0*/  IMAD.WIDE.U32 R2, R3, -0x326172a9, RZ ;  /* 0xcd9e8d5703027825 */ /* 0x000fe200078e00ff */
[----:B------:R-:W-:Y:S02]  /*03f0*/  IADD3 R154, R180, 0x1715609d, RZ ;  /* 0x1715609db49a7810 */ /* 0x000fe40007ffe0ff */
[C---:B------:R-:W-:Y:S01]  /*0400*/  ISETP.GE.U32.AND P6, PT, R155.reuse, 0x200, PT ;  /* 0x000002009b00780c */ /* 0x040fe20003fc6070 */
[----:B------:R-:W-:Y:S01]  /*0410*/  IMAD.WIDE.U32 R26, R26, -0x326172a9, RZ ;  /* 0xcd9e8d571a1a7825 */ /* 0x000fe200078e00ff */
[C---:B------:R-:W-:Y:S02]  /*0420*/  ISETP.GE.U32.AND P5, PT, R155.reuse, 0x300, PT ;  /* 0x000003009b00780c */ /* 0x040fe40003fa6070 */
[C---:B------:R-:W-:Y:S01]  /*0430*/  ISETP.GE.U32.AND P4, PT, R155.reuse, 0x400, PT ;  /* 0x000004009b00780c */ /* 0x040fe20003f86070 */
[----:B------:R-:W-:Y:S01]  /*0440*/  VIADD R153, R180, 0xb54cda56 ;  /* 0xb54cda56b4997836 */ /* 0x000fe20000000000 */
[----:B------:R-:W-:-:S02]  /*0450*/  ISETP.GE.U32.AND P3, PT, R155, 0x500, PT ;  /* 0x000005009b00780c */ /* 0x000fc40003f66070 */
[----:B------:R-:W-:Y:S02]  /*0460*/  P2R R175, PR, RZ, 0x40 ;  /* 0x00000040ffaf7803 */ /* 0x000fe40000000000 */
[----:B------:R-:W-:Y:S02]  /*0470*/  P2R R174, PR, RZ, 0x20 ;  /* 0x00000020ffae7803 */ /* 0x000fe40000000000 */
[----:B------:R-:W-:Y:S02]  /*0480*/  P2R R173, PR, RZ, 0x10 ;  /* 0x00000010ffad7803 */ /* 0x000fe40000000000 */
[----:B------:R-:W-:Y:S02]  /*0490*/  P2R R169, PR, RZ, 0x8 ;  /* 0x00000008ffa97803 */ /* 0x000fe40000000000 */
[----:B------:R-:W-:Y:S02]  /*04a0*/  LOP3.LUT R30, R3, R6, R154, 0x96, !PT ;  /* 0x00000006031e7212 */ /* 0x000fe400078e969a */
[----:B------:R-:W-:-:S02]  /*04b0*/  LOP3.LUT R32, R27, R2, R153, 0x96, !PT ;  /* 0x000000021b207212 */ /* 0x000fc400078e9699 */
        /* <DEDUP_REMOVED lines=14> */
[----:B------:R0:W5:Y:S01]  /*05a0*/  LDG.E.64 R38, desc[UR4][R6.64] ;  /* 0x0000000406267981 */ /* 0x000162000c1e1b00 */
[----:B------:R-:W-:Y:S02]  /*05b0*/  LOP3.LUT R53, R53, 0x100, RZ, 0xfc, !PT ;  /* 0x0000010035357812 */ /* 0x000fe400078efcff */
[----:B0-----:R-:W-:-:S07]  /*05c0*/  @!P1 CS2R R2, SRZ ;  /* 0x0000000000029805 */ /* 0x001fce000001ff00 */
.L_x_25805:
[----:B------:R-:W-:Y:S05]  /*05d0*/  BSYNC B0 ;  /* 0x0000000000007941 */ /* 0x000fea0003800000 */
.L_x_25804:
        /* <DEDUP_REMOVED lines=15> */
[----:B------:R-:W-:Y:S01]  /*06d0*/  VIADD R53, R53, 0x100 ;  /* 0x0000010035357836 */ /* 0x000fe20000000000 */
[----:B0-----:R-:W-:-:S07]  /*06e0*/  @!P1 CS2R R4, SRZ ;  /* 0x0000000000049805 */ /* 0x001fce000001ff00 */
.L_x_25807:
[----:B------:R-:W-:Y:S05]  /*06f0*/  BSYNC B0 ;  /* 0x0000000000007941 */ /* 0x000fea0003800000 */
.L_x_25806:
        /* <DEDUP_REMOVED lines=17> */
.L_x_25809:
[----:B------:R-:W-:Y:S05]  /*0810*/  BSYNC B0 ;  /* 0x0000000000007941 */ /* 0x000fea0003800000 */
.L_x_25808:
        /* <DEDUP_REMOVED lines=15> */
[----:B------:R-:W-:Y:S01]  /*0910*/  VIADD R53, R53, 0x100 ;  /* 0x0000010035357836 */ /* 0x000fe20000000000 */
[----:B0-----:R-:W-:-:S07]  /*0920*/  @!P1 CS2R R8, SRZ ;  /* 0x0000000000089805 */ /* 0x001fce000001ff00 */
.L_x_25811:
[----:B------:R-:W-:Y:S05]  /*0930*/  BSYNC B0 ;  /* 0x0000000000007941 */ /* 0x000fea0003800000 */
.L_x_25810:
        /* <DEDUP_REMOVED lines=15> */
[----:B------:R-:W-:Y:S02]  /*0a30*/  IADD3 R53, R53, 0x100, RZ ;  /* 0x0000010035357810 */ /* 0x000fe40007ffe0ff */
[----:B0-----:R-:W-:-:S07]  /*0a40*/  @!P1 CS2R R10, SRZ ;  /* 0x00000000000a9805 */ /* 0x001fce000001ff00 */
.L_x_25813:
[----:B------:R-:W-:Y:S05]  /*0a50*/  BSYNC B0 ;  /* 0x0000000000007941 */ /* 0x000fea0003800000 */
.L_x_25812:
        /* <DEDUP_REMOVED lines=22> */
[----:B------:R-:W5:Y:S01]  /*0bc0*/  LDG.E.64 R22, desc[UR4][R22.64] ;  /* 0x0000000416167981 */ /* 0x000f62000c1e1b00 */
[----:B------:R-:W-:Y:S01]  /*0bd0*/  VIADD R53, R53, 0x100 ;  /* 0x0000010035357836 */ /* 0x000fe20000000000 */
[----:B-1----:R-:W-:-:S07]  /*0be0*/  @!P1 CS2R R12, SRZ ;  /* 0x00000000000c9805 */ /* 0x002fce000001ff00 */
.L_x_25815:
[----:B------:R-:W-:Y:S05]  /*0bf0*/  BSYNC B0 ;  /* 0x0000000000007941 */ /* 0x000fea0003800000 */
.L_x_25814:
[----:B------:R-:W-:Y:S01]  /*0c00*/  ISETP.GE.U32.AND P1, PT, R155, 0x700, PT ;  /* 0x000007009b00780c */ /* 0x000fe20003f26070 */
[----:B------:R-:W-:Y:S01]  /*0c10*/  IMAD.WIDE.U32 R14, R34, -0x326172a9, RZ ;  /* 0xcd9e8d57220e7825 */ /* 0x000fe200078e00ff */
[----:B------:R-:W-:Y:S01]  /*0c20*/  IADD3 R148, R180, -0xe443238, RZ ;  /* 0xf1bbcdc8b4947810 */ /* 0x000fe20007ffe0ff */
[----:B------:R-:W-:Y:S01]  /*0c30*/  BSSY B0, `(.L_x_25816) ;  /* 0x0000016000007945 */ /* 0x000fe20003800000 */
[----:B------:R-:W-:Y:S01]  /*0c40*/  P2R R171, PR, RZ, 0x2 ;  /* 0x00000002ffab7803 */ /* 0x000fe20000000000 */
[----:B------:R-:W-:Y:S01]  /*0c50*/  IMAD.HI.U32 R27, R56, -0x326172a9, RZ ;  /* 0xcd9e8d57381b7827 */ /* 0x000fe200078e00ff */
[----:B------:R-:W-:-:S03]  /*0c60*/  LOP3.LUT R142, R15, R26, R149, 0x96, !PT ;  /* 0x0000001a0f8e7212 */ /* 0x000fc600078e9695 */
[----:B------:R-:W-:Y:S01]  /*0c70*/  VIADD R147, R181, 0xdb3d7428 ;  /* 0xdb3d7428b5937836 */ /* 0x000fe20000000000 */
[----:B------:R-:W-:-:S03]  /*0c80*/  LOP3.LUT R124, R27, R14, R148, 0x96, !PT ;  /* 0x0000000e1b7c7212 */ /* 0x000fc600078e9694 */
        /* <DEDUP_REMOVED lines=16> */
.L_x_25817:
[----:B------:R-:W-:Y:S05]  /*0d90*/  BSYNC B0 ;  /* 0x0000000000007941 */ /* 0x000fea0003800000 */
.L_x_25816:
        /* <DEDUP_REMOVED lines=19> */
.L_x_25819:
[----:B------:R-:W-:Y:S05]  /*0ed0*/  BSYNC B0 ;  /* 0x0000000000007941 */ /* 0x000fea0003800000 */
.L_x_25818:
[----:B------:R-:W-:Y:S01]  /*0ee0*/  ULDC UR6, c[0x0][0x214] ;  /* 0x0000850000067ab9 */ /* 0x000fe20000000800 */
[----:B------:R-:W-:Y:S02]  /*0ef0*/  LOP3.LUT R70, R52, R32, R147, 0x96, !PT ;  /* 0x0000002034467212 */ /* 0x000fe400078e9693 */
[----:B------:R-:W-:-:S13]  /*0f00*/  ISETP.GE.AND P1, PT, R151, UR6, PT ;  /* 0x0000000697007c0c */ /* 0x000fda000bf26270 */
[----:B------:R-:W-:Y:S05]  /*0f10*/  @P1 EXIT ;  /* 0x000000000000194d */ /* 0x000fea0003800000 */
[----:B------:R-:W-:Y:S01]  /*0f20*/  SHF.R.S32.HI R54, RZ, 0x2, R54 ;  /* 0x00000002ff367819 */ /* 0x000fe20000011436 */
[----:B-----5:R-:W-:Y:S01]  /*0f30*/  IMAD.MOV.U32 R118, RZ, RZ, R40 ;  /* 0x000000ffff767224 */ /* 0x020fe200078e0028 */
[--C-:B------:R-:W-:Y:S01]  /*0f40*/  SHF.R.U64 R121, R38, 0x10, R39.reuse ;  /* 0x0000001026797819 */ /* 0x100fe20000001227 */
[----:B------:R-:W-:Y:S01]  /*0f50*/  IMAD.MOV.U32 R114, RZ, RZ, R42 ;  /* 0x000000ffff727224 */ /* 0x000fe200078e002a */
[----:B------:R-:W-:Y:S01]  /*0f60*/  MOV R120, R39 ;  /* 0x0000002700787202 */ /* 0x000fe20000000f00 */
[----:B------:R-:W-:Y:S01]  /*0f70*/  IMAD.MOV.U32 R102, RZ, RZ, R48 ;  /* 0x000000ffff667224 */ /* 0x000fe200078e0030 */
[----:B------:R-:W-:Y:S01]  /*0f80*/  SHF.R.U32.HI R119, RZ, 0x10, R39 ;  /* 0x00000010ff777819 */ /* 0x000fe20000011627 */
[----:B------:R-:W-:Y:S01]  /*0f90*/  IMAD.MOV.U32 R110, RZ, RZ, R44 ;  /* 0x000000ffff6e7224 */ /* 0x000fe200078e002c */
[--C-:B------:R-:W-:Y:S01]  /*0fa0*/  SHF.R.U64 R117, R40, 0x10, R41.reuse ;  /* 0x0000001028757819 */ /* 0x100fe20000001229 */
[----:B------:R-:W-:Y:S01]  /*0fb0*/  HADD2.F32 R140, -RZ, R3.H0_H0 ;  /* 0x20000003ff8c7230 */ /* 0x000fe20000004100 */
[----:B------:R-:W-:Y:S01]  /*0fc0*/  MOV R116, R41 ;  /* 0x0000002900747202 */ /* 0x000fe20000000f00 */
[----:B------:R-:W-:Y:S01]  /*0fd0*/  IMAD.MOV.U32 R122, RZ, RZ, R38 ;  /* 0x000000ffff7a7224 */ /* 0x000fe200078e0026 */
[----:B------:R-:W-:Y:S01]  /*0fe0*/  SHF.R.U32.HI R115, RZ, 0x10, R41 ;  /* 0x00000010ff737819 */ /* 0x000fe20000011629 */
[----:B------:R-:W-:Y:S01]  /*0ff0*/  IMAD.MOV.U32 R38, RZ, RZ, R18 ;  /* 0x000000ffff267224 */ /* 0x000fe200078e0012 */
[----:B------:R-:W-:Y:S01]  /*1000*/  SHF.R.U64 R113, R42, 0x10, R43 ;  /* 0x000000102a717819 */ /* 0x000fe2000000122b */
[----:B------:R-:W-:Y:S01]  /*1010*/  IMAD.MOV.U32 R42, RZ, RZ, R16 ;  /* 0x000000ffff2a7224 */ /* 0x000fe200078e0010 */
[--C-:B------:R-:W-:Y:S01]  /*1020*/  SHF.R.U64 R41, R16, 0x10, R17.reuse ;  /* 0x0000001010297819 */ /* 0x100fe20000001211 */
[----:B------:R-:W-:Y:S01]  /*1030*/  IMAD.MOV.U32 R106, RZ, RZ, R46 ;  /* 0x000000ffff6a7224 */ /* 0x000fe200078e002e */
[----:B------:R-:W-:Y:S01]  /*1040*/  MOV R39, R17 ;  /* 0x0000001100277202 */ /* 0x000fe20000000f00 */
[----:B------:R-:W-:Y:S01]  /*1050*/  HADD2.F32 R135, -RZ, R10.H0_H0 ;  /* 0x2000000aff877230 */ /* 0x000fe20000004100 */
[----:B------:R-:W-:Y:S01]  /*1060*/  SHF.R.U32.HI R40, RZ, 0x10, R17 ;  /* 0x00000010ff287819 */ /* 0x000fe20000011611 */
[----:B------:R-:W-:Y:S01]  /*1070*/  ULDC.64 UR6, c[0x0][0x270] ;  /* 0x00009c0000067ab9 */ /* 0x000fe20000000a00 */
[----:B------:R-:W-:Y:S01]  /*1080*/  LOP3.LUT R17, R168, 0xe0, RZ, 0xc0, !PT ;  /* 0x000000e0a8117812 */ /* 0x000fe200078ec0ff */
[----:B------:R-:W-:Y:S01]  /*1090*/  VIADD R145, R181, 0x96a522ad ;  /* 0x96a522adb5917836 */ /* 0x000fe20000000000 */
[----:B------:R-:W-:Y:S01]  /*10a0*/  LOP3.LUT R16, R54, 0xff, RZ, 0xc0, !PT ;  /* 0x000000ff36107812 */ /* 0x000fe200078ec0ff */
[----:B------:R-:W-:Y:S01]  /*10b0*/  IMAD R142, R142, -0x2daee0ad, RZ ;  /* 0xd2511f538e8e7824 */ /* 0x000fe200078e02ff */
[----:B------:R-:W-:Y:S01]  /*10c0*/  SHF.R.U32.HI R54, RZ, 0x3, R54 ;  /* 0x00000003ff367819 */ /* 0x000fe20000011636 */
[----:B------:R-:W-:Y:S01]  /*10d0*/  IMAD.MOV.U32 R98, RZ, RZ, R28 ;  /* 0x000000ffff627224 */ /* 0x000fe200078e001c */
[----:B------:R-:W-:Y:S01]  /*10e0*/  VIADDMNMX R17, R16, -R17, RZ, !PT ;  /* 0x8000001110117246 */ /* 0x000fe200078001ff */
[----:B------:R-:W-:Y:S01]  /*10f0*/  IMAD.MOV.U32 R34, RZ, RZ, R20 ;  /* 0x000000ffff227224 */ /* 0x000fe200078e0014 */
[----:B------:R-:W-:Y:S01]  /*1100*/  LOP3.LUT R54, R54, 0x1fffffe0, RZ, 0xc0, !PT ;  /* 0x1fffffe036367812 */ /* 0x000fe200078ec0ff */
[----:B------:R-:W-:Y:S01]  /*1110*/  IMAD.HI.U32 R144, R70, -0x326172a9, RZ ;  /* 0xcd9e8d5746907827 */ /* 0x000fe200078e00ff */
[----:B------:R-:W-:Y:S01]  /*1120*/  VIMNMX R17, R17, 0x20, PT ;  /* 0x0000002011117848 */ /* 0x000fe20003fe0100 */
[----:B------:R-:W-:Y:S01]  /*1130*/  HFMA2.MMA R179, -RZ, RZ, 0, 5.9604644775390625e-08 ;  /* 0x00000001ffb37435 */ /* 0x000fe200000001ff */
[--C-:B------:R-:W-:Y:S01]  /*1140*/  SHF.R.U64 R105, R46, 0x10, R47.reuse ;  /* 0x000000102e697819 */ /* 0x100fe2000000122f */
[----:B------:R-:W-:Y:S01]  /*1150*/  IMAD.MOV.U32 R46, RZ, RZ, R36 ;  /* 0x000000ffff2e7224 */ /* 0x000fe200078e0024 */
[----:B------:R-:W-:Y:S01]  /*1160*/  MOV R104, R47 ;  /* 0x0000002f00687202 */ /* 0x000fe20000000f00 */
        /* <DEDUP_REMOVED lines=14> */
[----:B------:R-:W-:Y:S01]  /*1250*/  IMAD R25, R56, -0x326172a9, RZ ;  /* 0xcd9e8d5738197824 */ /* 0x000fe200078e02ff */
[----:B------:R-:W-:Y:S01]  /*1260*/  IADD3 R56, R17, R54, RZ ;  /* 0x0000003611387210 */ /* 0x000fe20007ffe0ff */
        /* <DEDUP_REMOVED lines=12> */
[----:B------:R-:W-:Y:S01]  /*1330*/  IMAD.MOV.U32 R123, RZ, RZ, RZ ;  /* 0x000000ffff7b7224 */ /* 0x000fe200078e00ff */
        /* <DEDUP_REMOVED lines=8> */
[----:B------:R-:W-:Y:S01]  /*13c0*/  SHF.R.U64 R3, R10, 0x10, R11 ;  /* 0x000000100a037819 */ /* 0x000fe2000000120b */
[----:B------:R-:W-:Y:S01]  /*13d0*/  HADD2.F32 R118, -RZ, R118.H0_H0 ;  /* 0x20000076ff767230 */ /* 0x000fe20000004100 */
[--C-:B------:R-:W-:Y:S01]  /*13e0*/  SHF.R.U64 R37, R18, 0x10, R19.reuse ;  /* 0x0000001012257819 */ /* 0x100fe20000001213 */
[----:B------:R-:W-:Y:S01]  /*13f0*/  IMAD.SHL.U32 R18, R168, 0x20, RZ ;  /* 0x00000020a8127824 */ /* 0x000fe200078e00ff */
[----:B------:R-:W-:Y:S01]  /*1400*/  SHF.L.U32 R56, R56, 0x2, RZ ;  /* 0x0000000238387819 */ /* 0x000fe200000006ff */
[----:B------:R-:W-:Y:S01]  /*1410*/  HADD2.F32 R10, -RZ, R3.H0_H0 ;  /* 0x20000003ff0a7230 */ /* 0x000fe20000004100 */
[----:B------:R-:W-:Y:S01]  /*1420*/  MOV R35, R19 ;  /* 0x0000001300237202 */ /* 0x000fe20000000f00 */
[----:B------:R-:W-:Y:S01]  /*1430*/  HADD2.F32 R117, -RZ, R117.H0_H0 ;  /* 0x20000075ff757230 */ /* 0x000fe20000004100 */
[----:B------:R-:W-:Y:S01]  /*1440*/  SHF.R.U32.HI R36, RZ, 0x10, R19 ;  /* 0x00000010ff247819 */ /* 0x000fe20000011613 */
[----:B------:R-:W-:Y:S01]  /*1450*/  HADD2.F32 R116, -RZ, R116.H0_H0 ;  /* 0x20000074ff747230 */ /* 0x000fe20000004100 */
[----:B------:R-:W-:Y:S01]  /*1460*/  I2FP.F32.U32 R3, R56 ;  /* 0x0000003800037245 */ /* 0x000fe20000201000 */
[----:B------:R-:W-:Y:S01]  /*1470*/  HADD2.F32 R115, -RZ, R115.H0_H0 ;  /* 0x20000073ff737230 */ /* 0x000fe20000004100 */
[----:B------:R-:W-:Y:S01]  /*1480*/  LOP3.LUT R19, R18, 0x3e0, RZ, 0xc0, !PT ;  /* 0x000003e012137812 */ /* 0x000fe200078ec0ff */
[----:B------:R-:W-:Y:S01]  /*1490*/  IMAD.MOV.U32 R18, RZ, RZ, R27 ;  /* 0x000000ffff127224 */ /* 0x000fe200078e001b */
[----:B------:R-:W-:Y:S01]  /*14a0*/  ISETP.NE.U32.AND P1, PT, RZ, UR6, PT ;  /* 0x00000006ff007c0c */ /* 0x000fe2000bf25070 */
[----:B------:R-:W-:Y:S01]  /*14b0*/  ULDC.U8 UR6, c[0x0][0x2a0] ;  /* 0x0000a80000067ab9 */ /* 0x000fe20000000000 */
[----:B------:R-:W-:Y:S01]  /*14c0*/  VIADDMNMX R19, R16, -R19, RZ, !PT ;  /* 0x8000001310137246 */ /* 0x000fe200078001ff */
[----:B------:R-:W-:Y:S01]  /*14d0*/  IMAD.HI.U32 R16, R124, -0x2daee0ad, RZ ;  /* 0xd2511f537c107827 */ /* 0x000fe200078e00ff */
[----:B------:R-:W0:Y:S01]  /*14e0*/  MUFU.RCP R3, R3 ;  /* 0x0000000300037308 */ /* 0x000e220000001000 */
[----:B------:R-:W-:Y:S01]  /*14f0*/  SHF.R.U64 R97, R28, 0x10, R29 ;  /* 0x000000101c617819 */ /* 0x000fe2000000121d */
[----:B------:R-:W-:Y:S01]  /*1500*/  ULDC UR14, c[0x0][0x218] ;  /* 0x00008600000e7ab9 */ /* 0x000fe20000000800 */
[----:B------:R-:W-:Y:S01]  /*1510*/  IMAD.MOV.U32 R28, RZ, RZ, R50 ;  /* 0x000000ffff1c7224 */ /* 0x000fe200078e0032 */
[----:B------:R-:W-:Y:S01]  /*1520*/  SHF.R.U64 R53, R50, 0x10, R51 ;  /* 0x0000001032357819 */ /* 0x000fe20000001233 */
[----:B------:R-:W-:Y:S01]  /*1530*/  IMAD.MOV.U32 R50, RZ, RZ, R24 ;  /* 0x000000ffff327224 */ /* 0x000fe200078e0018 */
[----:B------:R-:W-:Y:S01]  /*1540*/  VIMNMX R19, R19, 0x20, PT ;  /* 0x0000002013137848 */ /* 0x000fe20003fe0100 */
[----:B------:R-:W-:Y:S01]  /*1550*/  IMAD R124, R124, -0x2daee0ad, RZ ;  /* 0xd2511f537c7c7824 */ /* 0x000fe200078e02ff */
[----:B------:R-:W-:Y:S01]  /*1560*/  ISETP.NE.AND.EX P1, PT, RZ, UR7, PT, P1 ;  /* 0x00000007ff007c0c */ /* 0x000fe2000bf25310 */
[----:B------:R-:W-:Y:S01]  /*1570*/  HADD2.F32 R114, -RZ, R114.H0_H0 ;  /* 0x20000072ff727230 */ /* 0x000fe20000004100 */
[----:B------:R-:W-:Y:S01]  /*1580*/  MOV R55, R29 ;  /* 0x0000001d00377202 */ /* 0x000fe20000000f00 */
[----:B------:R-:W-:Y:S01]  /*1590*/  IMAD.IADD R57, R54, 0x1, R19 ;  /* 0x0000000136397824 */ /* 0x000fe200078e0213 */
[----:B------:R-:W-:Y:S01]  /*15a0*/  SHF.R.U32.HI R96, RZ, 0x10, R29 ;  /* 0x00000010ff607819 */ /* 0x000fe2000001161d */
[----:B------:R-:W-:Y:S01]  /*15b0*/  HADD2.F32 R54, -RZ, R28.H0_H0 ;  /* 0x2000001cff367230 */ /* 0x000fe20000004100 */
[--C-:B------:R-:W-:Y:S01]  /*15c0*/  SHF.R.U64 R33, R20, 0x10, R21.reuse ;  /* 0x0000001014217819 */ /* 0x100fe20000001215 */
[----:B------:R-:W-:Y:S01]  /*15d0*/  IMAD.MOV.U32 R20, RZ, RZ, R22 ;  /* 0x000000ffff147224 */ /* 0x000fe200078e0016 */
[----:B------:R-:W-:Y:S01]  /*15e0*/  MOV R24, R21 ;  /* 0x0000001500187202 */ /* 0x000fe20000000f00 */
[----:B------:R-:W-:Y:S01]  /*15f0*/  HADD2.F32 R113, -RZ, R113.H0_H0 ;  /* 0x20000071ff717230 */ /* 0x000fe20000004100 */
[----:B------:R-:W-:Y:S01]  /*1600*/  SHF.R.U32.HI R32, RZ, 0x10, R21 ;  /* 0x00000010ff207819 */ /* 0x000fe20000011615 */
[----:B------:R-:W-:Y:S01]  /*1610*/  HADD2.F32 R112, -RZ, R112.H0_H0 ;  /* 0x20000070ff707230 */ /* 0x000fe20000004100 */
[----:B------:R-:W-:Y:S01]  /*1620*/  SHF.R.U64 R29, R22, 0x10, R23 ;  /* 0x00000010161d7819 */ /* 0x000fe20000001217 */
[----:B------:R-:W-:Y:S01]  /*1630*/  IMAD.MOV.U32 R22, RZ, RZ, R30 ;  /* 0x000000ffff167224 */ /* 0x000fe200078e001e */
[----:B------:R-:W-:Y:S01]  /*1640*/  LOP3.LUT R142, R16, R142, R145, 0x96, !PT ;  /* 0x0000008e108e7212 */ /* 0x000fe200078e9691 */
[----:B------:R-:W-:Y:S01]  /*1650*/  HADD2.F32 R111, -RZ, R111.H0_H0 ;  /* 0x2000006fff6f7230 */ /* 0x000fe20000004100 */
[----:B------:R-:W-:Y:S01]  /*1660*/  MOV R52, R51 ;  /* 0x0000003300347202 */ /* 0x000fe20000000f00 */
        /* <DEDUP_REMOVED lines=31> */
[----:B------:R-:W-:Y:S01]  /*1860*/  IADD3 R146, R180, -0x700cb87f, RZ ;  /* 0x8ff34781b4927810 */ /* 0x000fe20007ffe0ff */
        /* <DEDUP_REMOVED lines=12> */
[----:B------:R-:W-:Y:S01]  /*1930*/  IMAD R126, R70, -0x326172a9, RZ ;  /* 0xcd9e8d57467e7824 */ /* 0x000fe200078e02ff */
[----:B------:R-:W-:Y:S01]  /*1940*/  SHF.R.U32.HI R2, RZ, 0x10, R127 ;  /* 0x00000010ff027819 */ /* 0x000fe2000001167f */
[----:B------:R-:W-:Y:S01]  /*1950*/  HADD2.F32 R127, -RZ, R127.H0_H0 ;  /* 0x2000007fff7f7230 */ /* 0x000fe20000004100 */
[----:B------:R-:W-:Y:S01]  /*1960*/  P2R R177, PR, RZ, 0x2 ;  /* 0x00000002ffb17803 */ /* 0x000fe20000000000 */
[----:B------:R-:W-:Y:S01]  /*1970*/  HADD2.F32 R52, -RZ, R52.H0_H0 ;  /* 0x20000034ff347230 */ /* 0x000fe20000004100 */
[----:B------:R-:W-:Y:S01]  /*1980*/  ISETP.NE.AND P1, PT, RZ, UR6, PT ;  /* 0x00000006ff007c0c */ /* 0x000fe2000bf25270 */
[----:B------:R-:W-:Y:S01]  /*1990*/  HADD2.F32 R51, -RZ, R51.H0_H0 ;  /* 0x20000033ff337230 */ /* 0x000fe20000004100 */
[----:B------:R-:W-:Y:S01]  /*19a0*/  LOP3.LUT R144, R144, R25, R146, 0x96, !PT ;  /* 0x0000001990907212 */ /* 0x000fe200078e9692 */
[----:B------:R-:W-:Y:S01]  /*19b0*/  HADD2.F32 R50, -RZ, R50.H0_H0 ;  /* 0x20000032ff327230 */ /* 0x000fe20000004100 */
[----:B------:R-:W-:Y:S01]  /*19c0*/  LOP3.LUT R125, R0, 0x3, RZ, 0xc0, !PT ;  /* 0x00000003007d7812 */ /* 0x000fe200078ec0ff */
[----:B------:R-:W-:Y:S01]  /*19d0*/  HADD2.F32 R49, -RZ, R49.H0_H0 ;  /* 0x20000031ff317230 */ /* 0x000fe20000004100 */
[----:B------:R-:W-:Y:S01]  /*19e0*/  P2R R176, PR, RZ, 0x2 ;  /* 0x00000002ffb07803 */ /* 0x000fe20000000000 */
        /* <DEDUP_REMOVED lines=44> */
[----:B0-----:R-:W-:-:S07]  /*1cb0*/  IMAD.SHL.U32 R0, R57, 0x4, RZ ;  /* 0x0000000439007824 */ /* 0x001fce00078e00ff */
.L_x_26077:
[----:B------:R-:W-:Y:S02]  /*1cc0*/  ISETP.NE.AND P1, PT, R177, RZ, PT ;  /* 0x000000ffb100720c */ /* 0x000fe40003f25270 */
[----:B------:R-:W-:-:S11]  /*1cd0*/  MOV R184, 0x3f800000 ;  /* 0x3f80000000b87802 */ /* 0x000fd60000000f00 */
[----:B-1234-:R-:W0:Y:S02]  /*1ce0*/  @P1 LDC.64 R92, c[0x0][0x270] ;  /* 0x00009c00ff5c1b82 */ /* 0x01ee240000000a00 */
[----:B0-----:R-:W-:-:S05]  /*1cf0*/  @P1 IMAD.WIDE R92, R151, 0x4, R92 ;  /* 0x00000004975c1825 */ /* 0x001fca00078e025c */
[----:B------:R0:W5:Y:S01]  /*1d00*/  @P1 LDG.E R184, desc[UR4][R92.64] ;  /* 0x000000045cb81981 */ /* 0x000162000c1e1900 */
[----:B------:R-:W-:Y:S01]  /*1d10*/  IMAD R94, R151, UR14, RZ ;  /* 0x0000000e975e7c24 */ /* 0x000fe2000f8e02ff */
[----:B------:R-:W-:Y:S01]  /*1d20*/  LOP3.LUT R178, R168, 0xff, RZ, 0xc0, !PT ;  /* 0x000000ffa8b27812 */ /* 0x000fe200078ec0ff */
[----:B------:R-:W-:Y:S03]  /*1d30*/  BSSY B0, `(.L_x_25820) ;  /* 0x000016d000007945 */ /* 0x000fe60003800000 */
[----:B------:R-:W-:-:S04]  /*1d40*/  SHF.R.S32.HI R95, RZ, 0x1f, R94 ;  /* 0x0000001fff5f7819 */ /* 0x000fc8000001145e */
[----:B------:R-:W-:-:S04]  /*1d50*/  LEA.HI R95, R95, R94, RZ, 0x2 ;  /* 0x0000005e5f5f7211 */ /* 0x000fc800078f10ff */
        /* <DEDUP_REMOVED lines=24> */
.L_x_25823:
[----:B------:R-:W-:-:S07]  /*1ee0*/  MOV R188, R126 ;  /* 0x0000007e00bc7202 */ /* 0x000fce0000000f00 */
.L_x_25824:
[----:B------:R-:W-:Y:S05]  /*1ef0*/  BSYNC B1 ;  /* 0x0000000000017941 */ /* 0x000fea0003800000 */
.L_x_25822:
        /* <DEDUP_REMOVED lines=16> */
.L_x_25828:
[----:B------:R-:W-:Y:S05]  /*2000*/  BSYNC B2 ;  /* 0x0000000000027941 */ /* 0x000fea0003800000 */
.L_x_25827:
        /* <DEDUP_REMOVED lines=43> */
.L_x_25826:
[----:B------:R-:W-:Y:S05]  /*22c0*/  BSYNC B1 ;  /* 0x0000000000017941 */ /* 0x000fea0003800000 */
.L_x_25825:
[----:B------:R-:W0:Y:S01]  /*22d0*/  LDC R185, c[0x0][0x298] ;  /* 0x0000a600ffb97b82 */ /* 0x000e220000000800 */
[----:B------:R-:W-:Y:S01]  /*22e0*/  HFMA2.MMA R187, -RZ, RZ, 0.1171875, 0 ;  /* 0x2f800000ffbb7435 */ /* 0x000fe200000001ff */
[----:B------:R-:W-:Y:S01]  /*22f0*/  I2FP.F32.U32 R94, R188 ;  /* 0x000000bc005e7245 */ /* 0x000fe20000201000 */
[----:B-----5:R-:W-:Y:S01]  /*2300*/  FMUL.FTZ R60, R60, R184 ;  /* 0x000000b83c3c7220 */ /* 0x020fe20000410000 */
[----:B------:R-:W-:Y:S01]  /*2310*/  ISETP.NE.U32.AND P1, PT, R92, RZ, PT ;  /* 0x000000ff5c00720c */ /* 0x000fe20003f25070 */
[----:B------:R-:W-:Y:S01]  /*2320*/  BSSY B1, `(.L_x_25829) ;  /* 0x0000015000017945 */ /* 0x000fe20003800000 */
[----:B------:R-:W-:Y:S02]  /*2330*/  ISETP.NE.AND P3, PT, R182, 0x1, PT ;  /* 0x00000001b600780c */ /* 0x000fe40003f65270 */
[----:B------:R-:W1:Y:S01]  /*2340*/  LDC R186, c[0x0][0x294] ;  /* 0x0000a500ffba7b82 */ /* 0x000e620000000800 */
[----:B------:R-:W-:Y:S02]  /*2350*/  ISETP.NE.AND.EX P1, PT, R93, RZ, PT, P1 ;  /* 0x000000ff5d00720c */ /* 0x000fe40003f25310 */
[----:B------:R-:W-:Y:S01]  /*2360*/  FFMA.FTZ R95, R94, R187, 1.1641532182693481445e-10 ;  /* 0x2f0000005e5f7423 */ /* 0x000fe200000100bb */
[----:B0-----:R-:W-:-:S04]  /*2370*/  FMUL.FTZ R60, R60, R185 ;  /* 0x000000b93c3c7220 */ /* 0x001fc80000410000 */
[----:B-1----:R-:W-:-:S04]  /*2380*/  FSETP.GTU.FTZ.AND P2, PT, R95, R186, PT ;  /* 0x000000ba5f00720b */ /* 0x002fc80003f5c000 */
        /* <DEDUP_REMOVED lines=13> */
.L_x_25830:
[----:B------:R-:W-:-:S07]  /*2460*/  IMAD.MOV.U32 R188, RZ, RZ, R126 ;  /* 0x000000ffffbc7224 */ /* 0x000fce00078e007e */
.L_x_25831:
[----:B------:R-:W-:Y:S05]  /*2470*/  BSYNC B1 ;  /* 0x0000000000017941 */ /* 0x000fea0003800000 */
.L_x_25829:
        /* <DEDUP_REMOVED lines=16> */
.L_x_25835:
[----:B------:R-:W-:Y:S05]  /*2580*/  BSYNC B2 ;  /* 0x0000000000027941 */ /* 0x000fea0003800000 */
.L_x_25834:
        /* <DEDUP_REMOVED lines=43> */
.L_x_25833:
[----:B------:R-:W-:Y:S05]  /*2840*/  BSYNC B1 ;  /* 0x0000000000017941 */ /* 0x000fea0003800000 */
.L_x_25832:
[----:B------:R-:W-:Y:S01]  /*2850*/  I2FP.F32.U32 R92, R188 ;  /* 0x000000bc005c7245 */ /* 0x000fe20000201000 */
[----:B------:R-:W-:Y:S01]  /*2860*/  FMUL.FTZ R94, R61, R184 ;  /* 0x000000b83d5e7220 */ /* 0x000fe20000410000 */
[----:B------:R-:W-:Y:S01]  /*2870*/  ISETP.NE.AND P4, PT, R93, 0x1, PT ;  /* 0x000000015d00780c */ /* 0x000fe20003f85270 */
[----:B------:R-:W-:Y:S02]  /*2880*/  BSSY B1, `(.L_x_25836) ;  /* 0x0000012000017945 */ /* 0x000fe40003800000 */
[----:B------:R-:W-:Y:S01]  /*2890*/  FFMA.FTZ R61, R92, R187, 1.1641532182693481445e-10 ;  /* 0x2f0000005c3d7423 */ /* 0x000fe200000100bb */
[----:B------:R-:W-:-:S04]  /*28a0*/  FMUL.FTZ R94, R94, R185 ;  /* 0x000000b95e5e7220 */ /* 0x000fc80000410000 */
        /* <DEDUP_REMOVED lines=14> */
.L_x_25837:
[----:B------:R-:W-:-:S07]  /*2990*/  IMAD.MOV.U32 R188, RZ, RZ, R126 ;  /* 0x000000ffffbc7224 */ /* 0x000fce00078e007e */
.L_x_25838:
[----:B------:R-:W-:Y:S05]  /*29a0*/  BSYNC B1 ;  /* 0x0000000000017941 */ /* 0x000fea0003800000 */
.L_x_25836:
        /* <DEDUP_REMOVED lines=16> */
.L_x_25842:
[----:B------:R-:W-:Y:S05]  /*2ab0*/  BSYNC B2 ;  /* 0x0000000000027941 */ /* 0x000fea0003800000 */
.L_x_25841:
        /* <DEDUP_REMOVED lines=43> */
.L_x_25840:
[----:B------:R-:W-:Y:S05]  /*2d70*/  BSYNC B1 ;  /* 0x0000000000017941 */ /* 0x000fea0003800000 */
.L_x_25839:
        /* <DEDUP_REMOVED lines=20> */
.L_x_25844:
[----:B------:R-:W-:-:S07]  /*2ec0*/  IMAD.MOV.U32 R188, RZ, RZ, R126 ;  /* 0x000000ffffbc7224 */ /* 0x000fce00078e007e */
.L_x_25845:
[----:B------:R-:W-:Y:S05]  /*2ed0*/  BSYNC B1 ;  /* 0x0000000000017941 */ /* 0x000fea0003800000 */
.L_x_25843:
        /* <DEDUP_REMOVED lines=16> */
.L_x_25849:
[----:B------:R-:W-:Y:S05]  /*2fe0*/  BSYNC B2 ;  /* 0x0000000000027941 */ /* 0x000fea0003800000 */
.L_x_25848:
        /* <DEDUP_REMOVED lines=43> */
.L_x_25847:
[----:B------:R-:W-:Y:S05]  /*32a0*/  BSYNC B1 ;  /* 0x0000000000017941 */ /* 0x000fea0003800000 */
.L_x_25846:
[----:B------:R-:W-:Y:S02]  /*32b0*/  SEL R191, RZ, 0x1, P2 ;  /* 0x00000001ffbf7807 */ /* 0x000fe40001000000 */
[C---:B------:R-:W-:Y:S02]  /*32c0*/  LEA R94, P2, R178.reuse, UR8, 0x4 ;  /* 0x00000008b25e7c11 */ /* 0x040fe4000f8420ff */
[----:B------:R-:W-:Y:S01]  /*32d0*/  I2FP.F32.U32 R182, R188 ;  /* 0x000000bc00b67245 */ /* 0x000fe20000201000 */
[----:B------:R-:W-:Y:S01]  /*32e0*/  FMUL.FTZ R188, R63, R184 ;  /* 0x000000b83fbc7220 */ /* 0x000fe20000410000 */
[C---:B------:R-:W-:Y:S02]  /*32f0*/  LEA.HI.X R95, R178.reuse, UR9, RZ, 0x4, P2 ;  /* 0x00000009b25f7c11 */ /* 0x040fe400090f24ff */
[----:B------:R-:W-:Y:S01]  /*3300*/  LEA R92, P2, R178, UR10, 0x2 ;  /* 0x0000000ab25c7c11 */ /* 0x000fe2000f8410ff */
[----:B------:R-:W-:Y:S01]  /*3310*/  FFMA.FTZ R187, R182, R187, 1.1641532182693481445e-10 ;  /* 0x2f000000b6bb7423 */ /* 0x000fe200000100bb */
[----:B------:R-:W-:Y:S01]  /*3320*/  FMUL.FTZ R188, R188, R185 ;  /* 0x000000b9bcbc7220 */ /* 0x000fe20000410000 */
[----:B------:R-:W-:-:S02]  /*3330*/  SEL R183, RZ, 0x10000, P4 ;  /* 0x00010000ffb77807 */ /* 0x000fc40002000000 */
[----:B------:R-:W-:Y:S02]  /*3340*/  LEA.HI.X R93, R178, UR11, RZ, 0x2, P2 ;  /* 0x0000000bb25d7c11 */ /* 0x000fe400090f14ff */
[----:B------:R-:W-:Y:S02]  /*3350*/  FSETP.GTU.FTZ.AND P2, PT, R187, R186, PT ;  /* 0x000000babb00720b */ /* 0x000fe40003f5c000 */
[----:B------:R-:W-:Y:S02]  /*3360*/  SEL R189, RZ, 0x100, P3 ;  /* 0x00000100ffbd7807 */ /* 0x000fe40001800000 */
[----:B------:R-:W-:Y:S02]  /*3370*/  FSEL R188, R188, RZ, !P2 ;  /* 0x000000ffbcbc7208 */ /* 0x000fe40005000000 */
[----:B------:R-:W-:Y:S02]  /*3380*/  SEL R182, RZ, 0x1000000, P2 ;  /* 0x01000000ffb67807 */ /* 0x000fe40001000000 */
[----:B------:R-:W-:Y:S01]  /*3390*/  IADD3 R185, R178, 0x100, RZ ;  /* 0x00000100b2b97810 */ /* 0x000fe20007ffe0ff */
[----:B------:R-:W-:Y:S01]  /*33a0*/  FMUL.FTZ R63, R119, R188 ;  /* 0x000000bc773f7220 */ /* 0x000fe20000410000 */
[----:B------:R-:W-:-:S03]  /*33b0*/  IADD3 R182, R189, R182, R183 ;  /* 0x000000b6bdb67210 */ /* 0x000fc60007ffe0b7 */
[----:B------:R-:W-:Y:S02]  /*33c0*/  @P1 FADD.FTZ R63, R59, R63 ;  /* 0x0000003f3b3f1221 */ /* 0x000fe40000010000 */
[----:B------:R-:W-:-:S03]  /*33d0*/  IMAD.IADD R191, R182, 0x1, R191 ;  /* 0x00000001b6bf7824 */ /* 0x000fc600078e02bf */
[----:B------:R0:W-:Y:S04]  /*33e0*/  STG.E.128 desc[UR4][R94.64], R60 ;  /* 0x0000003c5e007986 */ /* 0x0001e8000c101d04 */
[----:B------:R0:W-:Y:S02]  /*33f0*/  STG.E desc[UR4][R92.64], R191 ;  /* 0x000000bf5c007986 */ /* 0x0001e4000c101904 */
.L_x_25821:
[----:B------:R-:W-:Y:S05]  /*3400*/  BSYNC B0 ;  /* 0x0000000000007941 */ /* 0x000fea0003800000 */
.L_x_25820:
        /* <DEDUP_REMOVED lines=24> */
.L_x_25853:
[----:B------:R-:W-:-:S07]  /*3590*/  IMAD.MOV.U32 R188, RZ, RZ, R126 ;  /* 0x000000ffffbc7224 */ /* 0x000fce00078e007e */
.L_x_25854:
[----:B------:R-:W-:Y:S05]  /*35a0*/  BSYNC B1 ;  /* 0x0000000000017941 */ /* 0x000fea0003800000 */
.L_x_25852:
        /* <DEDUP_REMOVED lines=16> */
.L_x_25858:
[----:B------:R-:W-:Y:S05]  /*36b0*/  BSYNC B2 ;  /* 0x0000000000027941 */ /* 0x000fea0003800000 */
.L_x_25857:
        /* <DEDUP_REMOVED lines=43> */
.L_x_25856:
[----:B------:R-:W-:Y:S05]  /*3970*/  BSYNC B1 ;  /* 0x0000000000017941 */ /* 0x000fea0003800000 */
.L_x_25855:
[----:B------:R-:W0:Y:S01]  /*3980*/  LDC R186, c[0x0][0x298] ;  /* 0x0000a600ffba7b82 */ /* 0x000e220000000800 */
[----:B------:R-:W-:Y:S01]  /*3990*/  I2FP.F32.U32 R95, R188 ;  /* 0x000000bc005f7245 */ /* 0x000fe20000201000 */
[----:B------:R-:W-:Y:S02]  /*39a0*/  IMAD.MOV.U32 R188, RZ, RZ, 0x2f800000 ;  /* 0x2f800000ffbc7424 */ /* 0x000fe400078e00ff */
[----:B-----5:R-:W-:Y:S01]  /*39b0*/  FMUL.FTZ R125, R64, R184 ;  /* 0x000000b8407d7220 */ /* 0x020fe20000410000 */
[----:B------:R-:W-:Y:S01]  /*39c0*/  ISETP.NE.U32.AND P1, PT, R92, RZ, PT ;  /* 0x000000ff5c00720c */ /* 0x000fe20003f25070 */
[----:B------:R-:W-:Y:S01]  /*39d0*/  BSSY B1, `(.L_x_25859) ;  /* 0x0000015000017945 */ /* 0x000fe20003800000 */
[----:B------:R-:W-:Y:S01]  /*39e0*/  FFMA.FTZ R64, R95, R188, 1.1641532182693481445e-10 ;  /* 0x2f0000005f407423 */ /* 0x000fe200000100bc */
[----:B------:R-:W-:Y:S01]  /*39f0*/  ISETP.NE.AND P3, PT, R182, 0x1, PT ;  /* 0x00000001b600780c */ /* 0x000fe20003f65270 */
[----:B------:R-:W1:Y:S01]  /*3a00*/  LDC R187, c[0x0][0x294] ;  /* 0x0000a500ffbb7b82 */ /* 0x000e620000000800 */
[----:B------:R-:W-:-:S02]  /*3a10*/  ISETP.NE.AND.EX P1, PT, R93, RZ, PT, P1 ;  /* 0x000000ff5d00720c */ /* 0x000fc40003f25310 */
[----:B------:R-:W-:Y:S01]  /*3a20*/  IADD3 R94, R182, 0x1, RZ ;  /* 0x00000001b65e7810 */ /* 0x000fe20007ffe0ff */
[----:B0-----:R-:W-:Y:S01]  /*3a30*/  FMUL.FTZ R125, R125, R186 ;  /* 0x000000ba7d7d7220 */ /* 0x001fe20000410000 */
[----:B-1----:R-:W-:-:S04]  /*3a40*/  FSETP.GTU.FTZ.AND P2, PT, R64, R187, PT ;  /* 0x000000bb4000720b */ /* 0x002fc80003f5c000 */
        /* <DEDUP_REMOVED lines=12> */
.L_x_25860:
[----:B------:R-:W-:-:S07]  /*3b10*/  MOV R189, R126 ;  /* 0x0000007e00bd7202 */ /* 0x000fce0000000f00 */
.L_x_25861:
[----:B------:R-:W-:Y:S05]  /*3b20*/  BSYNC B1 ;  /* 0x0000000000017941 */ /* 0x000fea0003800000 */
.L_x_25859:
        /* <DEDUP_REMOVED lines=16> */
.L_x_25865:
[----:B------:R-:W-:Y:S05]  /*3c30*/  BSYNC B2 ;  /* 0x0000000000027941 */ /* 0x000fea0003800000 */
.L_x_25864:
        /* <DEDUP_REMOVED lines=43> */
.L_x_25863:
[----:B------:R-:W-:Y:S05]  /*3ef0*/  BSYNC B1 ;  /* 0x0000000000017941 */ /* 0x000fea0003800000 */
.L_x_25862:
        /* <DEDUP_REMOVED lines=20> */
.L_x_25867:
[----:B------:R-:W-:-:S07]  /*4040*/  MOV R189, R126 ;  /* 0x0000007e00bd7202 */ /* 0x000fce0000000f00 */
.L_x_25868:
[----:B------:R-:W-:Y:S05]  /*4050*/  BSYNC B1 ;  /* 0x0000000000017941 */ /* 0x000fea0003800000 */
.L_x_25866:
        /* <DEDUP_REMOVED lines=16> */
.L_x_25872:
[----:B------:R-:W-:Y:S05]  /*4160*/  BSYNC B2 ;  /* 0x0000000000027941 */ /* 0x000fea0003800000 */
.L_x_25871:
        /* <DEDUP_REMOVED lines=43> */
.L_x_25870:
[----:B------:R-:W-:Y:S05]  /*4420*/  BSYNC B1 ;  /* 0x0000000000017941 */ /* 0x000fea0003800000 */
.L_x_25869:
        /* <DEDUP_REMOVED lines=20> */
.L_x_25874:
[----:B------:R-:W-:-:S07]  /*4570*/  MOV R189, R126 ;  /* 0x0000007e00bd7202 */ /* 0x000fce0000000f00 */
.L_x_25875:
[----:B------:R-:W-:Y:S05]  /*4580*/  BSYNC B1 ;  /* 0x0000000000017941 */ /* 0x000fea0003800000 */
.L_x_25873:
        /* <DEDUP_REMOVED lines=16> */
.L_x_25879:
[----:B------:R-:W-:Y:S05]  /*4690*/  BSYNC B2 ;  /* 0x0000000000027941 */ /* 0x000fea0003800000 */
.L_x_25878:
        /* <DEDUP_REMOVED lines=43> */
.L_x_25877:
[----:B------:R-:W-:Y:S05]  /*4950*/  BSYNC B1 ;  /* 0x0000000000017941 */ /* 0x000fea0003800000 */
.L_x_25876:
[----:B------:R-:W-:Y:S01]  /*4960*/  SEL R192, RZ, 0x1, P2 ;  /* 0x00000001ffc07807 */ /* 0x000fe20001000000 */
[----:B------:R-:W-:Y:S01]  /*4970*/  FMUL.FTZ R67, R67, R184 ;  /* 0x000000b843437220 */ /* 0x000fe20000410000 */
[----:B------:R-:W-:Y:S02]  /*4980*/  LEA R94, P2, R185, UR8, 0x4 ;  /* 0x00000008b95e7c11 */ /* 0x000fe4000f8420ff */
[----:B------:R-:W-:Y:S01]  /*4990*/  I2FP.F32.U32 R183, R189 ;  /* 0x000000bd00b77245 */ /* 0x000fe20000201000 */
[----:B------:R-:W-:Y:S01]  /*49a0*/  FMUL.FTZ R67, R67, R186 ;  /* 0x000000ba43437220 */ /* 0x000fe20000410000 */
[C---:B------:R-:W-:Y:S02]  /*49b0*/  LEA.HI.X R95, R185.reuse, UR9, RZ, 0x4, P2 ;  /* 0x00000009b95f7c11 */ /* 0x040fe400090f24ff */
[----:B------:R-:W-:Y:S01]  /*49c0*/  LEA R92, P2, R185, UR10, 0x2 ;  /* 0x0000000ab95c7c11 */ /* 0x000fe2000f8410ff */
[----:B------:R-:W-:Y:S01]  /*49d0*/  FFMA.FTZ R188, R183, R188, 1.1641532182693481445e-10 ;  /* 0x2f000000b7bc7423 */ /* 0x000fe200000100bc */
[----:B------:R-:W-:-:S02]  /*49e0*/  SEL R190, RZ, 0x10000, P4 ;  /* 0x00010000ffbe7807 */ /* 0x000fc40002000000 */
[C---:B------:R-:W-:Y:S01]  /*49f0*/  LEA.HI.X R93, R185.reuse, UR11, RZ, 0x2, P2 ;  /* 0x0000000bb95d7c11 */ /* 0x040fe200090f14ff */
[----:B------:R-:W-:Y:S01]  /*4a00*/  VIADD R185, R185, 0x100 ;  /* 0x00000100b9b97836 */ /* 0x000fe20000000000 */
[----:B------:R-:W-:Y:S02]  /*4a10*/  FSETP.GTU.FTZ.AND P2, PT, R188, R187, PT ;  /* 0x000000bbbc00720b */ /* 0x000fe40003f5c000 */
[----:B------:R-:W-:Y:S02]  /*4a20*/  SEL R191, RZ, 0x100, P3 ;  /* 0x00000100ffbf7807 */ /* 0x000fe40001800000 */
[----:B------:R-:W-:Y:S02]  /*4a30*/  FSEL R182, R67, RZ, !P2 ;  /* 0x000000ff43b67208 */ /* 0x000fe40005000000 */
[----:B------:R-:W-:-:S03]  /*4a40*/  SEL R183, RZ, 0x1000000, P2 ;  /* 0x01000000ffb77807 */ /* 0x000fc60001000000 */
[----:B------:R-:W-:Y:S01]  /*4a50*/  FMUL.FTZ R67, R115, R182 ;  /* 0x000000b673437220 */ /* 0x000fe20000410000 */
[----:B------:R-:W-:-:S03]  /*4a60*/  IADD3 R183, R191, R183, R190 ;  /* 0x000000b7bfb77210 */ /* 0x000fc60007ffe0be */
[----:B------:R-:W-:Y:S01]  /*4a70*/  @P1 FADD.FTZ R67, R59, R67 ;  /* 0x000000433b431221 */ /* 0x000fe20000010000 */
[----:B------:R-:W-:-:S04]  /*4a80*/  IADD3 R183, R183, R192, RZ ;  /* 0x000000c0b7b77210 */ /* 0x000fc80007ffe0ff */
[----:B------:R1:W-:Y:S04]  /*4a90*/  STG.E.128 desc[UR4][R94.64], R64 ;  /* 0x000000405e007986 */ /* 0x0003e8000c101d04 */
[----:B------:R1:W-:Y:S02]  /*4aa0*/  STG.E desc[UR4][R92.64], R183 ;  /* 0x000000b75c007986 */ /* 0x0003e4000c101904 */
.L_x_25851:
[----:B------:R-:W-:Y:S05]  /*4ab0*/  BSYNC B0 ;  /* 0x0000000000007941 */ /* 0x000fea0003800000 */
.L_x_25850:
        /* <DEDUP_REMOVED lines=24> */
.L_x_25883:
[----:B------:R-:W-:-:S07]  /*4c40*/  MOV R188, R126 ;  /* 0x0000007e00bc7202 */ /* 0x000fce0000000f00 */
.L_x_25884:
[----:B------:R-:W-:Y:S05]  /*4c50*/  BSYNC B1 ;  /* 0x0000000000017941 */ /* 0x000fea0003800000 */
.L_x_25882:
        /* <DEDUP_REMOVED lines=16> */
.L_x_25888:
[----:B------:R-:W-:Y:S05]  /*4d60*/  BSYNC B2 ;  /* 0x0000000000027941 */ /* 0x000fea0003800000 */
.L_x_25887:
        /* <DEDUP_REMOVED lines=43> */
.L_x_25886:
[----:B------:R-:W-:Y:S05]  /*5020*/  BSYNC B1 ;  /* 0x0000000000017941 */ /* 0x000fea0003800000 */
.L_x_25885:
[----:B------:R-:W0:Y:S01]  /*5030*/  LDC R186, c[0x0][0x298] ;  /* 0x0000a600ffba7b82 */ /* 0x000e220000000800 */
[----:B------:R-:W-:Y:S01]  /*5040*/  I2FP.F32.U32 R95, R188 ;  /* 0x000000bc005f7245 */ /* 0x000fe20000201000 */
[----:B------:R-:W-:Y:S01]  /*5050*/  HFMA2.MMA R188, -RZ, RZ, 0.1171875, 0 ;  /* 0x2f800000ffbc7435 */ /* 0x000fe200000001ff */
[----:B-----5:R-:W-:Y:S01]  /*5060*/  FMUL.FTZ R125, R68, R184 ;  /* 0x000000b8447d7220 */ /* 0x020fe20000410000 */
[----:B------:R-:W-:Y:S01]  /*5070*/  ISETP.NE.U32.AND P1, PT, R92, RZ, PT ;  /* 0x000000ff5c00720c */ /* 0x000fe20003f25070 */
[----:B------:R-:W-:Y:S01]  /*5080*/  BSSY B1, `(.L_x_25889) ;  /* 0x0000015000017945 */ /* 0x000fe20003800000 */
[C---:B------:R-:W-:Y:S01]  /*5090*/  ISETP.NE.AND P3, PT, R182.reuse, 0x1, PT ;  /* 0x00000001b600780c */ /* 0x040fe20003f65270 */
[----:B------:R-:W-:Y:S01]  /*50a0*/  VIADD R94, R182, 0x1 ;  /* 0x00000001b65e7836 */ /* 0x000fe20000000000 */
[----:B------:R-:W1:Y:S01]  /*50b0*/  LDC R187, c[0x0][0x294] ;  /* 0x0000a500ffbb7b82 */ /* 0x000e620000000800 */
[----:B------:R-:W-:-:S03]  /*50c0*/  ISETP.NE.AND.EX P1, PT, R93, RZ, PT, P1 ;  /* 0x000000ff5d00720c */ /* 0x000fc60003f25310 */
[----:B------:R-:W-:Y:S01]  /*50d0*/  FFMA.FTZ R68, R95, R188, 1.1641532182693481445e-10 ;  /* 0x2f0000005f447423 */ /* 0x000fe200000100bc */
[----:B0-----:R-:W-:-:S04]  /*50e0*/  FMUL.FTZ R125, R125, R186 ;  /* 0x000000ba7d7d7220 */ /* 0x001fc80000410000 */
[----:B-1----:R-:W-:-:S04]  /*50f0*/  FSETP.GTU.FTZ.AND P2, PT, R68, R187, PT ;  /* 0x000000bb4400720b */ /* 0x002fc80003f5c000 */
        /* <DEDUP_REMOVED lines=12> */
.L_x_25890:
[----:B------:R-:W-:-:S07]  /*51c0*/  IMAD.MOV.U32 R189, RZ, RZ, R126 ;  /* 0x000000ffffbd7224 */ /* 0x000fce00078e007e */
.L_x_25891:
[----:B------:R-:W-:Y:S05]  /*51d0*/  BSYNC B1 ;  /* 0x0000000000017941 */ /* 0x000fea0003800000 */
.L_x_25889:
        /* <DEDUP_REMOVED lines=16> */
.L_x_25895:
[----:B------:R-:W-:Y:S05]  /*52e0*/  BSYNC B2 ;  /* 0x0000000000027941 */ /* 0x000fea0003800000 */
.L_x_25894:
        /* <DEDUP_REMOVED lines=43> */
.L_x_25893:
[----:B------:R-:W-:Y:S05]  /*55a0*/  BSYNC B1 ;  /* 0x0000000000017941 */ /* 0x000fea0003800000 */
.L_x_25892:
        /* <DEDUP_REMOVED lines=20> */
.L_x_25897:
[----:B------:R-:W-:-:S07]  /*56f0*/  IMAD.MOV.U32 R189, RZ, RZ, R126 ;  /* 0x000000ffffbd7224 */ /* 0x000fce00078e007e */
.L_x_25898:
[----:B------:R-:W-:Y:S05]  /*5700*/  BSYNC B1 ;  /* 0x0000000000017941 */ /* 0x000fea0003800000 */
.L_x_25896:
        /* <DEDUP_REMOVED lines=16> */
.L_x_25902:
[----:B------:R-:W-:Y:S05]  /*5810*/  BSYNC B2 ;  /* 0x0000000000027941 */ /* 0x000fea0003800000 */
.L_x_25901:
        /* <DEDUP_REMOVED lines=43> */
.L_x_25900:
[----:B------:R-:W-:Y:S05]  /*5ad0*/  BSYNC B1 ;  /* 0x0000000000017941 */ /* 0x000fea0003800000 */
.L_x_25899:
        /* <DEDUP_REMOVED lines=20> */
.L_x_25904:
[----:B------:R-:W-:-:S07]  /*5c20*/  IMAD.MOV.U32 R189, RZ, RZ, R126 ;  /* 0x000000ffffbd7224 */ /* 0x000fce00078e007e */
.L_x_25905:
[----:B------:R-:W-:Y:S05]  /*5c30*/  BSYNC B1 ;  /* 0x0000000000017941 */ /* 0x000fea0003800000 */
.L_x_25903:
        /* <DEDUP_REMOVED lines=16> */
.L_x_25909:
[----:B------:R-:W-:Y:S05]  /*5d40*/  BSYNC B2 ;  /* 0x0000000000027941 */ /* 0x000fea0003800000 */
.L_x_25908:
        /* <DEDUP_REMOVED lines=43> */
.L_x_25907:
[----:B------:R-:W-:Y:S05]  /*6000*/  BSYNC B1 ;  /* 0x0000000000017941 */ /* 0x000fea0003800000 */
.L_x_25906:
        /* <DEDUP_REMOVED lines=21> */
.L_x_25881:
[----:B------:R-:W-:Y:S05]  /*6160*/  BSYNC B0 ;  /* 0x0000000000007941 */ /* 0x000fea0003800000 */
.L_x_25880:
        /* <DEDUP_REMOVED lines=24> */
.L_x_25913:
[----:B------:R-:W-:-:S07]  /*62f0*/  IMAD.MOV.U32 R188, RZ, RZ, R126 ;  /* 0x000000ffffbc7224 */ /* 0x000fce00078e007e */
.L_x_25914:
[----:B------:R-:W-:Y:S05]  /*6300*/  BSYNC B1 ;  /* 0x0000000000017941 */ /* 0x000fea0003800000 */
.L_x_25912:
        /* <DEDUP_REMOVED lines=16> */
.L_x_25918:
[----:B------:R-:W-:Y:S05]  /*6410*/  BSYNC B2 ;  /* 0x0000000000027941 */ /* 0x000fea0003800000 */
.L_x_25917:
        /* <DEDUP_REMOVED lines=43> */
.L_x_25916:
[----:B------:R-:W-:Y:S05]  /*66d0*/  BSYNC B1 ;  /* 0x0000000000017941 */ /* 0x000fea0003800000 */
.L_x_25915:
        /* <DEDUP_REMOVED lines=25> */
.L_x_25920:
[----:B------:R-:W-:-:S07]  /*6870*/  MOV R189, R126 ;  /* 0x0000007e00bd7202 */ /* 0x000fce0000000f00 */
.L_x_25921:
[----:B------:R-:W-:Y:S05]  /*6880*/  BSYNC B1 ;  /* 0x0000000000017941 */ /* 0x000fea0003800000 */
.L_x_25919:
        /* <DEDUP_REMOVED lines=16> */
.L_x_25925:
[----:B------:R-:W-:Y:S05]  /*6990*/  BSYNC B2 ;  /* 0x0000000000027941 */ /* 0x000fea0003800000 */
.L_x_25924:
        /* <DEDUP_REMOVED lines=43> */
.L_x_25923:
[----:B------:R-:W-:Y:S05]  /*6c50*/  BSYNC B1 ;  /* 0x0000000000017941 */ /* 0x000fea0003800000 */
.L_x_25922:
        /* <DEDUP_REMOVED lines=20> */
.L_x_25927:
[----:B------:R-:W-:-:S07]  /*6da0*/  MOV R189, R126 ;  /* 0x0000007e00bd7202 */ /* 0x000fce0000000f00 */
.L_x_25928:
[----:B------:R-:W-:Y:S05]  /*6db0*/  BSYNC B1 ;  /* 0x0000000000017941 */ /* 0x000fea0003800000 */
.L_x_25926:
        /* <DEDUP_REMOVED lines=16> */
.L_x_25932:
[----:B------:R-:W-:Y:S05]  /*6ec0*/  BSYNC B2 ;  /* 0x0000000000027941 */ /* 0x000fea0003800000 */
.L_x_25931:
        /* <DEDUP_REMOVED lines=43> */
.L_x_25930:
[----:B------:R-:W-:Y:S05]  /*7180*/  BSYNC B1 ;  /* 0x0000000000017941 */ /* 0x000fea0003800000 */
.L_x_25929:
        /* <DEDUP_REMOVED lines=20> */
.L_x_25934:
[----:B------:R-:W-:-:S07]  /*72d0*/  MOV R189, R126 ;  /* 0x0000007e00bd7202 */ /* 0x000fce0000000f00 */
.L_x_25935:
[----:B------:R-:W-:Y:S05]  /*72e0*/  BSYNC B1 ;  /* 0x0000000000017941 */ /* 0x000fea0003800000 */
.L_x_25933:
        /* <DEDUP_REMOVED lines=16> */
.L_x_25939:
[----:B------:R-:W-:Y:S05]  /*73f0*/  BSYNC B2 ;  /* 0x0000000000027941 */ /* 0x000fea0003800000 */
.L_x_25938:
        /* <DEDUP_REMOVED lines=43> */
.L_x_25937:
[----:B------:R-:W-:Y:S05]  /*76b0*/  BSYNC B1 ;  /* 0x0000000000017941 */ /* 0x000fea0003800000 */
.L_x_25936:
        /* <DEDUP_REMOVED lines=21> */
.L_x_25911:
[----:B------:R-:W-:Y:S05]  /*7810*/  BSYNC B0 ;  /* 0x0000000000007941 */ /* 0x000fea0003800000 */
.L_x_25910:
        /* <DEDUP_REMOVED lines=24> */
.L_x_25943:
[----:B------:R-:W-:-:S07]  /*79a0*/  MOV R188, R126 ;  /* 0x0000007e00bc7202 */ /* 0x000fce0000000f00 */
.L_x_25944:
[----:B------:R-:W-:Y:S05]  /*79b0*/  BSYNC B1 ;  /* 0x0000000000017941 */ /* 0x000fea0003800000 */
.L_x_25942:
        /* <DEDUP_REMOVED lines=16> */
.L_x_25948:
[----:B------:R-:W-:Y:S05]  /*7ac0*/  BSYNC B2 ;  /* 0x0000000000027941 */ /* 0x000fea0003800000 */
.L_x_25947:
        /* <DEDUP_REMOVED lines=43> */
.L_x_25946:
[----:B------:R-:W-:Y:S05]  /*7d80*/  BSYNC B1 ;  /* 0x0000000000017941 */ /* 0x000fea0003800000 */
.L_x_25945:
        /* <DEDUP_REMOVED lines=25> */
.L_x_25950:
[----:B------:R-:W-:-:S07]  /*7f20*/  IMAD.MOV.U32 R189, RZ, RZ, R126 ;  /* 0x000000ffffbd7224 */ /* 0x000fce00078e007e */
.L_x_25951:
[----:B------:R-:W-:Y:S05]  /*7f30*/  BSYNC B1 ;  /* 0x0000000000017941 */ /* 0x000fea0003800000 */
.L_x_25949:
        /* <DEDUP_REMOVED lines=16> */
.L_x_25955:
[----:B------:R-:W-:Y:S05]  /*8040*/  BSYNC B2 ;  /* 0x0000000000027941 */ /* 0x000fea0003800000 */
.L_x_25954:
        /* <DEDUP_REMOVED lines=43> */
.L_x_25953:
[----:B------:R-:W-:Y:S05]  /*8300*/  BSYNC B1 ;  /* 0x0000000000017941 */ /* 0x000fea0003800000 */
.L_x_25952:
        /* <DEDUP_REMOVED lines=20> */
.L_x_25957:
[----:B------:R-:W-:-:S07]  /*8450*/  IMAD.MOV.U32 R189, RZ, RZ, R126 ;  /* 0x000000ffffbd7224 */ /* 0x000fce00078e007e */
.L_x_25958:
[----:B------:R-:W-:Y:S05]  /*8460*/  BSYNC B1 ;  /* 0x0000000000017941 */ /* 0x000fea0003800000 */
.L_x_25956:
        /* <DEDUP_REMOVED lines=16> */
.L_x_25962:
[----:B------:R-:W-:Y:S05]  /*8570*/  BSYNC B2 ;  /* 0x0000000000027941 */ /* 0x000fea0003800000 */
.L_x_25961:
        /* <DEDUP_REMOVED lines=43> */
.L_x_25960:
[----:B------:R-:W-:Y:S05]  /*8830*/  BSYNC B1 ;  /* 0x0000000000017941 */ /* 0x000fea0003800000 */
.L_x_25959:
        /* <DEDUP_REMOVED lines=20> */
.L_x_25964:
[----:B------:R-:W-:-:S07]  /*8980*/  IMAD.MOV.U32 R189, RZ, RZ, R126 ;  /* 0x000000ffffbd7224 */ /* 0x000fce00078e007e */
.L_x_25965:
[----:B------:R-:W-:Y:S05]  /*8990*/  BSYNC B1 ;  /* 0x0000000000017941 */ /* 0x000fea0003800000 */
.L_x_25963:
        /* <DEDUP_REMOVED lines=16> */
.L_x_25969:
[----:B------:R-:W-:Y:S05]  /*8aa0*/  BSYNC B2 ;  /* 0x0000000000027941 */ /* 0x000fea0003800000 */
.L_x_25968:
        /* <DEDUP_REMOVED lines=43> */
.L_x_25967:
[----:B------:R-:W-:Y:S05]  /*8d60*/  BSYNC B1 ;  /* 0x0000000000017941 */ /* 0x000fea0003800000 */
.L_x_25966:
        /* <DEDUP_REMOVED lines=21> */
.L_x_25941:
[----:B------:R-:W-:Y:S05]  /*8ec0*/  BSYNC B0 ;  /* 0x0000000000007941 */ /* 0x000fea0003800000 */
.L_x_25940:
        /* <DEDUP_REMOVED lines=24> */
.L_x_25973:
[----:B------:R-:W-:-:S07]  /*9050*/  IMAD.MOV.U32 R188, RZ, RZ, R126 ;  /* 0x000000ffffbc7224 */ /* 0x000fce00078e007e */
.L_x_25974:
[----:B------:R-:W-:Y:S05]  /*9060*/  BSYNC B1 ;  /* 0x0000000000017941 */ /* 0x000fea0003800000 */
.L_x_25972:
        /* <DEDUP_REMOVED lines=16> */
.L_x_25978:
[----:B------:R-:W-:Y:S05]  /*9170*/  BSYNC B2 ;  /* 0x0000000000027941 */ /* 0x000fea0003800000 */
.L_x_25977:
        /* <DEDUP_REMOVED lines=43> */
.L_x_25976:
[----:B------:R-:W-:Y:S05]  /*9430*/  BSYNC B1 ;  /* 0x0000000000017941 */ /* 0x000fea0003800000 */
.L_x_25975:
        /* <DEDUP_REMOVED lines=25> */
.L_x_25980:
[----:B------:R-:W-:-:S07]  /*95d0*/  MOV R189, R126 ;  /* 0x0000007e00bd7202 */ /* 0x000fce0000000f00 */
.L_x_25981:
[----:B------:R-:W-:Y:S05]  /*95e0*/  BSYNC B1 ;  /* 0x0000000000017941 */ /* 0x000fea0003800000 */
.L_x_25979:
        /* <DEDUP_REMOVED lines=16> */
.L_x_25985:
[----:B------:R-:W-:Y:S05]  /*96f0*/  BSYNC B2 ;  /* 0x0000000000027941 */ /* 0x000fea0003800000 */
.L_x_25984:
        /* <DEDUP_REMOVED lines=43> */
.L_x_25983:
[----:B------:R-:W-:Y:S05]  /*99b0*/  BSYNC B1 ;  /* 0x0000000000017941 */ /* 0x000fea0003800000 */
.L_x_25982:
        /* <DEDUP_REMOVED lines=20> */
.L_x_25987:
[----:B------:R-:W-:-:S07]  /*9b00*/  MOV R189, R126 ;  /* 0x0000007e00bd7202 */ /* 0x000fce0000000f00 */
.L_x_25988:
[----:B------:R-:W-:Y:S05]  /*9b10*/  BSYNC B1 ;  /* 0x0000000000017941 */ /* 0x000fea0003800000 */
.L_x_25986:
        /* <DEDUP_REMOVED lines=16> */
.L_x_25992:
[----:B------:R-:W-:Y:S05]  /*9c20*/  BSYNC B2 ;  /* 0x0000000000027941 */ /* 0x000fea0003800000 */
.L_x_25991:
        /* <DEDUP_REMOVED lines=43> */
.L_x_25990:
[----:B------:R-:W-:Y:S05]  /*9ee0*/  BSYNC B1 ;  /* 0x0000000000017941 */ /* 0x000fea0003800000 */
.L_x_25989:
        /* <DEDUP_REMOVED lines=20> */
.L_x_25994:
[----:B------:R-:W-:-:S07]  /*a030*/  MOV R189, R126 ;  /* 0x0000007e00bd7202 */ /* 0x000fce0000000f00 */
.L_x_25995:
[----:B------:R-:W-:Y:S05]  /*a040*/  BSYNC B1 ;  /* 0x0000000000017941 */ /* 0x000fea0003800000 */
.L_x_25993:
        /* <DEDUP_REMOVED lines=16> */
.L_x_25999:
[----:B------:R-:W-:Y:S05]  /*a150*/  BSYNC B2 ;  /* 0x0000000000027941 */ /* 0x000fea0003800000 */
.L_x_25998:
        /* <DEDUP_REMOVED lines=43> */
.L_x_25997:
[----:B------:R-:W-:Y:S05]  /*a410*/  BSYNC B1 ;  /* 0x0000000000017941 */ /* 0x000fea0003800000 */
.L_x_25996:
        /* <DEDUP_REMOVED lines=21> */
.L_x_25971:
[----:B------:R-:W-:Y:S05]  /*a570*/  BSYNC B0 ;  /* 0x0000000000007941 */ /* 0x000fea0003800000 */
.L_x_25970:
        /* <DEDUP_REMOVED lines=24> */
.L_x_26003:
[----:B------:R-:W-:-:S07]  /*a700*/  MOV R188, R126 ;  /* 0x0000007e00bc7202 */ /* 0x000fce0000000f00 */
.L_x_26004:
[----:B------:R-:W-:Y:S05]  /*a710*/  BSYNC B1 ;  /* 0x0000000000017941 */ /* 0x000fea0003800000 */
.L_x_26002:
        /* <DEDUP_REMOVED lines=16> */
.L_x_26008:
[----:B------:R-:W-:Y:S05]  /*a820*/  BSYNC B2 ;  /* 0x0000000000027941 */ /* 0x000fea0003800000 */
.L_x_26007:
        /* <DEDUP_REMOVED lines=43> */
.L_x_26006:
[----:B------:R-:W-:Y:S05]  /*aae0*/  BSYNC B1 ;  /* 0x0000000000017941 */ /* 0x000fea0003800000 */
.L_x_26005:
        /* <DEDUP_REMOVED lines=25> */
.L_x_26010:
[----:B------:R-:W-:-:S07]  /*ac80*/  IMAD.MOV.U32 R189, RZ, RZ, R126 ;  /* 0x000000ffffbd7224 */ /* 0x000fce00078e007e */
.L_x_26011:
[----:B------:R-:W-:Y:S05]  /*ac90*/  BSYNC B1 ;  /* 0x0000000000017941 */ /* 0x000fea0003800000 */
.L_x_26009:
        /* <DEDUP_REMOVED lines=16> */
.L_x_26015:
[----:B------:R-:W-:Y:S05]  /*ada0*/  BSYNC B2 ;  /* 0x0000000000027941 */ /* 0x000fea0003800000 */
.L_x_26014:
        /* <DEDUP_REMOVED lines=43> */
.L_x_26013:
[----:B------:R-:W-:Y:S05]  /*b060*/  BSYNC B1 ;  /* 0x0000000000017941 */ /* 0x000fea0003800000 */
.L_x_26012:
        /* <DEDUP_REMOVED lines=20> */
.L_x_26017:
[----:B------:R-:W-:-:S07]  /*b1b0*/  IMAD.MOV.U32 R189, RZ, RZ, R126 ;  /* 0x000000ffffbd7224 */ /* 0x000fce00078e007e */
.L_x_26018:
[----:B------:R-:W-:Y:S05]  /*b1c0*/  BSYNC B1 ;  /* 0x0000000000017941 */ /* 0x000fea0003800000 */
.L_x_26016:
        /* <DEDUP_REMOVED lines=16> */
.L_x_26022:
[----:B------:R-:W-:Y:S05]  /*b2d0*/  BSYNC B2 ;  /* 0x0000000000027941 */ /* 0x000fea0003800000 */
.L_x_26021:
        /* <DEDUP_REMOVED lines=43> */
.L_x_26020:
[----:B------:R-:W-:Y:S05]  /*b590*/  BSYNC B1 ;  /* 0x0000000000017941 */ /* 0x000fea0003800000 */
.L_x_26019:
        /* <DEDUP_REMOVED lines=20> */
.L_x_26024:
[----:B------:R-:W-:-:S07]  /*b6e0*/  IMAD.MOV.U32 R189, RZ, RZ, R126 ;  /* 0x000000ffffbd7224 */ /* 0x000fce00078e007e */
.L_x_26025:
[----:B------:R-:W-:Y:S05]  /*b6f0*/  BSYNC B1 ;  /* 0x0000000000017941 */ /* 0x000fea0003800000 */
.L_x_26023:
        /* <DEDUP_REMOVED lines=16> */
.L_x_26029:
[----:B------:R-:W-:Y:S05]  /*b800*/  BSYNC B2 ;  /* 0x0000000000027941 */ /* 0x000fea0003800000 */
.L_x_26028:
        /* <DEDUP_REMOVED lines=43> */
.L_x_26027:
[----:B------:R-:W-:Y:S05]  /*bac0*/  BSYNC B1 ;  /* 0x0000000000017941 */ /* 0x000fea0003800000 */
.L_x_26026:
        /* <DEDUP_REMOVED lines=21> */
.L_x_26001:
[----:B------:R-:W-:Y:S05]  /*bc20*/  BSYNC B0 ;  /* 0x0000000000007941 */ /* 0x000fea0003800000 */
.L_x_26000:
        /* <DEDUP_REMOVED lines=24> */
.L_x_26033:
[----:B------:R-:W-:-:S07]  /*bdb0*/  IMAD.MOV.U32 R188, RZ, RZ, R126 ;  /* 0x000000ffffbc7224 */ /* 0x000fce00078e007e */
.L_x_26034:
[----:B------:R-:W-:Y:S05]  /*bdc0*/  BSYNC B1 ;  /* 0x0000000000017941 */ /* 0x000fea0003800000 */
.L_x_26032:
        /* <DEDUP_REMOVED lines=16> */
.L_x_26038:
[----:B------:R-:W-:Y:S05]  /*bed0*/  BSYNC B2 ;  /* 0x0000000000027941 */ /* 0x000fea0003800000 */
.L_x_26037:
        /* <DEDUP_REMOVED lines=43> */
.L_x_26036:
[----:B------:R-:W-:Y:S05]  /*c190*/  BSYNC B1 ;  /* 0x0000000000017941 */ /* 0x000fea0003800000 */
.L_x_26035:
        /* <DEDUP_REMOVED lines=25> */
.L_x_26040:
[----:B------:R-:W-:-:S07]  /*c330*/  MOV R189, R126 ;  /* 0x0000007e00bd7202 */ /* 0x000fce0000000f00 */
.L_x_26041:
[----:B------:R-:W-:Y:S05]  /*c340*/  BSYNC B1 ;  /* 0x0000000000017941 */ /* 0x000fea0003800000 */
.L_x_26039:
        /* <DEDUP_REMOVED lines=16> */
.L_x_26045:
[----:B------:R-:W-:Y:S05]  /*c450*/  BSYNC B2 ;  /* 0x0000000000027941 */ /* 0x000fea0003800000 */
.L_x_26044:
        /* <DEDUP_REMOVED lines=43> */
.L_x_26043:
[----:B------:R-:W-:Y:S05]  /*c710*/  BSYNC B1 ;  /* 0x0000000000017941 */ /* 0x000fea0003800000 */
.L_x_26042:
        /* <DEDUP_REMOVED lines=20> */
.L_x_26047:
[----:B------:R-:W-:-:S07]  /*c860*/  MOV R189, R126 ;  /* 0x0000007e00bd7202 */ /* 0x000fce0000000f00 */
.L_x_26048:
[----:B------:R-:W-:Y:S05]  /*c870*/  BSYNC B1 ;  /* 0x0000000000017941 */ /* 0x000fea0003800000 */
.L_x_26046:
        /* <DEDUP_REMOVED lines=16> */
.L_x_26052:
[----:B------:R-:W-:Y:S05]  /*c980*/  BSYNC B2 ;  /* 0x0000000000027941 */ /* 0x000fea0003800000 */
.L_x_26051:
        /* <DEDUP_REMOVED lines=43> */
.L_x_26050:
[----:B------:R-:W-:Y:S05]  /*cc40*/  BSYNC B1 ;  /* 0x0000000000017941 */ /* 0x000fea0003800000 */
.L_x_26049:
        /* <DEDUP_REMOVED lines=20> */
.L_x_26054:
[----:B------:R-:W-:-:S07]  /*cd90*/  MOV R189, R126 ;  /* 0x0000007e00bd7202 */ /* 0x000fce0000000f00 */
.L_x_26055:
[----:B------:R-:W-:Y:S05]  /*cda0*/  BSYNC B1 ;  /* 0x0000000000017941 */ /* 0x000fea0003800000 */
.L_x_26053:
        /* <DEDUP_REMOVED lines=16> */
.L_x_26059:
[----:B------:R-:W-:Y:S05]  /*ceb0*/  BSYNC B2 ;  /* 0x0000000000027941 */ /* 0x000fea0003800000 */
.L_x_26058:
        /* <DEDUP_REMOVED lines=43> */
.L_x_26057:
[----:B------:R-:W-:Y:S05]  /*d170*/  BSYNC B1 ;  /* 0x0000000000017941 */ /* 0x000fea0003800000 */
.L_x_26056:
        /* <DEDUP_REMOVED lines=20> */
.L_x_26031:
[----:B------:R-:W-:Y:S05]  /*d2c0*/  BSYNC B0 ;  /* 0x0000000000007941 */ /* 0x000fea0003800000 */
.L_x_26030:
        /* <DEDUP_REMOVED lines=12> */
[----:B-----5:R-:W-:Y:S02]  /*d390*/  P2R R184, PR, RZ, 0x20 ;  /* 0x00000020ffb87803 */ /* 0x020fe40000000000 */
        /* <DEDUP_REMOVED lines=30> */
[----:B------:R-:W-:Y:S02]  /*d580*/  FADD.FTZ R92, R88, R93 ;  /* 0x0000005d585c7221 */ /* 0x000fe40000010000 */
[----:B------:R-:W-:Y:S01]  /*d590*/  @!P5 VIADD R94, R94, 0x8 ;  /* 0x000000085e5ed836 */ /* 0x000fe20000000000 */
        /* <DEDUP_REMOVED lines=39> */
[----:B------:R-:W-:Y:S01]  /*d810*/  FADD.FTZ R179, R69, -R92 ;  /* 0x8000005c45b37221 */ /* 0x000fe20000010000 */
[----:B------:R-:W-:Y:S02]  /*d820*/  ISETP.NE.AND P5, PT, R187, RZ, PT ;  /* 0x000000ffbb00720c */ /* 0x000fe40003fa5270 */
        /* <DEDUP_REMOVED lines=54> */
.L_x_26088:
[----:B------:R-:W-:Y:S01]  /*db90*/  LOP3.LUT P1, RZ, R168, 0x1f, RZ, 0xc0, !PT ;  /* 0x0000001fa8ff7812 */ /* 0x000fe2000782c0ff */
[----:B------:R-:W-:Y:S05]  /*dba0*/  WARPSYNC.ALL ;  /* 0x0000000000007948 */ /* 0x000fea0003800000 */
[----:B------:R-:W-:-:S07]  /*dbb0*/  LOP3.LUT R95, R95, 0x7, RZ, 0xc0, !PT ;  /* 0x000000075f5f7812 */ /* 0x000fce00078ec0ff */
[----:B------:R-:W2:Y:S01]  /*dbc0*/  @!P1 S2R R182, SR_CgaCtaId ;  /* 0x0000000000b69919 */ /* 0x000ea20000008800 */
[----:B------:R-:W-:Y:S02]  /*dbd0*/  @!P1 MOV R93, 0x400 ;  /* 0x00000400005d9802 */ /* 0x000fe40000000f00 */
[----:B------:R-:W-:Y:S02]  /*dbe0*/  @!P1 IADD3 R179, R94, R95, RZ ;  /* 0x0000005f5eb39210 */ /* 0x000fe40007ffe0ff */
[----:B--2---:R-:W-:Y:S01]  /*dbf0*/  @!P1 LEA R182, R182, R93, 0x18 ;  /* 0x0000005db6b69211 */ /* 0x004fe200078ec0ff */
[----:B-1----:R-:W-:Y:S01]  /*dc00*/  FADD.FTZ R93, R183, R188 ;  /* 0x000000bcb75d7221 */ /* 0x002fe20000010000 */
[----:B0-----:R-:W-:-:S03]  /*dc10*/  LOP3.LUT R183, R168, 0x1f, RZ, 0xc0, !PT ;  /* 0x0000001fa8b77812 */ /* 0x001fc600078ec0ff */
[----:B------:R-:W-:-:S05]  /*dc20*/  @!P1 IMAD R179, R179, 0x8, R182 ;  /* 0x00000008b3b39824 */ /* 0x000fca00078e02b6 */
[----:B------:R0:W-:Y:S01]  /*dc30*/  @!P1 STS.64 [R179], R92 ;  /* 0x0000005cb3009388 */ /* 0x0001e20000000a00 */
[----:B------:R-:W-:-:S13]  /*dc40*/  ISETP.GT.U32.AND P1, PT, R183, 0x7, PT ;  /* 0x00000007b700780c */ /* 0x000fda0003f24070 */
[----:B0-----:R-:W0:Y:S01]  /*dc50*/  @!P1 S2R R93, SR_CgaCtaId ;  /* 0x00000000005d9919 */ /* 0x001e220000008800 */
[----:B------:R-:W-:Y:S01]  /*dc60*/  @!P1 MOV R92, 0x400 ;  /* 0x00000400005c9802 */ /* 0x000fe20000000f00 */
[----:B------:R-:W-:Y:S01]  /*dc70*/  BSSY B0, `(.L_x_26061) ;  /* 0x000005c000007945 */ /* 0x000fe20003800000 */
[----:B------:R-:W-:Y:S01]  /*dc80*/  @!P1 IADD3 R94, R94, R183, RZ ;  /* 0x000000b75e5e9210 */ /* 0x000fe20007ffe0ff */
[----:B------:R-:W-:Y:S01]  /*dc90*/  BAR.SYNC.DEFER_BLOCKING 0x0 ;  /* 0x0000000000007b1d */ /* 0x000fe20000010000 */
[----:B------:R-:W-:Y:S02]  /*dca0*/  ISETP.NE.AND P2, PT, R176, RZ, PT ;  /* 0x000000ffb000720c */ /* 0x000fe40003f45270 */
[----:B0-----:R-:W-:Y:S02]  /*dcb0*/  @!P1 LEA R179, R93, R92, 0x18 ;  /* 0x0000005c5db39211 */ /* 0x001fe400078ec0ff */
        /* <DEDUP_REMOVED lines=18> */
[----:B------:R-:W-:Y:S01]  /*dde0*/  IMAD.IADD R185, R186, 0x1, R191 ;  /* 0x00000001bab97824 */ /* 0x000fe200078e02bf */
[----:B------:R-:W-:Y:S01]  /*ddf0*/  I2FP.F32.S32 R191, R191 ;  /* 0x000000bf00bf7245 */ /* 0x000fe20000201400 */
[----:B0-----:R-:W-:Y:S01]  /*de00*/  FMUL.FTZ R94, R188, R179 ;  /* 0x000000b3bc5e7220 */ /* 0x001fe20000410000 */
[----:B------:R-:W-:Y:S01]  /*de10*/  FMUL.FTZ R92, R92, R92 ;  /* 0x0000005c5c5c7220 */ /* 0x000fe20000410000 */
[----:B--2---:R-:W-:-:S03]  /*de20*/  FADD.FTZ R179, R182, R93 ;  /* 0x0000005db6b37221 */ /* 0x004fc60000010000 */
[----:B------:R-:W0:Y:S01]  /*de30*/  SHFL.DOWN PT, R193, R94, 0x2, 0x1f ;  /* 0x08401f005ec17f89 */ /* 0x000e2200000e0000 */
[----:B------:R-:W-:Y:S01]  /*de40*/  FMUL.FTZ R92, R92, R183 ;  /* 0x000000b75c5c7220 */ /* 0x000fe20000410000 */
[----:B------:R-:W-:-:S03]  /*de50*/  I2FP.F32.S32 R183, R185 ;  /* 0x000000b900b77245 */ /* 0x000fc60000201400 */
[----:B------:R-:W-:Y:S01]  /*de60*/  FMUL.FTZ R92, R92, R189 ;  /* 0x000000bd5c5c7220 */ /* 0x000fe20000410000 */
[----:B------:R-:W1:Y:S03]  /*de70*/  MUFU.RCP R182, R183 ;  /* 0x000000b700b67308 */ /* 0x000e660000001000 */
        /* <DEDUP_REMOVED lines=8> */
[----:B--2---:R-:W-:-:S03]  /*df00*/  IADD3 R189, R185, R188, RZ ;  /* 0x000000bcb9bd7210 */ /* 0x004fc60007ffe0ff */
[----:B------:R-:W0:Y:S01]  /*df10*/  SHFL.DOWN PT, R179, R186, 0x1, 0x1f ;  /* 0x08201f00bab37f89 */ /* 0x000e2200000e0000 */
[----:B------:R-:W-:Y:S01]  /*df20*/  FMUL.FTZ R94, R187, R94 ;  /* 0x0000005ebb5e7220 */ /* 0x000fe20000410000 */
[----:B---3--:R-:W-:Y:S01]  /*df30*/  FADD.FTZ R93, R92, R93 ;  /* 0x0000005d5c5d7221 */ /* 0x008fe20000010000 */
[----:B------:R-:W-:Y:S02]  /*df40*/  I2FP.F32.S32 R189, R189 ;  /* 0x000000bd00bd7245 */ /* 0x000fe40000201400 */
[----:B------:R-:W-:Y:S01]  /*df50*/  FMUL.FTZ R94, R94, R191 ;  /* 0x000000bf5e5e7220 */ /* 0x000fe20000410000 */
[----:B------:R-:W-:-:S03]  /*df60*/  I2FP.F32.S32 R188, R188 ;  /* 0x000000bc00bc7245 */ /* 0x000fc60000201400 */
[----:B------:R-:W-:Y:S01]  /*df70*/  FFMA.FTZ R93, R182, R94, R93 ;  /* 0x0000005eb65d7223 */ /* 0x000fe2000001005d */
[----:B------:R-:W1:Y:S04]  /*df80*/  MUFU.RCP R189, R189 ;  /* 0x000000bd00bd7308 */ /* 0x000e680000001000 */
        /* <DEDUP_REMOVED lines=8> */
[----:B------:R-:W0:Y:S01]  /*e010*/  SHFL.IDX PT, R187, R182, RZ, 0x1f ;  /* 0x00001fffb6bb7589 */ /* 0x000e2200000e0000 */
[----:B------:R-:W1:Y:S01]  /*e020*/  LDC R183, c[0x0][0x2d8] ;  /* 0x0000b600ffb77b82 */ /* 0x000e620000000800 */
[----:B------:R-:W-:-:S04]  /*e030*/  FMUL.FTZ R94, R94, R188 ;  /* 0x000000bc5e5e7220 */ /* 0x000fc80000410000 */
[----:B------:R-:W-:-:S03]  /*e040*/  FFMA.FTZ R189, R189, R94, R92 ;  /* 0x0000005ebdbd7223 */ /* 0x000fc6000001005c */
[----:B------:R-:W2:Y:S02]  /*e050*/  @!P1 LDC.64 R94, c[0x0][0x250] ;  /* 0x00009400ff5e9b82 */ /* 0x000ea40000000a00 */
[----:B------:R-:W1:Y:S06]  /*e060*/  SHFL.IDX PT, R186, R189, RZ, 0x1f ;  /* 0x00001fffbdba7589 */ /* 0x000e6c00000e0000 */
        /* <DEDUP_REMOVED lines=12> */
[----:B------:R-:W1:Y:S01]  /*e130*/  LDC.64 R182, c[0x0][0x2b8] ;  /* 0x0000ae00ffb67b82 */ /* 0x000e620000000a00 */
        /* <DEDUP_REMOVED lines=12> */
[----:B-1----:R-:W-:-:S04]  /*e200*/  IMAD.WIDE.U32 R182, R178, 0x10, R182 ;  /* 0x00000010b2b67825 */ /* 0x002fc800078e00b6 */
[----:B------:R-:W-:Y:S01]  /*e210*/  VIADD R178, R178, 0x100 ;  /* 0x00000100b2b27836 */ /* 0x000fe20000000000 */
[----:B------:R1:W-:Y:S06]  /*e220*/  STG.E.128 desc[UR4][R182.64], R92 ;  /* 0x0000005cb6007986 */ /* 0x0003ec000c101d04 */
.L_x_26062:
[----:B------:R-:W-:Y:S05]  /*e230*/  BSYNC B0 ;  /* 0x0000000000007941 */ /* 0x000fea0003800000 */
.L_x_26061:
[----:B------:R-:W-:Y:S01]  /*e240*/  ISETP.NE.AND P1, PT, R175, RZ, PT ;  /* 0x000000ffaf00720c */ /* 0x000fe20003f25270 */
[----:B------:R-:W-:-:S12]  /*e250*/  BSSY B0, `(.L_x_26063) ;  /* 0x0000012000007945 */ /* 0x000fd80003800000 */
[----:B------:R-:W-:Y:S05]  /*e260*/  @!P1 BRA `(.L_x_26064) ;  /* 0x0000000000409947 */ /* 0x000fea0003800000 */
[----:B-1----:R-:W1:Y:S01]  /*e270*/  LDC.64 R182, c[0x0][0x2b8] ;  /* 0x0000ae00ffb67b82 */ /* 0x002e620000000a00 */
        /* <DEDUP_REMOVED lines=12> */
[C---:B-1----:R-:W-:Y:S01]  /*e340*/  IMAD.WIDE.U32 R182, R178.reuse, 0x10, R182 ;  /* 0x00000010b2b67825 */ /* 0x042fe200078e00b6 */
[----:B------:R-:W-:-:S04]  /*e350*/  IADD3 R178, R178, 0x100, RZ ;  /* 0x00000100b2b27810 */ /* 0x000fc80007ffe0ff */
[----:B------:R2:W-:Y:S03]  /*e360*/  STG.E.128 desc[UR4][R182.64], R92 ;  /* 0x0000005cb6007986 */ /* 0x0005e6000c101d04 */
.L_x_26064:
[----:B------:R-:W-:Y:S05]  /*e370*/  BSYNC B0 ;  /* 0x0000000000007941 */ /* 0x000fea0003800000 */
.L_x_26063:
[----:B------:R-:W-:Y:S01]  /*e380*/  ISETP.NE.AND P1, PT, R174, RZ, PT ;  /* 0x000000ffae00720c */ /* 0x000fe20003f25270 */
[----:B------:R-:W-:-:S12]  /*e390*/  BSSY B0, `(.L_x_26065) ;  /* 0x0000012000007945 */ /* 0x000fd80003800000 */
[----:B------:R-:W-:Y:S05]  /*e3a0*/  @!P1 BRA `(.L_x_26066) ;  /* 0x0000000000409947 */ /* 0x000fea0003800000 */
[----:B-12---:R-:W1:Y:S01]  /*e3b0*/  LDC.64 R182, c[0x0][0x2b8] ;  /* 0x0000ae00ffb67b82 */ /* 0x006e620000000a00 */
        /* <DEDUP_REMOVED lines=15> */
.L_x_26066:
[----:B------:R-:W-:Y:S05]  /*e4b0*/  BSYNC B0 ;  /* 0x0000000000007941 */ /* 0x000fea0003800000 */
.L_x_26065:
[----:B------:R-:W-:Y:S01]  /*e4c0*/  ISETP.NE.AND P1, PT, R173, RZ, PT ;  /* 0x000000ffad00720c */ /* 0x000fe20003f25270 */
[----:B------:R-:W-:-:S12]  /*e4d0*/  BSSY B0, `(.L_x_26067) ;  /* 0x0000012000007945 */ /* 0x000fd80003800000 */
[----:B------:R-:W-:Y:S05]  /*e4e0*/  @!P1 BRA `(.L_x_26068) ;  /* 0x0000000000409947 */ /* 0x000fea0003800000 */
[----:B-123--:R-:W1:Y:S01]  /*e4f0*/  LDC.64 R182, c[0x0][0x2b8] ;  /* 0x0000ae00ffb67b82 */ /* 0x00ee620000000a00 */
        /* <DEDUP_REMOVED lines=15> */
.L_x_26068:
[----:B------:R-:W-:Y:S05]  /*e5f0*/  BSYNC B0 ;  /* 0x0000000000007941 */ /* 0x000fea0003800000 */
.L_x_26067:
[----:B------:R-:W-:Y:S01]  /*e600*/  ISETP.NE.AND P1, PT, R169, RZ, PT ;  /* 0x000000ffa900720c */ /* 0x000fe20003f25270 */
[----:B------:R-:W-:-:S12]  /*e610*/  BSSY B0, `(.L_x_26069) ;  /* 0x0000012000007945 */ /* 0x000fd80003800000 */
[----:B------:R-:W-:Y:S05]  /*e620*/  @!P1 BRA `(.L_x_26070) ;  /* 0x0000000000409947 */ /* 0x000fea0003800000 */
[----:B-1234-:R-:W1:Y:S01]  /*e630*/  LDC.64 R182, c[0x0][0x2b8] ;  /* 0x0000ae00ffb67b82 */ /* 0x01ee620000000a00 */
        /* <DEDUP_REMOVED lines=15> */
.L_x_26070:
[----:B------:R-:W-:Y:S05]  /*e730*/  BSYNC B0 ;  /* 0x0000000000007941 */ /* 0x000fea0003800000 */
.L_x_26069:
        /* <DEDUP_REMOVED lines=19> */
.L_x_26072:
[----:B------:R-:W-:Y:S05]  /*e870*/  BSYNC B0 ;  /* 0x0000000000007941 */ /* 0x000fea0003800000 */
.L_x_26071:
        /* <DEDUP_REMOVED lines=19> */
.L_x_26074:
[----:B------:R-:W-:Y:S05]  /*e9b0*/  BSYNC B0 ;  /* 0x0000000000007941 */ /* 0x000fea0003800000 */
.L_x_26073:
        /* <DEDUP_REMOVED lines=11> */
[----:B------:R-:W-:-:S04]  /*ea70*/  FMUL.FTZ R95, R179, R188 ;  /* 0x000000bcb35f7220 */ /* 0x000fc80000410000 */
[----:B------:R-:W-:Y:S01]  /*ea80*/  FFMA.FTZ R95, R19, R95, R2 ;  /* 0x0000005f135f7223 */ /* 0x000fe20000010002 */
[----:B0-----:R-:W-:-:S04]  /*ea90*/  IMAD.WIDE.U32 R178, R178, 0x10, R92 ;  /* 0x00000010b2b27825 */ /* 0x001fc800078e005c */
[----:B------:R-:W-:Y:S01]  /*eaa0*/  FFMA.FTZ R92, R22, R94, R129 ;  /* 0x0000005e165c7223 */ /* 0x000fe20000010081 */
[----:B------:R-:W-:Y:S01]  /*eab0*/  FFMA.FTZ R93, R21, R182, R4 ;  /* 0x000000b6155d7223 */ /* 0x000fe20000010004 */
[----:B------:R-:W-:-:S05]  /*eac0*/  FFMA.FTZ R94, R20, R186, R127 ;  /* 0x000000ba145e7223 */ /* 0x000fca000001007f */
[----:B------:R0:W-:Y:S02]  /*ead0*/  STG.E.128 desc[UR4][R178.64], R92 ;  /* 0x0000005cb2007986 */ /* 0x0001e4000c101d04 */
.L_x_26076:
[----:B------:R-:W-:Y:S05]  /*eae0*/  BSYNC B0 ;  /* 0x0000000000007941 */ /* 0x000fea0003800000 */
.L_x_26075:
[----:B------:R-:W-:Y:S02]  /*eaf0*/  ISETP.NE.AND P1, PT, R184, RZ, PT ;  /* 0x000000ffb800720c */ /* 0x000fe40003f25270 */
[----:B------:R-:W-:Y:S02]  /*eb00*/  IADD3 R151, R151, UR12, RZ ;  /* 0x0000000c97977c10 */ /* 0x000fe4000fffe0ff */
[----:B0-----:R-:W-:Y:S02]  /*eb10*/  SEL R179, RZ, 0x1, P1 ;  /* 0x00000001ffb37807 */ /* 0x001fe40000800000 */
[----:B------:R-:W-:-:S13]  /*eb20*/  ISETP.GE.AND P1, PT, R151, UR13, PT ;  /* 0x0000000d97007c0c */ /* 0x000fda000bf26270 */
[----:B------:R-:W-:Y:S05]  /*eb30*/  @!P1 BRA `(.L_x_26077) ;  /* 0xffffff3000609947 */ /* 0x000fea000383ffff */
[----:B------:R-:W-:Y:S05]  /*eb40*/  EXIT ;  /* 0x000000000000794d */ /* 0x000fea0003800000 */
.L_x_26060:
        /* <DEDUP_REMOVED lines=9> */
.L_x_26078:
[----:B------:R-:W-:Y:S02]  /*ebe0*/  IMAD.MOV.U32 R189, RZ, RZ, 0x2 ;  /* 0x00000002ffbd7424 */ /* 0x000fe400078e00ff */
[----:B------:R-:W-:-:S04]  /*ebf0*/  IMAD.MOV.U32 R92, RZ, RZ, R188 ;  /* 0x000000ffff5c7224 */ /* 0x000fc800078e00bc */
[----:B------:R-:W-:-:S05]  /*ec00*/  FADD.FTZ R179, R93, R92 ;  /* 0x0000005c5db37221 */ /* 0x000fca0000010000 */
[----:B------:R-:W-:-:S07]  /*ec10*/  MOV R190, R179 ;  /* 0x000000b300be7202 */ /* 0x000fce0000000f00 */
[----:B------:R-:W-:Y:S05]  /*ec20*/  WARPSYNC.COLLECTIVE R187, `(.L_x_26079) ;  /* 0x00000000bb087348 */ /* 0x000fea0003c00000 */
[----:B------:R0:W1:Y:S02]  /*ec30*/  SHFL.BFLY P6, R188, R190, R189, R192 ;  /* 0x0c0000bdbebc7389 */ /* 0x00006400000c00c0 */
[----:B01----:R-:W-:Y:S01]  /*ec40*/  ENDCOLLECTIVE ;  /* 0x000000000000791b */ /* 0x003fe20003800000 */
.L_x_26079:
[----:B------:R-:W-:Y:S01]  /*ec50*/  HFMA2.MMA R189, -RZ, RZ, 0, 2.384185791015625e-07 ;  /* 0x00000004ffbd7435 */ /* 0x000fe200000001ff */
[----:B------:R-:W-:-:S05]  /*ec60*/  MOV R92, R188 ;  /* 0x000000bc005c7202 */ /* 0x000fca0000000f00 */
[----:B------:R-:W-:-:S04]  /*ec70*/  FADD.FTZ R182, R179, R92 ;  /* 0x0000005cb3b67221 */ /* 0x000fc80000010000 */
[----:B------:R-:W-:-:S07]  /*ec80*/  IMAD.MOV.U32 R190, RZ, RZ, R182 ;  /* 0x000000ffffbe7224 */ /* 0x000fce00078e00b6 */
[----:B------:R-:W-:Y:S05]  /*ec90*/  WARPSYNC.COLLECTIVE R187, `(.L_x_26080) ;  /* 0x00000000bb087348 */ /* 0x000fea0003c00000 */
[----:B------:R0:W1:Y:S02]  /*eca0*/  SHFL.BFLY P6, R188, R190, R189, R192 ;  /* 0x0c0000bdbebc7389 */ /* 0x00006400000c00c0 */
[----:B01----:R-:W-:Y:S01]  /*ecb0*/  ENDCOLLECTIVE ;  /* 0x000000000000791b */ /* 0x003fe20003800000 */
.L_x_26080:
[----:B------:R-:W-:Y:S02]  /*ecc0*/  IMAD.MOV.U32 R189, RZ, RZ, 0x8 ;  /* 0x00000008ffbd7424 */ /* 0x000fe400078e00ff */
[----:B------:R-:W-:-:S04]  /*ecd0*/  IMAD.MOV.U32 R183, RZ, RZ, R188 ;  /* 0x000000ffffb77224 */ /* 0x000fc800078e00bc */
[----:B------:R-:W-:-:S05]  /*ece0*/  FADD.FTZ R183, R182, R183 ;  /* 0x000000b7b6b77221 */ /* 0x000fca0000010000 */
[----:B------:R-:W-:-:S07]  /*ecf0*/  MOV R190, R183 ;  /* 0x000000b700be7202 */ /* 0x000fce0000000f00 */
[----:B------:R-:W-:Y:S05]  /*ed00*/  WARPSYNC.COLLECTIVE R187, `(.L_x_26081) ;  /* 0x00000000bb087348 */ /* 0x000fea0003c00000 */
[----:B------:R0:W1:Y:S02]  /*ed10*/  SHFL.BFLY P6, R188, R190, R189, R192 ;  /* 0x0c0000bdbebc7389 */ /* 0x00006400000c00c0 */
[----:B01----:R-:W-:Y:S01]  /*ed20*/  ENDCOLLECTIVE ;  /* 0x000000000000791b */ /* 0x003fe20003800000 */
.L_x_26081:
[----:B------:R-:W-:Y:S01]  /*ed30*/  HFMA2.MMA R189, -RZ, RZ, 0, 9.5367431640625e-07 ;  /* 0x00000010ffbd7435 */ /* 0x000fe200000001ff */
[----:B------:R-:W-:-:S05]  /*ed40*/  MOV R92, R188 ;  /* 0x000000bc005c7202 */ /* 0x000fca0000000f00 */
[----:B------:R-:W-:-:S04]  /*ed50*/  FADD.FTZ R185, R183, R92 ;  /* 0x0000005cb7b97221 */ /* 0x000fc80000010000 */
[----:B------:R-:W-:-:S07]  /*ed60*/  IMAD.MOV.U32 R190, RZ, RZ, R185 ;  /* 0x000000ffffbe7224 */ /* 0x000fce00078e00b9 */
[----:B------:R-:W-:Y:S05]  /*ed70*/  WARPSYNC.COLLECTIVE R187, `(.L_x_26082) ;  /* 0x00000000bb087348 */ /* 0x000fea0003c00000 */
[----:B------:R0:W1:Y:S02]  /*ed80*/  SHFL.BFLY P6, R188, R190, R189, R192 ;  /* 0x0c0000bdbebc7389 */ /* 0x00006400000c00c0 */
[----:B01----:R-:W-:Y:S01]  /*ed90*/  ENDCOLLECTIVE ;  /* 0x000000000000791b */ /* 0x003fe20003800000 */
.L_x_26082:
[----:B------:R-:W-:Y:S02]  /*eda0*/  IMAD.MOV.U32 R189, RZ, RZ, 0x1 ;  /* 0x00000001ffbd7424 */ /* 0x000fe400078e00ff */
[----:B------:R-:W-:Y:S01]  /*edb0*/  IMAD.MOV.U32 R92, RZ, RZ, R188 ;  /* 0x000000ffff5c7224 */ /* 0x000fe200078e00bc */
[----:B------:R-:W-:-:S03]  /*edc0*/  ISETP.NE.AND P6, PT, R186, RZ, PT ;  /* 0x000000ffba00720c */ /* 0x000fc60003fc5270 */
        /* <DEDUP_REMOVED lines=72> */
.L_x_26083:
[----:B------:R-:W-:Y:S01]  /*f250*/  HFMA2.MMA R189, -RZ, RZ, 0, 1.1920928955078125e-07 ;  /* 0x00000002ffbd7435 */ /* 0x000fe200000001ff */
[----:B------:R-:W-:-:S05]  /*f260*/  MOV R182, R188 ;  /* 0x000000bc00b67202 */ /* 0x000fca0000000f00 */
[----:B------:R-:W-:-:S04]  /*f270*/  FADD.FTZ R182, R93, R182 ;  /* 0x000000b65db67221 */ /* 0x000fc80000010000 */
[----:B------:R-:W-:-:S07]  /*f280*/  IMAD.MOV.U32 R190, RZ, RZ, R182 ;  /* 0x000000ffffbe7224 */ /* 0x000fce00078e00b6 */
[----:B------:R-:W-:Y:S05]  /*f290*/  WARPSYNC.COLLECTIVE R187, `(.L_x_26084) ;  /* 0x00000000bb087348 */ /* 0x000fea0003c00000 */
[----:B------:R0:W1:Y:S02]  /*f2a0*/  SHFL.BFLY P6, R188, R190, R189, R192 ;  /* 0x0c0000bdbebc7389 */ /* 0x00006400000c00c0 */
[----:B01----:R-:W-:Y:S01]  /*f2b0*/  ENDCOLLECTIVE ;  /* 0x000000000000791b */ /* 0x003fe20003800000 */
.L_x_26084:
[----:B------:R-:W-:Y:S01]  /*f2c0*/  HFMA2.MMA R189, -RZ, RZ, 0, 2.384185791015625e-07 ;  /* 0x00000004ffbd7435 */ /* 0x000fe200000001ff */
[----:B------:R-:W-:-:S04]  /*f2d0*/  IMAD.MOV.U32 R179, RZ, RZ, R188 ;  /* 0x000000ffffb37224 */ /* 0x000fc800078e00bc */
[----:B------:R-:W-:-:S05]  /*f2e0*/  FADD.FTZ R179, R182, R179 ;  /* 0x000000b3b6b37221 */ /* 0x000fca0000010000 */
[----:B------:R-:W-:-:S07]  /*f2f0*/  MOV R190, R179 ;  /* 0x000000b300be7202 */ /* 0x000fce0000000f00 */
[----:B------:R-:W-:Y:S05]  /*f300*/  WARPSYNC.COLLECTIVE R187, `(.L_x_26085) ;  /* 0x00000000bb087348 */ /* 0x000fea0003c00000 */
[----:B------:R0:W1:Y:S02]  /*f310*/  SHFL.BFLY P6, R188, R190, R189, R192 ;  /* 0x0c0000bdbebc7389 */ /* 0x00006400000c00c0 */
[----:B01----:R-:W-:Y:S01]  /*f320*/  ENDCOLLECTIVE ;  /* 0x000000000000791b */ /* 0x003fe20003800000 */
.L_x_26085:
[----:B------:R-:W-:Y:S01]  /*f330*/  HFMA2.MMA R189, -RZ, RZ, 0, 4.76837158203125e-07 ;  /* 0x00000008ffbd7435 */ /* 0x000fe200000001ff */
[----:B------:R-:W-:-:S04]  /*f340*/  IMAD.MOV.U32 R186, RZ, RZ, R188 ;  /* 0x000000ffffba7224 */ /* 0x000fc800078e00bc */
[----:B------:R-:W-:-:S05]  /*f350*/  FADD.FTZ R186, R179, R186 ;  /* 0x000000bab3ba7221 */ /* 0x000fca0000010000 */
[----:B------:R-:W-:-:S07]  /*f360*/  MOV R190, R186 ;  /* 0x000000ba00be7202 */ /* 0x000fce0000000f00 */
[----:B------:R-:W-:Y:S05]  /*f370*/  WARPSYNC.COLLECTIVE R187, `(.L_x_26086) ;  /* 0x00000000bb087348 */ /* 0x000fea0003c00000 */
[----:B------:R0:W1:Y:S02]  /*f380*/  SHFL.BFLY P6, R188, R190, R189, R192 ;  /* 0x0c0000bdbebc7389 */ /* 0x00006400000c00c0 */
[----:B01----:R-:W-:Y:S01]  /*f390*/  ENDCOLLECTIVE ;  /* 0x000000000000791b */ /* 0x003fe20003800000 */
.L_x_26086:
[----:B------:R-:W-:Y:S01]  /*f3a0*/  HFMA2.MMA R189, -RZ, RZ, 0, 9.5367431640625e-07 ;  /* 0x00000010ffbd7435 */ /* 0x000fe200000001ff */
[----:B------:R-:W-:-:S04]  /*f3b0*/  IMAD.MOV.U32 R183, RZ, RZ, R188 ;  /* 0x000000ffffb77224 */ /* 0x000fc800078e00bc */
[----:B------:R-:W-:-:S05]  /*f3c0*/  FADD.FTZ R183, R186, R183 ;  /* 0x000000b7bab77221 */ /* 0x000fca0000010000 */
[----:B------:R-:W-:-:S07]  /*f3d0*/  MOV R190, R183 ;  /* 0x000000b700be7202 */ /* 0x000fce0000000f00 */
[----:B------:R-:W-:Y:S05]  /*f3e0*/  WARPSYNC.COLLECTIVE R187, `(.L_x_26087) ;  /* 0x00000000bb087348 */ /* 0x000fea0003c00000 */
[----:B------:R0:W1:Y:S02]  /*f3f0*/  SHFL.BFLY P6, R188, R190, R189, R192 ;  /* 0x0c0000bdbebc7389 */ /* 0x00006400000c00c0 */
[----:B01----:R-:W-:Y:S01]  /*f400*/  ENDCOLLECTIVE ;  /* 0x000000000000791b */ /* 0x003fe20003800000 */
.L_x_26087:
[----:B------:R-:W-:Y:S05]  /*f410*/  BRA `(.L_x_26088) ;  /* 0xffffffe400dc7947 */ /* 0x000fea000383ffff */
.L_x_26089:
        /* <DEDUP_REMOVED lines=14> */
.L_x_30324:


//--------------------- .text._ZN10layer_norm13ln_fwd_kernelINS_13Kernel_traitsI6__halfffffjLj8192ELj1ELj1ELj8ELj16ENS_18Kernel_traits_baseILj8192ES2_ffffjLj256EEEEELb1ELb1ELb0ELb1EEEvNS_9FwdParamsE --------------------------
	.section	.text._ZN10layer_norm13ln_fwd_kernelINS_13Kernel_traitsI6__halfffffjLj8192ELj1ELj1ELj8ELj16ENS_18Kernel_traits_baseILj8192ES2_ffffjLj256EEEEELb1ELb1ELb0ELb1EEEvNS_9FwdParamsE,"ax",@progbits
	.align	128
        .global         _ZN10layer_norm13ln_fwd_kernelINS_13Kernel_traitsI6__halfffffjLj8192ELj1ELj1ELj8ELj16ENS_18Kernel_traits_baseILj8192ES2_ffffjLj256EEEEELb1ELb1ELb0ELb1EEEvNS_9FwdParamsE
        .type           _ZN10layer_norm13ln_fwd_kernelINS_13Kernel_traitsI6__halfffffjLj8192ELj1ELj1ELj8ELj16ENS_18Kernel_traits_baseILj8192ES2_ffffjLj256EEEEELb1ELb1ELb0ELb1EEEvNS_9FwdParamsE,@function
        .size           _ZN10layer_norm13ln_fwd_kernelINS_13Kernel_traitsI6__halfffffjLj8192ELj1ELj1ELj8ELj16ENS_18Kernel_traits_baseILj8192ES2_ffffjLj256EEEEELb1ELb1ELb0ELb1EEEvNS_9FwdParamsE,(.L_x_30325 - _ZN10layer_norm13ln_fwd_kernelINS_13Kernel_traitsI6__halfffffjLj8192ELj1ELj1ELj8ELj16ENS_18Kernel_traits_baseILj8192ES2_ffffjLj256EEEEELb1ELb1ELb0ELb1EEEvNS_9FwdParamsE)
        .other          _ZN10layer_norm13ln_fwd_kernelINS_13Kernel_traitsI6__halfffffjLj8192ELj1ELj1ELj8ELj16ENS_18Kernel_traits_baseILj8192ES2_ffffjLj256EEEEELb1ELb1ELb0ELb1EEEvNS_9FwdParamsE,@"STO_CUDA_ENTRY STV_DEFAULT"
_ZN10layer_norm13ln_fwd_kernelINS_13Kernel_traitsI6__halfffffjLj8192ELj1ELj1ELj8ELj16ENS_18Kernel_traits_baseILj8192ES2_ffffjLj256EEEEELb1ELb1ELb0ELb1EEEvNS_9FwdParamsE:
.text._ZN10layer_norm13ln_fwd_kernelINS_13Kernel_traitsI6__halfffffjLj8192ELj1ELj1ELj8ELj16ENS_18Kernel_traits_baseILj8192ES2_ffffjLj256EEEEELb1ELb1ELb0ELb1EEEvNS_9FwdParamsE:
[----:B------:R-:W-:Y:S01]  /*0000*/  LDC R1, c[0x0][0x28] ;  /* 0x00000a00ff017b82 */ /* 0x000fe20000000800 */
[----:B------:R-:W0:Y:S07]  /*0010*/  S2R R104, SR_TID.X ;  /* 0x0000000000687919 */ /* 0x000e2e0000002100 */
[----:B------:R-:W1:Y:S08]  /*0020*/  LDC R144, c[0x0][0x2e8] ;  /* 0x0000ba00ff907b82 */ /* 0x000e700000000800 */
[----:B------:R-:W2:Y:S01]  /*0030*/  LDC R145, c[0x0][0x2ec] ;  /* 0x0000bb00ff917b82 */ /* 0x000ea20000000800 */
        /* <DEDUP_REMOVED lines=8> */
[----:B------:R-:W3:Y:S01]  /*00c0*/  LDC R9, c[0x0][RZ] ;  /* 0x00000000ff097b82 */ /* 0x000ee20000000800 */
[----:B------:R-:W-:-:S02]  /*00d0*/  ULDC.64 UR8, c[0x0][0x260] ;  /* 0x0000980000087ab9 */ /* 0x000fc40000000a00 */
[----:B------:R-:W-:-:S07]  /*00e0*/  ISETP.NE.AND.EX P0, PT, RZ, UR7, PT, P0 ;  /* 0x00000007ff007c0c */ /* 0x000fce000bf05300 */
[----:B-1----:R-:W-:Y:S01]  /*00f0*/  @P1 MOV R2, R144 ;  /* 0x0000009000021202 */ /* 0x002fe20000000f00 */
[----:B------:R-:W5:Y:S01]  /*0100*/  @P1 LDG.E.64 R112, desc[UR4][R112.64] ;  /* 0x0000000470701981 */ /* 0x000f62000c1e1b00 */
[----:B0-----:R-:W-:Y:S02]  /*0110*/  SHF.L.U32 R0, R104, 0x3, RZ ;  /* 0x0000000368007819 */ /* 0x001fe400000006ff */
[----:B--2---:R-:W-:Y:S02]  /*0120*/  @P1 MOV R3, R145 ;  /* 0x0000009100031202 */ /* 0x004fe40000000f00 */
[----:B------:R-:W-:-:S04]  /*0130*/  LOP3.LUT R0, R0, 0x7f8, RZ, 0xc0, !PT ;  /* 0x000007f800007812 */ /* 0x000fc800078ec0ff */
[----:B------:R-:W-:Y:S01]  /*0140*/  IADD3 R6, P2, R0, UR6, RZ ;  /* 0x0000000600067c10 */ /* 0x000fe2000ff5e0ff */
[----:B------:R-:W5:Y:S04]  /*0150*/  @P1 LDG.E.64 R2, desc[UR4][R2.64] ;  /* 0x0000000402021981 */ /* 0x000f68000c1e1b00 */
[----:B------:R-:W-:Y:S01]  /*0160*/  IMAD.X R7, RZ, RZ, UR7, P2 ;  /* 0x00000007ff077e24 */ /* 0x000fe200090e06ff */
[----:B------:R-:W0:Y:S01]  /*0170*/  S2UR UR6, SR_CTAID.X ;  /* 0x00000000000679c3 */ /* 0x000e220000002500 */
        /* <DEDUP_REMOVED lines=9> */
[----:B------:R-:W-:-:S02]  /*0210*/  IADD3 R4, P2, R0, UR8, RZ ;  /* 0x0000000800047c10 */ /* 0x000fc4000ff5e0ff */
[----:B0-----:R-:W-:Y:S02]  /*0220*/  LEA.HI R0, R104, UR6, RZ, 0x18 ;  /* 0x0000000668007c11 */ /* 0x001fe4000f8fc0ff */
[----:B------:R-:W-:Y:S01]  /*0230*/  IADD3.X R5, RZ, UR9, RZ, P2, !PT ;  /* 0x00000009ff057c10 */ /* 0x000fe200097fe4ff */
[----:B------:R-:W-:Y:S01]  /*0240*/  ULDC.64 UR8, c[0x0][0x278] ;  /* 0x00009e0000087ab9 */ /* 0x000fe20000000a00 */
[----:B------:R-:W-:Y:S02]  /*0250*/  ISETP.GE.AND P2, PT, R0, UR7, PT ;  /* 0x0000000700007c0c */ /* 0x000fe4000bf46270 */
[----:B------:R-:W-:Y:S01]  /*0260*/  LOP3.LUT R172, R104, 0xff, RZ, 0xc0, !PT ;  /* 0x000000ff68ac7812 */ /* 0x000fe200078ec0ff */
[----:B---3--:R-:W-:-:S03]  /*0270*/  IMAD R104, R9, UR6, R104 ;  /* 0x0000000609687c24 */ /* 0x008fc6000f8e0268 */
[----:B------:R-:W-:-:S04]  /*0280*/  LEA R8, P3, R172, UR8, 0x3 ;  /* 0x00000008ac087c11 */ /* 0x000fc8000f8618ff */
[----:B------:R-:W-:-:S03]  /*0290*/  IADD3.X R9, RZ, UR9, RZ, P3, !PT ;  /* 0x00000009ff097c10 */ /* 0x000fc60009ffe4ff */
[----:B-1----:R-:W-:Y:S06]  /*02a0*/  @P2 EXIT ;  /* 0x000000000000294d */ /* 0x002fec0003800000 */
[----:B------:R-:W2:Y:S01]  /*02b0*/  LDG.E.64 R38, desc[UR4][R4.64] ;  /* 0x0000000404267981 */ /* 0x000ea2000c1e1b00 */
[----:B------:R-:W0:Y:S01]  /*02c0*/  @P1 LDC R7, c[0x0][0x2f0] ;  /* 0x0000bc00ff071b82 */ /* 0x000e220000000800 */
[----:B------:R-:W-:Y:S02]  /*02d0*/  ULDC.64 UR6, c[0x0][0x270] ;  /* 0x00009c0000067ab9 */ /* 0x000fe40000000a00 */
[----:B------:R-:W3:Y:S04]  /*02e0*/  LDG.E.64 R40, desc[UR4][R4.64+0x800] ;  /* 0x0008000404287981 */ /* 0x000ee8000c1e1b00 */
[----:B------:R-:W4:Y:S04]  /*02f0*/  LDG.E.64 R42, desc[UR4][R4.64+0x1000] ;  /* 0x00100004042a7981 */ /* 0x000f28000c1e1b00 */
[----:B------:R-:W4:Y:S04]  /*0300*/  LDG.E.64 R44, desc[UR4][R4.64+0x1800] ;  /* 0x00180004042c7981 */ /* 0x000f28000c1e1b00 */
[----:B------:R-:W4:Y:S04]  /*0310*/  LDG.E.64 R46, desc[UR4][R4.64+0x2000] ;  /* 0x00200004042e7981 */ /* 0x000f28000c1e1b00 */
[----:B------:R-:W4:Y:S04]  /*0320*/  LDG.E.64 R48, desc[UR4][R4.64+0x2800] ;  /* 0x0028000404307981 */ /* 0x000f28000c1e1b00 */
[----:B------:R-:W4:Y:S04]  /*0330*/  LDG.E.64 R50, desc[UR4][R4.64+0x3000] ;  /* 0x0030000404327981 */ /* 0x000f28000c1e1b00 */
[----:B------:R1:W4:Y:S04]  /*0340*/  LDG.E.64 R56, desc[UR4][R4.64+0x3800] ;  /* 0x0038000404387981 */ /* 0x000328000c1e1b00 */
[----:B------:R-:W4:Y:S04]  /*0350*/  LDG.E.64 R52, desc[UR4][R8.64] ;  /* 0x0000000408347981 */ /* 0x000f28000c1e1b00 */
[----:B------:R-:W4:Y:S04]  /*0360*/  LDG.E.64 R54, desc[UR4][R8.64+0x800] ;  /* 0x0008000408367981 */ /* 0x000f28000c1e1b00 */
        /* <DEDUP_REMOVED lines=10> */
[----:B------:R-:W-:Y:S01]  /*0410*/  @!P0 CS2R R58, SRZ ;  /* 0x00000000003a8805 */ /* 0x000fe2000001ff00 */
[----:B------:R-:W-:Y:S01]  /*0420*/  @P1 IMAD.X R145, RZ, RZ, R3, P2 ;  /* 0x000000ffff911224 */ /* 0x000fe200010e0603 */
[----:B------:R-:W-:Y:S02]  /*0430*/  @!P0 CS2R R36, SRZ ;  /* 0x0000000000248805 */ /* 0x000fe4000001ff00 */
[----:B------:R-:W-:Y:S02]  /*0440*/  @!P0 CS2R R26, SRZ ;  /* 0x00000000001a8805 */ /* 0x000fe4000001ff00 */
[----:B------:R-:W-:Y:S02]  /*0450*/  @!P0 CS2R R28, SRZ ;  /* 0x00000000001c8805 */ /* 0x000fe4000001ff00 */
[----:B------:R-:W-:-:S02]  /*0460*/  @!P0 CS2R R30, SRZ ;  /* 0x00000000001e8805 */ /* 0x000fc4000001ff00 */
[--C-:B------:R-:W-:Y:S02]  /*0470*/  SHF.R.U64 R105, R144, 0x2, R145.reuse ;  /* 0x0000000290697819 */ /* 0x100fe40000001291 */
[----:B------:R-:W-:Y:S02]  /*0480*/  @!P0 CS2R R32, SRZ ;  /* 0x0000000000208805 */ /* 0x000fe4000001ff00 */
[----:B------:R-:W-:Y:S02]  /*0490*/  SHF.R.U32.HI R106, RZ, 0x2, R145 ;  /* 0x00000002ff6a7819 */ /* 0x000fe40000011691 */
[----:B------:R-:W-:Y:S02]  /*04a0*/  @!P0 CS2R R34, SRZ ;  /* 0x0000000000228805 */ /* 0x000fe4000001ff00 */
[----:B------:R-:W-:Y:S01]  /*04b0*/  ISETP.NE.U32.AND P0, PT, RZ, UR6, PT ;  /* 0x00000006ff007c0c */ /* 0x000fe2000bf05070 */
[----:B-1----:R-:W-:Y:S01]  /*04c0*/  IMAD.WIDE.U32 R4, R105, -0x2daee0ad, RZ ;  /* 0xd2511f5369047825 */ /* 0x002fe200078e00ff */
[----:B------:R-:W-:Y:S01]  /*04d0*/  LOP3.LUT R10, R7, R106, R112, 0x96, !PT ;  /* 0x0000006a070a7212 */ /* 0x000fe200078e9670 */
[----:B------:R-:W-:Y:S01]  /*04e0*/  ULDC.U8 UR6, c[0x0][0x2a0] ;  /* 0x0000a80000067ab9 */ /* 0x000fe20000000000 */
[----:B------:R-:W-:Y:S01]  /*04f0*/  ISETP.NE.AND.EX P0, PT, RZ, UR7, PT, P0 ;  /* 0x00000007ff007c0c */ /* 0x000fe2000bf05300 */
[----:B------:R-:W-:Y:S01]  /*0500*/  VIADD R7, R112, 0xdaa66d2b ;  /* 0xdaa66d2b70077836 */ /* 0x000fe20000000000 */
[----:B------:R-:W-:Y:S01]  /*0510*/  LOP3.LUT R3, R5, R113, RZ, 0x3c, !PT ;  /* 0x0000007105037212 */ /* 0x000fe200078e3cff */
[----:B------:R-:W-:Y:S01]  /*0520*/  IMAD.WIDE.U32 R10, R10, -0x2daee0ad, RZ ;  /* 0xd2511f530a0a7825 */ /* 0x000fe200078e00ff */
[----:B------:R-:W-:Y:S01]  /*0530*/  IADD3 R5, R113, 0x76cf5d0a, RZ ;  /* 0x76cf5d0a71057810 */ /* 0x000fe20007ffe0ff */
[----:B------:R-:W-:Y:S01]  /*0540*/  HFMA2.MMA R175, -RZ, RZ, 0, 5.9604644775390625e-08 ;  /* 0x00000001ffaf7435 */ /* 0x000fe200000001ff */
[--C-:B------:R-:W-:Y:S01]  /*0550*/  SHF.R.U64 R115, R36, 0x10, R37.reuse ;  /* 0x0000001024737819 */ /* 0x100fe20000001225 */
[----:B------:R-:W-:Y:S01]  /*0560*/  IMAD.WIDE.U32 R8, R3, -0x326172a9, RZ ;  /* 0xcd9e8d5703087825 */ /* 0x000fe200078e00ff */
[C---:B------:R-:W-:Y:S01]  /*0570*/  IADD3 R3, R112.reuse, -0x61c88647, RZ ;  /* 0x9e3779b970037810 */ /* 0x040fe20007ffe0ff */
[----:B------:R-:W-:Y:S01]  /*0580*/  ULDC UR7, c[0x0][0x218] ;  /* 0x0000860000077ab9 */ /* 0x000fe20000000800 */
[----:B------:R-:W-:Y:S01]  /*0590*/  LOP3.LUT R14, R11, R4, R2, 0x96, !PT ;  /* 0x000000040b0e7212 */ /* 0x000fe200078e9602 */
[----:B------:R-:W-:Y:S01]  /*05a0*/  VIADD R4, R112, 0x3c6ef372 ;  /* 0x3c6ef37270047836 */ /* 0x000fe20000000000 */
[----:B------:R-:W-:Y:S01]  /*05b0*/  LOP3.LUT R12, R9, R3, R6, 0x96, !PT ;  /* 0x00000003090c7212 */ /* 0x000fe200078e9606 */
[----:B------:R-:W-:Y:S01]  /*05c0*/  HADD2.F32 R115, -RZ, R115.H0_H0 ;  /* 0x20000073ff737230 */ /* 0x000fe20000004100 */
[C---:B------:R-:W-:Y:S01]  /*05d0*/  IADD3 R6, R113.reuse, 0x32370b8f, RZ ;  /* 0x32370b8f71067810 */ /* 0x040fe20007ffe0ff */
[----:B------:R-:W-:Y:S01]  /*05e0*/  IMAD.WIDE.U32 R14, R14, -0x326172a9, RZ ;  /* 0xcd9e8d570e0e7825 */ /* 0x000fe200078e00ff */
[----:B------:R-:W-:Y:S01]  /*05f0*/  IADD3 R9, R113, -0x126145ec, RZ ;  /* 0xed9eba1471097810 */ /* 0x000fe20007ffe0ff */
[----:B------:R-:W-:Y:S01]  /*0600*/  ULDC.64 UR8, c[0x0][0x210] ;  /* 0x0000840000087ab9 */ /* 0x000fe20000000a00 */
[----:B------:R-:W-:Y:S01]  /*0610*/  SHF.R.U32.HI R116, RZ, 0x10, R37 ;  /* 0x00000010ff747819 */ /* 0x000fe20000011625 */
[----:B------:R-:W-:Y:S01]  /*0620*/  IMAD.WIDE.U32 R12, R12, -0x2daee0ad, RZ ;  /* 0xd2511f530c0c7825 */ /* 0x000fe200078e00ff */
[----:B------:R-:W-:-:S02]  /*0630*/  LOP3.LUT R11, R15, R8, R4, 0x96, !PT ;  /* 0x000000080f0b7212 */ /* 0x000fc400078e9604 */
[----:B------:R-:W-:Y:S01]  /*0640*/  IADD3 R8, R112, 0x78dde6e4, RZ ;  /* 0x78dde6e470087810 */ /* 0x000fe20007ffe0ff */
[----:B------:R-:W-:Y:S01]  /*0650*/  HADD2.F32 R116, -RZ, R116.H0_H0 ;  /* 0x20000074ff747230 */ /* 0x000fe20000004100 */
[----:B------:R-:W-:Y:S01]  /*0660*/  LOP3.LUT R16, R13, R10, R5, 0x96, !PT ;  /* 0x0000000a0d107212 */ /* 0x000fe200078e9605 */
[----:B------:R-:W-:Y:S01]  /*0670*/  IMAD.WIDE.U32 R10, R11, -0x2daee0ad, RZ ;  /* 0xd2511f530b0a7825 */ /* 0x000fe200078e00ff */
[--C-:B------:R-:W-:Y:S02]  /*0680*/  SHF.R.U64 R109, R60, 0x10, R61.reuse ;  /* 0x000000103c6d7819 */ /* 0x100fe4000000123d */
[----:B------:R-:W-:Y:S01]  /*0690*/  SHF.R.U32.HI R110, RZ, 0x10, R61 ;  /* 0x00000010ff6e7819 */ /* 0x000fe2000001163d */
[----:B------:R-:W-:Y:S01]  /*06a0*/  IMAD.WIDE.U32 R16, R16, -0x326172a9, RZ ;  /* 0xcd9e8d5710107825 */ /* 0x000fe200078e00ff */
[----:B------:R-:W-:Y:S02]  /*06b0*/  LOP3.LUT R15, R11, R12, R6, 0x96, !PT ;  /* 0x0000000c0b0f7212 */ /* 0x000fe400078e9606 */
[----:B------:R-:W-:Y:S01]  /*06c0*/  IADD3 R11, R112, 0x1715609d, RZ ;  /* 0x1715609d700b7810 */ /* 0x000fe20007ffe0ff */
[----:B------:R-:W-:Y:S01]  /*06d0*/  HADD2.F32 R109, -RZ, R109.H0_H0 ;  /* 0x2000006dff6d7230 */ /* 0x000fe20000004100 */
[----:B------:R-:W-:Y:S01]  /*06e0*/  LOP3.LUT R12, R17, R14, R7, 0x96, !PT ;  /* 0x0000000e110c7212 */ /* 0x000fe200078e9607 */
[----:B------:R-:W-:Y:S01]  /*06f0*/  IMAD.WIDE.U32 R14, R15, -0x326172a9, RZ ;  /* 0xcd9e8d570f0e7825 */ /* 0x000fe200078e00ff */
[----:B------:R-:W-:-:S02]  /*0700*/  SHF.R.U64 R111, R58, 0x10, R59 ;  /* 0x000000103a6f7819 */ /* 0x000fc4000000123b */
[----:B------:R-:W-:Y:S01]  /*0710*/  SHF.R.U32.HI R114, RZ, 0x10, R59 ;  /* 0x00000010ff727819 */ /* 0x000fe2000001163b */
[----:B------:R-:W-:Y:S01]  /*0720*/  IMAD.WIDE.U32 R12, R12, -0x2daee0ad, RZ ;  /* 0xd2511f530c0c7825 */ /* 0x000fe200078e00ff */
[----:B------:R-:W-:Y:S02]  /*0730*/  LOP3.LUT R16, R15, R16, R8, 0x96, !PT ;  /* 0x000000100f107212 */ /* 0x000fe400078e9608 */
[----:B------:R-:W-:Y:S01]  /*0740*/  IADD3 R15, R112, 0x5384540f, RZ ;  /* 0x5384540f700f7810 */ /* 0x000fe20007ffe0ff */
[----:B------:R-:W-:Y:S01]  /*0750*/  HADD2.F32 R110, -RZ, R110.H0_H0 ;  /* 0x2000006eff6e7230 */ /* 0x000fe20000004100 */
[----:B------:R-:W-:Y:S01]  /*0760*/  LOP3.LUT R18, R13, R10, R9, 0x96, !PT ;  /* 0x0000000a0d127212 */ /* 0x000fe200078e9609 */
[----:B------:R-:W-:Y:S01]  /*0770*/  IMAD.WIDE.U32 R16, R16, -0x2daee0ad, RZ ;  /* 0xd2511f5310107825 */ /* 0x000fe200078e00ff */
[--C-:B------:R-:W-:Y:S02]  /*0780*/  SHF.R.U64 R117, R26, 0x10, R27.reuse ;  /* 0x000000101a757819 */ /* 0x100fe4000000121b */
[----:B------:R-:W-:Y:S01]  /*0790*/  SHF.R.U32.HI R118, RZ, 0x10, R27 ;  /* 0x00000010ff767819 */ /* 0x000fe2000001161b */
[----:B------:R-:W-:Y:S01]  /*07a0*/  VIADD R10, R113, 0xa9066899 ;  /* 0xa9066899710a7836 */ /* 0x000fe20000000000 */
[--C-:B------:R-:W-:Y:S01]  /*07b0*/  SHF.R.U64 R119, R28, 0x10, R29.reuse ;  /* 0x000000101c777819 */ /* 0x100fe2000000121d */
[----:B------:R-:W-:Y:S01]  /*07c0*/  IMAD.WIDE.U32 R18, R18, -0x326172a9, RZ ;  /* 0xcd9e8d5712127825 */ /* 0x000fe200078e00ff */
[----:B------:R-:W-:-:S02]  /*07d0*/  SHF.R.U32.HI R120, RZ, 0x10, R29 ;  /* 0x00000010ff787819 */ /* 0x000fc4000001161d */
[----:B------:R-:W-:Y:S01]  /*07e0*/  LOP3.LUT R22, R17, R12, R10, 0x96, !PT ;  /* 0x0000000c11167212 */ /* 0x000fe200078e960a */
[----:B------:R-:W-:Y:S01]  /*07f0*/  VIADD R13, R113, 0x646e171e ;  /* 0x646e171e710d7836 */ /* 0x000fe20000000000 */
[----:B------:R-:W-:Y:S01]  /*0800*/  LOP3.LUT R20, R19, R14, R11, 0x96, !PT ;  /* 0x0000000e13147212 */ /* 0x000fe200078e960b */
[----:B------:R-:W-:Y:S01]  /*0810*/  HADD2.F32 R26, -RZ, R26.H0_H0 ;  /* 0x2000001aff1a7230 */ /* 0x000fe20000004100 */
[----:B------:R-:W-:Y:S01]  /*0820*/  IADD3 R12, R112, -0x4ab325aa, RZ ;  /* 0xb54cda56700c7810 */ /* 0x000fe20007ffe0ff */
[----:B------:R-:W-:Y:S01]  /*0830*/  IMAD.WIDE.U32 R22, R22, -0x326172a9, RZ ;  /* 0xcd9e8d5716167825 */ /* 0x000fe200078e00ff */
[C---:B------:R-:W-:Y:S02]  /*0840*/  IADD3 R14, R113.reuse, 0x1fd5c5a3, RZ ;  /* 0x1fd5c5a3710e7810 */ /* 0x040fe40007ffe0ff */
[----:B------:R-:W-:Y:S01]  /*0850*/  IADD3 R17, R113, -0x24c28bd8, RZ ;  /* 0xdb3d742871117810 */ /* 0x000fe20007ffe0ff */
        /* <DEDUP_REMOVED lines=11> */
[----:B------:R-:W-:Y:S01]  /*0910*/  VIADD R16, R112, 0xf1bbcdc8 ;  /* 0xf1bbcdc870107836 */ /* 0x000fe20000000000 */
[----:B------:R-:W-:Y:S01]  /*0920*/  LOP3.LUT R22, R25, R22, R15, 0x96, !PT ;  /* 0x0000001619167212 */ /* 0x000fe200078e960f */
[----:B------:R-:W-:Y:S01]  /*0930*/  IMAD.HI.U32 R21, R20, -0x326172a9, RZ ;  /* 0xcd9e8d5714157827 */ /* 0x000fe200078e00ff */
[----:B------:R-:W-:-:S02]  /*0940*/  SHF.R.U64 R125, R34, 0x10, R35 ;  /* 0x00000010227d7819 */ /* 0x000fc40000001223 */
[----:B------:R-:W-:Y:S01]  /*0950*/  SHF.R.U32.HI R126, RZ, 0x10, R35 ;  /* 0x00000010ff7e7819 */ /* 0x000fe20000011623 */
[C---:B------:R-:W-:Y:S01]  /*0960*/  IMAD.HI.U32 R19, R22.reuse, -0x2daee0ad, RZ ;  /* 0xd2511f5316137827 */ /* 0x040fe200078e00ff */
[----:B------:R-:W-:Y:S02]  /*0970*/  LOP3.LUT R176, R21, R24, R16, 0x96, !PT ;  /* 0x0000001815b07212 */ /* 0x000fe400078e9610 */
[----:B------:R-:W-:Y:S01]  /*0980*/  P2R R171, PR, RZ, 0x1 ;  /* 0x00000001ffab7803 */ /* 0x000fe20000000000 */
[----:B------:R-:W-:Y:S01]  /*0990*/  HADD2.F32 R24, -RZ, R36.H0_H0 ;  /* 0x20000024ff187230 */ /* 0x000fe20000004100 */
[----:B------:R-:W-:Y:S01]  /*09a0*/  LOP3.LUT R174, R19, R18, R17, 0x96, !PT ;  /* 0x0000001213ae7212 */ /* 0x000fe200078e9611 */
[----:B------:R-:W-:Y:S01]  /*09b0*/  HADD2.F32 R25, -RZ, R37.H0_H0 ;  /* 0x20000025ff197230 */ /* 0x000fe20000004100 */
[----:B------:R-:W-:Y:S01]  /*09c0*/  IADD3 R18, R113, -0x695add53, RZ ;  /* 0x96a522ad71127810 */ /* 0x000fe20007ffe0ff */
[----:B------:R-:W-:Y:S01]  /*09d0*/  IMAD R21, R22, -0x2daee0ad, RZ ;  /* 0xd2511f5316157824 */ /* 0x000fe200078e02ff */
[----:B------:R-:W-:Y:S01]  /*09e0*/  ISETP.NE.AND P0, PT, RZ, UR6, PT ;  /* 0x00000006ff007c0c */ /* 0x000fe2000bf05270 */
[----:B------:R-:W-:Y:S01]  /*09f0*/  IMAD.HI.U32 R150, R176, -0x2daee0ad, RZ ;  /* 0xd2511f53b0967827 */ /* 0x000fe200078e00ff */
[----:B------:R-:W-:Y:S01]  /*0a00*/  LOP3.LUT R144, R144, 0x3, RZ, 0xc0, !PT ;  /* 0x0000000390907812 */ /* 0x000fe200078ec0ff */
[----:B------:R-:W-:Y:S01]  /*0a10*/  ULDC UR6, c[0x0][0x290] ;  /* 0x0000a40000067ab9 */ /* 0x000fe20000000800 */
[----:B------:R-:W-:Y:S01]  /*0a20*/  MOV R108, RZ ;  /* 0x000000ff006c7202 */ /* 0x000fe20000000f00 */
[----:B------:R-:W-:Y:S01]  /*0a30*/  IMAD R20, R20, -0x326172a9, RZ ;  /* 0xcd9e8d5714147824 */ /* 0x000fe200078e02ff */
[----:B------:R-:W-:Y:S01]  /*0a40*/  LOP3.LUT R150, R150, R21, R18, 0x96, !PT ;  /* 0x0000001596967212 */ /* 0x000fe200078e9612 */
[----:B------:R-:W-:Y:S01]  /*0a50*/  IMAD.HI.U32 R151, R174, -0x326172a9, RZ ;  /* 0xcd9e8d57ae977827 */ /* 0x000fe200078e00ff */
[----:B------:R-:W-:-:S03]  /*0a60*/  P2R R107, PR, RZ, 0x1 ;  /* 0x00000001ff6b7803 */ /* 0x000fc60000000000 */
[----:B------:R-:W-:Y:S02]  /*0a70*/  VIADD R19, R112, 0x8ff34781 ;  /* 0x8ff3478170137836 */ /* 0x000fe40000000000 */
[----:B------:R-:W-:Y:S02]  /*0a80*/  HADD2.F32 R21, -RZ, R61.H0_H0 ;  /* 0x2000003dff157230 */ /* 0x000fe40000004100 */
[----:B------:R-:W-:Y:S01]  /*0a90*/  HADD2.F32 R22, -RZ, R58.H0_H0 ;  /* 0x2000003aff167230 */ /* 0x000fe20000004100 */
[----:B------:R-:W-:Y:S01]  /*0aa0*/  LOP3.LUT R151, R151, R20, R19, 0x96, !PT ;  /* 0x0000001497977212 */ /* 0x000fe200078e9613 */
        /* <DEDUP_REMOVED lines=120> */
.L_x_26315:
[----:B---3--:R-:W0:Y:S01]  /*1230*/  LDC.64 R60, c[0x0][0x230] ;  /* 0x00008c00ff3c7b82 */ /* 0x008e220000000a00 */
[----:B------:R-:W-:Y:S01]  /*1240*/  ISETP.NE.AND P0, PT, R171, RZ, PT ;  /* 0x000000ffab00720c */ /* 0x000fe20003f05270 */
[----:B------:R-:W-:Y:S02]  /*1250*/  IMAD R62, R0, UR7, RZ ;  /* 0x00000007003e7c24 */ /* 0x000fe4000f8e02ff */
[----:B------:R-:W-:-:S03]  /*1260*/  IMAD.MOV.U32 R177, RZ, RZ, 0x3f800000 ;  /* 0x3f800000ffb17424 */ /* 0x000fc600078e00ff */
[----:B------:R-:W-:Y:S01]  /*1270*/  SHF.R.S32.HI R63, RZ, 0x1f, R62 ;  /* 0x0000001fff3f7819 */ /* 0x000fe2000001143e */
[----:B------:R-:W1:Y:S03]  /*1280*/  LDC.64 R88, c[0x0][0x220] ;  /* 0x00008800ff587b82 */ /* 0x000e660000000a00 */
[----:B------:R-:W-:-:S04]  /*1290*/  LEA.HI R63, R63, R62, RZ, 0x2 ;  /* 0x0000003e3f3f7211 */ /* 0x000fc800078f10ff */
[----:B------:R-:W-:Y:S01]  /*12a0*/  LEA.HI.SX32 R173, R63, R172, 0x1e ;  /* 0x000000ac3fad7211 */ /* 0x000fe200078ff2ff */
[----:B------:R-:W2:Y:S01]  /*12b0*/  @P0 LDC.64 R58, c[0x0][0x270] ;  /* 0x00009c00ff3a0b82 */ /* 0x000ea20000000a00 */
[----:B0-----:R-:W-:-:S04]  /*12c0*/  ISETP.NE.U32.AND P1, PT, R60, RZ, PT ;  /* 0x000000ff3c00720c */ /* 0x001fc80003f25070 */
[----:B------:R-:W-:Y:S01]  /*12d0*/  ISETP.NE.AND.EX P1, PT, R61, RZ, PT, P1 ;  /* 0x000000ff3d00720c */ /* 0x000fe20003f25310 */
[----:B--2---:R-:W-:-:S12]  /*12e0*/  @P0 IMAD.WIDE R62, R0, 0x4, R58 ;  /* 0x00000004003e0825 */ /* 0x004fd800078e023a */
[----:B------:R-:W0:Y:S01]  /*12f0*/  @P1 LDC.64 R56, c[0x0][0x230] ;  /* 0x00008c00ff381b82 */ /* 0x000e220000000a00 */
[----:B------:R2:W5:Y:S01]  /*1300*/  @P0 LDG.E R177, desc[UR4][R62.64] ;  /* 0x000000043eb10981 */ /* 0x000562000c1e1900 */
[----:B0-----:R-:W-:-:S04]  /*1310*/  @P1 IMAD.WIDE.U32 R64, R173, 0x10, R56 ;  /* 0x00000010ad401825 */ /* 0x001fc800078e0038 */
[----:B-1----:R-:W-:Y:S01]  /*1320*/  IMAD.WIDE.U32 R56, R173, 0x10, R88 ;  /* 0x00000010ad387825 */ /* 0x002fe200078e0058 */
[----:B------:R2:W5:Y:S05]  /*1330*/  @P1 LDG.E.128 R84, desc[UR4][R64.64] ;  /* 0x0000000440541981 */ /* 0x00056a000c1e1d00 */
[----:B------:R-:W5:Y:S01]  /*1340*/  LDG.E.128 R56, desc[UR4][R56.64] ;  /* 0x0000000438387981 */ /* 0x000f62000c1e1d00 */
[C---:B------:R-:W-:Y:S01]  /*1350*/  ISETP.NE.AND P0, PT, R144.reuse, 0x1, PT ;  /* 0x000000019000780c */ /* 0x040fe20003f05270 */
[----:B------:R-:W-:Y:S01]  /*1360*/  BSSY B0, `(.L_x_26090) ;  /* 0x000000c000007945 */ /* 0x000fe20003800000 */
[----:B------:R-:W-:-:S11]  /*1370*/  IADD3 R66, R144, 0x1, RZ ;  /* 0x0000000190427810 */ /* 0x000fd60007ffe0ff */
        /* <DEDUP_REMOVED lines=9> */
.L_x_26091:
[----:B------:R-:W-:-:S07]  /*1410*/  MOV R70, R174 ;  /* 0x000000ae00467202 */ /* 0x000fce0000000f00 */
.L_x_26092:
[----:B------:R-:W-:Y:S05]  /*1420*/  BSYNC B0 ;  /* 0x0000000000007941 */ /* 0x000fea0003800000 */
.L_x_26090:
        /* <DEDUP_REMOVED lines=16> */
.L_x_26096:
[----:B------:R-:W-:Y:S05]  /*1530*/  BSYNC B1 ;  /* 0x0000000000017941 */ /* 0x000fea0003800000 */
.L_x_26095:
        /* <DEDUP_REMOVED lines=44> */
.L_x_26094:
[----:B------:R-:W-:Y:S05]  /*1800*/  BSYNC B0 ;  /* 0x0000000000007941 */ /* 0x000fea0003800000 */
.L_x_26093:
[----:B------:R-:W0:Y:S01]  /*1810*/  LDC R178, c[0x0][0x298] ;  /* 0x0000a600ffb27b82 */ /* 0x000e220000000800 */
[----:B------:R-:W-:Y:S01]  /*1820*/  HFMA2.MMA R180, -RZ, RZ, 0.1171875, 0 ;  /* 0x2f800000ffb47435 */ /* 0x000fe200000001ff */
[----:B------:R-:W-:Y:S01]  /*1830*/  I2FP.F32.U32 R63, R70 ;  /* 0x00000046003f7245 */ /* 0x000fe20000201000 */
[----:B-----5:R-:W-:Y:S01]  /*1840*/  FMUL.FTZ R65, R56, R177 ;  /* 0x000000b138417220 */ /* 0x020fe20000410000 */
[----:B------:R-:W-:Y:S01]  /*1850*/  ISETP.NE.U32.AND P0, PT, R60, RZ, PT ;  /* 0x000000ff3c00720c */ /* 0x000fe20003f05070 */
[----:B------:R-:W-:Y:S01]  /*1860*/  BSSY B0, `(.L_x_26097) ;  /* 0x0000015000007945 */ /* 0x000fe20003800000 */
[C---:B------:R-:W-:Y:S02]  /*1870*/  ISETP.NE.AND P3, PT, R66.reuse, 0x1, PT ;  /* 0x000000014200780c */ /* 0x040fe40003f65270 */
[----:B------:R-:W1:Y:S01]  /*1880*/  LDC R179, c[0x0][0x294] ;  /* 0x0000a500ffb37b82 */ /* 0x000e620000000800 */
[----:B------:R-:W-:Y:S02]  /*1890*/  ISETP.NE.AND.EX P0, PT, R61, RZ, PT, P0 ;  /* 0x000000ff3d00720c */ /* 0x000fe40003f05300 */
[----:B------:R-:W-:Y:S01]  /*18a0*/  FFMA.FTZ R56, R63, R180, 1.1641532182693481445e-10 ;  /* 0x2f0000003f387423 */ /* 0x000fe200000100b4 */
[----:B------:R-:W-:Y:S01]  /*18b0*/  IADD3 R60, R66, 0x1, RZ ;  /* 0x00000001423c7810 */ /* 0x000fe20007ffe0ff */
[----:B0-----:R-:W-:-:S03]  /*18c0*/  FMUL.FTZ R65, R65, R178 ;  /* 0x000000b241417220 */ /* 0x001fc60000410000 */
        /* <DEDUP_REMOVED lines=13> */
.L_x_26098:
[----:B------:R-:W-:-:S07]  /*19a0*/  IMAD.MOV.U32 R56, RZ, RZ, R174 ;  /* 0x000000ffff387224 */ /* 0x000fce00078e00ae */
.L_x_26099:
[----:B------:R-:W-:Y:S05]  /*19b0*/  BSYNC B0 ;  /* 0x0000000000007941 */ /* 0x000fea0003800000 */
.L_x_26097:
        /* <DEDUP_REMOVED lines=16> */
.L_x_26103:
[----:B------:R-:W-:Y:S05]  /*1ac0*/  BSYNC B1 ;  /* 0x0000000000017941 */ /* 0x000fea0003800000 */
.L_x_26102:
        /* <DEDUP_REMOVED lines=44> */
.L_x_26101:
[----:B------:R-:W-:Y:S05]  /*1d90*/  BSYNC B0 ;  /* 0x0000000000007941 */ /* 0x000fea0003800000 */
.L_x_26100:
        /* <DEDUP_REMOVED lines=20> */
.L_x_26105:
[----:B------:R-:W-:-:S07]  /*1ee0*/  IMAD.MOV.U32 R66, RZ, RZ, R174 ;  /* 0x000000ffff427224 */ /* 0x000fce00078e00ae */
.L_x_26106:
[----:B------:R-:W-:Y:S05]  /*1ef0*/  BSYNC B0 ;  /* 0x0000000000007941 */ /* 0x000fea0003800000 */
.L_x_26104:
        /* <DEDUP_REMOVED lines=16> */
.L_x_26110:
[----:B------:R-:W-:Y:S05]  /*2000*/  BSYNC B1 ;  /* 0x0000000000017941 */ /* 0x000fea0003800000 */
.L_x_26109:
        /* <DEDUP_REMOVED lines=44> */
.L_x_26108:
[----:B------:R-:W-:Y:S05]  /*22d0*/  BSYNC B0 ;  /* 0x0000000000007941 */ /* 0x000fea0003800000 */
.L_x_26107:
        /* <DEDUP_REMOVED lines=20> */
.L_x_26112:
[----:B------:R-:W-:-:S07]  /*2420*/  IMAD.MOV.U32 R58, RZ, RZ, R174 ;  /* 0x000000ffff3a7224 */ /* 0x000fce00078e00ae */
.L_x_26113:
[----:B------:R-:W-:Y:S05]  /*2430*/  BSYNC B0 ;  /* 0x0000000000007941 */ /* 0x000fea0003800000 */
.L_x_26111:
        /* <DEDUP_REMOVED lines=16> */
.L_x_26117:
[----:B------:R-:W-:Y:S05]  /*2540*/  BSYNC B1 ;  /* 0x0000000000017941 */ /* 0x000fea0003800000 */
.L_x_26116:
        /* <DEDUP_REMOVED lines=44> */
.L_x_26115:
[----:B------:R-:W-:Y:S05]  /*2810*/  BSYNC B0 ;  /* 0x0000000000007941 */ /* 0x000fea0003800000 */
.L_x_26114:
[----:B------:R-:W-:Y:S01]  /*2820*/  I2FP.F32.U32 R61, R58 ;  /* 0x0000003a003d7245 */ /* 0x000fe20000201000 */
[----:B------:R-:W0:Y:S01]  /*2830*/  LDC.64 R130, c[0x0][0x238] ;  /* 0x00008e00ff827b82 */ /* 0x000e220000000a00 */
[----:B------:R-:W-:Y:S01]  /*2840*/  FMUL.FTZ R59, R59, R177 ;  /* 0x000000b13b3b7220 */ /* 0x000fe20000410000 */
[----:B------:R-:W-:Y:S02]  /*2850*/  SEL R60, RZ, 0x100, P3 ;  /* 0x00000100ff3c7807 */ /* 0x000fe40001800000 */
[----:B------:R-:W-:Y:S01]  /*2860*/  FFMA.FTZ R58, R61, R180, 1.1641532182693481445e-10 ;  /* 0x2f0000003d3a7423 */ /* 0x000fe200000100b4 */
[----:B------:R-:W-:Y:S01]  /*2870*/  SEL R61, RZ, 0x10000, P4 ;  /* 0x00010000ff3d7807 */ /* 0x000fe20002000000 */
[----:B------:R-:W-:Y:S01]  /*2880*/  FMUL.FTZ R59, R59, R178 ;  /* 0x000000b23b3b7220 */ /* 0x000fe20000410000 */
[----:B------:R-:W-:Y:S01]  /*2890*/  IADD3 R69, R173, 0x100, RZ ;  /* 0x00000100ad457810 */ /* 0x000fe20007ffe0ff */
[----:B------:R-:W1:Y:S01]  /*28a0*/  @P1 LDC.64 R56, c[0x0][0x230] ;  /* 0x00008c00ff381b82 */ /* 0x000e620000000a00 */
[----:B------:R-:W-:-:S04]  /*28b0*/  FSETP.GTU.FTZ.AND P4, PT, R58, R179, PT ;  /* 0x000000b33a00720b */ /* 0x000fc80003f9c000 */
[----:B------:R-:W-:Y:S02]  /*28c0*/  SEL R58, RZ, 0x1000000, P4 ;  /* 0x01000000ff3a7807 */ /* 0x000fe40002000000 */
[----:B------:R-:W-:Y:S01]  /*28d0*/  FSEL R59, R59, RZ, !P4 ;  /* 0x000000ff3b3b7208 */ /* 0x000fe20006000000 */
[----:B------:R-:W2:Y:S01]  /*28e0*/  LDC.64 R132, c[0x0][0x240] ;  /* 0x00009000ff847b82 */ /* 0x000ea20000000a00 */
[----:B------:R-:W-:Y:S02]  /*28f0*/  IADD3 R58, R60, R58, R61 ;  /* 0x0000003a3c3a7210 */ /* 0x000fe40007ffe03d */
[----:B------:R-:W-:Y:S01]  /*2900*/  SEL R61, RZ, 0x1, P2 ;  /* 0x00000001ff3d7807 */ /* 0x000fe20001000000 */
[----:B------:R-:W-:-:S04]  /*2910*/  FMUL.FTZ R83, R156, R59 ;  /* 0x0000003b9c537220 */ /* 0x000fc80000410000 */
[----:B------:R-:W-:Y:S02]  /*2920*/  IMAD.IADD R67, R58, 0x1, R61 ;  /* 0x000000013a437824 */ /* 0x000fe400078e023d */
[----:B------:R-:W-:Y:S01]  /*2930*/  @P0 FADD.FTZ R83, R87, R83 ;  /* 0x0000005357530221 */ /* 0x000fe20000010000 */
[----:B0-----:R-:W-:-:S05]  /*2940*/  IMAD.WIDE.U32 R62, R173, 0x10, R130 ;  /* 0x00000010ad3e7825 */ /* 0x001fca00078e0082 */
[----:B------:R0:W-:Y:S01]  /*2950*/  STG.E.128 desc[UR4][R62.64], R80 ;  /* 0x000000503e007986 */ /* 0x0001e2000c101d04 */
[----:B-1----:R-:W-:-:S04]  /*2960*/  @P1 IMAD.WIDE.U32 R64, R69, 0x10, R56 ;  /* 0x0000001045401825 */ /* 0x002fc800078e0038 */
[----:B------:R-:W-:-:S04]  /*2970*/  IMAD.WIDE.U32 R56, R69, 0x10, R88 ;  /* 0x0000001045387825 */ /* 0x000fc800078e0058 */
[----:B--2---:R-:W-:-:S05]  /*2980*/  IMAD.WIDE.U32 R60, R173, 0x4, R132 ;  /* 0x00000004ad3c7825 */ /* 0x004fca00078e0084 */
[----:B------:R0:W-:Y:S04]  /*2990*/  STG.E desc[UR4][R60.64], R67 ;  /* 0x000000433c007986 */ /* 0x0001e8000c101904 */
[----:B------:R0:W5:Y:S04]  /*29a0*/  @P1 LDG.E.128 R84, desc[UR4][R64.64] ;  /* 0x0000000440541981 */ /* 0x000168000c1e1d00 */
[----:B------:R-:W5:Y:S01]  /*29b0*/  LDG.E.128 R56, desc[UR4][R56.64] ;  /* 0x0000000438387981 */ /* 0x000f62000c1e1d00 */
[C---:B------:R-:W-:Y:S01]  /*29c0*/  ISETP.NE.AND P2, PT, R70.reuse, 0x1, PT ;  /* 0x000000014600780c */ /* 0x040fe20003f45270 */
[----:B------:R-:W-:Y:S01]  /*29d0*/  BSSY B0, `(.L_x_26118) ;  /* 0x000000e000007945 */ /* 0x000fe20003800000 */
[----:B------:R-:W-:Y:S01]  /*29e0*/  IADD3 R66, R70, 0x1, RZ ;  /* 0x0000000146427810 */ /* 0x000fe20007ffe0ff */
[----:B------:R-:W1:Y:S02]  /*29f0*/  S2R R181, SR_TID.X ;  /* 0x0000000000b57919 */ /* 0x000e640000002100 */
[----:B-1----:R-:W-:-:S08]  /*2a00*/  LOP3.LUT R172, R181, 0xff, RZ, 0xc0, !PT ;  /* 0x000000ffb5ac7812 */ /* 0x002fd000078ec0ff */
        /* <DEDUP_REMOVED lines=9> */
.L_x_26119:
[----:B------:R-:W-:-:S07]  /*2aa0*/  MOV R68, R174 ;  /* 0x000000ae00447202 */ /* 0x000fce0000000f00 */
.L_x_26120:
[----:B------:R-:W-:Y:S05]  /*2ab0*/  BSYNC B0 ;  /* 0x0000000000007941 */ /* 0x000fea0003800000 */
.L_x_26118:
        /* <DEDUP_REMOVED lines=16> */
.L_x_26124:
[----:B------:R-:W-:Y:S05]  /*2bc0*/  BSYNC B1 ;  /* 0x0000000000017941 */ /* 0x000fea0003800000 */
.L_x_26123:
        /* <DEDUP_REMOVED lines=44> */
.L_x_26122:
[----:B------:R-:W-:Y:S05]  /*2e90*/  BSYNC B0 ;  /* 0x0000000000007941 */ /* 0x000fea0003800000 */
.L_x_26121:
        /* <DEDUP_REMOVED lines=20> */
.L_x_26126:
[----:B------:R-:W-:-:S07]  /*2fe0*/  MOV R56, R174 ;  /* 0x000000ae00387202 */ /* 0x000fce0000000f00 */
.L_x_26127:
[----:B------:R-:W-:Y:S05]  /*2ff0*/  BSYNC B0 ;  /* 0x0000000000007941 */ /* 0x000fea0003800000 */
.L_x_26125:
        /* <DEDUP_REMOVED lines=16> */
.L_x_26131:
[----:B------:R-:W-:Y:S05]  /*3100*/  BSYNC B1 ;  /* 0x0000000000017941 */ /* 0x000fea0003800000 */
.L_x_26130:
        /* <DEDUP_REMOVED lines=44> */
.L_x_26129:
[----:B------:R-:W-:Y:S05]  /*33d0*/  BSYNC B0 ;  /* 0x0000000000007941 */ /* 0x000fea0003800000 */
.L_x_26128:
        /* <DEDUP_REMOVED lines=20> */
.L_x_26133:
[----:B------:R-:W-:-:S07]  /*3520*/  MOV R66, R174 ;  /* 0x000000ae00427202 */ /* 0x000fce0000000f00 */
.L_x_26134:
[----:B------:R-:W-:Y:S05]  /*3530*/  BSYNC B0 ;  /* 0x0000000000007941 */ /* 0x000fea0003800000 */
.L_x_26132:
        /* <DEDUP_REMOVED lines=16> */
.L_x_26138:
[----:B------:R-:W-:Y:S05]  /*3640*/  BSYNC B1 ;  /* 0x0000000000017941 */ /* 0x000fea0003800000 */
.L_x_26137:
        /* <DEDUP_REMOVED lines=44> */
.L_x_26136:
[----:B------:R-:W-:Y:S05]  /*3910*/  BSYNC B0 ;  /* 0x0000000000007941 */ /* 0x000fea0003800000 */
.L_x_26135:
        /* <DEDUP_REMOVED lines=20> */
.L_x_26140:
[----:B------:R-:W-:-:S07]  /*3a60*/  MOV R58, R174 ;  /* 0x000000ae003a7202 */ /* 0x000fce0000000f00 */
.L_x_26141:
[----:B------:R-:W-:Y:S05]  /*3a70*/  BSYNC B0 ;  /* 0x0000000000007941 */ /* 0x000fea0003800000 */
.L_x_26139:
        /* <DEDUP_REMOVED lines=16> */
.L_x_26145:
[----:B------:R-:W-:Y:S05]  /*3b80*/  BSYNC B1 ;  /* 0x0000000000017941 */ /* 0x000fea0003800000 */
.L_x_26144:
        /* <DEDUP_REMOVED lines=44> */
.L_x_26143:
[----:B------:R-:W-:Y:S05]  /*3e50*/  BSYNC B0 ;  /* 0x0000000000007941 */ /* 0x000fea0003800000 */
.L_x_26142:
[----:B------:R-:W0:Y:S01]  /*3e60*/  @P1 LDC.64 R56, c[0x0][0x230] ;  /* 0x00008c00ff381b82 */ /* 0x000e220000000a00 */
[----:B------:R-:W-:Y:S01]  /*3e70*/  I2FP.F32.U32 R61, R58 ;  /* 0x0000003a003d7245 */ /* 0x000fe20000201000 */
[----:B------:R-:W-:Y:S01]  /*3e80*/  FMUL.FTZ R59, R59, R177 ;  /* 0x000000b13b3b7220 */ /* 0x000fe20000410000 */
[----:B------:R-:W-:Y:S01]  /*3e90*/  SEL R60, RZ, 0x100, P3 ;  /* 0x00000100ff3c7807 */ /* 0x000fe20001800000 */
[----:B------:R-:W-:Y:S01]  /*3ea0*/  IMAD.WIDE.U32 R62, R69, 0x10, R130 ;  /* 0x00000010453e7825 */ /* 0x000fe200078e0082 */
[----:B------:R-:W-:-:S03]  /*3eb0*/  IADD3 R183, R173, 0x200, RZ ;  /* 0x00000200adb77810 */ /* 0x000fc60007ffe0ff */
[----:B------:R-:W-:Y:S01]  /*3ec0*/  FFMA.FTZ R58, R61, R180, 1.1641532182693481445e-10 ;  /* 0x2f0000003d3a7423 */ /* 0x000fe200000100b4 */
[----:B------:R-:W-:Y:S01]  /*3ed0*/  SEL R61, RZ, 0x10000, P4 ;  /* 0x00010000ff3d7807 */ /* 0x000fe20002000000 */
[----:B------:R-:W-:-:S03]  /*3ee0*/  FMUL.FTZ R59, R59, R178 ;  /* 0x000000b23b3b7220 */ /* 0x000fc60000410000 */
[----:B------:R-:W-:-:S04]  /*3ef0*/  FSETP.GTU.FTZ.AND P4, PT, R58, R179, PT ;  /* 0x000000b33a00720b */ /* 0x000fc80003f9c000 */
[----:B------:R-:W-:Y:S02]  /*3f00*/  SEL R58, RZ, 0x1000000, P4 ;  /* 0x01000000ff3a7807 */ /* 0x000fe40002000000 */
[----:B------:R-:W-:Y:S02]  /*3f10*/  FSEL R59, R59, RZ, !P4 ;  /* 0x000000ff3b3b7208 */ /* 0x000fe40006000000 */
[----:B------:R-:W-:Y:S02]  /*3f20*/  IADD3 R58, R60, R58, R61 ;  /* 0x0000003a3c3a7210 */ /* 0x000fe40007ffe03d */
[----:B------:R-:W-:Y:S01]  /*3f30*/  SEL R61, RZ, 0x1, P2 ;  /* 0x00000001ff3d7807 */ /* 0x000fe20001000000 */
[----:B------:R-:W-:Y:S01]  /*3f40*/  FMUL.FTZ R79, R158, R59 ;  /* 0x0000003b9e4f7220 */ /* 0x000fe20000410000 */
[----:B0-----:R-:W-:Y:S02]  /*3f50*/  @P1 IMAD.WIDE.U32 R64, R183, 0x10, R56 ;  /* 0x00000010b7401825 */ /* 0x001fe400078e0038 */
[----:B------:R-:W-:-:S02]  /*3f60*/  IADD3 R67, R58, R61, RZ ;  /* 0x0000003d3a437210 */ /* 0x000fc40007ffe0ff */
[----:B------:R-:W-:Y:S01]  /*3f70*/  @P0 FADD.FTZ R79, R87, R79 ;  /* 0x0000004f574f0221 */ /* 0x000fe20000010000 */
[----:B------:R-:W-:-:S04]  /*3f80*/  IMAD.WIDE.U32 R60, R69, 0x4, R132 ;  /* 0x00000004453c7825 */ /* 0x000fc800078e0084 */
[----:B------:R0:W-:Y:S01]  /*3f90*/  STG.E.128 desc[UR4][R62.64], R76 ;  /* 0x0000004c3e007986 */ /* 0x0001e2000c101d04 */
[----:B------:R-:W-:-:S03]  /*3fa0*/  IMAD.WIDE.U32 R56, R183, 0x10, R88 ;  /* 0x00000010b7387825 */ /* 0x000fc600078e0058 */
[----:B------:R0:W-:Y:S04]  /*3fb0*/  STG.E desc[UR4][R60.64], R67 ;  /* 0x000000433c007986 */ /* 0x0001e8000c101904 */
        /* <DEDUP_REMOVED lines=14> */
.L_x_26147:
[----:B------:R-:W-:-:S07]  /*40a0*/  MOV R68, R174 ;  /* 0x000000ae00447202 */ /* 0x000fce0000000f00 */
.L_x_26148:
[----:B------:R-:W-:Y:S05]  /*40b0*/  BSYNC B0 ;  /* 0x0000000000007941 */ /* 0x000fea0003800000 */
.L_x_26146:
        /* <DEDUP_REMOVED lines=16> */
.L_x_26152:
[----:B------:R-:W-:Y:S05]  /*41c0*/  BSYNC B1 ;  /* 0x0000000000017941 */ /* 0x000fea0003800000 */
.L_x_26151:
        /* <DEDUP_REMOVED lines=44> */
.L_x_26150:
[----:B------:R-:W-:Y:S05]  /*4490*/  BSYNC B0 ;  /* 0x0000000000007941 */ /* 0x000fea0003800000 */
.L_x_26149:
        /* <DEDUP_REMOVED lines=20> */
.L_x_26154:
[----:B------:R-:W-:-:S07]  /*45e0*/  MOV R56, R174 ;  /* 0x000000ae00387202 */ /* 0x000fce0000000f00 */
.L_x_26155:
[----:B------:R-:W-:Y:S05]  /*45f0*/  BSYNC B0 ;  /* 0x0000000000007941 */ /* 0x000fea0003800000 */
.L_x_26153:
        /* <DEDUP_REMOVED lines=16> */
.L_x_26159:
[----:B------:R-:W-:Y:S05]  /*4700*/  BSYNC B1 ;  /* 0x0000000000017941 */ /* 0x000fea0003800000 */
.L_x_26158:
        /* <DEDUP_REMOVED lines=44> */
.L_x_26157:
[----:B------:R-:W-:Y:S05]  /*49d0*/  BSYNC B0 ;  /* 0x0000000000007941 */ /* 0x000fea0003800000 */
.L_x_26156:
        /* <DEDUP_REMOVED lines=20> */
.L_x_26161:
[----:B------:R-:W-:-:S07]  /*4b20*/  MOV R66, R174 ;  /* 0x000000ae00427202 */ /* 0x000fce0000000f00 */
.L_x_26162:
[----:B------:R-:W-:Y:S05]  /*4b30*/  BSYNC B0 ;  /* 0x0000000000007941 */ /* 0x000fea0003800000 */
.L_x_26160:
        /* <DEDUP_REMOVED lines=16> */
.L_x_26166:
[----:B------:R-:W-:Y:S05]  /*4c40*/  BSYNC B1 ;  /* 0x0000000000017941 */ /* 0x000fea0003800000 */
.L_x_26165:
        /* <DEDUP_REMOVED lines=44> */
.L_x_26164:
[----:B------:R-:W-:Y:S05]  /*4f10*/  BSYNC B0 ;  /* 0x0000000000007941 */ /* 0x000fea0003800000 */
.L_x_26163:
        /* <DEDUP_REMOVED lines=20> */
.L_x_26168:
[----:B------:R-:W-:-:S07]  /*5060*/  MOV R58, R174 ;  /* 0x000000ae003a7202 */ /* 0x000fce0000000f00 */
.L_x_26169:
[----:B------:R-:W-:Y:S05]  /*5070*/  BSYNC B0 ;  /* 0x0000000000007941 */ /* 0x000fea0003800000 */
.L_x_26167:
        /* <DEDUP_REMOVED lines=16> */
.L_x_26173:
[----:B------:R-:W-:Y:S05]  /*5180*/  BSYNC B1 ;  /* 0x0000000000017941 */ /* 0x000fea0003800000 */
.L_x_26172:
        /* <DEDUP_REMOVED lines=44> */
.L_x_26171:
[----:B------:R-:W-:Y:S05]  /*5450*/  BSYNC B0 ;  /* 0x0000000000007941 */ /* 0x000fea0003800000 */
.L_x_26170:
[----:B------:R-:W-:Y:S01]  /*5460*/  I2FP.F32.U32 R61, R58 ;  /* 0x0000003a003d7245 */ /* 0x000fe20000201000 */
[----:B------:R-:W0:Y:S01]  /*5470*/  @P1 LDC.64 R56, c[0x0][0x230] ;  /* 0x00008c00ff381b82 */ /* 0x000e220000000a00 */
[----:B------:R-:W-:Y:S01]  /*5480*/  FMUL.FTZ R59, R59, R177 ;  /* 0x000000b13b3b7220 */ /* 0x000fe20000410000 */
[----:B------:R-:W-:Y:S01]  /*5490*/  SEL R60, RZ, 0x100, P3 ;  /* 0x00000100ff3c7807 */ /* 0x000fe20001800000 */
[----:B------:R-:W-:Y:S02]  /*54a0*/  VIADD R65, R173, 0x200 ;  /* 0x00000200ad417836 */ /* 0x000fe40000000000 */
        /* <DEDUP_REMOVED lines=10> */
[----:B------:R-:W-:-:S03]  /*5550*/  FMUL.FTZ R75, R160, R59 ;  /* 0x0000003ba04b7220 */ /* 0x000fc60000410000 */
[----:B------:R-:W-:Y:S01]  /*5560*/  IADD3 R67, R58, R61, RZ ;  /* 0x0000003d3a437210 */ /* 0x000fe20007ffe0ff */
[----:B------:R-:W-:-:S04]  /*5570*/  IMAD.WIDE.U32 R60, R65, 0x4, R132 ;  /* 0x00000004413c7825 */ /* 0x000fc800078e0084 */
[----:B------:R-:W-:Y:S01]  /*5580*/  @P0 FADD.FTZ R75, R87, R75 ;  /* 0x0000004b574b0221 */ /* 0x000fe20000010000 */
[----:B0-----:R-:W-:-:S04]  /*5590*/  @P1 IMAD.WIDE.U32 R64, R185, 0x10, R56 ;  /* 0x00000010b9401825 */ /* 0x001fc800078e0038 */
        /* <DEDUP_REMOVED lines=17> */
.L_x_26175:
[----:B------:R-:W-:-:S07]  /*56b0*/  MOV R68, R174 ;  /* 0x000000ae00447202 */ /* 0x000fce0000000f00 */
.L_x_26176:
[----:B------:R-:W-:Y:S05]  /*56c0*/  BSYNC B0 ;  /* 0x0000000000007941 */ /* 0x000fea0003800000 */
.L_x_26174:
        /* <DEDUP_REMOVED lines=16> */
.L_x_26180:
[----:B------:R-:W-:Y:S05]  /*57d0*/  BSYNC B1 ;  /* 0x0000000000017941 */ /* 0x000fea0003800000 */
.L_x_26179:
        /* <DEDUP_REMOVED lines=44> */
.L_x_26178:
[----:B------:R-:W-:Y:S05]  /*5aa0*/  BSYNC B0 ;  /* 0x0000000000007941 */ /* 0x000fea0003800000 */
.L_x_26177:
        /* <DEDUP_REMOVED lines=20> */
.L_x_26182:
[----:B------:R-:W-:-:S07]  /*5bf0*/  MOV R56, R174 ;  /* 0x000000ae00387202 */ /* 0x000fce0000000f00 */
.L_x_26183:
[----:B------:R-:W-:Y:S05]  /*5c00*/  BSYNC B0 ;  /* 0x0000000000007941 */ /* 0x000fea0003800000 */
.L_x_26181:
        /* <DEDUP_REMOVED lines=16> */
.L_x_26187:
[----:B------:R-:W-:Y:S05]  /*5d10*/  BSYNC B1 ;  /* 0x0000000000017941 */ /* 0x000fea0003800000 */
.L_x_26186:
        /* <DEDUP_REMOVED lines=44> */
.L_x_26185:
[----:B------:R-:W-:Y:S05]  /*5fe0*/  BSYNC B0 ;  /* 0x0000000000007941 */ /* 0x000fea0003800000 */
.L_x_26184:
        /* <DEDUP_REMOVED lines=20> */
.L_x_26189:
[----:B------:R-:W-:-:S07]  /*6130*/  MOV R66, R174 ;  /* 0x000000ae00427202 */ /* 0x000fce0000000f00 */
.L_x_26190:
[----:B------:R-:W-:Y:S05]  /*6140*/  BSYNC B0 ;  /* 0x0000000000007941 */ /* 0x000fea0003800000 */
.L_x_26188:
        /* <DEDUP_REMOVED lines=16> */
.L_x_26194:
[----:B------:R-:W-:Y:S05]  /*6250*/  BSYNC B1 ;  /* 0x0000000000017941 */ /* 0x000fea0003800000 */
.L_x_26193:
        /* <DEDUP_REMOVED lines=44> */
.L_x_26192:
[----:B------:R-:W-:Y:S05]  /*6520*/  BSYNC B0 ;  /* 0x0000000000007941 */ /* 0x000fea0003800000 */
.L_x_26191:
        /* <DEDUP_REMOVED lines=20> */
.L_x_26196:
[----:B------:R-:W-:-:S07]  /*6670*/  MOV R58, R174 ;  /* 0x000000ae003a7202 */ /* 0x000fce0000000f00 */
.L_x_26197:
[----:B------:R-:W-:Y:S05]  /*6680*/  BSYNC B0 ;  /* 0x0000000000007941 */ /* 0x000fea0003800000 */
.L_x_26195:
        /* <DEDUP_REMOVED lines=16> */
.L_x_26201:
[----:B------:R-:W-:Y:S05]  /*6790*/  BSYNC B1 ;  /* 0x0000000000017941 */ /* 0x000fea0003800000 */
.L_x_26200:
        /* <DEDUP_REMOVED lines=44> */
.L_x_26199:
[----:B------:R-:W-:Y:S05]  /*6a60*/  BSYNC B0 ;  /* 0x0000000000007941 */ /* 0x000fea0003800000 */
.L_x_26198:
        /* <DEDUP_REMOVED lines=37> */
.L_x_26203:
[----:B------:R-:W-:-:S07]  /*6cc0*/  MOV R90, R174 ;  /* 0x000000ae005a7202 */ /* 0x000fce0000000f00 */
.L_x_26204:
[----:B------:R-:W-:Y:S05]  /*6cd0*/  BSYNC B0 ;  /* 0x0000000000007941 */ /* 0x000fea0003800000 */
.L_x_26202:
        /* <DEDUP_REMOVED lines=16> */
.L_x_26208:
[----:B------:R-:W-:Y:S05]  /*6de0*/  BSYNC B1 ;  /* 0x0000000000017941 */ /* 0x000fea0003800000 */
.L_x_26207:
        /* <DEDUP_REMOVED lines=44> */
.L_x_26206:
[----:B------:R-:W-:Y:S05]  /*70b0*/  BSYNC B0 ;  /* 0x0000000000007941 */ /* 0x000fea0003800000 */
.L_x_26205:
        /* <DEDUP_REMOVED lines=20> */
.L_x_26210:
[----:B------:R-:W-:-:S07]  /*7200*/  MOV R56, R174 ;  /* 0x000000ae00387202 */ /* 0x000fce0000000f00 */
.L_x_26211:
[----:B------:R-:W-:Y:S05]  /*7210*/  BSYNC B0 ;  /* 0x0000000000007941 */ /* 0x000fea0003800000 */
.L_x_26209:
        /* <DEDUP_REMOVED lines=16> */
.L_x_26215:
[----:B------:R-:W-:Y:S05]  /*7320*/  BSYNC B1 ;  /* 0x0000000000017941 */ /* 0x000fea0003800000 */
.L_x_26214:
        /* <DEDUP_REMOVED lines=44> */
.L_x_26213:
[----:B------:R-:W-:Y:S05]  /*75f0*/  BSYNC B0 ;  /* 0x0000000000007941 */ /* 0x000fea0003800000 */
.L_x_26212:
        /* <DEDUP_REMOVED lines=20> */
.L_x_26217:
[----:B------:R-:W-:-:S07]  /*7740*/  MOV R90, R174 ;  /* 0x000000ae005a7202 */ /* 0x000fce0000000f00 */
.L_x_26218:
[----:B------:R-:W-:Y:S05]  /*7750*/  BSYNC B0 ;  /* 0x0000000000007941 */ /* 0x000fea0003800000 */
.L_x_26216:
        /* <DEDUP_REMOVED lines=16> */
.L_x_26222:
[----:B------:R-:W-:Y:S05]  /*7860*/  BSYNC B1 ;  /* 0x0000000000017941 */ /* 0x000fea0003800000 */
.L_x_26221:
        /* <DEDUP_REMOVED lines=44> */
.L_x_26220:
[----:B------:R-:W-:Y:S05]  /*7b30*/  BSYNC B0 ;  /* 0x0000000000007941 */ /* 0x000fea0003800000 */
.L_x_26219:
        /* <DEDUP_REMOVED lines=20> */
.L_x_26224:
[----:B------:R-:W-:-:S07]  /*7c80*/  MOV R58, R174 ;  /* 0x000000ae003a7202 */ /* 0x000fce0000000f00 */
.L_x_26225:
[----:B------:R-:W-:Y:S05]  /*7c90*/  BSYNC B0 ;  /* 0x0000000000007941 */ /* 0x000fea0003800000 */
.L_x_26223:
        /* <DEDUP_REMOVED lines=16> */
.L_x_26229:
[----:B------:R-:W-:Y:S05]  /*7da0*/  BSYNC B1 ;  /* 0x0000000000017941 */ /* 0x000fea0003800000 */
.L_x_26228:
        /* <DEDUP_REMOVED lines=44> */
.L_x_26227:
[----:B------:R-:W-:Y:S05]  /*8070*/  BSYNC B0 ;  /* 0x0000000000007941 */ /* 0x000fea0003800000 */
.L_x_26226:
        /* <DEDUP_REMOVED lines=37> */
.L_x_26231:
[----:B------:R-:W-:-:S07]  /*82d0*/  MOV R146, R174 ;  /* 0x000000ae00927202 */ /* 0x000fce0000000f00 */
.L_x_26232:
[----:B------:R-:W-:Y:S05]  /*82e0*/  BSYNC B0 ;  /* 0x0000000000007941 */ /* 0x000fea0003800000 */
.L_x_26230:
        /* <DEDUP_REMOVED lines=16> */
.L_x_26236:
[----:B------:R-:W-:Y:S05]  /*83f0*/  BSYNC B1 ;  /* 0x0000000000017941 */ /* 0x000fea0003800000 */
.L_x_26235:
        /* <DEDUP_REMOVED lines=44> */
.L_x_26234:
[----:B------:R-:W-:Y:S05]  /*86c0*/  BSYNC B0 ;  /* 0x0000000000007941 */ /* 0x000fea0003800000 */
.L_x_26233:
        /* <DEDUP_REMOVED lines=20> */
.L_x_26238:
[----:B------:R-:W-:-:S07]  /*8810*/  MOV R56, R174 ;  /* 0x000000ae00387202 */ /* 0x000fce0000000f00 */
.L_x_26239:
[----:B------:R-:W-:Y:S05]  /*8820*/  BSYNC B0 ;  /* 0x0000000000007941 */ /* 0x000fea0003800000 */
.L_x_26237:
        /* <DEDUP_REMOVED lines=16> */
.L_x_26243:
[----:B------:R-:W-:Y:S05]  /*8930*/  BSYNC B1 ;  /* 0x0000000000017941 */ /* 0x000fea0003800000 */
.L_x_26242:
        /* <DEDUP_REMOVED lines=44> */
.L_x_26241:
[----:B------:R-:W-:Y:S05]  /*8c00*/  BSYNC B0 ;  /* 0x0000000000007941 */ /* 0x000fea0003800000 */
.L_x_26240:
        /* <DEDUP_REMOVED lines=20> */
.L_x_26245:
[----:B------:R-:W-:-:S07]  /*8d50*/  MOV R146, R174 ;  /* 0x000000ae00927202 */ /* 0x000fce0000000f00 */
.L_x_26246:
[----:B------:R-:W-:Y:S05]  /*8d60*/  BSYNC B0 ;  /* 0x0000000000007941 */ /* 0x000fea0003800000 */
.L_x_26244:
        /* <DEDUP_REMOVED lines=16> */
.L_x_26250:
[----:B------:R-:W-:Y:S05]  /*8e70*/  BSYNC B1 ;  /* 0x0000000000017941 */ /* 0x000fea0003800000 */
.L_x_26249:
        /* <DEDUP_REMOVED lines=44> */
.L_x_26248:
[----:B------:R-:W-:Y:S05]  /*9140*/  BSYNC B0 ;  /* 0x0000000000007941 */ /* 0x000fea0003800000 */
.L_x_26247:
        /* <DEDUP_REMOVED lines=20> */
.L_x_26252:
[----:B------:R-:W-:-:S07]  /*9290*/  MOV R58, R174 ;  /* 0x000000ae003a7202 */ /* 0x000fce0000000f00 */
.L_x_26253:
[----:B------:R-:W-:Y:S05]  /*92a0*/  BSYNC B0 ;  /* 0x0000000000007941 */ /* 0x000fea0003800000 */
.L_x_26251:
        /* <DEDUP_REMOVED lines=16> */
.L_x_26257:
[----:B------:R-:W-:Y:S05]  /*93b0*/  BSYNC B1 ;  /* 0x0000000000017941 */ /* 0x000fea0003800000 */
.L_x_26256:
        /* <DEDUP_REMOVED lines=44> */
.L_x_26255:
[----:B------:R-:W-:Y:S05]  /*9680*/  BSYNC B0 ;  /* 0x0000000000007941 */ /* 0x000fea0003800000 */
.L_x_26254:
        /* <DEDUP_REMOVED lines=8> */
[----:B------:R-:W-:Y:S01]  /*9710*/  SEL R91, RZ, 0x1, P2 ;  /* 0x00000001ff5b7807 */ /* 0x000fe20001000000 */
[----:B------:R-:W-:Y:S01]  /*9720*/  IMAD.WIDE.U32 R144, R147, 0x10, R130 ;  /* 0x0000001093907825 */ /* 0x000fe200078e0082 */
[----:B------:R-:W-:-:S02]  /*9730*/  FSETP.GTU.FTZ.AND P4, PT, R58, R179, PT ;  /* 0x000000b33a00720b */ /* 0x000fc40003f9c000 */
[----:B------:R-:W-:Y:S02]  /*9740*/  IADD3 R187, R173, 0x600, RZ ;  /* 0x00000600adbb7810 */ /* 0x000fe40007ffe0ff */
[----:B------:R-:W-:Y:S02]  /*9750*/  SEL R58, RZ, 0x1000000, P4 ;  /* 0x01000000ff3a7807 */ /* 0x000fe40002000000 */
[----:B------:R-:W-:Y:S02]  /*9760*/  FSEL R59, R59, RZ, !P4 ;  /* 0x000000ff3b3b7208 */ /* 0x000fe40006000000 */
[----:B------:R-:W-:-:S03]  /*9770*/  IADD3 R58, R90, R58, R63 ;  /* 0x0000003a5a3a7210 */ /* 0x000fc60007ffe03f */
[----:B------:R-:W-:Y:S01]  /*9780*/  FMUL.FTZ R63, R166, R59 ;  /* 0x0000003ba63f7220 */ /* 0x000fe20000410000 */
        /* <DEDUP_REMOVED lines=21> */
.L_x_26259:
[----:B------:R-:W-:-:S07]  /*98e0*/  MOV R182, R174 ;  /* 0x000000ae00b67202 */ /* 0x000fce0000000f00 */
.L_x_26260:
[----:B------:R-:W-:Y:S05]  /*98f0*/  BSYNC B0 ;  /* 0x0000000000007941 */ /* 0x000fea0003800000 */
.L_x_26258:
        /* <DEDUP_REMOVED lines=16> */
.L_x_26264:
[----:B------:R-:W-:Y:S05]  /*9a00*/  BSYNC B1 ;  /* 0x0000000000017941 */ /* 0x000fea0003800000 */
.L_x_26263:
        /* <DEDUP_REMOVED lines=44> */
.L_x_26262:
[----:B------:R-:W-:Y:S05]  /*9cd0*/  BSYNC B0 ;  /* 0x0000000000007941 */ /* 0x000fea0003800000 */
.L_x_26261:
        /* <DEDUP_REMOVED lines=20> */
.L_x_26266:
[----:B------:R-:W-:-:S07]  /*9e20*/  MOV R182, R174 ;  /* 0x000000ae00b67202 */ /* 0x000fce0000000f00 */
.L_x_26267:
[----:B------:R-:W-:Y:S05]  /*9e30*/  BSYNC B0 ;  /* 0x0000000000007941 */ /* 0x000fea0003800000 */
.L_x_26265:
        /* <DEDUP_REMOVED lines=16> */
.L_x_26271:
[----:B------:R-:W-:Y:S05]  /*9f40*/  BSYNC B1 ;  /* 0x0000000000017941 */ /* 0x000fea0003800000 */
.L_x_26270:
        /* <DEDUP_REMOVED lines=44> */
.L_x_26269:
[----:B------:R-:W-:Y:S05]  /*a210*/  BSYNC B0 ;  /* 0x0000000000007941 */ /* 0x000fea0003800000 */
.L_x_26268:
        /* <DEDUP_REMOVED lines=20> */
.L_x_26273:
[----:B------:R-:W-:-:S07]  /*a360*/  MOV R182, R174 ;  /* 0x000000ae00b67202 */ /* 0x000fce0000000f00 */
.L_x_26274:
[----:B------:R-:W-:Y:S05]  /*a370*/  BSYNC B0 ;  /* 0x0000000000007941 */ /* 0x000fea0003800000 */
.L_x_26272:
        /* <DEDUP_REMOVED lines=16> */
.L_x_26278:
[----:B------:R-:W-:Y:S05]  /*a480*/  BSYNC B1 ;  /* 0x0000000000017941 */ /* 0x000fea0003800000 */
.L_x_26277:
        /* <DEDUP_REMOVED lines=44> */
.L_x_26276:
[----:B------:R-:W-:Y:S05]  /*a750*/  BSYNC B0 ;  /* 0x0000000000007941 */ /* 0x000fea0003800000 */
.L_x_26275:
        /* <DEDUP_REMOVED lines=20> */
.L_x_26280:
[----:B------:R-:W-:-:S07]  /*a8a0*/  MOV R182, R174 ;  /* 0x000000ae00b67202 */ /* 0x000fce0000000f00 */
.L_x_26281:
[----:B------:R-:W-:Y:S05]  /*a8b0*/  BSYNC B0 ;  /* 0x0000000000007941 */ /* 0x000fea0003800000 */
.L_x_26279:
        /* <DEDUP_REMOVED lines=16> */
.L_x_26285:
[----:B------:R-:W-:Y:S05]  /*a9c0*/  BSYNC B1 ;  /* 0x0000000000017941 */ /* 0x000fea0003800000 */
.L_x_26284:
        /* <DEDUP_REMOVED lines=44> */
.L_x_26283:
[----:B------:R-:W-:Y:S05]  /*ac90*/  BSYNC B0 ;  /* 0x0000000000007941 */ /* 0x000fea0003800000 */
.L_x_26282:
        /* <DEDUP_REMOVED lines=8> */
[----:B------:R-:W-:Y:S02]  /*ad20*/  IADD3 R191, R173, 0x700, RZ ;  /* 0x00000700adbf7810 */ /* 0x000fe40007ffe0ff */
[----:B------:R-:W-:-:S03]  /*ad30*/  FSETP.GTU.FTZ.AND P4, PT, R144, R179, PT ;  /* 0x000000b39000720b */ /* 0x000fc60003f9c000 */
[----:B------:R-:W-:Y:S01]  /*ad40*/  IMAD.WIDE.U32 R88, R191, 0x10, R88 ;  /* 0x00000010bf587825 */ /* 0x000fe200078e0058 */
[----:B------:R-:W-:Y:S02]  /*ad50*/  SEL R144, RZ, 0x1000000, P4 ;  /* 0x01000000ff907807 */ /* 0x000fe40002000000 */
[----:B------:R-:W-:Y:S02]  /*ad60*/  FSEL R59, R59, RZ, !P4 ;  /* 0x000000ff3b3b7208 */ /* 0x000fe40006000000 */
[----:B------:R-:W-:Y:S01]  /*ad70*/  IADD3 R144, R146, R144, R145 ;  /* 0x0000009092907210 */ /* 0x000fe20007ffe091 */
[----:B------:R-:W-:Y:S01]  /*ad80*/  IMAD.WIDE.U32 R146, R149, 0x10, R130 ;  /* 0x0000001095927825 */ /* 0x000fe200078e0082 */
[----:B------:R-:W-:-:S03]  /*ad90*/  SEL R145, RZ, 0x1, P2 ;  /* 0x00000001ff917807 */ /* 0x000fc60001000000 */
[----:B------:R-:W-:Y:S01]  /*ada0*/  FMUL.FTZ R59, R168, R59 ;  /* 0x0000003ba83b7220 */ /* 0x000fe20000410000 */
[----:B------:R-:W-:-:S03]  /*adb0*/  IADD3 R195, R144, R145, RZ ;  /* 0x0000009190c37210 */ /* 0x000fc60007ffe0ff */
[----:B------:R-:W-:Y:S01]  /*adc0*/  @P0 FADD.FTZ R59, R87, R59 ;  /* 0x0000003b573b0221 */ /* 0x000fe20000010000 */
[----:B------:R-:W-:-:S04]  /*add0*/  IMAD.WIDE.U32 R144, R149, 0x4, R132 ;  /* 0x0000000495907825 */ /* 0x000fc800078e0084 */
[----:B------:R1:W-:Y:S01]  /*ade0*/  STG.E.128 desc[UR4][R146.64], R56 ;  /* 0x0000003892007986 */ /* 0x0003e2000c101d04 */
[----:B0-----:R-:W-:-:S03]  /*adf0*/  @P1 IMAD.WIDE.U32 R148, R191, 0x10, R90 ;  /* 0x00000010bf941825 */ /* 0x001fc600078e005a */
[----:B------:R1:W-:Y:S04]  /*ae00*/  STG.E desc[UR4][R144.64], R195 ;  /* 0x000000c390007986 */ /* 0x0003e8000c101904 */
        /* <DEDUP_REMOVED lines=14> */
.L_x_26287:
[----:B------:R-:W-:-:S07]  /*aef0*/  MOV R184, R174 ;  /* 0x000000ae00b87202 */ /* 0x000fce0000000f00 */
.L_x_26288:
[----:B------:R-:W-:Y:S05]  /*af00*/  BSYNC B0 ;  /* 0x0000000000007941 */ /* 0x000fea0003800000 */
.L_x_26286:
        /* <DEDUP_REMOVED lines=16> */
.L_x_26292:
[----:B------:R-:W-:Y:S05]  /*b010*/  BSYNC B1 ;  /* 0x0000000000017941 */ /* 0x000fea0003800000 */
.L_x_26291:
        /* <DEDUP_REMOVED lines=44> */
.L_x_26290:
[----:B------:R-:W-:Y:S05]  /*b2e0*/  BSYNC B0 ;  /* 0x0000000000007941 */ /* 0x000fea0003800000 */
.L_x_26289:
        /* <DEDUP_REMOVED lines=20> */
.L_x_26294:
[----:B------:R-:W-:-:S07]  /*b430*/  MOV R184, R174 ;  /* 0x000000ae00b87202 */ /* 0x000fce0000000f00 */
.L_x_26295:
[----:B------:R-:W-:Y:S05]  /*b440*/  BSYNC B0 ;  /* 0x0000000000007941 */ /* 0x000fea0003800000 */
.L_x_26293:
        /* <DEDUP_REMOVED lines=16> */
.L_x_26299:
[----:B------:R-:W-:Y:S05]  /*b550*/  BSYNC B1 ;  /* 0x0000000000017941 */ /* 0x000fea0003800000 */
.L_x_26298:
        /* <DEDUP_REMOVED lines=44> */
.L_x_26297:
[----:B------:R-:W-:Y:S05]  /*b820*/  BSYNC B0 ;  /* 0x0000000000007941 */ /* 0x000fea0003800000 */
.L_x_26296:
        /* <DEDUP_REMOVED lines=20> */
.L_x_26301:
[----:B------:R-:W-:-:S07]  /*b970*/  MOV R182, R174 ;  /* 0x000000ae00b67202 */ /* 0x000fce0000000f00 */
.L_x_26302:
[----:B------:R-:W-:Y:S05]  /*b980*/  BSYNC B0 ;  /* 0x0000000000007941 */ /* 0x000fea0003800000 */
.L_x_26300:
        /* <DEDUP_REMOVED lines=16> */
.L_x_26306:
[----:B------:R-:W-:Y:S05]  /*ba90*/  BSYNC B1 ;  /* 0x0000000000017941 */ /* 0x000fea0003800000 */
.L_x_26305:
        /* <DEDUP_REMOVED lines=44> */
.L_x_26304:
[----:B------:R-:W-:Y:S05]  /*bd60*/  BSYNC B0 ;  /* 0x0000000000007941 */ /* 0x000fea0003800000 */
.L_x_26303:
        /* <DEDUP_REMOVED lines=20> */
.L_x_26308:
[----:B------:R-:W-:-:S07]  /*beb0*/  MOV R182, R174 ;  /* 0x000000ae00b67202 */ /* 0x000fce0000000f00 */
.L_x_26309:
[----:B------:R-:W-:Y:S05]  /*bec0*/  BSYNC B0 ;  /* 0x0000000000007941 */ /* 0x000fea0003800000 */
.L_x_26307:
        /* <DEDUP_REMOVED lines=16> */
.L_x_26313:
[----:B------:R-:W-:Y:S05]  /*bfd0*/  BSYNC B1 ;  /* 0x0000000000017941 */ /* 0x000fea0003800000 */
.L_x_26312:
        /* <DEDUP_REMOVED lines=44> */
.L_x_26311:
[----:B------:R-:W-:Y:S05]  /*c2a0*/  BSYNC B0 ;  /* 0x0000000000007941 */ /* 0x000fea0003800000 */
.L_x_26310:
[----:B------:R-:W-:Y:S01]  /*c2b0*/  FADD.FTZ R146, RZ, R80 ;  /* 0x00000050ff927221 */ /* 0x000fe20000010000 */
[----:B------:R-:W-:Y:S01]  /*c2c0*/  FMUL.FTZ R91, R91, R177 ;  /* 0x000000b15b5b7220 */ /* 0x000fe20000410000 */
[----:B------:R-:W-:Y:S01]  /*c2d0*/  IMAD.WIDE.U32 R130, R191, 0x10, R130 ;  /* 0x00000010bf827825 */ /* 0x000fe200078e0082 */
[----:B------:R-:W-:-:S03]  /*c2e0*/  UMOV UR10, 0xffffffff ;  /* 0xffffffff000a7882 */ /* 0x000fc60000000000 */
[----:B------:R-:W-:Y:S01]  /*c2f0*/  FADD.FTZ R145, R81, R146 ;  /* 0x0000009251917221 */ /* 0x000fe20000010000 */
[----:B------:R-:W-:Y:S01]  /*c300*/  FMUL.FTZ R91, R91, R178 ;  /* 0x000000b25b5b7220 */ /* 0x000fe20000410000 */
        /* <DEDUP_REMOVED lines=24> */
[----:B------:R-:W-:Y:S01]  /*c490*/  FADD.FTZ R145, R61, R146 ;  /* 0x000000923d917221 */ /* 0x000fe20000010000 */
[----:B------:R-:W-:Y:S02]  /*c4a0*/  SEL R146, RZ, 0x10000, P3 ;  /* 0x00010000ff927807 */ /* 0x000fe40001800000 */
[----:B------:R-:W-:Y:S01]  /*c4b0*/  FSEL R91, R91, RZ, !P4 ;  /* 0x000000ff5b5b7208 */ /* 0x000fe20006000000 */
[----:B------:R-:W-:Y:S01]  /*c4c0*/  FADD.FTZ R148, R62, R145 ;  /* 0x000000913e947221 */ /* 0x000fe20000010000 */
[----:B------:R-:W-:-:S03]  /*c4d0*/  SEL R145, RZ, 0x1000000, P4 ;  /* 0x01000000ff917807 */ /* 0x000fc60002000000 */
[----:B------:R-:W-:Y:S01]  /*c4e0*/  FADD.FTZ R149, R63, R148 ;  /* 0x000000943f957221 */ /* 0x000fe20000010000 */
[----:B------:R-:W-:Y:S01]  /*c4f0*/  IADD3 R145, R147, R145, R146 ;  /* 0x0000009193917210 */ /* 0x000fe20007ffe092 */
[----:B------:R-:W-:Y:S01]  /*c500*/  FMUL.FTZ R91, R170, R91 ;  /* 0x0000005baa5b7220 */ /* 0x000fe20000410000 */
[----:B------:R-:W-:Y:S01]  /*c510*/  SEL R146, RZ, 0x1, P1 ;  /* 0x00000001ff927807 */ /* 0x000fe20000800000 */
[----:B------:R-:W-:Y:S01]  /*c520*/  FADD.FTZ R148, R56, R149 ;  /* 0x0000009538947221 */ /* 0x000fe20000010000 */
[----:B------:R-:W-:Y:S01]  /*c530*/  LOP3.LUT P1, RZ, R181, 0x1f, RZ, 0xc0, !PT ;  /* 0x0000001fb5ff7812 */ /* 0x000fe2000782c0ff */
[----:B------:R-:W-:Y:S01]  /*c540*/  @P0 FADD.FTZ R91, R87, R91 ;  /* 0x0000005b575b0221 */ /* 0x000fe20000010000 */
[----:B------:R-:W-:Y:S01]  /*c550*/  LOP3.LUT P0, RZ, R175, 0xff, RZ, 0xc0, !PT ;  /* 0x000000ffafff7812 */ /* 0x000fe2000780c0ff */
        /* <DEDUP_REMOVED lines=98> */
.L_x_26326:
[----:B------:R-:W2:Y:S01]  /*cb80*/  @!P1 S2R R132, SR_CgaCtaId ;  /* 0x0000000000849919 */ /* 0x000ea20000008800 */
[----:B------:R-:W-:Y:S01]  /*cb90*/  LOP3.LUT R133, R181, 0x1f, RZ, 0xc0, !PT ;  /* 0x0000001fb5857812 */ /* 0x000fe200078ec0ff */
[----:B------:R-:W-:Y:S05]  /*cba0*/  WARPSYNC.ALL ;  /* 0x0000000000007948 */ /* 0x000fea0003800000 */
[----:B------:R-:W-:Y:S02]  /*cbb0*/  ISETP.GT.U32.AND P2, PT, R133, 0x7, PT ;  /* 0x000000078500780c */ /* 0x000fe40003f44070 */
[----:B------:R-:W-:Y:S02]  /*cbc0*/  @!P1 MOV R131, 0x400 ;  /* 0x0000040000839802 */ /* 0x000fe40000000f00 */
[----:B------:R-:W-:-:S02]  /*cbd0*/  LOP3.LUT R145, R145, 0x7, RZ, 0xc0, !PT ;  /* 0x0000000791917812 */ /* 0x000fc400078ec0ff */
[----:B------:R-:W-:-:S07]  /*cbe0*/  ISETP.NE.AND P3, PT, R107, RZ, PT ;  /* 0x000000ff6b00720c */ /* 0x000fce0003f65270 */
[----:B------:R-:W0:Y:S01]  /*cbf0*/  @!P2 S2R R149, SR_CgaCtaId ;  /* 0x000000000095a919 */ /* 0x000e220000008800 */
[----:B--2---:R-:W-:Y:S02]  /*cc00*/  @!P1 LEA R132, R132, R131, 0x18 ;  /* 0x0000008384849211 */ /* 0x004fe400078ec0ff */
[C---:B------:R-:W-:Y:S01]  /*cc10*/  @!P1 IADD3 R131, R146.reuse, R145, RZ ;  /* 0x0000009192839210 */ /* 0x040fe20007ffe0ff */
[----:B------:R-:W-:-:S03]  /*cc20*/  @!P2 IMAD.IADD R146, R146, 0x1, R133 ;  /* 0x000000019292a824 */ /* 0x000fc600078e0285 */
[----:B------:R-:W-:Y:S01]  /*cc30*/  @!P1 LEA R148, R131, R132, 0x3 ;  /* 0x0000008483949211 */ /* 0x000fe200078e18ff */
[----:B-1----:R-:W-:Y:S01]  /*cc40*/  FADD.FTZ R131, R147, R178 ;  /* 0x000000b293837221 */ /* 0x002fe20000010000 */
[----:B------:R-:W-:-:S04]  /*cc50*/  @!P2 MOV R132, 0x400 ;  /* 0x000004000084a802 */ /* 0x000fc80000000f00 */
[----:B------:R-:W-:Y:S01]  /*cc60*/  @!P1 STS.64 [R148], R130 ;  /* 0x0000008294009388 */ /* 0x000fe20000000a00 */
[----:B------:R-:W-:Y:S01]  /*cc70*/  BAR.SYNC.DEFER_BLOCKING 0x0 ;  /* 0x0000000000007b1d */ /* 0x000fe20000010000 */
[----:B------:R-:W-:Y:S02]  /*cc80*/  LOP3.LUT P1, RZ, R145, 0x1f, R181, 0xf8, !PT ;  /* 0x0000001f91ff7812 */ /* 0x000fe4000782f8b5 */
[----:B0-----:R-:W-:Y:S02]  /*cc90*/  @!P2 LEA R147, R149, R132, 0x18 ;  /* 0x000000849593a211 */ /* 0x001fe400078ec0ff */
[----:B------:R-:W-:Y:S02]  /*cca0*/  CS2R R132, SRZ ;  /* 0x0000000000847805 */ /* 0x000fe4000001ff00 */
[----:B------:R-:W-:Y:S01]  /*ccb0*/  @!P2 LEA R147, R146, R147, 0x3 ;  /* 0x000000939293a211 */ /* 0x000fe200078e18ff */
[----:B------:R-:W-:-:S06]  /*ccc0*/  HFMA2.MMA R146, -RZ, RZ, 0, 0 ;  /* 0x00000000ff927435 */ /* 0x000fcc00000001ff */
[----:B------:R-:W-:-:S05]  /*ccd0*/  @!P2 MOV R146, 0x400 ;  /* 0x000004000092a802 */ /* 0x000fca0000000f00 */
[----:B------:R-:W0:Y:S04]  /*cce0*/  SHFL.DOWN PT, R149, R146, 0x4, 0x1f ;  /* 0x08801f0092957f89 */ /* 0x000e2800000e0000 */
[----:B------:R-:W1:Y:S01]  /*ccf0*/  @!P2 LDS.64 R132, [R147] ;  /* 0x000000009384a984 */ /* 0x000e620000000a00 */
[----:B0-----:R-:W-:Y:S01]  /*cd00*/  IMAD.IADD R131, R149, 0x1, R146 ;  /* 0x0000000195837824 */ /* 0x001fe200078e0292 */
[----:B------:R-:W-:Y:S02]  /*cd10*/  I2FP.F32.S32 R178, R149 ;  /* 0x0000009500b27245 */ /* 0x000fe40000201400 */
[----:B------:R-:W-:Y:S02]  /*cd20*/  I2FP.F32.S32 R149, R146 ;  /* 0x0000009200957245 */ /* 0x000fe40000201400 */
[----:B------:R-:W-:Y:S01]  /*cd30*/  I2FP.F32.S32 R148, R131 ;  /* 0x0000008300947245 */ /* 0x000fe20000201400 */
[----:B------:R-:W-:Y:S03]  /*cd40*/  SHFL.DOWN PT, R182, R131, 0x2, 0x1f ;  /* 0x08401f0083b67f89 */ /* 0x000fe600000e0000 */
[----:B------:R-:W0:Y:S01]  /*cd50*/  MUFU.RCP R177, R148 ;  /* 0x0000009400b17308 */ /* 0x000e220000001000 */
[----:B-1----:R-:W1:Y:S04]  /*cd60*/  SHFL.DOWN PT, R175, R132, 0x4, 0x1f ;  /* 0x08801f0084af7f89 */ /* 0x002e6800000e0000 */
[----:B------:R-:W2:Y:S01]  /*cd70*/  SHFL.DOWN PT, R130, R133, 0x4, 0x1f ;  /* 0x08801f0085827f89 */ /* 0x000ea200000e0000 */
[----:B-1----:R-:W-:-:S04]  /*cd80*/  FMUL.FTZ R180, R175, R178 ;  /* 0x000000b2afb47220 */ /* 0x002fc80000410000 */
[----:B------:R-:W-:Y:S01]  /*cd90*/  FFMA.FTZ R180, R149, R132, R180 ;  /* 0x0000008495b47223 */ /* 0x000fe200000100b4 */
[----:B------:R-:W-:Y:S01]  /*cda0*/  FADD.FTZ R132, -R175, R132 ;  /* 0x00000084af847221 */ /* 0x000fe20000010100 */
[----:B------:R-:W-:Y:S01]  /*cdb0*/  IADD3 R175, R131, R182, RZ ;  /* 0x000000b683af7210 */ /* 0x000fe20007ffe0ff */
[----:B--2---:R-:W-:Y:S01]  /*cdc0*/  FADD.FTZ R130, R130, R133 ;  /* 0x0000008582827221 */ /* 0x004fe20000010000 */
[C---:B0-----:R-:W-:Y:S01]  /*cdd0*/  FMUL.FTZ R147, R177.reuse, R180 ;  /* 0x000000b4b1937220 */ /* 0x041fe20000410000 */
[----:B------:R-:W-:Y:S01]  /*cde0*/  FMUL.FTZ R132, R132, R132 ;  /* 0x0000008484847220 */ /* 0x000fe20000410000 */
[----:B------:R-:W-:Y:S01]  /*cdf0*/  I2FP.F32.S32 R182, R182 ;  /* 0x000000b600b67245 */ /* 0x000fe20000201400 */
[----:B------:R-:W-:Y:S02]  /*ce00*/  SHFL.DOWN PT, R180, R175, 0x1, 0x1f ;  /* 0x08201f00afb47f89 */ /* 0x000fe400000e0000 */
[----:B------:R-:W-:Y:S01]  /*ce10*/  FMUL.FTZ R132, R132, R149 ;  /* 0x0000009584847220 */ /* 0x000fe20000410000 */
[----:B------:R-:W-:Y:S01]  /*ce20*/  I2FP.F32.S32 R149, R175 ;  /* 0x000000af00957245 */ /* 0x000fe20000201400 */
[----:B------:R-:W0:Y:S02]  /*ce30*/  SHFL.DOWN PT, R146, R147, 0x2, 0x1f ;  /* 0x08401f0093927f89 */ /* 0x000e2400000e0000 */
[----:B------:R-:W-:Y:S01]  /*ce40*/  FMUL.FTZ R132, R132, R178 ;  /* 0x000000b284847220 */ /* 0x000fe20000410000 */
[----:B------:R-:W1:Y:S03]  /*ce50*/  MUFU.RCP R133, R149 ;  /* 0x0000009500857308 */ /* 0x000e660000001000 */
[----:B------:R-:W-:-:S05]  /*ce60*/  FFMA.FTZ R130, R177, R132, R130 ;  /* 0x00000084b1827223 */ /* 0x000fca0000010082 */
[----:B------:R-:W2:Y:S01]  /*ce70*/  SHFL.DOWN PT, R131, R130, 0x2, 0x1f ;  /* 0x08401f0082837f89 */ /* 0x000ea200000e0000 */
[----:B0-----:R-:W-:Y:S01]  /*ce80*/  FMUL.FTZ R177, R146, R182 ;  /* 0x000000b692b17220 */ /* 0x001fe20000410000 */
[----:B------:R-:W-:-:S03]  /*ce90*/  FADD.FTZ R146, R147, -R146 ;  /* 0x8000009293927221 */ /* 0x000fc60000010000 */
[----:B------:R-:W-:Y:S01]  /*cea0*/  FFMA.FTZ R132, R148, R147, R177 ;  /* 0x0000009394847223 */ /* 0x000fe200000100b1 */
[----:B------:R-:W-:-:S03]  /*ceb0*/  FMUL.FTZ R147, R146, R146 ;  /* 0x0000009292937220 */ /* 0x000fc60000410000 */
[----:B-1----:R-:W-:Y:S01]  /*cec0*/  FMUL.FTZ R178, R133, R132 ;  /* 0x0000008485b27220 */ /* 0x002fe20000410000 */
[-C--:B------:R-:W-:Y:S01]  /*ced0*/  IADD3 R132, R175, R180.reuse, RZ ;  /* 0x000000b4af847210 */ /* 0x080fe20007ffe0ff */
[----:B------:R-:W-:Y:S01]  /*cee0*/  FMUL.FTZ R147, R148, R147 ;  /* 0x0000009394937220 */ /* 0x000fe20000410000 */
[----:B------:R-:W-:Y:S02]  /*cef0*/  I2FP.F32.S32 R180, R180 ;  /* 0x000000b400b47245 */ /* 0x000fe40000201400 */
[----:B------:R-:W0:Y:S01]  /*cf00*/  SHFL.DOWN PT, R177, R178, 0x1, 0x1f ;  /* 0x08201f00b2b17f89 */ /* 0x000e2200000e0000 */
[----:B------:R-:W-:Y:S01]  /*cf10*/  I2FP.F32.S32 R146, R132 ;  /* 0x0000008400927245 */ /* 0x000fe20000201400 */
[----:B--2---:R-:W-:Y:S01]  /*cf20*/  FADD.FTZ R132, R130, R131 ;  /* 0x0000008382847221 */ /* 0x004fe20000010000 */
[----:B------:R-:W-:-:S04]  /*cf30*/  FMUL.FTZ R147, R147, R182 ;  /* 0x000000b693937220 */ /* 0x000fc80000410000 */
[----:B------:R-:W-:Y:S01]  /*cf40*/  FFMA.FTZ R132, R133, R147, R132 ;  /* 0x0000009385847223 */ /* 0x000fe20000010084 */
[----:B------:R-:W1:Y:S04]  /*cf50*/  MUFU.RCP R146, R146 ;  /* 0x0000009200927308 */ /* 0x000e680000001000 */
[----:B------:R-:W2:Y:S01]  /*cf60*/  SHFL.DOWN PT, R131, R132, 0x1, 0x1f ;  /* 0x08201f0084837f89 */ /* 0x000ea200000e0000 */
[----:B0-----:R-:W-:Y:S01]  /*cf70*/  FMUL.FTZ R130, R177, R180 ;  /* 0x000000b4b1827220 */ /* 0x001fe20000410000 */
[----:B------:R-:W-:-:S03]  /*cf80*/  FADD.FTZ R177, R178, -R177 ;  /* 0x800000b1b2b17221 */ /* 0x000fc60000010000 */
[----:B------:R-:W-:Y:S01]  /*cf90*/  FFMA.FTZ R133, R149, R178, R130 ;  /* 0x000000b295857223 */ /* 0x000fe20000010082 */
[----:B------:R-:W-:-:S03]  /*cfa0*/  FMUL.FTZ R130, R177, R177 ;  /* 0x000000b1b1827220 */ /* 0x000fc60000410000 */
[----:B-1----:R-:W-:Y:S01]  /*cfb0*/  FMUL.FTZ R133, R146, R133 ;  /* 0x0000008592857220 */ /* 0x002fe20000410000 */
[----:B------:R-:W-:Y:S02]  /*cfc0*/  FMUL.FTZ R130, R149, R130 ;  /* 0x0000008295827220 */ /* 0x000fe40000410000 */
[----:B------:R-:W0:Y:S01]  /*cfd0*/  LDC R149, c[0x0][0x2d8] ;  /* 0x0000b600ff957b82 */ /* 0x000e220000000800 */
[----:B--2---:R-:W-:Y:S01]  /*cfe0*/  FADD.FTZ R131, R132, R131 ;  /* 0x0000008384837221 */ /* 0x004fe20000010000 */
[----:B------:R-:W1:Y:S01]  /*cff0*/  SHFL.IDX PT, R199, R133, RZ, 0x1f ;  /* 0x00001fff85c77589 */ /* 0x000e6200000e0000 */
[----:B------:R-:W-:-:S04]  /*d000*/  FMUL.FTZ R130, R130, R180 ;  /* 0x000000b482827220 */ /* 0x000fc80000410000 */
[----:B------:R-:W-:-:S05]  /*d010*/  FFMA.FTZ R130, R146, R130, R131 ;  /* 0x0000008292827223 */ /* 0x000fca0000010083 */
[----:B------:R2:W0:Y:S01]  /*d020*/  SHFL.IDX PT, R178, R130, RZ, 0x1f ;  /* 0x00001fff82b27589 */ /* 0x00042200000e0000 */
[----:B-1----:R-:W-:-:S05]  /*d030*/  FSEL R131, R199, RZ, !P3 ;  /* 0x000000ffc7837208 */ /* 0x002fca0005800000 */
[--C-:B------:R-:W-:Y:S01]  /*d040*/  FADD.FTZ R145, R78, -R131.reuse ;  /* 0x800000834e917221 */ /* 0x100fe20000010000 */
[----:B------:R-:W-:Y:S01]  /*d050*/  FMUL.FTZ R78, R199, R199 ;  /* 0x000000c7c74e7220 */ /* 0x000fe20000410000 */
[--C-:B------:R-:W-:Y:S01]  /*d060*/  FADD.FTZ R148, R75, -R131.reuse ;  /* 0x800000834b947221 */ /* 0x100fe20000010000 */
[--C-:B------:R-:W-:Y:S01]  /*d070*/  FADD.FTZ R132, R76, -R131.reuse ;  /* 0x800000834c847221 */ /* 0x100fe20000010000 */
[--C-:B------:R-:W-:Y:S01]  /*d080*/  FADD.FTZ R133, R77, -R131.reuse ;  /* 0x800000834d857221 */ /* 0x100fe20000010000 */
[--C-:B------:R-:W-:Y:S01]  /*d090*/  FADD.FTZ R147, R74, -R131.reuse ;  /* 0x800000834a937221 */ /* 0x100fe20000010000 */
[----:B------:R-:W-:Y:S01]  /*d0a0*/  FSEL R75, R78, RZ, P3 ;  /* 0x000000ff4e4b7208 */ /* 0x000fe20001800000 */
[----:B------:R-:W1:Y:S01]  /*d0b0*/  @!P1 LDC.64 R76, c[0x0][0x250] ;  /* 0x00009400ff4c9b82 */ /* 0x000e620000000a00 */
[--C-:B--2---:R-:W-:Y:S01]  /*d0c0*/  FADD.FTZ R130, R72, -R131.reuse ;  /* 0x8000008348827221 */ /* 0x104fe20000010000 */
[----:B------:R-:W-:Y:S01]  /*d0d0*/  FADD.FTZ R146, R73, -R131 ;  /* 0x8000008349927221 */ /* 0x000fe20000010000 */
[----:B0-----:R-:W-:Y:S01]  /*d0e0*/  FFMA.FTZ R74, R178, UR6, R149 ;  /* 0x00000006b24a7c23 */ /* 0x001fe20008010095 */
[--C-:B------:R-:W-:Y:S01]  /*d0f0*/  FADD.FTZ R196, R88, -R131.reuse ;  /* 0x8000008358c47221 */ /* 0x100fe20000010000 */
[--C-:B------:R-:W-:Y:S01]  /*d100*/  FADD.FTZ R197, R89, -R131.reuse ;  /* 0x8000008359c57221 */ /* 0x100fe20000010000 */
[----:B------:R-:W-:Y:S01]  /*d110*/  FADD.FTZ R80, R80, -R131 ;  /* 0x8000008350507221 */ /* 0x000fe20000010000 */
[----:B------:R-:W-:Y:S01]  /*d120*/  FADD.FTZ R74, R74, R75 ;  /* 0x0000004b4a4a7221 */ /* 0x000fe20000010000 */
[----:B------:R-:W0:Y:S01]  /*d130*/  @!P1 LDC.64 R72, c[0x0][0x258] ;  /* 0x00009600ff489b82 */ /* 0x000e220000000a00 */
        /* <DEDUP_REMOVED lines=24> */
[----:B------:R-:W-:Y:S01]  /*d2c0*/  FADD.FTZ R131, R91, -R131 ;  /* 0x800000835b837221 */ /* 0x000fe20000010000 */
[----:B------:R-:W-:Y:S01]  /*d2d0*/  IADD3 R91, R173, 0x100, RZ ;  /* 0x00000100ad5b7810 */ /* 0x000fe20007ffe0ff */
[----:B--2---:R-:W-:Y:S01]  /*d2e0*/  FMUL.FTZ R64, R201, R80 ;  /* 0x00000050c9407220 */ /* 0x004fe20000410000 */
[----:B0-----:R-:W-:-:S04]  /*d2f0*/  @!P1 IMAD.WIDE R72, R0, 0x4, R72 ;  /* 0x0000000400489825 */ /* 0x001fc800078e0248 */
        /* <DEDUP_REMOVED lines=12> */
[----:B------:R-:W-:Y:S01]  /*d3c0*/  @!P1 STG.E desc[UR4][R76.64], R199 ;  /* 0x000000c74c009986 */ /* 0x000fe2000c101904 */
        /* <DEDUP_REMOVED lines=27> */
[----:B0-----:R-:W-:Y:S01]  /*d580*/  FFMA.FTZ R73, R136, R146, R115 ;  /* 0x0000009288497223 */ /* 0x001fe20000010073 */
        /* <DEDUP_REMOVED lines=12> */
[----:B------:R-:W-:Y:S01]  /*d650*/  IMAD.WIDE.U32 R78, R189, 0x10, R88 ;  /* 0x00000010bd4e7825 */ /* 0x000fe200078e0058 */
[----:B------:R0:W-:Y:S03]  /*d660*/  STG.E.128 desc[UR4][R130.64], R64 ;  /* 0x0000004082007986 */ /* 0x0001e6000c101d04 */
[----:B------:R-:W-:Y:S01]  /*d670*/  FFMA.FTZ R63, R139, R63, R120 ;  /* 0x0000003f8b3f7223 */ /* 0x000fe20000010078 */
[----:B------:R-:W-:Y:S01]  /*d680*/  FFMA.FTZ R62, R44, R62, R29 ;  /* 0x0000003e2c3e7223 */ /* 0x000fe2000001001d */
[----:B------:R-:W-:Y:S01]  /*d690*/  FFMA.FTZ R61, R140, R61, R119 ;  /* 0x0000003d8c3d7223 */ /* 0x000fe20000010077 */
[----:B------:R-:W-:Y:S01]  /*d6a0*/  FFMA.FTZ R60, R45, R178, R28 ;  /* 0x000000b22d3c7223 */ /* 0x000fe2000001001c */
[----:B------:R-:W-:Y:S01]  /*d6b0*/  IMAD.WIDE.U32 R80, R193, 0x10, R88 ;  /* 0x00000010c1507825 */ /* 0x000fe200078e0058 */
[----:B------:R1:W-:Y:S01]  /*d6c0*/  STG.E.128 desc[UR4][R90.64], R68 ;  /* 0x000000445a007986 */ /* 0x0003e2000c101d04 */
[----:B------:R-:W-:-:S02]  /*d6d0*/  SEL R175, RZ, 0x1, P0 ;  /* 0x00000001ffaf7807 */ /* 0x000fc40000000000 */
[--C-:B------:R-:W-:Y:S01]  /*d6e0*/  IMAD.WIDE.U32 R82, R187, 0x10, R88.reuse ;  /* 0x00000010bb527825 */ /* 0x100fe200078e0058 */
[----:B------:R2:W-:Y:S03]  /*d6f0*/  STG.E.128 desc[UR4][R132.64], R72 ;  /* 0x0000004884007986 */ /* 0x0005e6000c101d04 */
[----:B------:R-:W-:Y:S01]  /*d700*/  IMAD.WIDE.U32 R88, R191, 0x10, R88 ;  /* 0x00000010bf587825 */ /* 0x000fe200078e0058 */
[----:B------:R3:W-:Y:S03]  /*d710*/  STG.E.128 desc[UR4][R76.64], R56 ;  /* 0x000000384c007986 */ /* 0x0007e6000c101d04 */
[----:B------:R-:W-:Y:S02]  /*d720*/  VIADD R0, R0, UR8 ;  /* 0x0000000800007c36 */ /* 0x000fe40008000000 */
[----:B0-----:R-:W-:Y:S01]  /*d730*/  FFMA.FTZ R67, R141, R188, R122 ;  /* 0x000000bc8d437223 */ /* 0x001fe2000001007a */
[----:B------:R-:W-:Y:S01]  /*d740*/  FFMA.FTZ R66, R46, R186, R31 ;  /* 0x000000ba2e427223 */ /* 0x000fe2000001001f */
[----:B------:R-:W-:Y:S01]  /*d750*/  FFMA.FTZ R65, R142, R184, R121 ;  /* 0x000000b88e417223 */ /* 0x000fe20000010079 */
[----:B------:R-:W-:Y:S01]  /*d760*/  FFMA.FTZ R64, R47, R182, R30 ;  /* 0x000000b62f407223 */ /* 0x000fe2000001001e */
[----:B------:R3:W-:Y:S01]  /*d770*/  STG.E.128 desc[UR4][R78.64], R60 ;  /* 0x0000003c4e007986 */ /* 0x0007e2000c101d04 */
[----:B------:R-:W-:Y:S01]  /*d780*/  ISETP.GE.AND P1, PT, R0, UR9, PT ;  /* 0x0000000900007c0c */ /* 0x000fe2000bf26270 */
[----:B-1----:R-:W-:Y:S01]  /*d790*/  FFMA.FTZ R71, R143, R195, R124 ;  /* 0x000000c38f477223 */ /* 0x002fe2000001007c */
[----:B------:R-:W-:Y:S01]  /*d7a0*/  FFMA.FTZ R70, R48, R194, R33 ;  /* 0x000000c230467223 */ /* 0x000fe20000010021 */
[----:B------:R-:W-:Y:S01]  /*d7b0*/  FFMA.FTZ R69, R152, R192, R123 ;  /* 0x000000c098457223 */ /* 0x000fe2000001007b */
[----:B------:R-:W-:Y:S01]  /*d7c0*/  FFMA.FTZ R68, R49, R190, R32 ;  /* 0x000000be31447223 */ /* 0x000fe20000010020 */
[----:B--2---:R-:W-:Y:S01]  /*d7d0*/  FFMA.FTZ R75, R153, R147, R126 ;  /* 0x00000093994b7223 */ /* 0x004fe2000001007e */
[----:B------:R-:W-:Y:S01]  /*d7e0*/  FFMA.FTZ R74, R50, R145, R35 ;  /* 0x00000091324a7223 */ /* 0x000fe20000010023 */
[----:B------:R-:W-:Y:S01]  /*d7f0*/  FFMA.FTZ R73, R154, R197, R125 ;  /* 0x000000c59a497223 */ /* 0x000fe2000001007d */
[----:B------:R-:W-:Y:S01]  /*d800*/  FFMA.FTZ R72, R51, R196, R34 ;  /* 0x000000c433487223 */ /* 0x000fe20000010022 */
[----:B------:R3:W-:Y:S04]  /*d810*/  STG.E.128 desc[UR4][R80.64], R64 ;  /* 0x0000004050007986 */ /* 0x0007e8000c101d04 */
[----:B------:R3:W-:Y:S04]  /*d820*/  STG.E.128 desc[UR4][R82.64], R68 ;  /* 0x0000004452007986 */ /* 0x0007e8000c101d04 */
[----:B------:R3:W-:Y:S01]  /*d830*/  STG.E.128 desc[UR4][R88.64], R72 ;  /* 0x0000004858007986 */ /* 0x0007e2000c101d04 */
[----:B------:R-:W-:Y:S05]  /*d840*/  @!P1 BRA `(.L_x_26315) ;  /* 0xffffff3800789947 */ /* 0x000fea000383ffff */
[----:B------:R-:W-:Y:S05]  /*d850*/  EXIT ;  /* 0x000000000000794d */ /* 0x000fea0003800000 */
.L_x_26314:
[----:B------:R-:W-:Y:S01]  /*d860*/  HFMA2.MMA R177, -RZ, RZ, 0, 5.9604644775390625e-08 ;  /* 0x00000001ffb17435 */ /* 0x000fe200000001ff */
[----:B------:R-:W-:Y:S01]  /*d870*/  MOV R180, R148 ;  /* 0x0000009400b47202 */ /* 0x000fe20000000f00 */
[----:B------:R-:W-:Y:S01]  /*d880*/  IMAD.MOV.U32 R175, RZ, RZ, -0x1 ;  /* 0xffffffffffaf7424 */ /* 0x000fe200078e00ff */
[----:B------:R-:W-:-:S08]  /*d890*/  MOV R182, 0x1f ;  /* 0x0000001f00b67802 */ /* 0x000fd00000000f00 */
[----:B------:R-:W-:Y:S05]  /*d8a0*/  WARPSYNC.COLLECTIVE R175, `(.L_x_26316) ;  /* 0x00000000af087348 */ /* 0x000fea0003c00000 */
[----:B------:R0:W1:Y:S02]  /*d8b0*/  SHFL.BFLY P2, R178, R180, R177, R182 ;  /* 0x0c0000b1b4b27389 */ /* 0x00006400000400b6 */
[----:B01----:R-:W-:Y:S01]  /*d8c0*/  ENDCOLLECTIVE ;  /* 0x000000000000791b */ /* 0x003fe20003800000 */
.L_x_26316:
[----:B------:R-:W-:Y:S01]  /*d8d0*/  HFMA2.MMA R177, -RZ, RZ, 0, 1.1920928955078125e-07 ;  /* 0x00000002ffb17435 */ /* 0x000fe200000001ff */
[----:B------:R-:W-:-:S05]  /*d8e0*/  MOV R131, R178 ;  /* 0x000000b200837202 */ /* 0x000fca0000000f00 */
[----:B------:R-:W-:-:S05]  /*d8f0*/  FADD.FTZ R132, R148, R131 ;  /* 0x0000008394847221 */ /* 0x000fca0000010000 */
[----:B------:R-:W-:-:S07]  /*d900*/  MOV R180, R132 ;  /* 0x0000008400b47202 */ /* 0x000fce0000000f00 */
[----:B------:R-:W-:Y:S05]  /*d910*/  WARPSYNC.COLLECTIVE R175, `(.L_x_26317) ;  /* 0x00000000af087348 */ /* 0x000fea0003c00000 */
[----:B------:R0:W1:Y:S02]  /*d920*/  SHFL.BFLY P2, R178, R180, R177, R182 ;  /* 0x0c0000b1b4b27389 */ /* 0x00006400000400b6 */
[----:B01----:R-:W-:Y:S01]  /*d930*/  ENDCOLLECTIVE ;  /* 0x000000000000791b */ /* 0x003fe20003800000 */
.L_x_26317:
[----:B------:R-:W-:Y:S01]  /*d940*/  HFMA2.MMA R177, -RZ, RZ, 0, 2.384185791015625e-07 ;  /* 0x00000004ffb17435 */ /* 0x000fe200000001ff */
[----:B------:R-:W-:-:S04]  /*d950*/  IMAD.MOV.U32 R131, RZ, RZ, R178 ;  /* 0x000000ffff837224 */ /* 0x000fc800078e00b2 */
[----:B------:R-:W-:-:S05]  /*d960*/  FADD.FTZ R133, R132, R131 ;  /* 0x0000008384857221 */ /* 0x000fca0000010000 */
[----:B------:R-:W-:-:S07]  /*d970*/  MOV R180, R133 ;  /* 0x0000008500b47202 */ /* 0x000fce0000000f00 */
[----:B------:R-:W-:Y:S05]  /*d980*/  WARPSYNC.COLLECTIVE R175, `(.L_x_26318) ;  /* 0x00000000af087348 */ /* 0x000fea0003c00000 */
[----:B------:R0:W1:Y:S02]  /*d990*/  SHFL.BFLY P2, R178, R180, R177, R182 ;  /* 0x0c0000b1b4b27389 */ /* 0x00006400000400b6 */
[----:B01----:R-:W-:Y:S01]  /*d9a0*/  ENDCOLLECTIVE ;  /* 0x000000000000791b */ /* 0x003fe20003800000 */
.L_x_26318:
[----:B------:R-:W-:Y:S01]  /*d9b0*/  HFMA2.MMA R177, -RZ, RZ, 0, 4.76837158203125e-07 ;  /* 0x00000008ffb17435 */ /* 0x000fe200000001ff */
[----:B------:R-:W-:-:S05]  /*d9c0*/  MOV R130, R178 ;  /* 0x000000b200827202 */ /* 0x000fca0000000f00 */
[----:B------:R-:W-:-:S04]  /*d9d0*/  FADD.FTZ R147, R133, R130 ;  /* 0x0000008285937221 */ /* 0x000fc80000010000 */
[----:B------:R-:W-:-:S07]  /*d9e0*/  IMAD.MOV.U32 R180, RZ, RZ, R147 ;  /* 0x000000ffffb47224 */ /* 0x000fce00078e0093 */
[----:B------:R-:W-:Y:S05]  /*d9f0*/  WARPSYNC.COLLECTIVE R175, `(.L_x_26319) ;  /* 0x00000000af087348 */ /* 0x000fea0003c00000 */
[----:B------:R0:W1:Y:S02]  /*da00*/  SHFL.BFLY P2, R178, R180, R177, R182 ;  /* 0x0c0000b1b4b27389 */ /* 0x00006400000400b6 */
[----:B01----:R-:W-:Y:S01]  /*da10*/  ENDCOLLECTIVE ;  /* 0x000000000000791b */ /* 0x003fe20003800000 */
.L_x_26319:
[----:B------:R-:W-:Y:S01]  /*da20*/  IMAD.MOV.U32 R177, RZ, RZ, 0x10 ;  /* 0x00000010ffb17424 */ /* 0x000fe200078e00ff */
[----:B------:R-:W-:-:S05]  /*da30*/  MOV R130, R178 ;  /* 0x000000b200827202 */ /* 0x000fca0000000f00 */
[----:B------:R-:W-:-:S05]  /*da40*/  FADD.FTZ R149, R147, R130 ;  /* 0x0000008293957221 */ /* 0x000fca0000010000 */
[----:B------:R-:W-:-:S07]  /*da50*/  MOV R180, R149 ;  /* 0x0000009500b47202 */ /* 0x000fce0000000f00 */
[----:B------:R-:W-:Y:S05]  /*da60*/  WARPSYNC.COLLECTIVE R175, `(.L_x_26320) ;  /* 0x00000000af087348 */ /* 0x000fea0003c00000 */
[----:B------:R0:W1:Y:S02]  /*da70*/  SHFL.BFLY P2, R178, R180, R177, R182 ;  /* 0x0c0000b1b4b27389 */ /* 0x00006400000400b6 */
[----:B01----:R-:W-:Y:S01]  /*da80*/  ENDCOLLECTIVE ;  /* 0x000000000000791b */ /* 0x003fe20003800000 */
.L_x_26320:
        /* <DEDUP_REMOVED lines=72> */
.L_x_26321:
[----:B------:R-:W-:Y:S01]  /*df10*/  HFMA2.MMA R177, -RZ, RZ, 0, 1.1920928955078125e-07 ;  /* 0x00000002ffb17435 */ /* 0x000fe200000001ff */
[----:B------:R-:W-:-:S04]  /*df20*/  IMAD.MOV.U32 R132, RZ, RZ, R178 ;  /* 0x000000ffff847224 */ /* 0x000fc800078e00b2 */
[----:B------:R-:W-:-:S05]  /*df30*/  FADD.FTZ R132, R131, R132 ;  /* 0x0000008483847221 */ /* 0x000fca0000010000 */
[----:B------:R-:W-:-:S07]  /*df40*/  MOV R180, R132 ;  /* 0x0000008400b47202 */ /* 0x000fce0000000f00 */
[----:B------:R-:W-:Y:S05]  /*df50*/  WARPSYNC.COLLECTIVE R175, `(.L_x_26322) ;  /* 0x00000000af087348 */ /* 0x000fea0003c00000 */
[----:B------:R0:W1:Y:S02]  /*df60*/  SHFL.BFLY P2, R178, R180, R177, R182 ;  /* 0x0c0000b1b4b27389 */ /* 0x00006400000400b6 */
[----:B01----:R-:W-:Y:S01]  /*df70*/  ENDCOLLECTIVE ;  /* 0x000000000000791b */ /* 0x003fe20003800000 */
.L_x_26322:
[----:B------:R-:W-:Y:S01]  /*df80*/  HFMA2.MMA R177, -RZ, RZ, 0, 2.384185791015625e-07 ;  /* 0x00000004ffb17435 */ /* 0x000fe200000001ff */
[----:B------:R-:W-:-:S05]  /*df90*/  MOV R133, R178 ;  /* 0x000000b200857202 */ /* 0x000fca0000000f00 */
[----:B------:R-:W-:-:S04]  /*dfa0*/  FADD.FTZ R133, R132, R133 ;  /* 0x0000008584857221 */ /* 0x000fc80000010000 */
[----:B------:R-:W-:-:S07]  /*dfb0*/  IMAD.MOV.U32 R180, RZ, RZ, R133 ;  /* 0x000000ffffb47224 */ /* 0x000fce00078e0085 */
[----:B------:R-:W-:Y:S05]  /*dfc0*/  WARPSYNC.COLLECTIVE R175, `(.L_x_26323) ;  /* 0x00000000af087348 */ /* 0x000fea0003c00000 */
[----:B------:R0:W1:Y:S02]  /*dfd0*/  SHFL.BFLY P2, R178, R180, R177, R182 ;  /* 0x0c0000b1b4b27389 */ /* 0x00006400000400b6 */
[----:B01----:R-:W-:Y:S01]  /*dfe0*/  ENDCOLLECTIVE ;  /* 0x000000000000791b */ /* 0x003fe20003800000 */
.L_x_26323:
[----:B------:R-:W-:Y:S01]  /*dff0*/  IMAD.MOV.U32 R177, RZ, RZ, 0x8 ;  /* 0x00000008ffb17424 */ /* 0x000fe200078e00ff */
[----:B------:R-:W-:-:S05]  /*e000*/  MOV R148, R178 ;  /* 0x000000b200947202 */ /* 0x000fca0000000f00 */
[----:B------:R-:W-:-:S05]  /*e010*/  FADD.FTZ R148, R133, R148 ;  /* 0x0000009485947221 */ /* 0x000fca0000010000 */
[----:B------:R-:W-:-:S07]  /*e020*/  MOV R180, R148 ;  /* 0x0000009400b47202 */ /* 0x000fce0000000f00 */
[----:B------:R-:W-:Y:S05]  /*e030*/  WARPSYNC.COLLECTIVE R175, `(.L_x_26324) ;  /* 0x00000000af087348 */ /* 0x000fea0003c00000 */
[----:B------:R0:W1:Y:S02]  /*e040*/  SHFL.BFLY P2, R178, R180, R177, R182 ;  /* 0x0c0000b1b4b27389 */ /* 0x00006400000400b6 */
[----:B01----:R-:W-:Y:S01]  /*e050*/  ENDCOLLECTIVE ;  /* 0x000000000000791b */ /* 0x003fe20003800000 */
.L_x_26324:
[----:B------:R-:W-:Y:S01]  /*e060*/  HFMA2.MMA R177, -RZ, RZ, 0, 9.5367431640625e-07 ;  /* 0x00000010ffb17435 */ /* 0x000fe200000001ff */
[----:B------:R-:W-:-:S05]  /*e070*/  MOV R147, R178 ;  /* 0x000000b200937202 */ /* 0x000fca0000000f00 */
[----:B------:R-:W-:-:S05]  /*e080*/  FADD.FTZ R147, R148, R147 ;  /* 0x0000009394937221 */ /* 0x000fca0000010000 */
[----:B------:R-:W-:-:S07]  /*e090*/  MOV R180, R147 ;  /* 0x0000009300b47202 */ /* 0x000fce0000000f00 */
[----:B------:R-:W-:Y:S05]  /*e0a0*/  WARPSYNC.COLLECTIVE R175, `(.L_x_26325) ;  /* 0x00000000af087348 */ /* 0x000fea0003c00000 */
[----:B------:R0:W1:Y:S02]  /*e0b0*/  SHFL.BFLY P2, R178, R180, R177, R182 ;  /* 0x0c0000b1b4b27389 */ /* 0x00006400000400b6 */
[----:B01----:R-:W-:Y:S01]  /*e0c0*/  ENDCOLLECTIVE ;  /* 0x000000000000791b */ /* 0x003fe20003800000 */
.L_x_26325:
[----:B------:R-:W-:Y:S05]  /*e0d0*/  BRA `(.L_x_26326) ;  /* 0xffffffe800a87947 */ /* 0x000fea000383ffff */
.L_x_26327:
        /* <DEDUP_REMOVED lines=10> */
.L_x_30325:


//--------------------- .text._ZN10layer_norm13ln_fwd_kernelINS_13Kernel_traitsI6__halfffffjLj8192ELj1ELj1ELj8ELj16ENS_18Kernel_traits_baseILj8192ES2_ffffjLj256EEEEELb1ELb1ELb1ELb0EEEvNS_9FwdParamsE --------------------------
	.section	.text._ZN10layer_norm13ln_fwd_kernelINS_13Kernel_traitsI6__halfffffjLj8192ELj1ELj1ELj8ELj16ENS_18Kernel_traits_baseILj8192ES2_ffffjLj256EEEEELb1ELb1ELb1ELb0EEEvNS_9FwdParamsE,"ax",@progbits
	.align	128
        .global         _ZN10layer_norm13ln_fwd_kernelINS_13Kernel_traitsI6__halfffffjLj8192ELj1ELj1ELj8ELj16ENS_18Kernel_traits_baseILj8192ES2_ffffjLj256EEEEELb1ELb1ELb1ELb0EEEvNS_9FwdParamsE
        .type           _ZN10layer_norm13ln_fwd_kernelINS_13Kernel_traitsI6__halfffffjLj8192ELj1ELj1ELj8ELj16ENS_18Kernel_traits_baseILj8192ES2_ffffjLj256EEEEELb1ELb1ELb1ELb0EEEvNS_9FwdParamsE,@function
        .size           _ZN10layer_norm13ln_fwd_kernelINS_13Kernel_traitsI6__halfffffjLj8192ELj1ELj1ELj8ELj16ENS_18Kernel_traits_baseILj8192ES2_ffffjLj256EEEEELb1ELb1ELb1ELb0EEEvNS_9FwdParamsE,(.L_x_30326 - _ZN10layer_norm13ln_fwd_kernelINS_13Kernel_traitsI6__halfffffjLj8192ELj1ELj1ELj8ELj16ENS_18Kernel_traits_baseILj8192ES2_ffffjLj256EEEEELb1ELb1ELb1ELb0EEEvNS_9FwdParamsE)
        .other          _ZN10layer_norm13ln_fwd_kernelINS_13Kernel_traitsI6__halfffffjLj8192ELj1ELj1ELj8ELj16ENS_18Kernel_traits_baseILj8192ES2_ffffjLj256EEEEELb1ELb1ELb1ELb0EEEvNS_9FwdParamsE,@"STO_CUDA_ENTRY STV_DEFAULT"
_ZN10layer_norm13ln_fwd_kernelINS_13Kernel_traitsI6__halfffffjLj8192ELj1ELj1ELj8ELj16ENS_18Kernel_traits_baseILj8192ES2_ffffjLj256EEEEELb1ELb1ELb1ELb0EEEvNS_9FwdParamsE:
.text._ZN10layer_norm13ln_fwd_kernelINS_13Kernel_traitsI6__halfffffjLj8192ELj1ELj1ELj8ELj16ENS_18Kernel_traits_baseILj8192ES2_ffffjLj256EEEEELb1ELb1ELb1ELb0EEEvNS_9FwdParamsE:
        /* <DEDUP_REMOVED lines=18> */
[----:B------:R-:W-:Y:S01]  /*0120*/  LOP3.LUT R21, R21, 0xfffffbff, RZ, 0xc0, !PT ;  /* 0xfffffbff15157812 */ /* 0x000fe200078ec0ff */
        /* <DEDUP_REMOVED lines=26> */
[----:B0-----:R-:W-:Y:S01]  /*02d0*/  SHF.R.S32.HI R13, RZ, 0x1f, R80 ;  /* 0x0000001fff0d7819 */ /* 0x001fe20000011450 */
[----:B------:R-:W-:Y:S01]  /*02e0*/  IMAD.WIDE.U32 R18, R18, -0x326172a9, RZ ;  /* 0xcd9e8d5712127825 */ /* 0x000fe200078e00ff */
[----:B------:R-:W-:Y:S02]  /*02f0*/  LOP3.LUT R22, R17, R12, R9, 0x96, !PT ;  /* 0x0000000c11167212 */ /* 0x000fe400078e9609 */
[----:B------:R-:W-:Y:S01]  /*0300*/  LEA.HI R80, R13, R80, RZ, 0x2 ;  /* 0x000000500d507211 */ /* 0x000fe200078f10ff */
[----:B------:R-:W-:Y:S01]  /*0310*/  IMAD.MOV.U32 R47, RZ, RZ, R10 ;  /* 0x000000ffff2f7224 */ /* 0x000fe200078e000a */
[----:B------:R-:W-:Y:S01]  /*0320*/  IADD3 R12, R134, 0x78dde6e4, RZ ;  /* 0x78dde6e4860c7810 */ /* 0x000fe20007ffe0ff */
[----:B------:R-:W-:Y:S01]  /*0330*/  IMAD.WIDE.U32 R22, R22, -0x326172a9, RZ ;  /* 0xcd9e8d5716167825 */ /* 0x000fe200078e00ff */
[----:B------:R-:W-:-:S02]  /*0340*/  LOP3.LUT R19, R19, R14, R11, 0x96, !PT ;  /* 0x0000000e13137212 */ /* 0x000fc400078e960b */
[----:B------:R-:W-:Y:S01]  /*0350*/  LOP3.LUT R15, R47, 0xff, RZ, 0x3c, !PT ;  /* 0x000000ff2f0f7812 */ /* 0x000fe200078e3cff */
[----:B------:R-:W-:Y:S01]  /*0360*/  VIADD R13, R135, 0xed9eba14 ;  /* 0xed9eba14870d7836 */ /* 0x000fe20000000000 */
[----:B------:R-:W-:Y:S01]  /*0370*/  LOP3.LUT R24, R23, R18, R12, 0x96, !PT ;  /* 0x0000001217187212 */ /* 0x000fe200078e960c */
[----:B------:R-:W-:Y:S01]  /*0380*/  IMAD.WIDE.U32 R18, R19, -0x2daee0ad, RZ ;  /* 0xd2511f5313127825 */ /* 0x000fe200078e00ff */
[----:B------:R-:W-:Y:S02]  /*0390*/  LEA.HI.SX32 R15, R80, R15, 0x1e ;  /* 0x0000000f500f7211 */ /* 0x000fe400078ff2ff */
[----:B------:R-:W-:Y:S01]  /*03a0*/  IADD3 R14, R135, -0x56f99767, RZ ;  /* 0xa9066899870e7810 */ /* 0x000fe20007ffe0ff */
[----:B------:R-:W-:Y:S01]  /*03b0*/  IMAD.WIDE.U32 R24, R24, -0x2daee0ad, RZ ;  /* 0xd2511f5318187825 */ /* 0x000fe200078e00ff */
[C---:B------:R-:W-:Y:S02]  /*03c0*/  ISETP.GE.U32.AND P6, PT, R15.reuse, 0x200, PT ;  /* 0x000002000f00780c */ /* 0x040fe40003fc6070 */
[C---:B------:R-:W-:Y:S01]  /*03d0*/  ISETP.GE.U32.AND P5, PT, R15.reuse, 0x300, PT ;  /* 0x000003000f00780c */ /* 0x040fe20003fa6070 */
[----:B------:R-:W-:Y:S01]  /*03e0*/  VIADD R17, R134, 0xb54cda56 ;  /* 0xb54cda5686117836 */ /* 0x000fe20000000000 */
[----:B------:R-:W-:-:S02]  /*03f0*/  ISETP.GE.U32.AND P4, PT, R15, 0x400, PT ;  /* 0x000004000f00780c */ /* 0x000fc40003f86070 */
[----:B------:R-:W-:Y:S02]  /*0400*/  LOP3.LUT P0, RZ, R15, 0xffffff00, RZ, 0xc0, !PT ;  /* 0xffffff000fff7812 */ /* 0x000fe4000780c0ff */
[----:B------:R-:W-:Y:S01]  /*0410*/  LOP3.LUT R19, R19, R16, R13, 0x96, !PT ;  /* 0x0000001013137212 */ /* 0x000fe200078e960d */
[----:B------:R-:W-:Y:S01]  /*0420*/  VIADD R16, R134, 0x1715609d ;  /* 0x1715609d86107836 */ /* 0x000fe20000000000 */
[----:B------:R-:W-:Y:S02]  /*0430*/  ISETP.GE.U32.AND P3, PT, R15, 0x500, PT ;  /* 0x000005000f00780c */ /* 0x000fe40003f66070 */
[----:B------:R-:W-:Y:S01]  /*0440*/  LOP3.LUT R42, R25, R18, R14, 0x96, !PT ;  /* 0x00000012192a7212 */ /* 0x000fe200078e960e */
[----:B------:R-:W-:Y:S01]  /*0450*/  IMAD.WIDE.U32 R18, R19, -0x326172a9, RZ ;  /* 0xcd9e8d5713127825 */ /* 0x000fe200078e00ff */
[----:B------:R-:W-:-:S03]  /*0460*/  @P6 LOP3.LUT R21, R21, 0x400, RZ, 0xfc, !PT ;  /* 0x0000040015156812 */ /* 0x000fc600078efcff */
[----:B------:R-:W-:Y:S01]  /*0470*/  IMAD.WIDE.U32 R42, R42, -0x326172a9, RZ ;  /* 0xcd9e8d572a2a7825 */ /* 0x000fe200078e00ff */
[----:B------:R-:W-:Y:S02]  /*0480*/  LOP3.LUT R21, R21, 0xfffffdff, RZ, 0xc0, !PT ;  /* 0xfffffdff15157812 */ /* 0x000fe400078ec0ff */
[----:B------:R-:W-:Y:S02]  /*0490*/  LOP3.LUT R20, R19, R22, R16, 0x96, !PT ;  /* 0x0000001613147212 */ /* 0x000fe400078e9610 */
[----:B------:R-:W-:Y:S02]  /*04a0*/  @P5 LOP3.LUT R21, R21, 0x200, RZ, 0xfc, !PT ;  /* 0x0000020015155812 */ /* 0x000fe400078efcff */
[----:B------:R-:W-:Y:S02]  /*04b0*/  LEA.HI R19, R0, UR6, RZ, 0x18 ;  /* 0x0000000600137c11 */ /* 0x000fe4000f8fc0ff */
[----:B------:R-:W-:Y:S02]  /*04c0*/  LOP3.LUT R21, R21, 0xfffffeff, RZ, 0xc0, !PT ;  /* 0xfffffeff15157812 */ /* 0x000fe400078ec0ff */
[----:B------:R-:W-:-:S02]  /*04d0*/  LOP3.LUT R58, R43, R18, R17, 0x96, !PT ;  /* 0x000000122b3a7212 */ /* 0x000fc400078e9611 */
[----:B------:R-:W-:Y:S02]  /*04e0*/  @P4 LOP3.LUT R21, R21, 0x100, RZ, 0xfc, !PT ;  /* 0x0000010015154812 */ /* 0x000fe400078efcff */
[----:B------:R-:W-:Y:S02]  /*04f0*/  IADD3 R18, R135, 0x646e171e, RZ ;  /* 0x646e171e87127810 */ /* 0x000fe40007ffe0ff */
        /* <DEDUP_REMOVED lines=18> */
.L_x_26329:
[----:B------:R-:W-:Y:S05]  /*0620*/  BSYNC B0 ;  /* 0x0000000000007941 */ /* 0x000fea0003800000 */
.L_x_26328:
        /* <DEDUP_REMOVED lines=17> */
.L_x_26331:
[----:B------:R-:W-:Y:S05]  /*0740*/  BSYNC B0 ;  /* 0x0000000000007941 */ /* 0x000fea0003800000 */
.L_x_26330:
        /* <DEDUP_REMOVED lines=17> */
.L_x_26333:
[----:B------:R-:W-:Y:S05]  /*0860*/  BSYNC B0 ;  /* 0x0000000000007941 */ /* 0x000fea0003800000 */
.L_x_26332:
        /* <DEDUP_REMOVED lines=17> */
.L_x_26335:
[----:B------:R-:W-:Y:S05]  /*0980*/  BSYNC B0 ;  /* 0x0000000000007941 */ /* 0x000fea0003800000 */
.L_x_26334:
        /* <DEDUP_REMOVED lines=17> */
.L_x_26337:
[----:B------:R-:W-:Y:S05]  /*0aa0*/  BSYNC B0 ;  /* 0x0000000000007941 */ /* 0x000fea0003800000 */
.L_x_26336:
[----:B------:R-:W-:Y:S01]  /*0ab0*/  ISETP.GE.U32.AND P1, PT, R15, 0x600, PT ;  /* 0x000006000f00780c */ /* 0x000fe20003f26070 */
[----:B------:R-:W-:Y:S01]  /*0ac0*/  IMAD.WIDE.U32 R22, R20, -0x2daee0ad, RZ ;  /* 0xd2511f5314167825 */ /* 0x000fe200078e00ff */
[----:B------:R-:W-:Y:S01]  /*0ad0*/  LOP3.LUT R21, R21, 0xffffffbf, RZ, 0xc0, !PT ;  /* 0xffffffbf15157812 */ /* 0x000fe200078ec0ff */
[----:B------:R-:W-:Y:S02]  /*0ae0*/  BSSY B0, `(.L_x_26338) ;  /* 0x0000017000007945 */ /* 0x000fe40003800000 */
[----:B------:R-:W-:Y:S01]  /*0af0*/  IMAD.WIDE.U32 R58, R58, -0x2daee0ad, RZ ;  /* 0xd2511f533a3a7825 */ /* 0x000fe200078e00ff */
[----:B------:R-:W-:-:S03]  /*0b00*/  LOP3.LUT R23, R23, R24, R18, 0x96, !PT ;  /* 0x0000001817177212 */ /* 0x000fc600078e9612 */
[----:B------:R-:W-:-:S04]  /*0b10*/  VIADD R20, R135, 0x1fd5c5a3 ;  /* 0x1fd5c5a387147836 */ /* 0x000fc80000000000 */
[----:B------:R-:W-:Y:S02]  /*0b20*/  @P1 LOP3.LUT R21, R21, 0x40, RZ, 0xfc, !PT ;  /* 0x0000004015151812 */ /* 0x000fe400078efcff */
[----:B------:R-:W-:Y:S02]  /*0b30*/  LOP3.LUT R82, R59, R22, R20, 0x96, !PT ;  /* 0x000000163b527212 */ /* 0x000fe400078e9614 */
[----:B------:R-:W-:Y:S01]  /*0b40*/  IADD3 R22, R134, 0x5384540f, RZ ;  /* 0x5384540f86167810 */ /* 0x000fe20007ffe0ff */
        /* <DEDUP_REMOVED lines=14> */
[----:B------:R-:W-:Y:S01]  /*0c30*/  VIADD R47, R47, 0x100 ;  /* 0x000001002f2f7836 */ /* 0x000fe20000000000 */
[----:B-1----:R-:W-:-:S07]  /*0c40*/  @!P1 CS2R R40, SRZ ;  /* 0x0000000000289805 */ /* 0x002fce000001ff00 */
.L_x_26339:
[----:B------:R-:W-:Y:S05]  /*0c50*/  BSYNC B0 ;  /* 0x0000000000007941 */ /* 0x000fea0003800000 */
.L_x_26338:
[----:B------:R-:W-:Y:S01]  /*0c60*/  ISETP.GE.U32.AND P1, PT, R15, 0x700, PT ;  /* 0x000007000f00780c */ /* 0x000fe20003f26070 */
[----:B------:R-:W-:Y:S01]  /*0c70*/  IMAD.WIDE.U32 R24, R23, -0x326172a9, RZ ;  /* 0xcd9e8d5717187825 */ /* 0x000fe200078e00ff */
[----:B------:R-:W-:Y:S01]  /*0c80*/  LOP3.LUT R21, R21, 0xffffffdf, RZ, 0xc0, !PT ;  /* 0xffffffdf15157812 */ /* 0x000fe200078ec0ff */
[----:B------:R-:W-:Y:S02]  /*0c90*/  BSSY B0, `(.L_x_26340) ;  /* 0x0000017000007945 */ /* 0x000fe40003800000 */
[----:B------:R-:W-:Y:S01]  /*0ca0*/  IMAD.HI.U32 R43, R82, -0x326172a9, RZ ;  /* 0xcd9e8d57522b7827 */ /* 0x000fe200078e00ff */
[----:B------:R-:W-:-:S03]  /*0cb0*/  LOP3.LUT R81, R25, R42, R22, 0x96, !PT ;  /* 0x0000002a19517212 */ /* 0x000fc600078e9616 */
[----:B------:R-:W-:-:S04]  /*0cc0*/  VIADD R23, R134, 0xf1bbcdc8 ;  /* 0xf1bbcdc886177836 */ /* 0x000fc80000000000 */
[----:B------:R-:W-:Y:S02]  /*0cd0*/  @P1 LOP3.LUT R21, R21, 0x20, RZ, 0xfc, !PT ;  /* 0x0000002015151812 */ /* 0x000fe400078efcff */
        /* <DEDUP_REMOVED lines=18> */
.L_x_26341:
[----:B------:R-:W-:Y:S05]  /*0e00*/  BSYNC B0 ;  /* 0x0000000000007941 */ /* 0x000fea0003800000 */
.L_x_26340:
[----:B------:R-:W-:Y:S01]  /*0e10*/  ISETP.GE.U32.AND P1, PT, R15, 0x800, PT ;  /* 0x000008000f00780c */ /* 0x000fe20003f26070 */
[----:B------:R-:W-:Y:S01]  /*0e20*/  BSSY B0, `(.L_x_26342) ;  /* 0x0000013000007945 */ /* 0x000fe20003800000 */
[----:B------:R-:W-:Y:S01]  /*0e30*/  LOP3.LUT R21, R21, 0xfffffff7, RZ, 0xc0, !PT ;  /* 0xfffffff715157812 */ /* 0x000fe200078ec0ff */
[----:B------:R-:W-:-:S10]  /*0e40*/  IMAD.HI.U32 R25, R81, -0x2daee0ad, RZ ;  /* 0xd2511f5351197827 */ /* 0x000fd400078e00ff */
        /* <DEDUP_REMOVED lines=16> */
.L_x_26343:
[----:B------:R-:W-:Y:S05]  /*0f50*/  BSYNC B0 ;  /* 0x0000000000007941 */ /* 0x000fea0003800000 */
.L_x_26342:
[----:B------:R-:W-:Y:S01]  /*0f60*/  ULDC UR6, c[0x0][0x214] ;  /* 0x0000850000067ab9 */ /* 0x000fe20000000800 */
[----:B------:R-:W-:Y:S02]  /*0f70*/  LOP3.LUT R61, R25, R58, R24, 0x96, !PT ;  /* 0x0000003a193d7212 */ /* 0x000fe400078e9618 */
[----:B------:R-:W-:-:S13]  /*0f80*/  ISETP.GE.AND P1, PT, R19, UR6, PT ;  /* 0x0000000613007c0c */ /* 0x000fda000bf26270 */
[----:B------:R-:W-:Y:S05]  /*0f90*/  @P1 EXIT ;  /* 0x000000000000194d */ /* 0x000fea0003800000 */
[----:B------:R-:W-:Y:S01]  /*0fa0*/  SHF.R.S32.HI R80, RZ, 0x2, R80 ;  /* 0x00000002ff507819 */ /* 0x000fe20000011450 */
[--C-:B-----5:R-:W-:Y:S01]  /*0fb0*/  IMAD.MOV.U32 R137, RZ, RZ, R27.reuse ;  /* 0x000000ffff897224 */ /* 0x120fe200078e001b */
[--C-:B------:R-:W-:Y:S01]  /*0fc0*/  SHF.R.U64 R133, R26, 0x10, R27.reuse ;  /* 0x000000101a857819 */ /* 0x100fe2000000121b */
[----:B------:R-:W-:Y:S01]  /*0fd0*/  IMAD.MOV.U32 R136, RZ, RZ, R26 ;  /* 0x000000ffff887224 */ /* 0x000fe200078e001a */
[----:B------:R-:W-:Y:S01]  /*0fe0*/  SHF.R.U32.HI R138, RZ, 0x10, R27 ;  /* 0x00000010ff8a7819 */ /* 0x000fe2000001161b */
[C---:B------:R-:W-:Y:S01]  /*0ff0*/  IMAD.SHL.U32 R27, R0.reuse, 0x20, RZ ;  /* 0x00000020001b7824 */ /* 0x040fe200078e00ff */
[----:B------:R-:W-:Y:S01]  /*1000*/  LOP3.LUT R26, R0, 0xe0, RZ, 0xc0, !PT ;  /* 0x000000e0001a7812 */ /* 0x000fe200078ec0ff */
[----:B------:R-:W-:Y:S01]  /*1010*/  IMAD.MOV.U32 R144, RZ, RZ, R28 ;  /* 0x000000ffff907224 */ /* 0x000fe200078e001c */
[----:B------:R-:W-:Y:S01]  /*1020*/  LOP3.LUT R25, R80, 0xff, RZ, 0xc0, !PT ;  /* 0x000000ff50197812 */ /* 0x000fe200078ec0ff */
[----:B------:R-:W-:Y:S01]  /*1030*/  ULDC.U8 UR6, c[0x0][0x2a0] ;  /* 0x0000a80000067ab9 */ /* 0x000fe20000000000 */
[----:B------:R-:W-:Y:S01]  /*1040*/  SHF.R.U64 R143, R28, 0x10, R29 ;  /* 0x000000101c8f7819 */ /* 0x000fe2000000121d */
[----:B------:R-:W-:Y:S01]  /*1050*/  IMAD.MOV.U32 R130, RZ, RZ, R48 ;  /* 0x000000ffff827224 */ /* 0x000fe200078e0030 */
[----:B------:R-:W-:Y:S01]  /*1060*/  LOP3.LUT R28, R27, 0x3e0, RZ, 0xc0, !PT ;  /* 0x000003e01b1c7812 */ /* 0x000fe200078ec0ff */
[----:B------:R-:W-:Y:S01]  /*1070*/  IMAD.MOV.U32 R141, RZ, RZ, R51 ;  /* 0x000000ffff8d7224 */ /* 0x000fe200078e0033 */
[----:B------:R-:W-:Y:S01]  /*1080*/  VIADDMNMX R27, R25, -R26, RZ, !PT ;  /* 0x8000001a191b7246 */ /* 0x000fe200078001ff */
[----:B------:R-:W-:Y:S01]  /*1090*/  IMAD.MOV.U32 R58, RZ, RZ, R64 ;  /* 0x000000ffff3a7224 */ /* 0x000fe200078e0040 */
[----:B------:R-:W-:Y:S01]  /*10a0*/  SHF.R.U32.HI R80, RZ, 0x3, R80 ;  /* 0x00000003ff507819 */ /* 0x000fe20000011650 */
[----:B------:R-:W-:Y:S01]  /*10b0*/  IMAD.MOV.U32 R97, RZ, RZ, R66 ;  /* 0x000000ffff617224 */ /* 0x000fe200078e0042 */
[----:B------:R-:W-:Y:S01]  /*10c0*/  MOV R145, R29 ;  /* 0x0000001d00917202 */ /* 0x000fe20000000f00 */
[----:B------:R-:W-:Y:S01]  /*10d0*/  IMAD.MOV.U32 R99, RZ, RZ, R67 ;  /* 0x000000ffff637224 */ /* 0x000fe200078e0043 */
[----:B------:R-:W-:Y:S01]  /*10e0*/  SHF.R.U32.HI R146, RZ, 0x10, R29 ;  /* 0x00000010ff927819 */ /* 0x000fe2000001161d */
[----:B------:R-:W-:Y:S01]  /*10f0*/  IMAD.MOV.U32 R103, RZ, RZ, R69 ;  /* 0x000000ffff677224 */ /* 0x000fe200078e0045 */
[----:B------:R-:W-:Y:S01]  /*1100*/  LOP3.LUT R80, R80, 0x1fffffe0, RZ, 0xc0, !PT ;  /* 0x1fffffe050507812 */ /* 0x000fe200078ec0ff */
[----:B------:R-:W-:Y:S01]  /*1110*/  IMAD.MOV.U32 R105, RZ, RZ, R70 ;  /* 0x000000ffff697224 */ /* 0x000fe200078e0046 */
[----:B------:R-:W-:Y:S01]  /*1120*/  VIMNMX R29, R27, 0x20, PT ;  /* 0x000000201b1d7848 */ /* 0x000fe20003fe0100 */
[----:B------:R-:W-:Y:S01]  /*1130*/  IMAD.MOV.U32 R109, RZ, RZ, R72 ;  /* 0x000000ffff6d7224 */ /* 0x000fe200078e0048 */
[----:B------:R-:W-:Y:S01]  /*1140*/  MOV R156, R52 ;  /* 0x00000034009c7202 */ /* 0x000fe20000000f00 */
[----:B------:R-:W-:Y:S01]  /*1150*/  IMAD.MOV.U32 R111, RZ, RZ, R73 ;  /* 0x000000ffff6f7224 */ /* 0x000fe200078e0049 */
[----:B------:R-:W-:Y:S01]  /*1160*/  SHF.R.U64 R155, R52, 0x10, R53 ;  /* 0x00000010349b7819 */ /* 0x000fe20000001235 */
[----:B------:R-:W-:Y:S01]  /*1170*/  IMAD.IADD R52, R29, 0x1, R80 ;  /* 0x000000011d347824 */ /* 0x000fe200078e0250 */
[--C-:B------:R-:W-:Y:S01]  /*1180*/  SHF.R.U64 R160, R30, 0x10, R31.reuse ;  /* 0x000000101ea07819 */ /* 0x100fe2000000121f */
[----:B------:R-:W-:Y:S01]  /*1190*/  HADD2.F32 R29, -RZ, R30.H0_H0 ;  /* 0x2000001eff1d7230 */ /* 0x000fe20000004100 */
[----:B------:R-:W-:Y:S01]  /*11a0*/  SHF.R.U32.HI R159, RZ, 0x10, R31 ;  /* 0x00000010ff9f7819 */ /* 0x000fe2000001161f */
[----:B------:R-:W-:Y:S01]  /*11b0*/  IMAD.SHL.U32 R52, R52, 0x4, RZ ;  /* 0x0000000434347824 */ /* 0x000fe200078e00ff */
[--C-:B------:R-:W-:Y:S01]  /*11c0*/  SHF.R.U64 R162, R32, 0x10, R33.reuse ;  /* 0x0000001020a27819 */ /* 0x100fe20000001221 */
[----:B------:R-:W-:Y:S01]  /*11d0*/  HADD2.F32 R30, -RZ, R31.H0_H0 ;  /* 0x2000001fff1e7230 */ /* 0x000fe20000004100 */
[----:B------:R-:W-:Y:S01]  /*11e0*/  VIADDMNMX R28, R25, -R28, RZ, !PT ;  /* 0x8000001c191c7246 */ /* 0x000fe200078001ff */
[----:B------:R-:W-:Y:S01]  /*11f0*/  HADD2.F32 R31, -RZ, R32.H0_H0 ;  /* 0x20000020ff1f7230 */ /* 0x000fe20000004100 */
[----:B------:R-:W-:Y:S01]  /*1200*/  I2FP.F32.U32 R52, R52 ;  /* 0x0000003400347245 */ /* 0x000fe20000201000 */
[----:B------:R-:W-:Y:S01]  /*1210*/  HADD2.F32 R32, -RZ, R33.H0_H0 ;  /* 0x20000021ff207230 */ /* 0x000fe20000004100 */
[----:B------:R-:W-:Y:S01]  /*1220*/  SHF.R.U32.HI R161, RZ, 0x10, R33 ;  /* 0x00000010ffa17819 */ /* 0x000fe20000011621 */
[----:B------:R-:W-:Y:S01]  /*1230*/  HADD2.F32 R33, -RZ, R34.H0_H0 ;  /* 0x20000022ff217230 */ /* 0x000fe20000004100 */
[--C-:B------:R-:W-:Y:S01]  /*1240*/  SHF.R.U64 R164, R34, 0x10, R35.reuse ;  /* 0x0000001022a47819 */ /* 0x100fe20000001223 */
[----:B------:R-:W-:Y:S01]  /*1250*/  HADD2.F32 R34, -RZ, R35.H0_H0 ;  /* 0x20000023ff227230 */ /* 0x000fe20000004100 */
[----:B------:R-:W-:Y:S01]  /*1260*/  ISETP.NE.AND P1, PT, RZ, UR6, PT ;  /* 0x00000006ff007c0c */ /* 0x000fe2000bf25270 */
[----:B------:R0:W1:Y:S01]  /*1270*/  MUFU.RCP R173, R52 ;  /* 0x0000003400ad7308 */ /* 0x0000620000001000 */
[----:B------:R-:W-:Y:S01]  /*1280*/  SHF.R.U32.HI R163, RZ, 0x10, R35 ;  /* 0x00000010ffa37819 */ /* 0x000fe20000011623 */
[----:B------:R-:W-:Y:S01]  /*1290*/  HADD2.F32 R35, -RZ, R36.H0_H0 ;  /* 0x20000024ff237230 */ /* 0x000fe20000004100 */
[--C-:B------:R-:W-:Y:S01]  /*12a0*/  SHF.R.U64 R166, R36, 0x10, R37.reuse ;  /* 0x0000001024a67819 */ /* 0x100fe20000001225 */
[----:B------:R-:W-:Y:S01]  /*12b0*/  HADD2.F32 R36, -RZ, R37.H0_H0 ;  /* 0x20000025ff247230 */ /* 0x000fe20000004100 */
[----:B------:R-:W-:Y:S01]  /*12c0*/  VIMNMX R47, R28, 0x20, PT ;  /* 0x000000201c2f7848 */ /* 0x000fe20003fe0100 */
[----:B------:R-:W-:Y:S01]  /*12d0*/  VIADD R25, R134, 0x8ff34781 ;  /* 0x8ff3478186197836 */ /* 0x000fe20000000000 */
[----:B------:R-:W-:Y:S01]  /*12e0*/  SHF.R.U32.HI R165, RZ, 0x10, R37 ;  /* 0x00000010ffa57819 */ /* 0x000fe20000011625 */
[----:B------:R-:W-:Y:S01]  /*12f0*/  HADD2.F32 R37, -RZ, R38.H0_H0 ;  /* 0x20000026ff257230 */ /* 0x000fe20000004100 */
[--C-:B------:R-:W-:Y:S01]  /*1300*/  SHF.R.U64 R168, R38, 0x10, R39.reuse ;  /* 0x0000001026a87819 */ /* 0x100fe20000001227 */
[----:B------:R-:W-:Y:S01]  /*1310*/  HADD2.F32 R38, -RZ, R39.H0_H0 ;  /* 0x20000027ff267230 */ /* 0x000fe20000004100 */
[----:B------:R-:W-:Y:S01]  /*1320*/  SHF.R.U32.HI R167, RZ, 0x10, R39 ;  /* 0x00000010ffa77819 */ /* 0x000fe20000011627 */
[----:B------:R-:W-:Y:S01]  /*1330*/  HADD2.F32 R39, -RZ, R40.H0_H0 ;  /* 0x20000028ff277230 */ /* 0x000fe20000004100 */
[--C-:B------:R-:W-:Y:S01]  /*1340*/  SHF.R.U64 R129, R48, 0x10, R49.reuse ;  /* 0x0000001030817819 */ /* 0x100fe20000001231 */
[----:B------:R-:W-:Y:S01]  /*1350*/  IMAD.HI.U32 R48, R83, -0x2daee0ad, RZ ;  /* 0xd2511f5353307827 */ /* 0x000fe200078e00ff */
[----:B------:R-:W-:Y:S01]  /*1360*/  MOV R131, R49 ;  /* 0x0000003100837202 */ /* 0x000fe20000000f00 */
[----:B------:R-:W-:Y:S01]  /*1370*/  HFMA2.MMA R94, -RZ, RZ, 0, 5.9604644775390625e-08 ;  /* 0x00000001ff5e7435 */ /* 0x000fe200000001ff */
[----:B------:R-:W-:Y:S01]  /*1380*/  SHF.R.U32.HI R132, RZ, 0x10, R49 ;  /* 0x00000010ff847819 */ /* 0x000fe20000011631 */
[----:B------:R-:W-:Y:S01]  /*1390*/  IMAD R49, R81, -0x2daee0ad, RZ ;  /* 0xd2511f5351317824 */ /* 0x000fe200078e02ff */
[----:B------:R-:W-:Y:S01]  /*13a0*/  MOV R140, R50 ;  /* 0x00000032008c7202 */ /* 0x000fe20000000f00 */
[----:B------:R-:W-:Y:S01]  /*13b0*/  IMAD.MOV.U32 R115, RZ, RZ, R75 ;  /* 0x000000ffff737224 */ /* 0x000fe200078e004b */
[--C-:B------:R-:W-:Y:S01]  /*13c0*/  SHF.R.U64 R139, R50, 0x10, R51.reuse ;  /* 0x00000010328b7819 */ /* 0x100fe20000001233 */
[----:B------:R-:W-:Y:S01]  /*13d0*/  IMAD R50, R82, -0x326172a9, RZ ;  /* 0xcd9e8d5752327824 */ /* 0x000fe200078e02ff */
[----:B------:R-:W-:Y:S01]  /*13e0*/  SHF.R.U32.HI R142, RZ, 0x10, R51 ;  /* 0x00000010ff8e7819 */ /* 0x000fe20000011633 */
[----:B------:R-:W-:Y:S01]  /*13f0*/  IMAD.HI.U32 R51, R61, -0x326172a9, RZ ;  /* 0xcd9e8d573d337827 */ /* 0x000fe200078e00ff */
[--C-:B------:R-:W-:Y:S01]  /*1400*/  SHF.R.U64 R170, R40, 0x10, R41.reuse ;  /* 0x0000001028aa7819 */ /* 0x100fe20000001229 */
[----:B------:R-:W-:Y:S01]  /*1410*/  ULDC UR7, c[0x0][0x294] ;  /* 0x0000a50000077ab9 */ /* 0x000fe20000000800 */
[----:B------:R-:W-:Y:S01]  /*1420*/  SHF.R.U32.HI R169, RZ, 0x10, R41 ;  /* 0x00000010ffa97819 */ /* 0x000fe20000011629 */
[----:B------:R-:W-:Y:S01]  /*1430*/  HADD2.F32 R40, -RZ, R41.H0_H0 ;  /* 0x20000029ff287230 */ /* 0x000fe20000004100 */
[--C-:B------:R-:W-:Y:S01]  /*1440*/  SHF.R.U64 R60, R64, 0x10, R65.reuse ;  /* 0x00000010403c7819 */ /* 0x100fe20000001241 */
[----:B------:R-:W-:Y:S01]  /*1450*/  IMAD.MOV.U32 R117, RZ, RZ, R76 ;  /* 0x000000ffff757224 */ /* 0x000fe200078e004c */
[----:B------:R-:W-:Y:S01]  /*1460*/  MOV R59, R65 ;  /* 0x00000041003b7202 */ /* 0x000fe20000000f00 */
[----:B------:R-:W-:Y:S01]  /*1470*/  IMAD.MOV.U32 R122, RZ, RZ, R56 ;  /* 0x000000ffff7a7224 */ /* 0x000fe200078e0038 */
[----:B------:R-:W-:Y:S01]  /*1480*/  SHF.R.U32.HI R96, RZ, 0x10, R65 ;  /* 0x00000010ff607819 */ /* 0x000fe20000011641 */
[----:B------:R-:W-:Y:S01]  /*1490*/  IMAD.MOV.U32 R123, RZ, RZ, R57 ;  /* 0x000000ffff7b7224 */ /* 0x000fe200078e0039 */
[----:B------:R-:W-:Y:S01]  /*14a0*/  SHF.R.U64 R98, R66, 0x10, R67 ;  /* 0x0000001042627819 */ /* 0x000fe20000001243 */
[----:B------:R-:W-:Y:S01]  /*14b0*/  IMAD.MOV.U32 R127, RZ, RZ, R63 ;  /* 0x000000ffff7f7224 */ /* 0x000fe200078e003f */
[----:B------:R-:W-:Y:S01]  /*14c0*/  SHF.R.U32.HI R100, RZ, 0x10, R67 ;  /* 0x00000010ff647819 */ /* 0x000fe20000011643 */
[----:B------:R-:W-:Y:S01]  /*14d0*/  IMAD.MOV.U32 R148, RZ, RZ, R54 ;  /* 0x000000ffff947224 */ /* 0x000fe200078e0036 */
[----:B------:R-:W-:Y:S01]  /*14e0*/  MOV R101, R68 ;  /* 0x0000004400657202 */ /* 0x000fe20000000f00 */
[----:B------:R-:W-:Y:S01]  /*14f0*/  IMAD.MOV.U32 R149, RZ, RZ, R55 ;  /* 0x000000ffff957224 */ /* 0x000fe200078e0037 */
[----:B------:R-:W-:Y:S01]  /*1500*/  SHF.R.U64 R102, R68, 0x10, R69 ;  /* 0x0000001044667819 */ /* 0x000fe20000001245 */
[----:B------:R-:W-:Y:S01]  /*1510*/  IMAD.MOV.U32 R153, RZ, RZ, R79 ;  /* 0x000000ffff997224 */ /* 0x000fe200078e004f */
[----:B------:R-:W-:Y:S01]  /*1520*/  SHF.R.U32.HI R104, RZ, 0x10, R69 ;  /* 0x00000010ff687819 */ /* 0x000fe20000011645 */
[----:B------:R-:W-:Y:S01]  /*1530*/  IMAD.MOV.U32 R157, RZ, RZ, R53 ;  /* 0x000000ffff9d7224 */ /* 0x000fe200078e0035 */
[----:B------:R-:W-:Y:S01]  /*1540*/  SHF.R.U64 R106, R70, 0x10, R71 ;  /* 0x00000010466a7819 */ /* 0x000fe20000001247 */
[----:B------:R-:W-:Y:S01]  /*1550*/  IMAD.IADD R176, R80, 0x1, R47 ;  /* 0x0000000150b07824 */ /* 0x000fe200078e022f */
[----:B------:R-:W-:Y:S01]  /*1560*/  MOV R107, R71 ;  /* 0x00000047006b7202 */ /* 0x000fe20000000f00 */
[----:B------:R-:W-:Y:S01]  /*1570*/  HADD2.F32 R41, -RZ, R42.H0_H0 ;  /* 0x2000002aff297230 */ /* 0x000fe20000004100 */
[----:B------:R-:W-:Y:S01]  /*1580*/  SHF.R.U32.HI R108, RZ, 0x10, R71 ;  /* 0x00000010ff6c7819 */ /* 0x000fe20000011647 */
[----:B------:R-:W-:Y:S01]  /*1590*/  IMAD.MOV.U32 R47, RZ, RZ, RZ ;  /* 0x000000ffff2f7224 */ /* 0x000fe200078e00ff */
        /* <DEDUP_REMOVED lines=36> */
[----:B------:R-:W-:Y:S01]  /*17e0*/  SHF.R.U32.HI R158, RZ, 0x10, R53 ;  /* 0x00000010ff9e7819 */ /* 0x000fe20000011635 */
[----:B------:R-:W-:Y:S01]  /*17f0*/  HADD2.F32 R114, -RZ, R114.H0_H0 ;  /* 0x20000072ff727230 */ /* 0x000fe20000004100 */
[----:B------:R-:W-:Y:S01]  /*1800*/  IADD3 R26, R135, -0x695add53, RZ ;  /* 0x96a522ad871a7810 */ /* 0x000fe20007ffe0ff */
        /* <DEDUP_REMOVED lines=9> */
[----:B------:R-:W-:Y:S01]  /*18a0*/  LOP3.LUT R21, R21, 0xfffff7ff, RZ, 0xc0, !PT ;  /* 0xfffff7ff15157812 */ /* 0x000fe200078ec0ff */
[----:B------:R-:W-:Y:S01]  /*18b0*/  HADD2.F32 R117, -RZ, R117.H0_H0 ;  /* 0x20000075ff757230 */ /* 0x000fe20000004100 */
[----:B------:R-:W-:Y:S01]  /*18c0*/  LOP3.LUT R27, R51, R50, R25, 0x96, !PT ;  /* 0x00000032331b7212 */ /* 0x000fe200078e9619 */
[----:B------:R-:W-:Y:S01]  /*18d0*/  HADD2.F32 R50, -RZ, R60.H0_H0 ;  /* 0x2000003cff327230 */ /* 0x000fe20000004100 */
[----:B------:R-:W-:Y:S01]  /*18e0*/  LOP3.LUT R28, R48, R49, R26, 0x96, !PT ;  /* 0x00000031301c7212 */ /* 0x000fe200078e961a */
[----:B------:R-:W-:Y:S01]  /*18f0*/  IMAD R48, R83, -0x2daee0ad, RZ ;  /* 0xd2511f5353307824 */ /* 0x000fe200078e02ff */
[----:B------:R-:W-:Y:S01]  /*1900*/  LOP3.LUT R45, R46, 0x3, RZ, 0xc0, !PT ;  /* 0x000000032e2d7812 */ /* 0x000fe200078ec0ff */
[----:B------:R-:W-:Y:S01]  /*1910*/  IMAD R46, R61, -0x326172a9, RZ ;  /* 0xcd9e8d573d2e7824 */ /* 0x000fe200078e02ff */
[----:B------:R-:W-:Y:S01]  /*1920*/  SHF.L.U32 R176, R176, 0x2, RZ ;  /* 0x00000002b0b07819 */ /* 0x000fe200000006ff */
[----:B------:R-:W-:Y:S01]  /*1930*/  HADD2.F32 R49, -RZ, R58.H0_H0 ;  /* 0x2000003aff317230 */ /* 0x000fe20000004100 */
[----:B------:R-:W-:Y:S01]  /*1940*/  @P1 LOP3.LUT R21, R21, 0x800, RZ, 0xfc, !PT ;  /* 0x0000080015151812 */ /* 0x000fe200078efcff */
        /* <DEDUP_REMOVED lines=59> */
.L_x_26679:
[----:B------:R-:W0:Y:S08]  /*1d00*/  LDC.64 R92, c[0x0][0x280] ;  /* 0x0000a000ff5c7b82 */ /* 0x000e300000000a00 */
        /* <DEDUP_REMOVED lines=8> */
[----:B--2---:R-:W-:-:S03]  /*1d90*/  SHF.R.S32.HI R184, RZ, 0x1f, R19 ;  /* 0x0000001fffb87819 */ /* 0x004fc60000011413 */
[----:B------:R-:W-:-:S04]  /*1da0*/  SHF.R.S32.HI R186, RZ, 0x1f, R183 ;  /* 0x0000001fffba7819 */ /* 0x000fc800000114b7 */
[----:B------:R-:W-:Y:S01]  /*1db0*/  LEA.HI R185, R186, R183, RZ, 0x2 ;  /* 0x000000b7bab97211 */ /* 0x000fe200078f10ff */
[----:B------:R-:W-:-:S03]  /*1dc0*/  IMAD.MOV.U32 R183, RZ, RZ, RZ ;  /* 0x000000ffffb77224 */ /* 0x000fc600078e00ff */
[----:B------:R-:W-:Y:S02]  /*1dd0*/  LEA.HI.SX32 R185, R185, R10, 0x1e ;  /* 0x0000000ab9b97211 */ /* 0x000fe400078ff2ff */
        /* <DEDUP_REMOVED lines=36> */
.L_x_26349:
[----:B------:R-:W-:-:S07]  /*2020*/  IMAD.MOV.U32 R177, RZ, RZ, R46 ;  /* 0x000000ffffb17224 */ /* 0x000fce00078e002e */
.L_x_26350:
[----:B------:R-:W-:Y:S05]  /*2030*/  BSYNC B2 ;  /* 0x0000000000027941 */ /* 0x000fea0003800000 */
.L_x_26348:
        /* <DEDUP_REMOVED lines=16> */
.L_x_26354:
[----:B------:R-:W-:Y:S05]  /*2140*/  BSYNC B3 ;  /* 0x0000000000037941 */ /* 0x000fea0003800000 */
.L_x_26353:
        /* <DEDUP_REMOVED lines=44> */
.L_x_26352:
[----:B------:R-:W-:Y:S05]  /*2410*/  BSYNC B2 ;  /* 0x0000000000027941 */ /* 0x000fea0003800000 */
.L_x_26351:
        /* <DEDUP_REMOVED lines=8> */
[----:B------:R-:W-:-:S04]  /*24a0*/  FMUL.FTZ R56, R49, R56 ;  /* 0x0000003831387220 */ /* 0x000fc80000410000 */
[----:B------:R-:W-:-:S07]  /*24b0*/  @P2 FADD.FTZ R56, R52, R56 ;  /* 0x0000003834382221 */ /* 0x000fce0000010000 */
.L_x_26347:
[----:B------:R-:W-:Y:S05]  /*24c0*/  BSYNC B1 ;  /* 0x0000000000017941 */ /* 0x000fea0003800000 */
.L_x_26346:
        /* <DEDUP_REMOVED lines=18> */
.L_x_26358:
[----:B------:R-:W-:-:S07]  /*25f0*/  IMAD.MOV.U32 R57, RZ, RZ, R46 ;  /* 0x000000ffff397224 */ /* 0x000fce00078e002e */
.L_x_26359:
[----:B------:R-:W-:Y:S05]  /*2600*/  BSYNC B2 ;  /* 0x0000000000027941 */ /* 0x000fea0003800000 */
.L_x_26357:
        /* <DEDUP_REMOVED lines=16> */
.L_x_26363:
[----:B------:R-:W-:Y:S05]  /*2710*/  BSYNC B3 ;  /* 0x0000000000037941 */ /* 0x000fea0003800000 */
.L_x_26362:
        /* <DEDUP_REMOVED lines=44> */
.L_x_26361:
[----:B------:R-:W-:Y:S05]  /*29e0*/  BSYNC B2 ;  /* 0x0000000000027941 */ /* 0x000fea0003800000 */
.L_x_26360:
        /* <DEDUP_REMOVED lines=8> */
[----:B------:R-:W-:-:S04]  /*2a70*/  FMUL.FTZ R57, R50, R57 ;  /* 0x0000003932397220 */ /* 0x000fc80000410000 */
[----:B------:R-:W-:-:S07]  /*2a80*/  @P2 FADD.FTZ R57, R53, R57 ;  /* 0x0000003935392221 */ /* 0x000fce0000010000 */
.L_x_26356:
[----:B------:R-:W-:Y:S05]  /*2a90*/  BSYNC B1 ;  /* 0x0000000000017941 */ /* 0x000fea0003800000 */
.L_x_26355:
        /* <DEDUP_REMOVED lines=18> */
.L_x_26367:
[----:B------:R-:W-:-:S07]  /*2bc0*/  MOV R179, R46 ;  /* 0x0000002e00b37202 */ /* 0x000fce0000000f00 */
.L_x_26368:
[----:B------:R-:W-:Y:S05]  /*2bd0*/  BSYNC B2 ;  /* 0x0000000000027941 */ /* 0x000fea0003800000 */
.L_x_26366:
        /* <DEDUP_REMOVED lines=16> */
.L_x_26372:
[----:B------:R-:W-:Y:S05]  /*2ce0*/  BSYNC B3 ;  /* 0x0000000000037941 */ /* 0x000fea0003800000 */
.L_x_26371:
        /* <DEDUP_REMOVED lines=44> */
.L_x_26370:
[----:B------:R-:W-:Y:S05]  /*2fb0*/  BSYNC B2 ;  /* 0x0000000000027941 */ /* 0x000fea0003800000 */
.L_x_26369:
        /* <DEDUP_REMOVED lines=10> */
.L_x_26365:
[----:B------:R-:W-:Y:S05]  /*3060*/  BSYNC B1 ;  /* 0x0000000000017941 */ /* 0x000fea0003800000 */
.L_x_26364:
        /* <DEDUP_REMOVED lines=18> */
.L_x_26376:
[----:B------:R-:W-:-:S07]  /*3190*/  IMAD.MOV.U32 R59, RZ, RZ, R46 ;  /* 0x000000ffff3b7224 */ /* 0x000fce00078e002e */
.L_x_26377:
[----:B------:R-:W-:Y:S05]  /*31a0*/  BSYNC B2 ;  /* 0x0000000000027941 */ /* 0x000fea0003800000 */
.L_x_26375:
        /* <DEDUP_REMOVED lines=16> */
.L_x_26381:
[----:B------:R-:W-:Y:S05]  /*32b0*/  BSYNC B3 ;  /* 0x0000000000037941 */ /* 0x000fea0003800000 */
.L_x_26380:
        /* <DEDUP_REMOVED lines=44> */
.L_x_26379:
[----:B------:R-:W-:Y:S05]  /*3580*/  BSYNC B2 ;  /* 0x0000000000027941 */ /* 0x000fea0003800000 */
.L_x_26378:
        /* <DEDUP_REMOVED lines=10> */
.L_x_26374:
[----:B------:R-:W-:Y:S05]  /*3630*/  BSYNC B1 ;  /* 0x0000000000017941 */ /* 0x000fea0003800000 */
.L_x_26373:
[----:B------:R-:W0:Y:S01]  /*3640*/  LDC.64 R92, c[0x0][0x238] ;  /* 0x00008e00ff5c7b82 */ /* 0x000e220000000a00 */
[----:B------:R-:W-:Y:S01]  /*3650*/  BSSY B1, `(.L_x_26382) ;  /* 0x000000f000017945 */ /* 0x000fe20003800000 */
[----:B0-----:R-:W-:-:S05]  /*3660*/  IMAD.WIDE.U32 R92, R185, 0x10, R92 ;  /* 0x00000010b95c7825 */ /* 0x001fca00078e005c */
[----:B------:R0:W-:Y:S01]  /*3670*/  STG.E.128 desc[UR4][R92.64], R56 ;  /* 0x000000385c007986 */ /* 0x0001e2000c101d04 */
[----:B------:R-:W-:Y:S05]  /*3680*/  @!P1 BRA `(.L_x_26383) ;  /* 0x00000000002c9947 */ /* 0x000fea0003800000 */
[----:B0-----:R-:W0:Y:S01]  /*3690*/  LDC.64 R92, c[0x0][0x240] ;  /* 0x00009000ff5c7b82 */ /* 0x001e220000000a00 */
[----:B------:R-:W-:Y:S01]  /*36a0*/  IMAD.U32 R187, R179, 0x10000, RZ ;  /* 0x00010000b3bb7824 */ /* 0x000fe200078e00ff */
[----:B------:R-:W-:Y:S02]  /*36b0*/  LOP3.LUT R186, R180, 0xffff, RZ, 0xc0, !PT ;  /* 0x0000ffffb4ba7812 */ /* 0x000fe400078ec0ff */
[----:B------:R-:W-:Y:S02]  /*36c0*/  LOP3.LUT R189, R178, 0xff, RZ, 0xc0, !PT ;  /* 0x000000ffb2bd7812 */ /* 0x000fe400078ec0ff */
[----:B------:R-:W-:-:S04]  /*36d0*/  LOP3.LUT R187, R187, 0xff0000, RZ, 0xc0, !PT ;  /* 0x00ff0000bbbb7812 */ /* 0x000fc800078ec0ff */
[----:B------:R-:W-:Y:S02]  /*36e0*/  LEA R186, R186, R187, 0x18 ;  /* 0x000000bbbaba7211 */ /* 0x000fe400078ec0ff */
[----:B------:R-:W-:-:S03]  /*36f0*/  LOP3.LUT R187, R177, 0xff, RZ, 0xc0, !PT ;  /* 0x000000ffb1bb7812 */ /* 0x000fc600078ec0ff */
[----:B------:R-:W-:-:S04]  /*3700*/  IMAD R186, R189, 0x100, R186 ;  /* 0x00000100bdba7824 */ /* 0x000fc800078e02ba */
[----:B------:R-:W-:Y:S02]  /*3710*/  IMAD.IADD R187, R186, 0x1, R187 ;  /* 0x00000001babb7824 */ /* 0x000fe400078e02bb */
[----:B0-----:R-:W-:-:S05]  /*3720*/  IMAD.WIDE.U32 R92, R183, 0x4, R92 ;  /* 0x00000004b75c7825 */ /* 0x001fca00078e005c */
[----:B------:R1:W-:Y:S02]  /*3730*/  STG.E desc[UR4][R92.64], R187 ;  /* 0x000000bb5c007986 */ /* 0x0003e4000c101904 */
.L_x_26383:
[----:B------:R-:W-:Y:S05]  /*3740*/  BSYNC B1 ;  /* 0x0000000000017941 */ /* 0x000fea0003800000 */
.L_x_26382:
[----:B------:R-:W-:Y:S01]  /*3750*/  IADD3 R185, R185, 0x100, RZ ;  /* 0x00000100b9b97810 */ /* 0x000fe20007ffe0ff */
[----:B------:R-:W-:-:S07]  /*3760*/  VIADD R183, R183, 0x100 ;  /* 0x00000100b7b77836 */ /* 0x000fce0000000000 */
.L_x_26345:
[----:B------:R-:W-:Y:S05]  /*3770*/  BSYNC B0 ;  /* 0x0000000000007941 */ /* 0x000fea0003800000 */
.L_x_26344:
[----:B------:R-:W-:Y:S01]  /*3780*/  LOP3.LUT P2, RZ, R21, 0x400, RZ, 0xc0, !PT ;  /* 0x0000040015ff7812 */ /* 0x000fe2000784c0ff */
        /* <DEDUP_REMOVED lines=30> */
.L_x_26389:
[----:B------:R-:W-:-:S07]  /*3970*/  IMAD.MOV.U32 R177, RZ, RZ, R46 ;  /* 0x000000ffffb17224 */ /* 0x000fce00078e002e */
.L_x_26390:
[----:B------:R-:W-:Y:S05]  /*3980*/  BSYNC B2 ;  /* 0x0000000000027941 */ /* 0x000fea0003800000 */
.L_x_26388:
        /* <DEDUP_REMOVED lines=16> */
.L_x_26394:
[----:B------:R-:W-:Y:S05]  /*3a90*/  BSYNC B3 ;  /* 0x0000000000037941 */ /* 0x000fea0003800000 */
.L_x_26393:
        /* <DEDUP_REMOVED lines=44> */
.L_x_26392:
[----:B------:R-:W-:Y:S05]  /*3d60*/  BSYNC B2 ;  /* 0x0000000000027941 */ /* 0x000fea0003800000 */
.L_x_26391:
[----:B------:R-:W-:Y:S01]  /*3d70*/  HFMA2.MMA R64, -RZ, RZ, 0.1171875, 0 ;  /* 0x2f800000ff407435 */ /* 0x000fe200000001ff */
[----:B------:R-:W-:Y:S01]  /*3d80*/  I2FP.F32.U32 R45, R177 ;  /* 0x000000b1002d7245 */ /* 0x000fe20000201000 */
[----:B-----5:R-:W-:-:S08]  /*3d90*/  FMUL.FTZ R65, R60, UR9 ;  /* 0x000000093c417c20 */ /* 0x020fd00008410000 */
[----:B------:R-:W-:Y:S01]  /*3da0*/  FFMA.FTZ R45, R45, R64, 1.1641532182693481445e-10 ;  /* 0x2f0000002d2d7423 */ /* 0x000fe20000010040 */
[----:B------:R-:W-:-:S04]  /*3db0*/  FMUL.FTZ R64, R65, UR8 ;  /* 0x0000000841407c20 */ /* 0x000fc80008410000 */
[----:B------:R-:W-:-:S04]  /*3dc0*/  FSETP.GTU.FTZ.AND P4, PT, R45, UR7, PT ;  /* 0x000000072d007c0b */ /* 0x000fc8000bf9c000 */
[----:B------:R-:W-:Y:S02]  /*3dd0*/  FSEL R64, R64, RZ, !P4 ;  /* 0x000000ff40407208 */ /* 0x000fe40006000000 */
[----:B------:R-:W-:-:S03]  /*3de0*/  SEL R177, RZ, 0x1, P4 ;  /* 0x00000001ffb17807 */ /* 0x000fc60002000000 */
[----:B------:R-:W-:-:S04]  /*3df0*/  FMUL.FTZ R64, R97, R64 ;  /* 0x0000004061407220 */ /* 0x000fc80000410000 */
[----:B------:R-:W-:-:S07]  /*3e00*/  @P2 FADD.FTZ R64, R52, R64 ;  /* 0x0000004034402221 */ /* 0x000fce0000010000 */
.L_x_26387:
[----:B------:R-:W-:Y:S05]  /*3e10*/  BSYNC B1 ;  /* 0x0000000000017941 */ /* 0x000fea0003800000 */
.L_x_26386:
        /* <DEDUP_REMOVED lines=18> */
.L_x_26398:
[----:B------:R-:W-:-:S07]  /*3f40*/  IMAD.MOV.U32 R65, RZ, RZ, R46 ;  /* 0x000000ffff417224 */ /* 0x000fce00078e002e */
.L_x_26399:
[----:B------:R-:W-:Y:S05]  /*3f50*/  BSYNC B2 ;  /* 0x0000000000027941 */ /* 0x000fea0003800000 */
.L_x_26397:
        /* <DEDUP_REMOVED lines=16> */
.L_x_26403:
[----:B------:R-:W-:Y:S05]  /*4060*/  BSYNC B3 ;  /* 0x0000000000037941 */ /* 0x000fea0003800000 */
.L_x_26402:
        /* <DEDUP_REMOVED lines=44> */
.L_x_26401:
[----:B------:R-:W-:Y:S05]  /*4330*/  BSYNC B2 ;  /* 0x0000000000027941 */ /* 0x000fea0003800000 */
.L_x_26400:
        /* <DEDUP_REMOVED lines=10> */
.L_x_26396:
[----:B------:R-:W-:Y:S05]  /*43e0*/  BSYNC B1 ;  /* 0x0000000000017941 */ /* 0x000fea0003800000 */
.L_x_26395:
        /* <DEDUP_REMOVED lines=18> */
.L_x_26407:
[----:B------:R-:W-:-:S07]  /*4510*/  MOV R179, R46 ;  /* 0x0000002e00b37202 */ /* 0x000fce0000000f00 */
.L_x_26408:
[----:B------:R-:W-:Y:S05]  /*4520*/  BSYNC B2 ;  /* 0x0000000000027941 */ /* 0x000fea0003800000 */
.L_x_26406:
        /* <DEDUP_REMOVED lines=16> */
.L_x_26412:
[----:B------:R-:W-:Y:S05]  /*4630*/  BSYNC B3 ;  /* 0x0000000000037941 */ /* 0x000fea0003800000 */
.L_x_26411:
        /* <DEDUP_REMOVED lines=44> */
.L_x_26410:
[----:B------:R-:W-:Y:S05]  /*4900*/  BSYNC B2 ;  /* 0x0000000000027941 */ /* 0x000fea0003800000 */
.L_x_26409:
        /* <DEDUP_REMOVED lines=10> */
.L_x_26405:
[----:B------:R-:W-:Y:S05]  /*49b0*/  BSYNC B1 ;  /* 0x0000000000017941 */ /* 0x000fea0003800000 */
.L_x_26404:
        /* <DEDUP_REMOVED lines=18> */
.L_x_26416:
[----:B------:R-:W-:-:S07]  /*4ae0*/  IMAD.MOV.U32 R67, RZ, RZ, R46 ;  /* 0x000000ffff437224 */ /* 0x000fce00078e002e */
.L_x_26417:
[----:B------:R-:W-:Y:S05]  /*4af0*/  BSYNC B2 ;  /* 0x0000000000027941 */ /* 0x000fea0003800000 */
.L_x_26415:
        /* <DEDUP_REMOVED lines=16> */
.L_x_26421:
[----:B------:R-:W-:Y:S05]  /*4c00*/  BSYNC B3 ;  /* 0x0000000000037941 */ /* 0x000fea0003800000 */
.L_x_26420:
        /* <DEDUP_REMOVED lines=44> */
.L_x_26419:
[----:B------:R-:W-:Y:S05]  /*4ed0*/  BSYNC B2 ;  /* 0x0000000000027941 */ /* 0x000fea0003800000 */
.L_x_26418:
        /* <DEDUP_REMOVED lines=10> */
.L_x_26414:
[----:B------:R-:W-:Y:S05]  /*4f80*/  BSYNC B1 ;  /* 0x0000000000017941 */ /* 0x000fea0003800000 */
.L_x_26413:
        /* <DEDUP_REMOVED lines=12> */
[----:B------:R-:W-:-:S05]  /*5050*/  IMAD R186, R189, 0x100, R186 ;  /* 0x00000100bdba7824 */ /* 0x000fca00078e02ba */
[----:B------:R-:W-:Y:S01]  /*5060*/  IADD3 R187, R186, R187, RZ ;  /* 0x000000bbbabb7210 */ /* 0x000fe20007ffe0ff */
[----:B0-----:R-:W-:-:S05]  /*5070*/  IMAD.WIDE.U32 R92, R183, 0x4, R92 ;  /* 0x00000004b75c7825 */ /* 0x001fca00078e005c */
[----:B------:R1:W-:Y:S02]  /*5080*/  STG.E desc[UR4][R92.64], R187 ;  /* 0x000000bb5c007986 */ /* 0x0003e4000c101904 */
.L_x_26423:
[----:B------:R-:W-:Y:S05]  /*5090*/  BSYNC B1 ;  /* 0x0000000000017941 */ /* 0x000fea0003800000 */
.L_x_26422:
[----:B------:R-:W-:Y:S01]  /*50a0*/  VIADD R185, R185, 0x100 ;  /* 0x00000100b9b97836 */ /* 0x000fe20000000000 */
[----:B------:R-:W-:-:S07]  /*50b0*/  IADD3 R183, R183, 0x100, RZ ;  /* 0x00000100b7b77810 */ /* 0x000fce0007ffe0ff */
.L_x_26385:
[----:B------:R-:W-:Y:S05]  /*50c0*/  BSYNC B0 ;  /* 0x0000000000007941 */ /* 0x000fea0003800000 */
.L_x_26384:
        /* <DEDUP_REMOVED lines=31> */
.L_x_26429:
[----:B------:R-:W-:-:S07]  /*52c0*/  MOV R177, R46 ;  /* 0x0000002e00b17202 */ /* 0x000fce0000000f00 */
.L_x_26430:
[----:B------:R-:W-:Y:S05]  /*52d0*/  BSYNC B2 ;  /* 0x0000000000027941 */ /* 0x000fea0003800000 */
.L_x_26428:
        /* <DEDUP_REMOVED lines=16> */
.L_x_26434:
[----:B------:R-:W-:Y:S05]  /*53e0*/  BSYNC B3 ;  /* 0x0000000000037941 */ /* 0x000fea0003800000 */
.L_x_26433:
        /* <DEDUP_REMOVED lines=44> */
.L_x_26432:
[----:B------:R-:W-:Y:S05]  /*56b0*/  BSYNC B2 ;  /* 0x0000000000027941 */ /* 0x000fea0003800000 */
.L_x_26431:
        /* <DEDUP_REMOVED lines=10> */
.L_x_26427:
[----:B------:R-:W-:Y:S05]  /*5760*/  BSYNC B1 ;  /* 0x0000000000017941 */ /* 0x000fea0003800000 */
.L_x_26426:
        /* <DEDUP_REMOVED lines=18> */
.L_x_26438:
[----:B------:R-:W-:-:S07]  /*5890*/  IMAD.MOV.U32 R69, RZ, RZ, R46 ;  /* 0x000000ffff457224 */ /* 0x000fce00078e002e */
.L_x_26439:
[----:B------:R-:W-:Y:S05]  /*58a0*/  BSYNC B2 ;  /* 0x0000000000027941 */ /* 0x000fea0003800000 */
.L_x_26437:
        /* <DEDUP_REMOVED lines=16> */
.L_x_26443:
[----:B------:R-:W-:Y:S05]  /*59b0*/  BSYNC B3 ;  /* 0x0000000000037941 */ /* 0x000fea0003800000 */
.L_x_26442:
        /* <DEDUP_REMOVED lines=44> */
.L_x_26441:
[----:B------:R-:W-:Y:S05]  /*5c80*/  BSYNC B2 ;  /* 0x0000000000027941 */ /* 0x000fea0003800000 */
.L_x_26440:
        /* <DEDUP_REMOVED lines=10> */
.L_x_26436:
[----:B------:R-:W-:Y:S05]  /*5d30*/  BSYNC B1 ;  /* 0x0000000000017941 */ /* 0x000fea0003800000 */
.L_x_26435:
        /* <DEDUP_REMOVED lines=18> */
.L_x_26447:
[----:B------:R-:W-:-:S07]  /*5e60*/  MOV R179, R46 ;  /* 0x0000002e00b37202 */ /* 0x000fce0000000f00 */
.L_x_26448:
[----:B------:R-:W-:Y:S05]  /*5e70*/  BSYNC B2 ;  /* 0x0000000000027941 */ /* 0x000fea0003800000 */
.L_x_26446:
        /* <DEDUP_REMOVED lines=16> */
.L_x_26452:
[----:B------:R-:W-:Y:S05]  /*5f80*/  BSYNC B3 ;  /* 0x0000000000037941 */ /* 0x000fea0003800000 */
.L_x_26451:
        /* <DEDUP_REMOVED lines=44> */
.L_x_26450:
[----:B------:R-:W-:Y:S05]  /*6250*/  BSYNC B2 ;  /* 0x0000000000027941 */ /* 0x000fea0003800000 */
.L_x_26449:
        /* <DEDUP_REMOVED lines=10> */
.L_x_26445:
[----:B------:R-:W-:Y:S05]  /*6300*/  BSYNC B1 ;  /* 0x0000000000017941 */ /* 0x000fea0003800000 */
.L_x_26444:
        /* <DEDUP_REMOVED lines=18> */
.L_x_26456:
[----:B------:R-:W-:-:S07]  /*6430*/  IMAD.MOV.U32 R71, RZ, RZ, R46 ;  /* 0x000000ffff477224 */ /* 0x000fce00078e002e */
.L_x_26457:
[----:B------:R-:W-:Y:S05]  /*6440*/  BSYNC B2 ;  /* 0x0000000000027941 */ /* 0x000fea0003800000 */
.L_x_26455:
        /* <DEDUP_REMOVED lines=16> */
.L_x_26461:
[----:B------:R-:W-:Y:S05]  /*6550*/  BSYNC B3 ;  /* 0x0000000000037941 */ /* 0x000fea0003800000 */
.L_x_26460:
        /* <DEDUP_REMOVED lines=44> */
.L_x_26459:
[----:B------:R-:W-:Y:S05]  /*6820*/  BSYNC B2 ;  /* 0x0000000000027941 */ /* 0x000fea0003800000 */
.L_x_26458:
        /* <DEDUP_REMOVED lines=10> */
.L_x_26454:
[----:B------:R-:W-:Y:S05]  /*68d0*/  BSYNC B1 ;  /* 0x0000000000017941 */ /* 0x000fea0003800000 */
.L_x_26453:
        /* <DEDUP_REMOVED lines=16> */
.L_x_26463:
[----:B------:R-:W-:Y:S05]  /*69e0*/  BSYNC B1 ;  /* 0x0000000000017941 */ /* 0x000fea0003800000 */
.L_x_26462:
[----:B------:R-:W-:Y:S01]  /*69f0*/  VIADD R185, R185, 0x100 ;  /* 0x00000100b9b97836 */ /* 0x000fe20000000000 */
[----:B------:R-:W-:-:S07]  /*6a00*/  IADD3 R183, R183, 0x100, RZ ;  /* 0x00000100b7b77810 */ /* 0x000fce0007ffe0ff */
.L_x_26425:
[----:B------:R-:W-:Y:S05]  /*6a10*/  BSYNC B0 ;  /* 0x0000000000007941 */ /* 0x000fea0003800000 */
.L_x_26424:
        /* <DEDUP_REMOVED lines=31> */
.L_x_26469:
[----:B------:R-:W-:-:S07]  /*6c10*/  MOV R177, R46 ;  /* 0x0000002e00b17202 */ /* 0x000fce0000000f00 */
.L_x_26470:
[----:B------:R-:W-:Y:S05]  /*6c20*/  BSYNC B2 ;  /* 0x0000000000027941 */ /* 0x000fea0003800000 */
.L_x_26468:
        /* <DEDUP_REMOVED lines=16> */
.L_x_26474:
[----:B------:R-:W-:Y:S05]  /*6d30*/  BSYNC B3 ;  /* 0x0000000000037941 */ /* 0x000fea0003800000 */
.L_x_26473:
        /* <DEDUP_REMOVED lines=44> */
.L_x_26472:
[----:B------:R-:W-:Y:S05]  /*7000*/  BSYNC B2 ;  /* 0x0000000000027941 */ /* 0x000fea0003800000 */
.L_x_26471:
        /* <DEDUP_REMOVED lines=10> */
.L_x_26467:
[----:B------:R-:W-:Y:S05]  /*70b0*/  BSYNC B1 ;  /* 0x0000000000017941 */ /* 0x000fea0003800000 */
.L_x_26466:
        /* <DEDUP_REMOVED lines=18> */
.L_x_26478:
[----:B------:R-:W-:-:S07]  /*71e0*/  IMAD.MOV.U32 R73, RZ, RZ, R46 ;  /* 0x000000ffff497224 */ /* 0x000fce00078e002e */
.L_x_26479:
[----:B------:R-:W-:Y:S05]  /*71f0*/  BSYNC B2 ;  /* 0x0000000000027941 */ /* 0x000fea0003800000 */
.L_x_26477:
        /* <DEDUP_REMOVED lines=16> */
.L_x_26483:
[----:B------:R-:W-:Y:S05]  /*7300*/  BSYNC B3 ;  /* 0x0000000000037941 */ /* 0x000fea0003800000 */
.L_x_26482:
        /* <DEDUP_REMOVED lines=44> */
.L_x_26481:
[----:B------:R-:W-:Y:S05]  /*75d0*/  BSYNC B2 ;  /* 0x0000000000027941 */ /* 0x000fea0003800000 */
.L_x_26480:
        /* <DEDUP_REMOVED lines=10> */
.L_x_26476:
[----:B------:R-:W-:Y:S05]  /*7680*/  BSYNC B1 ;  /* 0x0000000000017941 */ /* 0x000fea0003800000 */
.L_x_26475:
        /* <DEDUP_REMOVED lines=18> */
.L_x_26487:
[----:B------:R-:W-:-:S07]  /*77b0*/  MOV R179, R46 ;  /* 0x0000002e00b37202 */ /* 0x000fce0000000f00 */
.L_x_26488:
[----:B------:R-:W-:Y:S05]  /*77c0*/  BSYNC B2 ;  /* 0x0000000000027941 */ /* 0x000fea0003800000 */
.L_x_26486:
        /* <DEDUP_REMOVED lines=16> */
.L_x_26492:
[----:B------:R-:W-:Y:S05]  /*78d0*/  BSYNC B3 ;  /* 0x0000000000037941 */ /* 0x000fea0003800000 */
.L_x_26491:
        /* <DEDUP_REMOVED lines=44> */
.L_x_26490:
[----:B------:R-:W-:Y:S05]  /*7ba0*/  BSYNC B2 ;  /* 0x0000000000027941 */ /* 0x000fea0003800000 */
.L_x_26489:
        /* <DEDUP_REMOVED lines=10> */
.L_x_26485:
[----:B------:R-:W-:Y:S05]  /*7c50*/  BSYNC B1 ;  /* 0x0000000000017941 */ /* 0x000fea0003800000 */
.L_x_26484:
        /* <DEDUP_REMOVED lines=18> */
.L_x_26496:
[----:B------:R-:W-:-:S07]  /*7d80*/  IMAD.MOV.U32 R75, RZ, RZ, R46 ;  /* 0x000000ffff4b7224 */ /* 0x000fce00078e002e */
.L_x_26497:
[----:B------:R-:W-:Y:S05]  /*7d90*/  BSYNC B2 ;  /* 0x0000000000027941 */ /* 0x000fea0003800000 */
.L_x_26495:
        /* <DEDUP_REMOVED lines=16> */
.L_x_26501:
[----:B------:R-:W-:Y:S05]  /*7ea0*/  BSYNC B3 ;  /* 0x0000000000037941 */ /* 0x000fea0003800000 */
.L_x_26500:
        /* <DEDUP_REMOVED lines=44> */
.L_x_26499:
[----:B------:R-:W-:Y:S05]  /*8170*/  BSYNC B2 ;  /* 0x0000000000027941 */ /* 0x000fea0003800000 */
.L_x_26498:
        /* <DEDUP_REMOVED lines=10> */
.L_x_26494:
[----:B------:R-:W-:Y:S05]  /*8220*/  BSYNC B1 ;  /* 0x0000000000017941 */ /* 0x000fea0003800000 */
.L_x_26493:
        /* <DEDUP_REMOVED lines=16> */
.L_x_26503:
[----:B------:R-:W-:Y:S05]  /*8330*/  BSYNC B1 ;  /* 0x0000000000017941 */ /* 0x000fea0003800000 */
.L_x_26502:
[----:B------:R-:W-:Y:S01]  /*8340*/  VIADD R185, R185, 0x100 ;  /* 0x00000100b9b97836 */ /* 0x000fe20000000000 */
[----:B------:R-:W-:-:S07]  /*8350*/  IADD3 R183, R183, 0x100, RZ ;  /* 0x00000100b7b77810 */ /* 0x000fce0007ffe0ff */
.L_x_26465:
[----:B------:R-:W-:Y:S05]  /*8360*/  BSYNC B0 ;  /* 0x0000000000007941 */ /* 0x000fea0003800000 */
.L_x_26464:
        /* <DEDUP_REMOVED lines=31> */
.L_x_26509:
[----:B------:R-:W-:-:S07]  /*8560*/  MOV R177, R46 ;  /* 0x0000002e00b17202 */ /* 0x000fce0000000f00 */
.L_x_26510:
[----:B------:R-:W-:Y:S05]  /*8570*/  BSYNC B2 ;  /* 0x0000000000027941 */ /* 0x000fea0003800000 */
.L_x_26508:
        /* <DEDUP_REMOVED lines=16> */
.L_x_26514:
[----:B------:R-:W-:Y:S05]  /*8680*/  BSYNC B3 ;  /* 0x0000000000037941 */ /* 0x000fea0003800000 */
.L_x_26513:
        /* <DEDUP_REMOVED lines=44> */
.L_x_26512:
[----:B------:R-:W-:Y:S05]  /*8950*/  BSYNC B2 ;  /* 0x0000000000027941 */ /* 0x000fea0003800000 */
.L_x_26511:
        /* <DEDUP_REMOVED lines=10> */
.L_x_26507:
[----:B------:R-:W-:Y:S05]  /*8a00*/  BSYNC B1 ;  /* 0x0000000000017941 */ /* 0x000fea0003800000 */
.L_x_26506:
        /* <DEDUP_REMOVED lines=18> */
.L_x_26518:
[----:B------:R-:W-:-:S07]  /*8b30*/  IMAD.MOV.U32 R77, RZ, RZ, R46 ;  /* 0x000000ffff4d7224 */ /* 0x000fce00078e002e */
.L_x_26519:
[----:B------:R-:W-:Y:S05]  /*8b40*/  BSYNC B2 ;  /* 0x0000000000027941 */ /* 0x000fea0003800000 */
.L_x_26517:
        /* <DEDUP_REMOVED lines=16> */
.L_x_26523:
[----:B------:R-:W-:Y:S05]  /*8c50*/  BSYNC B3 ;  /* 0x0000000000037941 */ /* 0x000fea0003800000 */
.L_x_26522:
        /* <DEDUP_REMOVED lines=44> */
.L_x_26521:
[----:B------:R-:W-:Y:S05]  /*8f20*/  BSYNC B2 ;  /* 0x0000000000027941 */ /* 0x000fea0003800000 */
.L_x_26520:
        /* <DEDUP_REMOVED lines=10> */
.L_x_26516:
[----:B------:R-:W-:Y:S05]  /*8fd0*/  BSYNC B1 ;  /* 0x0000000000017941 */ /* 0x000fea0003800000 */
.L_x_26515:
        /* <DEDUP_REMOVED lines=18> */
.L_x_26527:
[----:B------:R-:W-:-:S07]  /*9100*/  MOV R179, R46 ;  /* 0x0000002e00b37202 */ /* 0x000fce0000000f00 */
.L_x_26528:
[----:B------:R-:W-:Y:S05]  /*9110*/  BSYNC B2 ;  /* 0x0000000000027941 */ /* 0x000fea0003800000 */
.L_x_26526:
        /* <DEDUP_REMOVED lines=16> */
.L_x_26532:
[----:B------:R-:W-:Y:S05]  /*9220*/  BSYNC B3 ;  /* 0x0000000000037941 */ /* 0x000fea0003800000 */
.L_x_26531:
        /* <DEDUP_REMOVED lines=44> */
.L_x_26530:
[----:B------:R-:W-:Y:S05]  /*94f0*/  BSYNC B2 ;  /* 0x0000000000027941 */ /* 0x000fea0003800000 */
.L_x_26529:
        /* <DEDUP_REMOVED lines=10> */
.L_x_26525:
[----:B------:R-:W-:Y:S05]  /*95a0*/  BSYNC B1 ;  /* 0x0000000000017941 */ /* 0x000fea0003800000 */
.L_x_26524:
        /* <DEDUP_REMOVED lines=18> */
.L_x_26536:
[----:B------:R-:W-:-:S07]  /*96d0*/  IMAD.MOV.U32 R79, RZ, RZ, R46 ;  /* 0x000000ffff4f7224 */ /* 0x000fce00078e002e */
.L_x_26537:
[----:B------:R-:W-:Y:S05]  /*96e0*/  BSYNC B2 ;  /* 0x0000000000027941 */ /* 0x000fea0003800000 */
.L_x_26535:
        /* <DEDUP_REMOVED lines=16> */
.L_x_26541:
[----:B------:R-:W-:Y:S05]  /*97f0*/  BSYNC B3 ;  /* 0x0000000000037941 */ /* 0x000fea0003800000 */
.L_x_26540:
        /* <DEDUP_REMOVED lines=44> */
.L_x_26539:
[----:B------:R-:W-:Y:S05]  /*9ac0*/  BSYNC B2 ;  /* 0x0000000000027941 */ /* 0x000fea0003800000 */
.L_x_26538:
        /* <DEDUP_REMOVED lines=10> */
.L_x_26534:
[----:B------:R-:W-:Y:S05]  /*9b70*/  BSYNC B1 ;  /* 0x0000000000017941 */ /* 0x000fea0003800000 */
.L_x_26533:
        /* <DEDUP_REMOVED lines=16> */
.L_x_26543:
[----:B------:R-:W-:Y:S05]  /*9c80*/  BSYNC B1 ;  /* 0x0000000000017941 */ /* 0x000fea0003800000 */
.L_x_26542:
[----:B------:R-:W-:Y:S01]  /*9c90*/  VIADD R185, R185, 0x100 ;  /* 0x00000100b9b97836 */ /* 0x000fe20000000000 */
[----:B------:R-:W-:-:S07]  /*9ca0*/  IADD3 R183, R183, 0x100, RZ ;  /* 0x00000100b7b77810 */ /* 0x000fce0007ffe0ff */
.L_x_26505:
[----:B------:R-:W-:Y:S05]  /*9cb0*/  BSYNC B0 ;  /* 0x0000000000007941 */ /* 0x000fea0003800000 */
.L_x_26504:
        /* <DEDUP_REMOVED lines=31> */
.L_x_26549:
[----:B------:R-:W-:-:S07]  /*9eb0*/  MOV R177, R46 ;  /* 0x0000002e00b17202 */ /* 0x000fce0000000f00 */
.L_x_26550:
[----:B------:R-:W-:Y:S05]  /*9ec0*/  BSYNC B2 ;  /* 0x0000000000027941 */ /* 0x000fea0003800000 */
.L_x_26548:
        /* <DEDUP_REMOVED lines=16> */
.L_x_26554:
[----:B------:R-:W-:Y:S05]  /*9fd0*/  BSYNC B3 ;  /* 0x0000000000037941 */ /* 0x000fea0003800000 */
.L_x_26553:
        /* <DEDUP_REMOVED lines=44> */
.L_x_26552:
[----:B------:R-:W-:Y:S05]  /*a2a0*/  BSYNC B2 ;  /* 0x0000000000027941 */ /* 0x000fea0003800000 */
.L_x_26551:
        /* <DEDUP_REMOVED lines=10> */
.L_x_26547:
[----:B------:R-:W-:Y:S05]  /*a350*/  BSYNC B1 ;  /* 0x0000000000017941 */ /* 0x000fea0003800000 */
.L_x_26546:
        /* <DEDUP_REMOVED lines=18> */
.L_x_26558:
[----:B------:R-:W-:-:S07]  /*a480*/  IMAD.MOV.U32 R81, RZ, RZ, R46 ;  /* 0x000000ffff517224 */ /* 0x000fce00078e002e */
.L_x_26559:
[----:B------:R-:W-:Y:S05]  /*a490*/  BSYNC B2 ;  /* 0x0000000000027941 */ /* 0x000fea0003800000 */
.L_x_26557:
        /* <DEDUP_REMOVED lines=16> */
.L_x_26563:
[----:B------:R-:W-:Y:S05]  /*a5a0*/  BSYNC B3 ;  /* 0x0000000000037941 */ /* 0x000fea0003800000 */
.L_x_26562:
        /* <DEDUP_REMOVED lines=44> */
.L_x_26561:
[----:B------:R-:W-:Y:S05]  /*a870*/  BSYNC B2 ;  /* 0x0000000000027941 */ /* 0x000fea0003800000 */
.L_x_26560:
        /* <DEDUP_REMOVED lines=10> */
.L_x_26556:
[----:B------:R-:W-:Y:S05]  /*a920*/  BSYNC B1 ;  /* 0x0000000000017941 */ /* 0x000fea0003800000 */
.L_x_26555:
        /* <DEDUP_REMOVED lines=18> */
.L_x_26567:
[----:B------:R-:W-:-:S07]  /*aa50*/  MOV R179, R46 ;  /* 0x0000002e00b37202 */ /* 0x000fce0000000f00 */
.L_x_26568:
[----:B------:R-:W-:Y:S05]  /*aa60*/  BSYNC B2 ;  /* 0x0000000000027941 */ /* 0x000fea0003800000 */
.L_x_26566:
        /* <DEDUP_REMOVED lines=16> */
.L_x_26572:
[----:B------:R-:W-:Y:S05]  /*ab70*/  BSYNC B3 ;  /* 0x0000000000037941 */ /* 0x000fea0003800000 */
.L_x_26571:
        /* <DEDUP_REMOVED lines=44> */
.L_x_26570:
[----:B------:R-:W-:Y:S05]  /*ae40*/  BSYNC B2 ;  /* 0x0000000000027941 */ /* 0x000fea0003800000 */
.L_x_26569:
        /* <DEDUP_REMOVED lines=10> */
.L_x_26565:
[----:B------:R-:W-:Y:S05]  /*aef0*/  BSYNC B1 ;  /* 0x0000000000017941 */ /* 0x000fea0003800000 */
.L_x_26564:
        /* <DEDUP_REMOVED lines=18> */
.L_x_26576:
[----:B------:R-:W-:-:S07]  /*b020*/  IMAD.MOV.U32 R83, RZ, RZ, R46 ;  /* 0x000000ffff537224 */ /* 0x000fce00078e002e */
.L_x_26577:
[----:B------:R-:W-:Y:S05]  /*b030*/  BSYNC B2 ;  /* 0x0000000000027941 */ /* 0x000fea0003800000 */
.L_x_26575:
        /* <DEDUP_REMOVED lines=16> */
.L_x_26581:
[----:B------:R-:W-:Y:S05]  /*b140*/  BSYNC B3 ;  /* 0x0000000000037941 */ /* 0x000fea0003800000 */
.L_x_26580:
        /* <DEDUP_REMOVED lines=44> */
.L_x_26579:
[----:B------:R-:W-:Y:S05]  /*b410*/  BSYNC B2 ;  /* 0x0000000000027941 */ /* 0x000fea0003800000 */
.L_x_26578:
        /* <DEDUP_REMOVED lines=10> */
.L_x_26574:
[----:B------:R-:W-:Y:S05]  /*b4c0*/  BSYNC B1 ;  /* 0x0000000000017941 */ /* 0x000fea0003800000 */
.L_x_26573:
        /* <DEDUP_REMOVED lines=16> */
.L_x_26583:
[----:B------:R-:W-:Y:S05]  /*b5d0*/  BSYNC B1 ;  /* 0x0000000000017941 */ /* 0x000fea0003800000 */
.L_x_26582:
[----:B------:R-:W-:Y:S01]  /*b5e0*/  VIADD R185, R185, 0x100 ;  /* 0x00000100b9b97836 */ /* 0x000fe20000000000 */
[----:B------:R-:W-:-:S07]  /*b5f0*/  IADD3 R183, R183, 0x100, RZ ;  /* 0x00000100b7b77810 */ /* 0x000fce0007ffe0ff */
.L_x_26545:
[----:B------:R-:W-:Y:S05]  /*b600*/  BSYNC B0 ;  /* 0x0000000000007941 */ /* 0x000fea0003800000 */
.L_x_26544:
        /* <DEDUP_REMOVED lines=31> */
.L_x_26589:
[----:B------:R-:W-:-:S07]  /*b800*/  MOV R177, R46 ;  /* 0x0000002e00b17202 */ /* 0x000fce0000000f00 */
.L_x_26590:
[----:B------:R-:W-:Y:S05]  /*b810*/  BSYNC B2 ;  /* 0x0000000000027941 */ /* 0x000fea0003800000 */
.L_x_26588:
        /* <DEDUP_REMOVED lines=16> */
.L_x_26594:
[----:B------:R-:W-:Y:S05]  /*b920*/  BSYNC B3 ;  /* 0x0000000000037941 */ /* 0x000fea0003800000 */
.L_x_26593:
        /* <DEDUP_REMOVED lines=44> */
.L_x_26592:
[----:B------:R-:W-:Y:S05]  /*bbf0*/  BSYNC B2 ;  /* 0x0000000000027941 */ /* 0x000fea0003800000 */
.L_x_26591:
        /* <DEDUP_REMOVED lines=10> */
.L_x_26587:
[----:B------:R-:W-:Y:S05]  /*bca0*/  BSYNC B1 ;  /* 0x0000000000017941 */ /* 0x000fea0003800000 */
.L_x_26586:
        /* <DEDUP_REMOVED lines=18> */
.L_x_26598:
[----:B------:R-:W-:-:S07]  /*bdd0*/  IMAD.MOV.U32 R85, RZ, RZ, R46 ;  /* 0x000000ffff557224 */ /* 0x000fce00078e002e */
.L_x_26599:
[----:B------:R-:W-:Y:S05]  /*bde0*/  BSYNC B2 ;  /* 0x0000000000027941 */ /* 0x000fea0003800000 */
.L_x_26597:
        /* <DEDUP_REMOVED lines=16> */
.L_x_26603:
[----:B------:R-:W-:Y:S05]  /*bef0*/  BSYNC B3 ;  /* 0x0000000000037941 */ /* 0x000fea0003800000 */
.L_x_26602:
        /* <DEDUP_REMOVED lines=44> */
.L_x_26601:
[----:B------:R-:W-:Y:S05]  /*c1c0*/  BSYNC B2 ;  /* 0x0000000000027941 */ /* 0x000fea0003800000 */
.L_x_26600:
        /* <DEDUP_REMOVED lines=10> */
.L_x_26596:
[----:B------:R-:W-:Y:S05]  /*c270*/  BSYNC B1 ;  /* 0x0000000000017941 */ /* 0x000fea0003800000 */
.L_x_26595:
        /* <DEDUP_REMOVED lines=18> */
.L_x_26607:
[----:B------:R-:W-:-:S07]  /*c3a0*/  MOV R179, R46 ;  /* 0x0000002e00b37202 */ /* 0x000fce0000000f00 */
.L_x_26608:
[----:B------:R-:W-:Y:S05]  /*c3b0*/  BSYNC B2 ;  /* 0x0000000000027941 */ /* 0x000fea0003800000 */
.L_x_26606:
        /* <DEDUP_REMOVED lines=16> */
.L_x_26612:
[----:B------:R-:W-:Y:S05]  /*c4c0*/  BSYNC B3 ;  /* 0x0000000000037941 */ /* 0x000fea0003800000 */
.L_x_26611:
        /* <DEDUP_REMOVED lines=44> */
.L_x_26610:
[----:B------:R-:W-:Y:S05]  /*c790*/  BSYNC B2 ;  /* 0x0000000000027941 */ /* 0x000fea0003800000 */
.L_x_26609:
        /* <DEDUP_REMOVED lines=10> */
.L_x_26605:
[----:B------:R-:W-:Y:S05]  /*c840*/  BSYNC B1 ;  /* 0x0000000000017941 */ /* 0x000fea0003800000 */
.L_x_26604:
        /* <DEDUP_REMOVED lines=18> */
.L_x_26616:
[----:B------:R-:W-:-:S07]  /*c970*/  IMAD.MOV.U32 R87, RZ, RZ, R46 ;  /* 0x000000ffff577224 */ /* 0x000fce00078e002e */
.L_x_26617:
[----:B------:R-:W-:Y:S05]  /*c980*/  BSYNC B2 ;  /* 0x0000000000027941 */ /* 0x000fea0003800000 */
.L_x_26615:
        /* <DEDUP_REMOVED lines=16> */
.L_x_26621:
[----:B------:R-:W-:Y:S05]  /*ca90*/  BSYNC B3 ;  /* 0x0000000000037941 */ /* 0x000fea0003800000 */
.L_x_26620:
        /* <DEDUP_REMOVED lines=44> */
.L_x_26619:
[----:B------:R-:W-:Y:S05]  /*cd60*/  BSYNC B2 ;  /* 0x0000000000027941 */ /* 0x000fea0003800000 */
.L_x_26618:
        /* <DEDUP_REMOVED lines=10> */
.L_x_26614:
[----:B------:R-:W-:Y:S05]  /*ce10*/  BSYNC B1 ;  /* 0x0000000000017941 */ /* 0x000fea0003800000 */
.L_x_26613:
        /* <DEDUP_REMOVED lines=16> */
.L_x_26623:
[----:B------:R-:W-:Y:S05]  /*cf20*/  BSYNC B1 ;  /* 0x0000000000017941 */ /* 0x000fea0003800000 */
.L_x_26622:
[----:B------:R-:W-:Y:S01]  /*cf30*/  VIADD R185, R185, 0x100 ;  /* 0x00000100b9b97836 */ /* 0x000fe20000000000 */
[----:B------:R-:W-:-:S07]  /*cf40*/  IADD3 R183, R183, 0x100, RZ ;  /* 0x00000100b7b77810 */ /* 0x000fce0007ffe0ff */
.L_x_26585:
[----:B------:R-:W-:Y:S05]  /*cf50*/  BSYNC B0 ;  /* 0x0000000000007941 */ /* 0x000fea0003800000 */
.L_x_26584:
        /* <DEDUP_REMOVED lines=31> */
.L_x_26629:
[----:B------:R-:W-:-:S07]  /*d150*/  MOV R177, R46 ;  /* 0x0000002e00b17202 */ /* 0x000fce0000000f00 */
.L_x_26630:
[----:B------:R-:W-:Y:S05]  /*d160*/  BSYNC B2 ;  /* 0x0000000000027941 */ /* 0x000fea0003800000 */
.L_x_26628:
        /* <DEDUP_REMOVED lines=16> */
.L_x_26634:
[----:B------:R-:W-:Y:S05]  /*d270*/  BSYNC B3 ;  /* 0x0000000000037941 */ /* 0x000fea0003800000 */
.L_x_26633:
        /* <DEDUP_REMOVED lines=44> */
.L_x_26632:
[----:B------:R-:W-:Y:S05]  /*d540*/  BSYNC B2 ;  /* 0x0000000000027941 */ /* 0x000fea0003800000 */
.L_x_26631:
        /* <DEDUP_REMOVED lines=10> */
.L_x_26627:
[----:B------:R-:W-:Y:S05]  /*d5f0*/  BSYNC B1 ;  /* 0x0000000000017941 */ /* 0x000fea0003800000 */
.L_x_26626:
        /* <DEDUP_REMOVED lines=18> */
.L_x_26638:
[----:B------:R-:W-:-:S07]  /*d720*/  IMAD.MOV.U32 R89, RZ, RZ, R46 ;  /* 0x000000ffff597224 */ /* 0x000fce00078e002e */
.L_x_26639:
[----:B------:R-:W-:Y:S05]  /*d730*/  BSYNC B2 ;  /* 0x0000000000027941 */ /* 0x000fea0003800000 */
.L_x_26637:
        /* <DEDUP_REMOVED lines=16> */
.L_x_26643:
[----:B------:R-:W-:Y:S05]  /*d840*/  BSYNC B3 ;  /* 0x0000000000037941 */ /* 0x000fea0003800000 */
.L_x_26642:
        /* <DEDUP_REMOVED lines=44> */
.L_x_26641:
[----:B------:R-:W-:Y:S05]  /*db10*/  BSYNC B2 ;  /* 0x0000000000027941 */ /* 0x000fea0003800000 */
.L_x_26640:
        /* <DEDUP_REMOVED lines=10> */
.L_x_26636:
[----:B------:R-:W-:Y:S05]  /*dbc0*/  BSYNC B1 ;  /* 0x0000000000017941 */ /* 0x000fea0003800000 */
.L_x_26635:
        /* <DEDUP_REMOVED lines=18> */
.L_x_26647:
[----:B------:R-:W-:-:S07]  /*dcf0*/  MOV R179, R46 ;  /* 0x0000002e00b37202 */ /* 0x000fce0000000f00 */
.L_x_26648:
[----:B------:R-:W-:Y:S05]  /*dd00*/  BSYNC B2 ;  /* 0x0000000000027941 */ /* 0x000fea0003800000 */
.L_x_26646:
        /* <DEDUP_REMOVED lines=16> */
.L_x_26652:
[----:B------:R-:W-:Y:S05]  /*de10*/  BSYNC B3 ;  /* 0x0000000000037941 */ /* 0x000fea0003800000 */
.L_x_26651:
        /* <DEDUP_REMOVED lines=44> */
.L_x_26650:
[----:B------:R-:W-:Y:S05]  /*e0e0*/  BSYNC B2 ;  /* 0x0000000000027941 */ /* 0x000fea0003800000 */
.L_x_26649:
        /* <DEDUP_REMOVED lines=10> */
.L_x_26645:
[----:B------:R-:W-:Y:S05]  /*e190*/  BSYNC B1 ;  /* 0x0000000000017941 */ /* 0x000fea0003800000 */
.L_x_26644:
        /* <DEDUP_REMOVED lines=18> */
.L_x_26656:
[----:B------:R-:W-:-:S07]  /*e2c0*/  IMAD.MOV.U32 R91, RZ, RZ, R46 ;  /* 0x000000ffff5b7224 */ /* 0x000fce00078e002e */
.L_x_26657:
[----:B------:R-:W-:Y:S05]  /*e2d0*/  BSYNC B2 ;  /* 0x0000000000027941 */ /* 0x000fea0003800000 */
.L_x_26655:
        /* <DEDUP_REMOVED lines=16> */
.L_x_26661:
[----:B------:R-:W-:Y:S05]  /*e3e0*/  BSYNC B3 ;  /* 0x0000000000037941 */ /* 0x000fea0003800000 */
.L_x_26660:
        /* <DEDUP_REMOVED lines=44> */
.L_x_26659:
[----:B------:R-:W-:Y:S05]  /*e6b0*/  BSYNC B2 ;  /* 0x0000000000027941 */ /* 0x000fea0003800000 */
.L_x_26658:
        /* <DEDUP_REMOVED lines=10> */
.L_x_26654:
[----:B------:R-:W-:Y:S05]  /*e760*/  BSYNC B1 ;  /* 0x0000000000017941 */ /* 0x000fea0003800000 */
.L_x_26653:
[----:B------:R-:W0:Y:S02]  /*e770*/  LDC.64 R92, c[0x0][0x238] ;  /* 0x00008e00ff5c7b82 */ /* 0x000e240000000a00 */
[----:B0-----:R-:W-:-:S05]  /*e780*/  IMAD.WIDE.U32 R92, R185, 0x10, R92 ;  /* 0x00000010b95c7825 */ /* 0x001fca00078e005c */
[----:B------:R2:W-:Y:S01]  /*e790*/  STG.E.128 desc[UR4][R92.64], R88 ;  /* 0x000000585c007986 */ /* 0x0005e2000c101d04 */
[----:B------:R-:W-:Y:S05]  /*e7a0*/  @!P1 BRA `(.L_x_26625) ;  /* 0x00000000002c9947 */ /* 0x000fea0003800000 */
[----:B--2---:R-:W0:Y:S01]  /*e7b0*/  LDC.64 R92, c[0x0][0x240] ;  /* 0x00009000ff5c7b82 */ /* 0x004e220000000a00 */
        /* <DEDUP_REMOVED lines=10> */
.L_x_26625:
[----:B------:R-:W-:Y:S05]  /*e860*/  BSYNC B0 ;  /* 0x0000000000007941 */ /* 0x000fea0003800000 */
.L_x_26624:
[----:B0123--:R-:W-:Y:S01]  /*e870*/  FADD.FTZ R92, RZ, R56 ;  /* 0x00000038ff5c7221 */ /* 0x00ffe20000010000 */
[----:B------:R-:W-:Y:S01]  /*e880*/  ISETP.GT.U32.AND P1, PT, R15, 0x1ff, PT ;  /* 0x000001ff0f00780c */ /* 0x000fe20003f24070 */
[----:B------:R-:W-:Y:S01]  /*e890*/  UMOV UR6, 0xffffffff ;  /* 0xffffffff00067882 */ /* 0x000fe20000000000 */
[----:B------:R-:W-:Y:S01]  /*e8a0*/  LOP3.LUT R21, R21, 0xfffffffd, RZ, 0xc0, !PT ;  /* 0xfffffffd15157812 */ /* 0x000fe200078ec0ff */
[----:B------:R-:W-:Y:S01]  /*e8b0*/  FADD.FTZ R93, R57, R92 ;  /* 0x0000005c395d7221 */ /* 0x000fe20000010000 */
[C---:B------:R-:W-:Y:S02]  /*e8c0*/  ISETP.GT.U32.AND P2, PT, R15.reuse, 0x4ff, PT ;  /* 0x000004ff0f00780c */ /* 0x040fe40003f44070 */
[C---:B------:R-:W-:Y:S01]  /*e8d0*/  ISETP.GT.U32.AND P3, PT, R15.reuse, 0x5ff, PT ;  /* 0x000005ff0f00780c */ /* 0x040fe20003f64070 */
[----:B------:R-:W-:Y:S01]  /*e8e0*/  FADD.FTZ R92, R58, R93 ;  /* 0x0000005d3a5c7221 */ /* 0x000fe20000010000 */
[----:B------:R-:W-:Y:S02]  /*e8f0*/  ISETP.GT.U32.AND P4, PT, R15, 0x6ff, PT ;  /* 0x000006ff0f00780c */ /* 0x000fe40003f84070 */
[----:B------:R-:W-:Y:S01]  /*e900*/  LOP3.LUT P5, RZ, R94, 0xff, RZ, 0xc0, !PT ;  /* 0x000000ff5eff7812 */ /* 0x000fe200078ac0ff */
[----:B------:R-:W-:Y:S01]  /*e910*/  FADD.FTZ R92, R59, R92 ;  /* 0x0000005c3b5c7221 */ /* 0x000fe20000010000 */
[----:B------:R-:W-:-:S02]  /*e920*/  SHF.R.U32.HI R183, RZ, 0x5, R0 ;  /* 0x00000005ffb77819 */ /* 0x000fc40000011600 */
[----:B------:R-:W-:Y:S02]  /*e930*/  @P1 LOP3.LUT R21, R21, 0x2, RZ, 0xfc, !PT ;  /* 0x0000000215151812 */ /* 0x000fe400078efcff */
[----:B------:R-:W-:Y:S02]  /*e940*/  FSEL R93, R92, RZ, P0 ;  /* 0x000000ff5c5d7208 */ /* 0x000fe40000000000 */
[----:B------:R-:W-:Y:S02]  /*e950*/  LOP3.LUT R21, R21, 0xfffffffe, RZ, 0xc0, !PT ;  /* 0xfffffffe15157812 */ /* 0x000fe400078ec0ff */
[----:B------:R-:W-:Y:S01]  /*e960*/  LOP3.LUT P6, RZ, R0, 0x1f, RZ, 0xc0, !PT ;  /* 0x0000001f00ff7812 */ /* 0x000fe200078cc0ff */
[----:B------:R-:W-:-:S04]  /*e970*/  FADD.FTZ R92, R64, R93 ;  /* 0x0000005d405c7221 */ /* 0x000fc80000010000 */
[----:B------:R-:W-:-:S04]  /*e980*/  FADD.FTZ R95, R65, R92 ;  /* 0x0000005c415f7221 */ /* 0x000fc80000010000 */
[----:B------:R-:W-:-:S04]  /*e990*/  FADD.FTZ R92, R66, R95 ;  /* 0x0000005f425c7221 */ /* 0x000fc80000010000 */
[----:B------:R-:W-:Y:S01]  /*e9a0*/  @P1 FADD.FTZ R93, R67, R92 ;  /* 0x0000005c435d1221 */ /* 0x000fe20000010000 */
[----:B------:R-:W-:-:S03]  /*e9b0*/  ISETP.GT.U32.AND P1, PT, R15, 0x2ff, PT ;  /* 0x000002ff0f00780c */ /* 0x000fc60003f24070 */
[----:B------:R-:W-:-:S04]  /*e9c0*/  FADD.FTZ R92, R68, R93 ;  /* 0x0000005d445c7221 */ /* 0x000fc80000010000 */
[----:B------:R-:W-:-:S04]  /*e9d0*/  FADD.FTZ R95, R69, R92 ;  /* 0x0000005c455f7221 */ /* 0x000fc80000010000 */
[----:B------:R-:W-:Y:S02]  /*e9e0*/  FADD.FTZ R92, R70, R95 ;  /* 0x0000005f465c7221 */ /* 0x000fe40000010000 */
[----:B------:R-:W-:Y:S02]  /*e9f0*/  @P1 LOP3.LUT R21, R21, 0x1, RZ, 0xfc, !PT ;  /* 0x0000000115151812 */ /* 0x000fe400078efcff */
[----:B------:R-:W-:Y:S01]  /*ea00*/  @P1 FADD.FTZ R93, R71, R92 ;  /* 0x0000005c475d1221 */ /* 0x000fe20000010000 */
[----:B------:R-:W-:Y:S02]  /*ea10*/  ISETP.GT.U32.AND P1, PT, R15, 0x3ff, PT ;  /* 0x000003ff0f00780c */ /* 0x000fe40003f24070 */
[----:B------:R-:W-:Y:S01]  /*ea20*/  LOP3.LUT R21, R21, 0xfffffffb, RZ, 0xc0, !PT ;  /* 0xfffffffb15157812 */ /* 0x000fe200078ec0ff */
[----:B------:R-:W-:-:S03]  /*ea30*/  FADD.FTZ R92, R72, R93 ;  /* 0x0000005d485c7221 */ /* 0x000fc60000010000 */
[----:B------:R-:W-:Y:S01]  /*ea40*/  @P5 LOP3.LUT R21, R21, 0x4, RZ, 0xfc, !PT ;  /* 0x0000000415155812 */ /* 0x000fe200078efcff */
[----:B------:R-:W-:-:S03]  /*ea50*/  FADD.FTZ R95, R73, R92 ;  /* 0x0000005c495f7221 */ /* 0x000fc60000010000 */
[----:B------:R-:W-:Y:S01]  /*ea60*/  LOP3.LUT R21, R21, 0xffffffef, RZ, 0xc0, !PT ;  /* 0xffffffef15157812 */ /* 0x000fe200078ec0ff */
[----:B------:R-:W-:-:S03]  /*ea70*/  FADD.FTZ R92, R74, R95 ;  /* 0x0000005f4a5c7221 */ /* 0x000fc60000010000 */
[----:B------:R-:W-:Y:S01]  /*ea80*/  @P6 LOP3.LUT R21, R21, 0x10, RZ, 0xfc, !PT ;  /* 0x0000001015156812 */ /* 0x000fe200078efcff */
        /* <DEDUP_REMOVED lines=15> */
[----:B------:R-:W-:Y:S01]  /*eb80*/  ISETP.GT.U32.AND P5, PT, R15, 0x7ff, PT ;  /* 0x000007ff0f00780c */ /* 0x000fe20003fa4070 */
[----:B------:R-:W-:-:S04]  /*eb90*/  FADD.FTZ R92, R88, R93 ;  /* 0x0000005d585c7221 */ /* 0x000fc80000010000 */
[----:B------:R-:W-:-:S04]  /*eba0*/  FADD.FTZ R185, R89, R92 ;  /* 0x0000005c59b97221 */ /* 0x000fc80000010000 */
[----:B------:R-:W-:-:S04]  /*ebb0*/  FADD.FTZ R92, R90, R185 ;  /* 0x000000b95a5c7221 */ /* 0x000fc80000010000 */
[----:B------:R-:W-:Y:S01]  /*ebc0*/  @P5 FADD.FTZ R93, R91, R92 ;  /* 0x0000005c5b5d5221 */ /* 0x000fe20000010000 */
[----:B------:R-:W-:Y:S06]  /*ebd0*/  BRA.DIV UR6, `(.L_x_26662) ;  /* 0x00000016067c7947 */ /* 0x000fec000b800000 */
[----:B------:R-:W0:Y:S01]  /*ebe0*/  SHFL.BFLY PT, R92, R93, 0x1, 0x1f ;  /* 0x0c201f005d5c7f89 */ /* 0x000e2200000e0000 */
[----:B------:R-:W-:Y:S02]  /*ebf0*/  P2R R189, PR, RZ, 0x20 ;  /* 0x00000020ffbd7803 */ /* 0x000fe40000000000 */
[C---:B------:R-:W-:Y:S02]  /*ec00*/  LOP3.LUT P5, RZ, R21.reuse, 0x2, RZ, 0xc0, !PT ;  /* 0x0000000215ff7812 */ /* 0x040fe400078ac0ff */
[----:B------:R-:W-:Y:S01]  /*ec10*/  LOP3.LUT P6, RZ, R21, 0x1, RZ, 0xc0, !PT ;  /* 0x0000000115ff7812 */ /* 0x000fe200078cc0ff */
        /* <DEDUP_REMOVED lines=85> */
.L_x_26690:
        /* <DEDUP_REMOVED lines=8> */
[----:B------:R-:W-:-:S03]  /*f1f0*/  LOP3.LUT R188, R0, 0x1f, RZ, 0xc0, !PT ;  /* 0x0000001f00bc7812 */ /* 0x000fc600078ec0ff */
        /* <DEDUP_REMOVED lines=8> */
[----:B------:R-:W-:Y:S01]  /*f280*/  LOP3.LUT P4, RZ, R21, 0x800, RZ, 0xc0, !PT ;  /* 0x0000080015ff7812 */ /* 0x000fe2000788c0ff */
[----:B------:R-:W-:Y:S01]  /*f290*/  BSSY B0, `(.L_x_26663) ;  /* 0x00000ed000007945 */ /* 0x000fe20003800000 */
[----:B-1----:R-:W1:Y:S02]  /*f2a0*/  @!P2 LDC.64 R92, c[0x0][0x250] ;  /* 0x00009400ff5cab82 */ /* 0x002e640000000a00 */
[C---:B-1----:R-:W-:Y:S02]  /*f2b0*/  @!P2 LEA R186, P3, R19.reuse, R92, 0x2 ;  /* 0x0000005c13baa211 */ /* 0x042fe400078610ff */
[----:B------:R-:W-:Y:S02]  /*f2c0*/  @!P1 MOV R92, 0x400 ;  /* 0x00000400005c9802 */ /* 0x000fe40000000f00 */
[----:B0-----:R-:W-:-:S02]  /*f2d0*/  @!P2 LEA.HI.X R187, R19, R93, R184, 0x2, P3 ;  /* 0x0000005d13bba211 */ /* 0x001fc400018f14b8 */
[----:B------:R-:W0:Y:S02]  /*f2e0*/  @!P1 S2R R93, SR_CgaCtaId ;  /* 0x00000000005d9919 */ /* 0x000e240000008800 */
[----:B0-----:R-:W-:-:S04]  /*f2f0*/  @!P1 LEA R92, R93, R92, 0x18 ;  /* 0x0000005c5d5c9211 */ /* 0x001fc800078ec0ff */
[----:B------:R-:W-:Y:S02]  /*f300*/  @!P1 LEA R185, R95, R92, 0x3 ;  /* 0x0000005c5fb99211 */ /* 0x000fe400078e18ff */
[----:B------:R-:W-:Y:S01]  /*f310*/  CS2R R92, SRZ ;  /* 0x00000000005c7805 */ /* 0x000fe2000001ff00 */
[----:B------:R-:W0:Y:S05]  /*f320*/  @!P2 LDC.64 R94, c[0x0][0x258] ;  /* 0x00009600ff5eab82 */ /* 0x000e2a0000000a00 */
[----:B------:R-:W1:Y:S01]  /*f330*/  @!P1 LDS.64 R92, [R185] ;  /* 0x00000000b95c9984 */ /* 0x000e620000000a00 */
[----:B0-----:R-:W-:-:S04]  /*f340*/  @!P2 LEA R94, P1, R19, R94, 0x2 ;  /* 0x0000005e135ea211 */ /* 0x001fc800078210ff */
[----:B------:R-:W-:Y:S02]  /*f350*/  @!P2 LEA.HI.X R95, R19, R95, R184, 0x2, P1 ;  /* 0x0000005f135fa211 */ /* 0x000fe400008f14b8 */
[----:B------:R-:W0:Y:S01]  /*f360*/  SHFL.DOWN PT, R184, R183, 0x4, 0x1f ;  /* 0x08801f00b7b87f89 */ /* 0x000e2200000e0000 */
[----:B-----5:R-:W-:-:S03]  /*f370*/  ISETP.GE.AND P1, PT, R181, 0x1, PT ;  /* 0x00000001b500780c */ /* 0x020fc60003f26270 */
[----:B-1----:R-:W1:Y:S04]  /*f380*/  SHFL.DOWN PT, R189, R92, 0x4, 0x1f ;  /* 0x08801f005cbd7f89 */ /* 0x002e6800000e0000 */
[----:B------:R-:W2:Y:S01]  /*f390*/  SHFL.DOWN PT, R188, R93, 0x4, 0x1f ;  /* 0x08801f005dbc7f89 */ /* 0x000ea200000e0000 */
[-C--:B0-----:R-:W-:Y:S02]  /*f3a0*/  IADD3 R190, R184, R183.reuse, RZ ;  /* 0x000000b7b8be7210 */ /* 0x081fe40007ffe0ff */
[----:B------:R-:W-:Y:S02]  /*f3b0*/  I2FP.F32.S32 R194, R184 ;  /* 0x000000b800c27245 */ /* 0x000fe40000201400 */
[----:B------:R-:W-:Y:S01]  /*f3c0*/  I2FP.F32.S32 R191, R190 ;  /* 0x000000be00bf7245 */ /* 0x000fe20000201400 */
[----:B------:R-:W0:Y:S01]  /*f3d0*/  SHFL.DOWN PT, R193, R190, 0x2, 0x1f ;  /* 0x08401f00bec17f89 */ /* 0x000e2200000e0000 */
[----:B------:R-:W-:-:S02]  /*f3e0*/  I2FP.F32.S32 R184, R183 ;  /* 0x000000b700b87245 */ /* 0x000fc40000201400 */
[----:B------:R-:W3:Y:S01]  /*f3f0*/  MUFU.RCP R192, R191 ;  /* 0x000000bf00c07308 */ /* 0x000ee20000001000 */
[C---:B-1----:R-:W-:Y:S01]  /*f400*/  FMUL.FTZ R185, R189.reuse, R194 ;  /* 0x000000c2bdb97220 */ /* 0x042fe20000410000 */
[----:B------:R-:W-:-:S03]  /*f410*/  FADD.FTZ R189, -R189, R92 ;  /* 0x0000005cbdbd7221 */ /* 0x000fc60000010100 */
[----:B------:R-:W-:Y:S01]  /*f420*/  FFMA.FTZ R185, R184, R92, R185 ;  /* 0x0000005cb8b97223 */ /* 0x000fe200000100b9 */
[----:B------:R-:W-:Y:S01]  /*f430*/  FMUL.FTZ R189, R189, R189 ;  /* 0x000000bdbdbd7220 */ /* 0x000fe20000410000 */
[----:B--2---:R-:W-:-:S03]  /*f440*/  FADD.FTZ R93, R188, R93 ;  /* 0x0000005dbc5d7221 */ /* 0x004fc60000010000 */
[----:B------:R-:W-:Y:S01]  /*f450*/  FMUL.FTZ R189, R189, R184 ;  /* 0x000000b8bdbd7220 */ /* 0x000fe20000410000 */
[----:B---3--:R-:W-:-:S03]  /*f460*/  FMUL.FTZ R92, R192, R185 ;  /* 0x000000b9c05c7220 */ /* 0x008fc60000410000 */
[----:B------:R-:W-:Y:S01]  /*f470*/  FMUL.FTZ R189, R189, R194 ;  /* 0x000000c2bdbd7220 */ /* 0x000fe20000410000 */
[----:B0-----:R-:W-:Y:S01]  /*f480*/  IMAD.IADD R190, R190, 0x1, R193 ;  /* 0x00000001bebe7824 */ /* 0x001fe200078e02c1 */
[----:B------:R-:W0:Y:S01]  /*f490*/  SHFL.DOWN PT, R183, R92, 0x2, 0x1f ;  /* 0x08401f005cb77f89 */ /* 0x000e2200000e0000 */
[----:B------:R-:W-:Y:S01]  /*f4a0*/  I2FP.F32.S32 R193, R193 ;  /* 0x000000c100c17245 */ /* 0x000fe20000201400 */
[----:B------:R-:W-:Y:S02]  /*f4b0*/  FFMA.FTZ R93, R192, R189, R93 ;  /* 0x000000bdc05d7223 */ /* 0x000fe4000001005d */
        /* <DEDUP_REMOVED lines=41> */
[----:B------:R-:W-:Y:S02]  /*f750*/  BSSY B1, `(.L_x_26665) ;  /* 0x0000017000017945 */ /* 0x000fe40003800000 */
[----:B------:R-:W-:-:S05]  /*f760*/  IMAD R181, R181, R182, RZ ;  /* 0x000000b6b5b57224 */ /* 0x000fca00078e02ff */
[----:B------:R-:W-:-:S04]  /*f770*/  SHF.R.S32.HI R92, RZ, 0x1f, R181 ;  /* 0x0000001fff5c7819 */ /* 0x000fc800000114b5 */
[----:B0-----:R-:W-:Y:S02]  /*f780*/  LEA.HI R187, R92, R181, RZ, 0x2 ;  /* 0x000000b55cbb7211 */ /* 0x001fe400078f10ff */
[----:B------:R-:W-:Y:S02]  /*f790*/  FSEL R181, R183, RZ, !P4 ;  /* 0x000000ffb7b57208 */ /* 0x000fe40006000000 */
        /* <DEDUP_REMOVED lines=18> */
.L_x_26666:
[----:B------:R-:W-:Y:S05]  /*f8c0*/  BSYNC B1 ;  /* 0x0000000000017941 */ /* 0x000fea0003800000 */
.L_x_26665:
[----:B------:R-:W-:Y:S01]  /*f8d0*/  LOP3.LUT P1, RZ, R21, 0x400, RZ, 0xc0, !PT ;  /* 0x0000040015ff7812 */ /* 0x000fe2000782c0ff */
        /* <DEDUP_REMOVED lines=18> */
.L_x_26668:
[----:B------:R-:W-:Y:S05]  /*fa00*/  BSYNC B1 ;  /* 0x0000000000017941 */ /* 0x000fea0003800000 */
.L_x_26667:
[----:B------:R-:W-:Y:S01]  /*fa10*/  LOP3.LUT P1, RZ, R21, 0x200, RZ, 0xc0, !PT ;  /* 0x0000020015ff7812 */ /* 0x000fe2000782c0ff */
        /* <DEDUP_REMOVED lines=18> */
.L_x_26670:
[----:B------:R-:W-:Y:S05]  /*fb40*/  BSYNC B1 ;  /* 0x0000000000017941 */ /* 0x000fea0003800000 */
.L_x_26669:
[----:B------:R-:W-:Y:S01]  /*fb50*/  LOP3.LUT P1, RZ, R21, 0x100, RZ, 0xc0, !PT ;  /* 0x0000010015ff7812 */ /* 0x000fe2000782c0ff */
        /* <DEDUP_REMOVED lines=18> */
.L_x_26672:
[----:B------:R-:W-:Y:S05]  /*fc80*/  BSYNC B1 ;  /* 0x0000000000017941 */ /* 0x000fea0003800000 */
.L_x_26671:
[----:B------:R-:W-:Y:S01]  /*fc90*/  LOP3.LUT P1, RZ, R21, 0x80, RZ, 0xc0, !PT ;  /* 0x0000008015ff7812 */ /* 0x000fe2000782c0ff */
        /* <DEDUP_REMOVED lines=18> */
.L_x_26674:
[----:B------:R-:W-:Y:S05]  /*fdc0*/  BSYNC B1 ;  /* 0x0000000000017941 */ /* 0x000fea0003800000 */
.L_x_26673:
[----:B------:R-:W-:Y:S01]  /*fdd0*/  LOP3.LUT P1, RZ, R21, 0x40, RZ, 0xc0, !PT ;  /* 0x0000004015ff7812 */ /* 0x000fe2000782c0ff */
        /* <DEDUP_REMOVED lines=18> */
.L_x_26676:
[----:B------:R-:W-:Y:S05]  /*ff00*/  BSYNC B1 ;  /* 0x0000000000017941 */ /* 0x000fea0003800000 */
.L_x_26675:
        /* <DEDUP_REMOVED lines=19> */
.L_x_26678:
[----:B------:R-:W-:Y:S05]  /*10040*/  BSYNC B1 ;  /* 0x0000000000017941 */ /* 0x000fea0003800000 */
.L_x_26677:
[----:B------:R-:W-:-:S13]  /*10050*/  LOP3.LUT P1, RZ, R21, 0x8, RZ, 0xc0, !PT ;  /* 0x0000000815ff7812 */ /* 0x000fda000782c0ff */
        /* <DEDUP_REMOVED lines=16> */
.L_x_26664:
[----:B------:R-:W-:Y:S05]  /*10160*/  BSYNC B0 ;  /* 0x0000000000007941 */ /* 0x000fea0003800000 */
.L_x_26663:
[----:B------:R-:W-:Y:S01]  /*10170*/  LOP3.LUT P1, RZ, R21, 0x4, RZ, 0xc0, !PT ;  /* 0x0000000415ff7812 */ /* 0x000fe2000782c0ff */
[----:B------:R-:W-:-:S03]  /*10180*/  VIADD R19, R19, UR12 ;  /* 0x0000000c13137c36 */ /* 0x000fc60008000000 */
[----:B01234-:R-:W-:Y:S02]  /*10190*/  SEL R94, RZ, 0x1, P1 ;  /* 0x00000001ff5e7807 */ /* 0x01ffe40000800000 */
[----:B------:R-:W-:-:S13]  /*101a0*/  ISETP.GE.AND P1, PT, R19, UR13, PT ;  /* 0x0000000d13007c0c */ /* 0x000fda000bf26270 */
[----:B------:R-:W-:Y:S05]  /*101b0*/  @!P1 BRA `(.L_x_26679) ;  /* 0xffffff1800d09947 */ /* 0x000fea000383ffff */
[----:B------:R-:W-:Y:S05]  /*101c0*/  EXIT ;  /* 0x000000000000794d */ /* 0x000fea0003800000 */
.L_x_26662:
[----:B------:R-:W-:Y:S01]  /*101d0*/  HFMA2.MMA R192, -RZ, RZ, 0, 1.847743988037109375e-06 ;  /* 0x0000001fffc07435 */ /* 0x000fe200000001ff */
[----:B------:R-:W-:Y:S01]  /*101e0*/  MOV R190, R93 ;  /* 0x0000005d00be7202 */ /* 0x000fe20000000f00 */
[----:B------:R-:W-:Y:S01]  /*101f0*/  IMAD.MOV.U32 R191, RZ, RZ, 0x1 ;  /* 0x00000001ffbf7424 */ /* 0x000fe200078e00ff */
[----:B------:R-:W-:Y:S01]  /*10200*/  P2R R193, PR, RZ, 0x20 ;  /* 0x00000020ffc17803 */ /* 0x000fe20000000000 */
[----:B------:R-:W-:Y:S01]  /*10210*/  IMAD.MOV.U32 R189, RZ, RZ, -0x1 ;  /* 0xffffffffffbd7424 */ /* 0x000fe200078e00ff */
[----:B------:R-:W-:-:S13]  /*10220*/  LOP3.LUT P5, RZ, R21, 0x2, RZ, 0xc0, !PT ;  /* 0x0000000215ff7812 */ /* 0x000fda00078ac0ff */
[----:B-----5:R-:W-:Y:S05]  /*10230*/  WARPSYNC.COLLECTIVE R189, `(.L_x_26680) ;  /* 0x00000000bd087348 */ /* 0x020fea0003c00000 */
[----:B------:R0:W1:Y:S02]  /*10240*/  SHFL.BFLY P6, R188, R190, R191, R192 ;  /* 0x0c0000bfbebc7389 */ /* 0x00006400000c00c0 */
[----:B01---5:R-:W-:Y:S01]  /*10250*/  ENDCOLLECTIVE ;  /* 0x000000000000791b */ /* 0x023fe20003800000 */
.L_x_26680:
[----:B------:R-:W-:Y:S01]  /*10260*/  HFMA2.MMA R191, -RZ, RZ, 0, 1.1920928955078125e-07 ;  /* 0x00000002ffbf7435 */ /* 0x000fe200000001ff */
[----:B------:R-:W-:-:S05]  /*10270*/  MOV R92, R188 ;  /* 0x000000bc005c7202 */ /* 0x000fca0000000f00 */
[----:B------:R-:W-:-:S04]  /*10280*/  FADD.FTZ R94, R93, R92 ;  /* 0x0000005c5d5e7221 */ /* 0x000fc80000010000 */
[----:B------:R-:W-:-:S07]  /*10290*/  IMAD.MOV.U32 R190, RZ, RZ, R94 ;  /* 0x000000ffffbe7224 */ /* 0x000fce00078e005e */
[----:B------:R-:W-:Y:S05]  /*102a0*/  WARPSYNC.COLLECTIVE R189, `(.L_x_26681) ;  /* 0x00000000bd087348 */ /* 0x000fea0003c00000 */
[----:B------:R0:W1:Y:S02]  /*102b0*/  SHFL.BFLY P6, R188, R190, R191, R192 ;  /* 0x0c0000bfbebc7389 */ /* 0x00006400000c00c0 */
[----:B01----:R-:W-:Y:S01]  /*102c0*/  ENDCOLLECTIVE ;  /* 0x000000000000791b */ /* 0x003fe20003800000 */
.L_x_26681:
[----:B------:R-:W-:Y:S02]  /*102d0*/  IMAD.MOV.U32 R191, RZ, RZ, 0x4 ;  /* 0x00000004ffbf7424 */ /* 0x000fe400078e00ff */
[----:B------:R-:W-:-:S04]  /*102e0*/  IMAD.MOV.U32 R185, RZ, RZ, R188 ;  /* 0x000000ffffb97224 */ /* 0x000fc800078e00bc */
[----:B------:R-:W-:-:S05]  /*102f0*/  FADD.FTZ R185, R94, R185 ;  /* 0x000000b95eb97221 */ /* 0x000fca0000010000 */
[----:B------:R-:W-:-:S07]  /*10300*/  MOV R190, R185 ;  /* 0x000000b900be7202 */ /* 0x000fce0000000f00 */
[----:B------:R-:W-:Y:S05]  /*10310*/  WARPSYNC.COLLECTIVE R189, `(.L_x_26682) ;  /* 0x00000000bd087348 */ /* 0x000fea0003c00000 */
[----:B------:R0:W1:Y:S02]  /*10320*/  SHFL.BFLY P6, R188, R190, R191, R192 ;  /* 0x0c0000bfbebc7389 */ /* 0x00006400000c00c0 */
[----:B01----:R-:W-:Y:S01]  /*10330*/  ENDCOLLECTIVE ;  /* 0x000000000000791b */ /* 0x003fe20003800000 */
.L_x_26682:
[----:B------:R-:W-:Y:S01]  /*10340*/  HFMA2.MMA R191, -RZ, RZ, 0, 4.76837158203125e-07 ;  /* 0x00000008ffbf7435 */ /* 0x000fe200000001ff */
[----:B------:R-:W-:-:S05]  /*10350*/  MOV R92, R188 ;  /* 0x000000bc005c7202 */ /* 0x000fca0000000f00 */
[----:B------:R-:W-:-:S04]  /*10360*/  FADD.FTZ R186, R185, R92 ;  /* 0x0000005cb9ba7221 */ /* 0x000fc80000010000 */
[----:B------:R-:W-:-:S07]  /*10370*/  IMAD.MOV.U32 R190, RZ, RZ, R186 ;  /* 0x000000ffffbe7224 */ /* 0x000fce00078e00ba */
[----:B------:R-:W-:Y:S05]  /*10380*/  WARPSYNC.COLLECTIVE R189, `(.L_x_26683) ;  /* 0x00000000bd087348 */ /* 0x000fea0003c00000 */
[----:B------:R0:W1:Y:S02]  /*10390*/  SHFL.BFLY P6, R188, R190, R191, R192 ;  /* 0x0c0000bfbebc7389 */ /* 0x00006400000c00c0 */
[----:B01----:R-:W-:Y:S01]  /*103a0*/  ENDCOLLECTIVE ;  /* 0x000000000000791b */ /* 0x003fe20003800000 */
.L_x_26683:
[----:B------:R-:W-:Y:S02]  /*103b0*/  IMAD.MOV.U32 R191, RZ, RZ, 0x10 ;  /* 0x00000010ffbf7424 */ /* 0x000fe400078e00ff */
[----:B------:R-:W-:-:S04]  /*103c0*/  IMAD.MOV.U32 R187, RZ, RZ, R188 ;  /* 0x000000ffffbb7224 */ /* 0x000fc800078e00bc */
[----:B------:R-:W-:-:S05]  /*103d0*/  FADD.FTZ R187, R186, R187 ;  /* 0x000000bbbabb7221 */ /* 0x000fca0000010000 */
[----:B------:R-:W-:-:S07]  /*103e0*/  MOV R190, R187 ;  /* 0x000000bb00be7202 */ /* 0x000fce0000000f00 */
[----:B------:R-:W-:Y:S05]  /*103f0*/  WARPSYNC.COLLECTIVE R189, `(.L_x_26684) ;  /* 0x00000000bd087348 */ /* 0x000fea0003c00000 */
[----:B------:R0:W1:Y:S02]  /*10400*/  SHFL.BFLY P6, R188, R190, R191, R192 ;  /* 0x0c0000bfbebc7389 */ /* 0x00006400000c00c0 */
[----:B01----:R-:W-:Y:S01]  /*10410*/  ENDCOLLECTIVE ;  /* 0x000000000000791b */ /* 0x003fe20003800000 */
.L_x_26684:
[----:B------:R-:W-:Y:S01]  /*10420*/  HFMA2.MMA R191, -RZ, RZ, 0, 5.9604644775390625e-08 ;  /* 0x00000001ffbf7435 */ /* 0x000fe200000001ff */
[----:B------:R-:W-:Y:S02]  /*10430*/  MOV R92, R188 ;  /* 0x000000bc005c7202 */ /* 0x000fe40000000f00 */
[----:B------:R-:W-:-:S03]  /*10440*/  LOP3.LUT P6, RZ, R21, 0x1, RZ, 0xc0, !PT ;  /* 0x0000000115ff7812 */ /* 0x000fc600078cc0ff */
        /* <DEDUP_REMOVED lines=72> */
.L_x_26685:
[----:B------:R-:W-:Y:S02]  /*108d0*/  IMAD.MOV.U32 R191, RZ, RZ, 0x2 ;  /* 0x00000002ffbf7424 */ /* 0x000fe400078e00ff */
[----:B------:R-:W-:-:S04]  /*108e0*/  IMAD.MOV.U32 R94, RZ, RZ, R188 ;  /* 0x000000ffff5e7224 */ /* 0x000fc800078e00bc */
[----:B------:R-:W-:-:S05]  /*108f0*/  FADD.FTZ R94, R93, R94 ;  /* 0x0000005e5d5e7221 */ /* 0x000fca0000010000 */
[----:B------:R-:W-:-:S07]  /*10900*/  MOV R190, R94 ;  /* 0x0000005e00be7202 */ /* 0x000fce0000000f00 */
[----:B------:R-:W-:Y:S05]  /*10910*/  WARPSYNC.COLLECTIVE R189, `(.L_x_26686) ;  /* 0x00000000bd087348 */ /* 0x000fea0003c00000 */
[----:B------:R0:W1:Y:S02]  /*10920*/  SHFL.BFLY P6, R188, R190, R191, R192 ;  /* 0x0c0000bfbebc7389 */ /* 0x00006400000c00c0 */
[----:B01----:R-:W-:Y:S01]  /*10930*/  ENDCOLLECTIVE ;  /* 0x000000000000791b */ /* 0x003fe20003800000 */
.L_x_26686:
[----:B------:R-:W-:Y:S01]  /*10940*/  HFMA2.MMA R191, -RZ, RZ, 0, 2.384185791015625e-07 ;  /* 0x00000004ffbf7435 */ /* 0x000fe200000001ff */
[----:B------:R-:W-:-:S05]  /*10950*/  MOV R185, R188 ;  /* 0x000000bc00b97202 */ /* 0x000fca0000000f00 */
[----:B------:R-:W-:-:S04]  /*10960*/  FADD.FTZ R185, R94, R185 ;  /* 0x000000b95eb97221 */ /* 0x000fc80000010000 */
[----:B------:R-:W-:-:S07]  /*10970*/  IMAD.MOV.U32 R190, RZ, RZ, R185 ;  /* 0x000000ffffbe7224 */ /* 0x000fce00078e00b9 */
[----:B------:R-:W-:Y:S05]  /*10980*/  WARPSYNC.COLLECTIVE R189, `(.L_x_26687) ;  /* 0x00000000bd087348 */ /* 0x000fea0003c00000 */
[----:B------:R0:W1:Y:S02]  /*10990*/  SHFL.BFLY P6, R188, R190, R191, R192 ;  /* 0x0c0000bfbebc7389 */ /* 0x00006400000c00c0 */
[----:B01----:R-:W-:Y:S01]  /*109a0*/  ENDCOLLECTIVE ;  /* 0x000000000000791b */ /* 0x003fe20003800000 */
.L_x_26687:
[----:B------:R-:W-:Y:S02]  /*109b0*/  IMAD.MOV.U32 R191, RZ, RZ, 0x8 ;  /* 0x00000008ffbf7424 */ /* 0x000fe400078e00ff */
[----:B------:R-:W-:-:S04]  /*109c0*/  IMAD.MOV.U32 R186, RZ, RZ, R188 ;  /* 0x000000ffffba7224 */ /* 0x000fc800078e00bc */
[----:B------:R-:W-:-:S05]  /*109d0*/  FADD.FTZ R186, R185, R186 ;  /* 0x000000bab9ba7221 */ /* 0x000fca0000010000 */
[----:B------:R-:W-:-:S07]  /*109e0*/  MOV R190, R186 ;  /* 0x000000ba00be7202 */ /* 0x000fce0000000f00 */
[----:B------:R-:W-:Y:S05]  /*109f0*/  WARPSYNC.COLLECTIVE R189, `(.L_x_26688) ;  /* 0x00000000bd087348 */ /* 0x000fea0003c00000 */
[----:B------:R0:W1:Y:S02]  /*10a00*/  SHFL.BFLY P6, R188, R190, R191, R192 ;  /* 0x0c0000bfbebc7389 */ /* 0x00006400000c00c0 */
[----:B01----:R-:W-:Y:S01]  /*10a10*/  ENDCOLLECTIVE ;  /* 0x000000000000791b */ /* 0x003fe20003800000 */
.L_x_26688:
[----:B------:R-:W-:Y:S01]  /*10a20*/  HFMA2.MMA R191, -RZ, RZ, 0, 9.5367431640625e-07 ;  /* 0x00000010ffbf7435 */ /* 0x000fe200000001ff */
[----:B------:R-:W-:-:S05]  /*10a30*/  MOV R187, R188 ;  /* 0x000000bc00bb7202 */ /* 0x000fca0000000f00 */
[----:B------:R-:W-:-:S04]  /*10a40*/  FADD.FTZ R187, R186, R187 ;  /* 0x000000bbbabb7221 */ /* 0x000fc80000010000 */
[----:B------:R-:W-:-:S07]  /*10a50*/  IMAD.MOV.U32 R190, RZ, RZ, R187 ;  /* 0x000000ffffbe7224 */ /* 0x000fce00078e00bb */
[----:B------:R-:W-:Y:S05]  /*10a60*/  WARPSYNC.COLLECTIVE R189, `(.L_x_26689) ;  /* 0x00000000bd087348 */ /* 0x000fea0003c00000 */
[----:B------:R0:W1:Y:S02]  /*10a70*/  SHFL.BFLY P6, R188, R190, R191, R192 ;  /* 0x0c0000bfbebc7389 */ /* 0x00006400000c00c0 */
[----:B01----:R-:W-:Y:S01]  /*10a80*/  ENDCOLLECTIVE ;  /* 0x000000000000791b */ /* 0x003fe20003800000 */
.L_x_26689:
[----:B------:R-:W-:Y:S05]  /*10a90*/  BRA `(.L_x_26690) ;  /* 0xffffffe400b47947 */ /* 0x000fea000383ffff */
.L_x_26691:
        /* <DEDUP_REMOVED lines=14> */
.L_x_30326:


//--------------------- .text._ZN10layer_norm13ln_fwd_kernelINS_13Kernel_traitsI6__halfffffjLj8192ELj1ELj1ELj8ELj16ENS_18Kernel_traits_baseILj8192ES2_ffffjLj256EEEEELb1ELb1ELb1ELb1EEEvNS_9FwdParamsE --------------------------
	.section	.text._ZN10layer_norm13ln_fwd_kernelINS_13Kernel_traitsI6__halfffffjLj8192ELj1ELj1ELj8ELj16ENS_18Kernel_traits_baseILj8192ES2_ffffjLj256EEEEELb1ELb1ELb1ELb1EEEvNS_9FwdParamsE,"ax",@progbits
	.align	128
        .global         _ZN10layer_norm13ln_fwd_kernelINS_13Kernel_traitsI6__halfffffjLj8192ELj1ELj1ELj8ELj16ENS_18Kernel_traits_baseILj8192ES2_ffffjLj256EEEEELb1ELb1ELb1ELb1EEEvNS_9FwdParamsE
        .type           _ZN10layer_norm13ln_fwd_kernelINS_13Kernel_traitsI6__halfffffjLj8192ELj1ELj1ELj8ELj16ENS_18Kernel_traits_baseILj8192ES2_ffffjLj256EEEEELb1ELb1ELb1ELb1EEEvNS_9FwdParamsE,@function
        .size           _ZN10layer_norm13ln_fwd_kernelINS_13Kernel_traitsI6__halfffffjLj8192ELj1ELj1ELj8ELj16ENS_18Kernel_traits_baseILj8192ES2_ffffjLj256EEEEELb1ELb1ELb1ELb1EEEvNS_9FwdParamsE,(.L_x_30327 - _ZN10layer_norm13ln_fwd_kernelINS_13Kernel_traitsI6__halfffffjLj8192ELj1ELj1ELj8ELj16ENS_18Kernel_traits_baseILj8192ES2_ffffjLj256EEEEELb1ELb1ELb1ELb1EEEvNS_9FwdParamsE)
        .other          _ZN10layer_norm13ln_fwd_kernelINS_13Kernel_traitsI6__halfffffjLj8192ELj1ELj1ELj8ELj16ENS_18Kernel_traits_baseILj8192ES2_ffffjLj256EEEEELb1ELb1ELb1ELb1EEEvNS_9FwdParamsE,@"STO_CUDA_ENTRY STV_DEFAULT"
_ZN10layer_norm13ln_fwd_kernelINS_13Kernel_traitsI6__halfffffjLj8192ELj1ELj1ELj8ELj16ENS_18Kernel_traits_baseILj8192ES2_ffffjLj256EEEEELb1ELb1ELb1ELb1EEEvNS_9FwdParamsE:
.text._ZN10layer_norm13ln_fwd_kernelINS_13Kernel_traitsI6__halfffffjLj8192ELj1ELj1ELj8ELj16ENS_18Kernel_traits_baseILj8192ES2_ffffjLj256EEEEELb1ELb1ELb1ELb1EEEvNS_9FwdParamsE:
        /* <DEDUP_REMOVED lines=23> */
[----:B------:R-:W2:Y:S01]  /*0170*/  S2UR UR6, SR_CTAID.X ;  /* 0x00000000000679c3 */ /* 0x000ea20000002500 */
        /* <DEDUP_REMOVED lines=9> */
[----:B--2---:R-:W-:-:S02]  /*0210*/  LEA.HI R0, R109, UR6, RZ, 0x18 ;  /* 0x000000066d007c11 */ /* 0x004fc4000f8fc0ff */
[----:B------:R-:W-:Y:S02]  /*0220*/  IADD3 R6, P3, R6, UR8, RZ ;  /* 0x0000000806067c10 */ /* 0x000fe4000ff7e0ff */
[----:B------:R-:W-:Y:S02]  /*0230*/  ISETP.GE.AND P2, PT, R0, UR7, PT ;  /* 0x0000000700007c0c */ /* 0x000fe4000bf46270 */
[----:B-1----:R-:W-:Y:S01]  /*0240*/  LOP3.LUT R2, R109, 0xff, RZ, 0xc0, !PT ;  /* 0x000000ff6d027812 */ /* 0x002fe200078ec0ff */
[----:B------:R-:W-:-:S03]  /*0250*/  IMAD.X R7, RZ, RZ, UR9, P3 ;  /* 0x00000009ff077e24 */ /* 0x000fc600098e06ff */
[----:B------:R-:W-:Y:S01]  /*0260*/  LEA R10, P3, R2, UR10, 0x3 ;  /* 0x0000000a020a7c11 */ /* 0x000fe2000f8618ff */
[----:B0-----:R-:W-:-:S03]  /*0270*/  IMAD R109, R12, UR6, R109 ;  /* 0x000000060c6d7c24 */ /* 0x001fc6000f8e026d */
[----:B------:R-:W-:-:S03]  /*0280*/  IADD3.X R11, RZ, UR11, RZ, P3, !PT ;  /* 0x0000000bff0b7c10 */ /* 0x000fc60009ffe4ff */
[----:B---3--:R-:W-:Y:S06]  /*0290*/  @P2 EXIT ;  /* 0x000000000000294d */ /* 0x008fec0003800000 */
        /* <DEDUP_REMOVED lines=19> */
[----:B------:R-:W-:-:S02]  /*03d0*/  @!P0 CS2R R28, SRZ ;  /* 0x00000000001c8805 */ /* 0x000fc4000001ff00 */
[----:B------:R-:W-:Y:S02]  /*03e0*/  @!P0 CS2R R30, SRZ ;  /* 0x00000000001e8805 */ /* 0x000fe4000001ff00 */
[----:B------:R-:W-:Y:S01]  /*03f0*/  @!P0 CS2R R32, SRZ ;  /* 0x0000000000208805 */ /* 0x000fe2000001ff00 */
[----:B------:R-:W-:Y:S01]  /*0400*/  @P1 IMAD.X R3, RZ, RZ, R5, P2 ;  /* 0x000000ffff031224 */ /* 0x000fe200010e0605 */
[----:B------:R-:W-:Y:S02]  /*0410*/  IADD3 R5, R130, 0x3c6ef372, RZ ;  /* 0x3c6ef37282057810 */ /* 0x000fe40007ffe0ff */
[----:B------:R-:W-:Y:S02]  /*0420*/  @!P0 CS2R R34, SRZ ;  /* 0x0000000000228805 */ /* 0x000fe4000001ff00 */
[----:B------:R-:W-:Y:S02]  /*0430*/  SHF.R.U64 R119, R28, 0x10, R29 ;  /* 0x000000101c777819 */ /* 0x000fe4000000121d */
[----:B------:R-:W-:-:S02]  /*0440*/  @!P0 CS2R R36, SRZ ;  /* 0x0000000000248805 */ /* 0x000fc4000001ff00 */
[--C-:B------:R-:W-:Y:S02]  /*0450*/  SHF.R.U64 R110, R148, 0x2, R3.reuse ;  /* 0x00000002946e7819 */ /* 0x100fe40000001203 */
[----:B------:R-:W-:Y:S02]  /*0460*/  @!P0 CS2R R74, SRZ ;  /* 0x00000000004a8805 */ /* 0x000fe4000001ff00 */
[----:B------:R-:W-:Y:S02]  /*0470*/  SHF.R.U32.HI R111, RZ, 0x2, R3 ;  /* 0x00000002ff6f7819 */ /* 0x000fe40000011603 */
[----:B------:R-:W-:Y:S02]  /*0480*/  @!P0 CS2R R72, SRZ ;  /* 0x0000000000488805 */ /* 0x000fe4000001ff00 */
[----:B------:R-:W-:Y:S01]  /*0490*/  IADD3 R3, R131, -0x4498517b, RZ ;  /* 0xbb67ae8583037810 */ /* 0x000fe20007ffe0ff */
[----:B-1----:R-:W-:Y:S01]  /*04a0*/  IMAD.WIDE.U32 R6, R110, -0x2daee0ad, RZ ;  /* 0xd2511f536e067825 */ /* 0x002fe200078e00ff */
[----:B------:R-:W-:-:S02]  /*04b0*/  LOP3.LUT R12, R9, R111, R130, 0x96, !PT ;  /* 0x0000006f090c7212 */ /* 0x000fc400078e9682 */
[----:B------:R-:W-:Y:S02]  /*04c0*/  @!P0 CS2R R70, SRZ ;  /* 0x0000000000468805 */ /* 0x000fe4000001ff00 */
[----:B------:R-:W-:Y:S01]  /*04d0*/  IADD3 R9, R130, 0x78dde6e4, RZ ;  /* 0x78dde6e482097810 */ /* 0x000fe20007ffe0ff */
[----:B------:R-:W-:Y:S01]  /*04e0*/  ULDC.U8 UR6, c[0x0][0x2a0] ;  /* 0x0000a80000067ab9 */ /* 0x000fe20000000000 */
[----:B------:R-:W-:Y:S01]  /*04f0*/  LOP3.LUT R4, R7, R131, RZ, 0x3c, !PT ;  /* 0x0000008307047212 */ /* 0x000fe200078e3cff */
[----:B------:R-:W-:Y:S01]  /*0500*/  IMAD.WIDE.U32 R12, R12, -0x2daee0ad, RZ ;  /* 0xd2511f530c0c7825 */ /* 0x000fe200078e00ff */
[----:B------:R-:W-:Y:S01]  /*0510*/  IADD3 R7, R131, 0x32370b8f, RZ ;  /* 0x32370b8f83077810 */ /* 0x000fe20007ffe0ff */
[----:B------:R-:W-:Y:S01]  /*0520*/  HFMA2.MMA R180, -RZ, RZ, 0, 5.9604644775390625e-08 ;  /* 0x00000001ffb47435 */ /* 0x000fe200000001ff */
[----:B------:R-:W-:Y:S01]  /*0530*/  SHF.R.U32.HI R120, RZ, 0x10, R29 ;  /* 0x00000010ff787819 */ /* 0x000fe2000001161d */
[----:B------:R-:W-:Y:S01]  /*0540*/  IMAD.WIDE.U32 R10, R4, -0x326172a9, RZ ;  /* 0xcd9e8d57040a7825 */ /* 0x000fe200078e00ff */
[----:B------:R-:W-:Y:S01]  /*0550*/  LOP3.LUT R16, R13, R6, R3, 0x96, !PT ;  /* 0x000000060d107212 */ /* 0x000fe200078e9603 */
[----:B------:R-:W-:Y:S01]  /*0560*/  ULDC UR7, c[0x0][0x294] ;  /* 0x0000a50000077ab9 */ /* 0x000fe20000000800 */
[--C-:B------:R-:W-:Y:S01]  /*0570*/  SHF.R.U64 R121, R30, 0x10, R31.reuse ;  /* 0x000000101e797819 */ /* 0x100fe2000000121f */
[----:B------:R-:W-:Y:S01]  /*0580*/  VIADD R4, R130, 0x9e3779b9 ;  /* 0x9e3779b982047836 */ /* 0x000fe20000000000 */
[----:B------:R-:W-:Y:S01]  /*0590*/  SHF.R.U32.HI R122, RZ, 0x10, R31 ;  /* 0x00000010ff7a7819 */ /* 0x000fe2000001161f */
[----:B------:R-:W-:Y:S01]  /*05a0*/  IMAD.WIDE.U32 R16, R16, -0x326172a9, RZ ;  /* 0xcd9e8d5710107825 */ /* 0x000fe200078e00ff */
[----:B------:R-:W-:Y:S01]  /*05b0*/  SHF.R.U64 R123, R32, 0x10, R33 ;  /* 0x00000010207b7819 */ /* 0x000fe20000001221 */
[----:B------:R-:W-:Y:S01]  /*05c0*/  ULDC UR10, c[0x0][0x290] ;  /* 0x0000a400000a7ab9 */ /* 0x000fe20000000800 */
[----:B------:R-:W-:Y:S01]  /*05d0*/  LOP3.LUT R14, R11, R4, R8, 0x96, !PT ;  /* 0x000000040b0e7212 */ /* 0x000fe200078e9608 */
[----:B------:R-:W-:Y:S01]  /*05e0*/  VIADD R6, R131, 0x76cf5d0a ;  /* 0x76cf5d0a83067836 */ /* 0x000fe20000000000 */
[----:B------:R-:W-:Y:S01]  /*05f0*/  LOP3.LUT R13, R17, R10, R5, 0x96, !PT ;  /* 0x0000000a110d7212 */ /* 0x000fe200078e9605 */
[----:B------:R-:W-:Y:S01]  /*0600*/  VIADD R8, R130, 0xdaa66d2b ;  /* 0xdaa66d2b82087836 */ /* 0x000fe20000000000 */
[C---:B------:R-:W-:Y:S01]  /*0610*/  IADD3 R11, R131.reuse, -0x56f99767, RZ ;  /* 0xa9066899830b7810 */ /* 0x040fe20007ffe0ff */
[----:B------:R-:W-:Y:S01]  /*0620*/  IMAD.WIDE.U32 R14, R14, -0x2daee0ad, RZ ;  /* 0xd2511f530e0e7825 */ /* 0x000fe200078e00ff */
[----:B------:R-:W-:Y:S01]  /*0630*/  SHF.R.U32.HI R124, RZ, 0x10, R33 ;  /* 0x00000010ff7c7819 */ /* 0x000fe20000011621 */
[----:B------:R-:W-:Y:S01]  /*0640*/  ULDC.64 UR8, c[0x0][0x298] ;  /* 0x0000a60000087ab9 */ /* 0x000fe20000000a00 */
[--C-:B------:R-:W-:Y:S01]  /*0650*/  SHF.R.U64 R125, R34, 0x10, R35.reuse ;  /* 0x00000010227d7819 */ /* 0x100fe20000001223 */
[----:B------:R-:W-:Y:S01]  /*0660*/  VIADD R10, R131, 0xed9eba14 ;  /* 0xed9eba14830a7836 */ /* 0x000fe20000000000 */
[----:B------:R-:W-:Y:S01]  /*0670*/  LOP3.LUT R18, R15, R12, R6, 0x96, !PT ;  /* 0x0000000c0f127212 */ /* 0x000fe200078e9606 */
[----:B------:R-:W-:Y:S01]  /*0680*/  IMAD.WIDE.U32 R12, R13, -0x2daee0ad, RZ ;  /* 0xd2511f530d0c7825 */ /* 0x000fe200078e00ff */
[----:B------:R-:W-:Y:S01]  /*0690*/  SHF.R.U32.HI R126, RZ, 0x10, R35 ;  /* 0x00000010ff7e7819 */ /* 0x000fe20000011623 */
[----:B------:R-:W-:Y:S01]  /*06a0*/  ULDC.64 UR12, c[0x0][0x210] ;  /* 0x00008400000c7ab9 */ /* 0x000fe20000000a00 */
[----:B------:R-:W-:Y:S01]  /*06b0*/  SHF.R.U64 R127, R36, 0x10, R37 ;  /* 0x00000010247f7819 */ /* 0x000fe20000001225 */
[----:B------:R-:W-:Y:S01]  /*06c0*/  IMAD.WIDE.U32 R18, R18, -0x326172a9, RZ ;  /* 0xcd9e8d5712127825 */ /* 0x000fe200078e00ff */
[----:B------:R-:W-:-:S02]  /*06d0*/  LOP3.LUT R17, R13, R14, R7, 0x96, !PT ;  /* 0x0000000e0d117212 */ /* 0x000fc400078e9607 */
[----:B------:R-:W-:Y:S01]  /*06e0*/  IADD3 R13, R130, -0x4ab325aa, RZ ;  /* 0xb54cda56820d7810 */ /* 0x000fe20007ffe0ff */
[----:B------:R-:W-:Y:S01]  /*06f0*/  IMAD.MOV.U32 R112, RZ, RZ, RZ ;  /* 0x000000ffff707224 */ /* 0x000fe200078e00ff */
[----:B------:R-:W-:Y:S01]  /*0700*/  LOP3.LUT R14, R19, R16, R8, 0x96, !PT ;  /* 0x00000010130e7212 */ /* 0x000fe200078e9608 */
[----:B------:R-:W-:Y:S01]  /*0710*/  IMAD.WIDE.U32 R16, R17, -0x326172a9, RZ ;  /* 0xcd9e8d5711107825 */ /* 0x000fe200078e00ff */
[----:B------:R-:W-:Y:S02]  /*0720*/  SHF.R.U32.HI R128, RZ, 0x10, R37 ;  /* 0x00000010ff807819 */ /* 0x000fe40000011625 */
[----:B------:R-:W-:Y:S01]  /*0730*/  SHF.R.U64 R113, R74, 0x10, R75 ;  /* 0x000000104a717819 */ /* 0x000fe2000000124b */
[----:B------:R-:W-:Y:S01]  /*0740*/  IMAD.WIDE.U32 R14, R14, -0x2daee0ad, RZ ;  /* 0xd2511f530e0e7825 */ /* 0x000fe200078e00ff */
[----:B------:R-:W-:Y:S02]  /*0750*/  LOP3.LUT R18, R17, R18, R9, 0x96, !PT ;  /* 0x0000001211127212 */ /* 0x000fe400078e9609 */
[----:B------:R-:W-:Y:S01]  /*0760*/  IADD3 R17, R130, -0xe443238, RZ ;  /* 0xf1bbcdc882117810 */ /* 0x000fe20007ffe0ff */
[----:B------:R-:W-:Y:S01]  /*0770*/  HADD2.F32 R113, -RZ, R113.H0_H0 ;  /* 0x20000071ff717230 */ /* 0x000fe20000004100 */
[----:B------:R-:W-:Y:S01]  /*0780*/  LOP3.LUT R20, R15, R12, R10, 0x96, !PT ;  /* 0x0000000c0f147212 */ /* 0x000fe200078e960a */
[----:B------:R-:W-:Y:S01]  /*0790*/  IMAD.WIDE.U32 R18, R18, -0x2daee0ad, RZ ;  /* 0xd2511f5312127825 */ /* 0x000fe200078e00ff */
[----:B------:R-:W-:-:S02]  /*07a0*/  IADD3 R15, R131, 0x1fd5c5a3, RZ ;  /* 0x1fd5c5a3830f7810 */ /* 0x000fc40007ffe0ff */
[----:B------:R-:W-:Y:S01]  /*07b0*/  SHF.R.U32.HI R114, RZ, 0x10, R75 ;  /* 0x00000010ff727819 */ /* 0x000fe2000001164b */
[----:B------:R-:W-:Y:S01]  /*07c0*/  IMAD.WIDE.U32 R20, R20, -0x326172a9, RZ ;  /* 0xcd9e8d5714147825 */ /* 0x000fe200078e00ff */
[----:B------:R-:W-:Y:S02]  /*07d0*/  LOP3.LUT R24, R19, R14, R11, 0x96, !PT ;  /* 0x0000000e13187212 */ /* 0x000fe400078e960b */
[--C-:B------:R-:W-:Y:S01]  /*07e0*/  SHF.R.U64 R115, R72, 0x10, R73.reuse ;  /* 0x0000001048737819 */ /* 0x100fe20000001249 */
[----:B------:R-:W-:Y:S01]  /*07f0*/  VIADD R12, R130, 0x1715609d ;  /* 0x1715609d820c7836 */ /* 0x000fe20000000000 */
[----:B------:R-:W-:Y:S01]  /*0800*/  SHF.R.U32.HI R116, RZ, 0x10, R73 ;  /* 0x00000010ff747819 */ /* 0x000fe20000011649 */
[----:B------:R-:W-:Y:S01]  /*0810*/  IMAD.WIDE.U32 R24, R24, -0x326172a9, RZ ;  /* 0xcd9e8d5718187825 */ /* 0x000fe200078e00ff */
[----:B------:R-:W-:Y:S02]  /*0820*/  SHF.R.U64 R117, R70, 0x10, R71 ;  /* 0x0000001046757819 */ /* 0x000fe40000001247 */
[----:B------:R-:W-:Y:S01]  /*0830*/  LOP3.LUT R22, R21, R16, R12, 0x96, !PT ;  /* 0x0000001015167212 */ /* 0x000fe200078e960c */
[----:B------:R-:W-:Y:S01]  /*0840*/  VIADD R14, R131, 0x646e171e ;  /* 0x646e171e830e7836 */ /* 0x000fe20000000000 */
[----:B------:R-:W-:Y:S01]  /*0850*/  LOP3.LUT R20, R25, R20, R13, 0x96, !PT ;  /* 0x0000001419147212 */ /* 0x000fe200078e960d */
[----:B------:R-:W-:Y:S01]  /*0860*/  VIADD R16, R130, 0x5384540f ;  /* 0x5384540f82107836 */ /* 0x000fe20000000000 */
[----:B------:R-:W-:Y:S01]  /*0870*/  SHF.R.U32.HI R118, RZ, 0x10, R71 ;  /* 0x00000010ff767819 */ /* 0x000fe20000011647 */
[----:B------:R-:W-:Y:S01]  /*0880*/  IMAD.WIDE.U32 R22, R22, -0x2daee0ad, RZ ;  /* 0xd2511f5316167825 */ /* 0x000fe200078e00ff */
[----:B------:R-:W-:-:S02]  /*0890*/  LOP3.LUT R148, R148, 0x3, RZ, 0xc0, !PT ;  /* 0x0000000394947812 */ /* 0x000fc400078ec0ff */
[----:B------:R-:W-:Y:S01]  /*08a0*/  ISETP.NE.AND P2, PT, RZ, UR6, PT ;  /* 0x00000006ff007c0c */ /* 0x000fe2000bf45270 */
[----:B------:R-:W-:Y:S01]  /*08b0*/  IMAD.WIDE.U32 R20, R20, -0x2daee0ad, RZ ;  /* 0xd2511f5314147825 */ /* 0x000fe200078e00ff */
[----:B------:R-:W-:-:S03]  /*08c0*/  LOP3.LUT R26, R23, R18, R14, 0x96, !PT ;  /* 0x00000012171a7212 */ /* 0x000fc600078e960e */
[----:B------:R-:W-:Y:S01]  /*08d0*/  VIADD R18, R131, 0xdb3d7428 ;  /* 0xdb3d742883127836 */ /* 0x000fe20000000000 */
[----:B------:R-:W-:Y:S01]  /*08e0*/  LOP3.LUT R23, R21, R22, R15, 0x96, !PT ;  /* 0x0000001615177212 */ /* 0x000fe200078e960f */
[----:B------:R-:W-:-:S04]  /*08f0*/  IMAD.WIDE.U32 R26, R26, -0x326172a9, RZ ;  /* 0xcd9e8d571a1a7825 */ /* 0x000fc800078e00ff */
[----:B------:R-:W-:Y:S01]  /*0900*/  IMAD.HI.U32 R21, R23, -0x326172a9, RZ ;  /* 0xcd9e8d5717157827 */ /* 0x000fe200078e00ff */
[----:B------:R-:W-:-:S03]  /*0910*/  LOP3.LUT R22, R27, R24, R16, 0x96, !PT ;  /* 0x000000181b167212 */ /* 0x000fc600078e9610 */
[----:B------:R-:W-:Y:S01]  /*0920*/  HADD2.F32 R27, -RZ, R28.H0_H0 ;  /* 0x2000001cff1b7230 */ /* 0x000fe20000004100 */
[----:B------:R-:W-:Y:S01]  /*0930*/  LOP3.LUT R152, R21, R26, R17, 0x96, !PT ;  /* 0x0000001a15987212 */ /* 0x000fe200078e9611 */
[----:B------:R-:W-:Y:S02]  /*0940*/  HADD2.F32 R28, -RZ, R29.H0_H0 ;  /* 0x2000001dff1c7230 */ /* 0x000fe40000004100 */
[----:B------:R-:W-:Y:S02]  /*0950*/  HADD2.F32 R29, -RZ, R30.H0_H0 ;  /* 0x2000001eff1d7230 */ /* 0x000fe40000004100 */
[----:B------:R-:W-:Y:S02]  /*0960*/  HADD2.F32 R30, -RZ, R31.H0_H0 ;  /* 0x2000001fff1e7230 */ /* 0x000fe40000004100 */
[----:B------:R-:W-:-:S04]  /*0970*/  IMAD.HI.U32 R19, R22, -0x2daee0ad, RZ ;  /* 0xd2511f5316137827 */ /* 0x000fc800078e00ff */
[----:B------:R-:W-:Y:S01]  /*0980*/  HADD2.F32 R31, -RZ, R32.H0_H0 ;  /* 0x20000020ff1f7230 */ /* 0x000fe20000004100 */
[----:B------:R-:W-:Y:S01]  /*0990*/  LOP3.LUT R184, R19, R20, R18, 0x96, !PT ;  /* 0x0000001413b87212 */ /* 0x000fe200078e9612 */
[----:B------:R-:W-:Y:S01]  /*09a0*/  HADD2.F32 R32, -RZ, R33.H0_H0 ;  /* 0x20000021ff207230 */ /* 0x000fe20000004100 */
[----:B------:R-:W-:Y:S01]  /*09b0*/  IADD3 R19, R131, -0x695add53, RZ ;  /* 0x96a522ad83137810 */ /* 0x000fe20007ffe0ff */
[----:B------:R-:W-:Y:S02]  /*09c0*/  HADD2.F32 R33, -RZ, R34.H0_H0 ;  /* 0x20000022ff217230 */ /* 0x000fe40000004100 */
[----:B------:R-:W-:Y:S02]  /*09d0*/  HADD2.F32 R34, -RZ, R35.H0_H0 ;  /* 0x20000023ff227230 */ /* 0x000fe40000004100 */
[----:B------:R-:W-:Y:S02]  /*09e0*/  HADD2.F32 R35, -RZ, R36.H0_H0 ;  /* 0x20000024ff237230 */ /* 0x000fe40000004100 */
[----:B------:R-:W-:-:S02]  /*09f0*/  HADD2.F32 R36, -RZ, R37.H0_H0 ;  /* 0x20000025ff247230 */ /* 0x000fc40000004100 */
[----:B------:R-:W-:Y:S02]  /*0a00*/  IMAD R22, R22, -0x2daee0ad, RZ ;  /* 0xd2511f5316167824 */ /* 0x000fe400078e02ff */
[----:B------:R-:W-:-:S04]  /*0a10*/  IMAD.HI.U32 R153, R152, -0x2daee0ad, RZ ;  /* 0xd2511f5398997827 */ /* 0x000fc800078e00ff */
[----:B------:R-:W-:Y:S01]  /*0a20*/  IMAD R183, R23, -0x326172a9, RZ ;  /* 0xcd9e8d5717b77824 */ /* 0x000fe200078e02ff */
[----:B------:R-:W-:Y:S01]  /*0a30*/  LOP3.LUT R153, R153, R22, R19, 0x96, !PT ;  /* 0x0000001699997212 */ /* 0x000fe200078e9613 */
[----:B------:R-:W-:-:S04]  /*0a40*/  IMAD.HI.U32 R21, R184, -0x326172a9, RZ ;  /* 0xcd9e8d57b8157827 */ /* 0x000fc800078e00ff */
        /* <DEDUP_REMOVED lines=121> */
.L_x_26999:
        /* <DEDUP_REMOVED lines=47> */
.L_x_26695:
[----:B------:R-:W-:-:S07]  /*14d0*/  IMAD.MOV.U32 R73, RZ, RZ, R184 ;  /* 0x000000ffff497224 */ /* 0x000fce00078e00b8 */
.L_x_26696:
[----:B------:R-:W-:Y:S05]  /*14e0*/  BSYNC B1 ;  /* 0x0000000000017941 */ /* 0x000fea0003800000 */
.L_x_26694:
        /* <DEDUP_REMOVED lines=16> */
.L_x_26700:
[----:B------:R-:W-:Y:S05]  /*15f0*/  BSYNC B2 ;  /* 0x0000000000027941 */ /* 0x000fea0003800000 */
.L_x_26699:
        /* <DEDUP_REMOVED lines=42> */
.L_x_26698:
[----:B------:R-:W-:Y:S05]  /*18a0*/  BSYNC B1 ;  /* 0x0000000000017941 */ /* 0x000fea0003800000 */
.L_x_26697:
        /* <DEDUP_REMOVED lines=10> */
.L_x_26693:
[----:B------:R-:W-:Y:S05]  /*1950*/  BSYNC B0 ;  /* 0x0000000000007941 */ /* 0x000fea0003800000 */
.L_x_26692:
        /* <DEDUP_REMOVED lines=18> */
.L_x_26704:
[----:B------:R-:W-:-:S07]  /*1a80*/  MOV R65, R184 ;  /* 0x000000b800417202 */ /* 0x000fce0000000f00 */
.L_x_26705:
[----:B------:R-:W-:Y:S05]  /*1a90*/  BSYNC B1 ;  /* 0x0000000000017941 */ /* 0x000fea0003800000 */
.L_x_26703:
        /* <DEDUP_REMOVED lines=16> */
.L_x_26709:
[----:B------:R-:W-:Y:S05]  /*1ba0*/  BSYNC B2 ;  /* 0x0000000000027941 */ /* 0x000fea0003800000 */
.L_x_26708:
        /* <DEDUP_REMOVED lines=42> */
.L_x_26707:
[----:B------:R-:W-:Y:S05]  /*1e50*/  BSYNC B1 ;  /* 0x0000000000017941 */ /* 0x000fea0003800000 */
.L_x_26706:
        /* <DEDUP_REMOVED lines=10> */
.L_x_26702:
[----:B------:R-:W-:Y:S05]  /*1f00*/  BSYNC B0 ;  /* 0x0000000000007941 */ /* 0x000fea0003800000 */
.L_x_26701:
        /* <DEDUP_REMOVED lines=18> */
.L_x_26713:
[----:B------:R-:W-:-:S07]  /*2030*/  IMAD.MOV.U32 R74, RZ, RZ, R184 ;  /* 0x000000ffff4a7224 */ /* 0x000fce00078e00b8 */
.L_x_26714:
[----:B------:R-:W-:Y:S05]  /*2040*/  BSYNC B1 ;  /* 0x0000000000017941 */ /* 0x000fea0003800000 */
.L_x_26712:
        /* <DEDUP_REMOVED lines=16> */
.L_x_26718:
[----:B------:R-:W-:Y:S05]  /*2150*/  BSYNC B2 ;  /* 0x0000000000027941 */ /* 0x000fea0003800000 */
.L_x_26717:
        /* <DEDUP_REMOVED lines=42> */
.L_x_26716:
[----:B------:R-:W-:Y:S05]  /*2400*/  BSYNC B1 ;  /* 0x0000000000017941 */ /* 0x000fea0003800000 */
.L_x_26715:
        /* <DEDUP_REMOVED lines=10> */
.L_x_26711:
[----:B------:R-:W-:Y:S05]  /*24b0*/  BSYNC B0 ;  /* 0x0000000000007941 */ /* 0x000fea0003800000 */
.L_x_26710:
        /* <DEDUP_REMOVED lines=18> */
.L_x_26722:
[----:B------:R-:W-:-:S07]  /*25e0*/  MOV R67, R184 ;  /* 0x000000b800437202 */ /* 0x000fce0000000f00 */
.L_x_26723:
[----:B------:R-:W-:Y:S05]  /*25f0*/  BSYNC B1 ;  /* 0x0000000000017941 */ /* 0x000fea0003800000 */
.L_x_26721:
        /* <DEDUP_REMOVED lines=16> */
.L_x_26727:
[----:B------:R-:W-:Y:S05]  /*2700*/  BSYNC B2 ;  /* 0x0000000000027941 */ /* 0x000fea0003800000 */
.L_x_26726:
        /* <DEDUP_REMOVED lines=42> */
.L_x_26725:
[----:B------:R-:W-:Y:S05]  /*29b0*/  BSYNC B1 ;  /* 0x0000000000017941 */ /* 0x000fea0003800000 */
.L_x_26724:
        /* <DEDUP_REMOVED lines=10> */
.L_x_26720:
[----:B------:R-:W-:Y:S05]  /*2a60*/  BSYNC B0 ;  /* 0x0000000000007941 */ /* 0x000fea0003800000 */
.L_x_26719:
        /* <DEDUP_REMOVED lines=10> */
[----:B------:R-:W1:Y:S01]  /*2b10*/  LDC.64 R68, c[0x0][0x240] ;  /* 0x00009000ff447b82 */ /* 0x000e620000000a00 */
[----:B0-----:R-:W-:Y:S02]  /*2b20*/  SHF.L.U32 R73, R178, 0x10, RZ ;  /* 0x00000010b2497819 */ /* 0x001fe400000006ff */
[----:B------:R-:W-:Y:S02]  /*2b30*/  LOP3.LUT R72, R179, 0xffff, RZ, 0xc0, !PT ;  /* 0x0000ffffb3487812 */ /* 0x000fe400078ec0ff */
[----:B------:R-:W-:Y:S02]  /*2b40*/  LOP3.LUT R73, R73, 0xff0000, RZ, 0xc0, !PT ;  /* 0x00ff000049497812 */ /* 0x000fe400078ec0ff */
[----:B------:R-:W-:-:S03]  /*2b50*/  LOP3.LUT R77, R174, 0xff, RZ, 0xc0, !PT ;  /* 0x000000ffae4d7812 */ /* 0x000fc600078ec0ff */
[----:B------:R-:W-:Y:S01]  /*2b60*/  IMAD R72, R72, 0x1000000, R73 ;  /* 0x0100000048487824 */ /* 0x000fe200078e0249 */
[----:B------:R-:W-:-:S04]  /*2b70*/  LOP3.LUT R73, R173, 0xff, RZ, 0xc0, !PT ;  /* 0x000000ffad497812 */ /* 0x000fc800078ec0ff */
[----:B------:R-:W-:-:S05]  /*2b80*/  LEA R72, R77, R72, 0x8 ;  /* 0x000000484d487211 */ /* 0x000fca00078e40ff */
[----:B------:R-:W-:Y:S02]  /*2b90*/  IMAD.IADD R73, R72, 0x1, R73 ;  /* 0x0000000148497824 */ /* 0x000fe400078e0249 */
[----:B-1----:R-:W-:-:S05]  /*2ba0*/  IMAD.WIDE.U32 R68, R182, 0x4, R68 ;  /* 0x00000004b6447825 */ /* 0x002fca00078e0044 */
[----:B------:R1:W-:Y:S02]  /*2bb0*/  STG.E desc[UR4][R68.64], R73 ;  /* 0x0000004944007986 */ /* 0x0003e4000c101904 */
.L_x_26729:
[----:B------:R-:W-:Y:S05]  /*2bc0*/  BSYNC B0 ;  /* 0x0000000000007941 */ /* 0x000fea0003800000 */
.L_x_26728:
[----:B--2---:R-:W-:Y:S01]  /*2bd0*/  @P3 IMAD.WIDE.U32 R70, R81, 0x10, R70 ;  /* 0x0000001051463825 */ /* 0x004fe200078e0046 */
[----:B------:R-:W1:Y:S04]  /*2be0*/  @P0 LDG.E.128 R56, desc[UR4][R74.64] ;  /* 0x000000044a380981 */ /* 0x000e68000c1e1d00 */
[----:B-----5:R2:W5:Y:S01]  /*2bf0*/  @P3 LDG.E.128 R60, desc[UR4][R70.64] ;  /* 0x00000004463c3981 */ /* 0x020562000c1e1d00 */
[----:B------:R-:W-:Y:S01]  /*2c00*/  @!P4 ISETP.NE.U32.AND P1, PT, R144, RZ, PT ;  /* 0x000000ff9000c20c */ /* 0x000fe20003f25070 */
[----:B------:R-:W-:Y:S01]  /*2c10*/  BSSY B0, `(.L_x_26730) ;  /* 0x0000059000007945 */ /* 0x000fe20003800000 */
[----:B0-----:R-:W-:Y:S02]  /*2c20*/  @!P4 MOV R72, R76 ;  /* 0x0000004c0048c202 */ /* 0x001fe40000000f00 */
[----:B------:R-:W-:-:S04]  /*2c30*/  @!P4 ISETP.NE.AND.EX P1, PT, R145, RZ, PT, P1 ;  /* 0x000000ff9100c20c */ /* 0x000fc80003f25310 */
[----:B-1----:R-:W-:Y:S01]  /*2c40*/  @!P4 FSEL R68, R56, RZ, P1 ;  /* 0x000000ff3844c208 */ /* 0x002fe20000800000 */
[----:B--2---:R-:W-:Y:S08]  /*2c50*/  @!P4 BRA `(.L_x_26731) ;  /* 0x000000040050c947 */ /* 0x004ff00003800000 */
        /* <DEDUP_REMOVED lines=12> */
.L_x_26733:
[----:B------:R-:W-:-:S07]  /*2d20*/  IMAD.MOV.U32 R77, RZ, RZ, R184 ;  /* 0x000000ffff4d7224 */ /* 0x000fce00078e00b8 */
.L_x_26734:
[----:B------:R-:W-:Y:S05]  /*2d30*/  BSYNC B1 ;  /* 0x0000000000017941 */ /* 0x000fea0003800000 */
.L_x_26732:
        /* <DEDUP_REMOVED lines=16> */
.L_x_26738:
[----:B------:R-:W-:Y:S05]  /*2e40*/  BSYNC B2 ;  /* 0x0000000000027941 */ /* 0x000fea0003800000 */
.L_x_26737:
        /* <DEDUP_REMOVED lines=42> */
.L_x_26736:
[----:B------:R-:W-:Y:S05]  /*30f0*/  BSYNC B1 ;  /* 0x0000000000017941 */ /* 0x000fea0003800000 */
.L_x_26735:
        /* <DEDUP_REMOVED lines=10> */
.L_x_26731:
[----:B------:R-:W-:Y:S05]  /*31a0*/  BSYNC B0 ;  /* 0x0000000000007941 */ /* 0x000fea0003800000 */
.L_x_26730:
        /* <DEDUP_REMOVED lines=18> */
.L_x_26742:
[----:B------:R-:W-:-:S07]  /*32d0*/  MOV R69, R184 ;  /* 0x000000b800457202 */ /* 0x000fce0000000f00 */
.L_x_26743:
[----:B------:R-:W-:Y:S05]  /*32e0*/  BSYNC B1 ;  /* 0x0000000000017941 */ /* 0x000fea0003800000 */
.L_x_26741:
        /* <DEDUP_REMOVED lines=16> */
.L_x_26747:
[----:B------:R-:W-:Y:S05]  /*33f0*/  BSYNC B2 ;  /* 0x0000000000027941 */ /* 0x000fea0003800000 */
.L_x_26746:
        /* <DEDUP_REMOVED lines=42> */
.L_x_26745:
[----:B------:R-:W-:Y:S05]  /*36a0*/  BSYNC B1 ;  /* 0x0000000000017941 */ /* 0x000fea0003800000 */
.L_x_26744:
        /* <DEDUP_REMOVED lines=10> */
.L_x_26740:
[----:B------:R-:W-:Y:S05]  /*3750*/  BSYNC B0 ;  /* 0x0000000000007941 */ /* 0x000fea0003800000 */
.L_x_26739:
        /* <DEDUP_REMOVED lines=18> */
.L_x_26751:
[----:B------:R-:W-:-:S07]  /*3880*/  IMAD.MOV.U32 R78, RZ, RZ, R184 ;  /* 0x000000ffff4e7224 */ /* 0x000fce00078e00b8 */
.L_x_26752:
[----:B------:R-:W-:Y:S05]  /*3890*/  BSYNC B1 ;  /* 0x0000000000017941 */ /* 0x000fea0003800000 */
.L_x_26750:
        /* <DEDUP_REMOVED lines=16> */
.L_x_26756:
[----:B------:R-:W-:Y:S05]  /*39a0*/  BSYNC B2 ;  /* 0x0000000000027941 */ /* 0x000fea0003800000 */
.L_x_26755:
        /* <DEDUP_REMOVED lines=42> */
.L_x_26754:
[----:B------:R-:W-:Y:S05]  /*3c50*/  BSYNC B1 ;  /* 0x0000000000017941 */ /* 0x000fea0003800000 */
.L_x_26753:
        /* <DEDUP_REMOVED lines=10> */
.L_x_26749:
[----:B------:R-:W-:Y:S05]  /*3d00*/  BSYNC B0 ;  /* 0x0000000000007941 */ /* 0x000fea0003800000 */
.L_x_26748:
        /* <DEDUP_REMOVED lines=18> */
.L_x_26760:
[----:B------:R-:W-:-:S07]  /*3e30*/  MOV R71, R184 ;  /* 0x000000b800477202 */ /* 0x000fce0000000f00 */
.L_x_26761:
[----:B------:R-:W-:Y:S05]  /*3e40*/  BSYNC B1 ;  /* 0x0000000000017941 */ /* 0x000fea0003800000 */
.L_x_26759:
        /* <DEDUP_REMOVED lines=16> */
.L_x_26765:
[----:B------:R-:W-:Y:S05]  /*3f50*/  BSYNC B2 ;  /* 0x0000000000027941 */ /* 0x000fea0003800000 */
.L_x_26764:
        /* <DEDUP_REMOVED lines=42> */
.L_x_26763:
[----:B------:R-:W-:Y:S05]  /*4200*/  BSYNC B1 ;  /* 0x0000000000017941 */ /* 0x000fea0003800000 */
.L_x_26762:
        /* <DEDUP_REMOVED lines=10> */
.L_x_26758:
[----:B------:R-:W-:Y:S05]  /*42b0*/  BSYNC B0 ;  /* 0x0000000000007941 */ /* 0x000fea0003800000 */
.L_x_26757:
        /* <DEDUP_REMOVED lines=20> */
.L_x_26767:
[----:B------:R-:W-:Y:S05]  /*4400*/  BSYNC B0 ;  /* 0x0000000000007941 */ /* 0x000fea0003800000 */
.L_x_26766:
[----:B--2---:R-:W-:Y:S01]  /*4410*/  @P3 IMAD.WIDE.U32 R74, R85, 0x10, R74 ;  /* 0x00000010554a3825 */ /* 0x004fe200078e004a */
[----:B------:R-:W0:Y:S04]  /*4420*/  @P0 LDG.E.128 R56, desc[UR4][R78.64] ;  /* 0x000000044e380981 */ /* 0x000e28000c1e1d00 */
[----:B-----5:R1:W5:Y:S01]  /*4430*/  @P3 LDG.E.128 R60, desc[UR4][R74.64] ;  /* 0x000000044a3c3981 */ /* 0x020362000c1e1d00 */
[----:B------:R-:W-:Y:S01]  /*4440*/  @!P4 ISETP.NE.U32.AND P1, PT, R144, RZ, PT ;  /* 0x000000ff9000c20c */ /* 0x000fe20003f25070 */
[----:B------:R-:W-:Y:S01]  /*4450*/  BSSY B0, `(.L_x_26768) ;  /* 0x0000059000007945 */ /* 0x000fe20003800000 */
[----:B------:R-:W-:Y:S02]  /*4460*/  @!P4 MOV R76, R80 ;  /* 0x00000050004cc202 */ /* 0x000fe40000000f00 */
        /* <DEDUP_REMOVED lines=15> */
.L_x_26771:
[----:B------:R-:W-:-:S07]  /*4560*/  IMAD.MOV.U32 R81, RZ, RZ, R184 ;  /* 0x000000ffff517224 */ /* 0x000fce00078e00b8 */
.L_x_26772:
[----:B------:R-:W-:Y:S05]  /*4570*/  BSYNC B1 ;  /* 0x0000000000017941 */ /* 0x000fea0003800000 */
.L_x_26770:
        /* <DEDUP_REMOVED lines=16> */
.L_x_26776:
[----:B------:R-:W-:Y:S05]  /*4680*/  BSYNC B2 ;  /* 0x0000000000027941 */ /* 0x000fea0003800000 */
.L_x_26775:
        /* <DEDUP_REMOVED lines=42> */
.L_x_26774:
[----:B------:R-:W-:Y:S05]  /*4930*/  BSYNC B1 ;  /* 0x0000000000017941 */ /* 0x000fea0003800000 */
.L_x_26773:
        /* <DEDUP_REMOVED lines=10> */
.L_x_26769:
[----:B------:R-:W-:Y:S05]  /*49e0*/  BSYNC B0 ;  /* 0x0000000000007941 */ /* 0x000fea0003800000 */
.L_x_26768:
        /* <DEDUP_REMOVED lines=18> */
.L_x_26780:
[----:B------:R-:W-:-:S07]  /*4b10*/  MOV R73, R184 ;  /* 0x000000b800497202 */ /* 0x000fce0000000f00 */
.L_x_26781:
[----:B------:R-:W-:Y:S05]  /*4b20*/  BSYNC B1 ;  /* 0x0000000000017941 */ /* 0x000fea0003800000 */
.L_x_26779:
        /* <DEDUP_REMOVED lines=16> */
.L_x_26785:
[----:B------:R-:W-:Y:S05]  /*4c30*/  BSYNC B2 ;  /* 0x0000000000027941 */ /* 0x000fea0003800000 */
.L_x_26784:
        /* <DEDUP_REMOVED lines=42> */
.L_x_26783:
[----:B------:R-:W-:Y:S05]  /*4ee0*/  BSYNC B1 ;  /* 0x0000000000017941 */ /* 0x000fea0003800000 */
.L_x_26782:
        /* <DEDUP_REMOVED lines=10> */
.L_x_26778:
[----:B------:R-:W-:Y:S05]  /*4f90*/  BSYNC B0 ;  /* 0x0000000000007941 */ /* 0x000fea0003800000 */
.L_x_26777:
        /* <DEDUP_REMOVED lines=18> */
.L_x_26789:
[----:B------:R-:W-:-:S07]  /*50c0*/  IMAD.MOV.U32 R82, RZ, RZ, R184 ;  /* 0x000000ffff527224 */ /* 0x000fce00078e00b8 */
.L_x_26790:
[----:B------:R-:W-:Y:S05]  /*50d0*/  BSYNC B1 ;  /* 0x0000000000017941 */ /* 0x000fea0003800000 */
.L_x_26788:
        /* <DEDUP_REMOVED lines=16> */
.L_x_26794:
[----:B------:R-:W-:Y:S05]  /*51e0*/  BSYNC B2 ;  /* 0x0000000000027941 */ /* 0x000fea0003800000 */
.L_x_26793:
        /* <DEDUP_REMOVED lines=42> */
.L_x_26792:
[----:B------:R-:W-:Y:S05]  /*5490*/  BSYNC B1 ;  /* 0x0000000000017941 */ /* 0x000fea0003800000 */
.L_x_26791:
        /* <DEDUP_REMOVED lines=10> */
.L_x_26787:
[----:B------:R-:W-:Y:S05]  /*5540*/  BSYNC B0 ;  /* 0x0000000000007941 */ /* 0x000fea0003800000 */
.L_x_26786:
        /* <DEDUP_REMOVED lines=18> */
.L_x_26798:
[----:B------:R-:W-:-:S07]  /*5670*/  MOV R75, R184 ;  /* 0x000000b8004b7202 */ /* 0x000fce0000000f00 */
.L_x_26799:
[----:B------:R-:W-:Y:S05]  /*5680*/  BSYNC B1 ;  /* 0x0000000000017941 */ /* 0x000fea0003800000 */
.L_x_26797:
        /* <DEDUP_REMOVED lines=16> */
.L_x_26803:
[----:B------:R-:W-:Y:S05]  /*5790*/  BSYNC B2 ;  /* 0x0000000000027941 */ /* 0x000fea0003800000 */
.L_x_26802:
        /* <DEDUP_REMOVED lines=42> */
.L_x_26801:
[----:B------:R-:W-:Y:S05]  /*5a40*/  BSYNC B1 ;  /* 0x0000000000017941 */ /* 0x000fea0003800000 */
.L_x_26800:
        /* <DEDUP_REMOVED lines=10> */
.L_x_26796:
[----:B------:R-:W-:Y:S05]  /*5af0*/  BSYNC B0 ;  /* 0x0000000000007941 */ /* 0x000fea0003800000 */
.L_x_26795:
        /* <DEDUP_REMOVED lines=20> */
.L_x_26805:
[----:B------:R-:W-:Y:S05]  /*5c40*/  BSYNC B0 ;  /* 0x0000000000007941 */ /* 0x000fea0003800000 */
.L_x_26804:
        /* <DEDUP_REMOVED lines=21> */
.L_x_26809:
[----:B------:R-:W-:-:S07]  /*5da0*/  IMAD.MOV.U32 R85, RZ, RZ, R184 ;  /* 0x000000ffff557224 */ /* 0x000fce00078e00b8 */
.L_x_26810:
[----:B------:R-:W-:Y:S05]  /*5db0*/  BSYNC B1 ;  /* 0x0000000000017941 */ /* 0x000fea0003800000 */
.L_x_26808:
        /* <DEDUP_REMOVED lines=16> */
.L_x_26814:
[----:B------:R-:W-:Y:S05]  /*5ec0*/  BSYNC B2 ;  /* 0x0000000000027941 */ /* 0x000fea0003800000 */
.L_x_26813:
        /* <DEDUP_REMOVED lines=42> */
.L_x_26812:
[----:B------:R-:W-:Y:S05]  /*6170*/  BSYNC B1 ;  /* 0x0000000000017941 */ /* 0x000fea0003800000 */
.L_x_26811:
        /* <DEDUP_REMOVED lines=10> */
.L_x_26807:
[----:B------:R-:W-:Y:S05]  /*6220*/  BSYNC B0 ;  /* 0x0000000000007941 */ /* 0x000fea0003800000 */
.L_x_26806:
        /* <DEDUP_REMOVED lines=18> */
.L_x_26818:
[----:B------:R-:W-:-:S07]  /*6350*/  MOV R77, R184 ;  /* 0x000000b8004d7202 */ /* 0x000fce0000000f00 */
.L_x_26819:
[----:B------:R-:W-:Y:S05]  /*6360*/  BSYNC B1 ;  /* 0x0000000000017941 */ /* 0x000fea0003800000 */
.L_x_26817:
        /* <DEDUP_REMOVED lines=16> */
.L_x_26823:
[----:B------:R-:W-:Y:S05]  /*6470*/  BSYNC B2 ;  /* 0x0000000000027941 */ /* 0x000fea0003800000 */
.L_x_26822:
        /* <DEDUP_REMOVED lines=42> */
.L_x_26821:
[----:B------:R-:W-:Y:S05]  /*6720*/  BSYNC B1 ;  /* 0x0000000000017941 */ /* 0x000fea0003800000 */
.L_x_26820:
        /* <DEDUP_REMOVED lines=10> */
.L_x_26816:
[----:B------:R-:W-:Y:S05]  /*67d0*/  BSYNC B0 ;  /* 0x0000000000007941 */ /* 0x000fea0003800000 */
.L_x_26815:
        /* <DEDUP_REMOVED lines=18> */
.L_x_26827:
[----:B------:R-:W-:-:S07]  /*6900*/  IMAD.MOV.U32 R86, RZ, RZ, R184 ;  /* 0x000000ffff567224 */ /* 0x000fce00078e00b8 */
.L_x_26828:
[----:B------:R-:W-:Y:S05]  /*6910*/  BSYNC B1 ;  /* 0x0000000000017941 */ /* 0x000fea0003800000 */
.L_x_26826:
        /* <DEDUP_REMOVED lines=16> */
.L_x_26832:
[----:B------:R-:W-:Y:S05]  /*6a20*/  BSYNC B2 ;  /* 0x0000000000027941 */ /* 0x000fea0003800000 */
.L_x_26831:
        /* <DEDUP_REMOVED lines=42> */
.L_x_26830:
[----:B------:R-:W-:Y:S05]  /*6cd0*/  BSYNC B1 ;  /* 0x0000000000017941 */ /* 0x000fea0003800000 */
.L_x_26829:
        /* <DEDUP_REMOVED lines=10> */
.L_x_26825:
[----:B------:R-:W-:Y:S05]  /*6d80*/  BSYNC B0 ;  /* 0x0000000000007941 */ /* 0x000fea0003800000 */
.L_x_26824:
        /* <DEDUP_REMOVED lines=18> */
.L_x_26836:
[----:B------:R-:W-:-:S07]  /*6eb0*/  MOV R79, R184 ;  /* 0x000000b8004f7202 */ /* 0x000fce0000000f00 */
.L_x_26837:
[----:B------:R-:W-:Y:S05]  /*6ec0*/  BSYNC B1 ;  /* 0x0000000000017941 */ /* 0x000fea0003800000 */
.L_x_26835:
        /* <DEDUP_REMOVED lines=16> */
.L_x_26841:
[----:B------:R-:W-:Y:S05]  /*6fd0*/  BSYNC B2 ;  /* 0x0000000000027941 */ /* 0x000fea0003800000 */
.L_x_26840:
        /* <DEDUP_REMOVED lines=42> */
.L_x_26839:
[----:B------:R-:W-:Y:S05]  /*7280*/  BSYNC B1 ;  /* 0x0000000000017941 */ /* 0x000fea0003800000 */
.L_x_26838:
        /* <DEDUP_REMOVED lines=10> */
.L_x_26834:
[----:B------:R-:W-:Y:S05]  /*7330*/  BSYNC B0 ;  /* 0x0000000000007941 */ /* 0x000fea0003800000 */
.L_x_26833:
        /* <DEDUP_REMOVED lines=20> */
.L_x_26843:
[----:B------:R-:W-:Y:S05]  /*7480*/  BSYNC B0 ;  /* 0x0000000000007941 */ /* 0x000fea0003800000 */
.L_x_26842:
        /* <DEDUP_REMOVED lines=21> */
.L_x_26847:
[----:B------:R-:W-:-:S07]  /*75e0*/  IMAD.MOV.U32 R89, RZ, RZ, R184 ;  /* 0x000000ffff597224 */ /* 0x000fce00078e00b8 */
.L_x_26848:
[----:B------:R-:W-:Y:S05]  /*75f0*/  BSYNC B1 ;  /* 0x0000000000017941 */ /* 0x000fea0003800000 */
.L_x_26846:
        /* <DEDUP_REMOVED lines=16> */
.L_x_26852:
[----:B------:R-:W-:Y:S05]  /*7700*/  BSYNC B2 ;  /* 0x0000000000027941 */ /* 0x000fea0003800000 */
.L_x_26851:
        /* <DEDUP_REMOVED lines=42> */
.L_x_26850:
[----:B------:R-:W-:Y:S05]  /*79b0*/  BSYNC B1 ;  /* 0x0000000000017941 */ /* 0x000fea0003800000 */
.L_x_26849:
        /* <DEDUP_REMOVED lines=10> */
.L_x_26845:
[----:B------:R-:W-:Y:S05]  /*7a60*/  BSYNC B0 ;  /* 0x0000000000007941 */ /* 0x000fea0003800000 */
.L_x_26844:
        /* <DEDUP_REMOVED lines=18> */
.L_x_26856:
[----:B------:R-:W-:-:S07]  /*7b90*/  MOV R81, R184 ;  /* 0x000000b800517202 */ /* 0x000fce0000000f00 */
.L_x_26857:
[----:B------:R-:W-:Y:S05]  /*7ba0*/  BSYNC B1 ;  /* 0x0000000000017941 */ /* 0x000fea0003800000 */
.L_x_26855:
        /* <DEDUP_REMOVED lines=16> */
.L_x_26861:
[----:B------:R-:W-:Y:S05]  /*7cb0*/  BSYNC B2 ;  /* 0x0000000000027941 */ /* 0x000fea0003800000 */
.L_x_26860:
        /* <DEDUP_REMOVED lines=42> */
.L_x_26859:
[----:B------:R-:W-:Y:S05]  /*7f60*/  BSYNC B1 ;  /* 0x0000000000017941 */ /* 0x000fea0003800000 */
.L_x_26858:
        /* <DEDUP_REMOVED lines=10> */
.L_x_26854:
[----:B------:R-:W-:Y:S05]  /*8010*/  BSYNC B0 ;  /* 0x0000000000007941 */ /* 0x000fea0003800000 */
.L_x_26853:
        /* <DEDUP_REMOVED lines=18> */
.L_x_26865:
[----:B------:R-:W-:-:S07]  /*8140*/  IMAD.MOV.U32 R90, RZ, RZ, R184 ;  /* 0x000000ffff5a7224 */ /* 0x000fce00078e00b8 */
.L_x_26866:
[----:B------:R-:W-:Y:S05]  /*8150*/  BSYNC B1 ;  /* 0x0000000000017941 */ /* 0x000fea0003800000 */
.L_x_26864:
        /* <DEDUP_REMOVED lines=16> */
.L_x_26870:
[----:B------:R-:W-:Y:S05]  /*8260*/  BSYNC B2 ;  /* 0x0000000000027941 */ /* 0x000fea0003800000 */
.L_x_26869:
        /* <DEDUP_REMOVED lines=42> */
.L_x_26868:
[----:B------:R-:W-:Y:S05]  /*8510*/  BSYNC B1 ;  /* 0x0000000000017941 */ /* 0x000fea0003800000 */
.L_x_26867:
        /* <DEDUP_REMOVED lines=10> */
.L_x_26863:
[----:B------:R-:W-:Y:S05]  /*85c0*/  BSYNC B0 ;  /* 0x0000000000007941 */ /* 0x000fea0003800000 */
.L_x_26862:
        /* <DEDUP_REMOVED lines=18> */
.L_x_26874:
[----:B------:R-:W-:-:S07]  /*86f0*/  MOV R83, R184 ;  /* 0x000000b800537202 */ /* 0x000fce0000000f00 */
.L_x_26875:
[----:B------:R-:W-:Y:S05]  /*8700*/  BSYNC B1 ;  /* 0x0000000000017941 */ /* 0x000fea0003800000 */
.L_x_26873:
        /* <DEDUP_REMOVED lines=16> */
.L_x_26879:
[----:B------:R-:W-:Y:S05]  /*8810*/  BSYNC B2 ;  /* 0x0000000000027941 */ /* 0x000fea0003800000 */
.L_x_26878:
        /* <DEDUP_REMOVED lines=42> */
.L_x_26877:
[----:B------:R-:W-:Y:S05]  /*8ac0*/  BSYNC B1 ;  /* 0x0000000000017941 */ /* 0x000fea0003800000 */
.L_x_26876:
        /* <DEDUP_REMOVED lines=10> */
.L_x_26872:
[----:B------:R-:W-:Y:S05]  /*8b70*/  BSYNC B0 ;  /* 0x0000000000007941 */ /* 0x000fea0003800000 */
.L_x_26871:
        /* <DEDUP_REMOVED lines=20> */
.L_x_26881:
[----:B------:R-:W-:Y:S05]  /*8cc0*/  BSYNC B0 ;  /* 0x0000000000007941 */ /* 0x000fea0003800000 */
.L_x_26880:
        /* <DEDUP_REMOVED lines=21> */
.L_x_26885:
[----:B------:R-:W-:-:S07]  /*8e20*/  IMAD.MOV.U32 R93, RZ, RZ, R184 ;  /* 0x000000ffff5d7224 */ /* 0x000fce00078e00b8 */
.L_x_26886:
[----:B------:R-:W-:Y:S05]  /*8e30*/  BSYNC B1 ;  /* 0x0000000000017941 */ /* 0x000fea0003800000 */
.L_x_26884:
        /* <DEDUP_REMOVED lines=16> */
.L_x_26890:
[----:B------:R-:W-:Y:S05]  /*8f40*/  BSYNC B2 ;  /* 0x0000000000027941 */ /* 0x000fea0003800000 */
.L_x_26889:
        /* <DEDUP_REMOVED lines=42> */
.L_x_26888:
[----:B------:R-:W-:Y:S05]  /*91f0*/  BSYNC B1 ;  /* 0x0000000000017941 */ /* 0x000fea0003800000 */
.L_x_26887:
        /* <DEDUP_REMOVED lines=10> */
.L_x_26883:
[----:B------:R-:W-:Y:S05]  /*92a0*/  BSYNC B0 ;  /* 0x0000000000007941 */ /* 0x000fea0003800000 */
.L_x_26882:
        /* <DEDUP_REMOVED lines=18> */
.L_x_26894:
[----:B------:R-:W-:-:S07]  /*93d0*/  IMAD.MOV.U32 R85, RZ, RZ, R184 ;  /* 0x000000ffff557224 */ /* 0x000fce00078e00b8 */
.L_x_26895:
[----:B------:R-:W-:Y:S05]  /*93e0*/  BSYNC B1 ;  /* 0x0000000000017941 */ /* 0x000fea0003800000 */
.L_x_26893:
        /* <DEDUP_REMOVED lines=16> */
.L_x_26899:
[----:B------:R-:W-:Y:S05]  /*94f0*/  BSYNC B2 ;  /* 0x0000000000027941 */ /* 0x000fea0003800000 */
.L_x_26898:
        /* <DEDUP_REMOVED lines=42> */
.L_x_26897:
[----:B------:R-:W-:Y:S05]  /*97a0*/  BSYNC B1 ;  /* 0x0000000000017941 */ /* 0x000fea0003800000 */
.L_x_26896:
        /* <DEDUP_REMOVED lines=10> */
.L_x_26892:
[----:B------:R-:W-:Y:S05]  /*9850*/  BSYNC B0 ;  /* 0x0000000000007941 */ /* 0x000fea0003800000 */
.L_x_26891:
        /* <DEDUP_REMOVED lines=18> */
.L_x_26903:
[----:B------:R-:W-:-:S07]  /*9980*/  IMAD.MOV.U32 R94, RZ, RZ, R184 ;  /* 0x000000ffff5e7224 */ /* 0x000fce00078e00b8 */
.L_x_26904:
[----:B------:R-:W-:Y:S05]  /*9990*/  BSYNC B1 ;  /* 0x0000000000017941 */ /* 0x000fea0003800000 */
.L_x_26902:
        /* <DEDUP_REMOVED lines=16> */
.L_x_26908:
[----:B------:R-:W-:Y:S05]  /*9aa0*/  BSYNC B2 ;  /* 0x0000000000027941 */ /* 0x000fea0003800000 */
.L_x_26907:
        /* <DEDUP_REMOVED lines=42> */
.L_x_26906:
[----:B------:R-:W-:Y:S05]  /*9d50*/  BSYNC B1 ;  /* 0x0000000000017941 */ /* 0x000fea0003800000 */
.L_x_26905:
        /* <DEDUP_REMOVED lines=10> */
.L_x_26901:
[----:B------:R-:W-:Y:S05]  /*9e00*/  BSYNC B0 ;  /* 0x0000000000007941 */ /* 0x000fea0003800000 */
.L_x_26900:
        /* <DEDUP_REMOVED lines=18> */
.L_x_26912:
[----:B------:R-:W-:-:S07]  /*9f30*/  IMAD.MOV.U32 R87, RZ, RZ, R184 ;  /* 0x000000ffff577224 */ /* 0x000fce00078e00b8 */
.L_x_26913:
[----:B------:R-:W-:Y:S05]  /*9f40*/  BSYNC B1 ;  /* 0x0000000000017941 */ /* 0x000fea0003800000 */
.L_x_26911:
        /* <DEDUP_REMOVED lines=16> */
.L_x_26917:
[----:B------:R-:W-:Y:S05]  /*a050*/  BSYNC B2 ;  /* 0x0000000000027941 */ /* 0x000fea0003800000 */
.L_x_26916:
        /* <DEDUP_REMOVED lines=42> */
.L_x_26915:
[----:B------:R-:W-:Y:S05]  /*a300*/  BSYNC B1 ;  /* 0x0000000000017941 */ /* 0x000fea0003800000 */
.L_x_26914:
        /* <DEDUP_REMOVED lines=10> */
.L_x_26910:
[----:B------:R-:W-:Y:S05]  /*a3b0*/  BSYNC B0 ;  /* 0x0000000000007941 */ /* 0x000fea0003800000 */
.L_x_26909:
[----:B------:R-:W-:Y:S01]  /*a3c0*/  IMAD.WIDE.U32 R92, R151, 0x10, R146 ;  /* 0x00000010975c7825 */ /* 0x000fe200078e0092 */
[----:B------:R-:W0:Y:S01]  /*a3d0*/  @P0 LDC.64 R88, c[0x0][0x230] ;  /* 0x00008c00ff580b82 */ /* 0x000e220000000a00 */
[----:B------:R-:W-:Y:S01]  /*a3e0*/  IADD3 R189, R181, 0x600, RZ ;  /* 0x00000600b5bd7810 */ /* 0x000fe20007ffe0ff */
[----:B------:R-:W-:Y:S01]  /*a3f0*/  BSSY B0, `(.L_x_26918) ;  /* 0x0000011000007945 */ /* 0x000fe20003800000 */
[----:B------:R-:W-:Y:S01]  /*a400*/  IADD3 R187, R182, 0x600, RZ ;  /* 0x00000600b6bb7810 */ /* 0x000fe20007ffe0ff */
[----:B------:R1:W-:Y:S04]  /*a410*/  STG.E.128 desc[UR4][R92.64], R84 ;  /* 0x000000545c007986 */ /* 0x0003e8000c101d04 */
[----:B------:R-:W2:Y:S01]  /*a420*/  @P3 LDC.64 R90, c[0x0][0x220] ;  /* 0x00008800ff5a3b82 */ /* 0x000ea20000000a00 */
[----:B0-----:R-:W-:Y:S01]  /*a430*/  @P0 IMAD.WIDE.U32 R94, R189, 0x10, R88 ;  /* 0x00000010bd5e0825 */ /* 0x001fe200078e0058 */
[----:B-1----:R-:W-:Y:S06]  /*a440*/  @!P3 BRA `(.L_x_26919) ;  /* 0x00000000002cb947 */ /* 0x002fec0003800000 */
[----:B------:R-:W0:Y:S01]  /*a450*/  LDC.64 R88, c[0x0][0x240] ;  /* 0x00009000ff587b82 */ /* 0x000e220000000a00 */
[----:B------:R-:W-:Y:S01]  /*a460*/  IMAD.U32 R93, R178, 0x10000, RZ ;  /* 0x00010000b25d7824 */ /* 0x000fe200078e00ff */
[----:B------:R-:W-:Y:S02]  /*a470*/  LOP3.LUT R92, R179, 0xffff, RZ, 0xc0, !PT ;  /* 0x0000ffffb35c7812 */ /* 0x000fe400078ec0ff */
[----:B------:R-:W-:Y:S02]  /*a480*/  LOP3.LUT R151, R174, 0xff, RZ, 0xc0, !PT ;  /* 0x000000ffae977812 */ /* 0x000fe400078ec0ff */
[----:B------:R-:W-:-:S04]  /*a490*/  LOP3.LUT R93, R93, 0xff0000, RZ, 0xc0, !PT ;  /* 0x00ff00005d5d7812 */ /* 0x000fc800078ec0ff */
[----:B------:R-:W-:Y:S02]  /*a4a0*/  LEA R92, R92, R93, 0x18 ;  /* 0x0000005d5c5c7211 */ /* 0x000fe400078ec0ff */
[----:B------:R-:W-:Y:S02]  /*a4b0*/  LOP3.LUT R93, R173, 0xff, RZ, 0xc0, !PT ;  /* 0x000000ffad5d7812 */ /* 0x000fe400078ec0ff */
[----:B------:R-:W-:-:S05]  /*a4c0*/  LEA R92, R151, R92, 0x8 ;  /* 0x0000005c975c7211 */ /* 0x000fca00078e40ff */
[----:B------:R-:W-:Y:S02]  /*a4d0*/  IMAD.IADD R93, R92, 0x1, R93 ;  /* 0x000000015c5d7824 */ /* 0x000fe400078e025d */
[----:B0-----:R-:W-:-:S05]  /*a4e0*/  IMAD.WIDE.U32 R88, R149, 0x4, R88 ;  /* 0x0000000495587825 */ /* 0x001fca00078e0058 */
[----:B------:R0:W-:Y:S02]  /*a4f0*/  STG.E desc[UR4][R88.64], R93 ;  /* 0x0000005d58007986 */ /* 0x0001e4000c101904 */
.L_x_26919:
[----:B------:R-:W-:Y:S05]  /*a500*/  BSYNC B0 ;  /* 0x0000000000007941 */ /* 0x000fea0003800000 */
.L_x_26918:
        /* <DEDUP_REMOVED lines=21> */
.L_x_26923:
[----:B------:R-:W-:-:S07]  /*a660*/  IMAD.MOV.U32 R149, RZ, RZ, R184 ;  /* 0x000000ffff957224 */ /* 0x000fce00078e00b8 */
.L_x_26924:
[----:B------:R-:W-:Y:S05]  /*a670*/  BSYNC B1 ;  /* 0x0000000000017941 */ /* 0x000fea0003800000 */
.L_x_26922:
        /* <DEDUP_REMOVED lines=16> */
.L_x_26928:
[----:B------:R-:W-:Y:S05]  /*a780*/  BSYNC B2 ;  /* 0x0000000000027941 */ /* 0x000fea0003800000 */
.L_x_26927:
        /* <DEDUP_REMOVED lines=42> */
.L_x_26926:
[----:B------:R-:W-:Y:S05]  /*aa30*/  BSYNC B1 ;  /* 0x0000000000017941 */ /* 0x000fea0003800000 */
.L_x_26925:
        /* <DEDUP_REMOVED lines=10> */
.L_x_26921:
[----:B------:R-:W-:Y:S05]  /*aae0*/  BSYNC B0 ;  /* 0x0000000000007941 */ /* 0x000fea0003800000 */
.L_x_26920:
        /* <DEDUP_REMOVED lines=18> */
.L_x_26932:
[----:B------:R-:W-:-:S07]  /*ac10*/  IMAD.MOV.U32 R89, RZ, RZ, R184 ;  /* 0x000000ffff597224 */ /* 0x000fce00078e00b8 */
.L_x_26933:
[----:B------:R-:W-:Y:S05]  /*ac20*/  BSYNC B1 ;  /* 0x0000000000017941 */ /* 0x000fea0003800000 */
.L_x_26931:
        /* <DEDUP_REMOVED lines=16> */
.L_x_26937:
[----:B------:R-:W-:Y:S05]  /*ad30*/  BSYNC B2 ;  /* 0x0000000000027941 */ /* 0x000fea0003800000 */
.L_x_26936:
        /* <DEDUP_REMOVED lines=42> */
.L_x_26935:
[----:B------:R-:W-:Y:S05]  /*afe0*/  BSYNC B1 ;  /* 0x0000000000017941 */ /* 0x000fea0003800000 */
.L_x_26934:
        /* <DEDUP_REMOVED lines=10> */
.L_x_26930:
[----:B------:R-:W-:Y:S05]  /*b090*/  BSYNC B0 ;  /* 0x0000000000007941 */ /* 0x000fea0003800000 */
.L_x_26929:
        /* <DEDUP_REMOVED lines=18> */
.L_x_26941:
[----:B------:R-:W-:-:S07]  /*b1c0*/  IMAD.MOV.U32 R150, RZ, RZ, R184 ;  /* 0x000000ffff967224 */ /* 0x000fce00078e00b8 */
.L_x_26942:
[----:B------:R-:W-:Y:S05]  /*b1d0*/  BSYNC B1 ;  /* 0x0000000000017941 */ /* 0x000fea0003800000 */
.L_x_26940:
        /* <DEDUP_REMOVED lines=16> */
.L_x_26946:
[----:B------:R-:W-:Y:S05]  /*b2e0*/  BSYNC B2 ;  /* 0x0000000000027941 */ /* 0x000fea0003800000 */
.L_x_26945:
        /* <DEDUP_REMOVED lines=43> */
.L_x_26944:
[----:B------:R-:W-:Y:S05]  /*b5a0*/  BSYNC B1 ;  /* 0x0000000000017941 */ /* 0x000fea0003800000 */
.L_x_26943:
        /* <DEDUP_REMOVED lines=10> */
.L_x_26939:
[----:B------:R-:W-:Y:S05]  /*b650*/  BSYNC B0 ;  /* 0x0000000000007941 */ /* 0x000fea0003800000 */
.L_x_26938:
        /* <DEDUP_REMOVED lines=18> */
.L_x_26950:
[----:B------:R-:W-:-:S07]  /*b780*/  MOV R91, R184 ;  /* 0x000000b8005b7202 */ /* 0x000fce0000000f00 */
.L_x_26951:
[----:B------:R-:W-:Y:S05]  /*b790*/  BSYNC B1 ;  /* 0x0000000000017941 */ /* 0x000fea0003800000 */
.L_x_26949:
        /* <DEDUP_REMOVED lines=16> */
.L_x_26955:
[----:B------:R-:W-:Y:S05]  /*b8a0*/  BSYNC B2 ;  /* 0x0000000000027941 */ /* 0x000fea0003800000 */
.L_x_26954:
        /* <DEDUP_REMOVED lines=43> */
.L_x_26953:
[----:B------:R-:W-:Y:S05]  /*bb60*/  BSYNC B1 ;  /* 0x0000000000017941 */ /* 0x000fea0003800000 */
.L_x_26952:
[----:B------:R-:W-:Y:S01]  /*bb70*/  I2FP.F32.U32 R91, R91 ;  /* 0x0000005b005b7245 */ /* 0x000fe20000201000 */
[----:B-----5:R-:W-:Y:S01]  /*bb80*/  FMUL.FTZ R93, R63, UR9 ;  /* 0x000000093f5d7c20 */ /* 0x020fe20008410000 */
[----:B------:R-:W-:-:S03]  /*bb90*/  MOV R92, 0x2f800000 ;  /* 0x2f800000005c7802 */ /* 0x000fc60000000f00 */
[----:B------:R-:W-:Y:S02]  /*bba0*/  FMUL.FTZ R93, R93, UR8 ;  /* 0x000000085d5d7c20 */ /* 0x000fe40008410000 */
[----:B------:R-:W-:-:S05]  /*bbb0*/  FFMA.FTZ R91, R91, R92, 1.1641532182693481445e-10 ;  /* 0x2f0000005b5b7423 */ /* 0x000fca000001005c */
[----:B------:R-:W-:-:S04]  /*bbc0*/  FSETP.GTU.FTZ.AND P1, PT, R91, UR7, PT ;  /* 0x000000075b007c0b */ /* 0x000fc8000bf3c000 */
[----:B------:R-:W-:Y:S02]  /*bbd0*/  FSEL R91, R93, RZ, !P1 ;  /* 0x000000ff5d5b7208 */ /* 0x000fe40004800000 */
[----:B------:R-:W-:-:S03]  /*bbe0*/  SEL R179, RZ, 0x1, P1 ;  /* 0x00000001ffb37807 */ /* 0x000fc60000800000 */
[----:B------:R-:W-:-:S04]  /*bbf0*/  FMUL.FTZ R91, R170, R91 ;  /* 0x0000005baa5b7220 */ /* 0x000fc80000410000 */
[----:B------:R-:W-:-:S07]  /*bc00*/  @P0 FADD.FTZ R91, R59, R91 ;  /* 0x0000005b3b5b0221 */ /* 0x000fce0000010000 */
.L_x_26948:
[----:B------:R-:W-:Y:S05]  /*bc10*/  BSYNC B0 ;  /* 0x0000000000007941 */ /* 0x000fea0003800000 */
.L_x_26947:
[----:B------:R-:W-:Y:S01]  /*bc20*/  IMAD.WIDE.U32 R148, R189, 0x10, R146 ;  /* 0x00000010bd947825 */ /* 0x000fe200078e0092 */
[----:B------:R-:W0:Y:S01]  /*bc30*/  @P0 LDC.64 R92, c[0x0][0x230] ;  /* 0x00008c00ff5c0b82 */ /* 0x000e220000000a00 */
[----:B------:R-:W-:Y:S01]  /*bc40*/  BSSY B0, `(.L_x_26956) ;  /* 0x0000012000007945 */ /* 0x000fe20003800000 */
[----:B------:R-:W-:Y:S01]  /*bc50*/  IADD3 R182, R182, 0x700, RZ ;  /* 0x00000700b6b67810 */ /* 0x000fe20007ffe0ff */
        /* <DEDUP_REMOVED lines=12> */
[----:B------:R-:W-:-:S04]  /*bd20*/  LEA R148, R189, R148, 0x8 ;  /* 0x00000094bd947211 */ /* 0x000fc800078e40ff */
[----:B------:R-:W-:Y:S01]  /*bd30*/  IADD3 R149, R148, R149, RZ ;  /* 0x0000009594957210 */ /* 0x000fe20007ffe0ff */
[----:B0-----:R-:W-:-:S05]  /*bd40*/  IMAD.WIDE.U32 R92, R187, 0x4, R92 ;  /* 0x00000004bb5c7825 */ /* 0x001fca00078e005c */
[----:B------:R0:W-:Y:S02]  /*bd50*/  STG.E desc[UR4][R92.64], R149 ;  /* 0x000000955c007986 */ /* 0x0001e4000c101904 */
.L_x_26957:
[----:B------:R-:W-:Y:S05]  /*bd60*/  BSYNC B0 ;  /* 0x0000000000007941 */ /* 0x000fea0003800000 */
.L_x_26956:
[----:B--2---:R-:W-:Y:S01]  /*bd70*/  @P3 IMAD.WIDE.U32 R94, R182, 0x10, R94 ;  /* 0x00000010b65e3825 */ /* 0x004fe200078e005e */
[----:B------:R-:W0:Y:S04]  /*bd80*/  @P0 LDG.E.128 R56, desc[UR4][R150.64] ;  /* 0x0000000496380981 */ /* 0x000e28000c1e1d00 */
[----:B-----5:R1:W5:Y:S01]  /*bd90*/  @P3 LDG.E.128 R60, desc[UR4][R94.64] ;  /* 0x000000045e3c3981 */ /* 0x020362000c1e1d00 */
[----:B------:R-:W-:Y:S01]  /*bda0*/  @!P4 ISETP.NE.U32.AND P1, PT, R144, RZ, PT ;  /* 0x000000ff9000c20c */ /* 0x000fe20003f25070 */
[----:B------:R-:W-:Y:S01]  /*bdb0*/  BSSY B0, `(.L_x_26958) ;  /* 0x0000059000007945 */ /* 0x000fe20003800000 */
[----:B------:R-:W-:Y:S02]  /*bdc0*/  @!P4 IMAD.MOV.U32 R148, RZ, RZ, R185 ;  /* 0x000000ffff94c224 */ /* 0x000fe400078e00b9 */
        /* <DEDUP_REMOVED lines=15> */
.L_x_26961:
[----:B------:R-:W-:-:S07]  /*bec0*/  MOV R173, R184 ;  /* 0x000000b800ad7202 */ /* 0x000fce0000000f00 */
.L_x_26962:
[----:B------:R-:W-:Y:S05]  /*bed0*/  BSYNC B1 ;  /* 0x0000000000017941 */ /* 0x000fea0003800000 */
.L_x_26960:
        /* <DEDUP_REMOVED lines=16> */
.L_x_26966:
[----:B------:R-:W-:Y:S05]  /*bfe0*/  BSYNC B2 ;  /* 0x0000000000027941 */ /* 0x000fea0003800000 */
.L_x_26965:
        /* <DEDUP_REMOVED lines=42> */
.L_x_26964:
[----:B------:R-:W-:Y:S05]  /*c290*/  BSYNC B1 ;  /* 0x0000000000017941 */ /* 0x000fea0003800000 */
.L_x_26963:
        /* <DEDUP_REMOVED lines=10> */
.L_x_26959:
[----:B------:R-:W-:Y:S05]  /*c340*/  BSYNC B0 ;  /* 0x0000000000007941 */ /* 0x000fea0003800000 */
.L_x_26958:
        /* <DEDUP_REMOVED lines=18> */
.L_x_26970:
[----:B------:R-:W-:-:S07]  /*c470*/  MOV R93, R184 ;  /* 0x000000b8005d7202 */ /* 0x000fce0000000f00 */
.L_x_26971:
[----:B------:R-:W-:Y:S05]  /*c480*/  BSYNC B1 ;  /* 0x0000000000017941 */ /* 0x000fea0003800000 */
.L_x_26969:
        /* <DEDUP_REMOVED lines=16> */
.L_x_26975:
[----:B------:R-:W-:Y:S05]  /*c590*/  BSYNC B2 ;  /* 0x0000000000027941 */ /* 0x000fea0003800000 */
.L_x_26974:
        /* <DEDUP_REMOVED lines=44> */
.L_x_26973:
[----:B------:R-:W-:Y:S05]  /*c860*/  BSYNC B1 ;  /* 0x0000000000017941 */ /* 0x000fea0003800000 */
.L_x_26972:
        /* <DEDUP_REMOVED lines=10> */
.L_x_26968:
[----:B------:R-:W-:Y:S05]  /*c910*/  BSYNC B0 ;  /* 0x0000000000007941 */ /* 0x000fea0003800000 */
.L_x_26967:
        /* <DEDUP_REMOVED lines=18> */
.L_x_26979:
[----:B------:R-:W-:-:S07]  /*ca40*/  MOV R178, R184 ;  /* 0x000000b800b27202 */ /* 0x000fce0000000f00 */
.L_x_26980:
[----:B------:R-:W-:Y:S05]  /*ca50*/  BSYNC B1 ;  /* 0x0000000000017941 */ /* 0x000fea0003800000 */
.L_x_26978:
        /* <DEDUP_REMOVED lines=16> */
.L_x_26984:
[----:B------:R-:W-:Y:S05]  /*cb60*/  BSYNC B2 ;  /* 0x0000000000027941 */ /* 0x000fea0003800000 */
.L_x_26983:
        /* <DEDUP_REMOVED lines=43> */
.L_x_26982:
[----:B------:R-:W-:Y:S05]  /*ce20*/  BSYNC B1 ;  /* 0x0000000000017941 */ /* 0x000fea0003800000 */
.L_x_26981:
        /* <DEDUP_REMOVED lines=8> */
[----:B------:R-:W-:-:S04]  /*ceb0*/  FMUL.FTZ R94, R108, R95 ;  /* 0x0000005f6c5e7220 */ /* 0x000fc80000410000 */
[----:B------:R-:W-:-:S07]  /*cec0*/  @P0 FADD.FTZ R94, R58, R94 ;  /* 0x0000005e3a5e0221 */ /* 0x000fce0000010000 */
.L_x_26977:
[----:B------:R-:W-:Y:S05]  /*ced0*/  BSYNC B0 ;  /* 0x0000000000007941 */ /* 0x000fea0003800000 */
.L_x_26976:
        /* <DEDUP_REMOVED lines=18> */
.L_x_26988:
[----:B------:R-:W-:-:S07]  /*d000*/  MOV R95, R184 ;  /* 0x000000b8005f7202 */ /* 0x000fce0000000f00 */
.L_x_26989:
[----:B------:R-:W-:Y:S05]  /*d010*/  BSYNC B1 ;  /* 0x0000000000017941 */ /* 0x000fea0003800000 */
.L_x_26987:
        /* <DEDUP_REMOVED lines=16> */
.L_x_26993:
[----:B------:R-:W-:Y:S05]  /*d120*/  BSYNC B2 ;  /* 0x0000000000027941 */ /* 0x000fea0003800000 */
.L_x_26992:
        /* <DEDUP_REMOVED lines=42> */
[----:B------:R-:W-:Y:S01]  /*d3d0*/  MOV R152, R148 ;  /* 0x0000009400987202 */ /* 0x000fe20000000f00 */
[----:B------:R-:W-:-:S07]  /*d3e0*/  IMAD.MOV.U32 R148, RZ, RZ, RZ ;  /* 0x000000ffff947224 */ /* 0x000fce00078e00ff */
.L_x_26991:
[----:B------:R-:W-:Y:S05]  /*d3f0*/  BSYNC B1 ;  /* 0x0000000000017941 */ /* 0x000fea0003800000 */
.L_x_26990:
        /* <DEDUP_REMOVED lines=10> */
.L_x_26986:
[----:B------:R-:W-:Y:S05]  /*d4a0*/  BSYNC B0 ;  /* 0x0000000000007941 */ /* 0x000fea0003800000 */
.L_x_26985:
[----:B------:R-:W-:Y:S01]  /*d4b0*/  FADD.FTZ R144, RZ, R64 ;  /* 0x00000040ff907221 */ /* 0x000fe20000010000 */
[----:B------:R-:W0:Y:S01]  /*d4c0*/  S2R R149, SR_TID.X ;  /* 0x0000000000957919 */ /* 0x000e220000002100 */
[----:B------:R-:W-:Y:S01]  /*d4d0*/  IMAD.WIDE.U32 R146, R181, 0x10, R146 ;  /* 0x00000010b5927825 */ /* 0x000fe200078e0092 */
[----:B------:R-:W-:Y:S03]  /*d4e0*/  BSSY B0, `(.L_x_26994) ;  /* 0x0000030000007945 */ /* 0x000fe60003800000 */
[----:B------:R-:W-:Y:S01]  /*d4f0*/  FADD.FTZ R145, R144, R65 ;  /* 0x0000004190917221 */ /* 0x000fe20000010000 */
[----:B------:R-:W-:Y:S01]  /*d500*/  LOP3.LUT P0, RZ, R180, 0xff, RZ, 0xc0, !PT ;  /* 0x000000ffb4ff7812 */ /* 0x000fe2000780c0ff */
[----:B------:R1:W-:Y:S02]  /*d510*/  STG.E.128 desc[UR4][R146.64], R92 ;  /* 0x0000005c92007986 */ /* 0x0003e4000c101d04 */
        /* <DEDUP_REMOVED lines=44> */
.L_x_26995:
[----:B------:R-:W-:Y:S05]  /*d7e0*/  BSYNC B0 ;  /* 0x0000000000007941 */ /* 0x000fea0003800000 */
.L_x_26994:
        /* <DEDUP_REMOVED lines=88> */
.L_x_27010:
[----:B------:R-:W2:Y:S01]  /*dd70*/  @!P1 S2R R146, SR_CgaCtaId ;  /* 0x0000000000929919 */ /* 0x000ea20000008800 */
[----:B------:R-:W-:Y:S01]  /*dd80*/  @!P1 MOV R145, 0x400 ;  /* 0x0000040000919802 */ /* 0x000fe20000000f00 */
[----:B------:R-:W-:Y:S05]  /*dd90*/  WARPSYNC.ALL ;  /* 0x0000000000007948 */ /* 0x000fea0003800000 */
[----:B------:R-:W-:Y:S02]  /*dda0*/  LOP3.LUT R150, R150, 0x7, RZ, 0xc0, !PT ;  /* 0x0000000796967812 */ /* 0x000fe400078ec0ff */
[----:B------:R-:W-:Y:S02]  /*ddb0*/  LOP3.LUT R180, R149, 0x1f, RZ, 0xc0, !PT ;  /* 0x0000001f95b47812 */ /* 0x000fe400078ec0ff */
[----:B--2---:R-:W-:Y:S01]  /*ddc0*/  @!P1 LEA R147, R146, R145, 0x18 ;  /* 0x0000009192939211 */ /* 0x004fe200078ec0ff */
[----:B-1----:R-:W-:Y:S01]  /*ddd0*/  FADD.FTZ R145, R181, R182 ;  /* 0x000000b6b5917221 */ /* 0x002fe20000010000 */
        /* <DEDUP_REMOVED lines=16> */
[----:B------:R-:W1:Y:S02]  /*dee0*/  SHFL.DOWN PT, R147, R146, 0x4, 0x1f ;  /* 0x08801f0092937f89 */ /* 0x000e6400000e0000 */
[----:B-1----:R-:W-:Y:S02]  /*def0*/  IADD3 R182, R147, R146, RZ ;  /* 0x0000009293b67210 */ /* 0x002fe40007ffe0ff */
[----:B------:R-:W-:Y:S02]  /*df00*/  I2FP.F32.S32 R188, R147 ;  /* 0x0000009300bc7245 */ /* 0x000fe40000201400 */
[----:B------:R-:W-:Y:S01]  /*df10*/  I2FP.F32.S32 R185, R182 ;  /* 0x000000b600b97245 */ /* 0x000fe20000201400 */
[----:B------:R-:W1:Y:S01]  /*df20*/  SHFL.DOWN PT, R187, R182, 0x2, 0x1f ;  /* 0x08401f00b6bb7f89 */ /* 0x000e6200000e0000 */
[----:B------:R-:W-:Y:S02]  /*df30*/  I2FP.F32.S32 R147, R146 ;  /* 0x0000009200937245 */ /* 0x000fe40000201400 */
[----:B------:R-:W2:Y:S01]  /*df40*/  MUFU.RCP R186, R185 ;  /* 0x000000b900ba7308 */ /* 0x000ea20000001000 */
[----:B0-----:R-:W0:Y:S04]  /*df50*/  SHFL.DOWN PT, R181, R144, 0x4, 0x1f ;  /* 0x08801f0090b57f89 */ /* 0x001e2800000e0000 */
[----:B------:R-:W3:Y:S01]  /*df60*/  SHFL.DOWN PT, R180, R145, 0x4, 0x1f ;  /* 0x08801f0091b47f89 */ /* 0x000ee200000e0000 */
[----:B-1----:R-:W-:-:S02]  /*df70*/  IADD3 R182, R182, R187, RZ ;  /* 0x000000bbb6b67210 */ /* 0x002fc40007ffe0ff */
[----:B------:R-:W-:Y:S01]  /*df80*/  I2FP.F32.S32 R187, R187 ;  /* 0x000000bb00bb7245 */ /* 0x000fe20000201400 */
[C---:B0-----:R-:W-:Y:S01]  /*df90*/  FMUL.FTZ R190, R181.reuse, R188 ;  /* 0x000000bcb5be7220 */ /* 0x041fe20000410000 */
[----:B------:R-:W-:Y:S01]  /*dfa0*/  FADD.FTZ R181, -R181, R144 ;  /* 0x00000090b5b57221 */ /* 0x000fe20000010100 */
[----:B------:R-:W0:Y:S02]  /*dfb0*/  SHFL.DOWN PT, R189, R182, 0x1, 0x1f ;  /* 0x08201f00b6bd7f89 */ /* 0x000e2400000e0000 */
[----:B------:R-:W-:Y:S01]  /*dfc0*/  FFMA.FTZ R151, R147, R144, R190 ;  /* 0x0000009093977223 */ /* 0x000fe200000100be */
[----:B------:R-:W-:Y:S01]  /*dfd0*/  FMUL.FTZ R181, R181, R181 ;  /* 0x000000b5b5b57220 */ /* 0x000fe20000410000 */
[----:B---3--:R-:W-:Y:S02]  /*dfe0*/  FADD.FTZ R145, R180, R145 ;  /* 0x00000091b4917221 */ /* 0x008fe40000010000 */
[----:B--2---:R-:W-:Y:S01]  /*dff0*/  FMUL.FTZ R144, R186, R151 ;  /* 0x00000097ba907220 */ /* 0x004fe20000410000 */
        /* <DEDUP_REMOVED lines=9> */
[----:B------:R-:W-:Y:S01]  /*e090*/  I2FP.F32.S32 R182, R182 ;  /* 0x000000b600b67245 */ /* 0x000fe20000201400 */
[----:B-1----:R-:W-:Y:S01]  /*e0a0*/  FMUL.FTZ R186, R151, R187 ;  /* 0x000000bb97ba7220 */ /* 0x002fe20000410000 */
[----:B------:R-:W-:-:S04]  /*e0b0*/  FADD.FTZ R151, R144, -R151 ;  /* 0x8000009790977221 */ /* 0x000fc80000010000 */
[----:B------:R-:W0:Y:S01]  /*e0c0*/  MUFU.RCP R182, R182 ;  /* 0x000000b600b67308 */ /* 0x000e220000001000 */
        /* <DEDUP_REMOVED lines=12> */
[C---:B------:R-:W-:Y:S02]  /*e190*/  FFMA.FTZ R151, R147.reuse, R186, R180 ;  /* 0x000000ba93977223 */ /* 0x040fe400000100b4 */
[----:B------:R-:W1:Y:S01]  /*e1a0*/  LDC R180, c[0x0][0x2d8] ;  /* 0x0000b600ffb47b82 */ /* 0x000e620000000800 */
[----:B------:R-:W-:Y:S01]  /*e1b0*/  FMUL.FTZ R146, R147, R146 ;  /* 0x0000009293927220 */ /* 0x000fe20000410000 */
[----:B0-----:R-:W-:Y:S01]  /*e1c0*/  FMUL.FTZ R151, R182, R151 ;  /* 0x00000097b6977220 */ /* 0x001fe20000410000 */
[----:B--2---:R-:W-:Y:S02]  /*e1d0*/  FADD.FTZ R145, R144, R145 ;  /* 0x0000009190917221 */ /* 0x004fe40000010000 */
[----:B------:R-:W-:-:S03]  /*e1e0*/  FMUL.FTZ R146, R146, R189 ;  /* 0x000000bd92927220 */ /* 0x000fc60000410000 */
[----:B------:R-:W0:Y:S01]  /*e1f0*/  SHFL.IDX PT, R151, R151, RZ, 0x1f ;  /* 0x00001fff97977589 */ /* 0x000e2200000e0000 */
[----:B------:R-:W-:Y:S02]  /*e200*/  FFMA.FTZ R182, R182, R146, R145 ;  /* 0x00000092b6b67223 */ /* 0x000fe40000010091 */
[----:B------:R-:W2:Y:S03]  /*e210*/  @!P1 LDC.64 R144, c[0x0][0x250] ;  /* 0x00009400ff909b82 */ /* 0x000ea60000000a00 */
[----:B------:R-:W1:Y:S05]  /*e220*/  SHFL.IDX PT, R181, R182, RZ, 0x1f ;  /* 0x00001fffb6b57589 */ /* 0x000e6a00000e0000 */
[----:B------:R-:W3:Y:S01]  /*e230*/  @!P1 LDC.64 R146, c[0x0][0x258] ;  /* 0x00009600ff929b82 */ /* 0x000ee20000000a00 */
[----:B0-----:R-:W-:Y:S01]  /*e240*/  FMUL.FTZ R149, R151, R151 ;  /* 0x0000009797957220 */ /* 0x001fe20000410000 */
[----:B--2---:R-:W-:-:S04]  /*e250*/  @!P1 LEA R144, P3, R0, R144, 0x2 ;  /* 0x0000009000909211 */ /* 0x004fc800078610ff */
[----:B------:R-:W-:Y:S01]  /*e260*/  FSEL R150, R149, RZ, P2 ;  /* 0x000000ff95967208 */ /* 0x000fe20001000000 */
[----:B-1----:R-:W-:Y:S01]  /*e270*/  FFMA.FTZ R149, R181, UR10, R180 ;  /* 0x0000000ab5957c23 */ /* 0x002fe200080100b4 */
[----:B------:R-:W-:-:S03]  /*e280*/  @!P1 LEA.HI.X R145, R0, R145, R177, 0x2, P3 ;  /* 0x0000009100919211 */ /* 0x000fc600018f14b1 */
[----:B------:R-:W-:Y:S01]  /*e290*/  FADD.FTZ R149, R149, R150 ;  /* 0x0000009695957221 */ /* 0x000fe20000010000 */
[C---:B---3--:R-:W-:Y:S01]  /*e2a0*/  @!P1 LEA R146, P4, R0.reuse, R146, 0x2 ;  /* 0x0000009200929211 */ /* 0x048fe200078810ff */
[----:B------:R0:W-:Y:S03]  /*e2b0*/  @!P1 STG.E desc[UR4][R144.64], R151 ;  /* 0x0000009790009986 */ /* 0x0001e6000c101904 */
[----:B------:R-:W-:Y:S01]  /*e2c0*/  @!P1 LEA.HI.X R147, R0, R147, R177, 0x2, P4 ;  /* 0x0000009300939211 */ /* 0x000fe200020f14b1 */
[----:B------:R-:W1:Y:S04]  /*e2d0*/  MUFU.RSQ R149, R149 ;  /* 0x0000009500957308 */ /* 0x000e680000001400 */
[----:B-1----:R0:W-:Y:S01]  /*e2e0*/  @!P1 STG.E desc[UR4][R146.64], R149 ;  /* 0x0000009592009986 */ /* 0x0021e2000c101904 */
[----:B------:R-:W-:-:S13]  /*e2f0*/  ISETP.GE.AND P1, PT, R176, 0x1, PT ;  /* 0x00000001b000780c */ /* 0x000fda0003f26270 */
[----:B0-----:R-:W-:Y:S05]  /*e300*/  @!P1 BRA `(.L_x_26998) ;  /* 0x0000000400f89947 */ /* 0x001fea0003800000 */
        /* <DEDUP_REMOVED lines=30> */
[C---:B------:R-:W-:Y:S01]  /*e4f0*/  FMUL.FTZ R66, R149.reuse, R66 ;  /* 0x0000004295427220 */ /* 0x040fe20000410000 */
[----:B------:R-:W-:Y:S01]  /*e500*/  FMUL.FTZ R67, R149, R150 ;  /* 0x0000009695437220 */ /* 0x000fe20000410000 */
[----:B------:R-:W-:Y:S01]  /*e510*/  IADD3 R95, R71, 0x100, RZ ;  /* 0x00000100475f7810 */ /* 0x000fe20007ffe0ff */
        /* <DEDUP_REMOVED lines=11> */
[----:B------:R-:W-:-:S02]  /*e5d0*/  VIADD R73, R71, 0x200 ;  /* 0x0000020047497836 */ /* 0x000fc40000000000 */
        /* <DEDUP_REMOVED lines=10> */
[----:B------:R-:W-:Y:S01]  /*e680*/  FFMA.FTZ R67, R129, R67, R114 ;  /* 0x0000004381437223 */ /* 0x000fe20000010072 */
[----:B------:R-:W-:Y:S01]  /*e690*/  FFMA.FTZ R66, R37, R66, R22 ;  /* 0x0000004225427223 */ /* 0x000fe20000010016 */
[----:B------:R-:W-:Y:S01]  /*e6a0*/  FFMA.FTZ R65, R132, R146, R113 ;  /* 0x0000009284417223 */ /* 0x000fe20000010071 */
[----:B------:R-:W-:Y:S01]  /*e6b0*/  FFMA.FTZ R64, R38, R64, R21 ;  /* 0x0000004026407223 */ /* 0x000fe20000010015 */
[----:B0-----:R-:W-:-:S04]  /*e6c0*/  IMAD.WIDE.U32 R68, R71, 0x10, R84 ;  /* 0x0000001047447825 */ /* 0x001fc800078e0054 */
[----:B------:R-:W-:Y:S01]  /*e6d0*/  FMUL.FTZ R175, R149, R94 ;  /* 0x0000005e95af7220 */ /* 0x000fe20000410000 */
[----:B------:R-:W-:Y:S01]  /*e6e0*/  IADD3 R93, R71, 0x300, RZ ;  /* 0x00000300475d7810 */ /* 0x000fe20007ffe0ff */
[----:B------:R-:W-:Y:S01]  /*e6f0*/  FMUL.FTZ R145, R149, R82 ;  /* 0x0000005295917220 */ /* 0x000fe20000410000 */
[C---:B------:R-:W-:Y:S01]  /*e700*/  IADD3 R91, R71.reuse, 0x400, RZ ;  /* 0x00000400475b7810 */ /* 0x040fe20007ffe0ff */
[C---:B------:R-:W-:Y:S01]  /*e710*/  VIADD R89, R71.reuse, 0x500 ;  /* 0x0000050047597836 */ /* 0x040fe20000000000 */
[----:B------:R-:W-:Y:S01]  /*e720*/  IADD3 R87, R71, 0x600, RZ ;  /* 0x0000060047577810 */ /* 0x000fe20007ffe0ff */
[----:B------:R-:W-:Y:S01]  /*e730*/  FFMA.FTZ R79, R133, R79, R116 ;  /* 0x0000004f854f7223 */ /* 0x000fe20000010074 */
        /* <DEDUP_REMOVED lines=8> */
[----:B------:R-:W-:Y:S01]  /*e7c0*/  FMUL.FTZ R194, R149, R194 ;  /* 0x000000c295c27220 */ /* 0x000fe20000410000 */
[----:B------:R-:W-:Y:S01]  /*e7d0*/  FFMA.FTZ R83, R135, R83, R118 ;  /* 0x0000005387537223 */ /* 0x000fe20000010076 */
[----:B------:R-:W-:Y:S01]  /*e7e0*/  FFMA.FTZ R82, R41, R74, R26 ;  /* 0x0000004a29527223 */ /* 0x000fe2000001001a */
[----:B------:R-:W-:Y:S01]  /*e7f0*/  FFMA.FTZ R81, R136, R81, R117 ;  /* 0x0000005188517223 */ /* 0x000fe20000010075 */
[----:B------:R-:W-:-:S04]  /*e800*/  IMAD.WIDE.U32 R72, R73, 0x10, R84 ;  /* 0x0000001049487825 */ /* 0x000fc800078e0054 */
        /* <DEDUP_REMOVED lines=12> */
[----:B------:R-:W-:-:S04]  /*e8d0*/  IMAD.WIDE.U32 R92, R93, 0x10, R84 ;  /* 0x000000105d5c7825 */ /* 0x000fc800078e0054 */
[C---:B------:R-:W-:Y:S01]  /*e8e0*/  FMUL.FTZ R210, R149.reuse, R210 ;  /* 0x000000d295d27220 */ /* 0x040fe20000410000 */
[----:B------:R-:W-:Y:S01]  /*e8f0*/  FMUL.FTZ R212, R149, R212 ;  /* 0x000000d495d47220 */ /* 0x000fe20000410000 */
[----:B------:R-:W-:Y:S01]  /*e900*/  STG.E.128 desc[UR4][R94.64], R76 ;  /* 0x0000004c5e007986 */ /* 0x000fe2000c101d04 */
[----:B------:R-:W-:-:S04]  /*e910*/  IMAD.WIDE.U32 R90, R91, 0x10, R84 ;  /* 0x000000105b5a7825 */ /* 0x000fc800078e0054 */
[----:B------:R-:W-:Y:S01]  /*e920*/  FFMA.FTZ R70, R45, R145, R30 ;  /* 0x000000912d467223 */ /* 0x000fe2000001001e */
[----:B------:R-:W-:Y:S01]  /*e930*/  FFMA.FTZ R74, R47, R147, R32 ;  /* 0x000000932f4a7223 */ /* 0x000fe20000010020 */
[----:B------:R1:W-:Y:S01]  /*e940*/  STG.E.128 desc[UR4][R72.64], R80 ;  /* 0x0000005048007986 */ /* 0x0003e2000c101d04 */
[----:B------:R-:W-:-:S04]  /*e950*/  IMAD.WIDE.U32 R88, R89, 0x10, R84 ;  /* 0x0000001059587825 */ /* 0x000fc800078e0054 */
        /* <DEDUP_REMOVED lines=25> */
.L_x_26998:
[----:B------:R-:W-:Y:S05]  /*eaf0*/  BSYNC B0 ;  /* 0x0000000000007941 */ /* 0x000fea0003800000 */
.L_x_26997:
[----:B------:R-:W-:Y:S01]  /*eb00*/  VIADD R0, R0, UR12 ;  /* 0x0000000c00007c36 */ /* 0x000fe20008000000 */
[----:B------:R-:W-:-:S04]  /*eb10*/  SEL R180, RZ, 0x1, P0 ;  /* 0x00000001ffb47807 */ /* 0x000fc80000000000 */
[----:B------:R-:W-:-:S13]  /*eb20*/  ISETP.GE.AND P1, PT, R0, UR13, PT ;  /* 0x0000000d00007c0c */ /* 0x000fda000bf26270 */
[----:B------:R-:W-:Y:S05]  /*eb30*/  @!P1 BRA `(.L_x_26999) ;  /* 0xffffff2400a89947 */ /* 0x000fea000383ffff */
[----:B------:R-:W-:Y:S05]  /*eb40*/  EXIT ;  /* 0x000000000000794d */ /* 0x000fea0003800000 */
.L_x_26996:
[----:B------:R-:W-:Y:S01]  /*eb50*/  HFMA2.MMA R187, -RZ, RZ, 0, 5.9604644775390625e-08 ;  /* 0x00000001ffbb7435 */ /* 0x000fe200000001ff */
[----:B------:R-:W-:Y:S01]  /*eb60*/  MOV R188, R180 ;  /* 0x000000b400bc7202 */ /* 0x000fe20000000f00 */
[----:B------:R-:W-:Y:S01]  /*eb70*/  IMAD.MOV.U32 R190, RZ, RZ, 0x1f ;  /* 0x0000001fffbe7424 */ /* 0x000fe200078e00ff */
[----:B------:R-:W-:-:S08]  /*eb80*/  MOV R185, 0xffffffff ;  /* 0xffffffff00b97802 */ /* 0x000fd00000000f00 */
[----:B0----5:R-:W-:Y:S05]  /*eb90*/  WARPSYNC.COLLECTIVE R185, `(.L_x_27000) ;  /* 0x00000000b9087348 */ /* 0x021fea0003c00000 */
[----:B------:R1:W2:Y:S02]  /*eba0*/  SHFL.BFLY P3, R186, R188, R187, R190 ;  /* 0x0c0000bbbcba7389 */ /* 0x0002a400000600be */
[----:B012--5:R-:W-:Y:S01]  /*ebb0*/  ENDCOLLECTIVE ;  /* 0x000000000000791b */ /* 0x027fe20003800000 */
.L_x_27000:
[----:B------:R-:W-:Y:S01]  /*ebc0*/  HFMA2.MMA R187, -RZ, RZ, 0, 1.1920928955078125e-07 ;  /* 0x00000002ffbb7435 */ /* 0x000fe200000001ff */
[----:B------:R-:W-:-:S05]  /*ebd0*/  MOV R145, R186 ;  /* 0x000000ba00917202 */ /* 0x000fca0000000f00 */
[----:B------:R-:W-:-:S04]  /*ebe0*/  FADD.FTZ R146, R180, R145 ;  /* 0x00000091b4927221 */ /* 0x000fc80000010000 */
[----:B------:R-:W-:-:S07]  /*ebf0*/  IMAD.MOV.U32 R188, RZ, RZ, R146 ;  /* 0x000000ffffbc7224 */ /* 0x000fce00078e0092 */
[----:B------:R-:W-:Y:S05]  /*ec00*/  WARPSYNC.COLLECTIVE R185, `(.L_x_27001) ;  /* 0x00000000b9087348 */ /* 0x000fea0003c00000 */
[----:B------:R0:W1:Y:S02]  /*ec10*/  SHFL.BFLY P3, R186, R188, R187, R190 ;  /* 0x0c0000bbbcba7389 */ /* 0x00006400000600be */
[----:B01----:R-:W-:Y:S01]  /*ec20*/  ENDCOLLECTIVE ;  /* 0x000000000000791b */ /* 0x003fe20003800000 */
.L_x_27001:
[----:B------:R-:W-:Y:S01]  /*ec30*/  HFMA2.MMA R187, -RZ, RZ, 0, 2.384185791015625e-07 ;  /* 0x00000004ffbb7435 */ /* 0x000fe200000001ff */
[----:B------:R-:W-:-:S05]  /*ec40*/  MOV R145, R186 ;  /* 0x000000ba00917202 */ /* 0x000fca0000000f00 */
[----:B------:R-:W-:-:S04]  /*ec50*/  FADD.FTZ R147, R146, R145 ;  /* 0x0000009192937221 */ /* 0x000fc80000010000 */
[----:B------:R-:W-:-:S07]  /*ec60*/  IMAD.MOV.U32 R188, RZ, RZ, R147 ;  /* 0x000000ffffbc7224 */ /* 0x000fce00078e0093 */
[----:B------:R-:W-:Y:S05]  /*ec70*/  WARPSYNC.COLLECTIVE R185, `(.L_x_27002) ;  /* 0x00000000b9087348 */ /* 0x000fea0003c00000 */
[----:B------:R0:W1:Y:S02]  /*ec80*/  SHFL.BFLY P3, R186, R188, R187, R190 ;  /* 0x0c0000bbbcba7389 */ /* 0x00006400000600be */
[----:B01----:R-:W-:Y:S01]  /*ec90*/  ENDCOLLECTIVE ;  /* 0x000000000000791b */ /* 0x003fe20003800000 */
.L_x_27002:
[----:B------:R-:W-:Y:S01]  /*eca0*/  HFMA2.MMA R187, -RZ, RZ, 0, 4.76837158203125e-07 ;  /* 0x00000008ffbb7435 */ /* 0x000fe200000001ff */
[----:B------:R-:W-:-:S05]  /*ecb0*/  MOV R144, R186 ;  /* 0x000000ba00907202 */ /* 0x000fca0000000f00 */
[----:B------:R-:W-:-:S04]  /*ecc0*/  FADD.FTZ R181, R147, R144 ;  /* 0x0000009093b57221 */ /* 0x000fc80000010000 */
[----:B------:R-:W-:-:S07]  /*ecd0*/  IMAD.MOV.U32 R188, RZ, RZ, R181 ;  /* 0x000000ffffbc7224 */ /* 0x000fce00078e00b5 */
[----:B------:R-:W-:Y:S05]  /*ece0*/  WARPSYNC.COLLECTIVE R185, `(.L_x_27003) ;  /* 0x00000000b9087348 */ /* 0x000fea0003c00000 */
[----:B------:R0:W1:Y:S02]  /*ecf0*/  SHFL.BFLY P3, R186, R188, R187, R190 ;  /* 0x0c0000bbbcba7389 */ /* 0x00006400000600be */
[----:B01----:R-:W-:Y:S01]  /*ed00*/  ENDCOLLECTIVE ;  /* 0x000000000000791b */ /* 0x003fe20003800000 */
.L_x_27003:
[----:B------:R-:W-:Y:S01]  /*ed10*/  HFMA2.MMA R187, -RZ, RZ, 0, 9.5367431640625e-07 ;  /* 0x00000010ffbb7435 */ /* 0x000fe200000001ff */
[----:B------:R-:W-:-:S05]  /*ed20*/  MOV R144, R186 ;  /* 0x000000ba00907202 */ /* 0x000fca0000000f00 */
[----:B------:R-:W-:-:S04]  /*ed30*/  FADD.FTZ R182, R181, R144 ;  /* 0x00000090b5b67221 */ /* 0x000fc80000010000 */
[----:B------:R-:W-:-:S07]  /*ed40*/  IMAD.MOV.U32 R188, RZ, RZ, R182 ;  /* 0x000000ffffbc7224 */ /* 0x000fce00078e00b6 */
[----:B------:R-:W-:Y:S05]  /*ed50*/  WARPSYNC.COLLECTIVE R185, `(.L_x_27004) ;  /* 0x00000000b9087348 */ /* 0x000fea0003c00000 */
[----:B------:R0:W1:Y:S02]  /*ed60*/  SHFL.BFLY P3, R186, R188, R187, R190 ;  /* 0x0c0000bbbcba7389 */ /* 0x00006400000600be */
[----:B01----:R-:W-:Y:S01]  /*ed70*/  ENDCOLLECTIVE ;  /* 0x000000000000791b */ /* 0x003fe20003800000 */
.L_x_27004:
        /* <DEDUP_REMOVED lines=72> */
.L_x_27005:
[----:B------:R-:W-:Y:S01]  /*f200*/  HFMA2.MMA R187, -RZ, RZ, 0, 1.1920928955078125e-07 ;  /* 0x00000002ffbb7435 */ /* 0x000fe200000001ff */
[----:B------:R-:W-:-:S05]  /*f210*/  MOV R146, R186 ;  /* 0x000000ba00927202 */ /* 0x000fca0000000f00 */
[----:B------:R-:W-:-:S04]  /*f220*/  FADD.FTZ R146, R145, R146 ;  /* 0x0000009291927221 */ /* 0x000fc80000010000 */
[----:B------:R-:W-:-:S07]  /*f230*/  IMAD.MOV.U32 R188, RZ, RZ, R146 ;  /* 0x000000ffffbc7224 */ /* 0x000fce00078e0092 */
[----:B------:R-:W-:Y:S05]  /*f240*/  WARPSYNC.COLLECTIVE R185, `(.L_x_27006) ;  /* 0x00000000b9087348 */ /* 0x000fea0003c00000 */
[----:B------:R0:W1:Y:S02]  /*f250*/  SHFL.BFLY P3, R186, R188, R187, R190 ;  /* 0x0c0000bbbcba7389 */ /* 0x00006400000600be */
[----:B01----:R-:W-:Y:S01]  /*f260*/  ENDCOLLECTIVE ;  /* 0x000000000000791b */ /* 0x003fe20003800000 */
.L_x_27006:
[----:B------:R-:W-:Y:S01]  /*f270*/  HFMA2.MMA R187, -RZ, RZ, 0, 2.384185791015625e-07 ;  /* 0x00000004ffbb7435 */ /* 0x000fe200000001ff */
[----:B------:R-:W-:-:S05]  /*f280*/  MOV R147, R186 ;  /* 0x000000ba00937202 */ /* 0x000fca0000000f00 */
[----:B------:R-:W-:-:S04]  /*f290*/  FADD.FTZ R147, R146, R147 ;  /* 0x0000009392937221 */ /* 0x000fc80000010000 */
[----:B------:R-:W-:-:S07]  /*f2a0*/  IMAD.MOV.U32 R188, RZ, RZ, R147 ;  /* 0x000000ffffbc7224 */ /* 0x000fce00078e0093 */
[----:B------:R-:W-:Y:S05]  /*f2b0*/  WARPSYNC.COLLECTIVE R185, `(.L_x_27007) ;  /* 0x00000000b9087348 */ /* 0x000fea0003c00000 */
[----:B------:R0:W1:Y:S02]  /*f2c0*/  SHFL.BFLY P3, R186, R188, R187, R190 ;  /* 0x0c0000bbbcba7389 */ /* 0x00006400000600be */
[----:B01----:R-:W-:Y:S01]  /*f2d0*/  ENDCOLLECTIVE ;  /* 0x000000000000791b */ /* 0x003fe20003800000 */
.L_x_27007:
[----:B------:R-:W-:Y:S01]  /*f2e0*/  HFMA2.MMA R187, -RZ, RZ, 0, 4.76837158203125e-07 ;  /* 0x00000008ffbb7435 */ /* 0x000fe200000001ff */
[----:B------:R-:W-:-:S05]  /*f2f0*/  MOV R180, R186 ;  /* 0x000000ba00b47202 */ /* 0x000fca0000000f00 */
[----:B------:R-:W-:-:S04]  /*f300*/  FADD.FTZ R180, R147, R180 ;  /* 0x000000b493b47221 */ /* 0x000fc80000010000 */
[----:B------:R-:W-:-:S07]  /*f310*/  IMAD.MOV.U32 R188, RZ, RZ, R180 ;  /* 0x000000ffffbc7224 */ /* 0x000fce00078e00b4 */
[----:B------:R-:W-:Y:S05]  /*f320*/  WARPSYNC.COLLECTIVE R185, `(.L_x_27008) ;  /* 0x00000000b9087348 */ /* 0x000fea0003c00000 */
[----:B------:R0:W1:Y:S02]  /*f330*/  SHFL.BFLY P3, R186, R188, R187, R190 ;  /* 0x0c0000bbbcba7389 */ /* 0x00006400000600be */
[----:B01----:R-:W-:Y:S01]  /*f340*/  ENDCOLLECTIVE ;  /* 0x000000000000791b */ /* 0x003fe20003800000 */
.L_x_27008:
[----:B------:R-:W-:Y:S01]  /*f350*/  HFMA2.MMA R187, -RZ, RZ, 0, 9.5367431640625e-07 ;  /* 0x00000010ffbb7435 */ /* 0x000fe200000001ff */
[----:B------:R-:W-:-:S05]  /*f360*/  MOV R181, R186 ;  /* 0x000000ba00b57202 */ /* 0x000fca0000000f00 */
[----:B------:R-:W-:-:S04]  /*f370*/  FADD.FTZ R181, R180, R181 ;  /* 0x000000b5b4b57221 */ /* 0x000fc80000010000 */
[----:B------:R-:W-:-:S07]  /*f380*/  IMAD.MOV.U32 R188, RZ, RZ, R181 ;  /* 0x000000ffffbc7224 */ /* 0x000fce00078e00b5 */
[----:B------:R-:W-:Y:S05]  /*f390*/  WARPSYNC.COLLECTIVE R185, `(.L_x_27009) ;  /* 0x00000000b9087348 */ /* 0x000fea0003c00000 */
[----:B------:R0:W1:Y:S02]  /*f3a0*/  SHFL.BFLY P3, R186, R188, R187, R190 ;  /* 0x0c0000bbbcba7389 */ /* 0x00006400000600be */
[----:B01----:R-:W-:Y:S01]  /*f3b0*/  ENDCOLLECTIVE ;  /* 0x000000000000791b */ /* 0x003fe20003800000 */
.L_x_27009:
[----:B------:R-:W-:Y:S01]  /*f3c0*/  MOV R182, R186 ;  /* 0x000000ba00b67202 */ /* 0x000fe20000000f00 */
[----:B------:R-:W-:Y:S06]  /*f3d0*/  BRA `(.L_x_27010) ;  /* 0xffffffe800647947 */ /* 0x000fec000383ffff */
.L_x_27011:
        /* <DEDUP_REMOVED lines=10> */
.L_x_30327:


//--------------------- .text._ZN10layer_norm13ln_fwd_kernelINS_13Kernel_traitsIfffffjLj8192ELj1ELj1ELj8ELj16ENS_18Kernel_traits_baseILj8192EfffffjLj256EEEEELb0ELb0ELb0ELb0EEEvNS_9FwdParamsE --------------------------
	.section	.text._ZN10layer_norm13ln_fwd_kernelINS_13Kernel_traitsIfffffjLj8192ELj1ELj1ELj8ELj16ENS_18Kernel_traits_baseILj8192EfffffjLj256EEEEELb0ELb0ELb0ELb0EEEvNS_9FwdParamsE,"ax",@progbits
	.align	128
        .global         _ZN10layer_norm13ln_fwd_kernelINS_13Kernel_traitsIfffffjLj8192ELj1ELj1ELj8ELj16ENS_18Kernel_traits_baseILj8192EfffffjLj256EEEEELb0ELb0ELb0ELb0EEEvNS_9FwdParamsE
        .type           _ZN10layer_norm13ln_fwd_kernelINS_13Kernel_traitsIfffffjLj8192ELj1ELj1ELj8ELj16ENS_18Kernel_traits_baseILj8192EfffffjLj256EEEEELb0ELb0ELb0ELb0EEEvNS_9FwdParamsE,@function
        .size           _ZN10layer_norm13ln_fwd_kernelINS_13Kernel_traitsIfffffjLj8192ELj1ELj1ELj8ELj16ENS_18Kernel_traits_baseILj8192EfffffjLj256EEEEELb0ELb0ELb0ELb0EEEvNS_9FwdParamsE,(.L_x_30328 - _ZN10layer_norm13ln_fwd_kernelINS_13Kernel_traitsIfffffjLj8192ELj1ELj1ELj8ELj16ENS_18Kernel_traits_baseILj8192EfffffjLj256EEEEELb0ELb0ELb0ELb0EEEvNS_9FwdParamsE)
        .other          _ZN10layer_norm13ln_fwd_kernelINS_13Kernel_traitsIfffffjLj8192ELj1ELj1ELj8ELj16ENS_18Kernel_traits_baseILj8192EfffffjLj256EEEEELb0ELb0ELb0ELb0EEEvNS_9FwdParamsE,@"STO_CUDA_ENTRY STV_DEFAULT"
_ZN10layer_norm13ln_fwd_kernelINS_13Kernel_traitsIfffffjLj8192ELj1ELj1ELj8ELj16ENS_18Kernel_traits_baseILj8192EfffffjLj256EEEEELb0ELb0ELb0ELb0EEEvNS_9FwdParamsE:
.text._ZN10layer_norm13ln_fwd_kernelINS_13Kernel_traitsIfffffjLj8192ELj1ELj1ELj8ELj16ENS_18Kernel_traits_baseILj8192EfffffjLj256EEEEELb0ELb0ELb0ELb0EEEvNS_9FwdParamsE:
        /* <DEDUP_REMOVED lines=20> */
[----:B------:R-:W0:Y:S01]  /*0140*/  LDC.64 R16, c[0x0][0x260] ;  /* 0x00009800ff107b82 */ /* 0x000e220000000a00 */
[----:B------:R-:W-:Y:S01]  /*0150*/  ULDC.64 UR6, c[0x0][0x2c8] ;  /* 0x0000b20000067ab9 */ /* 0x000fe20000000a00 */
[----:B------:R-:W-:Y:S02]  /*0160*/  CS2R R14, SRZ ;  /* 0x00000000000e7805 */ /* 0x000fe4000001ff00 */
[----:B------:R-:W-:Y:S02]  /*0170*/  ISETP.NE.U32.AND P0, PT, RZ, UR6, PT ;  /* 0x00000006ff007c0c */ /* 0x000fe4000bf05070 */
[----:B------:R-:W-:Y:S02]  /*0180*/  CS2R R12, SRZ ;  /* 0x00000000000c7805 */ /* 0x000fe4000001ff00 */
[----:B------:R-:W-:-:S13]  /*0190*/  ISETP.NE.AND.EX P0, PT, RZ, UR7, PT, P0 ;  /* 0x00000007ff007c0c */ /* 0x000fda000bf05300 */
[C---:B------:R-:W-:Y:S01]  /*01a0*/  @P0 LEA R4, P1, R9.reuse, UR6, 0x4 ;  /* 0x0000000609040c11 */ /* 0x040fe2000f8220ff */
[----:B0-----:R-:W-:-:S03]  /*01b0*/  IMAD.WIDE.U32 R16, R9, 0x10, R16 ;  /* 0x0000001009107825 */ /* 0x001fc600078e0010 */
[----:B------:R-:W-:-:S03]  /*01c0*/  @P0 LEA.HI.X R5, R9, UR7, RZ, 0x4, P1 ;  /* 0x0000000709050c11 */ /* 0x000fc600088f24ff */
[----:B------:R-:W5:Y:S04]  /*01d0*/  LDG.E.128 R16, desc[UR4][R16.64] ;  /* 0x0000000410107981 */ /* 0x000f68000c1e1d00 */
[----:B------:R0:W5:Y:S01]  /*01e0*/  @P0 LDG.E.128 R12, desc[UR4][R4.64] ;  /* 0x00000004040c0981 */ /* 0x000162000c1e1d00 */
[----:B------:R-:W-:-:S07]  /*01f0*/  LOP3.LUT R9, R9, 0x100, RZ, 0xfc, !PT ;  /* 0x0000010009097812 */ /* 0x000fce00078efcff */
.L_x_27013:
[----:B------:R-:W-:Y:S05]  /*0200*/  BSYNC B0 ;  /* 0x0000000000007941 */ /* 0x000fea0003800000 */
.L_x_27012:
[----:B------:R-:W-:Y:S04]  /*0210*/  BSSY B0, `(.L_x_27014) ;  /* 0x000000e000007945 */ /* 0x000fe80003800000 */
[----:B------:R-:W-:Y:S05]  /*0220*/  @!P6 BRA `(.L_x_27015) ;  /* 0x000000000030e947 */ /* 0x000fea0003800000 */
[----:B------:R-:W1:Y:S01]  /*0230*/  LDC.64 R6, c[0x0][0x260] ;  /* 0x00009800ff067b82 */ /* 0x000e620000000a00 */
[----:B------:R-:W-:Y:S01]  /*0240*/  ULDC.64 UR6, c[0x0][0x2c8] ;  /* 0x0000b20000067ab9 */ /* 0x000fe20000000a00 */
[----:B------:R-:W-:Y:S02]  /*0250*/  CS2R R22, SRZ ;  /* 0x0000000000167805 */ /* 0x000fe4000001ff00 */
[----:B------:R-:W-:Y:S02]  /*0260*/  ISETP.NE.U32.AND P0, PT, RZ, UR6, PT ;  /* 0x00000006ff007c0c */ /* 0x000fe4000bf05070 */
[----:B------:R-:W-:Y:S02]  /*0270*/  CS2R R20, SRZ ;  /* 0x0000000000147805 */ /* 0x000fe4000001ff00 */
[----:B------:R-:W-:-:S13]  /*0280*/  ISETP.NE.AND.EX P0, PT, RZ, UR7, PT, P0 ;  /* 0x00000007ff007c0c */ /* 0x000fda000bf05300 */
[----:B0-----:R-:W-:-:S04]  /*0290*/  @P0 LEA R4, P1, R9, UR6, 0x4 ;  /* 0x0000000609040c11 */ /* 0x001fc8000f8220ff */
[C---:B------:R-:W-:Y:S01]  /*02a0*/  @P0 LEA.HI.X R5, R9.reuse, UR7, RZ, 0x4, P1 ;  /* 0x0000000709050c11 */ /* 0x040fe200088f24ff */
[----:B-1----:R-:W-:-:S04]  /*02b0*/  IMAD.WIDE.U32 R6, R9, 0x10, R6 ;  /* 0x0000001009067825 */ /* 0x002fc800078e0006 */
[----:B------:R1:W5:Y:S04]  /*02c0*/  @P0 LDG.E.128 R20, desc[UR4][R4.64] ;  /* 0x0000000404140981 */ /* 0x000368000c1e1d00 */
[----:B------:R1:W5:Y:S01]  /*02d0*/  LDG.E.128 R24, desc[UR4][R6.64] ;  /* 0x0000000406187981 */ /* 0x000362000c1e1d00 */
[----:B------:R-:W-:-:S07]  /*02e0*/  IADD3 R9, R9, 0x100, RZ ;  /* 0x0000010009097810 */ /* 0x000fce0007ffe0ff */
.L_x_27015:
[----:B------:R-:W-:Y:S05]  /*02f0*/  BSYNC B0 ;  /* 0x0000000000007941 */ /* 0x000fea0003800000 */
.L_x_27014:
[----:B------:R-:W-:Y:S04]  /*0300*/  BSSY B0, `(.L_x_27016) ;  /* 0x000000e000007945 */ /* 0x000fe80003800000 */
[----:B------:R-:W-:Y:S05]  /*0310*/  @!P5 BRA `(.L_x_27017) ;  /* 0x000000000030d947 */ /* 0x000fea0003800000 */
[----:B-1----:R-:W1:Y:S01]  /*0320*/  LDC.64 R6, c[0x0][0x260] ;  /* 0x00009800ff067b82 */ /* 0x002e620000000a00 */
        /* <DEDUP_REMOVED lines=11> */
.L_x_27017:
[----:B------:R-:W-:Y:S05]  /*03e0*/  BSYNC B0 ;  /* 0x0000000000007941 */ /* 0x000fea0003800000 */
.L_x_27016:
[----:B------:R-:W-:Y:S04]  /*03f0*/  BSSY B0, `(.L_x_27018) ;  /* 0x000000e000007945 */ /* 0x000fe80003800000 */
[----:B------:R-:W-:Y:S05]  /*0400*/  @!P4 BRA `(.L_x_27019) ;  /* 0x000000000030c947 */ /* 0x000fea0003800000 */
[----:B-12---:R-:W1:Y:S01]  /*0410*/  LDC.64 R6, c[0x0][0x260] ;  /* 0x00009800ff067b82 */ /* 0x006e620000000a00 */
        /* <DEDUP_REMOVED lines=11> */
.L_x_27019:
[----:B------:R-:W-:Y:S05]  /*04d0*/  BSYNC B0 ;  /* 0x0000000000007941 */ /* 0x000fea0003800000 */
.L_x_27018:
[----:B------:R-:W-:Y:S04]  /*04e0*/  BSSY B0, `(.L_x_27020) ;  /* 0x000000e000007945 */ /* 0x000fe80003800000 */
[----:B------:R-:W-:Y:S05]  /*04f0*/  @!P3 BRA `(.L_x_27021) ;  /* 0x000000000030b947 */ /* 0x000fea0003800000 */
[----:B-123--:R-:W1:Y:S01]  /*0500*/  LDC.64 R6, c[0x0][0x260] ;  /* 0x00009800ff067b82 */ /* 0x00ee620000000a00 */
        /* <DEDUP_REMOVED lines=11> */
.L_x_27021:
[----:B------:R-:W-:Y:S05]  /*05c0*/  BSYNC B0 ;  /* 0x0000000000007941 */ /* 0x000fea0003800000 */
.L_x_27020:
[----:B------:R-:W-:Y:S01]  /*05d0*/  ISETP.GE.U32.AND P0, PT, R2, 0x600, PT ;  /* 0x000006000200780c */ /* 0x000fe20003f06070 */
[----:B------:R-:W-:Y:S03]  /*05e0*/  BSSY B0, `(.L_x_27022) ;  /* 0x000000f000007945 */ /* 0x000fe60003800000 */
[----:B01234-:R-:W-:-:S09]  /*05f0*/  P2R R4, PR, RZ, 0x1 ;  /* 0x00000001ff047803 */ /* 0x01ffd20000000000 */
[----:B------:R-:W-:Y:S05]  /*0600*/  @!P0 BRA `(.L_x_27023) ;  /* 0x0000000000308947 */ /* 0x000fea0003800000 */
[----:B------:R-:W0:Y:S01]  /*0610*/  LDC.64 R6, c[0x0][0x260] ;  /* 0x00009800ff067b82 */ /* 0x000e220000000a00 */
[----:B------:R-:W-:Y:S01]  /*0620*/  ULDC.64 UR6, c[0x0][0x2c8] ;  /* 0x0000b20000067ab9 */ /* 0x000fe20000000a00 */
[----:B------:R-:W-:Y:S02]  /*0630*/  CS2R R54, SRZ ;  /* 0x0000000000367805 */ /* 0x000fe4000001ff00 */
[----:B------:R-:W-:Y:S02]  /*0640*/  ISETP.NE.U32.AND P0, PT, RZ, UR6, PT ;  /* 0x00000006ff007c0c */ /* 0x000fe4000bf05070 */
[----:B------:R-:W-:Y:S02]  /*0650*/  CS2R R52, SRZ ;  /* 0x0000000000347805 */ /* 0x000fe4000001ff00 */
[----:B------:R-:W-:-:S13]  /*0660*/  ISETP.NE.AND.EX P0, PT, RZ, UR7, PT, P0 ;  /* 0x00000007ff007c0c */ /* 0x000fda000bf05300 */
[----:B------:R-:W-:-:S04]  /*0670*/  @P0 LEA R4, P1, R9, UR6, 0x4 ;  /* 0x0000000609040c11 */ /* 0x000fc8000f8220ff */
[C---:B------:R-:W-:Y:S01]  /*0680*/  @P0 LEA.HI.X R5, R9.reuse, UR7, RZ, 0x4, P1 ;  /* 0x0000000709050c11 */ /* 0x040fe200088f24ff */
[----:B0-----:R-:W-:-:S04]  /*0690*/  IMAD.WIDE.U32 R6, R9, 0x10, R6 ;  /* 0x0000001009067825 */ /* 0x001fc800078e0006 */
[----:B------:R0:W5:Y:S04]  /*06a0*/  @P0 LDG.E.128 R52, desc[UR4][R4.64] ;  /* 0x0000000404340981 */ /* 0x000168000c1e1d00 */
[----:B------:R0:W5:Y:S01]  /*06b0*/  LDG.E.128 R56, desc[UR4][R6.64] ;  /* 0x0000000406387981 */ /* 0x000162000c1e1d00 */
[----:B------:R-:W-:-:S07]  /*06c0*/  IADD3 R9, R9, 0x100, RZ ;  /* 0x0000010009097810 */ /* 0x000fce0007ffe0ff */
.L_x_27023:
[----:B------:R-:W-:Y:S05]  /*06d0*/  BSYNC B0 ;  /* 0x0000000000007941 */ /* 0x000fea0003800000 */
.L_x_27022:
[----:B------:R-:W-:Y:S01]  /*06e0*/  ISETP.GE.U32.AND P0, PT, R2, 0x700, PT ;  /* 0x000007000200780c */ /* 0x000fe20003f06070 */
[----:B------:R-:W-:Y:S03]  /*06f0*/  BSSY B0, `(.L_x_27024) ;  /* 0x000000f000007945 */ /* 0x000fe60003800000 */
[----:B0-----:R-:W-:-:S09]  /*0700*/  P2R R4, PR, RZ, 0x1 ;  /* 0x00000001ff047803 */ /* 0x001fd20000000000 */
        /* <DEDUP_REMOVED lines=13> */
.L_x_27025:
[----:B------:R-:W-:Y:S05]  /*07e0*/  BSYNC B0 ;  /* 0x0000000000007941 */ /* 0x000fea0003800000 */
.L_x_27024:
        /* <DEDUP_REMOVED lines=12> */
[----:B------:R-:W-:-:S05]  /*08b0*/  @P0 LEA.HI.X R5, R9, UR7, RZ, 0x4, P1 ;  /* 0x0000000709050c11 */ /* 0x000fca00088f24ff */
[----:B------:R0:W5:Y:S04]  /*08c0*/  @P0 LDG.E.128 R68, desc[UR4][R4.64] ;  /* 0x0000000404440981 */ /* 0x000168000c1e1d00 */
[----:B------:R-:W5:Y:S02]  /*08d0*/  LDG.E.128 R72, desc[UR4][R72.64] ;  /* 0x0000000448487981 */ /* 0x000f64000c1e1d00 */
.L_x_27027:
[----:B------:R-:W-:Y:S05]  /*08e0*/  BSYNC B0 ;  /* 0x0000000000007941 */ /* 0x000fea0003800000 */
.L_x_27026:
        /* <DEDUP_REMOVED lines=35> */
.L_x_27157:
[----:B01234-:R-:W1:Y:S01]  /*0b20*/  @P0 LDC.64 R84, c[0x0][0x270] ;  /* 0x00009c00ff540b82 */ /* 0x01fe620000000a00 */
[----:B------:R-:W-:Y:S01]  /*0b30*/  MOV R116, 0x3f800000 ;  /* 0x3f80000000747802 */ /* 0x000fe20000000f00 */
[----:B-1----:R-:W-:-:S05]  /*0b40*/  @P0 IMAD.WIDE R84, R4, 0x4, R84 ;  /* 0x0000000404540825 */ /* 0x002fca00078e0254 */
[----:B-----5:R1:W5:Y:S01]  /*0b50*/  @P0 LDG.E R116, desc[UR4][R84.64] ;  /* 0x0000000454740981 */ /* 0x020362000c1e1900 */
[----:B------:R-:W-:Y:S01]  /*0b60*/  IMAD R86, R4, UR7, RZ ;  /* 0x0000000704567c24 */ /* 0x000fe2000f8e02ff */
[----:B------:R-:W-:Y:S01]  /*0b70*/  LOP3.LUT R114, R0, 0xff, RZ, 0xc0, !PT ;  /* 0x000000ff00727812 */ /* 0x000fe200078ec0ff */
[----:B------:R-:W-:Y:S03]  /*0b80*/  BSSY B0, `(.L_x_27028) ;  /* 0x000002d000007945 */ /* 0x000fe60003800000 */
[----:B------:R-:W-:-:S04]  /*0b90*/  SHF.R.S32.HI R87, RZ, 0x1f, R86 ;  /* 0x0000001fff577819 */ /* 0x000fc80000011456 */
[----:B------:R-:W-:-:S04]  /*0ba0*/  LEA.HI R87, R87, R86, RZ, 0x2 ;  /* 0x0000005657577211 */ /* 0x000fc800078f10ff */
[----:B------:R-:W-:-:S04]  /*0bb0*/  LEA.HI.SX32 R114, R87, R114, 0x1e ;  /* 0x0000007257727211 */ /* 0x000fc800078ff2ff */
[----:B------:R-:W-:Y:S01]  /*0bc0*/  MOV R117, R114 ;  /* 0x0000007200757202 */ /* 0x000fe20000000f00 */
[----:B-1----:R-:W-:Y:S06]  /*0bd0*/  @!P2 BRA `(.L_x_27029) ;  /* 0x00000000009ca947 */ /* 0x002fec0003800000 */
[----:B------:R-:W-:-:S04]  /*0be0*/  ISETP.NE.U32.AND P3, PT, RZ, UR10, PT ;  /* 0x0000000aff007c0c */ /* 0x000fc8000bf65070 */
[----:B------:R-:W-:-:S13]  /*0bf0*/  ISETP.NE.AND.EX P3, PT, RZ, UR11, PT, P3 ;  /* 0x0000000bff007c0c */ /* 0x000fda000bf65330 */
[----:B------:R-:W-:-:S04]  /*0c00*/  @P3 LEA R84, P4, R114, UR10, 0x4 ;  /* 0x0000000a72543c11 */ /* 0x000fc8000f8820ff */
[----:B------:R-:W-:-:S05]  /*0c10*/  @P3 LEA.HI.X R85, R114, UR11, RZ, 0x4, P4 ;  /* 0x0000000b72553c11 */ /* 0x000fca000a0f24ff */
[----:B------:R1:W5:Y:S02]  /*0c20*/  @P3 LDG.E.128 R76, desc[UR4][R84.64] ;  /* 0x00000004544c3981 */ /* 0x000364000c1e1d00 */
[----:B-1----:R-:W1:Y:S02]  /*0c30*/  LDC.64 R84, c[0x0][0x220] ;  /* 0x00008800ff547b82 */ /* 0x002e640000000a00 */
[----:B-1----:R-:W-:-:S06]  /*0c40*/  IMAD.WIDE.U32 R86, R114, 0x10, R84 ;  /* 0x0000001072567825 */ /* 0x002fcc00078e0054 */
[----:B------:R-:W2:Y:S01]  /*0c50*/  LDG.E.128 R84, desc[UR4][R86.64] ;  /* 0x0000000456547981 */ /* 0x000ea2000c1e1d00 */
[----:B------:R-:W-:-:S04]  /*0c60*/  ISETP.NE.U32.AND P3, PT, RZ, UR10, PT ;  /* 0x0000000aff007c0c */ /* 0x000fc8000bf65070 */
[----:B------:R-:W-:Y:S01]  /*0c70*/  ISETP.NE.AND.EX P3, PT, RZ, UR11, PT, P3 ;  /* 0x0000000bff007c0c */ /* 0x000fe2000bf65330 */
[----:B--2--5:R-:W-:-:S12]  /*0c80*/  FMUL.FTZ R6, R84, R116 ;  /* 0x0000007454067220 */ /* 0x024fd80000410000 */
[----:B------:R-:W-:Y:S05]  /*0c90*/  @P3 BRA `(.L_x_27030) ;  /* 0x0000000000083947 */ /* 0x000fea0003800000 */
[----:B------:R-:W-:Y:S05]  /*0ca0*/  @P1 BRA `(.L_x_27031) ;  /* 0x0000000000081947 */ /* 0x000fea0003800000 */
[----:B------:R-:W-:Y:S05]  /*0cb0*/  BRA `(.L_x_27032) ;  /* 0x0000000000087947 */ /* 0x000fea0003800000 */
.L_x_27030:
[----:B------:R-:W-:-:S07]  /*0cc0*/  FADD.FTZ R6, R76, R6 ;  /* 0x000000064c067221 */ /* 0x000fce0000010000 */
.L_x_27031:
[----:B------:R-:W-:-:S07]  /*0cd0*/  MOV R80, R6 ;  /* 0x0000000600507202 */ /* 0x000fce0000000f00 */
.L_x_27032:
[----:B------:R-:W-:Y:S01]  /*0ce0*/  FMUL.FTZ R90, R85, R116 ;  /* 0x00000074555a7220 */ /* 0x000fe20000410000 */
[----:B------:R-:W-:Y:S06]  /*0cf0*/  @P3 BRA `(.L_x_27033) ;  /* 0x0000000000083947 */ /* 0x000fec0003800000 */
[----:B------:R-:W-:Y:S05]  /*0d00*/  @P1 BRA `(.L_x_27034) ;  /* 0x0000000000081947 */ /* 0x000fea0003800000 */
[----:B------:R-:W-:Y:S05]  /*0d10*/  BRA `(.L_x_27035) ;  /* 0x0000000000087947 */ /* 0x000fea0003800000 */
.L_x_27033:
[----:B------:R-:W-:-:S07]  /*0d20*/  FADD.FTZ R90, R77, R90 ;  /* 0x0000005a4d5a7221 */ /* 0x000fce0000010000 */
.L_x_27034:
[----:B------:R-:W-:-:S07]  /*0d30*/  MOV R81, R90 ;  /* 0x0000005a00517202 */ /* 0x000fce0000000f00 */
.L_x_27035:
[----:B------:R-:W-:Y:S01]  /*0d40*/  FMUL.FTZ R98, R86, R116 ;  /* 0x0000007456627220 */ /* 0x000fe20000410000 */
[----:B------:R-:W-:Y:S06]  /*0d50*/  @P3 BRA `(.L_x_27036) ;  /* 0x0000000000083947 */ /* 0x000fec0003800000 */
[----:B------:R-:W-:Y:S05]  /*0d60*/  @P1 BRA `(.L_x_27037) ;  /* 0x0000000000081947 */ /* 0x000fea0003800000 */
[----:B------:R-:W-:Y:S05]  /*0d70*/  BRA `(.L_x_27038) ;  /* 0x0000000000087947 */ /* 0x000fea0003800000 */
.L_x_27036:
[----:B------:R-:W-:-:S07]  /*0d80*/  FADD.FTZ R98, R78, R98 ;  /* 0x000000624e627221 */ /* 0x000fce0000010000 */
.L_x_27037:
[----:B------:R-:W-:-:S07]  /*0d90*/  MOV R82, R98 ;  /* 0x0000006200527202 */ /* 0x000fce0000000f00 */
.L_x_27038:
[----:B------:R-:W-:Y:S01]  /*0da0*/  FMUL.FTZ R106, R87, R116 ;  /* 0x00000074576a7220 */ /* 0x000fe20000410000 */
[----:B------:R-:W-:Y:S06]  /*0db0*/  @P3 BRA `(.L_x_27039) ;  /* 0x0000000000083947 */ /* 0x000fec0003800000 */
[----:B------:R-:W-:Y:S05]  /*0dc0*/  @P1 BRA `(.L_x_27040) ;  /* 0x0000000000081947 */ /* 0x000fea0003800000 */
[----:B------:R-:W-:Y:S05]  /*0dd0*/  BRA `(.L_x_27041) ;  /* 0x0000000000087947 */ /* 0x000fea0003800000 */
.L_x_27039:
[----:B------:R-:W-:-:S07]  /*0de0*/  FADD.FTZ R106, R79, R106 ;  /* 0x0000006a4f6a7221 */ /* 0x000fce0000010000 */
.L_x_27040:
[----:B------:R-:W-:-:S07]  /*0df0*/  MOV R83, R106 ;  /* 0x0000006a00537202 */ /* 0x000fce0000000f00 */
.L_x_27041:
[----:B------:R-:W1:Y:S01]  /*0e00*/  @P1 LDC.64 R84, c[0x0][0x238] ;  /* 0x00008e00ff541b82 */ /* 0x000e620000000a00 */
[C---:B------:R-:W-:Y:S02]  /*0e10*/  IADD3 R117, R114.reuse, 0x100, RZ ;  /* 0x0000010072757810 */ /* 0x040fe40007ffe0ff */
[----:B-1----:R-:W-:-:S04]  /*0e20*/  @P1 LEA R84, P3, R114, R84, 0x4 ;  /* 0x0000005472541211 */ /* 0x002fc800078620ff */
[----:B------:R-:W-:-:S05]  /*0e30*/  @P1 LEA.HI.X R85, R114, R85, RZ, 0x4, P3 ;  /* 0x0000005572551211 */ /* 0x000fca00018f24ff */
[----:B------:R1:W-:Y:S04]  /*0e40*/  @P1 STG.E.128 desc[UR4][R84.64], R80 ;  /* 0x0000005054001986 */ /* 0x0003e8000c101d04 */
.L_x_27029:
[----:B------:R-:W-:Y:S05]  /*0e50*/  BSYNC B0 ;  /* 0x0000000000007941 */ /* 0x000fea0003800000 */
.L_x_27028:
[----:B------:R-:W-:Y:S01]  /*0e60*/  ISETP.GE.U32.AND P3, PT, R2, 0x200, PT ;  /* 0x000002000200780c */ /* 0x000fe20003f66070 */
[----:B------:R-:W-:-:S12]  /*0e70*/  BSSY B0, `(.L_x_27042) ;  /* 0x0000029000007945 */ /* 0x000fd80003800000 */
[----:B------:R-:W-:Y:S05]  /*0e80*/  @!P3 BRA `(.L_x_27043) ;  /* 0x00000000009cb947 */ /* 0x000fea0003800000 */
[----:B------:R-:W-:-:S04]  /*0e90*/  ISETP.NE.U32.AND P3, PT, RZ, UR10, PT ;  /* 0x0000000aff007c0c */ /* 0x000fc8000bf65070 */
[----:B------:R-:W-:-:S13]  /*0ea0*/  ISETP.NE.AND.EX P3, PT, RZ, UR11, PT, P3 ;  /* 0x0000000bff007c0c */ /* 0x000fda000bf65330 */
[----:B-1----:R-:W-:-:S04]  /*0eb0*/  @P3 LEA R84, P4, R117, UR10, 0x4 ;  /* 0x0000000a75543c11 */ /* 0x002fc8000f8820ff */
        /* <DEDUP_REMOVED lines=11> */
.L_x_27044:
[----:B------:R-:W-:-:S07]  /*0f70*/  FADD.FTZ R7, R76, R7 ;  /* 0x000000074c077221 */ /* 0x000fce0000010000 */
.L_x_27045:
[----:B------:R-:W-:-:S07]  /*0f80*/  MOV R80, R7 ;  /* 0x0000000700507202 */ /* 0x000fce0000000f00 */
.L_x_27046:
[----:B------:R-:W-:Y:S01]  /*0f90*/  FMUL.FTZ R91, R85, R116 ;  /* 0x00000074555b7220 */ /* 0x000fe20000410000 */
[----:B------:R-:W-:Y:S06]  /*0fa0*/  @P3 BRA `(.L_x_27047) ;  /* 0x0000000000083947 */ /* 0x000fec0003800000 */
[----:B------:R-:W-:Y:S05]  /*0fb0*/  @P1 BRA `(.L_x_27048) ;  /* 0x0000000000081947 */ /* 0x000fea0003800000 */
[----:B------:R-:W-:Y:S05]  /*0fc0*/  BRA `(.L_x_27049) ;  /* 0x0000000000087947 */ /* 0x000fea0003800000 */
.L_x_27047:
[----:B------:R-:W-:-:S07]  /*0fd0*/  FADD.FTZ R91, R77, R91 ;  /* 0x0000005b4d5b7221 */ /* 0x000fce0000010000 */
.L_x_27048:
[----:B------:R-:W-:-:S07]  /*0fe0*/  MOV R81, R91 ;  /* 0x0000005b00517202 */ /* 0x000fce0000000f00 */
.L_x_27049:
[----:B------:R-:W-:Y:S01]  /*0ff0*/  FMUL.FTZ R99, R86, R116 ;  /* 0x0000007456637220 */ /* 0x000fe20000410000 */
[----:B------:R-:W-:Y:S06]  /*1000*/  @P3 BRA `(.L_x_27050) ;  /* 0x0000000000083947 */ /* 0x000fec0003800000 */
[----:B------:R-:W-:Y:S05]  /*1010*/  @P1 BRA `(.L_x_27051) ;  /* 0x0000000000081947 */ /* 0x000fea0003800000 */
[----:B------:R-:W-:Y:S05]  /*1020*/  BRA `(.L_x_27052) ;  /* 0x0000000000087947 */ /* 0x000fea0003800000 */
.L_x_27050:
[----:B------:R-:W-:-:S07]  /*1030*/  FADD.FTZ R99, R78, R99 ;  /* 0x000000634e637221 */ /* 0x000fce0000010000 */
.L_x_27051:
[----:B------:R-:W-:-:S07]  /*1040*/  MOV R82, R99 ;  /* 0x0000006300527202 */ /* 0x000fce0000000f00 */
.L_x_27052:
[----:B------:R-:W-:Y:S01]  /*1050*/  FMUL.FTZ R107, R87, R116 ;  /* 0x00000074576b7220 */ /* 0x000fe20000410000 */
[----:B------:R-:W-:Y:S06]  /*1060*/  @P3 BRA `(.L_x_27053) ;  /* 0x0000000000083947 */ /* 0x000fec0003800000 */
[----:B------:R-:W-:Y:S05]  /*1070*/  @P1 BRA `(.L_x_27054) ;  /* 0x0000000000081947 */ /* 0x000fea0003800000 */
[----:B------:R-:W-:Y:S05]  /*1080*/  BRA `(.L_x_27055) ;  /* 0x0000000000087947 */ /* 0x000fea0003800000 */
.L_x_27053:
[----:B------:R-:W-:-:S07]  /*1090*/  FADD.FTZ R107, R79, R107 ;  /* 0x0000006b4f6b7221 */ /* 0x000fce0000010000 */
.L_x_27054:
[----:B------:R-:W-:-:S07]  /*10a0*/  MOV R83, R107 ;  /* 0x0000006b00537202 */ /* 0x000fce0000000f00 */
.L_x_27055:
[----:B------:R-:W1:Y:S02]  /*10b0*/  @P1 LDC.64 R84, c[0x0][0x238] ;  /* 0x00008e00ff541b82 */ /* 0x000e640000000a00 */
[----:B-1----:R-:W-:-:S04]  /*10c0*/  @P1 LEA R84, P3, R117, R84, 0x4 ;  /* 0x0000005475541211 */ /* 0x002fc800078620ff */
[C---:B------:R-:W-:Y:S02]  /*10d0*/  @P1 LEA.HI.X R85, R117.reuse, R85, RZ, 0x4, P3 ;  /* 0x0000005575551211 */ /* 0x040fe400018f24ff */
[----:B------:R-:W-:-:S03]  /*10e0*/  IADD3 R117, R117, 0x100, RZ ;  /* 0x0000010075757810 */ /* 0x000fc60007ffe0ff */
[----:B------:R2:W-:Y:S04]  /*10f0*/  @P1 STG.E.128 desc[UR4][R84.64], R80 ;  /* 0x0000005054001986 */ /* 0x0005e8000c101d04 */
.L_x_27043:
[----:B------:R-:W-:Y:S05]  /*1100*/  BSYNC B0 ;  /* 0x0000000000007941 */ /* 0x000fea0003800000 */
.L_x_27042:
[----:B------:R-:W-:Y:S01]  /*1110*/  ISETP.GE.U32.AND P3, PT, R2, 0x300, PT ;  /* 0x000003000200780c */ /* 0x000fe20003f66070 */
[----:B------:R-:W-:-:S12]  /*1120*/  BSSY B0, `(.L_x_27056) ;  /* 0x0000029000007945 */ /* 0x000fd80003800000 */
[----:B------:R-:W-:Y:S05]  /*1130*/  @!P3 BRA `(.L_x_27057) ;  /* 0x00000000009cb947 */ /* 0x000fea0003800000 */
[----:B------:R-:W-:-:S04]  /*1140*/  ISETP.NE.U32.AND P3, PT, RZ, UR10, PT ;  /* 0x0000000aff007c0c */ /* 0x000fc8000bf65070 */
[----:B------:R-:W-:-:S13]  /*1150*/  ISETP.NE.AND.EX P3, PT, RZ, UR11, PT, P3 ;  /* 0x0000000bff007c0c */ /* 0x000fda000bf65330 */
[----:B-12---:R-:W-:-:S04]  /*1160*/  @P3 LEA R84, P4, R117, UR10, 0x4 ;  /* 0x0000000a75543c11 */ /* 0x006fc8000f8820ff */
        /* <DEDUP_REMOVED lines=11> */
.L_x_27058:
[----:B------:R-:W-:-:S07]  /*1220*/  FADD.FTZ R8, R76, R8 ;  /* 0x000000084c087221 */ /* 0x000fce0000010000 */
.L_x_27059:
[----:B------:R-:W-:-:S07]  /*1230*/  MOV R80, R8 ;  /* 0x0000000800507202 */ /* 0x000fce0000000f00 */
.L_x_27060:
[----:B------:R-:W-:Y:S01]  /*1240*/  FMUL.FTZ R92, R85, R116 ;  /* 0x00000074555c7220 */ /* 0x000fe20000410000 */
[----:B------:R-:W-:Y:S06]  /*1250*/  @P3 BRA `(.L_x_27061) ;  /* 0x0000000000083947 */ /* 0x000fec0003800000 */
[----:B------:R-:W-:Y:S05]  /*1260*/  @P1 BRA `(.L_x_27062) ;  /* 0x0000000000081947 */ /* 0x000fea0003800000 */
[----:B------:R-:W-:Y:S05]  /*1270*/  BRA `(.L_x_27063) ;  /* 0x0000000000087947 */ /* 0x000fea0003800000 */
.L_x_27061:
[----:B------:R-:W-:-:S07]  /*1280*/  FADD.FTZ R92, R77, R92 ;  /* 0x0000005c4d5c7221 */ /* 0x000fce0000010000 */
.L_x_27062:
[----:B------:R-:W-:-:S07]  /*1290*/  MOV R81, R92 ;  /* 0x0000005c00517202 */ /* 0x000fce0000000f00 */
.L_x_27063:
[----:B------:R-:W-:Y:S01]  /*12a0*/  FMUL.FTZ R100, R86, R116 ;  /* 0x0000007456647220 */ /* 0x000fe20000410000 */
[----:B------:R-:W-:Y:S06]  /*12b0*/  @P3 BRA `(.L_x_27064) ;  /* 0x0000000000083947 */ /* 0x000fec0003800000 */
[----:B------:R-:W-:Y:S05]  /*12c0*/  @P1 BRA `(.L_x_27065) ;  /* 0x0000000000081947 */ /* 0x000fea0003800000 */
[----:B------:R-:W-:Y:S05]  /*12d0*/  BRA `(.L_x_27066) ;  /* 0x0000000000087947 */ /* 0x000fea0003800000 */
.L_x_27064:
[----:B------:R-:W-:-:S07]  /*12e0*/  FADD.FTZ R100, R78, R100 ;  /* 0x000000644e647221 */ /* 0x000fce0000010000 */
.L_x_27065:
[----:B------:R-:W-:-:S07]  /*12f0*/  MOV R82, R100 ;  /* 0x0000006400527202 */ /* 0x000fce0000000f00 */
.L_x_27066:
[----:B------:R-:W-:Y:S01]  /*1300*/  FMUL.FTZ R108, R87, R116 ;  /* 0x00000074576c7220 */ /* 0x000fe20000410000 */
[----:B------:R-:W-:Y:S06]  /*1310*/  @P3 BRA `(.L_x_27067) ;  /* 0x0000000000083947 */ /* 0x000fec0003800000 */
[----:B------:R-:W-:Y:S05]  /*1320*/  @P1 BRA `(.L_x_27068) ;  /* 0x0000000000081947 */ /* 0x000fea0003800000 */
[----:B------:R-:W-:Y:S05]  /*1330*/  BRA `(.L_x_27069) ;  /* 0x0000000000087947 */ /* 0x000fea0003800000 */
.L_x_27067:
[----:B------:R-:W-:-:S07]  /*1340*/  FADD.FTZ R108, R79, R108 ;  /* 0x0000006c4f6c7221 */ /* 0x000fce0000010000 */
.L_x_27068:
[----:B------:R-:W-:-:S07]  /*1350*/  MOV R83, R108 ;  /* 0x0000006c00537202 */ /* 0x000fce0000000f00 */
.L_x_27069:
[----:B------:R-:W1:Y:S02]  /*1360*/  @P1 LDC.64 R84, c[0x0][0x238] ;  /* 0x00008e00ff541b82 */ /* 0x000e640000000a00 */
[----:B-1----:R-:W-:-:S04]  /*1370*/  @P1 LEA R84, P3, R117, R84, 0x4 ;  /* 0x0000005475541211 */ /* 0x002fc800078620ff */
[C---:B------:R-:W-:Y:S02]  /*1380*/  @P1 LEA.HI.X R85, R117.reuse, R85, RZ, 0x4, P3 ;  /* 0x0000005575551211 */ /* 0x040fe400018f24ff */
[----:B------:R-:W-:-:S03]  /*1390*/  IADD3 R117, R117, 0x100, RZ ;  /* 0x0000010075757810 */ /* 0x000fc60007ffe0ff */
[----:B------:R3:W-:Y:S04]  /*13a0*/  @P1 STG.E.128 desc[UR4][R84.64], R80 ;  /* 0x0000005054001986 */ /* 0x0007e8000c101d04 */
.L_x_27057:
[----:B------:R-:W-:Y:S05]  /*13b0*/  BSYNC B0 ;  /* 0x0000000000007941 */ /* 0x000fea0003800000 */
.L_x_27056:
[----:B------:R-:W-:Y:S01]  /*13c0*/  ISETP.GE.U32.AND P3, PT, R2, 0x400, PT ;  /* 0x000004000200780c */ /* 0x000fe20003f66070 */
[----:B------:R-:W-:-:S12]  /*13d0*/  BSSY B0, `(.L_x_27070) ;  /* 0x0000029000007945 */ /* 0x000fd80003800000 */
[----:B------:R-:W-:Y:S05]  /*13e0*/  @!P3 BRA `(.L_x_27071) ;  /* 0x00000000009cb947 */ /* 0x000fea0003800000 */
[----:B------:R-:W-:-:S04]  /*13f0*/  ISETP.NE.U32.AND P3, PT, RZ, UR10, PT ;  /* 0x0000000aff007c0c */ /* 0x000fc8000bf65070 */
[----:B------:R-:W-:-:S13]  /*1400*/  ISETP.NE.AND.EX P3, PT, RZ, UR11, PT, P3 ;  /* 0x0000000bff007c0c */ /* 0x000fda000bf65330 */
[----:B-123--:R-:W-:-:S04]  /*1410*/  @P3 LEA R84, P4, R117, UR10, 0x4 ;  /* 0x0000000a75543c11 */ /* 0x00efc8000f8820ff */
        /* <DEDUP_REMOVED lines=11> */
.L_x_27072:
[----:B------:R-:W-:-:S07]  /*14d0*/  FADD.FTZ R9, R76, R9 ;  /* 0x000000094c097221 */ /* 0x000fce0000010000 */
.L_x_27073:
[----:B------:R-:W-:-:S07]  /*14e0*/  MOV R80, R9 ;  /* 0x0000000900507202 */ /* 0x000fce0000000f00 */
.L_x_27074:
[----:B------:R-:W-:Y:S01]  /*14f0*/  FMUL.FTZ R93, R85, R116 ;  /* 0x00000074555d7220 */ /* 0x000fe20000410000 */
[----:B------:R-:W-:Y:S06]  /*1500*/  @P3 BRA `(.L_x_27075) ;  /* 0x0000000000083947 */ /* 0x000fec0003800000 */
[----:B------:R-:W-:Y:S05]  /*1510*/  @P1 BRA `(.L_x_27076) ;  /* 0x0000000000081947 */ /* 0x000fea0003800000 */
[----:B------:R-:W-:Y:S05]  /*1520*/  BRA `(.L_x_27077) ;  /* 0x0000000000087947 */ /* 0x000fea0003800000 */
.L_x_27075:
[----:B------:R-:W-:-:S07]  /*1530*/  FADD.FTZ R93, R77, R93 ;  /* 0x0000005d4d5d7221 */ /* 0x000fce0000010000 */
.L_x_27076:
[----:B------:R-:W-:-:S07]  /*1540*/  MOV R81, R93 ;  /* 0x0000005d00517202 */ /* 0x000fce0000000f00 */
.L_x_27077:
[----:B------:R-:W-:Y:S01]  /*1550*/  FMUL.FTZ R101, R86, R116 ;  /* 0x0000007456657220 */ /* 0x000fe20000410000 */
[----:B------:R-:W-:Y:S06]  /*1560*/  @P3 BRA `(.L_x_27078) ;  /* 0x0000000000083947 */ /* 0x000fec0003800000 */
[----:B------:R-:W-:Y:S05]  /*1570*/  @P1 BRA `(.L_x_27079) ;  /* 0x0000000000081947 */ /* 0x000fea0003800000 */
[----:B------:R-:W-:Y:S05]  /*1580*/  BRA `(.L_x_27080) ;  /* 0x0000000000087947 */ /* 0x000fea0003800000 */
.L_x_27078:
[----:B------:R-:W-:-:S07]  /*1590*/  FADD.FTZ R101, R78, R101 ;  /* 0x000000654e657221 */ /* 0x000fce0000010000 */
.L_x_27079:
[----:B------:R-:W-:-:S07]  /*15a0*/  MOV R82, R101 ;  /* 0x0000006500527202 */ /* 0x000fce0000000f00 */
.L_x_27080:
[----:B------:R-:W-:Y:S01]  /*15b0*/  FMUL.FTZ R109, R87, R116 ;  /* 0x00000074576d7220 */ /* 0x000fe20000410000 */
[----:B------:R-:W-:Y:S06]  /*15c0*/  @P3 BRA `(.L_x_27081) ;  /* 0x0000000000083947 */ /* 0x000fec0003800000 */
[----:B------:R-:W-:Y:S05]  /*15d0*/  @P1 BRA `(.L_x_27082) ;  /* 0x0000000000081947 */ /* 0x000fea0003800000 */
[----:B------:R-:W-:Y:S05]  /*15e0*/  BRA `(.L_x_27083) ;  /* 0x0000000000087947 */ /* 0x000fea0003800000 */
.L_x_27081:
[----:B------:R-:W-:-:S07]  /*15f0*/  FADD.FTZ R109, R79, R109 ;  /* 0x0000006d4f6d7221 */ /* 0x000fce0000010000 */
.L_x_27082:
[----:B------:R-:W-:-:S07]  /*1600*/  MOV R83, R109 ;  /* 0x0000006d00537202 */ /* 0x000fce0000000f00 */
.L_x_27083:
[----:B------:R-:W1:Y:S02]  /*1610*/  @P1 LDC.64 R84, c[0x0][0x238] ;  /* 0x00008e00ff541b82 */ /* 0x000e640000000a00 */
[----:B-1----:R-:W-:-:S04]  /*1620*/  @P1 LEA R84, P3, R117, R84, 0x4 ;  /* 0x0000005475541211 */ /* 0x002fc800078620ff */
[C---:B------:R-:W-:Y:S02]  /*1630*/  @P1 LEA.HI.X R85, R117.reuse, R85, RZ, 0x4, P3 ;  /* 0x0000005575551211 */ /* 0x040fe400018f24ff */
[----:B------:R-:W-:-:S03]  /*1640*/  IADD3 R117, R117, 0x100, RZ ;  /* 0x0000010075757810 */ /* 0x000fc60007ffe0ff */
[----:B------:R4:W-:Y:S04]  /*1650*/  @P1 STG.E.128 desc[UR4][R84.64], R80 ;  /* 0x0000005054001986 */ /* 0x0009e8000c101d04 */
.L_x_27071:
[----:B------:R-:W-:Y:S05]  /*1660*/  BSYNC B0 ;  /* 0x0000000000007941 */ /* 0x000fea0003800000 */
.L_x_27070:
[----:B------:R-:W-:Y:S01]  /*1670*/  ISETP.GE.U32.AND P3, PT, R2, 0x500, PT ;  /* 0x000005000200780c */ /* 0x000fe20003f66070 */
[----:B------:R-:W-:-:S12]  /*1680*/  BSSY B0, `(.L_x_27084) ;  /* 0x0000029000007945 */ /* 0x000fd80003800000 */
[----:B------:R-:W-:Y:S05]  /*1690*/  @!P3 BRA `(.L_x_27085) ;  /* 0x00000000009cb947 */ /* 0x000fea0003800000 */
[----:B------:R-:W-:-:S04]  /*16a0*/  ISETP.NE.U32.AND P3, PT, RZ, UR10, PT ;  /* 0x0000000aff007c0c */ /* 0x000fc8000bf65070 */
[----:B------:R-:W-:-:S13]  /*16b0*/  ISETP.NE.AND.EX P3, PT, RZ, UR11, PT, P3 ;  /* 0x0000000bff007c0c */ /* 0x000fda000bf65330 */
[----:B-1234-:R-:W-:-:S04]  /*16c0*/  @P3 LEA R84, P4, R117, UR10, 0x4 ;  /* 0x0000000a75543c11 */ /* 0x01efc8000f8820ff */
        /* <DEDUP_REMOVED lines=11> */
.L_x_27086:
[----:B------:R-:W-:-:S07]  /*1780*/  FADD.FTZ R10, R76, R10 ;  /* 0x0000000a4c0a7221 */ /* 0x000fce0000010000 */
.L_x_27087:
[----:B------:R-:W-:-:S07]  /*1790*/  MOV R80, R10 ;  /* 0x0000000a00507202 */ /* 0x000fce0000000f00 */
.L_x_27088:
[----:B------:R-:W-:Y:S01]  /*17a0*/  FMUL.FTZ R94, R85, R116 ;  /* 0x00000074555e7220 */ /* 0x000fe20000410000 */
[----:B------:R-:W-:Y:S06]  /*17b0*/  @P3 BRA `(.L_x_27089) ;  /* 0x0000000000083947 */ /* 0x000fec0003800000 */
[----:B------:R-:W-:Y:S05]  /*17c0*/  @P1 BRA `(.L_x_27090) ;  /* 0x0000000000081947 */ /* 0x000fea0003800000 */
[----:B------:R-:W-:Y:S05]  /*17d0*/  BRA `(.L_x_27091) ;  /* 0x0000000000087947 */ /* 0x000fea0003800000 */
.L_x_27089:
[----:B------:R-:W-:-:S07]  /*17e0*/  FADD.FTZ R94, R77, R94 ;  /* 0x0000005e4d5e7221 */ /* 0x000fce0000010000 */
.L_x_27090:
[----:B------:R-:W-:-:S07]  /*17f0*/  MOV R81, R94 ;  /* 0x0000005e00517202 */ /* 0x000fce0000000f00 */
.L_x_27091:
[----:B------:R-:W-:Y:S01]  /*1800*/  FMUL.FTZ R102, R86, R116 ;  /* 0x0000007456667220 */ /* 0x000fe20000410000 */
[----:B------:R-:W-:Y:S06]  /*1810*/  @P3 BRA `(.L_x_27092) ;  /* 0x0000000000083947 */ /* 0x000fec0003800000 */
[----:B------:R-:W-:Y:S05]  /*1820*/  @P1 BRA `(.L_x_27093) ;  /* 0x0000000000081947 */ /* 0x000fea0003800000 */
[----:B------:R-:W-:Y:S05]  /*1830*/  BRA `(.L_x_27094) ;  /* 0x0000000000087947 */ /* 0x000fea0003800000 */
.L_x_27092:
[----:B------:R-:W-:-:S07]  /*1840*/  FADD.FTZ R102, R78, R102 ;  /* 0x000000664e667221 */ /* 0x000fce0000010000 */
.L_x_27093:
[----:B------:R-:W-:-:S07]  /*1850*/  MOV R82, R102 ;  /* 0x0000006600527202 */ /* 0x000fce0000000f00 */
.L_x_27094:
[----:B------:R-:W-:Y:S01]  /*1860*/  FMUL.FTZ R110, R87, R116 ;  /* 0x00000074576e7220 */ /* 0x000fe20000410000 */
[----:B------:R-:W-:Y:S06]  /*1870*/  @P3 BRA `(.L_x_27095) ;  /* 0x0000000000083947 */ /* 0x000fec0003800000 */
[----:B------:R-:W-:Y:S05]  /*1880*/  @P1 BRA `(.L_x_27096) ;  /* 0x0000000000081947 */ /* 0x000fea0003800000 */
[----:B------:R-:W-:Y:S05]  /*1890*/  BRA `(.L_x_27097) ;  /* 0x0000000000087947 */ /* 0x000fea0003800000 */
.L_x_27095:
[----:B------:R-:W-:-:S07]  /*18a0*/  FADD.FTZ R110, R79, R110 ;  /* 0x0000006e4f6e7221 */ /* 0x000fce0000010000 */
.L_x_27096:
[----:B------:R-:W-:-:S07]  /*18b0*/  MOV R83, R110 ;  /* 0x0000006e00537202 */ /* 0x000fce0000000f00 */
.L_x_27097:
[----:B------:R-:W1:Y:S02]  /*18c0*/  @P1 LDC.64 R84, c[0x0][0x238] ;  /* 0x00008e00ff541b82 */ /* 0x000e640000000a00 */
[----:B-1----:R-:W-:-:S04]  /*18d0*/  @P1 LEA R84, P3, R117, R84, 0x4 ;  /* 0x0000005475541211 */ /* 0x002fc800078620ff */
[C---:B------:R-:W-:Y:S02]  /*18e0*/  @P1 LEA.HI.X R85, R117.reuse, R85, RZ, 0x4, P3 ;  /* 0x0000005575551211 */ /* 0x040fe400018f24ff */
[----:B------:R-:W-:-:S03]  /*18f0*/  IADD3 R117, R117, 0x100, RZ ;  /* 0x0000010075757810 */ /* 0x000fc60007ffe0ff */
[----:B------:R1:W-:Y:S04]  /*1900*/  @P1 STG.E.128 desc[UR4][R84.64], R80 ;  /* 0x0000005054001986 */ /* 0x0003e8000c101d04 */
.L_x_27085:
[----:B------:R-:W-:Y:S05]  /*1910*/  BSYNC B0 ;  /* 0x0000000000007941 */ /* 0x000fea0003800000 */
.L_x_27084:
        /* <DEDUP_REMOVED lines=17> */
.L_x_27100:
[----:B------:R-:W-:-:S07]  /*1a30*/  FADD.FTZ R11, R76, R11 ;  /* 0x0000000b4c0b7221 */ /* 0x000fce0000010000 */
.L_x_27101:
[----:B------:R-:W-:-:S07]  /*1a40*/  MOV R80, R11 ;  /* 0x0000000b00507202 */ /* 0x000fce0000000f00 */
.L_x_27102:
[----:B------:R-:W-:Y:S01]  /*1a50*/  FMUL.FTZ R95, R85, R116 ;  /* 0x00000074555f7220 */ /* 0x000fe20000410000 */
[----:B------:R-:W-:Y:S06]  /*1a60*/  @P3 BRA `(.L_x_27103) ;  /* 0x0000000000083947 */ /* 0x000fec0003800000 */
[----:B------:R-:W-:Y:S05]  /*1a70*/  @P1 BRA `(.L_x_27104) ;  /* 0x0000000000081947 */ /* 0x000fea0003800000 */
[----:B------:R-:W-:Y:S05]  /*1a80*/  BRA `(.L_x_27105) ;  /* 0x0000000000087947 */ /* 0x000fea0003800000 */
.L_x_27103:
[----:B------:R-:W-:-:S07]  /*1a90*/  FADD.FTZ R95, R77, R95 ;  /* 0x0000005f4d5f7221 */ /* 0x000fce0000010000 */
.L_x_27104:
[----:B------:R-:W-:-:S07]  /*1aa0*/  MOV R81, R95 ;  /* 0x0000005f00517202 */ /* 0x000fce0000000f00 */
.L_x_27105:
[----:B------:R-:W-:Y:S01]  /*1ab0*/  FMUL.FTZ R103, R86, R116 ;  /* 0x0000007456677220 */ /* 0x000fe20000410000 */
[----:B------:R-:W-:Y:S06]  /*1ac0*/  @P3 BRA `(.L_x_27106) ;  /* 0x0000000000083947 */ /* 0x000fec0003800000 */
[----:B------:R-:W-:Y:S05]  /*1ad0*/  @P1 BRA `(.L_x_27107) ;  /* 0x0000000000081947 */ /* 0x000fea0003800000 */
[----:B------:R-:W-:Y:S05]  /*1ae0*/  BRA `(.L_x_27108) ;  /* 0x0000000000087947 */ /* 0x000fea0003800000 */
.L_x_27106:
[----:B------:R-:W-:-:S07]  /*1af0*/  FADD.FTZ R103, R78, R103 ;  /* 0x000000674e677221 */ /* 0x000fce0000010000 */
.L_x_27107:
[----:B------:R-:W-:-:S07]  /*1b00*/  MOV R82, R103 ;  /* 0x0000006700527202 */ /* 0x000fce0000000f00 */
.L_x_27108:
[----:B------:R-:W-:Y:S01]  /*1b10*/  FMUL.FTZ R111, R87, R116 ;  /* 0x00000074576f7220 */ /* 0x000fe20000410000 */
[----:B------:R-:W-:Y:S06]  /*1b20*/  @P3 BRA `(.L_x_27109) ;  /* 0x0000000000083947 */ /* 0x000fec0003800000 */
[----:B------:R-:W-:Y:S05]  /*1b30*/  @P1 BRA `(.L_x_27110) ;  /* 0x0000000000081947 */ /* 0x000fea0003800000 */
[----:B------:R-:W-:Y:S05]  /*1b40*/  BRA `(.L_x_27111) ;  /* 0x0000000000087947 */ /* 0x000fea0003800000 */
.L_x_27109:
[----:B------:R-:W-:-:S07]  /*1b50*/  FADD.FTZ R111, R79, R111 ;  /* 0x0000006f4f6f7221 */ /* 0x000fce0000010000 */
.L_x_27110:
[----:B------:R-:W-:-:S07]  /*1b60*/  MOV R83, R111 ;  /* 0x0000006f00537202 */ /* 0x000fce0000000f00 */
.L_x_27111:
[----:B------:R-:W1:Y:S02]  /*1b70*/  @P1 LDC.64 R84, c[0x0][0x238] ;  /* 0x00008e00ff541b82 */ /* 0x000e640000000a00 */
[----:B-1----:R-:W-:-:S04]  /*1b80*/  @P1 LEA R84, P3, R117, R84, 0x4 ;  /* 0x0000005475541211 */ /* 0x002fc800078620ff */
[C---:B------:R-:W-:Y:S02]  /*1b90*/  @P1 LEA.HI.X R85, R117.reuse, R85, RZ, 0x4, P3 ;  /* 0x0000005575551211 */ /* 0x040fe400018f24ff */
[----:B------:R-:W-:-:S03]  /*1ba0*/  IADD3 R117, R117, 0x100, RZ ;  /* 0x0000010075757810 */ /* 0x000fc60007ffe0ff */
[----:B------:R1:W-:Y:S04]  /*1bb0*/  @P1 STG.E.128 desc[UR4][R84.64], R80 ;  /* 0x0000005054001986 */ /* 0x0003e8000c101d04 */
.L_x_27099:
[----:B------:R-:W-:Y:S05]  /*1bc0*/  BSYNC B0 ;  /* 0x0000000000007941 */ /* 0x000fea0003800000 */
.L_x_27098:
        /* <DEDUP_REMOVED lines=17> */
.L_x_27114:
[----:B------:R-:W-:-:S07]  /*1ce0*/  FADD.FTZ R88, R76, R88 ;  /* 0x000000584c587221 */ /* 0x000fce0000010000 */
.L_x_27115:
[----:B------:R-:W-:-:S07]  /*1cf0*/  MOV R80, R88 ;  /* 0x0000005800507202 */ /* 0x000fce0000000f00 */
.L_x_27116:
[----:B------:R-:W-:Y:S01]  /*1d00*/  FMUL.FTZ R96, R85, R116 ;  /* 0x0000007455607220 */ /* 0x000fe20000410000 */
[----:B------:R-:W-:Y:S06]  /*1d10*/  @P3 BRA `(.L_x_27117) ;  /* 0x0000000000083947 */ /* 0x000fec0003800000 */
[----:B------:R-:W-:Y:S05]  /*1d20*/  @P1 BRA `(.L_x_27118) ;  /* 0x0000000000081947 */ /* 0x000fea0003800000 */
[----:B------:R-:W-:Y:S05]  /*1d30*/  BRA `(.L_x_27119) ;  /* 0x0000000000087947 */ /* 0x000fea0003800000 */
.L_x_27117:
[----:B------:R-:W-:-:S07]  /*1d40*/  FADD.FTZ R96, R77, R96 ;  /* 0x000000604d607221 */ /* 0x000fce0000010000 */
.L_x_27118:
[----:B------:R-:W-:-:S07]  /*1d50*/  MOV R81, R96 ;  /* 0x0000006000517202 */ /* 0x000fce0000000f00 */
.L_x_27119:
[----:B------:R-:W-:Y:S01]  /*1d60*/  FMUL.FTZ R104, R86, R116 ;  /* 0x0000007456687220 */ /* 0x000fe20000410000 */
[----:B------:R-:W-:Y:S06]  /*1d70*/  @P3 BRA `(.L_x_27120) ;  /* 0x0000000000083947 */ /* 0x000fec0003800000 */
[----:B------:R-:W-:Y:S05]  /*1d80*/  @P1 BRA `(.L_x_27121) ;  /* 0x0000000000081947 */ /* 0x000fea0003800000 */
[----:B------:R-:W-:Y:S05]  /*1d90*/  BRA `(.L_x_27122) ;  /* 0x0000000000087947 */ /* 0x000fea0003800000 */
.L_x_27120:
[----:B------:R-:W-:-:S07]  /*1da0*/  FADD.FTZ R104, R78, R104 ;  /* 0x000000684e687221 */ /* 0x000fce0000010000 */
.L_x_27121:
[----:B------:R-:W-:-:S07]  /*1db0*/  MOV R82, R104 ;  /* 0x0000006800527202 */ /* 0x000fce0000000f00 */
.L_x_27122:
[----:B------:R-:W-:Y:S01]  /*1dc0*/  FMUL.FTZ R112, R87, R116 ;  /* 0x0000007457707220 */ /* 0x000fe20000410000 */
[----:B------:R-:W-:Y:S06]  /*1dd0*/  @P3 BRA `(.L_x_27123) ;  /* 0x0000000000083947 */ /* 0x000fec0003800000 */
[----:B------:R-:W-:Y:S05]  /*1de0*/  @P1 BRA `(.L_x_27124) ;  /* 0x0000000000081947 */ /* 0x000fea0003800000 */
[----:B------:R-:W-:Y:S05]  /*1df0*/  BRA `(.L_x_27125) ;  /* 0x0000000000087947 */ /* 0x000fea0003800000 */
.L_x_27123:
[----:B------:R-:W-:-:S07]  /*1e00*/  FADD.FTZ R112, R79, R112 ;  /* 0x000000704f707221 */ /* 0x000fce0000010000 */
.L_x_27124:
[----:B------:R-:W-:-:S07]  /*1e10*/  MOV R83, R112 ;  /* 0x0000007000537202 */ /* 0x000fce0000000f00 */
.L_x_27125:
[----:B------:R-:W1:Y:S02]  /*1e20*/  @P1 LDC.64 R84, c[0x0][0x238] ;  /* 0x00008e00ff541b82 */ /* 0x000e640000000a00 */
[----:B-1----:R-:W-:-:S04]  /*1e30*/  @P1 LEA R84, P3, R117, R84, 0x4 ;  /* 0x0000005475541211 */ /* 0x002fc800078620ff */
[C---:B------:R-:W-:Y:S02]  /*1e40*/  @P1 LEA.HI.X R85, R117.reuse, R85, RZ, 0x4, P3 ;  /* 0x0000005575551211 */ /* 0x040fe400018f24ff */
[----:B------:R-:W-:-:S03]  /*1e50*/  IADD3 R117, R117, 0x100, RZ ;  /* 0x0000010075757810 */ /* 0x000fc60007ffe0ff */
[----:B------:R1:W-:Y:S04]  /*1e60*/  @P1 STG.E.128 desc[UR4][R84.64], R80 ;  /* 0x0000005054001986 */ /* 0x0003e8000c101d04 */
.L_x_27113:
[----:B------:R-:W-:Y:S05]  /*1e70*/  BSYNC B0 ;  /* 0x0000000000007941 */ /* 0x000fea0003800000 */
.L_x_27112:
        /* <DEDUP_REMOVED lines=17> */
.L_x_27128:
[----:B------:R-:W-:-:S07]  /*1f90*/  FADD.FTZ R89, R76, R89 ;  /* 0x000000594c597221 */ /* 0x000fce0000010000 */
.L_x_27129:
[----:B------:R-:W-:-:S07]  /*1fa0*/  MOV R80, R89 ;  /* 0x0000005900507202 */ /* 0x000fce0000000f00 */
.L_x_27130:
[----:B------:R-:W-:Y:S01]  /*1fb0*/  FMUL.FTZ R97, R85, R116 ;  /* 0x0000007455617220 */ /* 0x000fe20000410000 */
[----:B------:R-:W-:Y:S06]  /*1fc0*/  @P3 BRA `(.L_x_27131) ;  /* 0x0000000000083947 */ /* 0x000fec0003800000 */
[----:B------:R-:W-:Y:S05]  /*1fd0*/  @P1 BRA `(.L_x_27132) ;  /* 0x0000000000081947 */ /* 0x000fea0003800000 */
[----:B------:R-:W-:Y:S05]  /*1fe0*/  BRA `(.L_x_27133) ;  /* 0x0000000000087947 */ /* 0x000fea0003800000 */
.L_x_27131:
[----:B------:R-:W-:-:S07]  /*1ff0*/  FADD.FTZ R97, R77, R97 ;  /* 0x000000614d617221 */ /* 0x000fce0000010000 */
.L_x_27132:
[----:B------:R-:W-:-:S07]  /*2000*/  MOV R81, R97 ;  /* 0x0000006100517202 */ /* 0x000fce0000000f00 */
.L_x_27133:
[----:B------:R-:W-:Y:S01]  /*2010*/  FMUL.FTZ R105, R86, R116 ;  /* 0x0000007456697220 */ /* 0x000fe20000410000 */
[----:B------:R-:W-:Y:S06]  /*2020*/  @P3 BRA `(.L_x_27134) ;  /* 0x0000000000083947 */ /* 0x000fec0003800000 */
[----:B------:R-:W-:Y:S05]  /*2030*/  @P1 BRA `(.L_x_27135) ;  /* 0x0000000000081947 */ /* 0x000fea0003800000 */
[----:B------:R-:W-:Y:S05]  /*2040*/  BRA `(.L_x_27136) ;  /* 0x0000000000087947 */ /* 0x000fea0003800000 */
.L_x_27134:
[----:B------:R-:W-:-:S07]  /*2050*/  FADD.FTZ R105, R78, R105 ;  /* 0x000000694e697221 */ /* 0x000fce0000010000 */
.L_x_27135:
[----:B------:R-:W-:-:S07]  /*2060*/  MOV R82, R105 ;  /* 0x0000006900527202 */ /* 0x000fce0000000f00 */
.L_x_27136:
[----:B------:R-:W-:Y:S01]  /*2070*/  FMUL.FTZ R113, R87, R116 ;  /* 0x0000007457717220 */ /* 0x000fe20000410000 */
[----:B------:R-:W-:Y:S06]  /*2080*/  @P3 BRA `(.L_x_27137) ;  /* 0x0000000000083947 */ /* 0x000fec0003800000 */
[----:B------:R-:W-:Y:S05]  /*2090*/  @P1 BRA `(.L_x_27138) ;  /* 0x0000000000081947 */ /* 0x000fea0003800000 */
[----:B------:R-:W-:Y:S05]  /*20a0*/  BRA `(.L_x_27139) ;  /* 0x0000000000087947 */ /* 0x000fea0003800000 */
.L_x_27137:
[----:B------:R-:W-:-:S07]  /*20b0*/  FADD.FTZ R113, R79, R113 ;  /* 0x000000714f717221 */ /* 0x000fce0000010000 */
.L_x_27138:
[----:B------:R-:W-:-:S07]  /*20c0*/  MOV R83, R113 ;  /* 0x0000007100537202 */ /* 0x000fce0000000f00 */
.L_x_27139:
[----:B------:R-:W1:Y:S02]  /*20d0*/  @P1 LDC.64 R84, c[0x0][0x238] ;  /* 0x00008e00ff541b82 */ /* 0x000e640000000a00 */
[----:B-1----:R-:W-:-:S04]  /*20e0*/  @P1 LEA R84, P3, R117, R84, 0x4 ;  /* 0x0000005475541211 */ /* 0x002fc800078620ff */
[----:B------:R-:W-:-:S05]  /*20f0*/  @P1 LEA.HI.X R85, R117, R85, RZ, 0x4, P3 ;  /* 0x0000005575551211 */ /* 0x000fca00018f24ff */
[----:B------:R1:W-:Y:S04]  /*2100*/  @P1 STG.E.128 desc[UR4][R84.64], R80 ;  /* 0x0000005054001986 */ /* 0x0003e8000c101d04 */
.L_x_27127:
[----:B------:R-:W-:Y:S05]  /*2110*/  BSYNC B0 ;  /* 0x0000000000007941 */ /* 0x000fea0003800000 */
.L_x_27126:
[----:B-1234-:R-:W-:Y:S01]  /*2120*/  FADD.FTZ R85, RZ, R6 ;  /* 0x00000006ff557221 */ /* 0x01efe20000010000 */
        /* <DEDUP_REMOVED lines=8> */
[----:B------:R-:W-:Y:S01]  /*21b0*/  P2R R115, PR, RZ, 0x40 ;  /* 0x00000040ff737803 */ /* 0x000fe20000000000 */
[----:B------:R-:W-:Y:S01]  /*21c0*/  FADD.FTZ R85, R106, R85 ;  /* 0x000000556a557221 */ /* 0x000fe20000010000 */
[----:B-----5:R-:W-:-:S04]  /*21d0*/  LOP3.LUT R116, R87, 0x7fffff8, RZ, 0xc0, !PT ;  /* 0x07fffff857747812 */ /* 0x020fc800078ec0ff */
        /* <DEDUP_REMOVED lines=41> */
[----:B------:R-:W1:Y:S01]  /*2470*/  SHFL.BFLY PT, R85, R86, 0x1, 0x1f ;  /* 0x0c201f0056557f89 */ /* 0x000e6200000e0000 */
[----:B------:R-:W-:Y:S01]  /*2480*/  ISETP.GT.U32.AND P6, PT, R2, 0x1ff, PT ;  /* 0x000001ff0200780c */ /* 0x000fe20003fc4070 */
        /* <DEDUP_REMOVED lines=87> */
.L_x_27168:
        /* <DEDUP_REMOVED lines=91> */
[----:B--2---:R-:W0:Y:S01]  /*2fb0*/  LDC.64 R118, c[0x0][0x2b8] ;  /* 0x0000ae00ff767b82 */ /* 0x004e220000000a00 */
        /* <DEDUP_REMOVED lines=8> */
[----:B------:R-:W-:-:S03]  /*3040*/  FFMA.FTZ R84, R16, R85, R12 ;  /* 0x0000005510547223 */ /* 0x000fc6000001000c */
[----:B------:R-:W-:Y:S01]  /*3050*/  FFMA.FTZ R85, R17, R86, R13 ;  /* 0x0000005611557223 */ /* 0x000fe2000001000d */
[----:B------:R-:W-:Y:S01]  /*3060*/  FFMA.FTZ R86, R18, R87, R14 ;  /* 0x0000005712567223 */ /* 0x000fe2000001000e */
[----:B------:R-:W-:Y:S01]  /*3070*/  FFMA.FTZ R87, R19, R122, R15 ;  /* 0x0000007a13577223 */ /* 0x000fe2000001000f */
[C---:B0-----:R-:W-:Y:S01]  /*3080*/  IMAD.WIDE.U32 R118, R114.reuse, 0x10, R118 ;  /* 0x0000001072767825 */ /* 0x041fe200078e0076 */
[----:B------:R-:W-:-:S04]  /*3090*/  IADD3 R114, R114, 0x100, RZ ;  /* 0x0000010072727810 */ /* 0x000fc80007ffe0ff */
[----:B------:R0:W-:Y:S03]  /*30a0*/  STG.E.128 desc[UR4][R118.64], R84 ;  /* 0x0000005476007986 */ /* 0x0001e6000c101d04 */
.L_x_27142:
[----:B------:R-:W-:Y:S05]  /*30b0*/  BSYNC B0 ;  /* 0x0000000000007941 */ /* 0x000fea0003800000 */
.L_x_27141:
[----:B------:R-:W-:Y:S01]  /*30c0*/  ISETP.GE.U32.AND P3, PT, R2, 0x200, PT ;  /* 0x000002000200780c */ /* 0x000fe20003f66070 */
[----:B------:R-:W-:-:S12]  /*30d0*/  BSSY B0, `(.L_x_27143) ;  /* 0x0000012000007945 */ /* 0x000fd80003800000 */
[----:B------:R-:W-:Y:S05]  /*30e0*/  @!P3 BRA `(.L_x_27144) ;  /* 0x000000000040b947 */ /* 0x000fea0003800000 */
[----:B0-2---:R-:W0:Y:S01]  /*30f0*/  LDC.64 R118, c[0x0][0x2b8] ;  /* 0x0000ae00ff767b82 */ /* 0x005e220000000a00 */
        /* <DEDUP_REMOVED lines=15> */
.L_x_27144:
[----:B------:R-:W-:Y:S05]  /*31f0*/  BSYNC B0 ;  /* 0x0000000000007941 */ /* 0x000fea0003800000 */
.L_x_27143:
        /* <DEDUP_REMOVED lines=19> */
.L_x_27146:
[----:B------:R-:W-:Y:S05]  /*3330*/  BSYNC B0 ;  /* 0x0000000000007941 */ /* 0x000fea0003800000 */
.L_x_27145:
        /* <DEDUP_REMOVED lines=19> */
.L_x_27148:
[----:B------:R-:W-:Y:S05]  /*3470*/  BSYNC B0 ;  /* 0x0000000000007941 */ /* 0x000fea0003800000 */
.L_x_27147:
        /* <DEDUP_REMOVED lines=19> */
.L_x_27150:
[----:B------:R-:W-:Y:S05]  /*35b0*/  BSYNC B0 ;  /* 0x0000000000007941 */ /* 0x000fea0003800000 */
.L_x_27149:
        /* <DEDUP_REMOVED lines=19> */
.L_x_27152:
[----:B------:R-:W-:Y:S05]  /*36f0*/  BSYNC B0 ;  /* 0x0000000000007941 */ /* 0x000fea0003800000 */
.L_x_27151:
        /* <DEDUP_REMOVED lines=19> */
.L_x_27154:
[----:B------:R-:W-:Y:S05]  /*3830*/  BSYNC B0 ;  /* 0x0000000000007941 */ /* 0x000fea0003800000 */
.L_x_27153:
        /* <DEDUP_REMOVED lines=18> */
.L_x_27156:
[----:B------:R-:W-:Y:S05]  /*3960*/  BSYNC B0 ;  /* 0x0000000000007941 */ /* 0x000fea0003800000 */
.L_x_27155:
[----:B------:R-:W-:Y:S02]  /*3970*/  ISETP.NE.AND P3, PT, R115, RZ, PT ;  /* 0x000000ff7300720c */ /* 0x000fe40003f65270 */
[----:B------:R-:W-:Y:S02]  /*3980*/  IADD3 R4, R4, UR8, RZ ;  /* 0x0000000804047c10 */ /* 0x000fe4000fffe0ff */
[----:B------:R-:W-:Y:S02]  /*3990*/  SEL R115, RZ, 0x1, P3 ;  /* 0x00000001ff737807 */ /* 0x000fe40001800000 */
[----:B------:R-:W-:-:S13]  /*39a0*/  ISETP.GE.AND P3, PT, R4, UR9, PT ;  /* 0x0000000904007c0c */ /* 0x000fda000bf66270 */
[----:B------:R-:W-:Y:S05]  /*39b0*/  @!P3 BRA `(.L_x_27157) ;  /* 0xffffffd00058b947 */ /* 0x000fea000383ffff */
[----:B------:R-:W-:Y:S05]  /*39c0*/  EXIT ;  /* 0x000000000000794d */ /* 0x000fea0003800000 */
.L_x_27140:
[----:B------:R-:W-:Y:S01]  /*39d0*/  HFMA2.MMA R117, -RZ, RZ, 0, 5.9604644775390625e-08 ;  /* 0x00000001ff757435 */ /* 0x000fe200000001ff */
[----:B------:R-:W-:Y:S02]  /*39e0*/  MOV R125, R86 ;  /* 0x00000056007d7202 */ /* 0x000fe40000000f00 */
[----:B------:R-:W-:Y:S02]  /*39f0*/  MOV R118, 0x1f ;  /* 0x0000001f00767802 */ /* 0x000fe40000000f00 */
[----:B------:R-:W-:-:S07]  /*3a00*/  MOV R119, 0xffffffff ;  /* 0xffffffff00777802 */ /* 0x000fce0000000f00 */
[----:B0-----:R-:W-:Y:S05]  /*3a10*/  WARPSYNC.COLLECTIVE R119, `(.L_x_27158) ;  /* 0x0000000077087348 */ /* 0x001fea0003c00000 */
[----:B------:R1:W2:Y:S02]  /*3a20*/  SHFL.BFLY P6, R124, R125, R117, R118 ;  /* 0x0c0000757d7c7389 */ /* 0x0002a400000c0076 */
[----:B012---:R-:W-:Y:S01]  /*3a30*/  ENDCOLLECTIVE ;  /* 0x000000000000791b */ /* 0x007fe20003800000 */
.L_x_27158:
[----:B------:R-:W-:Y:S01]  /*3a40*/  HFMA2.MMA R117, -RZ, RZ, 0, 1.1920928955078125e-07 ;  /* 0x00000002ff757435 */ /* 0x000fe200000001ff */
[----:B------:R-:W-:-:S05]  /*3a50*/  MOV R85, R124 ;  /* 0x0000007c00557202 */ /* 0x000fca0000000f00 */
[----:B------:R-:W-:-:S05]  /*3a60*/  FADD.FTZ R120, R86, R85 ;  /* 0x0000005556787221 */ /* 0x000fca0000010000 */
[----:B------:R-:W-:-:S07]  /*3a70*/  MOV R125, R120 ;  /* 0x00000078007d7202 */ /* 0x000fce0000000f00 */
[----:B------:R-:W-:Y:S05]  /*3a80*/  WARPSYNC.COLLECTIVE R119, `(.L_x_27159) ;  /* 0x0000000077087348 */ /* 0x000fea0003c00000 */
[----:B------:R0:W1:Y:S02]  /*3a90*/  SHFL.BFLY P6, R124, R125, R117, R118 ;  /* 0x0c0000757d7c7389 */ /* 0x00006400000c0076 */
[----:B01----:R-:W-:Y:S01]  /*3aa0*/  ENDCOLLECTIVE ;  /* 0x000000000000791b */ /* 0x003fe20003800000 */
.L_x_27159:
[----:B------:R-:W-:Y:S01]  /*3ab0*/  HFMA2.MMA R117, -RZ, RZ, 0, 2.384185791015625e-07 ;  /* 0x00000004ff757435 */ /* 0x000fe200000001ff */
[----:B------:R-:W-:-:S05]  /*3ac0*/  MOV R85, R124 ;  /* 0x0000007c00557202 */ /* 0x000fca0000000f00 */
[----:B------:R-:W-:-:S05]  /*3ad0*/  FADD.FTZ R121, R120, R85 ;  /* 0x0000005578797221 */ /* 0x000fca0000010000 */
[----:B------:R-:W-:-:S07]  /*3ae0*/  MOV R125, R121 ;  /* 0x00000079007d7202 */ /* 0x000fce0000000f00 */
[----:B------:R-:W-:Y:S05]  /*3af0*/  WARPSYNC.COLLECTIVE R119, `(.L_x_27160) ;  /* 0x0000000077087348 */ /* 0x000fea0003c00000 */
[----:B------:R0:W1:Y:S02]  /*3b00*/  SHFL.BFLY P6, R124, R125, R117, R118 ;  /* 0x0c0000757d7c7389 */ /* 0x00006400000c0076 */
[----:B01----:R-:W-:Y:S01]  /*3b10*/  ENDCOLLECTIVE ;  /* 0x000000000000791b */ /* 0x003fe20003800000 */
.L_x_27160:
[----:B------:R-:W-:Y:S01]  /*3b20*/  HFMA2.MMA R117, -RZ, RZ, 0, 4.76837158203125e-07 ;  /* 0x00000008ff757435 */ /* 0x000fe200000001ff */
[----:B------:R-:W-:-:S05]  /*3b30*/  MOV R84, R124 ;  /* 0x0000007c00547202 */ /* 0x000fca0000000f00 */
[----:B------:R-:W-:-:S05]  /*3b40*/  FADD.FTZ R122, R121, R84 ;  /* 0x00000054797a7221 */ /* 0x000fca0000010000 */
[----:B------:R-:W-:-:S07]  /*3b50*/  MOV R125, R122 ;  /* 0x0000007a007d7202 */ /* 0x000fce0000000f00 */
[----:B------:R-:W-:Y:S05]  /*3b60*/  WARPSYNC.COLLECTIVE R119, `(.L_x_27161) ;  /* 0x0000000077087348 */ /* 0x000fea0003c00000 */
[----:B------:R0:W1:Y:S02]  /*3b70*/  SHFL.BFLY P6, R124, R125, R117, R118 ;  /* 0x0c0000757d7c7389 */ /* 0x00006400000c0076 */
[----:B01----:R-:W-:Y:S01]  /*3b80*/  ENDCOLLECTIVE ;  /* 0x000000000000791b */ /* 0x003fe20003800000 */
.L_x_27161:
[----:B------:R-:W-:Y:S01]  /*3b90*/  HFMA2.MMA R117, -RZ, RZ, 0, 9.5367431640625e-07 ;  /* 0x00000010ff757435 */ /* 0x000fe200000001ff */
[----:B------:R-:W-:-:S05]  /*3ba0*/  MOV R85, R124 ;  /* 0x0000007c00557202 */ /* 0x000fca0000000f00 */
[----:B------:R-:W-:-:S05]  /*3bb0*/  FADD.FTZ R123, R122, R85 ;  /* 0x000000557a7b7221 */ /* 0x000fca0000010000 */
[----:B------:R-:W-:-:S07]  /*3bc0*/  MOV R125, R123 ;  /* 0x0000007b007d7202 */ /* 0x000fce0000000f00 */
[----:B------:R-:W-:Y:S05]  /*3bd0*/  WARPSYNC.COLLECTIVE R119, `(.L_x_27162) ;  /* 0x0000000077087348 */ /* 0x000fea0003c00000 */
[----:B------:R0:W1:Y:S02]  /*3be0*/  SHFL.BFLY P6, R124, R125, R117, R118 ;  /* 0x0c0000757d7c7389 */ /* 0x00006400000c0076 */
[----:B01----:R-:W-:Y:S01]  /*3bf0*/  ENDCOLLECTIVE ;  /* 0x000000000000791b */ /* 0x003fe20003800000 */
.L_x_27162:
        /* <DEDUP_REMOVED lines=77> */
.L_x_27163:
[----:B------:R-:W-:Y:S01]  /*40d0*/  HFMA2.MMA R117, -RZ, RZ, 0, 1.1920928955078125e-07 ;  /* 0x00000002ff757435 */ /* 0x000fe200000001ff */
[----:B------:R-:W-:-:S05]  /*40e0*/  MOV R86, R124 ;  /* 0x0000007c00567202 */ /* 0x000fca0000000f00 */
[----:B------:R-:W-:-:S05]  /*40f0*/  FADD.FTZ R86, R85, R86 ;  /* 0x0000005655567221 */ /* 0x000fca0000010000 */
[----:B------:R-:W-:-:S07]  /*4100*/  MOV R125, R86 ;  /* 0x00000056007d7202 */ /* 0x000fce0000000f00 */
[----:B------:R-:W-:Y:S05]  /*4110*/  WARPSYNC.COLLECTIVE R119, `(.L_x_27164) ;  /* 0x0000000077087348 */ /* 0x000fea0003c00000 */
[----:B------:R0:W1:Y:S02]  /*4120*/  SHFL.BFLY P6, R124, R125, R117, R118 ;  /* 0x0c0000757d7c7389 */ /* 0x00006400000c0076 */
[----:B01----:R-:W-:Y:S01]  /*4130*/  ENDCOLLECTIVE ;  /* 0x000000000000791b */ /* 0x003fe20003800000 */
.L_x_27164:
[----:B------:R-:W-:Y:S01]  /*4140*/  HFMA2.MMA R117, -RZ, RZ, 0, 2.384185791015625e-07 ;  /* 0x00000004ff757435 */ /* 0x000fe200000001ff */
[----:B------:R-:W-:-:S05]  /*4150*/  MOV R121, R124 ;  /* 0x0000007c00797202 */ /* 0x000fca0000000f00 */
[----:B------:R-:W-:-:S05]  /*4160*/  FADD.FTZ R121, R86, R121 ;  /* 0x0000007956797221 */ /* 0x000fca0000010000 */
[----:B------:R-:W-:-:S07]  /*4170*/  MOV R125, R121 ;  /* 0x00000079007d7202 */ /* 0x000fce0000000f00 */
[----:B------:R-:W-:Y:S05]  /*4180*/  WARPSYNC.COLLECTIVE R119, `(.L_x_27165) ;  /* 0x0000000077087348 */ /* 0x000fea0003c00000 */
[----:B------:R0:W1:Y:S02]  /*4190*/  SHFL.BFLY P6, R124, R125, R117, R118 ;  /* 0x0c0000757d7c7389 */ /* 0x00006400000c0076 */
[----:B01----:R-:W-:Y:S01]  /*41a0*/  ENDCOLLECTIVE ;  /* 0x000000000000791b */ /* 0x003fe20003800000 */
.L_x_27165:
[----:B------:R-:W-:Y:S01]  /*41b0*/  HFMA2.MMA R117, -RZ, RZ, 0, 4.76837158203125e-07 ;  /* 0x00000008ff757435 */ /* 0x000fe200000001ff */
[----:B------:R-:W-:-:S05]  /*41c0*/  MOV R120, R124 ;  /* 0x0000007c00787202 */ /* 0x000fca0000000f00 */
[----:B------:R-:W-:-:S05]  /*41d0*/  FADD.FTZ R120, R121, R120 ;  /* 0x0000007879787221 */ /* 0x000fca0000010000 */
[----:B------:R-:W-:-:S07]  /*41e0*/  MOV R125, R120 ;  /* 0x00000078007d7202 */ /* 0x000fce0000000f00 */
[----:B------:R-:W-:Y:S05]  /*41f0*/  WARPSYNC.COLLECTIVE R119, `(.L_x_27166) ;  /* 0x0000000077087348 */ /* 0x000fea0003c00000 */
[----:B------:R0:W1:Y:S02]  /*4200*/  SHFL.BFLY P6, R124, R125, R117, R118 ;  /* 0x0c0000757d7c7389 */ /* 0x00006400000c0076 */
[----:B01----:R-:W-:Y:S01]  /*4210*/  ENDCOLLECTIVE ;  /* 0x000000000000791b */ /* 0x003fe20003800000 */
.L_x_27166:
[----:B------:R-:W-:Y:S01]  /*4220*/  HFMA2.MMA R117, -RZ, RZ, 0, 9.5367431640625e-07 ;  /* 0x00000010ff757435 */ /* 0x000fe200000001ff */
[----:B------:R-:W-:-:S05]  /*4230*/  MOV R123, R124 ;  /* 0x0000007c007b7202 */ /* 0x000fca0000000f00 */
[----:B------:R-:W-:-:S05]  /*4240*/  FADD.FTZ R123, R120, R123 ;  /* 0x0000007b787b7221 */ /* 0x000fca0000010000 */
[----:B------:R-:W-:-:S07]  /*4250*/  MOV R125, R123 ;  /* 0x0000007b007d7202 */ /* 0x000fce0000000f00 */
[----:B------:R-:W-:Y:S05]  /*4260*/  WARPSYNC.COLLECTIVE R119, `(.L_x_27167) ;  /* 0x0000000077087348 */ /* 0x000fea0003c00000 */
[----:B------:R0:W1:Y:S02]  /*4270*/  SHFL.BFLY P6, R124, R125, R117, R118 ;  /* 0x0c0000757d7c7389 */ /* 0x00006400000c0076 */
[----:B01----:R-:W-:Y:S01]  /*4280*/  ENDCOLLECTIVE ;  /* 0x000000000000791b */ /* 0x003fe20003800000 */
.L_x_27167:
[----:B------:R-:W-:Y:S01]  /*4290*/  MOV R122, R124 ;  /* 0x0000007c007a7202 */ /* 0x000fe20000000f00 */
[----:B------:R-:W-:Y:S06]  /*42a0*/  BRA `(.L_x_27168) ;  /* 0xffffffe400d47947 */ /* 0x000fec000383ffff */
.L_x_27169:
        /* <DEDUP_REMOVED lines=13> */
.L_x_30328:


//--------------------- .text._ZN10layer_norm13ln_fwd_kernelINS_13Kernel_traitsIfffffjLj8192ELj1ELj1ELj8ELj16ENS_18Kernel_traits_baseILj8192EfffffjLj256EEEEELb0ELb0ELb0ELb1EEEvNS_9FwdParamsE --------------------------
	.section	.text._ZN10layer_norm13ln_fwd_kernelINS_13Kernel_traitsIfffffjLj8192ELj1ELj1ELj8ELj16ENS_18Kernel_traits_baseILj8192EfffffjLj256EEEEELb0ELb0ELb0ELb1EEEvNS_9FwdParamsE,"ax",@progbits
	.align	128
        .global         _ZN10layer_norm13ln_fwd_kernelINS_13Kernel_traitsIfffffjLj8192ELj1ELj1ELj8ELj16ENS_18Kernel_traits_baseILj8192EfffffjLj256EEEEELb0ELb0ELb0ELb1EEEvNS_9FwdParamsE
        .type           _ZN10layer_norm13ln_fwd_kernelINS_13Kernel_traitsIfffffjLj8192ELj1ELj1ELj8ELj16ENS_18Kernel_traits_baseILj8192EfffffjLj256EEEEELb0ELb0ELb0ELb1EEEvNS_9FwdParamsE,@function
        .size           _ZN10layer_norm13ln_fwd_kernelINS_13Kernel_traitsIfffffjLj8192ELj1ELj1ELj8ELj16ENS_18Kernel_traits_baseILj8192EfffffjLj256EEEEELb0ELb0ELb0ELb1EEEvNS_9FwdParamsE,(.L_x_30329 - _ZN10layer_norm13ln_fwd_kernelINS_13Kernel_traitsIfffffjLj8192ELj1ELj1ELj8ELj16ENS_18Kernel_traits_baseILj8192EfffffjLj256EEEEELb0ELb0ELb0ELb1EEEvNS_9FwdParamsE)
        .other          _ZN10layer_norm13ln_fwd_kernelINS_13Kernel_traitsIfffffjLj8192ELj1ELj1ELj8ELj16ENS_18Kernel_traits_baseILj8192EfffffjLj256EEEEELb0ELb0ELb0ELb1EEEvNS_9FwdParamsE,@"STO_CUDA_ENTRY STV_DEFAULT"
_ZN10layer_norm13ln_fwd_kernelINS_13Kernel_traitsIfffffjLj8192ELj1ELj1ELj8ELj16ENS_18Kernel_traits_baseILj8192EfffffjLj256EEEEELb0ELb0ELb0ELb1EEEvNS_9FwdParamsE:
.text._ZN10layer_norm13ln_fwd_kernelINS_13Kernel_traitsIfffffjLj8192ELj1ELj1ELj8ELj16ENS_18Kernel_traits_baseILj8192EfffffjLj256EEEEELb0ELb0ELb0ELb1EEEvNS_9FwdParamsE:
        /* <DEDUP_REMOVED lines=55> */
[----:B------:R-:W-:Y:S01]  /*0370*/  ISETP.NE.U32.AND P1, PT, R8, RZ, PT ;  /* 0x000000ff0800720c */ /* 0x000fe20003f25070 */
[----:B------:R-:W-:Y:S01]  /*0380*/  ULDC.U8 UR6, c[0x0][0x2a0] ;  /* 0x0000a80000067ab9 */ /* 0x000fe20000000000 */
[----:B------:R-:W-:Y:S01]  /*0390*/  SHF.L.U32 R3, R3, 0x3, RZ ;  /* 0x0000000303037819 */ /* 0x000fe200000006ff */
[----:B------:R-:W-:Y:S01]  /*03a0*/  HFMA2.MMA R0, -RZ, RZ, 0, 5.9604644775390625e-08 ;  /* 0x00000001ff007435 */ /* 0x000fe200000001ff */
[----:B------:R-:W-:Y:S01]  /*03b0*/  SHF.R.U32.HI R83, RZ, 0x5, R2 ;  /* 0x00000005ff537819 */ /* 0x000fe20000011602 */
[----:B------:R-:W-:Y:S01]  /*03c0*/  ULDC UR7, c[0x0][0x218] ;  /* 0x0000860000077ab9 */ /* 0x000fe20000000800 */
[----:B------:R-:W-:Y:S01]  /*03d0*/  ISETP.NE.AND.EX P1, PT, R9, RZ, PT, P1 ;  /* 0x000000ff0900720c */ /* 0x000fe20003f25310 */
[----:B------:R-:W-:Y:S01]  /*03e0*/  ULDC UR8, c[0x0][0x290] ;  /* 0x0000a40000087ab9 */ /* 0x000fe20000000800 */
[----:B------:R-:W-:Y:S01]  /*03f0*/  ISETP.NE.AND P4, PT, RZ, UR6, PT ;  /* 0x00000006ff007c0c */ /* 0x000fe2000bf85270 */
[----:B------:R-:W-:Y:S01]  /*0400*/  ULDC.64 UR14, c[0x0][0x230] ;  /* 0x00008c00000e7ab9 */ /* 0x000fe20000000a00 */
[C---:B------:R-:W-:Y:S01]  /*0410*/  LOP3.LUT R81, R2.reuse, 0x1f, RZ, 0xc0, !PT ;  /* 0x0000001f02517812 */ /* 0x040fe200078ec0ff */
[----:B------:R-:W-:Y:S01]  /*0420*/  ULDC.64 UR10, c[0x0][0x2b8] ;  /* 0x0000ae00000a7ab9 */ /* 0x000fe20000000a00 */
[----:B------:R-:W-:Y:S01]  /*0430*/  LOP3.LUT R82, R2, 0xff, RZ, 0xc0, !PT ;  /* 0x000000ff02527812 */ /* 0x000fe200078ec0ff */
[----:B------:R-:W-:Y:S01]  /*0440*/  ULDC.64 UR12, c[0x0][0x210] ;  /* 0x00008400000c7ab9 */ /* 0x000fe20000000a00 */
[----:B------:R-:W-:-:S02]  /*0450*/  LOP3.LUT R83, R83, 0x7, RZ, 0xc0, !PT ;  /* 0x0000000753537812 */ /* 0x000fc400078ec0ff */
[----:B0-----:R-:W-:-:S07]  /*0460*/  IADD3 R84, R3, 0x8, RZ ;  /* 0x0000000803547810 */ /* 0x001fce0007ffe0ff */
.L_x_27267:
[----:B------:R-:W0:Y:S01]  /*0470*/  @P1 LDC.64 R76, c[0x0][0x270] ;  /* 0x00009c00ff4c1b82 */ /* 0x000e220000000a00 */
[----:B--2---:R-:W-:Y:S01]  /*0480*/  IMAD R78, R80, UR7, RZ ;  /* 0x00000007504e7c24 */ /* 0x004fe2000f8e02ff */
[----:B------:R-:W-:Y:S02]  /*0490*/  ISETP.NE.U32.AND P2, PT, RZ, UR14, PT ;  /* 0x0000000eff007c0c */ /* 0x000fe4000bf45070 */
[----:B------:R-:W-:Y:S02]  /*04a0*/  MOV R96, 0x3f800000 ;  /* 0x3f80000000607802 */ /* 0x000fe40000000f00 */
[----:B------:R-:W-:Y:S02]  /*04b0*/  SHF.R.S32.HI R79, RZ, 0x1f, R78 ;  /* 0x0000001fff4f7819 */ /* 0x000fe4000001144e */
[----:B------:R-:W2:Y:S01]  /*04c0*/  LDC.64 R146, c[0x0][0x220] ;  /* 0x00008800ff927b82 */ /* 0x000ea20000000a00 */
[----:B------:R-:W-:Y:S02]  /*04d0*/  ISETP.NE.AND.EX P2, PT, RZ, UR15, PT, P2 ;  /* 0x0000000fff007c0c */ /* 0x000fe4000bf45320 */
[----:B------:R-:W-:-:S04]  /*04e0*/  LEA.HI R79, R79, R78, RZ, 0x2 ;  /* 0x0000004e4f4f7211 */ /* 0x000fc800078f10ff */
[----:B------:R-:W-:-:S07]  /*04f0*/  LEA.HI.SX32 R85, R79, R82, 0x1e ;  /* 0x000000524f557211 */ /* 0x000fce00078ff2ff */
[----:B------:R-:W-:Y:S01]  /*0500*/  @P2 LEA R86, P3, R85, UR14, 0x4 ;  /* 0x0000000e55562c11 */ /* 0x000fe2000f8620ff */
[----:B0-----:R-:W-:-:S03]  /*0510*/  @P1 IMAD.WIDE R76, R80, 0x4, R76 ;  /* 0x00000004504c1825 */ /* 0x001fc600078e024c */
[C---:B------:R-:W-:Y:S02]  /*0520*/  @P2 LEA.HI.X R87, R85.reuse, UR15, RZ, 0x4, P3 ;  /* 0x0000000f55572c11 */ /* 0x040fe400098f24ff */
[----:B------:R-:W3:Y:S01]  /*0530*/  @P1 LDG.E R96, desc[UR4][R76.64] ;  /* 0x000000044c601981 */ /* 0x000ee2000c1e1900 */
[----:B--2---:R-:W-:-:S03]  /*0540*/  IMAD.WIDE.U32 R78, R85, 0x10, R146 ;  /* 0x00000010554e7825 */ /* 0x004fc600078e0092 */
[----:B-----5:R0:W5:Y:S04]  /*0550*/  @P2 LDG.E.128 R8, desc[UR4][R86.64] ;  /* 0x0000000456082981 */ /* 0x020168000c1e1d00 */
[----:B------:R-:W3:Y:S01]  /*0560*/  LDG.E.128 R100, desc[UR4][R78.64] ;  /* 0x000000044e647981 */ /* 0x000ee2000c1e1d00 */
[----:B------:R-:W-:-:S04]  /*0570*/  ISETP.NE.U32.AND P3, PT, RZ, UR14, PT ;  /* 0x0000000eff007c0c */ /* 0x000fc8000bf65070 */
[----:B------:R-:W-:Y:S01]  /*0580*/  ISETP.NE.AND.EX P3, PT, RZ, UR15, PT, P3 ;  /* 0x0000000fff007c0c */ /* 0x000fe2000bf65330 */
[----:B---3--:R-:W-:-:S12]  /*0590*/  FMUL.FTZ R91, R100, R96 ;  /* 0x00000060645b7220 */ /* 0x008fd80000410000 */
[----:B0-----:R-:W-:Y:S05]  /*05a0*/  @P3 BRA `(.L_x_27170) ;  /* 0x0000000000083947 */ /* 0x001fea0003800000 */
[----:B------:R-:W-:Y:S05]  /*05b0*/  @P0 BRA `(.L_x_27171) ;  /* 0x0000000000080947 */ /* 0x000fea0003800000 */
[----:B------:R-:W-:Y:S05]  /*05c0*/  BRA `(.L_x_27172) ;  /* 0x0000000000087947 */ /* 0x000fea0003800000 */
.L_x_27170:
[----:B-----5:R-:W-:-:S07]  /*05d0*/  FADD.FTZ R91, R8, R91 ;  /* 0x0000005b085b7221 */ /* 0x020fce0000010000 */
.L_x_27171:
[----:B------:R-:W-:-:S07]  /*05e0*/  MOV R4, R91 ;  /* 0x0000005b00047202 */ /* 0x000fce0000000f00 */
.L_x_27172:
[----:B------:R-:W-:Y:S01]  /*05f0*/  FMUL.FTZ R93, R101, R96 ;  /* 0x00000060655d7220 */ /* 0x000fe20000410000 */
[----:B------:R-:W-:Y:S06]  /*0600*/  @P3 BRA `(.L_x_27173) ;  /* 0x0000000000083947 */ /* 0x000fec0003800000 */
[----:B------:R-:W-:Y:S05]  /*0610*/  @P0 BRA `(.L_x_27174) ;  /* 0x0000000000080947 */ /* 0x000fea0003800000 */
[----:B------:R-:W-:Y:S05]  /*0620*/  BRA `(.L_x_27175) ;  /* 0x0000000000087947 */ /* 0x000fea0003800000 */
.L_x_27173:
[----:B-----5:R-:W-:-:S07]  /*0630*/  FADD.FTZ R93, R9, R93 ;  /* 0x0000005d095d7221 */ /* 0x020fce0000010000 */
.L_x_27174:
[----:B------:R-:W-:-:S07]  /*0640*/  MOV R5, R93 ;  /* 0x0000005d00057202 */ /* 0x000fce0000000f00 */
.L_x_27175:
[----:B------:R-:W-:Y:S01]  /*0650*/  FMUL.FTZ R95, R102, R96 ;  /* 0x00000060665f7220 */ /* 0x000fe20000410000 */
[----:B------:R-:W-:Y:S06]  /*0660*/  @P3 BRA `(.L_x_27176) ;  /* 0x0000000000083947 */ /* 0x000fec0003800000 */
[----:B------:R-:W-:Y:S05]  /*0670*/  @P0 BRA `(.L_x_27177) ;  /* 0x0000000000080947 */ /* 0x000fea0003800000 */
[----:B------:R-:W-:Y:S05]  /*0680*/  BRA `(.L_x_27178) ;  /* 0x0000000000087947 */ /* 0x000fea0003800000 */
.L_x_27176:
[----:B-----5:R-:W-:-:S07]  /*0690*/  FADD.FTZ R95, R10, R95 ;  /* 0x0000005f0a5f7221 */ /* 0x020fce0000010000 */
.L_x_27177:
[----:B-1----:R-:W-:-:S07]  /*06a0*/  MOV R6, R95 ;  /* 0x0000005f00067202 */ /* 0x002fce0000000f00 */
.L_x_27178:
[----:B------:R-:W-:Y:S01]  /*06b0*/  FMUL.FTZ R97, R103, R96 ;  /* 0x0000006067617220 */ /* 0x000fe20000410000 */
[----:B------:R-:W-:Y:S06]  /*06c0*/  @P3 BRA `(.L_x_27179) ;  /* 0x0000000000083947 */ /* 0x000fec0003800000 */
[----:B------:R-:W-:Y:S05]  /*06d0*/  @P0 BRA `(.L_x_27180) ;  /* 0x0000000000080947 */ /* 0x000fea0003800000 */
[----:B------:R-:W-:Y:S05]  /*06e0*/  BRA `(.L_x_27181) ;  /* 0x0000000000087947 */ /* 0x000fea0003800000 */
.L_x_27179:
[----:B-----5:R-:W-:-:S07]  /*06f0*/  FADD.FTZ R97, R11, R97 ;  /* 0x000000610b617221 */ /* 0x020fce0000010000 */
.L_x_27180:
[----:B-1----:R-:W-:-:S07]  /*0700*/  MOV R7, R97 ;  /* 0x0000006100077202 */ /* 0x002fce0000000f00 */
.L_x_27181:
[----:B------:R-:W0:Y:S01]  /*0710*/  @P0 LDC.64 R78, c[0x0][0x238] ;  /* 0x00008e00ff4e0b82 */ /* 0x000e220000000a00 */
[----:B------:R-:W-:-:S05]  /*0720*/  IADD3 R87, R85, 0x100, RZ ;  /* 0x0000010055577810 */ /* 0x000fca0007ffe0ff */
[----:B------:R-:W-:Y:S01]  /*0730*/  IMAD.WIDE.U32 R76, R87, 0x10, R146 ;  /* 0x00000010574c7825 */ /* 0x000fe200078e0092 */
[----:B0-----:R-:W-:-:S04]  /*0740*/  @P0 LEA R78, P5, R85, R78, 0x4 ;  /* 0x0000004e554e0211 */ /* 0x001fc800078a20ff */
[----:B------:R-:W-:Y:S02]  /*0750*/  @P0 LEA.HI.X R79, R85, R79, RZ, 0x4, P5 ;  /* 0x0000004f554f0211 */ /* 0x000fe400028f24ff */
[----:B------:R-:W-:-:S03]  /*0760*/  @P2 LEA R88, P5, R87, UR14, 0x4 ;  /* 0x0000000e57582c11 */ /* 0x000fc6000f8a20ff */
[----:B------:R0:W-:Y:S01]  /*0770*/  @P0 STG.E.128 desc[UR4][R78.64], R4 ;  /* 0x000000044e000986 */ /* 0x0001e2000c101d04 */
[----:B------:R-:W-:-:S03]  /*0780*/  @P2 LEA.HI.X R89, R87, UR15, RZ, 0x4, P5 ;  /* 0x0000000f57592c11 */ /* 0x000fc6000a8f24ff */
[----:B------:R-:W2:Y:S04]  /*0790*/  LDG.E.128 R104, desc[UR4][R76.64] ;  /* 0x000000044c687981 */ /* 0x000ea8000c1e1d00 */
[----:B-----5:R0:W5:Y:S01]  /*07a0*/  @P2 LDG.E.128 R8, desc[UR4][R88.64] ;  /* 0x0000000458082981 */ /* 0x020162000c1e1d00 */
[----:B--2---:R-:W-:Y:S01]  /*07b0*/  FMUL.FTZ R99, R104, R96 ;  /* 0x0000006068637220 */ /* 0x004fe20000410000 */
[----:B0-----:R-:W-:Y:S06]  /*07c0*/  @P3 BRA `(.L_x_27182) ;  /* 0x0000000000083947 */ /* 0x001fec0003800000 */
[----:B------:R-:W-:Y:S05]  /*07d0*/  @P0 BRA `(.L_x_27183) ;  /* 0x0000000000080947 */ /* 0x000fea0003800000 */
[----:B------:R-:W-:Y:S05]  /*07e0*/  BRA `(.L_x_27184) ;  /* 0x0000000000087947 */ /* 0x000fea0003800000 */
.L_x_27182:
[----:B-----5:R-:W-:-:S07]  /*07f0*/  FADD.FTZ R99, R8, R99 ;  /* 0x0000006308637221 */ /* 0x020fce0000010000 */
.L_x_27183:
[----:B------:R-:W-:-:S07]  /*0800*/  MOV R4, R99 ;  /* 0x0000006300047202 */ /* 0x000fce0000000f00 */
.L_x_27184:
[----:B------:R-:W-:Y:S01]  /*0810*/  FMUL.FTZ R101, R105, R96 ;  /* 0x0000006069657220 */ /* 0x000fe20000410000 */
[----:B------:R-:W-:Y:S06]  /*0820*/  @P3 BRA `(.L_x_27185) ;  /* 0x0000000000083947 */ /* 0x000fec0003800000 */
[----:B------:R-:W-:Y:S05]  /*0830*/  @P0 BRA `(.L_x_27186) ;  /* 0x0000000000080947 */ /* 0x000fea0003800000 */
[----:B------:R-:W-:Y:S05]  /*0840*/  BRA `(.L_x_27187) ;  /* 0x0000000000087947 */ /* 0x000fea0003800000 */
.L_x_27185:
[----:B-----5:R-:W-:-:S07]  /*0850*/  FADD.FTZ R101, R9, R101 ;  /* 0x0000006509657221 */ /* 0x020fce0000010000 */
.L_x_27186:
[----:B------:R-:W-:-:S07]  /*0860*/  MOV R5, R101 ;  /* 0x0000006500057202 */ /* 0x000fce0000000f00 */
.L_x_27187:
[----:B------:R-:W-:Y:S01]  /*0870*/  FMUL.FTZ R103, R106, R96 ;  /* 0x000000606a677220 */ /* 0x000fe20000410000 */
[----:B------:R-:W-:Y:S06]  /*0880*/  @P3 BRA `(.L_x_27188) ;  /* 0x0000000000083947 */ /* 0x000fec0003800000 */
[----:B------:R-:W-:Y:S05]  /*0890*/  @P0 BRA `(.L_x_27189) ;  /* 0x0000000000080947 */ /* 0x000fea0003800000 */
[----:B------:R-:W-:Y:S05]  /*08a0*/  BRA `(.L_x_27190) ;  /* 0x0000000000087947 */ /* 0x000fea0003800000 */
.L_x_27188:
[----:B-----5:R-:W-:-:S07]  /*08b0*/  FADD.FTZ R103, R10, R103 ;  /* 0x000000670a677221 */ /* 0x020fce0000010000 */
.L_x_27189:
[----:B-1----:R-:W-:-:S07]  /*08c0*/  MOV R6, R103 ;  /* 0x0000006700067202 */ /* 0x002fce0000000f00 */
.L_x_27190:
[----:B------:R-:W-:Y:S01]  /*08d0*/  FMUL.FTZ R105, R107, R96 ;  /* 0x000000606b697220 */ /* 0x000fe20000410000 */
[----:B------:R-:W-:Y:S06]  /*08e0*/  @P3 BRA `(.L_x_27191) ;  /* 0x0000000000083947 */ /* 0x000fec0003800000 */
[----:B------:R-:W-:Y:S05]  /*08f0*/  @P0 BRA `(.L_x_27192) ;  /* 0x0000000000080947 */ /* 0x000fea0003800000 */
[----:B------:R-:W-:Y:S05]  /*0900*/  BRA `(.L_x_27193) ;  /* 0x0000000000087947 */ /* 0x000fea0003800000 */
.L_x_27191:
[----:B-----5:R-:W-:-:S07]  /*0910*/  FADD.FTZ R105, R11, R105 ;  /* 0x000000690b697221 */ /* 0x020fce0000010000 */
.L_x_27192:
[----:B-1----:R-:W-:-:S07]  /*0920*/  MOV R7, R105 ;  /* 0x0000006900077202 */ /* 0x002fce0000000f00 */
.L_x_27193:
        /* <DEDUP_REMOVED lines=14> */
.L_x_27194:
[----:B-----5:R-:W-:-:S07]  /*0a10*/  FADD.FTZ R107, R8, R107 ;  /* 0x0000006b086b7221 */ /* 0x020fce0000010000 */
.L_x_27195:
[----:B------:R-:W-:-:S07]  /*0a20*/  MOV R4, R107 ;  /* 0x0000006b00047202 */ /* 0x000fce0000000f00 */
.L_x_27196:
[----:B------:R-:W-:Y:S01]  /*0a30*/  FMUL.FTZ R109, R113, R96 ;  /* 0x00000060716d7220 */ /* 0x000fe20000410000 */
[----:B------:R-:W-:Y:S06]  /*0a40*/  @P3 BRA `(.L_x_27197) ;  /* 0x0000000000083947 */ /* 0x000fec0003800000 */
[----:B------:R-:W-:Y:S05]  /*0a50*/  @P0 BRA `(.L_x_27198) ;  /* 0x0000000000080947 */ /* 0x000fea0003800000 */
[----:B------:R-:W-:Y:S05]  /*0a60*/  BRA `(.L_x_27199) ;  /* 0x0000000000087947 */ /* 0x000fea0003800000 */
.L_x_27197:
[----:B-----5:R-:W-:-:S07]  /*0a70*/  FADD.FTZ R109, R9, R109 ;  /* 0x0000006d096d7221 */ /* 0x020fce0000010000 */
.L_x_27198:
[----:B------:R-:W-:-:S07]  /*0a80*/  MOV R5, R109 ;  /* 0x0000006d00057202 */ /* 0x000fce0000000f00 */
.L_x_27199:
[----:B------:R-:W-:Y:S01]  /*0a90*/  FMUL.FTZ R111, R114, R96 ;  /* 0x00000060726f7220 */ /* 0x000fe20000410000 */
[----:B------:R-:W-:Y:S06]  /*0aa0*/  @P3 BRA `(.L_x_27200) ;  /* 0x0000000000083947 */ /* 0x000fec0003800000 */
[----:B------:R-:W-:Y:S05]  /*0ab0*/  @P0 BRA `(.L_x_27201) ;  /* 0x0000000000080947 */ /* 0x000fea0003800000 */
[----:B------:R-:W-:Y:S05]  /*0ac0*/  BRA `(.L_x_27202) ;  /* 0x0000000000087947 */ /* 0x000fea0003800000 */
.L_x_27200:
[----:B-----5:R-:W-:-:S07]  /*0ad0*/  FADD.FTZ R111, R10, R111 ;  /* 0x0000006f0a6f7221 */ /* 0x020fce0000010000 */
.L_x_27201:
[----:B-1----:R-:W-:-:S07]  /*0ae0*/  MOV R6, R111 ;  /* 0x0000006f00067202 */ /* 0x002fce0000000f00 */
.L_x_27202:
[----:B------:R-:W-:Y:S01]  /*0af0*/  FMUL.FTZ R113, R115, R96 ;  /* 0x0000006073717220 */ /* 0x000fe20000410000 */
[----:B------:R-:W-:Y:S06]  /*0b00*/  @P3 BRA `(.L_x_27203) ;  /* 0x0000000000083947 */ /* 0x000fec0003800000 */
[----:B------:R-:W-:Y:S05]  /*0b10*/  @P0 BRA `(.L_x_27204) ;  /* 0x0000000000080947 */ /* 0x000fea0003800000 */
[----:B------:R-:W-:Y:S05]  /*0b20*/  BRA `(.L_x_27205) ;  /* 0x0000000000087947 */ /* 0x000fea0003800000 */
.L_x_27203:
[----:B-----5:R-:W-:-:S07]  /*0b30*/  FADD.FTZ R113, R11, R113 ;  /* 0x000000710b717221 */ /* 0x020fce0000010000 */
.L_x_27204:
[----:B-1----:R-:W-:-:S07]  /*0b40*/  MOV R7, R113 ;  /* 0x0000007100077202 */ /* 0x002fce0000000f00 */
.L_x_27205:
        /* <DEDUP_REMOVED lines=14> */
.L_x_27206:
[----:B-----5:R-:W-:-:S07]  /*0c30*/  FADD.FTZ R115, R8, R115 ;  /* 0x0000007308737221 */ /* 0x020fce0000010000 */
.L_x_27207:
[----:B------:R-:W-:-:S07]  /*0c40*/  MOV R4, R115 ;  /* 0x0000007300047202 */ /* 0x000fce0000000f00 */
.L_x_27208:
[----:B------:R-:W-:Y:S01]  /*0c50*/  FMUL.FTZ R117, R121, R96 ;  /* 0x0000006079757220 */ /* 0x000fe20000410000 */
[----:B------:R-:W-:Y:S06]  /*0c60*/  @P3 BRA `(.L_x_27209) ;  /* 0x0000000000083947 */ /* 0x000fec0003800000 */
[----:B------:R-:W-:Y:S05]  /*0c70*/  @P0 BRA `(.L_x_27210) ;  /* 0x0000000000080947 */ /* 0x000fea0003800000 */
[----:B------:R-:W-:Y:S05]  /*0c80*/  BRA `(.L_x_27211) ;  /* 0x0000000000087947 */ /* 0x000fea0003800000 */
.L_x_27209:
[----:B-----5:R-:W-:-:S07]  /*0c90*/  FADD.FTZ R117, R9, R117 ;  /* 0x0000007509757221 */ /* 0x020fce0000010000 */
.L_x_27210:
[----:B------:R-:W-:-:S07]  /*0ca0*/  MOV R5, R117 ;  /* 0x0000007500057202 */ /* 0x000fce0000000f00 */
.L_x_27211:
[----:B------:R-:W-:Y:S01]  /*0cb0*/  FMUL.FTZ R119, R122, R96 ;  /* 0x000000607a777220 */ /* 0x000fe20000410000 */
[----:B------:R-:W-:Y:S06]  /*0cc0*/  @P3 BRA `(.L_x_27212) ;  /* 0x0000000000083947 */ /* 0x000fec0003800000 */
[----:B------:R-:W-:Y:S05]  /*0cd0*/  @P0 BRA `(.L_x_27213) ;  /* 0x0000000000080947 */ /* 0x000fea0003800000 */
[----:B------:R-:W-:Y:S05]  /*0ce0*/  BRA `(.L_x_27214) ;  /* 0x0000000000087947 */ /* 0x000fea0003800000 */
.L_x_27212:
[----:B-----5:R-:W-:-:S07]  /*0cf0*/  FADD.FTZ R119, R10, R119 ;  /* 0x000000770a777221 */ /* 0x020fce0000010000 */
.L_x_27213:
[----:B-1----:R-:W-:-:S07]  /*0d00*/  MOV R6, R119 ;  /* 0x0000007700067202 */ /* 0x002fce0000000f00 */
.L_x_27214:
[----:B------:R-:W-:Y:S01]  /*0d10*/  FMUL.FTZ R121, R123, R96 ;  /* 0x000000607b797220 */ /* 0x000fe20000410000 */
[----:B------:R-:W-:Y:S06]  /*0d20*/  @P3 BRA `(.L_x_27215) ;  /* 0x0000000000083947 */ /* 0x000fec0003800000 */
[----:B------:R-:W-:Y:S05]  /*0d30*/  @P0 BRA `(.L_x_27216) ;  /* 0x0000000000080947 */ /* 0x000fea0003800000 */
[----:B------:R-:W-:Y:S05]  /*0d40*/  BRA `(.L_x_27217) ;  /* 0x0000000000087947 */ /* 0x000fea0003800000 */
.L_x_27215:
[----:B-----5:R-:W-:-:S07]  /*0d50*/  FADD.FTZ R121, R11, R121 ;  /* 0x000000790b797221 */ /* 0x020fce0000010000 */
.L_x_27216:
[----:B-1----:R-:W-:-:S07]  /*0d60*/  MOV R7, R121 ;  /* 0x0000007900077202 */ /* 0x002fce0000000f00 */
.L_x_27217:
        /* <DEDUP_REMOVED lines=14> */
.L_x_27218:
[----:B-----5:R-:W-:-:S07]  /*0e50*/  FADD.FTZ R123, R8, R123 ;  /* 0x0000007b087b7221 */ /* 0x020fce0000010000 */
.L_x_27219:
[----:B------:R-:W-:-:S07]  /*0e60*/  MOV R4, R123 ;  /* 0x0000007b00047202 */ /* 0x000fce0000000f00 */
.L_x_27220:
[----:B------:R-:W-:Y:S01]  /*0e70*/  FMUL.FTZ R125, R129, R96 ;  /* 0x00000060817d7220 */ /* 0x000fe20000410000 */
[----:B------:R-:W-:Y:S06]  /*0e80*/  @P3 BRA `(.L_x_27221) ;  /* 0x0000000000083947 */ /* 0x000fec0003800000 */
[----:B------:R-:W-:Y:S05]  /*0e90*/  @P0 BRA `(.L_x_27222) ;  /* 0x0000000000080947 */ /* 0x000fea0003800000 */
[----:B------:R-:W-:Y:S05]  /*0ea0*/  BRA `(.L_x_27223) ;  /* 0x0000000000087947 */ /* 0x000fea0003800000 */
.L_x_27221:
[----:B-----5:R-:W-:-:S07]  /*0eb0*/  FADD.FTZ R125, R9, R125 ;  /* 0x0000007d097d7221 */ /* 0x020fce0000010000 */
.L_x_27222:
[----:B------:R-:W-:-:S07]  /*0ec0*/  MOV R5, R125 ;  /* 0x0000007d00057202 */ /* 0x000fce0000000f00 */
.L_x_27223:
[----:B------:R-:W-:Y:S01]  /*0ed0*/  FMUL.FTZ R127, R130, R96 ;  /* 0x00000060827f7220 */ /* 0x000fe20000410000 */
[----:B------:R-:W-:Y:S06]  /*0ee0*/  @P3 BRA `(.L_x_27224) ;  /* 0x0000000000083947 */ /* 0x000fec0003800000 */
[----:B------:R-:W-:Y:S05]  /*0ef0*/  @P0 BRA `(.L_x_27225) ;  /* 0x0000000000080947 */ /* 0x000fea0003800000 */
[----:B------:R-:W-:Y:S05]  /*0f00*/  BRA `(.L_x_27226) ;  /* 0x0000000000087947 */ /* 0x000fea0003800000 */
.L_x_27224:
[----:B-----5:R-:W-:-:S07]  /*0f10*/  FADD.FTZ R127, R10, R127 ;  /* 0x0000007f0a7f7221 */ /* 0x020fce0000010000 */
.L_x_27225:
[----:B-1----:R-:W-:-:S07]  /*0f20*/  MOV R6, R127 ;  /* 0x0000007f00067202 */ /* 0x002fce0000000f00 */
.L_x_27226:
[----:B------:R-:W-:Y:S01]  /*0f30*/  FMUL.FTZ R129, R131, R96 ;  /* 0x0000006083817220 */ /* 0x000fe20000410000 */
[----:B------:R-:W-:Y:S06]  /*0f40*/  @P3 BRA `(.L_x_27227) ;  /* 0x0000000000083947 */ /* 0x000fec0003800000 */
[----:B------:R-:W-:Y:S05]  /*0f50*/  @P0 BRA `(.L_x_27228) ;  /* 0x0000000000080947 */ /* 0x000fea0003800000 */
[----:B------:R-:W-:Y:S05]  /*0f60*/  BRA `(.L_x_27229) ;  /* 0x0000000000087947 */ /* 0x000fea0003800000 */
.L_x_27227:
[----:B-----5:R-:W-:-:S07]  /*0f70*/  FADD.FTZ R129, R11, R129 ;  /* 0x000000810b817221 */ /* 0x020fce0000010000 */
.L_x_27228:
[----:B-1----:R-:W-:-:S07]  /*0f80*/  MOV R7, R129 ;  /* 0x0000008100077202 */ /* 0x002fce0000000f00 */
.L_x_27229:
        /* <DEDUP_REMOVED lines=14> */
.L_x_27230:
[----:B-----5:R-:W-:-:S07]  /*1070*/  FADD.FTZ R131, R8, R131 ;  /* 0x0000008308837221 */ /* 0x020fce0000010000 */
.L_x_27231:
[----:B------:R-:W-:-:S07]  /*1080*/  MOV R4, R131 ;  /* 0x0000008300047202 */ /* 0x000fce0000000f00 */
.L_x_27232:
[----:B------:R-:W-:Y:S01]  /*1090*/  FMUL.FTZ R133, R137, R96 ;  /* 0x0000006089857220 */ /* 0x000fe20000410000 */
[----:B------:R-:W-:Y:S06]  /*10a0*/  @P3 BRA `(.L_x_27233) ;  /* 0x0000000000083947 */ /* 0x000fec0003800000 */
[----:B------:R-:W-:Y:S05]  /*10b0*/  @P0 BRA `(.L_x_27234) ;  /* 0x0000000000080947 */ /* 0x000fea0003800000 */
[----:B------:R-:W-:Y:S05]  /*10c0*/  BRA `(.L_x_27235) ;  /* 0x0000000000087947 */ /* 0x000fea0003800000 */
.L_x_27233:
[----:B-----5:R-:W-:-:S07]  /*10d0*/  FADD.FTZ R133, R9, R133 ;  /* 0x0000008509857221 */ /* 0x020fce0000010000 */
.L_x_27234:
[----:B------:R-:W-:-:S07]  /*10e0*/  MOV R5, R133 ;  /* 0x0000008500057202 */ /* 0x000fce0000000f00 */
.L_x_27235:
[----:B------:R-:W-:Y:S01]  /*10f0*/  FMUL.FTZ R135, R138, R96 ;  /* 0x000000608a877220 */ /* 0x000fe20000410000 */
[----:B------:R-:W-:Y:S06]  /*1100*/  @P3 BRA `(.L_x_27236) ;  /* 0x0000000000083947 */ /* 0x000fec0003800000 */
[----:B------:R-:W-:Y:S05]  /*1110*/  @P0 BRA `(.L_x_27237) ;  /* 0x0000000000080947 */ /* 0x000fea0003800000 */
[----:B------:R-:W-:Y:S05]  /*1120*/  BRA `(.L_x_27238) ;  /* 0x0000000000087947 */ /* 0x000fea0003800000 */
.L_x_27236:
[----:B-----5:R-:W-:-:S07]  /*1130*/  FADD.FTZ R135, R10, R135 ;  /* 0x000000870a877221 */ /* 0x020fce0000010000 */
.L_x_27237:
[----:B-1----:R-:W-:-:S07]  /*1140*/  MOV R6, R135 ;  /* 0x0000008700067202 */ /* 0x002fce0000000f00 */
.L_x_27238:
[----:B------:R-:W-:Y:S01]  /*1150*/  FMUL.FTZ R137, R139, R96 ;  /* 0x000000608b897220 */ /* 0x000fe20000410000 */
[----:B------:R-:W-:Y:S06]  /*1160*/  @P3 BRA `(.L_x_27239) ;  /* 0x0000000000083947 */ /* 0x000fec0003800000 */
[----:B------:R-:W-:Y:S05]  /*1170*/  @P0 BRA `(.L_x_27240) ;  /* 0x0000000000080947 */ /* 0x000fea0003800000 */
[----:B------:R-:W-:Y:S05]  /*1180*/  BRA `(.L_x_27241) ;  /* 0x0000000000087947 */ /* 0x000fea0003800000 */
.L_x_27239:
[----:B-----5:R-:W-:-:S07]  /*1190*/  FADD.FTZ R137, R11, R137 ;  /* 0x000000890b897221 */ /* 0x020fce0000010000 */
.L_x_27240:
[----:B-1----:R-:W-:-:S07]  /*11a0*/  MOV R7, R137 ;  /* 0x0000008900077202 */ /* 0x002fce0000000f00 */
.L_x_27241:
        /* <DEDUP_REMOVED lines=14> */
.L_x_27242:
[----:B-----5:R-:W-:-:S07]  /*1290*/  FADD.FTZ R139, R8, R139 ;  /* 0x0000008b088b7221 */ /* 0x020fce0000010000 */
.L_x_27243:
[----:B------:R-:W-:-:S07]  /*12a0*/  MOV R4, R139 ;  /* 0x0000008b00047202 */ /* 0x000fce0000000f00 */
.L_x_27244:
[----:B------:R-:W-:Y:S01]  /*12b0*/  FMUL.FTZ R141, R77, R96 ;  /* 0x000000604d8d7220 */ /* 0x000fe20000410000 */
[----:B------:R-:W-:Y:S06]  /*12c0*/  @P3 BRA `(.L_x_27245) ;  /* 0x0000000000083947 */ /* 0x000fec0003800000 */
[----:B------:R-:W-:Y:S05]  /*12d0*/  @P0 BRA `(.L_x_27246) ;  /* 0x0000000000080947 */ /* 0x000fea0003800000 */
[----:B------:R-:W-:Y:S05]  /*12e0*/  BRA `(.L_x_27247) ;  /* 0x0000000000087947 */ /* 0x000fea0003800000 */
.L_x_27245:
[----:B-----5:R-:W-:-:S07]  /*12f0*/  FADD.FTZ R141, R9, R141 ;  /* 0x0000008d098d7221 */ /* 0x020fce0000010000 */
.L_x_27246:
[----:B------:R-:W-:-:S07]  /*1300*/  MOV R5, R141 ;  /* 0x0000008d00057202 */ /* 0x000fce0000000f00 */
.L_x_27247:
[----:B------:R-:W-:Y:S01]  /*1310*/  FMUL.FTZ R143, R78, R96 ;  /* 0x000000604e8f7220 */ /* 0x000fe20000410000 */
[----:B------:R-:W-:Y:S06]  /*1320*/  @P3 BRA `(.L_x_27248) ;  /* 0x0000000000083947 */ /* 0x000fec0003800000 */
[----:B------:R-:W-:Y:S05]  /*1330*/  @P0 BRA `(.L_x_27249) ;  /* 0x0000000000080947 */ /* 0x000fea0003800000 */
[----:B------:R-:W-:Y:S05]  /*1340*/  BRA `(.L_x_27250) ;  /* 0x0000000000087947 */ /* 0x000fea0003800000 */
.L_x_27248:
[----:B-----5:R-:W-:-:S07]  /*1350*/  FADD.FTZ R143, R10, R143 ;  /* 0x0000008f0a8f7221 */ /* 0x020fce0000010000 */
.L_x_27249:
[----:B-1----:R-:W-:-:S07]  /*1360*/  MOV R6, R143 ;  /* 0x0000008f00067202 */ /* 0x002fce0000000f00 */
.L_x_27250:
[----:B------:R-:W-:Y:S01]  /*1370*/  FMUL.FTZ R145, R79, R96 ;  /* 0x000000604f917220 */ /* 0x000fe20000410000 */
[----:B------:R-:W-:Y:S06]  /*1380*/  @P3 BRA `(.L_x_27251) ;  /* 0x0000000000083947 */ /* 0x000fec0003800000 */
[----:B------:R-:W-:Y:S05]  /*1390*/  @P0 BRA `(.L_x_27252) ;  /* 0x0000000000080947 */ /* 0x000fea0003800000 */
[----:B------:R-:W-:Y:S05]  /*13a0*/  BRA `(.L_x_27253) ;  /* 0x0000000000087947 */ /* 0x000fea0003800000 */
.L_x_27251:
[----:B-----5:R-:W-:-:S07]  /*13b0*/  FADD.FTZ R145, R11, R145 ;  /* 0x000000910b917221 */ /* 0x020fce0000010000 */
.L_x_27252:
[----:B-1----:R-:W-:-:S07]  /*13c0*/  MOV R7, R145 ;  /* 0x0000009100077202 */ /* 0x002fce0000000f00 */
.L_x_27253:
        /* <DEDUP_REMOVED lines=14> */
.L_x_27254:
[----:B-----5:R-:W-:-:S07]  /*14b0*/  FADD.FTZ R147, R8, R147 ;  /* 0x0000009308937221 */ /* 0x020fce0000010000 */
.L_x_27255:
[----:B------:R-:W-:-:S07]  /*14c0*/  MOV R4, R147 ;  /* 0x0000009300047202 */ /* 0x000fce0000000f00 */
.L_x_27256:
[----:B------:R-:W-:Y:S01]  /*14d0*/  FMUL.FTZ R149, R77, R96 ;  /* 0x000000604d957220 */ /* 0x000fe20000410000 */
[----:B------:R-:W-:Y:S06]  /*14e0*/  @P3 BRA `(.L_x_27257) ;  /* 0x0000000000083947 */ /* 0x000fec0003800000 */
[----:B------:R-:W-:Y:S05]  /*14f0*/  @P0 BRA `(.L_x_27258) ;  /* 0x0000000000080947 */ /* 0x000fea0003800000 */
[----:B------:R-:W-:Y:S05]  /*1500*/  BRA `(.L_x_27259) ;  /* 0x0000000000087947 */ /* 0x000fea0003800000 */
.L_x_27257:
[----:B-----5:R-:W-:-:S07]  /*1510*/  FADD.FTZ R149, R9, R149 ;  /* 0x0000009509957221 */ /* 0x020fce0000010000 */
.L_x_27258:
[----:B------:R-:W-:-:S07]  /*1520*/  MOV R5, R149 ;  /* 0x0000009500057202 */ /* 0x000fce0000000f00 */
.L_x_27259:
[----:B------:R-:W-:Y:S01]  /*1530*/  FMUL.FTZ R151, R78, R96 ;  /* 0x000000604e977220 */ /* 0x000fe20000410000 */
[----:B------:R-:W-:Y:S06]  /*1540*/  @P3 BRA `(.L_x_27260) ;  /* 0x0000000000083947 */ /* 0x000fec0003800000 */
[----:B------:R-:W-:Y:S05]  /*1550*/  @P0 BRA `(.L_x_27261) ;  /* 0x0000000000080947 */ /* 0x000fea0003800000 */
[----:B------:R-:W-:Y:S05]  /*1560*/  BRA `(.L_x_27262) ;  /* 0x0000000000087947 */ /* 0x000fea0003800000 */
.L_x_27260:
[----:B-----5:R-:W-:-:S07]  /*1570*/  FADD.FTZ R151, R10, R151 ;  /* 0x000000970a977221 */ /* 0x020fce0000010000 */
.L_x_27261:
[----:B-1----:R-:W-:-:S07]  /*1580*/  MOV R6, R151 ;  /* 0x0000009700067202 */ /* 0x002fce0000000f00 */
.L_x_27262:
[----:B------:R-:W-:Y:S01]  /*1590*/  FMUL.FTZ R79, R79, R96 ;  /* 0x000000604f4f7220 */ /* 0x000fe20000410000 */
[----:B------:R-:W-:Y:S06]  /*15a0*/  @P3 BRA `(.L_x_27263) ;  /* 0x0000000000083947 */ /* 0x000fec0003800000 */
[----:B------:R-:W-:Y:S05]  /*15b0*/  @P0 BRA `(.L_x_27264) ;  /* 0x0000000000080947 */ /* 0x000fea0003800000 */
[----:B------:R-:W-:Y:S05]  /*15c0*/  BRA `(.L_x_27265) ;  /* 0x0000000000087947 */ /* 0x000fea0003800000 */
.L_x_27263:
[----:B-----5:R-:W-:-:S07]  /*15d0*/  FADD.FTZ R79, R11, R79 ;  /* 0x0000004f0b4f7221 */ /* 0x020fce0000010000 */
.L_x_27264:
[----:B-1----:R-:W-:-:S07]  /*15e0*/  MOV R7, R79 ;  /* 0x0000004f00077202 */ /* 0x002fce0000000f00 */
.L_x_27265:
        /* <DEDUP_REMOVED lines=124> */
[----:B------:R0:W2:Y:S02]  /*1db0*/  SHFL.BFLY PT, R155, R98, 0x10, 0x1f ;  /* 0x0e001f00629b7f89 */ /* 0x0000a400000e0000 */
.L_x_27278:
[----:B------:R-:W3:Y:S01]  /*1dc0*/  @!P3 S2R R96, SR_CgaCtaId ;  /* 0x000000000060b919 */ /* 0x000ee20000008800 */
[----:B------:R-:W-:Y:S01]  /*1dd0*/  ISETP.GT.U32.AND P5, PT, R81, 0x7, PT ;  /* 0x000000075100780c */ /* 0x000fe20003fa4070 */
[----:B------:R-:W-:Y:S05]  /*1de0*/  WARPSYNC.ALL ;  /* 0x0000000000007948 */ /* 0x000fea0003800000 */
[----:B------:R-:W-:Y:S02]  /*1df0*/  @!P3 MOV R77, 0x400 ;  /* 0x00000400004db802 */ /* 0x000fe40000000f00 */
[----:B------:R-:W-:-:S05]  /*1e00*/  @!P3 IADD3 R0, R83, R78, RZ ;  /* 0x0000004e5300b210 */ /* 0x000fca0007ffe0ff */
[----:B------:R-:W4:Y:S01]  /*1e10*/  @!P5 S2R R153, SR_CgaCtaId ;  /* 0x000000000099d919 */ /* 0x000f220000008800 */
[----:B------:R-:W-:Y:S02]  /*1e20*/  @!P5 IADD3 R78, R81, R78, RZ ;  /* 0x0000004e514ed210 */ /* 0x000fe40007ffe0ff */
[----:B---3--:R-:W-:Y:S02]  /*1e30*/  @!P3 LEA R77, R96, R77, 0x18 ;  /* 0x0000004d604db211 */ /* 0x008fe400078ec0ff */
[----:B------:R-:W-:Y:S02]  /*1e40*/  @!P5 MOV R96, 0x400 ;  /* 0x000004000060d802 */ /* 0x000fe40000000f00 */
[----:B------:R-:W-:Y:S01]  /*1e50*/  @!P3 LEA R0, R0, R77, 0x3 ;  /* 0x0000004d0000b211 */ /* 0x000fe200078e18ff */
[----:B--2---:R-:W-:-:S05]  /*1e60*/  FADD.FTZ R77, R98, R155 ;  /* 0x0000009b624d7221 */ /* 0x004fca0000010000 */
[----:B------:R-:W-:Y:S01]  /*1e70*/  @!P3 STS.64 [R0], R76 ;  /* 0x0000004c0000b388 */ /* 0x000fe20000000a00 */
[----:B------:R-:W-:Y:S01]  /*1e80*/  BAR.SYNC.DEFER_BLOCKING 0x0 ;  /* 0x0000000000007b1d */ /* 0x000fe20000010000 */
[----:B----4-:R-:W-:Y:S02]  /*1e90*/  @!P5 LEA R155, R153, R96, 0x18 ;  /* 0x00000060999bd211 */ /* 0x010fe400078ec0ff */
[----:B------:R-:W-:Y:S02]  /*1ea0*/  CS2R R152, SRZ ;  /* 0x0000000000987805 */ /* 0x000fe4000001ff00 */
[----:B------:R-:W-:Y:S02]  /*1eb0*/  LOP3.LUT P3, RZ, R83, 0x1f, R2, 0xf8, !PT ;  /* 0x0000001f53ff7812 */ /* 0x000fe4000786f802 */
[----:B------:R-:W-:Y:S01]  /*1ec0*/  @!P5 LEA R96, R78, R155, 0x3 ;  /* 0x0000009b4e60d211 */ /* 0x000fe200078e18ff */
[----:B------:R-:W-:-:S06]  /*1ed0*/  HFMA2.MMA R78, -RZ, RZ, 0, 0 ;  /* 0x00000000ff4e7435 */ /* 0x000fcc00000001ff */
[----:B------:R-:W-:-:S05]  /*1ee0*/  @!P5 MOV R78, 0x400 ;  /* 0x00000400004ed802 */ /* 0x000fca0000000f00 */
[----:B------:R-:W2:Y:S04]  /*1ef0*/  SHFL.DOWN PT, R155, R78, 0x4, 0x1f ;  /* 0x08801f004e9b7f89 */ /* 0x000ea800000e0000 */
[----:B------:R3:W4:Y:S02]  /*1f00*/  @!P5 LDS.64 R152, [R96] ;  /* 0x000000006098d984 */ /* 0x0007240000000a00 */
[-C--:B---3--:R-:W-:Y:S02]  /*1f10*/  I2FP.F32.S32 R96, R78.reuse ;  /* 0x0000004e00607245 */ /* 0x088fe40000201400 */
[----:B--2---:R-:W-:Y:S02]  /*1f20*/  IADD3 R76, R155, R78, RZ ;  /* 0x0000004e9b4c7210 */ /* 0x004fe40007ffe0ff */
[----:B------:R-:W-:-:S02]  /*1f30*/  I2FP.F32.S32 R100, R155 ;  /* 0x0000009b00647245 */ /* 0x000fc40000201400 */
[----:B------:R-:W-:Y:S01]  /*1f40*/  I2FP.F32.S32 R77, R76 ;  /* 0x0000004c004d7245 */ /* 0x000fe20000201400 */
[----:B------:R-:W2:Y:S03]  /*1f50*/  SHFL.DOWN PT, R159, R76, 0x2, 0x1f ;  /* 0x08401f004c9f7f89 */ /* 0x000ea600000e0000 */
[----:B0-----:R-:W0:Y:S01]  /*1f60*/  MUFU.RCP R98, R77 ;  /* 0x0000004d00627308 */ /* 0x001e220000001000 */
[----:B----4-:R-:W3:Y:S04]  /*1f70*/  SHFL.DOWN PT, R157, R152, 0x4, 0x1f ;  /* 0x08801f00989d7f89 */ /* 0x010ee800000e0000 */
[----:B------:R-:W4:Y:S01]  /*1f80*/  SHFL.DOWN PT, R0, R153, 0x4, 0x1f ;  /* 0x08801f0099007f89 */ /* 0x000f2200000e0000 */
[----:B--2---:R-:W-:-:S02]  /*1f90*/  IADD3 R76, R76, R159, RZ ;  /* 0x0000009f4c4c7210 */ /* 0x004fc40007ffe0ff */
[----:B------:R-:W-:-:S03]  /*1fa0*/  I2FP.F32.S32 R159, R159 ;  /* 0x0000009f009f7245 */ /* 0x000fc60000201400 */
[----:B------:R-:W2:Y:S01]  /*1fb0*/  SHFL.DOWN PT, R161, R76, 0x1, 0x1f ;  /* 0x08201f004ca17f89 */ /* 0x000ea200000e0000 */
[C---:B---3--:R-:W-:Y:S01]  /*1fc0*/  FMUL.FTZ R155, R157.reuse, R100 ;  /* 0x000000649d9b7220 */ /* 0x048fe20000410000 */
[----:B------:R-:W-:-:S03]  /*1fd0*/  FADD.FTZ R157, -R157, R152 ;  /* 0x000000989d9d7221 */ /* 0x000fc60000010100 */
[----:B------:R-:W-:Y:S01]  /*1fe0*/  FFMA.FTZ R155, R96, R152, R155 ;  /* 0x00000098609b7223 */ /* 0x000fe2000001009b */
[----:B------:R-:W-:Y:S01]  /*1ff0*/  FMUL.FTZ R157, R157, R157 ;  /* 0x0000009d9d9d7220 */ /* 0x000fe20000410000 */
[----:B----4-:R-:W-:Y:S02]  /*2000*/  FADD.FTZ R153, R0, R153 ;  /* 0x0000009900997221 */ /* 0x010fe40000010000 */
[----:B0-----:R-:W-:Y:S01]  /*2010*/  FMUL.FTZ R78, R98, R155 ;  /* 0x0000009b624e7220 */ /* 0x001fe20000410000 */
[----:B------:R-:W-:Y:S01]  /*2020*/  FMUL.FTZ R157, R157, R96 ;  /* 0x000000609d9d7220 */ /* 0x000fe20000410000 */
[----:B------:R-:W-:Y:S02]  /*2030*/  I2FP.F32.S32 R96, R76 ;  /* 0x0000004c00607245 */ /* 0x000fe40000201400 */
[-C--:B--2---:R-:W-:Y:S01]  /*2040*/  IADD3 R76, R76, R161.reuse, RZ ;  /* 0x000000a14c4c7210 */ /* 0x084fe20007ffe0ff */
[----:B------:R-:W0:Y:S01]  /*2050*/  SHFL.DOWN PT, R155, R78, 0x2, 0x1f ;  /* 0x08401f004e9b7f89 */ /* 0x000e2200000e0000 */
[----:B------:R-:W-:Y:S01]  /*2060*/  FMUL.FTZ R157, R157, R100 ;  /* 0x000000649d9d7220 */ /* 0x000fe20000410000 */
[----:B------:R-:W-:-:S02]  /*2070*/  I2FP.F32.S32 R161, R161 ;  /* 0x000000a100a17245 */ /* 0x000fc40000201400 */
[----:B------:R-:W-:Y:S01]  /*2080*/  I2FP.F32.S32 R76, R76 ;  /* 0x0000004c004c7245 */ /* 0x000fe20000201400 */
[----:B------:R-:W-:Y:S02]  /*2090*/  FFMA.FTZ R153, R98, R157, R153 ;  /* 0x0000009d62997223 */ /* 0x000fe40000010099 */
[----:B------:R-:W2:Y:S03]  /*20a0*/  MUFU.RCP R98, R96 ;  /* 0x0000006000627308 */ /* 0x000ea60000001000 */
[----:B------:R-:W3:Y:S05]  /*20b0*/  SHFL.DOWN PT, R0, R153, 0x2, 0x1f ;  /* 0x08401f0099007f89 */ /* 0x000eea00000e0000 */
[----:B------:R-:W4:Y:S01]  /*20c0*/  MUFU.RCP R76, R76 ;  /* 0x0000004c004c7308 */ /* 0x000f220000001000 */
[----:B0-----:R-:W-:Y:S01]  /*20d0*/  FMUL.FTZ R100, R155, R159 ;  /* 0x0000009f9b647220 */ /* 0x001fe20000410000 */
[----:B------:R-:W-:-:S03]  /*20e0*/  FADD.FTZ R155, R78, -R155 ;  /* 0x8000009b4e9b7221 */ /* 0x000fc60000010000 */
[----:B------:R-:W-:Y:S01]  /*20f0*/  FFMA.FTZ R157, R77, R78, R100 ;  /* 0x0000004e4d9d7223 */ /* 0x000fe20000010064 */
[----:B------:R-:W-:-:S03]  /*2100*/  FMUL.FTZ R78, R155, R155 ;  /* 0x0000009b9b4e7220 */ /* 0x000fc60000410000 */
[----:B--2---:R-:W-:Y:S01]  /*2110*/  FMUL.FTZ R157, R98, R157 ;  /* 0x0000009d629d7220 */ /* 0x004fe20000410000 */
[----:B------:R-:W-:Y:S01]  /*2120*/  FMUL.FTZ R78, R77, R78 ;  /* 0x0000004e4d4e7220 */ /* 0x000fe20000410000 */
[----:B---3--:R-:W-:-:S03]  /*2130*/  FADD.FTZ R153, R153, R0 ;  /* 0x0000000099997221 */ /* 0x008fc60000010000 */
[----:B------:R-:W0:Y:S01]  /*2140*/  SHFL.DOWN PT, R100, R157, 0x1, 0x1f ;  /* 0x08201f009d647f89 */ /* 0x000e2200000e0000 */
[----:B------:R-:W-:-:S04]  /*2150*/  FMUL.FTZ R78, R78, R159 ;  /* 0x0000009f4e4e7220 */ /* 0x000fc80000410000 */
[----:B------:R-:W-:-:S05]  /*2160*/  FFMA.FTZ R78, R98, R78, R153 ;  /* 0x0000004e624e7223 */ /* 0x000fca0000010099 */
[----:B------:R-:W2:Y:S01]  /*2170*/  SHFL.DOWN PT, R77, R78, 0x1, 0x1f ;  /* 0x08201f004e4d7f89 */ /* 0x000ea200000e0000 */
[----:B0-----:R-:W-:Y:S01]  /*2180*/  FADD.FTZ R0, R157, -R100 ;  /* 0x800000649d007221 */ /* 0x001fe20000010000 */
[----:B------:R-:W-:-:S03]  /*2190*/  FMUL.FTZ R155, R100, R161 ;  /* 0x000000a1649b7220 */ /* 0x000fc60000410000 */
[----:B------:R-:W-:Y:S01]  /*21a0*/  FMUL.FTZ R153, R0, R0 ;  /* 0x0000000000997220 */ /* 0x000fe20000410000 */
[----:B------:R-:W-:-:S03]  /*21b0*/  FFMA.FTZ R155, R96, R157, R155 ;  /* 0x0000009d609b7223 */ /* 0x000fc6000001009b */
[----:B------:R-:W-:Y:S01]  /*21c0*/  FMUL.FTZ R153, R96, R153 ;  /* 0x0000009960997220 */ /* 0x000fe20000410000 */
[----:B----4-:R-:W-:Y:S01]  /*21d0*/  FMUL.FTZ R155, R76, R155 ;  /* 0x0000009b4c9b7220 */ /* 0x010fe20000410000 */
[----:B--2---:R-:W-:Y:S02]  /*21e0*/  FADD.FTZ R77, R78, R77 ;  /* 0x0000004d4e4d7221 */ /* 0x004fe40000010000 */
[----:B------:R-:W-:Y:S01]  /*21f0*/  FMUL.FTZ R153, R153, R161 ;  /* 0x000000a199997220 */ /* 0x000fe20000410000 */
[----:B------:R-:W0:Y:S01]  /*2200*/  LDC R78, c[0x0][0x2d8] ;  /* 0x0000b600ff4e7b82 */ /* 0x000e220000000800 */
[----:B------:R2:W3:Y:S02]  /*2210*/  SHFL.IDX PT, R157, R155, RZ, 0x1f ;  /* 0x00001fff9b9d7589 */ /* 0x0004e400000e0000 */
[----:B------:R-:W-:-:S05]  /*2220*/  FFMA.FTZ R0, R76, R153, R77 ;  /* 0x000000994c007223 */ /* 0x000fca000001004d */
[----:B------:R-:W0:Y:S01]  /*2230*/  SHFL.IDX PT, R159, R0, RZ, 0x1f ;  /* 0x00001fff009f7589 */ /* 0x000e2200000e0000 */
[----:B------:R-:W4:Y:S08]  /*2240*/  @!P3 LDC.64 R152, c[0x0][0x250] ;  /* 0x00009400ff98bb82 */ /* 0x000f300000000a00 */
[----:B--2---:R-:W2:Y:S01]  /*2250*/  @!P3 LDC.64 R154, c[0x0][0x258] ;  /* 0x00009600ff9abb82 */ /* 0x004ea20000000a00 */
[----:B---3--:R-:W-:-:S05]  /*2260*/  FMUL.FTZ R76, R157, R157 ;  /* 0x0000009d9d4c7220 */ /* 0x008fca0000410000 */
[----:B------:R-:W-:Y:S01]  /*2270*/  FSEL R77, R76, RZ, P4 ;  /* 0x000000ff4c4d7208 */ /* 0x000fe20002000000 */
[----:B0-----:R-:W-:Y:S01]  /*2280*/  FFMA.FTZ R76, R159, UR8, R78 ;  /* 0x000000089f4c7c23 */ /* 0x001fe2000801004e */
[----:B------:R-:W-:Y:S01]  /*2290*/  FSEL R78, R157, RZ, !P4 ;  /* 0x000000ff9d4e7208 */ /* 0x000fe20006000000 */
[----:B----4-:R-:W-:-:S04]  /*22a0*/  @!P3 IMAD.WIDE R152, R80, 0x4, R152 ;  /* 0x000000045098b825 */ /* 0x010fc800078e0298 */
[----:B------:R-:W-:Y:S01]  /*22b0*/  FADD.FTZ R77, R76, R77 ;  /* 0x0000004d4c4d7221 */ /* 0x000fe20000010000 */
[C---:B------:R-:W-:Y:S01]  /*22c0*/  LEA R76, P5, R85.reuse, UR10, 0x4 ;  /* 0x0000000a554c7c11 */ /* 0x040fe2000f8a20ff */
[C---:B------:R-:W-:Y:S01]  /*22d0*/  FADD.FTZ R0, -R78.reuse, R93 ;  /* 0x0000005d4e007221 */ /* 0x040fe20000010100 */
[C---:B------:R-:W-:Y:S01]  /*22e0*/  FADD.FTZ R93, -R78.reuse, R95 ;  /* 0x0000005f4e5d7221 */ /* 0x040fe20000010100 */
[----:B------:R0:W3:Y:S01]  /*22f0*/  MUFU.RSQ R136, R77 ;  /* 0x0000004d00887308 */ /* 0x0000e20000001400 */
        /* <DEDUP_REMOVED lines=8> */
[----:B0-----:R-:W-:Y:S01]  /*2380*/  LEA.HI.X R77, R85, UR11, RZ, 0x4, P5 ;  /* 0x0000000b554d7c11 */ /* 0x001fe2000a8f24ff */
[C---:B------:R-:W-:Y:S01]  /*2390*/  FADD.FTZ R103, -R78.reuse, R107 ;  /* 0x0000006b4e677221 */ /* 0x040fe20000010100 */
[C---:B------:R-:W-:Y:S01]  /*23a0*/  FADD.FTZ R122, -R78.reuse, R125 ;  /* 0x0000007d4e7a7221 */ /* 0x040fe20000010100 */
[----:B------:R-:W-:Y:S01]  /*23b0*/  FADD.FTZ R123, -R78, R127 ;  /* 0x0000007f4e7b7221 */ /* 0x000fe20000010100 */
[----:B--2---:R-:W-:-:S04]  /*23c0*/  @!P3 IMAD.WIDE R104, R80, 0x4, R154 ;  /* 0x000000045068b825 */ /* 0x004fc800078e029a */
        /* <DEDUP_REMOVED lines=8> */
[C---:B------:R-:W-:Y:S01]  /*2450*/  FMUL.FTZ R85, R136.reuse, R97 ;  /* 0x0000006188557220 */ /* 0x040fe20000410000 */
[----:B------:R-:W-:Y:S01]  /*2460*/  FMUL.FTZ R100, R136, R98 ;  /* 0x0000006288647220 */ /* 0x000fe20000410000 */
[----:B------:R-:W-:Y:S01]  /*2470*/  FFMA.FTZ R99, R43, R96, R75 ;  /* 0x000000602b637223 */ /* 0x000fe2000001004b */
[C---:B------:R-:W-:Y:S01]  /*2480*/  FADD.FTZ R124, -R78.reuse, R129 ;  /* 0x000000814e7c7221 */ /* 0x040fe20000010100 */
[C---:B------:R-:W-:Y:S01]  /*2490*/  FADD.FTZ R125, -R78.reuse, R131 ;  /* 0x000000834e7d7221 */ /* 0x040fe20000010100 */
[C---:B------:R-:W-:Y:S01]  /*24a0*/  FADD.FTZ R126, -R78.reuse, R133 ;  /* 0x000000854e7e7221 */ /* 0x040fe20000010100 */
[----:B------:R-:W-:Y:S01]  /*24b0*/  FADD.FTZ R127, -R78, R135 ;  /* 0x000000874e7f7221 */ /* 0x000fe20000010100 */
[----:B------:R-:W-:Y:S01]  /*24c0*/  FMUL.FTZ R108, R136, R106 ;  /* 0x0000006a886c7220 */ /* 0x000fe20000410000 */
        /* <DEDUP_REMOVED lines=16> */
[----:B------:R-:W-:Y:S01]  /*25d0*/  LEA R106, P5, R88, UR10, 0x4 ;  /* 0x0000000a586a7c11 */ /* 0x000fe2000f8a20ff */
[----:B------:R-:W-:Y:S01]  /*25e0*/  @!P3 STG.E desc[UR4][R152.64], R157 ;  /* 0x0000009d9800b986 */ /* 0x000fe2000c101904 */
[----:B------:R-:W-:Y:S01]  /*25f0*/  LEA R78, P6, R87, UR10, 0x4 ;  /* 0x0000000a574e7c11 */ /* 0x000fe2000f8c20ff */
[C---:B------:R-:W-:Y:S01]  /*2600*/  FMUL.FTZ R109, R136.reuse, R103 ;  /* 0x00000067886d7220 */ /* 0x040fe20000410000 */
[C---:B------:R-:W-:Y:S01]  /*2610*/  FMUL.FTZ R111, R136.reuse, R107 ;  /* 0x0000006b886f7220 */ /* 0x040fe20000410000 */
[C---:B------:R-:W-:Y:S01]  /*2620*/  FMUL.FTZ R121, R136.reuse, R120 ;  /* 0x0000007888797220 */ /* 0x040fe20000410000 */
[----:B------:R0:W-:Y:S01]  /*2630*/  @!P3 STG.E desc[UR4][R104.64], R136 ;  /* 0x000000886800b986 */ /* 0x0001e2000c101904 */
[----:B------:R-:W-:Y:S01]  /*2640*/  FMUL.FTZ R120, R136, R79 ;  /* 0x0000004f88787220 */ /* 0x000fe20000410000 */
[----:B------:R-:W-:Y:S01]  /*2650*/  FFMA.FTZ R103, R39, R102, R71 ;  /* 0x0000006627677223 */ /* 0x000fe20000010047 */
[----:B------:R-:W-:Y:S01]  /*2660*/  FFMA.FTZ R101, R37, R100, R69 ;  /* 0x0000006425657223 */ /* 0x000fe20000010045 */
[----:B------:R2:W-:Y:S01]  /*2670*/  STG.E.128 desc[UR4][R76.64], R96 ;  /* 0x000000604c007986 */ /* 0x0005e2000c101d04 */
[----:B------:R-:W-:Y:S01]  /*2680*/  LEA.HI.X R107, R88, UR11, RZ, 0x4, P5 ;  /* 0x0000000b586b7c11 */ /* 0x000fe2000a8f24ff */
[----:B------:R-:W-:Y:S01]  /*2690*/  FMUL.FTZ R110, R136, R110 ;  /* 0x0000006e886e7220 */ /* 0x000fe20000410000 */
[----:B------:R-:W-:Y:S01]  /*26a0*/  LEA.HI.X R79, R87, UR11, RZ, 0x4, P6 ;  /* 0x0000000b574f7c11 */ /* 0x000fe2000b0f24ff */
[----:B------:R-:W-:Y:S01]  /*26b0*/  FFMA.FTZ R102, R38, R95, R70 ;  /* 0x0000005f26667223 */ /* 0x000fe20000010046 */
[----:B------:R-:W-:Y:S01]  /*26c0*/  FFMA.FTZ R100, R36, R85, R68 ;  /* 0x0000005524647223 */ /* 0x000fe20000010044 */
[C---:B------:R-:W-:Y:S01]  /*26d0*/  FMUL.FTZ R117, R136.reuse, R112 ;  /* 0x0000007088757220 */ /* 0x040fe20000410000 */
[----:B------:R-:W-:Y:S01]  /*26e0*/  FMUL.FTZ R116, R136, R113 ;  /* 0x0000007188747220 */ /* 0x000fe20000410000 */
[----:B0-----:R-:W-:Y:S01]  /*26f0*/  LEA R104, P3, R86, UR10, 0x4 ;  /* 0x0000000a56687c11 */ /* 0x001fe2000f8620ff */
[C---:B------:R-:W-:Y:S01]  /*2700*/  FMUL.FTZ R119, R136.reuse, R114 ;  /* 0x0000007288777220 */ /* 0x040fe20000410000 */
[C---:B------:R-:W-:Y:S01]  /*2710*/  FMUL.FTZ R118, R136.reuse, R115 ;  /* 0x0000007388767220 */ /* 0x040fe20000410000 */
[C---:B------:R-:W-:Y:S01]  /*2720*/  FMUL.FTZ R122, R136.reuse, R122 ;  /* 0x0000007a887a7220 */ /* 0x040fe20000410000 */
[C---:B------:R-:W-:Y:S01]  /*2730*/  FMUL.FTZ R123, R136.reuse, R123 ;  /* 0x0000007b887b7220 */ /* 0x040fe20000410000 */
[----:B------:R-:W-:Y:S01]  /*2740*/  FMUL.FTZ R124, R136, R124 ;  /* 0x0000007c887c7220 */ /* 0x000fe20000410000 */
[----:B------:R-:W-:Y:S01]  /*2750*/  LEA.HI.X R105, R86, UR11, RZ, 0x4, P3 ;  /* 0x0000000b56697c11 */ /* 0x000fe200098f24ff */
[----:B------:R-:W-:Y:S01]  /*2760*/  FFMA.FTZ R115, R35, R110, R67 ;  /* 0x0000006e23737223 */ /* 0x000fe20000010043 */
[----:B------:R-:W-:Y:S01]  /*2770*/  FFMA.FTZ R114, R34, R111, R66 ;  /* 0x0000006f22727223 */ /* 0x000fe20000010042 */
[----:B------:R-:W-:Y:S01]  /*2780*/  FFMA.FTZ R113, R33, R108, R65 ;  /* 0x0000006c21717223 */ /* 0x000fe20000010041 */
[----:B--2---:R-:W-:Y:S01]  /*2790*/  LEA R76, P5, R89, UR10, 0x4 ;  /* 0x0000000a594c7c11 */ /* 0x004fe2000f8a20ff */
[----:B------:R-:W-:Y:S01]  /*27a0*/  FFMA.FTZ R112, R32, R109, R64 ;  /* 0x0000006d20707223 */ /* 0x000fe20000010040 */
[----:B------:R0:W-:Y:S01]  /*27b0*/  STG.E.128 desc[UR4][R78.64], R100 ;  /* 0x000000644e007986 */ /* 0x0001e2000c101d04 */
[----:B------:R-:W-:Y:S01]  /*27c0*/  FFMA.FTZ R111, R31, R118, R63 ;  /* 0x000000761f6f7223 */ /* 0x000fe2000001003f */
[----:B------:R-:W-:Y:S01]  /*27d0*/  LEA.HI.X R77, R89, UR11, RZ, 0x4, P5 ;  /* 0x0000000b594d7c11 */ /* 0x000fe2000a8f24ff */
[----:B------:R-:W-:Y:S01]  /*27e0*/  FFMA.FTZ R110, R30, R119, R62 ;  /* 0x000000771e6e7223 */ /* 0x000fe2000001003e */
[----:B------:R-:W-:Y:S01]  /*27f0*/  FFMA.FTZ R109, R29, R116, R61 ;  /* 0x000000741d6d7223 */ /* 0x000fe2000001003d */
[----:B------:R-:W-:Y:S01]  /*2800*/  FFMA.FTZ R108, R28, R117, R60 ;  /* 0x000000751c6c7223 */ /* 0x000fe2000001003c */
[----:B------:R-:W-:Y:S01]  /*2810*/  LEA R86, P5, R92, UR10, 0x4 ;  /* 0x0000000a5c567c11 */ /* 0x000fe2000f8a20ff */
[----:B------:R-:W-:Y:S01]  /*2820*/  FMUL.FTZ R125, R136, R125 ;  /* 0x0000007d887d7220 */ /* 0x000fe20000410000 */
[----:B------:R-:W-:Y:S01]  /*2830*/  LEA R88, P6, R94, UR10, 0x4 ;  /* 0x0000000a5e587c11 */ /* 0x000fe2000f8c20ff */
        /* <DEDUP_REMOVED lines=15> */
[----:B------:R-:W-:Y:S01]  /*2930*/  STG.E.128 desc[UR4][R104.64], R112 ;  /* 0x0000007068007986 */ /* 0x000fe2000c101d04 */
[----:B------:R-:W-:Y:S01]  /*2940*/  LEA.HI.X R87, R92, UR11, RZ, 0x4, P5 ;  /* 0x0000000b5c577c11 */ /* 0x000fe2000a8f24ff */
[----:B------:R-:W-:Y:S01]  /*2950*/  FFMA.FTZ R95, R23, R128, R55 ;  /* 0x00000080175f7223 */ /* 0x000fe20000010037 */
[----:B------:R-:W-:Y:S01]  /*2960*/  LEA.HI.X R89, R94, UR11, RZ, 0x4, P6 ;  /* 0x0000000b5e597c11 */ /* 0x000fe2000b0f24ff */
[----:B------:R-:W-:Y:S01]  /*2970*/  STG.E.128 desc[UR4][R106.64], R108 ;  /* 0x0000006c6a007986 */ /* 0x000fe2000c101d04 */
[----:B------:R-:W-:Y:S01]  /*2980*/  LEA.HI.X R79, R90, UR11, RZ, 0x4, P3 ;  /* 0x0000000b5a4f7c11 */ /* 0x000fe200098f24ff */
        /* <DEDUP_REMOVED lines=8> */
[----:B------:R2:W-:Y:S01]  /*2a10*/  STG.E.128 desc[UR4][R78.64], R92 ;  /* 0x0000005c4e007986 */ /* 0x0005e2000c101d04 */
[----:B------:R-:W-:-:S02]  /*2a20*/  IADD3 R80, R80, UR12, RZ ;  /* 0x0000000c50507c10 */ /* 0x000fc4000fffe0ff */
[----:B------:R-:W-:Y:S01]  /*2a30*/  SEL R0, RZ, 0x1, P2 ;  /* 0x00000001ff007807 */ /* 0x000fe20001000000 */
[----:B------:R2:W-:Y:S01]  /*2a40*/  STG.E.128 desc[UR4][R86.64], R100 ;  /* 0x0000006456007986 */ /* 0x0005e2000c101d04 */
[----:B------:R-:W-:Y:S01]  /*2a50*/  ISETP.GE.AND P3, PT, R80, UR13, PT ;  /* 0x0000000d50007c0c */ /* 0x000fe2000bf66270 */
[----:B0-----:R-:W-:Y:S01]  /*2a60*/  FFMA.FTZ R99, R15, R120, R47 ;  /* 0x000000780f637223 */ /* 0x001fe2000001002f */
[----:B------:R-:W-:Y:S01]  /*2a70*/  FFMA.FTZ R98, R14, R135, R46 ;  /* 0x000000870e627223 */ /* 0x000fe2000001002e */
[----:B------:R-:W-:Y:S01]  /*2a80*/  FFMA.FTZ R97, R13, R134, R45 ;  /* 0x000000860d617223 */ /* 0x000fe2000001002d */
[----:B------:R-:W-:-:S05]  /*2a90*/  FFMA.FTZ R96, R12, R133, R44 ;  /* 0x000000850c607223 */ /* 0x000fca000001002c */
[----:B------:R2:W-:Y:S04]  /*2aa0*/  STG.E.128 desc[UR4][R88.64], R96 ;  /* 0x0000006058007986 */ /* 0x0005e8000c101d04 */
[----:B------:R-:W-:Y:S05]  /*2ab0*/  @!P3 BRA `(.L_x_27267) ;  /* 0xffffffd8006cb947 */ /* 0x000fea000383ffff */
[----:B------:R-:W-:Y:S05]  /*2ac0*/  EXIT ;  /* 0x000000000000794d */ /* 0x000fea0003800000 */
.L_x_27266:
[----:B------:R-:W-:Y:S01]  /*2ad0*/  HFMA2.MMA R102, -RZ, RZ, 0, 5.9604644775390625e-08 ;  /* 0x00000001ff667435 */ /* 0x000fe200000001ff */
[----:B------:R-:W-:Y:S02]  /*2ae0*/  MOV R157, R0 ;  /* 0x00000000009d7202 */ /* 0x000fe40000000f00 */
[----:B------:R-:W-:Y:S02]  /*2af0*/  MOV R159, 0x1f ;  /* 0x0000001f009f7802 */ /* 0x000fe40000000f00 */
[----:B------:R-:W-:-:S07]  /*2b00*/  MOV R100, 0xffffffff ;  /* 0xffffffff00647802 */ /* 0x000fce0000000f00 */
[----:B-1---5:R-:W-:Y:S05]  /*2b10*/  WARPSYNC.COLLECTIVE R100, `(.L_x_27268) ;  /* 0x0000000064087348 */ /* 0x022fea0003c00000 */
[----:B------:R0:W2:Y:S02]  /*2b20*/  SHFL.BFLY P5, R155, R157, R102, R159 ;  /* 0x0c0000669d9b7389 */ /* 0x0000a400000a009f */
[----:B012--5:R-:W-:Y:S01]  /*2b30*/  ENDCOLLECTIVE ;  /* 0x000000000000791b */ /* 0x027fe20003800000 */
.L_x_27268:
[----:B------:R-:W-:Y:S01]  /*2b40*/  HFMA2.MMA R102, -RZ, RZ, 0, 1.1920928955078125e-07 ;  /* 0x00000002ff667435 */ /* 0x000fe200000001ff */
[----:B------:R-:W-:-:S05]  /*2b50*/  MOV R77, R155 ;  /* 0x0000009b004d7202 */ /* 0x000fca0000000f00 */
[----:B------:R-:W-:-:S05]  /*2b60*/  FADD.FTZ R77, R0, R77 ;  /* 0x0000004d004d7221 */ /* 0x000fca0000010000 */
[----:B------:R-:W-:-:S07]  /*2b70*/  MOV R157, R77 ;  /* 0x0000004d009d7202 */ /* 0x000fce0000000f00 */
[----:B------:R-:W-:Y:S05]  /*2b80*/  WARPSYNC.COLLECTIVE R100, `(.L_x_27269) ;  /* 0x0000000064087348 */ /* 0x000fea0003c00000 */
[----:B------:R0:W1:Y:S02]  /*2b90*/  SHFL.BFLY P5, R155, R157, R102, R159 ;  /* 0x0c0000669d9b7389 */ /* 0x00006400000a009f */
[----:B01----:R-:W-:Y:S01]  /*2ba0*/  ENDCOLLECTIVE ;  /* 0x000000000000791b */ /* 0x003fe20003800000 */
.L_x_27269:
[----:B------:R-:W-:Y:S01]  /*2bb0*/  HFMA2.MMA R102, -RZ, RZ, 0, 2.384185791015625e-07 ;  /* 0x00000004ff667435 */ /* 0x000fe200000001ff */
[----:B------:R-:W-:-:S05]  /*2bc0*/  MOV R76, R155 ;  /* 0x0000009b004c7202 */ /* 0x000fca0000000f00 */
[----:B------:R-:W-:-:S05]  /*2bd0*/  FADD.FTZ R96, R77, R76 ;  /* 0x0000004c4d607221 */ /* 0x000fca0000010000 */
[----:B------:R-:W-:-:S07]  /*2be0*/  MOV R157, R96 ;  /* 0x00000060009d7202 */ /* 0x000fce0000000f00 */
[----:B------:R-:W-:Y:S05]  /*2bf0*/  WARPSYNC.COLLECTIVE R100, `(.L_x_27270) ;  /* 0x0000000064087348 */ /* 0x000fea0003c00000 */
[----:B------:R0:W1:Y:S02]  /*2c00*/  SHFL.BFLY P5, R155, R157, R102, R159 ;  /* 0x0c0000669d9b7389 */ /* 0x00006400000a009f */
[----:B01----:R-:W-:Y:S01]  /*2c10*/  ENDCOLLECTIVE ;  /* 0x000000000000791b */ /* 0x003fe20003800000 */
.L_x_27270:
[----:B------:R-:W-:Y:S01]  /*2c20*/  HFMA2.MMA R102, -RZ, RZ, 0, 4.76837158203125e-07 ;  /* 0x00000008ff667435 */ /* 0x000fe200000001ff */
[----:B------:R-:W-:-:S05]  /*2c30*/  MOV R153, R155 ;  /* 0x0000009b00997202 */ /* 0x000fca0000000f00 */
[----:B------:R-:W-:-:S05]  /*2c40*/  FADD.FTZ R153, R96, R153 ;  /* 0x0000009960997221 */ /* 0x000fca0000010000 */
[----:B------:R-:W-:-:S07]  /*2c50*/  MOV R157, R153 ;  /* 0x00000099009d7202 */ /* 0x000fce0000000f00 */
[----:B------:R-:W-:Y:S05]  /*2c60*/  WARPSYNC.COLLECTIVE R100, `(.L_x_27271) ;  /* 0x0000000064087348 */ /* 0x000fea0003c00000 */
[----:B------:R0:W1:Y:S02]  /*2c70*/  SHFL.BFLY P5, R155, R157, R102, R159 ;  /* 0x0c0000669d9b7389 */ /* 0x00006400000a009f */
[----:B01----:R-:W-:Y:S01]  /*2c80*/  ENDCOLLECTIVE ;  /* 0x000000000000791b */ /* 0x003fe20003800000 */
.L_x_27271:
[----:B------:R-:W-:Y:S01]  /*2c90*/  HFMA2.MMA R102, -RZ, RZ, 0, 9.5367431640625e-07 ;  /* 0x00000010ff667435 */ /* 0x000fe200000001ff */
[----:B------:R-:W-:-:S05]  /*2ca0*/  MOV R76, R155 ;  /* 0x0000009b004c7202 */ /* 0x000fca0000000f00 */
[----:B------:R-:W-:-:S05]  /*2cb0*/  FADD.FTZ R98, R153, R76 ;  /* 0x0000004c99627221 */ /* 0x000fca0000010000 */
[----:B------:R-:W-:-:S07]  /*2cc0*/  MOV R157, R98 ;  /* 0x00000062009d7202 */ /* 0x000fce0000000f00 */
[----:B------:R-:W-:Y:S05]  /*2cd0*/  WARPSYNC.COLLECTIVE R100, `(.L_x_27272) ;  /* 0x0000000064087348 */ /* 0x000fea0003c00000 */
[----:B------:R0:W1:Y:S02]  /*2ce0*/  SHFL.BFLY P5, R155, R157, R102, R159 ;  /* 0x0c0000669d9b7389 */ /* 0x00006400000a009f */
[----:B01----:R-:W-:Y:S01]  /*2cf0*/  ENDCOLLECTIVE ;  /* 0x000000000000791b */ /* 0x003fe20003800000 */
.L_x_27272:
        /* <DEDUP_REMOVED lines=71> */
.L_x_27273:
[----:B------:R-:W-:Y:S01]  /*3170*/  HFMA2.MMA R102, -RZ, RZ, 0, 1.1920928955078125e-07 ;  /* 0x00000002ff667435 */ /* 0x000fe200000001ff */
[----:B------:R-:W-:-:S05]  /*3180*/  MOV R77, R155 ;  /* 0x0000009b004d7202 */ /* 0x000fca0000000f00 */
[----:B------:R-:W-:-:S05]  /*3190*/  FADD.FTZ R77, R0, R77 ;  /* 0x0000004d004d7221 */ /* 0x000fca0000010000 */
[----:B------:R-:W-:-:S07]  /*31a0*/  MOV R157, R77 ;  /* 0x0000004d009d7202 */ /* 0x000fce0000000f00 */
[----:B------:R-:W-:Y:S05]  /*31b0*/  WARPSYNC.COLLECTIVE R100, `(.L_x_27274) ;  /* 0x0000000064087348 */ /* 0x000fea0003c00000 */
[----:B------:R0:W1:Y:S02]  /*31c0*/  SHFL.BFLY P5, R155, R157, R102, R159 ;  /* 0x0c0000669d9b7389 */ /* 0x00006400000a009f */
[----:B01----:R-:W-:Y:S01]  /*31d0*/  ENDCOLLECTIVE ;  /* 0x000000000000791b */ /* 0x003fe20003800000 */
.L_x_27274:
[----:B------:R-:W-:Y:S01]  /*31e0*/  HFMA2.MMA R102, -RZ, RZ, 0, 2.384185791015625e-07 ;  /* 0x00000004ff667435 */ /* 0x000fe200000001ff */
[----:B------:R-:W-:-:S05]  /*31f0*/  MOV R96, R155 ;  /* 0x0000009b00607202 */ /* 0x000fca0000000f00 */
[----:B------:R-:W-:-:S05]  /*3200*/  FADD.FTZ R96, R77, R96 ;  /* 0x000000604d607221 */ /* 0x000fca0000010000 */
[----:B------:R-:W-:-:S07]  /*3210*/  MOV R157, R96 ;  /* 0x00000060009d7202 */ /* 0x000fce0000000f00 */
[----:B------:R-:W-:Y:S05]  /*3220*/  WARPSYNC.COLLECTIVE R100, `(.L_x_27275) ;  /* 0x0000000064087348 */ /* 0x000fea0003c00000 */
[----:B------:R0:W1:Y:S02]  /*3230*/  SHFL.BFLY P5, R155, R157, R102, R159 ;  /* 0x0c0000669d9b7389 */ /* 0x00006400000a009f */
[----:B01----:R-:W-:Y:S01]  /*3240*/  ENDCOLLECTIVE ;  /* 0x000000000000791b */ /* 0x003fe20003800000 */
.L_x_27275:
[----:B------:R-:W-:Y:S01]  /*3250*/  HFMA2.MMA R102, -RZ, RZ, 0, 4.76837158203125e-07 ;  /* 0x00000008ff667435 */ /* 0x000fe200000001ff */
[----:B------:R-:W-:-:S05]  /*3260*/  MOV R153, R155 ;  /* 0x0000009b00997202 */ /* 0x000fca0000000f00 */
[----:B------:R-:W-:-:S05]  /*3270*/  FADD.FTZ R153, R96, R153 ;  /* 0x0000009960997221 */ /* 0x000fca0000010000 */
[----:B------:R-:W-:-:S07]  /*3280*/  MOV R157, R153 ;  /* 0x00000099009d7202 */ /* 0x000fce0000000f00 */
[----:B------:R-:W-:Y:S05]  /*3290*/  WARPSYNC.COLLECTIVE R100, `(.L_x_27276) ;  /* 0x0000000064087348 */ /* 0x000fea0003c00000 */
[----:B------:R0:W1:Y:S02]  /*32a0*/  SHFL.BFLY P5, R155, R157, R102, R159 ;  /* 0x0c0000669d9b7389 */ /* 0x00006400000a009f */
[----:B01----:R-:W-:Y:S01]  /*32b0*/  ENDCOLLECTIVE ;  /* 0x000000000000791b */ /* 0x003fe20003800000 */
.L_x_27276:
[----:B------:R-:W-:Y:S01]  /*32c0*/  HFMA2.MMA R102, -RZ, RZ, 0, 9.5367431640625e-07 ;  /* 0x00000010ff667435 */ /* 0x000fe200000001ff */
[----:B------:R-:W-:-:S05]  /*32d0*/  MOV R98, R155 ;  /* 0x0000009b00627202 */ /* 0x000fca0000000f00 */
[----:B------:R-:W-:-:S05]  /*32e0*/  FADD.FTZ R98, R153, R98 ;  /* 0x0000006299627221 */ /* 0x000fca0000010000 */
[----:B------:R-:W-:-:S07]  /*32f0*/  MOV R157, R98 ;  /* 0x00000062009d7202 */ /* 0x000fce0000000f00 */
[----:B------:R-:W-:Y:S05]  /*3300*/  WARPSYNC.COLLECTIVE R100, `(.L_x_27277) ;  /* 0x0000000064087348 */ /* 0x000fea0003c00000 */
[----:B------:R0:W1:Y:S02]  /*3310*/  SHFL.BFLY P5, R155, R157, R102, R159 ;  /* 0x0c0000669d9b7389 */ /* 0x00006400000a009f */
[----:B01----:R-:W-:Y:S01]  /*3320*/  ENDCOLLECTIVE ;  /* 0x000000000000791b */ /* 0x003fe20003800000 */
.L_x_27277:
[----:B------:R-:W-:Y:S05]  /*3330*/  BRA `(.L_x_27278) ;  /* 0xffffffe800a07947 */ /* 0x000fea000383ffff */
.L_x_27279:
        /* <DEDUP_REMOVED lines=12> */
.L_x_30329:


//--------------------- .text._ZN10layer_norm13ln_fwd_kernelINS_13Kernel_traitsIfffffjLj8192ELj1ELj1ELj8ELj16ENS_18Kernel_traits_baseILj8192EfffffjLj256EEEEELb0ELb0ELb1ELb0EEEvNS_9FwdParamsE --------------------------
	.section	.text._ZN10layer_norm13ln_fwd_kernelINS_13Kernel_traitsIfffffjLj8192ELj1ELj1ELj8ELj16ENS_18Kernel_traits_baseILj8192EfffffjLj256EEEEELb0ELb0ELb1ELb0EEEvNS_9FwdParamsE,"ax",@progbits
	.align	128
        .global         _ZN10layer_norm13ln_fwd_kernelINS_13Kernel_traitsIfffffjLj8192ELj1ELj1ELj8ELj16ENS_18Kernel_traits_baseILj8192EfffffjLj256EEEEELb0ELb0ELb1ELb0EEEvNS_9FwdParamsE
        .type           _ZN10layer_norm13ln_fwd_kernelINS_13Kernel_traitsIfffffjLj8192ELj1ELj1ELj8ELj16ENS_18Kernel_traits_baseILj8192EfffffjLj256EEEEELb0ELb0ELb1ELb0EEEvNS_9FwdParamsE,@function
        .size           _ZN10layer_norm13ln_fwd_kernelINS_13Kernel_traitsIfffffjLj8192ELj1ELj1ELj8ELj16ENS_18Kernel_traits_baseILj8192EfffffjLj256EEEEELb0ELb0ELb1ELb0EEEvNS_9FwdParamsE,(.L_x_30330 - _ZN10layer_norm13ln_fwd_kernelINS_13Kernel_traitsIfffffjLj8192ELj1ELj1ELj8ELj16ENS_18Kernel_traits_baseILj8192EfffffjLj256EEEEELb0ELb0ELb1ELb0EEEvNS_9FwdParamsE)
        .other          _ZN10layer_norm13ln_fwd_kernelINS_13Kernel_traitsIfffffjLj8192ELj1ELj1ELj8ELj16ENS_18Kernel_traits_baseILj8192EfffffjLj256EEEEELb0ELb0ELb1ELb0EEEvNS_9FwdParamsE,@"STO_CUDA_ENTRY STV_DEFAULT"
_ZN10layer_norm13ln_fwd_kernelINS_13Kernel_traitsIfffffjLj8192ELj1ELj1ELj8ELj16ENS_18Kernel_traits_baseILj8192EfffffjLj256EEEEELb0ELb0ELb1ELb0EEEvNS_9FwdParamsE:
.text._ZN10layer_norm13ln_fwd_kernelINS_13Kernel_traitsIfffffjLj8192ELj1ELj1ELj8ELj16ENS_18Kernel_traits_baseILj8192EfffffjLj256EEEEELb0ELb0ELb1ELb0EEEvNS_9FwdParamsE:
        /* <DEDUP_REMOVED lines=33> */
.L_x_27281:
[----:B------:R-:W-:Y:S05]  /*0210*/  BSYNC B0 ;  /* 0x0000000000007941 */ /* 0x000fea0003800000 */
.L_x_27280:
[----:B------:R-:W-:Y:S04]  /*0220*/  BSSY B0, `(.L_x_27282) ;  /* 0x000000e000007945 */ /* 0x000fe80003800000 */
[----:B------:R-:W-:Y:S05]  /*0230*/  @!P6 BRA `(.L_x_27283) ;  /* 0x000000000030e947 */ /* 0x000fea0003800000 */
[----:B0-----:R-:W0:Y:S01]  /*0240*/  LDC.64 R12, c[0x0][0x260] ;  /* 0x00009800ff0c7b82 */ /* 0x001e220000000a00 */
[----:B------:R-:W-:Y:S01]  /*0250*/  ULDC.64 UR6, c[0x0][0x2c8] ;  /* 0x0000b20000067ab9 */ /* 0x000fe20000000a00 */
[----:B------:R-:W-:Y:S02]  /*0260*/  CS2R R14, SRZ ;  /* 0x00000000000e7805 */ /* 0x000fe4000001ff00 */
[----:B------:R-:W-:-:S04]  /*0270*/  ISETP.NE.U32.AND P1, PT, RZ, UR6, PT ;  /* 0x00000006ff007c0c */ /* 0x000fc8000bf25070 */
[----:B------:R-:W-:-:S13]  /*0280*/  ISETP.NE.AND.EX P1, PT, RZ, UR7, PT, P1 ;  /* 0x00000007ff007c0c */ /* 0x000fda000bf25310 */
[C---:B------:R-:W-:Y:S01]  /*0290*/  @P1 LEA R20, P2, R67.reuse, UR6, 0x4 ;  /* 0x0000000643141c11 */ /* 0x040fe2000f8420ff */
[C---:B0-----:R-:W-:Y:S01]  /*02a0*/  IMAD.WIDE.U32 R16, R67.reuse, 0x10, R12 ;  /* 0x0000001043107825 */ /* 0x041fe200078e000c */
[----:B------:R-:W-:Y:S02]  /*02b0*/  CS2R R12, SRZ ;  /* 0x00000000000c7805 */ /* 0x000fe4000001ff00 */
[----:B------:R-:W-:-:S03]  /*02c0*/  @P1 LEA.HI.X R21, R67, UR7, RZ, 0x4, P2 ;  /* 0x0000000743151c11 */ /* 0x000fc600090f24ff */
[----:B------:R-:W5:Y:S04]  /*02d0*/  LDG.E.128 R16, desc[UR4][R16.64] ;  /* 0x0000000410107981 */ /* 0x000f68000c1e1d00 */
[----:B------:R1:W5:Y:S01]  /*02e0*/  @P1 LDG.E.128 R12, desc[UR4][R20.64] ;  /* 0x00000004140c1981 */ /* 0x000362000c1e1d00 */
[----:B------:R-:W-:-:S07]  /*02f0*/  IADD3 R67, R67, 0x100, RZ ;  /* 0x0000010043437810 */ /* 0x000fce0007ffe0ff */
.L_x_27283:
[----:B------:R-:W-:Y:S05]  /*0300*/  BSYNC B0 ;  /* 0x0000000000007941 */ /* 0x000fea0003800000 */
.L_x_27282:
[----:B------:R-:W-:Y:S04]  /*0310*/  BSSY B0, `(.L_x_27284) ;  /* 0x000000e000007945 */ /* 0x000fe80003800000 */
[----:B------:R-:W-:Y:S05]  /*0320*/  @!P5 BRA `(.L_x_27285) ;  /* 0x000000000030d947 */ /* 0x000fea0003800000 */
[----:B-1----:R-:W1:Y:S01]  /*0330*/  LDC.64 R20, c[0x0][0x260] ;  /* 0x00009800ff147b82 */ /* 0x002e620000000a00 */
[----:B------:R-:W-:Y:S01]  /*0340*/  ULDC.64 UR6, c[0x0][0x2c8] ;  /* 0x0000b20000067ab9 */ /* 0x000fe20000000a00 */
[----:B------:R-:W-:Y:S02]  /*0350*/  CS2R R22, SRZ ;  /* 0x0000000000167805 */ /* 0x000fe4000001ff00 */
[----:B------:R-:W-:-:S04]  /*0360*/  ISETP.NE.U32.AND P1, PT, RZ, UR6, PT ;  /* 0x00000006ff007c0c */ /* 0x000fc8000bf25070 */
[----:B------:R-:W-:-:S13]  /*0370*/  ISETP.NE.AND.EX P1, PT, RZ, UR7, PT, P1 ;  /* 0x00000007ff007c0c */ /* 0x000fda000bf25310 */
[C---:B------:R-:W-:Y:S01]  /*0380*/  @P1 LEA R28, P2, R67.reuse, UR6, 0x4 ;  /* 0x00000006431c1c11 */ /* 0x040fe2000f8420ff */
[C---:B-1----:R-:W-:Y:S01]  /*0390*/  IMAD.WIDE.U32 R24, R67.reuse, 0x10, R20 ;  /* 0x0000001043187825 */ /* 0x042fe200078e0014 */
[----:B------:R-:W-:Y:S02]  /*03a0*/  CS2R R20, SRZ ;  /* 0x0000000000147805 */ /* 0x000fe4000001ff00 */
[----:B------:R-:W-:-:S03]  /*03b0*/  @P1 LEA.HI.X R29, R67, UR7, RZ, 0x4, P2 ;  /* 0x00000007431d1c11 */ /* 0x000fc600090f24ff */
[----:B------:R-:W5:Y:S04]  /*03c0*/  LDG.E.128 R24, desc[UR4][R24.64] ;  /* 0x0000000418187981 */ /* 0x000f68000c1e1d00 */
[----:B------:R2:W5:Y:S01]  /*03d0*/  @P1 LDG.E.128 R20, desc[UR4][R28.64] ;  /* 0x000000041c141981 */ /* 0x000562000c1e1d00 */
[----:B------:R-:W-:-:S07]  /*03e0*/  IADD3 R67, R67, 0x100, RZ ;  /* 0x0000010043437810 */ /* 0x000fce0007ffe0ff */
.L_x_27285:
[----:B------:R-:W-:Y:S05]  /*03f0*/  BSYNC B0 ;  /* 0x0000000000007941 */ /* 0x000fea0003800000 */
.L_x_27284:
[----:B------:R-:W-:Y:S04]  /*0400*/  BSSY B0, `(.L_x_27286) ;  /* 0x000000e000007945 */ /* 0x000fe80003800000 */
[----:B------:R-:W-:Y:S05]  /*0410*/  @!P4 BRA `(.L_x_27287) ;  /* 0x000000000030c947 */ /* 0x000fea0003800000 */
[----:B--2---:R-:W2:Y:S01]  /*0420*/  LDC.64 R28, c[0x0][0x260] ;  /* 0x00009800ff1c7b82 */ /* 0x004ea20000000a00 */
[----:B------:R-:W-:Y:S01]  /*0430*/  ULDC.64 UR6, c[0x0][0x2c8] ;  /* 0x0000b20000067ab9 */ /* 0x000fe20000000a00 */
[----:B------:R-:W-:Y:S02]  /*0440*/  CS2R R30, SRZ ;  /* 0x00000000001e7805 */ /* 0x000fe4000001ff00 */
[----:B------:R-:W-:-:S04]  /*0450*/  ISETP.NE.U32.AND P1, PT, RZ, UR6, PT ;  /* 0x00000006ff007c0c */ /* 0x000fc8000bf25070 */
[----:B------:R-:W-:-:S13]  /*0460*/  ISETP.NE.AND.EX P1, PT, RZ, UR7, PT, P1 ;  /* 0x00000007ff007c0c */ /* 0x000fda000bf25310 */
[C---:B------:R-:W-:Y:S01]  /*0470*/  @P1 LEA R36, P2, R67.reuse, UR6, 0x4 ;  /* 0x0000000643241c11 */ /* 0x040fe2000f8420ff */
[C---:B--2---:R-:W-:Y:S01]  /*0480*/  IMAD.WIDE.U32 R32, R67.reuse, 0x10, R28 ;  /* 0x0000001043207825 */ /* 0x044fe200078e001c */
[----:B------:R-:W-:Y:S02]  /*0490*/  CS2R R28, SRZ ;  /* 0x00000000001c7805 */ /* 0x000fe4000001ff00 */
[----:B------:R-:W-:-:S03]  /*04a0*/  @P1 LEA.HI.X R37, R67, UR7, RZ, 0x4, P2 ;  /* 0x0000000743251c11 */ /* 0x000fc600090f24ff */
[----:B------:R-:W5:Y:S04]  /*04b0*/  LDG.E.128 R32, desc[UR4][R32.64] ;  /* 0x0000000420207981 */ /* 0x000f68000c1e1d00 */
[----:B------:R3:W5:Y:S01]  /*04c0*/  @P1 LDG.E.128 R28, desc[UR4][R36.64] ;  /* 0x00000004241c1981 */ /* 0x000762000c1e1d00 */
[----:B------:R-:W-:-:S07]  /*04d0*/  IADD3 R67, R67, 0x100, RZ ;  /* 0x0000010043437810 */ /* 0x000fce0007ffe0ff */
.L_x_27287:
[----:B------:R-:W-:Y:S05]  /*04e0*/  BSYNC B0 ;  /* 0x0000000000007941 */ /* 0x000fea0003800000 */
.L_x_27286:
[----:B------:R-:W-:Y:S04]  /*04f0*/  BSSY B0, `(.L_x_27288) ;  /* 0x000000e000007945 */ /* 0x000fe80003800000 */
[----:B------:R-:W-:Y:S05]  /*0500*/  @!P3 BRA `(.L_x_27289) ;  /* 0x000000000030b947 */ /* 0x000fea0003800000 */
[----:B---3--:R-:W3:Y:S01]  /*0510*/  LDC.64 R36, c[0x0][0x260] ;  /* 0x00009800ff247b82 */ /* 0x008ee20000000a00 */
[----:B------:R-:W-:Y:S01]  /*0520*/  ULDC.64 UR6, c[0x0][0x2c8] ;  /* 0x0000b20000067ab9 */ /* 0x000fe20000000a00 */
[----:B------:R-:W-:Y:S02]  /*0530*/  CS2R R38, SRZ ;  /* 0x0000000000267805 */ /* 0x000fe4000001ff00 */
[----:B------:R-:W-:-:S04]  /*0540*/  ISETP.NE.U32.AND P1, PT, RZ, UR6, PT ;  /* 0x00000006ff007c0c */ /* 0x000fc8000bf25070 */
[----:B------:R-:W-:-:S13]  /*0550*/  ISETP.NE.AND.EX P1, PT, RZ, UR7, PT, P1 ;  /* 0x00000007ff007c0c */ /* 0x000fda000bf25310 */
[C---:B------:R-:W-:Y:S01]  /*0560*/  @P1 LEA R44, P2, R67.reuse, UR6, 0x4 ;  /* 0x00000006432c1c11 */ /* 0x040fe2000f8420ff */
[C---:B---3--:R-:W-:Y:S01]  /*0570*/  IMAD.WIDE.U32 R40, R67.reuse, 0x10, R36 ;  /* 0x0000001043287825 */ /* 0x048fe200078e0024 */
[----:B------:R-:W-:Y:S02]  /*0580*/  CS2R R36, SRZ ;  /* 0x0000000000247805 */ /* 0x000fe4000001ff00 */
[----:B------:R-:W-:-:S03]  /*0590*/  @P1 LEA.HI.X R45, R67, UR7, RZ, 0x4, P2 ;  /* 0x00000007432d1c11 */ /* 0x000fc600090f24ff */
[----:B------:R-:W5:Y:S04]  /*05a0*/  LDG.E.128 R40, desc[UR4][R40.64] ;  /* 0x0000000428287981 */ /* 0x000f68000c1e1d00 */
[----:B------:R4:W5:Y:S01]  /*05b0*/  @P1 LDG.E.128 R36, desc[UR4][R44.64] ;  /* 0x000000042c241981 */ /* 0x000962000c1e1d00 */
[----:B------:R-:W-:-:S07]  /*05c0*/  IADD3 R67, R67, 0x100, RZ ;  /* 0x0000010043437810 */ /* 0x000fce0007ffe0ff */
.L_x_27289:
[----:B------:R-:W-:Y:S05]  /*05d0*/  BSYNC B0 ;  /* 0x0000000000007941 */ /* 0x000fea0003800000 */
.L_x_27288:
[----:B------:R-:W-:Y:S01]  /*05e0*/  ISETP.GE.U32.AND P1, PT, R104, 0x600, PT ;  /* 0x000006006800780c */ /* 0x000fe20003f26070 */
[----:B------:R-:W-:Y:S03]  /*05f0*/  BSSY B0, `(.L_x_27290) ;  /* 0x000000f000007945 */ /* 0x000fe60003800000 */
[----:B------:R-:W-:-:S09]  /*0600*/  P2R R124, PR, RZ, 0x2 ;  /* 0x00000002ff7c7803 */ /* 0x000fd20000000000 */
[----:B------:R-:W-:Y:S05]  /*0610*/  @!P1 BRA `(.L_x_27291) ;  /* 0x0000000000309947 */ /* 0x000fea0003800000 */
[----:B----4-:R-:W4:Y:S01]  /*0620*/  LDC.64 R44, c[0x0][0x260] ;  /* 0x00009800ff2c7b82 */ /* 0x010f220000000a00 */
[----:B------:R-:W-:Y:S01]  /*0630*/  ULDC.64 UR6, c[0x0][0x2c8] ;  /* 0x0000b20000067ab9 */ /* 0x000fe20000000a00 */
[----:B------:R-:W-:Y:S02]  /*0640*/  CS2R R46, SRZ ;  /* 0x00000000002e7805 */ /* 0x000fe4000001ff00 */
[----:B------:R-:W-:-:S04]  /*0650*/  ISETP.NE.U32.AND P1, PT, RZ, UR6, PT ;  /* 0x00000006ff007c0c */ /* 0x000fc8000bf25070 */
[----:B------:R-:W-:-:S13]  /*0660*/  ISETP.NE.AND.EX P1, PT, RZ, UR7, PT, P1 ;  /* 0x00000007ff007c0c */ /* 0x000fda000bf25310 */
[C---:B------:R-:W-:Y:S01]  /*0670*/  @P1 LEA R52, P2, R67.reuse, UR6, 0x4 ;  /* 0x0000000643341c11 */ /* 0x040fe2000f8420ff */
[C---:B----4-:R-:W-:Y:S01]  /*0680*/  IMAD.WIDE.U32 R48, R67.reuse, 0x10, R44 ;  /* 0x0000001043307825 */ /* 0x050fe200078e002c */
[----:B------:R-:W-:Y:S02]  /*0690*/  CS2R R44, SRZ ;  /* 0x00000000002c7805 */ /* 0x000fe4000001ff00 */
[----:B------:R-:W-:-:S03]  /*06a0*/  @P1 LEA.HI.X R53, R67, UR7, RZ, 0x4, P2 ;  /* 0x0000000743351c11 */ /* 0x000fc600090f24ff */
[----:B------:R-:W5:Y:S04]  /*06b0*/  LDG.E.128 R48, desc[UR4][R48.64] ;  /* 0x0000000430307981 */ /* 0x000f68000c1e1d00 */
[----:B------:R4:W5:Y:S01]  /*06c0*/  @P1 LDG.E.128 R44, desc[UR4][R52.64] ;  /* 0x00000004342c1981 */ /* 0x000962000c1e1d00 */
[----:B------:R-:W-:-:S07]  /*06d0*/  IADD3 R67, R67, 0x100, RZ ;  /* 0x0000010043437810 */ /* 0x000fce0007ffe0ff */
.L_x_27291:
[----:B------:R-:W-:Y:S05]  /*06e0*/  BSYNC B0 ;  /* 0x0000000000007941 */ /* 0x000fea0003800000 */
.L_x_27290:
[----:B------:R-:W-:Y:S01]  /*06f0*/  ISETP.GE.U32.AND P1, PT, R104, 0x700, PT ;  /* 0x000007006800780c */ /* 0x000fe20003f26070 */
[----:B------:R-:W-:Y:S03]  /*0700*/  BSSY B0, `(.L_x_27292) ;  /* 0x000000f000007945 */ /* 0x000fe60003800000 */
[----:B------:R-:W-:-:S09]  /*0710*/  P2R R125, PR, RZ, 0x2 ;  /* 0x00000002ff7d7803 */ /* 0x000fd20000000000 */
[----:B------:R-:W-:Y:S05]  /*0720*/  @!P1 BRA `(.L_x_27293) ;  /* 0x0000000000309947 */ /* 0x000fea0003800000 */
[----:B------:R-:W0:Y:S01]  /*0730*/  LDC.64 R56, c[0x0][0x260] ;  /* 0x00009800ff387b82 */ /* 0x000e220000000a00 */
[----:B------:R-:W-:Y:S01]  /*0740*/  ULDC.64 UR6, c[0x0][0x2c8] ;  /* 0x0000b20000067ab9 */ /* 0x000fe20000000a00 */
[----:B------:R-:W-:Y:S02]  /*0750*/  CS2R R54, SRZ ;  /* 0x0000000000367805 */ /* 0x000fe4000001ff00 */
[----:B------:R-:W-:Y:S02]  /*0760*/  ISETP.NE.U32.AND P1, PT, RZ, UR6, PT ;  /* 0x00000006ff007c0c */ /* 0x000fe4000bf25070 */
[----:B----4-:R-:W-:Y:S02]  /*0770*/  CS2R R52, SRZ ;  /* 0x0000000000347805 */ /* 0x010fe4000001ff00 */
[----:B------:R-:W-:-:S13]  /*0780*/  ISETP.NE.AND.EX P1, PT, RZ, UR7, PT, P1 ;  /* 0x00000007ff007c0c */ /* 0x000fda000bf25310 */
[C---:B------:R-:W-:Y:S01]  /*0790*/  @P1 LEA R60, P2, R67.reuse, UR6, 0x4 ;  /* 0x00000006433c1c11 */ /* 0x040fe2000f8420ff */
[----:B0-----:R-:W-:-:S03]  /*07a0*/  IMAD.WIDE.U32 R56, R67, 0x10, R56 ;  /* 0x0000001043387825 */ /* 0x001fc600078e0038 */
[----:B------:R-:W-:-:S05]  /*07b0*/  @P1 LEA.HI.X R61, R67, UR7, RZ, 0x4, P2 ;  /* 0x00000007433d1c11 */ /* 0x000fca00090f24ff */
[----:B------:R0:W5:Y:S04]  /*07c0*/  @P1 LDG.E.128 R52, desc[UR4][R60.64] ;  /* 0x000000043c341981 */ /* 0x000168000c1e1d00 */
[----:B------:R-:W5:Y:S01]  /*07d0*/  LDG.E.128 R56, desc[UR4][R56.64] ;  /* 0x0000000438387981 */ /* 0x000f62000c1e1d00 */
[----:B------:R-:W-:-:S07]  /*07e0*/  IADD3 R67, R67, 0x100, RZ ;  /* 0x0000010043437810 */ /* 0x000fce0007ffe0ff */
.L_x_27293:
[----:B------:R-:W-:Y:S05]  /*07f0*/  BSYNC B0 ;  /* 0x0000000000007941 */ /* 0x000fea0003800000 */
.L_x_27292:
[----:B------:R-:W-:Y:S01]  /*0800*/  ISETP.GE.U32.AND P1, PT, R104, 0x800, PT ;  /* 0x000008006800780c */ /* 0x000fe20003f26070 */
[----:B------:R-:W-:Y:S03]  /*0810*/  BSSY B0, `(.L_x_27294) ;  /* 0x000000e000007945 */ /* 0x000fe60003800000 */
[----:B------:R-:W-:-:S09]  /*0820*/  P2R R126, PR, RZ, 0x2 ;  /* 0x00000002ff7e7803 */ /* 0x000fd20000000000 */
[----:B------:R-:W-:Y:S05]  /*0830*/  @!P1 BRA `(.L_x_27295) ;  /* 0x00000000002c9947 */ /* 0x000fea0003800000 */
[----:B------:R-:W1:Y:S01]  /*0840*/  LDC.64 R64, c[0x0][0x260] ;  /* 0x00009800ff407b82 */ /* 0x000e620000000a00 */
[----:B------:R-:W-:Y:S01]  /*0850*/  ULDC.64 UR6, c[0x0][0x2c8] ;  /* 0x0000b20000067ab9 */ /* 0x000fe20000000a00 */
[----:B------:R-:W-:Y:S02]  /*0860*/  CS2R R62, SRZ ;  /* 0x00000000003e7805 */ /* 0x000fe4000001ff00 */
[----:B------:R-:W-:Y:S02]  /*0870*/  ISETP.NE.U32.AND P1, PT, RZ, UR6, PT ;  /* 0x00000006ff007c0c */ /* 0x000fe4000bf25070 */
[----:B0-----:R-:W-:Y:S02]  /*0880*/  CS2R R60, SRZ ;  /* 0x00000000003c7805 */ /* 0x001fe4000001ff00 */
[----:B------:R-:W-:-:S13]  /*0890*/  ISETP.NE.AND.EX P1, PT, RZ, UR7, PT, P1 ;  /* 0x00000007ff007c0c */ /* 0x000fda000bf25310 */
[C---:B------:R-:W-:Y:S01]  /*08a0*/  @P1 LEA R68, P2, R67.reuse, UR6, 0x4 ;  /* 0x0000000643441c11 */ /* 0x040fe2000f8420ff */
[----:B-1----:R-:W-:-:S03]  /*08b0*/  IMAD.WIDE.U32 R64, R67, 0x10, R64 ;  /* 0x0000001043407825 */ /* 0x002fc600078e0040 */
[----:B------:R-:W-:-:S05]  /*08c0*/  @P1 LEA.HI.X R69, R67, UR7, RZ, 0x4, P2 ;  /* 0x0000000743451c11 */ /* 0x000fca00090f24ff */
[----:B------:R0:W5:Y:S04]  /*08d0*/  @P1 LDG.E.128 R60, desc[UR4][R68.64] ;  /* 0x00000004443c1981 */ /* 0x000168000c1e1d00 */
[----:B------:R-:W5:Y:S02]  /*08e0*/  LDG.E.128 R64, desc[UR4][R64.64] ;  /* 0x0000000440407981 */ /* 0x000f64000c1e1d00 */
.L_x_27295:
[----:B------:R-:W-:Y:S05]  /*08f0*/  BSYNC B0 ;  /* 0x0000000000007941 */ /* 0x000fea0003800000 */
.L_x_27294:
[----:B------:R-:W0:Y:S02]  /*0900*/  S2UR UR6, SR_CTAID.X ;  /* 0x00000000000679c3 */ /* 0x000e240000002500 */
[----:B0-----:R-:W-:Y:S01]  /*0910*/  LEA.HI R106, R2, UR6, RZ, 0x18 ;  /* 0x00000006026a7c11 */ /* 0x001fe2000f8fc0ff */
[----:B------:R-:W-:-:S03]  /*0920*/  ULDC UR6, c[0x0][0x214] ;  /* 0x0000850000067ab9 */ /* 0x000fc60000000800 */
[----:B------:R-:W-:-:S13]  /*0930*/  ISETP.GE.AND P1, PT, R106, UR6, PT ;  /* 0x000000066a007c0c */ /* 0x000fda000bf26270 */
[----:B------:R-:W-:Y:S05]  /*0940*/  @P1 EXIT ;  /* 0x000000000000194d */ /* 0x000fea0003800000 */
[----:B------:R-:W-:Y:S01]  /*0950*/  SHF.R.S32.HI R0, RZ, 0x2, R0 ;  /* 0x00000002ff007819 */ /* 0x000fe20000011400 */
[----:B------:R-:W-:Y:S01]  /*0960*/  ULDC.U8 UR6, c[0x0][0x2a0] ;  /* 0x0000a80000067ab9 */ /* 0x000fe20000000000 */
[----:B------:R-:W-:Y:S01]  /*0970*/  LOP3.LUT R69, R2, 0xe0, RZ, 0xc0, !PT ;  /* 0x000000e002457812 */ /* 0x000fe200078ec0ff */
[----:B------:R-:W-:Y:S01]  /*0980*/  UISETP.NE.AND UP0, UPT, UR6, URZ, UPT ;  /* 0x0000003f0600728c */ /* 0x000fe2000bf05270 */
[----:B------:R-:W-:Y:S01]  /*0990*/  LOP3.LUT R68, R0, 0xff, RZ, 0xc0, !PT ;  /* 0x000000ff00447812 */ /* 0x000fe200078ec0ff */
[----:B------:R-:W-:Y:S01]  /*09a0*/  ULDC UR7, c[0x0][0x290] ;  /* 0x0000a40000077ab9 */ /* 0x000fe20000000800 */
[----:B------:R-:W-:Y:S01]  /*09b0*/  SHF.R.U32.HI R0, RZ, 0x3, R0 ;  /* 0x00000003ff007819 */ /* 0x000fe20000011600 */
[----:B------:R-:W-:Y:S01]  /*09c0*/  ULDC UR6, c[0x0][0x29c] ;  /* 0x0000a70000067ab9 */ /* 0x000fe20000000800 */
        /* <DEDUP_REMOVED lines=11> */
[----:B------:R0:W0:Y:S02]  /*0a80*/  MUFU.RCP R105, R69 ;  /* 0x0000004500697308 */ /* 0x0000240000001000 */
[----:B------:R-:W-:Y:S01]  /*0a90*/  IADD3 R71, R0, R71, RZ ;  /* 0x0000004700477210 */ /* 0x000fe20007ffe0ff */
[----:B------:R-:W-:-:S03]  /*0aa0*/  HFMA2.MMA R0, -RZ, RZ, 0, 5.9604644775390625e-08 ;  /* 0x00000001ff007435 */ /* 0x000fc600000001ff */
[----:B------:R-:W-:-:S08]  /*0ab0*/  SHF.L.U32 R107, R71, 0x2, RZ ;  /* 0x00000002476b7819 */ /* 0x000fd000000006ff */
.L_x_27393:
[----:B-1----:R-:W1:Y:S08]  /*0ac0*/  LDC.64 R110, c[0x0][0x280] ;  /* 0x0000a000ff6e7b82 */ /* 0x002e700000000a00 */
[----:B0-2---:R-:W2:Y:S08]  /*0ad0*/  LDC.64 R112, c[0x0][0x288] ;  /* 0x0000a200ff707b82 */ /* 0x005eb00000000a00 */
[----:B---34-:R-:W3:Y:S01]  /*0ae0*/  LDC R109, c[0x0][0x218] ;  /* 0x00008600ff6d7b82 */ /* 0x018ee20000000800 */
[----:B-1----:R-:W-:-:S05]  /*0af0*/  IMAD.WIDE R110, R106, 0x4, R110 ;  /* 0x000000046a6e7825 */ /* 0x002fca00078e026e */
[----:B------:R1:W4:Y:S01]  /*0b00*/  LDG.E R127, desc[UR4][R110.64] ;  /* 0x000000046e7f7981 */ /* 0x000322000c1e1900 */
[----:B--2---:R-:W-:-:S05]  /*0b10*/  IMAD.WIDE R112, R106, 0x4, R112 ;  /* 0x000000046a707825 */ /* 0x004fca00078e0270 */
[----:B-----5:R2:W5:Y:S01]  /*0b20*/  LDG.E R108, desc[UR4][R112.64] ;  /* 0x00000004706c7981 */ /* 0x020562000c1e1900 */
[----:B------:R-:W-:Y:S01]  /*0b30*/  BSSY B0, `(.L_x_27296) ;  /* 0x000003d000007945 */ /* 0x000fe20003800000 */
[----:B-1----:R-:W-:Y:S01]  /*0b40*/  SHF.R.S32.HI R110, RZ, 0x1f, R106 ;  /* 0x0000001fff6e7819 */ /* 0x002fe2000001146a */
[----:B---3--:R-:W-:-:S05]  /*0b50*/  IMAD R114, R106, R109, RZ ;  /* 0x0000006d6a727224 */ /* 0x008fca00078e02ff */
[----:B------:R-:W-:-:S04]  /*0b60*/  SHF.R.S32.HI R115, RZ, 0x1f, R114 ;  /* 0x0000001fff737819 */ /* 0x000fc80000011472 */
[----:B------:R-:W-:-:S04]  /*0b70*/  LEA.HI R114, R115, R114, RZ, 0x2 ;  /* 0x0000007273727211 */ /* 0x000fc800078f10ff */
[----:B------:R-:W-:Y:S02]  /*0b80*/  LEA.HI.SX32 R115, R114, R3, 0x1e ;  /* 0x0000000372737211 */ /* 0x000fe400078ff2ff */
[----:B----4-:R-:W-:-:S13]  /*0b90*/  ISETP.GE.AND P1, PT, R127, 0x1, PT ;  /* 0x000000017f00780c */ /* 0x010fda0003f26270 */
[----:B------:R-:W-:-:S05]  /*0ba0*/  @P1 IADD3 R128, R127, -0x1, RZ ;  /* 0xffffffff7f801810 */ /* 0x000fca0007ffe0ff */
[----:B------:R-:W-:-:S05]  /*0bb0*/  @P1 IMAD R128, R128, R109, RZ ;  /* 0x0000006d80801224 */ /* 0x000fca00078e02ff */
[----:B------:R-:W-:-:S04]  /*0bc0*/  @P1 SHF.R.S32.HI R111, RZ, 0x1f, R128 ;  /* 0x0000001fff6f1819 */ /* 0x000fc80000011480 */
[----:B------:R-:W-:Y:S02]  /*0bd0*/  @P1 LEA.HI R128, R111, R128, RZ, 0x2 ;  /* 0x000000806f801211 */ /* 0x000fe400078f10ff */
[----:B------:R-:W-:Y:S02]  /*0be0*/  MOV R111, RZ ;  /* 0x000000ff006f7202 */ /* 0x000fe40000000f00 */
[----:B------:R-:W-:Y:S01]  /*0bf0*/  @P1 LEA.HI.SX32 R111, R128, R3, 0x1e ;  /* 0x00000003806f1211 */ /* 0x000fe200078ff2ff */
[----:B--2---:R-:W-:Y:S06]  /*0c00*/  @!P0 BRA `(.L_x_27297) ;  /* 0x0000000000bc8947 */ /* 0x004fec0003800000 */
[----:B------:R-:W1:Y:S02]  /*0c10*/  LDC.64 R128, c[0x0][0x230] ;  /* 0x00008c00ff807b82 */ /* 0x000e640000000a00 */
[----:B-1----:R-:W-:-:S04]  /*0c20*/  ISETP.NE.U32.AND P2, PT, R128, RZ, PT ;  /* 0x000000ff8000720c */ /* 0x002fc80003f45070 */
[----:B------:R-:W-:-:S13]  /*0c30*/  ISETP.NE.AND.EX P2, PT, R129, RZ, PT, P2 ;  /* 0x000000ff8100720c */ /* 0x000fda0003f45320 */
[----:B------:R-:W1:Y:S02]  /*0c40*/  @P2 LDC.64 R112, c[0x0][0x230] ;  /* 0x00008c00ff702b82 */ /* 0x000e640000000a00 */
[----:B-1----:R-:W-:-:S05]  /*0c50*/  @P2 IMAD.WIDE.U32 R112, R115, 0x10, R112 ;  /* 0x0000001073702825 */ /* 0x002fca00078e0070 */
[----:B0-----:R0:W2:Y:S01]  /*0c60*/  @P2 LDG.E.128 R68, desc[UR4][R112.64] ;  /* 0x0000000470442981 */ /* 0x0010a2000c1e1d00 */
        /* <DEDUP_REMOVED lines=20> */
.L_x_27299:
[----:B------:R-:W-:Y:S05]  /*0db0*/  BSYNC B1 ;  /* 0x0000000000017941 */ /* 0x000fea0003800000 */
.L_x_27298:
[----:B------:R-:W-:Y:S04]  /*0dc0*/  BSSY B1, `(.L_x_27300) ;  /* 0x0000004000017945 */ /* 0x000fe80003800000 */
[----:B------:R-:W-:Y:S05]  /*0dd0*/  @!P3 BRA `(.L_x_27301) ;  /* 0x000000000008b947 */ /* 0x000fea0003800000 */
[----:B-----5:R-:W-:-:S04]  /*0de0*/  FMUL.FTZ R93, R117, UR6 ;  /* 0x00000006755d7c20 */ /* 0x020fc80008410000 */
[----:B------:R-:W-:-:S07]  /*0df0*/  @P2 FADD.FTZ R93, R69, R93 ;  /* 0x0000005d455d2221 */ /* 0x000fce0000010000 */
.L_x_27301:
[----:B------:R-:W-:Y:S05]  /*0e00*/  BSYNC B1 ;  /* 0x0000000000017941 */ /* 0x000fea0003800000 */
.L_x_27300:
[----:B------:R-:W-:Y:S04]  /*0e10*/  BSSY B1, `(.L_x_27302) ;  /* 0x0000004000017945 */ /* 0x000fe80003800000 */
[----:B------:R-:W-:Y:S05]  /*0e20*/  @!P3 BRA `(.L_x_27303) ;  /* 0x000000000008b947 */ /* 0x000fea0003800000 */
[----:B-----5:R-:W-:-:S04]  /*0e30*/  FMUL.FTZ R94, R118, UR6 ;  /* 0x00000006765e7c20 */ /* 0x020fc80008410000 */
[----:B------:R-:W-:-:S07]  /*0e40*/  @P2 FADD.FTZ R94, R70, R94 ;  /* 0x0000005e465e2221 */ /* 0x000fce0000010000 */
.L_x_27303:
[----:B------:R-:W-:Y:S05]  /*0e50*/  BSYNC B1 ;  /* 0x0000000000017941 */ /* 0x000fea0003800000 */
.L_x_27302:
[----:B------:R-:W-:Y:S04]  /*0e60*/  BSSY B1, `(.L_x_27304) ;  /* 0x0000004000017945 */ /* 0x000fe80003800000 */
[----:B------:R-:W-:Y:S05]  /*0e70*/  @!P3 BRA `(.L_x_27305) ;  /* 0x000000000008b947 */ /* 0x000fea0003800000 */
[----:B-----5:R-:W-:-:S04]  /*0e80*/  FMUL.FTZ R95, R119, UR6 ;  /* 0x00000006775f7c20 */ /* 0x020fc80008410000 */
[----:B------:R-:W-:-:S07]  /*0e90*/  @P2 FADD.FTZ R95, R71, R95 ;  /* 0x0000005f475f2221 */ /* 0x000fce0000010000 */
.L_x_27305:
[----:B------:R-:W-:Y:S05]  /*0ea0*/  BSYNC B1 ;  /* 0x0000000000017941 */ /* 0x000fea0003800000 */
.L_x_27304:
[----:B------:R-:W0:Y:S01]  /*0eb0*/  LDC.64 R112, c[0x0][0x238] ;  /* 0x00008e00ff707b82 */ /* 0x000e220000000a00 */
[----:B------:R-:W-:Y:S01]  /*0ec0*/  IADD3 R111, R111, 0x100, RZ ;  /* 0x000001006f6f7810 */ /* 0x000fe20007ffe0ff */
[C---:B0-----:R-:W-:Y:S01]  /*0ed0*/  IMAD.WIDE.U32 R112, R115.reuse, 0x10, R112 ;  /* 0x0000001073707825 */ /* 0x041fe200078e0070 */
[----:B------:R-:W-:-:S04]  /*0ee0*/  IADD3 R115, R115, 0x100, RZ ;  /* 0x0000010073737810 */ /* 0x000fc80007ffe0ff */
[----:B------:R1:W-:Y:S03]  /*0ef0*/  STG.E.128 desc[UR4][R112.64], R92 ;  /* 0x0000005c70007986 */ /* 0x0003e6000c101d04 */
.L_x_27297:
[----:B------:R-:W-:Y:S05]  /*0f00*/  BSYNC B0 ;  /* 0x0000000000007941 */ /* 0x000fea0003800000 */
.L_x_27296:
[----:B------:R-:W-:Y:S01]  /*0f10*/  ISETP.NE.AND P2, PT, R120, RZ, PT ;  /* 0x000000ff7800720c */ /* 0x000fe20003f45270 */
[----:B------:R-:W-:-:S12]  /*0f20*/  BSSY B0, `(.L_x_27306) ;  /* 0x0000031000007945 */ /* 0x000fd80003800000 */
[----:B------:R-:W-:Y:S05]  /*0f30*/  @!P2 BRA `(.L_x_27307) ;  /* 0x0000000000bca947 */ /* 0x000fea0003800000 */
[----:B------:R-:W2:Y:S02]  /*0f40*/  LDC.64 R128, c[0x0][0x230] ;  /* 0x00008c00ff807b82 */ /* 0x000ea40000000a00 */
[----:B--2---:R-:W-:-:S04]  /*0f50*/  ISETP.NE.U32.AND P2, PT, R128, RZ, PT ;  /* 0x000000ff8000720c */ /* 0x004fc80003f45070 */
        /* <DEDUP_REMOVED lines=24> */
.L_x_27309:
[----:B------:R-:W-:Y:S05]  /*10e0*/  BSYNC B1 ;  /* 0x0000000000017941 */ /* 0x000fea0003800000 */
.L_x_27308:
[----:B------:R-:W-:Y:S04]  /*10f0*/  BSSY B1, `(.L_x_27310) ;  /* 0x0000004000017945 */ /* 0x000fe80003800000 */
[----:B------:R-:W-:Y:S05]  /*1100*/  @!P3 BRA `(.L_x_27311) ;  /* 0x000000000008b947 */ /* 0x000fea0003800000 */
[----:B-----5:R-:W-:-:S04]  /*1110*/  FMUL.FTZ R97, R117, UR6 ;  /* 0x0000000675617c20 */ /* 0x020fc80008410000 */
[----:B------:R-:W-:-:S07]  /*1120*/  @P2 FADD.FTZ R97, R69, R97 ;  /* 0x0000006145612221 */ /* 0x000fce0000010000 */
.L_x_27311:
[----:B------:R-:W-:Y:S05]  /*1130*/  BSYNC B1 ;  /* 0x0000000000017941 */ /* 0x000fea0003800000 */
.L_x_27310:
[----:B------:R-:W-:Y:S04]  /*1140*/  BSSY B1, `(.L_x_27312) ;  /* 0x0000004000017945 */ /* 0x000fe80003800000 */
[----:B------:R-:W-:Y:S05]  /*1150*/  @!P3 BRA `(.L_x_27313) ;  /* 0x000000000008b947 */ /* 0x000fea0003800000 */
[----:B-----5:R-:W-:-:S04]  /*1160*/  FMUL.FTZ R98, R118, UR6 ;  /* 0x0000000676627c20 */ /* 0x020fc80008410000 */
[----:B------:R-:W-:-:S07]  /*1170*/  @P2 FADD.FTZ R98, R70, R98 ;  /* 0x0000006246622221 */ /* 0x000fce0000010000 */
.L_x_27313:
[----:B------:R-:W-:Y:S05]  /*1180*/  BSYNC B1 ;  /* 0x0000000000017941 */ /* 0x000fea0003800000 */
.L_x_27312:
[----:B------:R-:W-:Y:S04]  /*1190*/  BSSY B1, `(.L_x_27314) ;  /* 0x0000004000017945 */ /* 0x000fe80003800000 */
[----:B------:R-:W-:Y:S05]  /*11a0*/  @!P3 BRA `(.L_x_27315) ;  /* 0x000000000008b947 */ /* 0x000fea0003800000 */
[----:B-----5:R-:W-:-:S04]  /*11b0*/  FMUL.FTZ R99, R119, UR6 ;  /* 0x0000000677637c20 */ /* 0x020fc80008410000 */
[----:B------:R-:W-:-:S07]  /*11c0*/  @P2 FADD.FTZ R99, R71, R99 ;  /* 0x0000006347632221 */ /* 0x000fce0000010000 */
.L_x_27315:
[----:B------:R-:W-:Y:S05]  /*11d0*/  BSYNC B1 ;  /* 0x0000000000017941 */ /* 0x000fea0003800000 */
.L_x_27314:
[----:B------:R-:W0:Y:S01]  /*11e0*/  LDC.64 R112, c[0x0][0x238] ;  /* 0x00008e00ff707b82 */ /* 0x000e220000000a00 */
[----:B------:R-:W-:Y:S01]  /*11f0*/  IADD3 R111, R111, 0x100, RZ ;  /* 0x000001006f6f7810 */ /* 0x000fe20007ffe0ff */
[C---:B0-----:R-:W-:Y:S01]  /*1200*/  IMAD.WIDE.U32 R112, R115.reuse, 0x10, R112 ;  /* 0x0000001073707825 */ /* 0x041fe200078e0070 */
[----:B------:R-:W-:-:S04]  /*1210*/  IADD3 R115, R115, 0x100, RZ ;  /* 0x0000010073737810 */ /* 0x000fc80007ffe0ff */
[----:B------:R2:W-:Y:S03]  /*1220*/  STG.E.128 desc[UR4][R112.64], R96 ;  /* 0x0000006070007986 */ /* 0x0005e6000c101d04 */
.L_x_27307:
[----:B------:R-:W-:Y:S05]  /*1230*/  BSYNC B0 ;  /* 0x0000000000007941 */ /* 0x000fea0003800000 */
.L_x_27306:
[----:B------:R-:W-:Y:S01]  /*1240*/  ISETP.NE.AND P2, PT, R121, RZ, PT ;  /* 0x000000ff7900720c */ /* 0x000fe20003f45270 */
[----:B------:R-:W-:-:S12]  /*1250*/  BSSY B0, `(.L_x_27316) ;  /* 0x0000031000007945 */ /* 0x000fd80003800000 */
[----:B------:R-:W-:Y:S05]  /*1260*/  @!P2 BRA `(.L_x_27317) ;  /* 0x0000000000bca947 */ /* 0x000fea0003800000 */
[----:B------:R-:W3:Y:S02]  /*1270*/  LDC.64 R128, c[0x0][0x230] ;  /* 0x00008c00ff807b82 */ /* 0x000ee40000000a00 */
[----:B---3--:R-:W-:-:S04]  /*1280*/  ISETP.NE.U32.AND P2, PT, R128, RZ, PT ;  /* 0x000000ff8000720c */ /* 0x008fc80003f45070 */
[----:B------:R-:W-:-:S13]  /*1290*/  ISETP.NE.AND.EX P2, PT, R129, RZ, PT, P2 ;  /* 0x000000ff8100720c */ /* 0x000fda0003f45320 */
[----:B------:R-:W1:Y:S02]  /*12a0*/  @P2 LDC.64 R72, c[0x0][0x230] ;  /* 0x00008c00ff482b82 */ /* 0x000e640000000a00 */
[----:B-12---:R-:W-:-:S05]  /*12b0*/  @P2 IMAD.WIDE.U32 R112, R115, 0x10, R72 ;  /* 0x0000001073702825 */ /* 0x006fca00078e0048 */
        /* <DEDUP_REMOVED lines=21> */
.L_x_27319:
[----:B------:R-:W-:Y:S05]  /*1410*/  BSYNC B1 ;  /* 0x0000000000017941 */ /* 0x000fea0003800000 */
.L_x_27318:
[----:B------:R-:W-:Y:S04]  /*1420*/  BSSY B1, `(.L_x_27320) ;  /* 0x0000004000017945 */ /* 0x000fe80003800000 */
[----:B------:R-:W-:Y:S05]  /*1430*/  @!P3 BRA `(.L_x_27321) ;  /* 0x000000000008b947 */ /* 0x000fea0003800000 */
[----:B-----5:R-:W-:-:S04]  /*1440*/  FMUL.FTZ R73, R117, UR6 ;  /* 0x0000000675497c20 */ /* 0x020fc80008410000 */
[----:B------:R-:W-:-:S07]  /*1450*/  @P2 FADD.FTZ R73, R69, R73 ;  /* 0x0000004945492221 */ /* 0x000fce0000010000 */
.L_x_27321:
[----:B------:R-:W-:Y:S05]  /*1460*/  BSYNC B1 ;  /* 0x0000000000017941 */ /* 0x000fea0003800000 */
.L_x_27320:
[----:B------:R-:W-:Y:S04]  /*1470*/  BSSY B1, `(.L_x_27322) ;  /* 0x0000004000017945 */ /* 0x000fe80003800000 */
[----:B------:R-:W-:Y:S05]  /*1480*/  @!P3 BRA `(.L_x_27323) ;  /* 0x000000000008b947 */ /* 0x000fea0003800000 */
[----:B-----5:R-:W-:-:S04]  /*1490*/  FMUL.FTZ R74, R118, UR6 ;  /* 0x00000006764a7c20 */ /* 0x020fc80008410000 */
[----:B------:R-:W-:-:S07]  /*14a0*/  @P2 FADD.FTZ R74, R70, R74 ;  /* 0x0000004a464a2221 */ /* 0x000fce0000010000 */
.L_x_27323:
[----:B------:R-:W-:Y:S05]  /*14b0*/  BSYNC B1 ;  /* 0x0000000000017941 */ /* 0x000fea0003800000 */
.L_x_27322:
[----:B------:R-:W-:Y:S04]  /*14c0*/  BSSY B1, `(.L_x_27324) ;  /* 0x0000004000017945 */ /* 0x000fe80003800000 */
[----:B------:R-:W-:Y:S05]  /*14d0*/  @!P3 BRA `(.L_x_27325) ;  /* 0x000000000008b947 */ /* 0x000fea0003800000 */
[----:B-----5:R-:W-:-:S04]  /*14e0*/  FMUL.FTZ R75, R119, UR6 ;  /* 0x00000006774b7c20 */ /* 0x020fc80008410000 */
[----:B------:R-:W-:-:S07]  /*14f0*/  @P2 FADD.FTZ R75, R71, R75 ;  /* 0x0000004b474b2221 */ /* 0x000fce0000010000 */
.L_x_27325:
[----:B------:R-:W-:Y:S05]  /*1500*/  BSYNC B1 ;  /* 0x0000000000017941 */ /* 0x000fea0003800000 */
.L_x_27324:
[----:B------:R-:W0:Y:S01]  /*1510*/  LDC.64 R112, c[0x0][0x238] ;  /* 0x00008e00ff707b82 */ /* 0x000e220000000a00 */
[----:B------:R-:W-:Y:S01]  /*1520*/  IADD3 R111, R111, 0x100, RZ ;  /* 0x000001006f6f7810 */ /* 0x000fe20007ffe0ff */
[C---:B0-----:R-:W-:Y:S01]  /*1530*/  IMAD.WIDE.U32 R112, R115.reuse, 0x10, R112 ;  /* 0x0000001073707825 */ /* 0x041fe200078e0070 */
[----:B------:R-:W-:-:S04]  /*1540*/  IADD3 R115, R115, 0x100, RZ ;  /* 0x0000010073737810 */ /* 0x000fc80007ffe0ff */
[----:B------:R3:W-:Y:S03]  /*1550*/  STG.E.128 desc[UR4][R112.64], R72 ;  /* 0x0000004870007986 */ /* 0x0007e6000c101d04 */
.L_x_27317:
[----:B------:R-:W-:Y:S05]  /*1560*/  BSYNC B0 ;  /* 0x0000000000007941 */ /* 0x000fea0003800000 */
.L_x_27316:
[----:B------:R-:W-:Y:S01]  /*1570*/  ISETP.NE.AND P2, PT, R122, RZ, PT ;  /* 0x000000ff7a00720c */ /* 0x000fe20003f45270 */
[----:B------:R-:W-:-:S12]  /*1580*/  BSSY B0, `(.L_x_27326) ;  /* 0x0000031000007945 */ /* 0x000fd80003800000 */
[----:B------:R-:W-:Y:S05]  /*1590*/  @!P2 BRA `(.L_x_27327) ;  /* 0x0000000000bca947 */ /* 0x000fea0003800000 */
[----:B------:R-:W4:Y:S02]  /*15a0*/  LDC.64 R128, c[0x0][0x230] ;  /* 0x00008c00ff807b82 */ /* 0x000f240000000a00 */
[----:B----4-:R-:W-:-:S04]  /*15b0*/  ISETP.NE.U32.AND P2, PT, R128, RZ, PT ;  /* 0x000000ff8000720c */ /* 0x010fc80003f45070 */
[----:B------:R-:W-:-:S13]  /*15c0*/  ISETP.NE.AND.EX P2, PT, R129, RZ, PT, P2 ;  /* 0x000000ff8100720c */ /* 0x000fda0003f45320 */
[----:B------:R-:W1:Y:S02]  /*15d0*/  @P2 LDC.64 R76, c[0x0][0x230] ;  /* 0x00008c00ff4c2b82 */ /* 0x000e640000000a00 */
[----:B-123--:R-:W-:-:S05]  /*15e0*/  @P2 IMAD.WIDE.U32 R112, R115, 0x10, R76 ;  /* 0x0000001073702825 */ /* 0x00efca00078e004c */
        /* <DEDUP_REMOVED lines=21> */
.L_x_27329:
[----:B------:R-:W-:Y:S05]  /*1740*/  BSYNC B1 ;  /* 0x0000000000017941 */ /* 0x000fea0003800000 */
.L_x_27328:
[----:B------:R-:W-:Y:S04]  /*1750*/  BSSY B1, `(.L_x_27330) ;  /* 0x0000004000017945 */ /* 0x000fe80003800000 */
[----:B------:R-:W-:Y:S05]  /*1760*/  @!P3 BRA `(.L_x_27331) ;  /* 0x000000000008b947 */ /* 0x000fea0003800000 */
[----:B-----5:R-:W-:-:S04]  /*1770*/  FMUL.FTZ R77, R117, UR6 ;  /* 0x00000006754d7c20 */ /* 0x020fc80008410000 */
[----:B------:R-:W-:-:S07]  /*1780*/  @P2 FADD.FTZ R77, R69, R77 ;  /* 0x0000004d454d2221 */ /* 0x000fce0000010000 */
.L_x_27331:
[----:B------:R-:W-:Y:S05]  /*1790*/  BSYNC B1 ;  /* 0x0000000000017941 */ /* 0x000fea0003800000 */
.L_x_27330:
[----:B------:R-:W-:Y:S04]  /*17a0*/  BSSY B1, `(.L_x_27332) ;  /* 0x0000004000017945 */ /* 0x000fe80003800000 */
[----:B------:R-:W-:Y:S05]  /*17b0*/  @!P3 BRA `(.L_x_27333) ;  /* 0x000000000008b947 */ /* 0x000fea0003800000 */
[----:B-----5:R-:W-:-:S04]  /*17c0*/  FMUL.FTZ R78, R118, UR6 ;  /* 0x00000006764e7c20 */ /* 0x020fc80008410000 */
[----:B------:R-:W-:-:S07]  /*17d0*/  @P2 FADD.FTZ R78, R70, R78 ;  /* 0x0000004e464e2221 */ /* 0x000fce0000010000 */
.L_x_27333:
[----:B------:R-:W-:Y:S05]  /*17e0*/  BSYNC B1 ;  /* 0x0000000000017941 */ /* 0x000fea0003800000 */
.L_x_27332:
[----:B------:R-:W-:Y:S04]  /*17f0*/  BSSY B1, `(.L_x_27334) ;  /* 0x0000004000017945 */ /* 0x000fe80003800000 */
[----:B------:R-:W-:Y:S05]  /*1800*/  @!P3 BRA `(.L_x_27335) ;  /* 0x000000000008b947 */ /* 0x000fea0003800000 */
[----:B-----5:R-:W-:-:S04]  /*1810*/  FMUL.FTZ R79, R119, UR6 ;  /* 0x00000006774f7c20 */ /* 0x020fc80008410000 */
[----:B------:R-:W-:-:S07]  /*1820*/  @P2 FADD.FTZ R79, R71, R79 ;  /* 0x0000004f474f2221 */ /* 0x000fce0000010000 */
.L_x_27335:
[----:B------:R-:W-:Y:S05]  /*1830*/  BSYNC B1 ;  /* 0x0000000000017941 */ /* 0x000fea0003800000 */
.L_x_27334:
[----:B------:R-:W0:Y:S01]  /*1840*/  LDC.64 R112, c[0x0][0x238] ;  /* 0x00008e00ff707b82 */ /* 0x000e220000000a00 */
[----:B------:R-:W-:Y:S01]  /*1850*/  IADD3 R111, R111, 0x100, RZ ;  /* 0x000001006f6f7810 */ /* 0x000fe20007ffe0ff */
[C---:B0-----:R-:W-:Y:S01]  /*1860*/  IMAD.WIDE.U32 R112, R115.reuse, 0x10, R112 ;  /* 0x0000001073707825 */ /* 0x041fe200078e0070 */
[----:B------:R-:W-:-:S04]  /*1870*/  IADD3 R115, R115, 0x100, RZ ;  /* 0x0000010073737810 */ /* 0x000fc80007ffe0ff */
[----:B------:R4:W-:Y:S03]  /*1880*/  STG.E.128 desc[UR4][R112.64], R76 ;  /* 0x0000004c70007986 */ /* 0x0009e6000c101d04 */
.L_x_27327:
[----:B------:R-:W-:Y:S05]  /*1890*/  BSYNC B0 ;  /* 0x0000000000007941 */ /* 0x000fea0003800000 */
.L_x_27326:
        /* <DEDUP_REMOVED lines=29> */
.L_x_27339:
[----:B------:R-:W-:Y:S05]  /*1a70*/  BSYNC B1 ;  /* 0x0000000000017941 */ /* 0x000fea0003800000 */
.L_x_27338:
[----:B------:R-:W-:Y:S04]  /*1a80*/  BSSY B1, `(.L_x_27340) ;  /* 0x0000004000017945 */ /* 0x000fe80003800000 */
[----:B------:R-:W-:Y:S05]  /*1a90*/  @!P3 BRA `(.L_x_27341) ;  /* 0x000000000008b947 */ /* 0x000fea0003800000 */
[----:B-----5:R-:W-:-:S04]  /*1aa0*/  FMUL.FTZ R81, R117, UR6 ;  /* 0x0000000675517c20 */ /* 0x020fc80008410000 */
[----:B------:R-:W-:-:S07]  /*1ab0*/  @P2 FADD.FTZ R81, R69, R81 ;  /* 0x0000005145512221 */ /* 0x000fce0000010000 */
.L_x_27341:
[----:B------:R-:W-:Y:S05]  /*1ac0*/  BSYNC B1 ;  /* 0x0000000000017941 */ /* 0x000fea0003800000 */
.L_x_27340:
[----:B------:R-:W-:Y:S04]  /*1ad0*/  BSSY B1, `(.L_x_27342) ;  /* 0x0000004000017945 */ /* 0x000fe80003800000 */
[----:B------:R-:W-:Y:S05]  /*1ae0*/  @!P3 BRA `(.L_x_27343) ;  /* 0x000000000008b947 */ /* 0x000fea0003800000 */
[----:B-----5:R-:W-:-:S04]  /*1af0*/  FMUL.FTZ R82, R118, UR6 ;  /* 0x0000000676527c20 */ /* 0x020fc80008410000 */
[----:B------:R-:W-:-:S07]  /*1b00*/  @P2 FADD.FTZ R82, R70, R82 ;  /* 0x0000005246522221 */ /* 0x000fce0000010000 */
.L_x_27343:
[----:B------:R-:W-:Y:S05]  /*1b10*/  BSYNC B1 ;  /* 0x0000000000017941 */ /* 0x000fea0003800000 */
.L_x_27342:
[----:B------:R-:W-:Y:S04]  /*1b20*/  BSSY B1, `(.L_x_27344) ;  /* 0x0000004000017945 */ /* 0x000fe80003800000 */
[----:B------:R-:W-:Y:S05]  /*1b30*/  @!P3 BRA `(.L_x_27345) ;  /* 0x000000000008b947 */ /* 0x000fea0003800000 */
[----:B-----5:R-:W-:-:S04]  /*1b40*/  FMUL.FTZ R83, R119, UR6 ;  /* 0x0000000677537c20 */ /* 0x020fc80008410000 */
[----:B------:R-:W-:-:S07]  /*1b50*/  @P2 FADD.FTZ R83, R71, R83 ;  /* 0x0000005347532221 */ /* 0x000fce0000010000 */
.L_x_27345:
[----:B------:R-:W-:Y:S05]  /*1b60*/  BSYNC B1 ;  /* 0x0000000000017941 */ /* 0x000fea0003800000 */
.L_x_27344:
[----:B------:R-:W0:Y:S01]  /*1b70*/  LDC.64 R112, c[0x0][0x238] ;  /* 0x00008e00ff707b82 */ /* 0x000e220000000a00 */
[----:B------:R-:W-:Y:S01]  /*1b80*/  IADD3 R111, R111, 0x100, RZ ;  /* 0x000001006f6f7810 */ /* 0x000fe20007ffe0ff */
[C---:B0-----:R-:W-:Y:S01]  /*1b90*/  IMAD.WIDE.U32 R112, R115.reuse, 0x10, R112 ;  /* 0x0000001073707825 */ /* 0x041fe200078e0070 */
[----:B------:R-:W-:-:S04]  /*1ba0*/  IADD3 R115, R115, 0x100, RZ ;  /* 0x0000010073737810 */ /* 0x000fc80007ffe0ff */
[----:B------:R0:W-:Y:S03]  /*1bb0*/  STG.E.128 desc[UR4][R112.64], R80 ;  /* 0x0000005070007986 */ /* 0x0001e6000c101d04 */
.L_x_27337:
[----:B------:R-:W-:Y:S05]  /*1bc0*/  BSYNC B0 ;  /* 0x0000000000007941 */ /* 0x000fea0003800000 */
.L_x_27336:
        /* <DEDUP_REMOVED lines=29> */
.L_x_27349:
[----:B------:R-:W-:Y:S05]  /*1da0*/  BSYNC B1 ;  /* 0x0000000000017941 */ /* 0x000fea0003800000 */
.L_x_27348:
[----:B------:R-:W-:Y:S04]  /*1db0*/  BSSY B1, `(.L_x_27350) ;  /* 0x0000004000017945 */ /* 0x000fe80003800000 */
[----:B------:R-:W-:Y:S05]  /*1dc0*/  @!P3 BRA `(.L_x_27351) ;  /* 0x000000000008b947 */ /* 0x000fea0003800000 */
[----:B-----5:R-:W-:-:S04]  /*1dd0*/  FMUL.FTZ R85, R117, UR6 ;  /* 0x0000000675557c20 */ /* 0x020fc80008410000 */
[----:B------:R-:W-:-:S07]  /*1de0*/  @P2 FADD.FTZ R85, R69, R85 ;  /* 0x0000005545552221 */ /* 0x000fce0000010000 */
.L_x_27351:
[----:B------:R-:W-:Y:S05]  /*1df0*/  BSYNC B1 ;  /* 0x0000000000017941 */ /* 0x000fea0003800000 */
.L_x_27350:
[----:B------:R-:W-:Y:S04]  /*1e00*/  BSSY B1, `(.L_x_27352) ;  /* 0x0000004000017945 */ /* 0x000fe80003800000 */
[----:B------:R-:W-:Y:S05]  /*1e10*/  @!P3 BRA `(.L_x_27353) ;  /* 0x000000000008b947 */ /* 0x000fea0003800000 */
[----:B-----5:R-:W-:-:S04]  /*1e20*/  FMUL.FTZ R86, R118, UR6 ;  /* 0x0000000676567c20 */ /* 0x020fc80008410000 */
[----:B------:R-:W-:-:S07]  /*1e30*/  @P2 FADD.FTZ R86, R70, R86 ;  /* 0x0000005646562221 */ /* 0x000fce0000010000 */
.L_x_27353:
[----:B------:R-:W-:Y:S05]  /*1e40*/  BSYNC B1 ;  /* 0x0000000000017941 */ /* 0x000fea0003800000 */
.L_x_27352:
[----:B------:R-:W-:Y:S04]  /*1e50*/  BSSY B1, `(.L_x_27354) ;  /* 0x0000004000017945 */ /* 0x000fe80003800000 */
[----:B------:R-:W-:Y:S05]  /*1e60*/  @!P3 BRA `(.L_x_27355) ;  /* 0x000000000008b947 */ /* 0x000fea0003800000 */
[----:B-----5:R-:W-:-:S04]  /*1e70*/  FMUL.FTZ R87, R119, UR6 ;  /* 0x0000000677577c20 */ /* 0x020fc80008410000 */
[----:B------:R-:W-:-:S07]  /*1e80*/  @P2 FADD.FTZ R87, R71, R87 ;  /* 0x0000005747572221 */ /* 0x000fce0000010000 */
.L_x_27355:
[----:B------:R-:W-:Y:S05]  /*1e90*/  BSYNC B1 ;  /* 0x0000000000017941 */ /* 0x000fea0003800000 */
.L_x_27354:
[----:B------:R-:W0:Y:S01]  /*1ea0*/  LDC.64 R112, c[0x0][0x238] ;  /* 0x00008e00ff707b82 */ /* 0x000e220000000a00 */
[----:B------:R-:W-:Y:S01]  /*1eb0*/  IADD3 R111, R111, 0x100, RZ ;  /* 0x000001006f6f7810 */ /* 0x000fe20007ffe0ff */
[C---:B0-----:R-:W-:Y:S01]  /*1ec0*/  IMAD.WIDE.U32 R112, R115.reuse, 0x10, R112 ;  /* 0x0000001073707825 */ /* 0x041fe200078e0070 */
[----:B------:R-:W-:-:S04]  /*1ed0*/  IADD3 R115, R115, 0x100, RZ ;  /* 0x0000010073737810 */ /* 0x000fc80007ffe0ff */
[----:B------:R0:W-:Y:S03]  /*1ee0*/  STG.E.128 desc[UR4][R112.64], R84 ;  /* 0x0000005470007986 */ /* 0x0001e6000c101d04 */
.L_x_27347:
[----:B------:R-:W-:Y:S05]  /*1ef0*/  BSYNC B0 ;  /* 0x0000000000007941 */ /* 0x000fea0003800000 */
.L_x_27346:
        /* <DEDUP_REMOVED lines=29> */
.L_x_27359:
[----:B------:R-:W-:Y:S05]  /*20d0*/  BSYNC B1 ;  /* 0x0000000000017941 */ /* 0x000fea0003800000 */
.L_x_27358:
[----:B------:R-:W-:Y:S04]  /*20e0*/  BSSY B1, `(.L_x_27360) ;  /* 0x0000004000017945 */ /* 0x000fe80003800000 */
[----:B------:R-:W-:Y:S05]  /*20f0*/  @!P3 BRA `(.L_x_27361) ;  /* 0x000000000008b947 */ /* 0x000fea0003800000 */
[----:B-----5:R-:W-:-:S04]  /*2100*/  FMUL.FTZ R89, R117, UR6 ;  /* 0x0000000675597c20 */ /* 0x020fc80008410000 */
[----:B------:R-:W-:-:S07]  /*2110*/  @P2 FADD.FTZ R89, R69, R89 ;  /* 0x0000005945592221 */ /* 0x000fce0000010000 */
.L_x_27361:
[----:B------:R-:W-:Y:S05]  /*2120*/  BSYNC B1 ;  /* 0x0000000000017941 */ /* 0x000fea0003800000 */
.L_x_27360:
[----:B------:R-:W-:Y:S04]  /*2130*/  BSSY B1, `(.L_x_27362) ;  /* 0x0000004000017945 */ /* 0x000fe80003800000 */
[----:B------:R-:W-:Y:S05]  /*2140*/  @!P3 BRA `(.L_x_27363) ;  /* 0x000000000008b947 */ /* 0x000fea0003800000 */
[----:B-----5:R-:W-:-:S04]  /*2150*/  FMUL.FTZ R90, R118, UR6 ;  /* 0x00000006765a7c20 */ /* 0x020fc80008410000 */
[----:B------:R-:W-:-:S07]  /*2160*/  @P2 FADD.FTZ R90, R70, R90 ;  /* 0x0000005a465a2221 */ /* 0x000fce0000010000 */
.L_x_27363:
[----:B------:R-:W-:Y:S05]  /*2170*/  BSYNC B1 ;  /* 0x0000000000017941 */ /* 0x000fea0003800000 */
.L_x_27362:
[----:B------:R-:W-:Y:S04]  /*2180*/  BSSY B1, `(.L_x_27364) ;  /* 0x0000004000017945 */ /* 0x000fe80003800000 */
[----:B------:R-:W-:Y:S05]  /*2190*/  @!P3 BRA `(.L_x_27365) ;  /* 0x000000000008b947 */ /* 0x000fea0003800000 */
[----:B-----5:R-:W-:-:S04]  /*21a0*/  FMUL.FTZ R91, R119, UR6 ;  /* 0x00000006775b7c20 */ /* 0x020fc80008410000 */
[----:B------:R-:W-:-:S07]  /*21b0*/  @P2 FADD.FTZ R91, R71, R91 ;  /* 0x0000005b475b2221 */ /* 0x000fce0000010000 */
.L_x_27365:
[----:B------:R-:W-:Y:S05]  /*21c0*/  BSYNC B1 ;  /* 0x0000000000017941 */ /* 0x000fea0003800000 */
.L_x_27364:
[----:B------:R-:W0:Y:S01]  /*21d0*/  LDC.64 R112, c[0x0][0x238] ;  /* 0x00008e00ff707b82 */ /* 0x000e220000000a00 */
[----:B------:R-:W-:Y:S01]  /*21e0*/  IADD3 R111, R111, 0x100, RZ ;  /* 0x000001006f6f7810 */ /* 0x000fe20007ffe0ff */
[C---:B0-----:R-:W-:Y:S01]  /*21f0*/  IMAD.WIDE.U32 R112, R115.reuse, 0x10, R112 ;  /* 0x0000001073707825 */ /* 0x041fe200078e0070 */
[----:B------:R-:W-:-:S04]  /*2200*/  IADD3 R115, R115, 0x100, RZ ;  /* 0x0000010073737810 */ /* 0x000fc80007ffe0ff */
[----:B------:R0:W-:Y:S03]  /*2210*/  STG.E.128 desc[UR4][R112.64], R88 ;  /* 0x0000005870007986 */ /* 0x0001e6000c101d04 */
.L_x_27357:
[----:B------:R-:W-:Y:S05]  /*2220*/  BSYNC B0 ;  /* 0x0000000000007941 */ /* 0x000fea0003800000 */
.L_x_27356:
        /* <DEDUP_REMOVED lines=29> */
.L_x_27369:
[----:B------:R-:W-:Y:S05]  /*2400*/  BSYNC B1 ;  /* 0x0000000000017941 */ /* 0x000fea0003800000 */
.L_x_27368:
[----:B------:R-:W-:Y:S04]  /*2410*/  BSSY B1, `(.L_x_27370) ;  /* 0x0000004000017945 */ /* 0x000fe80003800000 */
[----:B------:R-:W-:Y:S05]  /*2420*/  @!P2 BRA `(.L_x_27371) ;  /* 0x000000000008a947 */ /* 0x000fea0003800000 */
[----:B-----5:R-:W-:-:S04]  /*2430*/  FMUL.FTZ R101, R117, UR6 ;  /* 0x0000000675657c20 */ /* 0x020fc80008410000 */
[----:B------:R-:W-:-:S07]  /*2440*/  @P1 FADD.FTZ R101, R69, R101 ;  /* 0x0000006545651221 */ /* 0x000fce0000010000 */
.L_x_27371:
[----:B------:R-:W-:Y:S05]  /*2450*/  BSYNC B1 ;  /* 0x0000000000017941 */ /* 0x000fea0003800000 */
.L_x_27370:
[----:B------:R-:W-:Y:S04]  /*2460*/  BSSY B1, `(.L_x_27372) ;  /* 0x0000004000017945 */ /* 0x000fe80003800000 */
[----:B------:R-:W-:Y:S05]  /*2470*/  @!P2 BRA `(.L_x_27373) ;  /* 0x000000000008a947 */ /* 0x000fea0003800000 */
[----:B-----5:R-:W-:-:S04]  /*2480*/  FMUL.FTZ R102, R118, UR6 ;  /* 0x0000000676667c20 */ /* 0x020fc80008410000 */
[----:B------:R-:W-:-:S07]  /*2490*/  @P1 FADD.FTZ R102, R70, R102 ;  /* 0x0000006646661221 */ /* 0x000fce0000010000 */
.L_x_27373:
[----:B------:R-:W-:Y:S05]  /*24a0*/  BSYNC B1 ;  /* 0x0000000000017941 */ /* 0x000fea0003800000 */
.L_x_27372:
[----:B------:R-:W-:Y:S04]  /*24b0*/  BSSY B1, `(.L_x_27374) ;  /* 0x0000004000017945 */ /* 0x000fe80003800000 */
[----:B------:R-:W-:Y:S05]  /*24c0*/  @!P2 BRA `(.L_x_27375) ;  /* 0x000000000008a947 */ /* 0x000fea0003800000 */
[----:B-----5:R-:W-:-:S04]  /*24d0*/  FMUL.FTZ R103, R119, UR6 ;  /* 0x0000000677677c20 */ /* 0x020fc80008410000 */
[----:B------:R-:W-:-:S07]  /*24e0*/  @P1 FADD.FTZ R103, R71, R103 ;  /* 0x0000006747671221 */ /* 0x000fce0000010000 */
.L_x_27375:
[----:B------:R-:W-:Y:S05]  /*24f0*/  BSYNC B1 ;  /* 0x0000000000017941 */ /* 0x000fea0003800000 */
.L_x_27374:
[----:B------:R-:W0:Y:S02]  /*2500*/  LDC.64 R112, c[0x0][0x238] ;  /* 0x00008e00ff707b82 */ /* 0x000e240000000a00 */
[----:B0-----:R-:W-:-:S05]  /*2510*/  IMAD.WIDE.U32 R112, R115, 0x10, R112 ;  /* 0x0000001073707825 */ /* 0x001fca00078e0070 */
[----:B------:R0:W-:Y:S02]  /*2520*/  STG.E.128 desc[UR4][R112.64], R100 ;  /* 0x0000006470007986 */ /* 0x0001e4000c101d04 */
.L_x_27367:
[----:B------:R-:W-:Y:S05]  /*2530*/  BSYNC B0 ;  /* 0x0000000000007941 */ /* 0x000fea0003800000 */
.L_x_27366:
        /* <DEDUP_REMOVED lines=140> */
.L_x_27404:
        /* <DEDUP_REMOVED lines=59> */
[-C--:B0-----:R-:W-:Y:S02]  /*31b0*/  IADD3 R132, R127, R112.reuse, RZ ;  /* 0x000000707f847210 */ /* 0x081fe40007ffe0ff */
[----:B------:R-:W-:Y:S02]  /*31c0*/  I2FP.F32.S32 R133, R112 ;  /* 0x0000007000857245 */ /* 0x000fe40000201400 */
[----:B------:R-:W-:-:S03]  /*31d0*/  I2FP.F32.S32 R132, R132 ;  /* 0x0000008400847245 */ /* 0x000fc60000201400 */
[----:B-1----:R-:W-:Y:S01]  /*31e0*/  FMUL.FTZ R113, R130, R133 ;  /* 0x0000008582717220 */ /* 0x002fe20000410000 */
[----:B------:R-:W-:Y:S02]  /*31f0*/  FADD.FTZ R130, R111, -R130 ;  /* 0x800000826f827221 */ /* 0x000fe40000010000 */
[----:B------:R-:W0:Y:S01]  /*3200*/  MUFU.RCP R132, R132 ;  /* 0x0000008400847308 */ /* 0x000e220000001000 */
[----:B------:R-:W-:Y:S01]  /*3210*/  FFMA.FTZ R135, R0, R111, R113 ;  /* 0x0000006f00877223 */ /* 0x000fe20000010071 */
[----:B------:R-:W-:Y:S01]  /*3220*/  FMUL.FTZ R115, R130, R130 ;  /* 0x0000008282737220 */ /* 0x000fe20000410000 */
[----:B------:R-:W1:Y:S03]  /*3230*/  @!P1 LDC.64 R112, c[0x0][0x250] ;  /* 0x00009400ff709b82 */ /* 0x000e660000000a00 */
[----:B------:R-:W-:-:S04]  /*3240*/  FMUL.FTZ R0, R0, R115 ;  /* 0x0000007300007220 */ /* 0x000fc80000410000 */
[----:B------:R-:W-:Y:S01]  /*3250*/  FMUL.FTZ R133, R0, R133 ;  /* 0x0000008500857220 */ /* 0x000fe20000410000 */
[----:B------:R-:W2:Y:S01]  /*3260*/  @!P1 LDC.64 R114, c[0x0][0x258] ;  /* 0x00009600ff729b82 */ /* 0x000ea20000000a00 */
[----:B------:R-:W3:Y:S01]  /*3270*/  SHFL.DOWN PT, R0, R129, 0x1, 0x1f ;  /* 0x08201f0081007f89 */ /* 0x000ee200000e0000 */
[----:B0-----:R-:W-:-:S06]  /*3280*/  FMUL.FTZ R135, R132, R135 ;  /* 0x0000008784877220 */ /* 0x001fcc0000410000 */
[----:B------:R-:W0:Y:S01]  /*3290*/  SHFL.IDX PT, R135, R135, RZ, 0x1f ;  /* 0x00001fff87877589 */ /* 0x000e2200000e0000 */
[----:B-1----:R-:W-:-:S04]  /*32a0*/  @!P1 LEA R112, P2, R106, R112, 0x2 ;  /* 0x000000706a709211 */ /* 0x002fc800078410ff */
[C---:B------:R-:W-:Y:S02]  /*32b0*/  @!P1 LEA.HI.X R113, R106.reuse, R113, R110, 0x2, P2 ;  /* 0x000000716a719211 */ /* 0x040fe400010f146e */
[----:B--2---:R-:W-:Y:S01]  /*32c0*/  @!P1 LEA R114, P2, R106, R114, 0x2 ;  /* 0x000000726a729211 */ /* 0x004fe200078410ff */
[----:B---3--:R-:W-:-:S03]  /*32d0*/  FADD.FTZ R111, R129, R0 ;  /* 0x00000000816f7221 */ /* 0x008fc60000010000 */
[----:B------:R-:W-:Y:S01]  /*32e0*/  @!P1 LEA.HI.X R115, R106, R115, R110, 0x2, P2 ;  /* 0x000000736a739211 */ /* 0x000fe200010f146e */
[----:B------:R-:W-:Y:S01]  /*32f0*/  FFMA.FTZ R111, R132, R133, R111 ;  /* 0x00000085846f7223 */ /* 0x000fe2000001006f */
[----:B------:R-:W-:-:S05]  /*3300*/  PLOP3.LUT P2, PT, PT, PT, UP0, 0x40, 0x0 ;  /* 0x000000000000781c */ /* 0x000fca0003f4e808 */
[----:B------:R-:W1:Y:S01]  /*3310*/  SHFL.IDX PT, R111, R111, RZ, 0x1f ;  /* 0x00001fff6f6f7589 */ /* 0x000e6200000e0000 */
[----:B0-----:R-:W-:-:S03]  /*3320*/  FMUL.FTZ R0, R135, R135 ;  /* 0x0000008787007220 */ /* 0x001fc60000410000 */
[----:B------:R0:W-:Y:S02]  /*3330*/  @!P1 STG.E desc[UR4][R112.64], R135 ;  /* 0x0000008770009986 */ /* 0x0001e4000c101904 */
[----:B------:R-:W-:Y:S02]  /*3340*/  FSEL R127, R0, RZ, !P2 ;  /* 0x000000ff007f7208 */ /* 0x000fe40005000000 */
[----:B------:R-:W1:Y:S02]  /*3350*/  LDC R0, c[0x0][0x2d8] ;  /* 0x0000b600ff007b82 */ /* 0x000e640000000800 */
        /* <DEDUP_REMOVED lines=32> */
.L_x_27380:
[----:B------:R-:W-:Y:S05]  /*3560*/  BSYNC B1 ;  /* 0x0000000000017941 */ /* 0x000fea0003800000 */
.L_x_27379:
        /* <DEDUP_REMOVED lines=19> */
.L_x_27382:
[----:B------:R-:W-:Y:S05]  /*36a0*/  BSYNC B1 ;  /* 0x0000000000017941 */ /* 0x000fea0003800000 */
.L_x_27381:
        /* <DEDUP_REMOVED lines=19> */
.L_x_27384:
[----:B------:R-:W-:Y:S05]  /*37e0*/  BSYNC B1 ;  /* 0x0000000000017941 */ /* 0x000fea0003800000 */
.L_x_27383:
        /* <DEDUP_REMOVED lines=19> */
.L_x_27386:
[----:B------:R-:W-:Y:S05]  /*3920*/  BSYNC B1 ;  /* 0x0000000000017941 */ /* 0x000fea0003800000 */
.L_x_27385:
        /* <DEDUP_REMOVED lines=19> */
.L_x_27388:
[----:B------:R-:W-:Y:S05]  /*3a60*/  BSYNC B1 ;  /* 0x0000000000017941 */ /* 0x000fea0003800000 */
.L_x_27387:
        /* <DEDUP_REMOVED lines=19> */
.L_x_27390:
[----:B------:R-:W-:Y:S05]  /*3ba0*/  BSYNC B1 ;  /* 0x0000000000017941 */ /* 0x000fea0003800000 */
.L_x_27389:
        /* <DEDUP_REMOVED lines=19> */
.L_x_27392:
[----:B------:R-:W-:Y:S05]  /*3ce0*/  BSYNC B1 ;  /* 0x0000000000017941 */ /* 0x000fea0003800000 */
.L_x_27391:
        /* <DEDUP_REMOVED lines=17> */
.L_x_27378:
[----:B------:R-:W-:Y:S05]  /*3e00*/  BSYNC B0 ;  /* 0x0000000000007941 */ /* 0x000fea0003800000 */
.L_x_27377:
[----:B------:R-:W-:Y:S02]  /*3e10*/  ISETP.NE.AND P1, PT, R131, RZ, PT ;  /* 0x000000ff8300720c */ /* 0x000fe40003f25270 */
[----:B------:R-:W-:Y:S02]  /*3e20*/  IADD3 R106, R106, UR8, RZ ;  /* 0x000000086a6a7c10 */ /* 0x000fe4000fffe0ff */
[----:B------:R-:W-:Y:S02]  /*3e30*/  SEL R0, RZ, 0x1, P1 ;  /* 0x00000001ff007807 */ /* 0x000fe40000800000 */
[----:B------:R-:W-:-:S13]  /*3e40*/  ISETP.GE.AND P1, PT, R106, UR9, PT ;  /* 0x000000096a007c0c */ /* 0x000fda000bf26270 */
[----:B------:R-:W-:Y:S05]  /*3e50*/  @!P1 BRA `(.L_x_27393) ;  /* 0xffffffcc00189947 */ /* 0x000fea000383ffff */
[----:B------:R-:W-:Y:S05]  /*3e60*/  EXIT ;  /* 0x000000000000794d */ /* 0x000fea0003800000 */
.L_x_27376:
        /* <DEDUP_REMOVED lines=9> */
.L_x_27394:
[----:B------:R-:W-:Y:S01]  /*3f00*/  HFMA2.MMA R134, -RZ, RZ, 0, 1.1920928955078125e-07 ;  /* 0x00000002ff867435 */ /* 0x000fe200000001ff */
[----:B------:R-:W-:-:S05]  /*3f10*/  MOV R0, R133 ;  /* 0x0000008500007202 */ /* 0x000fca0000000f00 */
[----:B------:R-:W-:-:S05]  /*3f20*/  FADD.FTZ R115, R113, R0 ;  /* 0x0000000071737221 */ /* 0x000fca0000010000 */
[----:B------:R-:W-:-:S07]  /*3f30*/  MOV R135, R115 ;  /* 0x0000007300877202 */ /* 0x000fce0000000f00 */
[----:B------:R-:W-:Y:S05]  /*3f40*/  WARPSYNC.COLLECTIVE R132, `(.L_x_27395) ;  /* 0x0000000084087348 */ /* 0x000fea0003c00000 */
[----:B------:R0:W1:Y:S02]  /*3f50*/  SHFL.BFLY P6, R133, R135, R134, R137 ;  /* 0x0c00008687857389 */ /* 0x00006400000c0089 */
[----:B01----:R-:W-:Y:S01]  /*3f60*/  ENDCOLLECTIVE ;  /* 0x000000000000791b */ /* 0x003fe20003800000 */
.L_x_27395:
[----:B------:R-:W-:Y:S01]  /*3f70*/  HFMA2.MMA R134, -RZ, RZ, 0, 2.384185791015625e-07 ;  /* 0x00000004ff867435 */ /* 0x000fe200000001ff */
[----:B------:R-:W-:-:S05]  /*3f80*/  MOV R0, R133 ;  /* 0x0000008500007202 */ /* 0x000fca0000000f00 */
[----:B------:R-:W-:-:S05]  /*3f90*/  FADD.FTZ R127, R115, R0 ;  /* 0x00000000737f7221 */ /* 0x000fca0000010000 */
[----:B------:R-:W-:-:S07]  /*3fa0*/  MOV R135, R127 ;  /* 0x0000007f00877202 */ /* 0x000fce0000000f00 */
[----:B------:R-:W-:Y:S05]  /*3fb0*/  WARPSYNC.COLLECTIVE R132, `(.L_x_27396) ;  /* 0x0000000084087348 */ /* 0x000fea0003c00000 */
[----:B------:R0:W1:Y:S02]  /*3fc0*/  SHFL.BFLY P6, R133, R135, R134, R137 ;  /* 0x0c00008687857389 */ /* 0x00006400000c0089 */
[----:B01----:R-:W-:Y:S01]  /*3fd0*/  ENDCOLLECTIVE ;  /* 0x000000000000791b */ /* 0x003fe20003800000 */
.L_x_27396:
[----:B------:R-:W-:Y:S01]  /*3fe0*/  HFMA2.MMA R134, -RZ, RZ, 0, 4.76837158203125e-07 ;  /* 0x00000008ff867435 */ /* 0x000fe200000001ff */
[----:B------:R-:W-:-:S05]  /*3ff0*/  MOV R0, R133 ;  /* 0x0000008500007202 */ /* 0x000fca0000000f00 */
[----:B------:R-:W-:-:S05]  /*4000*/  FADD.FTZ R128, R127, R0 ;  /* 0x000000007f807221 */ /* 0x000fca0000010000 */
[----:B------:R-:W-:-:S07]  /*4010*/  MOV R135, R128 ;  /* 0x0000008000877202 */ /* 0x000fce0000000f00 */
[----:B------:R-:W-:Y:S05]  /*4020*/  WARPSYNC.COLLECTIVE R132, `(.L_x_27397) ;  /* 0x0000000084087348 */ /* 0x000fea0003c00000 */
[----:B------:R0:W1:Y:S02]  /*4030*/  SHFL.BFLY P6, R133, R135, R134, R137 ;  /* 0x0c00008687857389 */ /* 0x00006400000c0089 */
[----:B01----:R-:W-:Y:S01]  /*4040*/  ENDCOLLECTIVE ;  /* 0x000000000000791b */ /* 0x003fe20003800000 */
.L_x_27397:
[----:B------:R-:W-:Y:S01]  /*4050*/  HFMA2.MMA R134, -RZ, RZ, 0, 9.5367431640625e-07 ;  /* 0x00000010ff867435 */ /* 0x000fe200000001ff */
[----:B------:R-:W-:-:S05]  /*4060*/  MOV R129, R133 ;  /* 0x0000008500817202 */ /* 0x000fca0000000f00 */
[----:B------:R-:W-:-:S05]  /*4070*/  FADD.FTZ R129, R128, R129 ;  /* 0x0000008180817221 */ /* 0x000fca0000010000 */
[----:B------:R-:W-:-:S07]  /*4080*/  MOV R135, R129 ;  /* 0x0000008100877202 */ /* 0x000fce0000000f00 */
[----:B------:R-:W-:Y:S05]  /*4090*/  WARPSYNC.COLLECTIVE R132, `(.L_x_27398) ;  /* 0x0000000084087348 */ /* 0x000fea0003c00000 */
[----:B------:R0:W1:Y:S02]  /*40a0*/  SHFL.BFLY P6, R133, R135, R134, R137 ;  /* 0x0c00008687857389 */ /* 0x00006400000c0089 */
[----:B01----:R-:W-:Y:S01]  /*40b0*/  ENDCOLLECTIVE ;  /* 0x000000000000791b */ /* 0x003fe20003800000 */
.L_x_27398:
        /* <DEDUP_REMOVED lines=75> */
.L_x_27399:
[----:B------:R-:W-:Y:S01]  /*4570*/  HFMA2.MMA R134, -RZ, RZ, 0, 1.1920928955078125e-07 ;  /* 0x00000002ff867435 */ /* 0x000fe200000001ff */
[----:B------:R-:W-:-:S05]  /*4580*/  MOV R113, R133 ;  /* 0x0000008500717202 */ /* 0x000fca0000000f00 */
[----:B------:R-:W-:-:S05]  /*4590*/  FADD.FTZ R113, R0, R113 ;  /* 0x0000007100717221 */ /* 0x000fca0000010000 */
[----:B------:R-:W-:-:S07]  /*45a0*/  MOV R135, R113 ;  /* 0x0000007100877202 */ /* 0x000fce0000000f00 */
[----:B------:R-:W-:Y:S05]  /*45b0*/  WARPSYNC.COLLECTIVE R132, `(.L_x_27400) ;  /* 0x0000000084087348 */ /* 0x000fea0003c00000 */
[----:B------:R0:W1:Y:S02]  /*45c0*/  SHFL.BFLY P6, R133, R135, R134, R137 ;  /* 0x0c00008687857389 */ /* 0x00006400000c0089 */
[----:B01----:R-:W-:Y:S01]  /*45d0*/  ENDCOLLECTIVE ;  /* 0x000000000000791b */ /* 0x003fe20003800000 */
.L_x_27400:
[----:B------:R-:W-:Y:S01]  /*45e0*/  HFMA2.MMA R134, -RZ, RZ, 0, 2.384185791015625e-07 ;  /* 0x00000004ff867435 */ /* 0x000fe200000001ff */
[----:B------:R-:W-:-:S05]  /*45f0*/  MOV R128, R133 ;  /* 0x0000008500807202 */ /* 0x000fca0000000f00 */
[----:B------:R-:W-:-:S05]  /*4600*/  FADD.FTZ R128, R113, R128 ;  /* 0x0000008071807221 */ /* 0x000fca0000010000 */
[----:B------:R-:W-:-:S07]  /*4610*/  MOV R135, R128 ;  /* 0x0000008000877202 */ /* 0x000fce0000000f00 */
[----:B------:R-:W-:Y:S05]  /*4620*/  WARPSYNC.COLLECTIVE R132, `(.L_x_27401) ;  /* 0x0000000084087348 */ /* 0x000fea0003c00000 */
[----:B------:R0:W1:Y:S02]  /*4630*/  SHFL.BFLY P6, R133, R135, R134, R137 ;  /* 0x0c00008687857389 */ /* 0x00006400000c0089 */
[----:B01----:R-:W-:Y:S01]  /*4640*/  ENDCOLLECTIVE ;  /* 0x000000000000791b */ /* 0x003fe20003800000 */
.L_x_27401:
[----:B------:R-:W-:Y:S01]  /*4650*/  HFMA2.MMA R134, -RZ, RZ, 0, 4.76837158203125e-07 ;  /* 0x00000008ff867435 */ /* 0x000fe200000001ff */
[----:B------:R-:W-:-:S05]  /*4660*/  MOV R115, R133 ;  /* 0x0000008500737202 */ /* 0x000fca0000000f00 */
[----:B------:R-:W-:-:S05]  /*4670*/  FADD.FTZ R115, R128, R115 ;  /* 0x0000007380737221 */ /* 0x000fca0000010000 */
[----:B------:R-:W-:-:S07]  /*4680*/  MOV R135, R115 ;  /* 0x0000007300877202 */ /* 0x000fce0000000f00 */
[----:B------:R-:W-:Y:S05]  /*4690*/  WARPSYNC.COLLECTIVE R132, `(.L_x_27402) ;  /* 0x0000000084087348 */ /* 0x000fea0003c00000 */
[----:B------:R0:W1:Y:S02]  /*46a0*/  SHFL.BFLY P6, R133, R135, R134, R137 ;  /* 0x0c00008687857389 */ /* 0x00006400000c0089 */
[----:B01----:R-:W-:Y:S01]  /*46b0*/  ENDCOLLECTIVE ;  /* 0x000000000000791b */ /* 0x003fe20003800000 */
.L_x_27402:
[----:B------:R-:W-:Y:S01]  /*46c0*/  HFMA2.MMA R134, -RZ, RZ, 0, 9.5367431640625e-07 ;  /* 0x00000010ff867435 */ /* 0x000fe200000001ff */
[----:B------:R-:W-:-:S05]  /*46d0*/  MOV R130, R133 ;  /* 0x0000008500827202 */ /* 0x000fca0000000f00 */
[----:B------:R-:W-:-:S05]  /*46e0*/  FADD.FTZ R130, R115, R130 ;  /* 0x0000008273827221 */ /* 0x000fca0000010000 */
[----:B------:R-:W-:-:S07]  /*46f0*/  MOV R135, R130 ;  /* 0x0000008200877202 */ /* 0x000fce0000000f00 */
[----:B------:R-:W-:Y:S05]  /*4700*/  WARPSYNC.COLLECTIVE R132, `(.L_x_27403) ;  /* 0x0000000084087348 */ /* 0x000fea0003c00000 */
[----:B------:R0:W1:Y:S02]  /*4710*/  SHFL.BFLY P6, R133, R135, R134, R137 ;  /* 0x0c00008687857389 */ /* 0x00006400000c0089 */
[----:B01----:R-:W-:Y:S01]  /*4720*/  ENDCOLLECTIVE ;  /* 0x000000000000791b */ /* 0x003fe20003800000 */
.L_x_27403:
[----:B------:R-:W-:Y:S01]  /*4730*/  MOV R127, R133 ;  /* 0x00000085007f7202 */ /* 0x000fe20000000f00 */
[----:B------:R-:W-:Y:S06]  /*4740*/  BRA `(.L_x_27404) ;  /* 0xffffffe400ac7947 */ /* 0x000fec000383ffff */
.L_x_27405:
        /* <DEDUP_REMOVED lines=11> */
.L_x_30330:


//--------------------- .text._ZN10layer_norm13ln_fwd_kernelINS_13Kernel_traitsIfffffjLj8192ELj1ELj1ELj8ELj16ENS_18Kernel_traits_baseILj8192EfffffjLj256EEEEELb0ELb0ELb1ELb1EEEvNS_9FwdParamsE --------------------------
	.section	.text._ZN10layer_norm13ln_fwd_kernelINS_13Kernel_traitsIfffffjLj8192ELj1ELj1ELj8ELj16ENS_18Kernel_traits_baseILj8192EfffffjLj256EEEEELb0ELb0ELb1ELb1EEEvNS_9FwdParamsE,"ax",@progbits
	.align	128
        .global         _ZN10layer_norm13ln_fwd_kernelINS_13Kernel_traitsIfffffjLj8192ELj1ELj1ELj8ELj16ENS_18Kernel_traits_baseILj8192EfffffjLj256EEEEELb0ELb0ELb1ELb1EEEvNS_9FwdParamsE
        .type           _ZN10layer_norm13ln_fwd_kernelINS_13Kernel_traitsIfffffjLj8192ELj1ELj1ELj8ELj16ENS_18Kernel_traits_baseILj8192EfffffjLj256EEEEELb0ELb0ELb1ELb1EEEvNS_9FwdParamsE,@function
        .size           _ZN10layer_norm13ln_fwd_kernelINS_13Kernel_traitsIfffffjLj8192ELj1ELj1ELj8ELj16ENS_18Kernel_traits_baseILj8192EfffffjLj256EEEEELb0ELb0ELb1ELb1EEEvNS_9FwdParamsE,(.L_x_30331 - _ZN10layer_norm13ln_fwd_kernelINS_13Kernel_traitsIfffffjLj8192ELj1ELj1ELj8ELj16ENS_18Kernel_traits_baseILj8192EfffffjLj256EEEEELb0ELb0ELb1ELb1EEEvNS_9FwdParamsE)
        .other          _ZN10layer_norm13ln_fwd_kernelINS_13Kernel_traitsIfffffjLj8192ELj1ELj1ELj8ELj16ENS_18Kernel_traits_baseILj8192EfffffjLj256EEEEELb0ELb0ELb1ELb1EEEvNS_9FwdParamsE,@"STO_CUDA_ENTRY STV_DEFAULT"
_ZN10layer_norm13ln_fwd_kernelINS_13Kernel_traitsIfffffjLj8192ELj1ELj1ELj8ELj16ENS_18Kernel_traits_baseILj8192EfffffjLj256EEEEELb0ELb0ELb1ELb1EEEvNS_9FwdParamsE:
.text._ZN10layer_norm13ln_fwd_kernelINS_13Kernel_traitsIfffffjLj8192ELj1ELj1ELj8ELj16ENS_18Kernel_traits_baseILj8192EfffffjLj256EEEEELb0ELb0ELb1ELb1EEEvNS_9FwdParamsE:
        /* <DEDUP_REMOVED lines=50> */
[----:B-1----:R-:W-:Y:S01]  /*0320*/  HFMA2.MMA R3, -RZ, RZ, 0, 5.9604644775390625e-08 ;  /* 0x00000001ff037435 */ /* 0x002fe200000001ff */
[----:B------:R-:W-:Y:S01]  /*0330*/  ULDC.U8 UR6, c[0x0][0x2a0] ;  /* 0x0000a80000067ab9 */ /* 0x000fe20000000000 */
[----:B------:R-:W-:Y:S01]  /*0340*/  MOV R2, R4 ;  /* 0x0000000400027202 */ /* 0x000fe20000000f00 */
[----:B------:R-:W-:Y:S01]  /*0350*/  ULDC UR7, c[0x0][0x290] ;  /* 0x0000a40000077ab9 */ /* 0x000fe20000000800 */
[----:B------:R-:W-:Y:S01]  /*0360*/  LOP3.LUT R5, R0, 0xff, RZ, 0xc0, !PT ;  /* 0x000000ff00057812 */ /* 0x000fe200078ec0ff */
[----:B------:R-:W-:Y:S01]  /*0370*/  ULDC.64 UR8, c[0x0][0x210] ;  /* 0x0000840000087ab9 */ /* 0x000fe20000000a00 */
[----:B------:R-:W-:Y:S01]  /*0380*/  ISETP.NE.AND P4, PT, RZ, UR6, PT ;  /* 0x00000006ff007c0c */ /* 0x000fe2000bf85270 */
[----:B------:R-:W-:-:S12]  /*0390*/  ULDC UR6, c[0x0][0x29c] ;  /* 0x0000a70000067ab9 */ /* 0x000fd80000000800 */
.L_x_27473:
        /* <DEDUP_REMOVED lines=48> */
[----:B------:R-:W-:-:S07]  /*06a0*/  @P0 FADD.FTZ R80, R72, R80 ;  /* 0x0000005048500221 */ /* 0x000fce0000010000 */
.L_x_27407:
[----:B------:R-:W-:Y:S05]  /*06b0*/  BSYNC B0 ;  /* 0x0000000000007941 */ /* 0x000fea0003800000 */
.L_x_27406:
[----:B------:R-:W-:Y:S04]  /*06c0*/  BSSY B0, `(.L_x_27408) ;  /* 0x0000004000007945 */ /* 0x000fe80003800000 */
[----:B------:R-:W-:Y:S05]  /*06d0*/  @!P6 BRA `(.L_x_27409) ;  /* 0x000000000008e947 */ /* 0x000fea0003800000 */
[----:B-----5:R-:W-:-:S04]  /*06e0*/  FMUL.FTZ R81, R77, UR6 ;  /* 0x000000064d517c20 */ /* 0x020fc80008410000 */
[----:B------:R-:W-:-:S07]  /*06f0*/  @P0 FADD.FTZ R81, R73, R81 ;  /* 0x0000005149510221 */ /* 0x000fce0000010000 */
.L_x_27409:
[----:B------:R-:W-:Y:S05]  /*0700*/  BSYNC B0 ;  /* 0x0000000000007941 */ /* 0x000fea0003800000 */
.L_x_27408:
[----:B------:R-:W-:Y:S04]  /*0710*/  BSSY B0, `(.L_x_27410) ;  /* 0x0000004000007945 */ /* 0x000fe80003800000 */
[----:B------:R-:W-:Y:S05]  /*0720*/  @!P6 BRA `(.L_x_27411) ;  /* 0x000000000008e947 */ /* 0x000fea0003800000 */
[----:B-----5:R-:W-:-:S04]  /*0730*/  FMUL.FTZ R82, R78, UR6 ;  /* 0x000000064e527c20 */ /* 0x020fc80008410000 */
[----:B------:R-:W-:-:S07]  /*0740*/  @P0 FADD.FTZ R82, R74, R82 ;  /* 0x000000524a520221 */ /* 0x000fce0000010000 */
.L_x_27411:
[----:B------:R-:W-:Y:S05]  /*0750*/  BSYNC B0 ;  /* 0x0000000000007941 */ /* 0x000fea0003800000 */
.L_x_27410:
[----:B------:R-:W-:Y:S04]  /*0760*/  BSSY B0, `(.L_x_27412) ;  /* 0x0000004000007945 */ /* 0x000fe80003800000 */
[----:B------:R-:W-:Y:S05]  /*0770*/  @!P6 BRA `(.L_x_27413) ;  /* 0x000000000008e947 */ /* 0x000fea0003800000 */
[----:B-----5:R-:W-:-:S04]  /*0780*/  FMUL.FTZ R83, R79, UR6 ;  /* 0x000000064f537c20 */ /* 0x020fc80008410000 */
[----:B------:R-:W-:-:S07]  /*0790*/  @P0 FADD.FTZ R83, R75, R83 ;  /* 0x000000534b530221 */ /* 0x000fce0000010000 */
.L_x_27413:
[----:B------:R-:W-:Y:S05]  /*07a0*/  BSYNC B0 ;  /* 0x0000000000007941 */ /* 0x000fea0003800000 */
.L_x_27412:
        /* <DEDUP_REMOVED lines=25> */
[----:B------:R-:W-:-:S07]  /*0940*/  @P0 FADD.FTZ R84, R72, R84 ;  /* 0x0000005448540221 */ /* 0x000fce0000010000 */
.L_x_27415:
[----:B------:R-:W-:Y:S05]  /*0950*/  BSYNC B0 ;  /* 0x0000000000007941 */ /* 0x000fea0003800000 */
.L_x_27414:
[----:B------:R-:W-:Y:S04]  /*0960*/  BSSY B0, `(.L_x_27416) ;  /* 0x0000004000007945 */ /* 0x000fe80003800000 */
[----:B------:R-:W-:Y:S05]  /*0970*/  @!P6 BRA `(.L_x_27417) ;  /* 0x000000000008e947 */ /* 0x000fea0003800000 */
[----:B-----5:R-:W-:-:S04]  /*0980*/  FMUL.FTZ R85, R77, UR6 ;  /* 0x000000064d557c20 */ /* 0x020fc80008410000 */
[----:B------:R-:W-:-:S07]  /*0990*/  @P0 FADD.FTZ R85, R73, R85 ;  /* 0x0000005549550221 */ /* 0x000fce0000010000 */
.L_x_27417:
[----:B------:R-:W-:Y:S05]  /*09a0*/  BSYNC B0 ;  /* 0x0000000000007941 */ /* 0x000fea0003800000 */
.L_x_27416:
[----:B------:R-:W-:Y:S04]  /*09b0*/  BSSY B0, `(.L_x_27418) ;  /* 0x0000004000007945 */ /* 0x000fe80003800000 */
[----:B------:R-:W-:Y:S05]  /*09c0*/  @!P6 BRA `(.L_x_27419) ;  /* 0x000000000008e947 */ /* 0x000fea0003800000 */
[----:B-----5:R-:W-:-:S04]  /*09d0*/  FMUL.FTZ R86, R78, UR6 ;  /* 0x000000064e567c20 */ /* 0x020fc80008410000 */
[----:B------:R-:W-:-:S07]  /*09e0*/  @P0 FADD.FTZ R86, R74, R86 ;  /* 0x000000564a560221 */ /* 0x000fce0000010000 */
.L_x_27419:
[----:B------:R-:W-:Y:S05]  /*09f0*/  BSYNC B0 ;  /* 0x0000000000007941 */ /* 0x000fea0003800000 */
.L_x_27418:
[----:B------:R-:W-:Y:S04]  /*0a00*/  BSSY B0, `(.L_x_27420) ;  /* 0x0000004000007945 */ /* 0x000fe80003800000 */
[----:B------:R-:W-:Y:S05]  /*0a10*/  @!P6 BRA `(.L_x_27421) ;  /* 0x000000000008e947 */ /* 0x000fea0003800000 */
[----:B-----5:R-:W-:-:S04]  /*0a20*/  FMUL.FTZ R87, R79, UR6 ;  /* 0x000000064f577c20 */ /* 0x020fc80008410000 */
[----:B------:R-:W-:-:S07]  /*0a30*/  @P0 FADD.FTZ R87, R75, R87 ;  /* 0x000000574b570221 */ /* 0x000fce0000010000 */
.L_x_27421:
[----:B------:R-:W-:Y:S05]  /*0a40*/  BSYNC B0 ;  /* 0x0000000000007941 */ /* 0x000fea0003800000 */
.L_x_27420:
        /* <DEDUP_REMOVED lines=26> */
.L_x_27423:
[----:B------:R-:W-:Y:S05]  /*0bf0*/  BSYNC B0 ;  /* 0x0000000000007941 */ /* 0x000fea0003800000 */
.L_x_27422:
[----:B------:R-:W-:Y:S04]  /*0c00*/  BSSY B0, `(.L_x_27424) ;  /* 0x0000004000007945 */ /* 0x000fe80003800000 */
[----:B------:R-:W-:Y:S05]  /*0c10*/  @!P6 BRA `(.L_x_27425) ;  /* 0x000000000008e947 */ /* 0x000fea0003800000 */
[----:B-----5:R-:W-:-:S04]  /*0c20*/  FMUL.FTZ R89, R77, UR6 ;  /* 0x000000064d597c20 */ /* 0x020fc80008410000 */
[----:B------:R-:W-:-:S07]  /*0c30*/  @P0 FADD.FTZ R89, R73, R89 ;  /* 0x0000005949590221 */ /* 0x000fce0000010000 */
.L_x_27425:
[----:B------:R-:W-:Y:S05]  /*0c40*/  BSYNC B0 ;  /* 0x0000000000007941 */ /* 0x000fea0003800000 */
.L_x_27424:
[----:B------:R-:W-:Y:S04]  /*0c50*/  BSSY B0, `(.L_x_27426) ;  /* 0x0000004000007945 */ /* 0x000fe80003800000 */
[----:B------:R-:W-:Y:S05]  /*0c60*/  @!P6 BRA `(.L_x_27427) ;  /* 0x000000000008e947 */ /* 0x000fea0003800000 */
[----:B-----5:R-:W-:-:S04]  /*0c70*/  FMUL.FTZ R90, R78, UR6 ;  /* 0x000000064e5a7c20 */ /* 0x020fc80008410000 */
[----:B------:R-:W-:-:S07]  /*0c80*/  @P0 FADD.FTZ R90, R74, R90 ;  /* 0x0000005a4a5a0221 */ /* 0x000fce0000010000 */
.L_x_27427:
[----:B------:R-:W-:Y:S05]  /*0c90*/  BSYNC B0 ;  /* 0x0000000000007941 */ /* 0x000fea0003800000 */
.L_x_27426:
[----:B------:R-:W-:Y:S04]  /*0ca0*/  BSSY B0, `(.L_x_27428) ;  /* 0x0000004000007945 */ /* 0x000fe80003800000 */
[----:B------:R-:W-:Y:S05]  /*0cb0*/  @!P6 BRA `(.L_x_27429) ;  /* 0x000000000008e947 */ /* 0x000fea0003800000 */
[----:B-----5:R-:W-:-:S04]  /*0cc0*/  FMUL.FTZ R91, R79, UR6 ;  /* 0x000000064f5b7c20 */ /* 0x020fc80008410000 */
[----:B------:R-:W-:-:S07]  /*0cd0*/  @P0 FADD.FTZ R91, R75, R91 ;  /* 0x0000005b4b5b0221 */ /* 0x000fce0000010000 */
.L_x_27429:
[----:B------:R-:W-:Y:S05]  /*0ce0*/  BSYNC B0 ;  /* 0x0000000000007941 */ /* 0x000fea0003800000 */
.L_x_27428:
        /* <DEDUP_REMOVED lines=26> */
.L_x_27431:
[----:B------:R-:W-:Y:S05]  /*0e90*/  BSYNC B0 ;  /* 0x0000000000007941 */ /* 0x000fea0003800000 */
.L_x_27430:
[----:B------:R-:W-:Y:S04]  /*0ea0*/  BSSY B0, `(.L_x_27432) ;  /* 0x0000004000007945 */ /* 0x000fe80003800000 */
[----:B------:R-:W-:Y:S05]  /*0eb0*/  @!P6 BRA `(.L_x_27433) ;  /* 0x000000000008e947 */ /* 0x000fea0003800000 */
[----:B-----5:R-:W-:-:S04]  /*0ec0*/  FMUL.FTZ R93, R77, UR6 ;  /* 0x000000064d5d7c20 */ /* 0x020fc80008410000 */
[----:B------:R-:W-:-:S07]  /*0ed0*/  @P0 FADD.FTZ R93, R73, R93 ;  /* 0x0000005d495d0221 */ /* 0x000fce0000010000 */
.L_x_27433:
[----:B------:R-:W-:Y:S05]  /*0ee0*/  BSYNC B0 ;  /* 0x0000000000007941 */ /* 0x000fea0003800000 */
.L_x_27432:
[----:B------:R-:W-:Y:S04]  /*0ef0*/  BSSY B0, `(.L_x_27434) ;  /* 0x0000004000007945 */ /* 0x000fe80003800000 */
[----:B------:R-:W-:Y:S05]  /*0f00*/  @!P6 BRA `(.L_x_27435) ;  /* 0x000000000008e947 */ /* 0x000fea0003800000 */
[----:B-----5:R-:W-:-:S04]  /*0f10*/  FMUL.FTZ R94, R78, UR6 ;  /* 0x000000064e5e7c20 */ /* 0x020fc80008410000 */
[----:B------:R-:W-:-:S07]  /*0f20*/  @P0 FADD.FTZ R94, R74, R94 ;  /* 0x0000005e4a5e0221 */ /* 0x000fce0000010000 */
.L_x_27435:
[----:B------:R-:W-:Y:S05]  /*0f30*/  BSYNC B0 ;  /* 0x0000000000007941 */ /* 0x000fea0003800000 */
.L_x_27434:
[----:B------:R-:W-:Y:S04]  /*0f40*/  BSSY B0, `(.L_x_27436) ;  /* 0x0000004000007945 */ /* 0x000fe80003800000 */
[----:B------:R-:W-:Y:S05]  /*0f50*/  @!P6 BRA `(.L_x_27437) ;  /* 0x000000000008e947 */ /* 0x000fea0003800000 */
[----:B-----5:R-:W-:-:S04]  /*0f60*/  FMUL.FTZ R95, R79, UR6 ;  /* 0x000000064f5f7c20 */ /* 0x020fc80008410000 */
[----:B------:R-:W-:-:S07]  /*0f70*/  @P0 FADD.FTZ R95, R75, R95 ;  /* 0x0000005f4b5f0221 */ /* 0x000fce0000010000 */
.L_x_27437:
[----:B------:R-:W-:Y:S05]  /*0f80*/  BSYNC B0 ;  /* 0x0000000000007941 */ /* 0x000fea0003800000 */
.L_x_27436:
[----:B------:R0:W-:Y:S01]  /*0f90*/  STG.E.128 desc[UR4][R96.64], R92 ;  /* 0x0000005c60007986 */ /* 0x0001e2000c101d04 */
[----:B------:R-:W1:Y:S03]  /*0fa0*/  @P5 LDC.64 R98, c[0x0][0x220] ;  /* 0x00008800ff625b82 */ /* 0x000e660000000a00 */
[----:B------:R2:W0:Y:S01]  /*0fb0*/  @P0 LDG.E.128 R72, desc[UR4][R100.64] ;  /* 0x0000000464480981 */ /* 0x000422000c1e1d00 */
[----:B------:R-:W-:-:S04]  /*0fc0*/  @P5 IADD3 R103, R110, 0x400, RZ ;  /* 0x000004006e675810 */ /* 0x000fc80007ffe0ff */
[----:B------:R-:W3:Y:S01]  /*0fd0*/  @P0 LDC.64 R104, c[0x0][0x230] ;  /* 0x00008c00ff680b82 */ /* 0x000ee20000000a00 */
        /* <DEDUP_REMOVED lines=8> */
[----:B------:R-:W-:-:S03]  /*1060*/  @!P6 ISETP.NE.AND.EX P1, PT, R117, RZ, PT, P1 ;  /* 0x000000ff7500e20c */ /* 0x000fc60003f25310 */
        /* <DEDUP_REMOVED lines=12> */
.L_x_27439:
[----:B------:R-:W-:Y:S05]  /*1130*/  BSYNC B0 ;  /* 0x0000000000007941 */ /* 0x000fea0003800000 */
.L_x_27438:
[----:B------:R-:W-:Y:S04]  /*1140*/  BSSY B0, `(.L_x_27440) ;  /* 0x0000004000007945 */ /* 0x000fe80003800000 */
[----:B------:R-:W-:Y:S05]  /*1150*/  @!P6 BRA `(.L_x_27441) ;  /* 0x000000000008e947 */ /* 0x000fea0003800000 */
[----:B-----5:R-:W-:-:S04]  /*1160*/  FMUL.FTZ R97, R77, UR6 ;  /* 0x000000064d617c20 */ /* 0x020fc80008410000 */
[----:B------:R-:W-:-:S07]  /*1170*/  @P0 FADD.FTZ R97, R73, R97 ;  /* 0x0000006149610221 */ /* 0x000fce0000010000 */
.L_x_27441:
[----:B------:R-:W-:Y:S05]  /*1180*/  BSYNC B0 ;  /* 0x0000000000007941 */ /* 0x000fea0003800000 */
.L_x_27440:
[----:B------:R-:W-:Y:S04]  /*1190*/  BSSY B0, `(.L_x_27442) ;  /* 0x0000004000007945 */ /* 0x000fe80003800000 */
[----:B------:R-:W-:Y:S05]  /*11a0*/  @!P6 BRA `(.L_x_27443) ;  /* 0x000000000008e947 */ /* 0x000fea0003800000 */
[----:B-----5:R-:W-:-:S04]  /*11b0*/  FMUL.FTZ R98, R78, UR6 ;  /* 0x000000064e627c20 */ /* 0x020fc80008410000 */
[----:B------:R-:W-:-:S07]  /*11c0*/  @P0 FADD.FTZ R98, R74, R98 ;  /* 0x000000624a620221 */ /* 0x000fce0000010000 */
.L_x_27443:
[----:B------:R-:W-:Y:S05]  /*11d0*/  BSYNC B0 ;  /* 0x0000000000007941 */ /* 0x000fea0003800000 */
.L_x_27442:
[----:B------:R-:W-:Y:S04]  /*11e0*/  BSSY B0, `(.L_x_27444) ;  /* 0x0000004000007945 */ /* 0x000fe80003800000 */
[----:B------:R-:W-:Y:S05]  /*11f0*/  @!P6 BRA `(.L_x_27445) ;  /* 0x000000000008e947 */ /* 0x000fea0003800000 */
[----:B-----5:R-:W-:-:S04]  /*1200*/  FMUL.FTZ R99, R79, UR6 ;  /* 0x000000064f637c20 */ /* 0x020fc80008410000 */
[----:B------:R-:W-:-:S07]  /*1210*/  @P0 FADD.FTZ R99, R75, R99 ;  /* 0x000000634b630221 */ /* 0x000fce0000010000 */
.L_x_27445:
[----:B------:R-:W-:Y:S05]  /*1220*/  BSYNC B0 ;  /* 0x0000000000007941 */ /* 0x000fea0003800000 */
.L_x_27444:
[----:B------:R0:W-:Y:S01]  /*1230*/  STG.E.128 desc[UR4][R100.64], R96 ;  /* 0x0000006064007986 */ /* 0x0001e2000c101d04 */
[----:B------:R-:W1:Y:S03]  /*1240*/  @P5 LDC.64 R102, c[0x0][0x220] ;  /* 0x00008800ff665b82 */ /* 0x000e660000000a00 */
[----:B------:R2:W0:Y:S01]  /*1250*/  @P0 LDG.E.128 R72, desc[UR4][R104.64] ;  /* 0x0000000468480981 */ /* 0x000422000c1e1d00 */
[----:B------:R-:W-:-:S04]  /*1260*/  @P5 IADD3 R107, R110, 0x500, RZ ;  /* 0x000005006e6b5810 */ /* 0x000fc80007ffe0ff */
[----:B------:R-:W3:Y:S01]  /*1270*/  @P0 LDC.64 R118, c[0x0][0x230] ;  /* 0x00008c00ff760b82 */ /* 0x000ee20000000a00 */
[----:B------:R-:W-:-:S04]  /*1280*/  @!P6 ISETP.NE.U32.AND P1, PT, R116, RZ, PT ;  /* 0x000000ff7400e20c */ /* 0x000fc80003f25070 */
[C---:B------:R-:W-:Y:S02]  /*1290*/  @!P6 ISETP.NE.AND.EX P2, PT, R117.reuse, RZ, PT, P1 ;  /* 0x000000ff7500e20c */ /* 0x040fe40003f45310 */
[C---:B------:R-:W-:Y:S02]  /*12a0*/  @!P6 ISETP.NE.U32.AND P3, PT, R116.reuse, RZ, PT ;  /* 0x000000ff7400e20c */ /* 0x040fe40003f65070 */
[----:B------:R-:W-:Y:S01]  /*12b0*/  @!P6 ISETP.NE.U32.AND P1, PT, R116, RZ, PT ;  /* 0x000000ff7400e20c */ /* 0x000fe20003f25070 */
[----:B------:R-:W-:Y:S01]  /*12c0*/  BSSY B0, `(.L_x_27446) ;  /* 0x0000011000007945 */ /* 0x000fe20003800000 */
[C---:B------:R-:W-:Y:S02]  /*12d0*/  @!P6 ISETP.NE.AND.EX P3, PT, R117.reuse, RZ, PT, P3 ;  /* 0x000000ff7500e20c */ /* 0x040fe40003f65330 */
[----:B------:R-:W-:Y:S01]  /*12e0*/  @!P6 ISETP.NE.AND.EX P1, PT, R117, RZ, PT, P1 ;  /* 0x000000ff7500e20c */ /* 0x000fe20003f25310 */
[----:B-1----:R-:W-:Y:S01]  /*12f0*/  @P5 IMAD.WIDE.U32 R102, R107, 0x10, R102 ;  /* 0x000000106b665825 */ /* 0x002fe200078e0066 */
[----:B------:R-:W-:-:S03]  /*1300*/  IADD3 R107, R111, 0x600, RZ ;  /* 0x000006006f6b7810 */ /* 0x000fc60007ffe0ff */
        /* <DEDUP_REMOVED lines=12> */
.L_x_27447:
[----:B------:R-:W-:Y:S05]  /*13d0*/  BSYNC B0 ;  /* 0x0000000000007941 */ /* 0x000fea0003800000 */
.L_x_27446:
[----:B------:R-:W-:Y:S04]  /*13e0*/  BSSY B0, `(.L_x_27448) ;  /* 0x0000004000007945 */ /* 0x000fe80003800000 */
[----:B------:R-:W-:Y:S05]  /*13f0*/  @!P6 BRA `(.L_x_27449) ;  /* 0x000000000008e947 */ /* 0x000fea0003800000 */
[----:B-----5:R-:W-:-:S04]  /*1400*/  FMUL.FTZ R101, R77, UR6 ;  /* 0x000000064d657c20 */ /* 0x020fc80008410000 */
[----:B------:R-:W-:-:S07]  /*1410*/  @P0 FADD.FTZ R101, R73, R101 ;  /* 0x0000006549650221 */ /* 0x000fce0000010000 */
.L_x_27449:
[----:B------:R-:W-:Y:S05]  /*1420*/  BSYNC B0 ;  /* 0x0000000000007941 */ /* 0x000fea0003800000 */
.L_x_27448:
[----:B------:R-:W-:Y:S04]  /*1430*/  BSSY B0, `(.L_x_27450) ;  /* 0x0000004000007945 */ /* 0x000fe80003800000 */
[----:B------:R-:W-:Y:S05]  /*1440*/  @!P6 BRA `(.L_x_27451) ;  /* 0x000000000008e947 */ /* 0x000fea0003800000 */
[----:B-----5:R-:W-:-:S04]  /*1450*/  FMUL.FTZ R102, R78, UR6 ;  /* 0x000000064e667c20 */ /* 0x020fc80008410000 */
[----:B------:R-:W-:-:S07]  /*1460*/  @P0 FADD.FTZ R102, R74, R102 ;  /* 0x000000664a660221 */ /* 0x000fce0000010000 */
.L_x_27451:
[----:B------:R-:W-:Y:S05]  /*1470*/  BSYNC B0 ;  /* 0x0000000000007941 */ /* 0x000fea0003800000 */
.L_x_27450:
[----:B------:R-:W-:Y:S04]  /*1480*/  BSSY B0, `(.L_x_27452) ;  /* 0x0000004000007945 */ /* 0x000fe80003800000 */
[----:B------:R-:W-:Y:S05]  /*1490*/  @!P6 BRA `(.L_x_27453) ;  /* 0x000000000008e947 */ /* 0x000fea0003800000 */
[----:B-----5:R-:W-:-:S04]  /*14a0*/  FMUL.FTZ R103, R79, UR6 ;  /* 0x000000064f677c20 */ /* 0x020fc80008410000 */
[----:B------:R-:W-:-:S07]  /*14b0*/  @P0 FADD.FTZ R103, R75, R103 ;  /* 0x000000674b670221 */ /* 0x000fce0000010000 */
.L_x_27453:
[----:B------:R-:W-:Y:S05]  /*14c0*/  BSYNC B0 ;  /* 0x0000000000007941 */ /* 0x000fea0003800000 */
.L_x_27452:
[----:B------:R-:W0:Y:S01]  /*14d0*/  @P5 LDC.64 R112, c[0x0][0x220] ;  /* 0x00008800ff705b82 */ /* 0x000e220000000a00 */
[----:B------:R1:W-:Y:S01]  /*14e0*/  STG.E.128 desc[UR4][R104.64], R100 ;  /* 0x0000006468007986 */ /* 0x0003e2000c101d04 */
[----:B------:R-:W-:-:S03]  /*14f0*/  @P5 IADD3 R109, R110, 0x600, RZ ;  /* 0x000006006e6d5810 */ /* 0x000fc60007ffe0ff */
[----:B------:R-:W1:Y:S02]  /*1500*/  @P0 LDG.E.128 R72, desc[UR4][R118.64] ;  /* 0x0000000476480981 */ /* 0x000e64000c1e1d00 */
[----:B0-----:R-:W-:Y:S02]  /*1510*/  @P5 IMAD.WIDE.U32 R112, R109, 0x10, R112 ;  /* 0x000000106d705825 */ /* 0x001fe400078e0070 */
[----:B------:R-:W0:Y:S03]  /*1520*/  @P0 LDC.64 R108, c[0x0][0x230] ;  /* 0x00008c00ff6c0b82 */ /* 0x000e260000000a00 */
[----:B-----5:R2:W5:Y:S01]  /*1530*/  @P5 LDG.E.128 R76, desc[UR4][R112.64] ;  /* 0x00000004704c5981 */ /* 0x020562000c1e1d00 */
[C---:B------:R-:W-:Y:S01]  /*1540*/  @!P6 ISETP.NE.U32.AND P1, PT, R116.reuse, RZ, PT ;  /* 0x000000ff7400e20c */ /* 0x040fe20003f25070 */
[----:B------:R-:W-:Y:S01]  /*1550*/  BSSY B0, `(.L_x_27454) ;  /* 0x000000d000007945 */ /* 0x000fe20003800000 */
[----:B------:R-:W-:-:S02]  /*1560*/  @!P6 ISETP.NE.U32.AND P3, PT, R116, RZ, PT ;  /* 0x000000ff7400e20c */ /* 0x000fc40003f65070 */
[C---:B------:R-:W-:Y:S02]  /*1570*/  @!P6 ISETP.NE.AND.EX P2, PT, R117.reuse, RZ, PT, P1 ;  /* 0x000000ff7500e20c */ /* 0x040fe40003f45310 */
[----:B------:R-:W-:Y:S02]  /*1580*/  @!P6 ISETP.NE.U32.AND P1, PT, R116, RZ, PT ;  /* 0x000000ff7400e20c */ /* 0x000fe40003f25070 */
[C---:B------:R-:W-:Y:S02]  /*1590*/  @!P6 ISETP.NE.AND.EX P3, PT, R117.reuse, RZ, PT, P3 ;  /* 0x000000ff7500e20c */ /* 0x040fe40003f65330 */
[----:B------:R-:W-:Y:S02]  /*15a0*/  @!P6 ISETP.NE.AND.EX P1, PT, R117, RZ, PT, P1 ;  /* 0x000000ff7500e20c */ /* 0x000fe40003f25310 */
[----:B-1----:R-:W-:Y:S02]  /*15b0*/  @!P6 FSEL R104, R72, RZ, P2 ;  /* 0x000000ff4868e208 */ /* 0x002fe40001000000 */
[----:B------:R-:W-:-:S04]  /*15c0*/  @!P6 ISETP.NE.U32.AND P2, PT, R116, RZ, PT ;  /* 0x000000ff7400e20c */ /* 0x000fc80003f45070 */
[----:B------:R-:W-:-:S04]  /*15d0*/  @!P6 ISETP.NE.AND.EX P2, PT, R117, RZ, PT, P2 ;  /* 0x000000ff7500e20c */ /* 0x000fc80003f45320 */
[----:B------:R-:W-:Y:S01]  /*15e0*/  @!P6 FSEL R105, R73, RZ, P2 ;  /* 0x000000ff4969e208 */ /* 0x000fe20001000000 */
[----:B0-2---:R-:W-:Y:S08]  /*15f0*/  @!P6 BRA `(.L_x_27455) ;  /* 0x000000000008e947 */ /* 0x005ff00003800000 */
[----:B-----5:R-:W-:-:S04]  /*1600*/  FMUL.FTZ R104, R76, UR6 ;  /* 0x000000064c687c20 */ /* 0x020fc80008410000 */
[----:B------:R-:W-:-:S07]  /*1610*/  @P0 FADD.FTZ R104, R72, R104 ;  /* 0x0000006848680221 */ /* 0x000fce0000010000 */
.L_x_27455:
[----:B------:R-:W-:Y:S05]  /*1620*/  BSYNC B0 ;  /* 0x0000000000007941 */ /* 0x000fea0003800000 */
.L_x_27454:
[----:B------:R-:W-:Y:S04]  /*1630*/  BSSY B0, `(.L_x_27456) ;  /* 0x0000004000007945 */ /* 0x000fe80003800000 */
[----:B------:R-:W-:Y:S05]  /*1640*/  @!P6 BRA `(.L_x_27457) ;  /* 0x000000000008e947 */ /* 0x000fea0003800000 */
[----:B-----5:R-:W-:-:S04]  /*1650*/  FMUL.FTZ R105, R77, UR6 ;  /* 0x000000064d697c20 */ /* 0x020fc80008410000 */
[----:B------:R-:W-:-:S07]  /*1660*/  @P0 FADD.FTZ R105, R73, R105 ;  /* 0x0000006949690221 */ /* 0x000fce0000010000 */
.L_x_27457:
[----:B------:R-:W-:Y:S05]  /*1670*/  BSYNC B0 ;  /* 0x0000000000007941 */ /* 0x000fea0003800000 */
.L_x_27456:
[----:B------:R-:W-:Y:S01]  /*1680*/  BSSY B0, `(.L_x_27458) ;  /* 0x0000005000007945 */ /* 0x000fe20003800000 */
[----:B------:R-:W-:-:S03]  /*1690*/  @!P6 FSEL R106, R74, RZ, P3 ;  /* 0x000000ff4a6ae208 */ /* 0x000fc60001800000 */
[----:B------:R-:W-:Y:S05]  /*16a0*/  @!P6 BRA `(.L_x_27459) ;  /* 0x000000000008e947 */ /* 0x000fea0003800000 */
[----:B-----5:R-:W-:-:S04]  /*16b0*/  FMUL.FTZ R106, R78, UR6 ;  /* 0x000000064e6a7c20 */ /* 0x020fc80008410000 */
[----:B------:R-:W-:-:S07]  /*16c0*/  @P0 FADD.FTZ R106, R74, R106 ;  /* 0x0000006a4a6a0221 */ /* 0x000fce0000010000 */
.L_x_27459:
[----:B------:R-:W-:Y:S05]  /*16d0*/  BSYNC B0 ;  /* 0x0000000000007941 */ /* 0x000fea0003800000 */
.L_x_27458:
[----:B------:R-:W-:Y:S01]  /*16e0*/  BSSY B0, `(.L_x_27460) ;  /* 0x0000006000007945 */ /* 0x000fe20003800000 */
[----:B------:R-:W-:Y:S01]  /*16f0*/  IMAD.WIDE.U32 R118, R107, 0x10, R6 ;  /* 0x000000106b767825 */ /* 0x000fe200078e0006 */
[----:B------:R-:W-:Y:S02]  /*1700*/  @!P6 FSEL R107, R75, RZ, P1 ;  /* 0x000000ff4b6be208 */ /* 0x000fe40000800000 */
[----:B------:R-:W-:Y:S05]  /*1710*/  @!P6 BRA `(.L_x_27461) ;  /* 0x000000000008e947 */ /* 0x000fea0003800000 */
[----:B-----5:R-:W-:-:S04]  /*1720*/  FMUL.FTZ R107, R79, UR6 ;  /* 0x000000064f6b7c20 */ /* 0x020fc80008410000 */
[----:B------:R-:W-:-:S07]  /*1730*/  @P0 FADD.FTZ R107, R75, R107 ;  /* 0x0000006b4b6b0221 */ /* 0x000fce0000010000 */
.L_x_27461:
[----:B------:R-:W-:Y:S05]  /*1740*/  BSYNC B0 ;  /* 0x0000000000007941 */ /* 0x000fea0003800000 */
.L_x_27460:
[----:B------:R-:W-:Y:S01]  /*1750*/  IADD3 R113, R111, 0x700, RZ ;  /* 0x000007006f717810 */ /* 0x000fe20007ffe0ff */
[----:B------:R0:W-:Y:S01]  /*1760*/  STG.E.128 desc[UR4][R118.64], R104 ;  /* 0x0000006876007986 */ /* 0x0001e2000c101d04 */
[----:B------:R-:W1:Y:S03]  /*1770*/  @P5 LDC.64 R120, c[0x0][0x220] ;  /* 0x00008800ff785b82 */ /* 0x000e660000000a00 */
[----:B------:R-:W-:-:S05]  /*1780*/  @P0 IMAD.WIDE.U32 R108, R113, 0x10, R108 ;  /* 0x00000010716c0825 */ /* 0x000fca00078e006c */
[----:B------:R-:W2:Y:S01]  /*1790*/  @P0 LDG.E.128 R72, desc[UR4][R108.64] ;  /* 0x000000046c480981 */ /* 0x000ea2000c1e1d00 */
[----:B------:R-:W-:Y:S02]  /*17a0*/  @P5 IADD3 R111, R110, 0x700, RZ ;  /* 0x000007006e6f5810 */ /* 0x000fe40007ffe0ff */
[C---:B------:R-:W-:Y:S02]  /*17b0*/  @!P6 ISETP.NE.U32.AND P1, PT, R116.reuse, RZ, PT ;  /* 0x000000ff7400e20c */ /* 0x040fe40003f25070 */
[C---:B------:R-:W-:Y:S02]  /*17c0*/  @!P6 ISETP.NE.U32.AND P2, PT, R116.reuse, RZ, PT ;  /* 0x000000ff7400e20c */ /* 0x040fe40003f45070 */
[----:B------:R-:W-:Y:S01]  /*17d0*/  @!P6 ISETP.NE.U32.AND P3, PT, R116, RZ, PT ;  /* 0x000000ff7400e20c */ /* 0x000fe20003f65070 */
[----:B-1----:R-:W-:-:S05]  /*17e0*/  @P5 IMAD.WIDE.U32 R120, R111, 0x10, R120 ;  /* 0x000000106f785825 */ /* 0x002fca00078e0078 */
[----:B-----5:R0:W5:Y:S01]  /*17f0*/  @P5 LDG.E.128 R76, desc[UR4][R120.64] ;  /* 0x00000004784c5981 */ /* 0x020162000c1e1d00 */
[----:B------:R-:W-:Y:S01]  /*1800*/  @!P6 ISETP.NE.U32.AND P5, PT, R116, RZ, PT ;  /* 0x000000ff7400e20c */ /* 0x000fe20003fa5070 */
[----:B------:R-:W-:Y:S01]  /*1810*/  BSSY B0, `(.L_x_27462) ;  /* 0x000000c000007945 */ /* 0x000fe20003800000 */
[C---:B------:R-:W-:Y:S02]  /*1820*/  @!P6 ISETP.NE.AND.EX P1, PT, R117.reuse, RZ, PT, P1 ;  /* 0x000000ff7500e20c */ /* 0x040fe40003f25310 */
[C---:B------:R-:W-:Y:S02]  /*1830*/  @!P6 ISETP.NE.AND.EX P2, PT, R117.reuse, RZ, PT, P2 ;  /* 0x000000ff7500e20c */ /* 0x040fe40003f45320 */
[C---:B------:R-:W-:Y:S02]  /*1840*/  @!P6 ISETP.NE.AND.EX P5, PT, R117.reuse, RZ, PT, P5 ;  /* 0x000000ff7500e20c */ /* 0x040fe40003fa5350 */
[----:B------:R-:W-:Y:S02]  /*1850*/  @!P6 ISETP.NE.AND.EX P3, PT, R117, RZ, PT, P3 ;  /* 0x000000ff7500e20c */ /* 0x000fe40003f65330 */
[----:B--2---:R-:W-:-:S02]  /*1860*/  @!P6 FSEL R109, R73, RZ, P1 ;  /* 0x000000ff496de208 */ /* 0x004fc40000800000 */
[----:B------:R-:W-:Y:S02]  /*1870*/  @!P6 FSEL R110, R74, RZ, P2 ;  /* 0x000000ff4a6ee208 */ /* 0x000fe40001000000 */
[----:B------:R-:W-:Y:S02]  /*1880*/  @!P6 FSEL R111, R75, RZ, P5 ;  /* 0x000000ff4b6fe208 */ /* 0x000fe40002800000 */
[----:B------:R-:W-:Y:S01]  /*1890*/  @!P6 FSEL R108, R72, RZ, P3 ;  /* 0x000000ff486ce208 */ /* 0x000fe20001800000 */
[----:B0-----:R-:W-:Y:S06]  /*18a0*/  @!P6 BRA `(.L_x_27463) ;  /* 0x000000000008e947 */ /* 0x001fec0003800000 */
[----:B-----5:R-:W-:-:S04]  /*18b0*/  FMUL.FTZ R108, R76, UR6 ;  /* 0x000000064c6c7c20 */ /* 0x020fc80008410000 */
[----:B------:R-:W-:-:S07]  /*18c0*/  @P0 FADD.FTZ R108, R72, R108 ;  /* 0x0000006c486c0221 */ /* 0x000fce0000010000 */
.L_x_27463:
[----:B------:R-:W-:Y:S05]  /*18d0*/  BSYNC B0 ;  /* 0x0000000000007941 */ /* 0x000fea0003800000 */
.L_x_27462:
[----:B------:R-:W-:Y:S04]  /*18e0*/  BSSY B0, `(.L_x_27464) ;  /* 0x0000004000007945 */ /* 0x000fe80003800000 */
[----:B------:R-:W-:Y:S05]  /*18f0*/  @!P6 BRA `(.L_x_27465) ;  /* 0x000000000008e947 */ /* 0x000fea0003800000 */
[----:B-----5:R-:W-:-:S04]  /*1900*/  FMUL.FTZ R109, R77, UR6 ;  /* 0x000000064d6d7c20 */ /* 0x020fc80008410000 */
[----:B------:R-:W-:-:S07]  /*1910*/  @P0 FADD.FTZ R109, R73, R109 ;  /* 0x0000006d496d0221 */ /* 0x000fce0000010000 */
.L_x_27465:
[----:B------:R-:W-:Y:S05]  /*1920*/  BSYNC B0 ;  /* 0x0000000000007941 */ /* 0x000fea0003800000 */
.L_x_27464:
[----:B------:R-:W-:Y:S04]  /*1930*/  BSSY B0, `(.L_x_27466) ;  /* 0x0000004000007945 */ /* 0x000fe80003800000 */
[----:B------:R-:W-:Y:S05]  /*1940*/  @!P6 BRA `(.L_x_27467) ;  /* 0x000000000008e947 */ /* 0x000fea0003800000 */
[----:B-----5:R-:W-:-:S04]  /*1950*/  FMUL.FTZ R110, R78, UR6 ;  /* 0x000000064e6e7c20 */ /* 0x020fc80008410000 */
[----:B------:R-:W-:-:S07]  /*1960*/  @P0 FADD.FTZ R110, R74, R110 ;  /* 0x0000006e4a6e0221 */ /* 0x000fce0000010000 */
.L_x_27467:
[----:B------:R-:W-:Y:S05]  /*1970*/  BSYNC B0 ;  /* 0x0000000000007941 */ /* 0x000fea0003800000 */
.L_x_27466:
[----:B------:R-:W-:Y:S04]  /*1980*/  BSSY B0, `(.L_x_27468) ;  /* 0x0000004000007945 */ /* 0x000fe80003800000 */
[----:B------:R-:W-:Y:S05]  /*1990*/  @!P6 BRA `(.L_x_27469) ;  /* 0x000000000008e947 */ /* 0x000fea0003800000 */
[----:B-----5:R-:W-:-:S04]  /*19a0*/  FMUL.FTZ R111, R79, UR6 ;  /* 0x000000064f6f7c20 */ /* 0x020fc80008410000 */
[----:B------:R-:W-:-:S07]  /*19b0*/  @P0 FADD.FTZ R111, R75, R111 ;  /* 0x0000006f4b6f0221 */ /* 0x000fce0000010000 */
.L_x_27469:
[----:B------:R-:W-:Y:S05]  /*19c0*/  BSYNC B0 ;  /* 0x0000000000007941 */ /* 0x000fea0003800000 */
.L_x_27468:
[----:B------:R-:W-:Y:S01]  /*19d0*/  FADD.FTZ R112, RZ, R80 ;  /* 0x00000050ff707221 */ /* 0x000fe20000010000 */
[----:B------:R-:W-:Y:S01]  /*19e0*/  IMAD.WIDE.U32 R6, R113, 0x10, R6 ;  /* 0x0000001071067825 */ /* 0x000fe200078e0006 */
[----:B------:R-:W-:Y:S01]  /*19f0*/  LOP3.LUT P0, RZ, R3, 0xff, RZ, 0xc0, !PT ;  /* 0x000000ff03ff7812 */ /* 0x000fe2000780c0ff */
[----:B------:R-:W-:Y:S02]  /*1a00*/  UMOV UR10, 0xffffffff ;  /* 0xffffffff000a7882 */ /* 0x000fe40000000000 */
[----:B------:R-:W-:Y:S01]  /*1a10*/  FADD.FTZ R117, R112, R81 ;  /* 0x0000005170757221 */ /* 0x000fe20000010000 */
[----:B------:R-:W-:Y:S01]  /*1a20*/  LOP3.LUT P1, RZ, R0, 0x1f, RZ, 0xc0, !PT ;  /* 0x0000001f00ff7812 */ /* 0x000fe2000782c0ff */
[----:B------:R0:W-:Y:S01]  /*1a30*/  STG.E.128 desc[UR4][R6.64], R108 ;  /* 0x0000006c06007986 */ /* 0x0001e2000c101d04 */
[----:B------:R-:W-:Y:S01]  /*1a40*/  SHF.R.S32.HI R114, RZ, 0x1f, R2 ;  /* 0x0000001fff727819 */ /* 0x000fe20000011402 */
        /* <DEDUP_REMOVED lines=118> */
.L_x_27484:
[----:B------:R-:W2:Y:S01]  /*21b0*/  @!P1 S2R R116, SR_CgaCtaId ;  /* 0x0000000000749919 */ /* 0x000ea20000008800 */
[----:B------:R-:W-:Y:S01]  /*21c0*/  LOP3.LUT R3, R113, 0x7, RZ, 0xc0, !PT ;  /* 0x0000000771037812 */ /* 0x000fe200078ec0ff */
[----:B-1----:R-:W-:Y:S01]  /*21d0*/  FADD.FTZ R7, R121, R122 ;  /* 0x0000007a79077221 */ /* 0x002fe20000010000 */
[----:B------:R-:W-:Y:S01]  /*21e0*/  @!P1 MOV R113, 0x400 ;  /* 0x0000040000719802 */ /* 0x000fe20000000f00 */
        /* <DEDUP_REMOVED lines=94> */
[----:B------:R-:W-:Y:S01]  /*27d0*/  FADD.FTZ R83, -R4, R83 ;  /* 0x0000005304537221 */ /* 0x000fe20000010100 */
[C---:B------:R-:W-:Y:S01]  /*27e0*/  FMUL.FTZ R7, R3.reuse, R80 ;  /* 0x0000005003077220 */ /* 0x040fe20000410000 */
[C---:B------:R-:W-:Y:S01]  /*27f0*/  FMUL.FTZ R115, R3.reuse, R82 ;  /* 0x0000005203737220 */ /* 0x040fe20000410000 */
[----:B------:R-:W-:Y:S01]  /*2800*/  LEA.HI R6, R6, R5, RZ, 0x2 ;  /* 0x0000000506067211 */ /* 0x000fe200078f10ff */
[C---:B------:R-:W-:Y:S01]  /*2810*/  FMUL.FTZ R114, R3.reuse, R83 ;  /* 0x0000005303727220 */ /* 0x040fe20000410000 */
[----:B------:R-:W-:Y:S01]  /*2820*/  LOP3.LUT R5, R0, 0xff, RZ, 0xc0, !PT ;  /* 0x000000ff00057812 */ /* 0x000fe200078ec0ff */
[----:B------:R-:W-:Y:S01]  /*2830*/  FMUL.FTZ R80, R3, R81 ;  /* 0x0000005103507220 */ /* 0x000fe20000410000 */
[----:B------:R-:W-:Y:S01]  /*2840*/  FFMA.FTZ R82, R38, R115, R70 ;  /* 0x0000007326527223 */ /* 0x000fe20000010046 */
[----:B------:R-:W-:Y:S01]  /*2850*/  FFMA.FTZ R83, R39, R114, R71 ;  /* 0x0000007227537223 */ /* 0x000fe20000010047 */
[----:B------:R-:W-:Y:S01]  /*2860*/  LEA.HI.SX32 R6, R6, R5, 0x1e ;  /* 0x0000000506067211 */ /* 0x000fe200078ff2ff */
[----:B------:R-:W-:Y:S01]  /*2870*/  FFMA.FTZ R81, R37, R80, R69 ;  /* 0x0000005025517223 */ /* 0x000fe20000010045 */
[----:B------:R-:W-:Y:S01]  /*2880*/  FFMA.FTZ R80, R36, R7, R68 ;  /* 0x0000000724507223 */ /* 0x000fe20000010044 */
[C---:B------:R-:W-:Y:S01]  /*2890*/  FADD.FTZ R84, -R4.reuse, R84 ;  /* 0x0000005404547221 */ /* 0x040fe20000010100 */
[----:B------:R-:W-:Y:S01]  /*28a0*/  FADD.FTZ R85, -R4, R85 ;  /* 0x0000005504557221 */ /* 0x000fe20000010100 */
[----:B0-----:R-:W-:-:S04]  /*28b0*/  IMAD.WIDE.U32 R114, R6, 0x10, R112 ;  /* 0x0000001006727825 */ /* 0x001fc800078e0070 */
[C---:B------:R-:W-:Y:S01]  /*28c0*/  FADD.FTZ R86, -R4.reuse, R86 ;  /* 0x0000005604567221 */ /* 0x040fe20000010100 */
[C---:B------:R-:W-:Y:S01]  /*28d0*/  FADD.FTZ R87, -R4.reuse, R87 ;  /* 0x0000005704577221 */ /* 0x040fe20000010100 */
[C---:B------:R-:W-:Y:S01]  /*28e0*/  FADD.FTZ R88, -R4.reuse, R88 ;  /* 0x0000005804587221 */ /* 0x040fe20000010100 */
[C---:B------:R-:W-:Y:S01]  /*28f0*/  FADD.FTZ R89, -R4.reuse, R89 ;  /* 0x0000005904597221 */ /* 0x040fe20000010100 */
[----:B------:R0:W-:Y:S01]  /*2900*/  STG.E.128 desc[UR4][R114.64], R80 ;  /* 0x0000005072007986 */ /* 0x0001e2000c101d04 */
        /* <DEDUP_REMOVED lines=21> */
[----:B0-----:R-:W-:Y:S01]  /*2a60*/  IADD3 R81, R6, 0x100, RZ ;  /* 0x0000010006517810 */ /* 0x001fe20007ffe0ff */
        /* <DEDUP_REMOVED lines=30> */
[C---:B------:R-:W-:Y:S01]  /*2c50*/  FMUL.FTZ R108, R3.reuse, R108 ;  /* 0x0000006c036c7220 */ /* 0x040fe20000410000 */
[C---:B------:R-:W-:Y:S01]  /*2c60*/  FMUL.FTZ R109, R3.reuse, R109 ;  /* 0x0000006d036d7220 */ /* 0x040fe20000410000 */
[C---:B------:R-:W-:Y:S01]  /*2c70*/  FMUL.FTZ R110, R3.reuse, R110 ;  /* 0x0000006e036e7220 */ /* 0x040fe20000410000 */
[----:B------:R-:W-:Y:S01]  /*2c80*/  FMUL.FTZ R4, R3, R4 ;  /* 0x0000000403047220 */ /* 0x000fe20000410000 */
[C---:B------:R-:W-:Y:S01]  /*2c90*/  IADD3 R3, R6.reuse, 0x200, RZ ;  /* 0x0000020006037810 */ /* 0x040fe20007ffe0ff */
[----:B------:R0:W-:Y:S01]  /*2ca0*/  STG.E.128 desc[UR4][R80.64], R84 ;  /* 0x0000005450007986 */ /* 0x0001e2000c101d04 */
[C---:B------:R-:W-:Y:S01]  /*2cb0*/  IADD3 R7, R6.reuse, 0x300, RZ ;  /* 0x0000030006077810 */ /* 0x040fe20007ffe0ff */
[----:B------:R-:W-:Y:S01]  /*2cc0*/  FFMA.FTZ R91, R31, R91, R63 ;  /* 0x0000005b1f5b7223 */ /* 0x000fe2000001003f */
[----:B------:R-:W-:Y:S01]  /*2cd0*/  IADD3 R83, R6, 0x400, RZ ;  /* 0x0000040006537810 */ /* 0x000fe20007ffe0ff */
[----:B------:R-:W-:Y:S01]  /*2ce0*/  FFMA.FTZ R90, R30, R90, R62 ;  /* 0x0000005a1e5a7223 */ /* 0x000fe2000001003e */
[C---:B------:R-:W-:Y:S01]  /*2cf0*/  IADD3 R111, R6.reuse, 0x500, RZ ;  /* 0x00000500066f7810 */ /* 0x040fe20007ffe0ff */
[----:B------:R-:W-:Y:S01]  /*2d00*/  FFMA.FTZ R89, R29, R89, R61 ;  /* 0x000000591d597223 */ /* 0x000fe2000001003d */
[----:B------:R-:W-:Y:S01]  /*2d10*/  IADD3 R115, R6, 0x600, RZ ;  /* 0x0000060006737810 */ /* 0x000fe20007ffe0ff */
[----:B------:R-:W-:Y:S01]  /*2d20*/  FFMA.FTZ R88, R28, R88, R60 ;  /* 0x000000581c587223 */ /* 0x000fe2000001003c */
[----:B------:R-:W-:Y:S01]  /*2d30*/  IADD3 R117, R6, 0x700, RZ ;  /* 0x0000070006757810 */ /* 0x000fe20007ffe0ff */
        /* <DEDUP_REMOVED lines=8> */
[----:B0-----:R-:W-:-:S04]  /*2dc0*/  IMAD.WIDE.U32 R86, R3, 0x10, R112 ;  /* 0x0000001003567825 */ /* 0x001fc800078e0070 */
        /* <DEDUP_REMOVED lines=12> */
[----:B------:R0:W-:Y:S03]  /*2e90*/  STG.E.128 desc[UR4][R86.64], R88 ;  /* 0x0000005856007986 */ /* 0x0001e6000c101d04 */
[----:B------:R-:W-:Y:S01]  /*2ea0*/  FFMA.FTZ R111, R11, R4, R43 ;  /* 0x000000040b6f7223 */ /* 0x000fe2000001002b */
[----:B------:R-:W-:Y:S01]  /*2eb0*/  FFMA.FTZ R110, R10, R110, R42 ;  /* 0x0000006e0a6e7223 */ /* 0x000fe2000001002a */
[----:B------:R-:W-:-:S04]  /*2ec0*/  IMAD.WIDE.U32 R112, R117, 0x10, R112 ;  /* 0x0000001075707825 */ /* 0x000fc800078e0070 */
[----:B------:R-:W-:Y:S01]  /*2ed0*/  FFMA.FTZ R109, R9, R109, R41 ;  /* 0x0000006d096d7223 */ /* 0x000fe20000010029 */
[----:B------:R-:W-:Y:S01]  /*2ee0*/  FFMA.FTZ R108, R8, R108, R40 ;  /* 0x0000006c086c7223 */ /* 0x000fe20000010028 */
[----:B------:R0:W-:Y:S04]  /*2ef0*/  STG.E.128 desc[UR4][R84.64], R92 ;  /* 0x0000005c54007986 */ /* 0x0001e8000c101d04 */
[----:B------:R0:W-:Y:S04]  /*2f00*/  STG.E.128 desc[UR4][R82.64], R96 ;  /* 0x0000006052007986 */ /* 0x0001e8000c101d04 */
[----:B------:R0:W-:Y:S04]  /*2f10*/  STG.E.128 desc[UR4][R80.64], R100 ;  /* 0x0000006450007986 */ /* 0x0001e8000c101d04 */
[----:B------:R0:W-:Y:S04]  /*2f20*/  STG.E.128 desc[UR4][R6.64], R104 ;  /* 0x0000006806007986 */ /* 0x0001e8000c101d04 */
[----:B------:R0:W-:Y:S02]  /*2f30*/  STG.E.128 desc[UR4][R112.64], R108 ;  /* 0x0000006c70007986 */ /* 0x0001e4000c101d04 */
.L_x_27472:
[----:B------:R-:W-:Y:S05]  /*2f40*/  BSYNC B0 ;  /* 0x0000000000007941 */ /* 0x000fea0003800000 */
.L_x_27471:
[----:B------:R-:W-:Y:S02]  /*2f50*/  IADD3 R2, R2, UR8, RZ ;  /* 0x0000000802027c10 */ /* 0x000fe4000fffe0ff */
[----:B------:R-:W-:Y:S02]  /*2f60*/  SEL R3, RZ, 0x1, P0 ;  /* 0x00000001ff037807 */ /* 0x000fe40000000000 */
[----:B------:R-:W-:-:S13]  /*2f70*/  ISETP.GE.AND P1, PT, R2, UR9, PT ;  /* 0x0000000902007c0c */ /* 0x000fda000bf26270 */
[----:B------:R-:W-:Y:S05]  /*2f80*/  @!P1 BRA `(.L_x_27473) ;  /* 0xffffffd400049947 */ /* 0x000fea000383ffff */
[----:B------:R-:W-:Y:S05]  /*2f90*/  EXIT ;  /* 0x000000000000794d */ /* 0x000fea0003800000 */
.L_x_27470:
[----:B------:R-:W-:Y:S01]  /*2fa0*/  HFMA2.MMA R117, -RZ, RZ, 0, 5.9604644775390625e-08 ;  /* 0x00000001ff757435 */ /* 0x000fe200000001ff */
[----:B------:R-:W-:Y:S02]  /*2fb0*/  MOV R124, R3 ;  /* 0x00000003007c7202 */ /* 0x000fe40000000f00 */
[----:B------:R-:W-:Y:S02]  /*2fc0*/  MOV R116, 0x1f ;  /* 0x0000001f00747802 */ /* 0x000fe40000000f00 */
[----:B------:R-:W-:-:S07]  /*2fd0*/  MOV R7, 0xffffffff ;  /* 0xffffffff00077802 */ /* 0x000fce0000000f00 */
[----:B-----5:R-:W-:Y:S05]  /*2fe0*/  WARPSYNC.COLLECTIVE R7, `(.L_x_27474) ;  /* 0x0000000007087348 */ /* 0x020fea0003c00000 */
[----:B------:R0:W1:Y:S02]  /*2ff0*/  SHFL.BFLY P2, R122, R124, R117, R116 ;  /* 0x0c0000757c7a7389 */ /* 0x0000640000040074 */
[----:B01---5:R-:W-:Y:S01]  /*3000*/  ENDCOLLECTIVE ;  /* 0x000000000000791b */ /* 0x023fe20003800000 */
.L_x_27474:
[----:B------:R-:W-:Y:S01]  /*3010*/  HFMA2.MMA R117, -RZ, RZ, 0, 1.1920928955078125e-07 ;  /* 0x00000002ff757435 */ /* 0x000fe200000001ff */
[----:B------:R-:W-:-:S05]  /*3020*/  MOV R6, R122 ;  /* 0x0000007a00067202 */ /* 0x000fca0000000f00 */
[----:B------:R-:W-:-:S05]  /*3030*/  FADD.FTZ R118, R3, R6 ;  /* 0x0000000603767221 */ /* 0x000fca0000010000 */
[----:B------:R-:W-:-:S07]  /*3040*/  MOV R124, R118 ;  /* 0x00000076007c7202 */ /* 0x000fce0000000f00 */
[----:B------:R-:W-:Y:S05]  /*3050*/  WARPSYNC.COLLECTIVE R7, `(.L_x_27475) ;  /* 0x0000000007087348 */ /* 0x000fea0003c00000 */
[----:B------:R0:W1:Y:S02]  /*3060*/  SHFL.BFLY P2, R122, R124, R117, R116 ;  /* 0x0c0000757c7a7389 */ /* 0x0000640000040074 */
[----:B01----:R-:W-:Y:S01]  /*3070*/  ENDCOLLECTIVE ;  /* 0x000000000000791b */ /* 0x003fe20003800000 */
.L_x_27475:
[----:B------:R-:W-:Y:S01]  /*3080*/  HFMA2.MMA R117, -RZ, RZ, 0, 2.384185791015625e-07 ;  /* 0x00000004ff757435 */ /* 0x000fe200000001ff */
[----:B------:R-:W-:-:S05]  /*3090*/  MOV R119, R122 ;  /* 0x0000007a00777202 */ /* 0x000fca0000000f00 */
[----:B------:R-:W-:-:S05]  /*30a0*/  FADD.FTZ R119, R118, R119 ;  /* 0x0000007776777221 */ /* 0x000fca0000010000 */
[----:B------:R-:W-:-:S07]  /*30b0*/  MOV R124, R119 ;  /* 0x00000077007c7202 */ /* 0x000fce0000000f00 */
[----:B------:R-:W-:Y:S05]  /*30c0*/  WARPSYNC.COLLECTIVE R7, `(.L_x_27476) ;  /* 0x0000000007087348 */ /* 0x000fea0003c00000 */
[----:B------:R0:W1:Y:S02]  /*30d0*/  SHFL.BFLY P2, R122, R124, R117, R116 ;  /* 0x0c0000757c7a7389 */ /* 0x0000640000040074 */
[----:B01----:R-:W-:Y:S01]  /*30e0*/  ENDCOLLECTIVE ;  /* 0x000000000000791b */ /* 0x003fe20003800000 */
.L_x_27476:
[----:B------:R-:W-:Y:S01]  /*30f0*/  HFMA2.MMA R117, -RZ, RZ, 0, 4.76837158203125e-07 ;  /* 0x00000008ff757435 */ /* 0x000fe200000001ff */
[----:B------:R-:W-:-:S05]  /*3100*/  MOV R6, R122 ;  /* 0x0000007a00067202 */ /* 0x000fca0000000f00 */
[----:B------:R-:W-:-:S05]  /*3110*/  FADD.FTZ R120, R119, R6 ;  /* 0x0000000677787221 */ /* 0x000fca0000010000 */
[----:B------:R-:W-:-:S07]  /*3120*/  MOV R124, R120 ;  /* 0x00000078007c7202 */ /* 0x000fce0000000f00 */
[----:B------:R-:W-:Y:S05]  /*3130*/  WARPSYNC.COLLECTIVE R7, `(.L_x_27477) ;  /* 0x0000000007087348 */ /* 0x000fea0003c00000 */
[----:B------:R0:W1:Y:S02]  /*3140*/  SHFL.BFLY P2, R122, R124, R117, R116 ;  /* 0x0c0000757c7a7389 */ /* 0x0000640000040074 */
[----:B01----:R-:W-:Y:S01]  /*3150*/  ENDCOLLECTIVE ;  /* 0x000000000000791b */ /* 0x003fe20003800000 */
.L_x_27477:
[----:B------:R-:W-:Y:S01]  /*3160*/  HFMA2.MMA R117, -RZ, RZ, 0, 9.5367431640625e-07 ;  /* 0x00000010ff757435 */ /* 0x000fe200000001ff */
[----:B------:R-:W-:-:S05]  /*3170*/  MOV R121, R122 ;  /* 0x0000007a00797202 */ /* 0x000fca0000000f00 */
[----:B------:R-:W-:-:S05]  /*3180*/  FADD.FTZ R121, R120, R121 ;  /* 0x0000007978797221 */ /* 0x000fca0000010000 */
[----:B------:R-:W-:-:S07]  /*3190*/  MOV R124, R121 ;  /* 0x00000079007c7202 */ /* 0x000fce0000000f00 */
[----:B------:R-:W-:Y:S05]  /*31a0*/  WARPSYNC.COLLECTIVE R7, `(.L_x_27478) ;  /* 0x0000000007087348 */ /* 0x000fea0003c00000 */
[----:B------:R0:W1:Y:S02]  /*31b0*/  SHFL.BFLY P2, R122, R124, R117, R116 ;  /* 0x0c0000757c7a7389 */ /* 0x0000640000040074 */
[----:B01----:R-:W-:Y:S01]  /*31c0*/  ENDCOLLECTIVE ;  /* 0x000000000000791b */ /* 0x003fe20003800000 */
.L_x_27478:
        /* <DEDUP_REMOVED lines=73> */
.L_x_27479:
[----:B------:R-:W-:Y:S01]  /*3660*/  HFMA2.MMA R117, -RZ, RZ, 0, 1.1920928955078125e-07 ;  /* 0x00000002ff757435 */ /* 0x000fe200000001ff */
[----:B------:R-:W-:-:S05]  /*3670*/  MOV R118, R122 ;  /* 0x0000007a00767202 */ /* 0x000fca0000000f00 */
[----:B------:R-:W-:-:S05]  /*3680*/  FADD.FTZ R118, R3, R118 ;  /* 0x0000007603767221 */ /* 0x000fca0000010000 */
[----:B------:R-:W-:-:S07]  /*3690*/  MOV R124, R118 ;  /* 0x00000076007c7202 */ /* 0x000fce0000000f00 */
[----:B------:R-:W-:Y:S05]  /*36a0*/  WARPSYNC.COLLECTIVE R7, `(.L_x_27480) ;  /* 0x0000000007087348 */ /* 0x000fea0003c00000 */
[----:B------:R0:W1:Y:S02]  /*36b0*/  SHFL.BFLY P2, R122, R124, R117, R116 ;  /* 0x0c0000757c7a7389 */ /* 0x0000640000040074 */
[----:B01----:R-:W-:Y:S01]  /*36c0*/  ENDCOLLECTIVE ;  /* 0x000000000000791b */ /* 0x003fe20003800000 */
.L_x_27480:
[----:B------:R-:W-:Y:S01]  /*36d0*/  HFMA2.MMA R117, -RZ, RZ, 0, 2.384185791015625e-07 ;  /* 0x00000004ff757435 */ /* 0x000fe200000001ff */
[----:B------:R-:W-:-:S05]  /*36e0*/  MOV R119, R122 ;  /* 0x0000007a00777202 */ /* 0x000fca0000000f00 */
[----:B------:R-:W-:-:S05]  /*36f0*/  FADD.FTZ R119, R118, R119 ;  /* 0x0000007776777221 */ /* 0x000fca0000010000 */
[----:B------:R-:W-:-:S07]  /*3700*/  MOV R124, R119 ;  /* 0x00000077007c7202 */ /* 0x000fce0000000f00 */
[----:B------:R-:W-:Y:S05]  /*3710*/  WARPSYNC.COLLECTIVE R7, `(.L_x_27481) ;  /* 0x0000000007087348 */ /* 0x000fea0003c00000 */
[----:B------:R0:W1:Y:S02]  /*3720*/  SHFL.BFLY P2, R122, R124, R117, R116 ;  /* 0x0c0000757c7a7389 */ /* 0x0000640000040074 */
[----:B01----:R-:W-:Y:S01]  /*3730*/  ENDCOLLECTIVE ;  /* 0x000000000000791b */ /* 0x003fe20003800000 */
.L_x_27481:
[----:B------:R-:W-:Y:S01]  /*3740*/  HFMA2.MMA R117, -RZ, RZ, 0, 4.76837158203125e-07 ;  /* 0x00000008ff757435 */ /* 0x000fe200000001ff */
[----:B------:R-:W-:-:S05]  /*3750*/  MOV R120, R122 ;  /* 0x0000007a00787202 */ /* 0x000fca0000000f00 */
[----:B------:R-:W-:-:S05]  /*3760*/  FADD.FTZ R120, R119, R120 ;  /* 0x0000007877787221 */ /* 0x000fca0000010000 */
[----:B------:R-:W-:-:S07]  /*3770*/  MOV R124, R120 ;  /* 0x00000078007c7202 */ /* 0x000fce0000000f00 */
[----:B------:R-:W-:Y:S05]  /*3780*/  WARPSYNC.COLLECTIVE R7, `(.L_x_27482) ;  /* 0x0000000007087348 */ /* 0x000fea0003c00000 */
[----:B------:R0:W1:Y:S02]  /*3790*/  SHFL.BFLY P2, R122, R124, R117, R116 ;  /* 0x0c0000757c7a7389 */ /* 0x0000640000040074 */
[----:B01----:R-:W-:Y:S01]  /*37a0*/  ENDCOLLECTIVE ;  /* 0x000000000000791b */ /* 0x003fe20003800000 */
.L_x_27482:
[----:B------:R-:W-:Y:S01]  /*37b0*/  HFMA2.MMA R117, -RZ, RZ, 0, 9.5367431640625e-07 ;  /* 0x00000010ff757435 */ /* 0x000fe200000001ff */
[----:B------:R-:W-:-:S05]  /*37c0*/  MOV R121, R122 ;  /* 0x0000007a00797202 */ /* 0x000fca0000000f00 */
[----:B------:R-:W-:-:S05]  /*37d0*/  FADD.FTZ R121, R120, R121 ;  /* 0x0000007978797221 */ /* 0x000fca0000010000 */
[----:B------:R-:W-:-:S07]  /*37e0*/  MOV R124, R121 ;  /* 0x00000079007c7202 */ /* 0x000fce0000000f00 */
[----:B------:R-:W-:Y:S05]  /*37f0*/  WARPSYNC.COLLECTIVE R7, `(.L_x_27483) ;  /* 0x0000000007087348 */ /* 0x000fea0003c00000 */
[----:B------:R0:W1:Y:S02]  /*3800*/  SHFL.BFLY P2, R122, R124, R117, R116 ;  /* 0x0c0000757c7a7389 */ /* 0x0000640000040074 */
[----:B01----:R-:W-:Y:S01]  /*3810*/  ENDCOLLECTIVE ;  /* 0x000000000000791b */ /* 0x003fe20003800000 */
.L_x_27483:
[----:B------:R-:W-:Y:S05]  /*3820*/  BRA `(.L_x_27484) ;  /* 0xffffffe800607947 */ /* 0x000fea000383ffff */
.L_x_27485:
        /* <DEDUP_REMOVED lines=13> */
.L_x_30331:


//--------------------- .text._ZN10layer_norm13ln_fwd_kernelINS_13Kernel_traitsIfffffjLj8192ELj1ELj1ELj8ELj16ENS_18Kernel_traits_baseILj8192EfffffjLj256EEEEELb0ELb1ELb0ELb0EEEvNS_9FwdParamsE --------------------------
	.section	.text._ZN10layer_norm13ln_fwd_kernelINS_13Kernel_traitsIfffffjLj8192ELj1ELj1ELj8ELj16ENS_18Kernel_traits_baseILj8192EfffffjLj256EEEEELb0ELb1ELb0ELb0EEEvNS_9FwdParamsE,"ax",@progbits
	.align	128
        .global         _ZN10layer_norm13ln_fwd_kernelINS_13Kernel_traitsIfffffjLj8192ELj1ELj1ELj8ELj16ENS_18Kernel_traits_baseILj8192EfffffjLj256EEEEELb0ELb1ELb0ELb0EEEvNS_9FwdParamsE
        .type           _ZN10layer_norm13ln_fwd_kernelINS_13Kernel_traitsIfffffjLj8192ELj1ELj1ELj8ELj16ENS_18Kernel_traits_baseILj8192EfffffjLj256EEEEELb0ELb1ELb0ELb0EEEvNS_9FwdParamsE,@function
        .size           _ZN10layer_norm13ln_fwd_kernelINS_13Kernel_traitsIfffffjLj8192ELj1ELj1ELj8ELj16ENS_18Kernel_traits_baseILj8192EfffffjLj256EEEEELb0ELb1ELb0ELb0EEEvNS_9FwdParamsE,(.L_x_30332 - _ZN10layer_norm13ln_fwd_kernelINS_13Kernel_traitsIfffffjLj8192ELj1ELj1ELj8ELj16ENS_18Kernel_traits_baseILj8192EfffffjLj256EEEEELb0ELb1ELb0ELb0EEEvNS_9FwdParamsE)
        .other          _ZN10layer_norm13ln_fwd_kernelINS_13Kernel_traitsIfffffjLj8192ELj1ELj1ELj8ELj16ENS_18Kernel_traits_baseILj8192EfffffjLj256EEEEELb0ELb1ELb0ELb0EEEvNS_9FwdParamsE,@"STO_CUDA_ENTRY STV_DEFAULT"
_ZN10layer_norm13ln_fwd_kernelINS_13Kernel_traitsIfffffjLj8192ELj1ELj1ELj8ELj16ENS_18Kernel_traits_baseILj8192EfffffjLj256EEEEELb0ELb1ELb0ELb0EEEvNS_9FwdParamsE:
.text._ZN10layer_norm13ln_fwd_kernelINS_13Kernel_traitsIfffffjLj8192ELj1ELj1ELj8ELj16ENS_18Kernel_traits_baseILj8192EfffffjLj256EEEEELb0ELb1ELb0ELb0EEEvNS_9FwdParamsE:
        /* <DEDUP_REMOVED lines=26> */
[----:B------:R-:W-:-:S13]  /*01a0*/  ISETP.NE.AND.EX P0, PT, RZ, UR7, PT, P0 ;  /* 0x00000007ff007c0c */ /* 0x000fda000bf05300 */
[----:B------:R-:W-:-:S04]  /*01b0*/  @P0 LEA R16, P2, R95, UR6, 0x4 ;  /* 0x000000065f100c11 */ /* 0x000fc8000f8420ff */
[C---:B------:R-:W-:Y:S02]  /*01c0*/  @P0 LEA.HI.X R17, R95.reuse, UR7, RZ, 0x4, P2 ;  /* 0x000000075f110c11 */ /* 0x040fe400090f24ff */
[C---:B------:R-:W-:Y:S01]  /*01d0*/  LEA R12, P2, R95.reuse, UR8, 0x4 ;  /* 0x000000085f0c7c11 */ /* 0x040fe2000f8420ff */
[C---:B0-----:R-:W-:Y:S02]  /*01e0*/  IMAD.WIDE.U32 R8, R95.reuse, 0x10, R8 ;  /* 0x000000105f087825 */ /* 0x041fe400078e0008 */
[----:B------:R0:W5:Y:S01]  /*01f0*/  @P0 LDG.E.128 R4, desc[UR4][R16.64] ;  /* 0x0000000410040981 */ /* 0x000162000c1e1d00 */
[----:B------:R-:W-:-:S03]  /*0200*/  LEA.HI.X R13, R95, UR9, RZ, 0x4, P2 ;  /* 0x000000095f0d7c11 */ /* 0x000fc600090f24ff */
[----:B------:R-:W5:Y:S04]  /*0210*/  LDG.E.128 R8, desc[UR4][R8.64] ;  /* 0x0000000408087981 */ /* 0x000f68000c1e1d00 */
[----:B------:R-:W5:Y:S01]  /*0220*/  LDG.E.128 R12, desc[UR4][R12.64] ;  /* 0x000000040c0c7981 */ /* 0x000f62000c1e1d00 */
[----:B0-----:R-:W-:-:S07]  /*0230*/  LOP3.LUT R95, R95, 0x100, RZ, 0xfc, !PT ;  /* 0x000001005f5f7812 */ /* 0x001fce00078efcff */
.L_x_27487:
[----:B------:R-:W-:Y:S05]  /*0240*/  BSYNC B0 ;  /* 0x0000000000007941 */ /* 0x000fea0003800000 */
.L_x_27486:
[----:B------:R-:W-:Y:S04]  /*0250*/  BSSY B0, `(.L_x_27488) ;  /* 0x0000012000007945 */ /* 0x000fe80003800000 */
[----:B------:R-:W-:Y:S05]  /*0260*/  @!P6 BRA `(.L_x_27489) ;  /* 0x000000000040e947 */ /* 0x000fea0003800000 */
[----:B------:R-:W-:Y:S01]  /*0270*/  ULDC.64 UR6, c[0x0][0x2c8] ;  /* 0x0000b20000067ab9 */ /* 0x000fe20000000a00 */
[----:B------:R-:W0:Y:S01]  /*0280*/  LDC.64 R16, c[0x0][0x260] ;  /* 0x00009800ff107b82 */ /* 0x000e220000000a00 */
[----:B------:R-:W-:Y:S01]  /*0290*/  ISETP.NE.U32.AND P0, PT, RZ, UR6, PT ;  /* 0x00000006ff007c0c */ /* 0x000fe2000bf05070 */
[----:B------:R-:W-:Y:S01]  /*02a0*/  ULDC.64 UR8, c[0x0][0x278] ;  /* 0x00009e0000087ab9 */ /* 0x000fe20000000a00 */
[----:B------:R-:W-:Y:S02]  /*02b0*/  CS2R R18, SRZ ;  /* 0x0000000000127805 */ /* 0x000fe4000001ff00 */
[----:B------:R-:W-:-:S13]  /*02c0*/  ISETP.NE.AND.EX P0, PT, RZ, UR7, PT, P0 ;  /* 0x00000007ff007c0c */ /* 0x000fda000bf05300 */
[----:B------:R-:W-:-:S04]  /*02d0*/  @P0 LEA R28, P2, R95, UR6, 0x4 ;  /* 0x000000065f1c0c11 */ /* 0x000fc8000f8420ff */
[C---:B------:R-:W-:Y:S02]  /*02e0*/  @P0 LEA.HI.X R29, R95.reuse, UR7, RZ, 0x4, P2 ;  /* 0x000000075f1d0c11 */ /* 0x040fe400090f24ff */
[C---:B------:R-:W-:Y:S01]  /*02f0*/  LEA R24, P2, R95.reuse, UR8, 0x4 ;  /* 0x000000085f187c11 */ /* 0x040fe2000f8420ff */
[C---:B0-----:R-:W-:Y:S01]  /*0300*/  IMAD.WIDE.U32 R20, R95.reuse, 0x10, R16 ;  /* 0x000000105f147825 */ /* 0x041fe200078e0010 */
[----:B------:R-:W-:Y:S02]  /*0310*/  CS2R R16, SRZ ;  /* 0x0000000000107805 */ /* 0x000fe4000001ff00 */
[----:B------:R-:W-:-:S03]  /*0320*/  LEA.HI.X R25, R95, UR9, RZ, 0x4, P2 ;  /* 0x000000095f197c11 */ /* 0x000fc600090f24ff */
[----:B------:R-:W5:Y:S04]  /*0330*/  LDG.E.128 R20, desc[UR4][R20.64] ;  /* 0x0000000414147981 */ /* 0x000f68000c1e1d00 */
[----:B------:R-:W5:Y:S04]  /*0340*/  LDG.E.128 R24, desc[UR4][R24.64] ;  /* 0x0000000418187981 */ /* 0x000f68000c1e1d00 */
[----:B------:R0:W5:Y:S01]  /*0350*/  @P0 LDG.E.128 R16, desc[UR4][R28.64] ;  /* 0x000000041c100981 */ /* 0x000162000c1e1d00 */
[----:B------:R-:W-:-:S07]  /*0360*/  IADD3 R95, R95, 0x100, RZ ;  /* 0x000001005f5f7810 */ /* 0x000fce0007ffe0ff */
.L_x_27489:
[----:B------:R-:W-:Y:S05]  /*0370*/  BSYNC B0 ;  /* 0x0000000000007941 */ /* 0x000fea0003800000 */
.L_x_27488:
[----:B------:R-:W-:Y:S04]  /*0380*/  BSSY B0, `(.L_x_27490) ;  /* 0x0000012000007945 */ /* 0x000fe80003800000 */
[----:B------:R-:W-:Y:S05]  /*0390*/  @!P5 BRA `(.L_x_27491) ;  /* 0x000000000040d947 */ /* 0x000fea0003800000 */
[----:B------:R-:W-:Y:S01]  /*03a0*/  ULDC.64 UR6, c[0x0][0x2c8] ;  /* 0x0000b20000067ab9 */ /* 0x000fe20000000a00 */
[----:B0-----:R-:W0:Y:S01]  /*03b0*/  LDC.64 R28, c[0x0][0x260] ;  /* 0x00009800ff1c7b82 */ /* 0x001e220000000a00 */
        /* <DEDUP_REMOVED lines=14> */
.L_x_27491:
[----:B------:R-:W-:Y:S05]  /*04a0*/  BSYNC B0 ;  /* 0x0000000000007941 */ /* 0x000fea0003800000 */
.L_x_27490:
[----:B------:R-:W-:Y:S04]  /*04b0*/  BSSY B0, `(.L_x_27492) ;  /* 0x0000012000007945 */ /* 0x000fe80003800000 */
[----:B------:R-:W-:Y:S05]  /*04c0*/  @!P4 BRA `(.L_x_27493) ;  /* 0x000000000040c947 */ /* 0x000fea0003800000 */
[----:B------:R-:W-:Y:S01]  /*04d0*/  ULDC.64 UR6, c[0x0][0x2c8] ;  /* 0x0000b20000067ab9 */ /* 0x000fe20000000a00 */
[----:B-1----:R-:W1:Y:S01]  /*04e0*/  LDC.64 R40, c[0x0][0x260] ;  /* 0x00009800ff287b82 */ /* 0x002e620000000a00 */
[----:B------:R-:W-:Y:S01]  /*04f0*/  ISETP.NE.U32.AND P0, PT, RZ, UR6, PT ;  /* 0x00000006ff007c0c */ /* 0x000fe2000bf05070 */
[----:B------:R-:W-:Y:S01]  /*0500*/  ULDC.64 UR8, c[0x0][0x278] ;  /* 0x00009e0000087ab9 */ /* 0x000fe20000000a00 */
[----:B------:R-:W-:Y:S02]  /*0510*/  CS2R R42, SRZ ;  /* 0x00000000002a7805 */ /* 0x000fe4000001ff00 */
[----:B------:R-:W-:-:S13]  /*0520*/  ISETP.NE.AND.EX P0, PT, RZ, UR7, PT, P0 ;  /* 0x00000007ff007c0c */ /* 0x000fda000bf05300 */
[----:B------:R-:W-:-:S04]  /*0530*/  @P0 LEA R52, P2, R95, UR6, 0x4 ;  /* 0x000000065f340c11 */ /* 0x000fc8000f8420ff */
[C---:B------:R-:W-:Y:S02]  /*0540*/  @P0 LEA.HI.X R53, R95.reuse, UR7, RZ, 0x4, P2 ;  /* 0x000000075f350c11 */ /* 0x040fe400090f24ff */
[C---:B------:R-:W-:Y:S01]  /*0550*/  LEA R48, P2, R95.reuse, UR8, 0x4 ;  /* 0x000000085f307c11 */ /* 0x040fe2000f8420ff */
[C---:B-1----:R-:W-:Y:S01]  /*0560*/  IMAD.WIDE.U32 R44, R95.reuse, 0x10, R40 ;  /* 0x000000105f2c7825 */ /* 0x042fe200078e0028 */
[----:B------:R-:W-:Y:S02]  /*0570*/  CS2R R40, SRZ ;  /* 0x0000000000287805 */ /* 0x000fe4000001ff00 */
[----:B------:R-:W-:-:S03]  /*0580*/  LEA.HI.X R49, R95, UR9, RZ, 0x4, P2 ;  /* 0x000000095f317c11 */ /* 0x000fc600090f24ff */
[----:B------:R-:W5:Y:S04]  /*0590*/  LDG.E.128 R44, desc[UR4][R44.64] ;  /* 0x000000042c2c7981 */ /* 0x000f68000c1e1d00 */
[----:B------:R-:W5:Y:S04]  /*05a0*/  LDG.E.128 R48, desc[UR4][R48.64] ;  /* 0x0000000430307981 */ /* 0x000f68000c1e1d00 */
[----:B------:R2:W5:Y:S01]  /*05b0*/  @P0 LDG.E.128 R40, desc[UR4][R52.64] ;  /* 0x0000000434280981 */ /* 0x000562000c1e1d00 */
[----:B------:R-:W-:-:S07]  /*05c0*/  IADD3 R95, R95, 0x100, RZ ;  /* 0x000001005f5f7810 */ /* 0x000fce0007ffe0ff */
.L_x_27493:
[----:B------:R-:W-:Y:S05]  /*05d0*/  BSYNC B0 ;  /* 0x0000000000007941 */ /* 0x000fea0003800000 */
.L_x_27492:
[----:B------:R-:W-:Y:S04]  /*05e0*/  BSSY B0, `(.L_x_27494) ;  /* 0x0000012000007945 */ /* 0x000fe80003800000 */
[----:B------:R-:W-:Y:S05]  /*05f0*/  @!P3 BRA `(.L_x_27495) ;  /* 0x000000000040b947 */ /* 0x000fea0003800000 */
[----:B------:R-:W-:Y:S01]  /*0600*/  ULDC.64 UR6, c[0x0][0x2c8] ;  /* 0x0000b20000067ab9 */ /* 0x000fe20000000a00 */
[----:B--2---:R-:W2:Y:S01]  /*0610*/  LDC.64 R52, c[0x0][0x260] ;  /* 0x00009800ff347b82 */ /* 0x004ea20000000a00 */
[----:B------:R-:W-:Y:S01]  /*0620*/  ISETP.NE.U32.AND P0, PT, RZ, UR6, PT ;  /* 0x00000006ff007c0c */ /* 0x000fe2000bf05070 */
[----:B------:R-:W-:Y:S01]  /*0630*/  ULDC.64 UR8, c[0x0][0x278] ;  /* 0x00009e0000087ab9 */ /* 0x000fe20000000a00 */
[----:B------:R-:W-:Y:S02]  /*0640*/  CS2R R54, SRZ ;  /* 0x0000000000367805 */ /* 0x000fe4000001ff00 */
[----:B------:R-:W-:-:S13]  /*0650*/  ISETP.NE.AND.EX P0, PT, RZ, UR7, PT, P0 ;  /* 0x00000007ff007c0c */ /* 0x000fda000bf05300 */
[----:B------:R-:W-:-:S04]  /*0660*/  @P0 LEA R64, P2, R95, UR6, 0x4 ;  /* 0x000000065f400c11 */ /* 0x000fc8000f8420ff */
[C---:B------:R-:W-:Y:S02]  /*0670*/  @P0 LEA.HI.X R65, R95.reuse, UR7, RZ, 0x4, P2 ;  /* 0x000000075f410c11 */ /* 0x040fe400090f24ff */
[C---:B------:R-:W-:Y:S01]  /*0680*/  LEA R60, P2, R95.reuse, UR8, 0x4 ;  /* 0x000000085f3c7c11 */ /* 0x040fe2000f8420ff */
[C---:B--2---:R-:W-:Y:S01]  /*0690*/  IMAD.WIDE.U32 R56, R95.reuse, 0x10, R52 ;  /* 0x000000105f387825 */ /* 0x044fe200078e0034 */
[----:B------:R-:W-:Y:S02]  /*06a0*/  CS2R R52, SRZ ;  /* 0x0000000000347805 */ /* 0x000fe4000001ff00 */
[----:B------:R-:W-:-:S03]  /*06b0*/  LEA.HI.X R61, R95, UR9, RZ, 0x4, P2 ;  /* 0x000000095f3d7c11 */ /* 0x000fc600090f24ff */
[----:B------:R-:W5:Y:S04]  /*06c0*/  LDG.E.128 R56, desc[UR4][R56.64] ;  /* 0x0000000438387981 */ /* 0x000f68000c1e1d00 */
[----:B------:R-:W5:Y:S04]  /*06d0*/  LDG.E.128 R60, desc[UR4][R60.64] ;  /* 0x000000043c3c7981 */ /* 0x000f68000c1e1d00 */
[----:B------:R3:W5:Y:S01]  /*06e0*/  @P0 LDG.E.128 R52, desc[UR4][R64.64] ;  /* 0x0000000440340981 */ /* 0x000762000c1e1d00 */
[----:B------:R-:W-:-:S07]  /*06f0*/  IADD3 R95, R95, 0x100, RZ ;  /* 0x000001005f5f7810 */ /* 0x000fce0007ffe0ff */
.L_x_27495:
[----:B------:R-:W-:Y:S05]  /*0700*/  BSYNC B0 ;  /* 0x0000000000007941 */ /* 0x000fea0003800000 */
.L_x_27494:
[----:B------:R-:W-:Y:S01]  /*0710*/  ISETP.GE.U32.AND P0, PT, R3, 0x600, PT ;  /* 0x000006000300780c */ /* 0x000fe20003f06070 */
[----:B------:R-:W-:Y:S03]  /*0720*/  BSSY B0, `(.L_x_27496) ;  /* 0x0000013000007945 */ /* 0x000fe60003800000 */
[----:B---3--:R-:W-:-:S09]  /*0730*/  P2R R64, PR, RZ, 0x1 ;  /* 0x00000001ff407803 */ /* 0x008fd20000000000 */
[----:B------:R-:W-:Y:S05]  /*0740*/  @!P0 BRA `(.L_x_27497) ;  /* 0x0000000000408947 */ /* 0x000fea0003800000 */
[----:B------:R-:W-:Y:S01]  /*0750*/  ULDC.64 UR8, c[0x0][0x278] ;  /* 0x00009e0000087ab9 */ /* 0x000fe20000000a00 */
[----:B------:R-:W3:Y:S01]  /*0760*/  LDC.64 R64, c[0x0][0x260] ;  /* 0x00009800ff407b82 */ /* 0x000ee20000000a00 */
[C---:B------:R-:W-:Y:S01]  /*0770*/  LEA R72, P0, R95.reuse, UR8, 0x4 ;  /* 0x000000085f487c11 */ /* 0x040fe2000f8020ff */
[----:B------:R-:W-:Y:S01]  /*0780*/  ULDC.64 UR6, c[0x0][0x2c8] ;  /* 0x0000b20000067ab9 */ /* 0x000fe20000000a00 */
[----:B------:R-:W-:Y:S02]  /*0790*/  CS2R R66, SRZ ;  /* 0x0000000000427805 */ /* 0x000fe4000001ff00 */
[----:B------:R-:W-:Y:S02]  /*07a0*/  LEA.HI.X R73, R95, UR9, RZ, 0x4, P0 ;  /* 0x000000095f497c11 */ /* 0x000fe400080f24ff */
[----:B------:R-:W-:-:S04]  /*07b0*/  ISETP.NE.U32.AND P0, PT, RZ, UR6, PT ;  /* 0x00000006ff007c0c */ /* 0x000fc8000bf05070 */
[----:B------:R-:W-:Y:S01]  /*07c0*/  ISETP.NE.AND.EX P0, PT, RZ, UR7, PT, P0 ;  /* 0x00000007ff007c0c */ /* 0x000fe2000bf05300 */
[----:B------:R-:W5:-:S12]  /*07d0*/  LDG.E.128 R72, desc[UR4][R72.64] ;  /* 0x0000000448487981 */ /* 0x000f58000c1e1d00 */
[C---:B------:R-:W-:Y:S01]  /*07e0*/  @P0 LEA R76, P2, R95.reuse, UR6, 0x4 ;  /* 0x000000065f4c0c11 */ /* 0x040fe2000f8420ff */
[C---:B---3--:R-:W-:Y:S01]  /*07f0*/  IMAD.WIDE.U32 R68, R95.reuse, 0x10, R64 ;  /* 0x000000105f447825 */ /* 0x048fe200078e0040 */
[----:B------:R-:W-:Y:S02]  /*0800*/  CS2R R64, SRZ ;  /* 0x0000000000407805 */ /* 0x000fe4000001ff00 */
[----:B------:R-:W-:-:S03]  /*0810*/  @P0 LEA.HI.X R77, R95, UR7, RZ, 0x4, P2 ;  /* 0x000000075f4d0c11 */ /* 0x000fc600090f24ff */
[----:B------:R-:W5:Y:S04]  /*0820*/  LDG.E.128 R68, desc[UR4][R68.64] ;  /* 0x0000000444447981 */ /* 0x000f68000c1e1d00 */
[----:B------:R3:W5:Y:S01]  /*0830*/  @P0 LDG.E.128 R64, desc[UR4][R76.64] ;  /* 0x000000044c400981 */ /* 0x000762000c1e1d00 */
[----:B------:R-:W-:-:S07]  /*0840*/  IADD3 R95, R95, 0x100, RZ ;  /* 0x000001005f5f7810 */ /* 0x000fce0007ffe0ff */
.L_x_27497:
[----:B------:R-:W-:Y:S05]  /*0850*/  BSYNC B0 ;  /* 0x0000000000007941 */ /* 0x000fea0003800000 */
.L_x_27496:
[----:B------:R-:W-:Y:S01]  /*0860*/  ISETP.GE.U32.AND P0, PT, R3, 0x700, PT ;  /* 0x000007000300780c */ /* 0x000fe20003f06070 */
[----:B------:R-:W-:Y:S03]  /*0870*/  BSSY B0, `(.L_x_27498) ;  /* 0x0000013000007945 */ /* 0x000fe60003800000 */
[----:B---3--:R-:W-:-:S09]  /*0880*/  P2R R76, PR, RZ, 0x1 ;  /* 0x00000001ff4c7803 */ /* 0x008fd20000000000 */
[----:B------:R-:W-:Y:S05]  /*0890*/  @!P0 BRA `(.L_x_27499) ;  /* 0x0000000000408947 */ /* 0x000fea0003800000 */
[----:B------:R-:W-:Y:S01]  /*08a0*/  ULDC.64 UR6, c[0x0][0x278] ;  /* 0x00009e0000067ab9 */ /* 0x000fe20000000a00 */
[----:B------:R-:W3:Y:S01]  /*08b0*/  LDC.64 R80, c[0x0][0x260] ;  /* 0x00009800ff507b82 */ /* 0x000ee20000000a00 */
[C---:B------:R-:W-:Y:S02]  /*08c0*/  LEA R84, P0, R95.reuse, UR6, 0x4 ;  /* 0x000000065f547c11 */ /* 0x040fe4000f8020ff */
[----:B------:R-:W-:Y:S02]  /*08d0*/  CS2R R78, SRZ ;  /* 0x00000000004e7805 */ /* 0x000fe4000001ff00 */
[----:B------:R-:W-:Y:S02]  /*08e0*/  CS2R R76, SRZ ;  /* 0x00000000004c7805 */ /* 0x000fe4000001ff00 */
[----:B------:R-:W-:Y:S01]  /*08f0*/  LEA.HI.X R85, R95, UR7, RZ, 0x4, P0 ;  /* 0x000000075f557c11 */ /* 0x000fe200080f24ff */
[----:B------:R-:W-:Y:S02]  /*0900*/  ULDC.64 UR6, c[0x0][0x2c8] ;  /* 0x0000b20000067ab9 */ /* 0x000fe40000000a00 */
[----:B------:R-:W-:-:S03]  /*0910*/  ISETP.NE.U32.AND P0, PT, RZ, UR6, PT ;  /* 0x00000006ff007c0c */ /* 0x000fc6000bf05070 */
[----:B------:R-:W5:Y:S01]  /*0920*/  LDG.E.128 R84, desc[UR4][R84.64] ;  /* 0x0000000454547981 */ /* 0x000f62000c1e1d00 */
[----:B------:R-:W-:-:S13]  /*0930*/  ISETP.NE.AND.EX P0, PT, RZ, UR7, PT, P0 ;  /* 0x00000007ff007c0c */ /* 0x000fda000bf05300 */
[C---:B------:R-:W-:Y:S01]  /*0940*/  @P0 LEA R88, P2, R95.reuse, UR6, 0x4 ;  /* 0x000000065f580c11 */ /* 0x040fe2000f8420ff */
[----:B---3--:R-:W-:-:S03]  /*0950*/  IMAD.WIDE.U32 R80, R95, 0x10, R80 ;  /* 0x000000105f507825 */ /* 0x008fc600078e0050 */
[----:B------:R-:W-:-:S03]  /*0960*/  @P0 LEA.HI.X R89, R95, UR7, RZ, 0x4, P2 ;  /* 0x000000075f590c11 */ /* 0x000fc600090f24ff */
[----:B------:R-:W5:Y:S04]  /*0970*/  LDG.E.128 R80, desc[UR4][R80.64] ;  /* 0x0000000450507981 */ /* 0x000f68000c1e1d00 */
[----:B------:R3:W5:Y:S01]  /*0980*/  @P0 LDG.E.128 R76, desc[UR4][R88.64] ;  /* 0x00000004584c0981 */ /* 0x000762000c1e1d00 */
[----:B------:R-:W-:-:S07]  /*0990*/  IADD3 R95, R95, 0x100, RZ ;  /* 0x000001005f5f7810 */ /* 0x000fce0007ffe0ff */
.L_x_27499:
[----:B------:R-:W-:Y:S05]  /*09a0*/  BSYNC B0 ;  /* 0x0000000000007941 */ /* 0x000fea0003800000 */
.L_x_27498:
        /* <DEDUP_REMOVED lines=18> */
[----:B------:R3:W5:Y:S02]  /*0ad0*/  @P0 LDG.E.128 R88, desc[UR4][R100.64] ;  /* 0x0000000464580981 */ /* 0x000764000c1e1d00 */
.L_x_27501:
[----:B------:R-:W-:Y:S05]  /*0ae0*/  BSYNC B0 ;  /* 0x0000000000007941 */ /* 0x000fea0003800000 */
.L_x_27500:
        /* <DEDUP_REMOVED lines=33> */
[----:B---3--:R-:W-:-:S12]  /*0d00*/  ULDC UR7, c[0x0][0x290] ;  /* 0x0000a40000077ab9 */ /* 0x008fd80000000800 */
.L_x_27535:
[----:B---34-:R-:W3:Y:S01]  /*0d10*/  @P0 LDC.64 R142, c[0x0][0x270] ;  /* 0x00009c00ff8e0b82 */ /* 0x018ee20000000a00 */
[----:B------:R-:W-:Y:S01]  /*0d20*/  MOV R140, 0x3f800000 ;  /* 0x3f800000008c7802 */ /* 0x000fe20000000f00 */
[----:B---3--:R-:W-:-:S05]  /*0d30*/  @P0 IMAD.WIDE R142, R136, 0x4, R142 ;  /* 0x00000004888e0825 */ /* 0x008fca00078e028e */
        /* <DEDUP_REMOVED lines=8> */
[----:B---3--:R-:W-:Y:S06]  /*0dc0*/  @!P1 BRA `(.L_x_27503) ;  /* 0x0000000000689947 */ /* 0x008fec0003800000 */
[----:B------:R-:W3:Y:S01]  /*0dd0*/  LDC.64 R142, c[0x0][0x220] ;  /* 0x00008800ff8e7b82 */ /* 0x000ee20000000a00 */
[----:B------:R-:W-:-:S04]  /*0de0*/  ISETP.NE.U32.AND P2, PT, RZ, UR8, PT ;  /* 0x00000008ff007c0c */ /* 0x000fc8000bf45070 */
[----:B------:R-:W-:-:S13]  /*0df0*/  ISETP.NE.AND.EX P2, PT, RZ, UR9, PT, P2 ;  /* 0x00000009ff007c0c */ /* 0x000fda000bf45320 */
[----:B------:R-:W-:-:S04]  /*0e00*/  @P2 LEA R130, P3, R139, UR8, 0x4 ;  /* 0x000000088b822c11 */ /* 0x000fc8000f8620ff */
[C---:B------:R-:W-:Y:S01]  /*0e10*/  @P2 LEA.HI.X R131, R139.reuse, UR9, RZ, 0x4, P3 ;  /* 0x000000098b832c11 */ /* 0x040fe200098f24ff */
[C---:B---3--:R-:W-:Y:S01]  /*0e20*/  IMAD.WIDE.U32 R142, R139.reuse, 0x10, R142 ;  /* 0x000000108b8e7825 */ /* 0x048fe200078e008e */
[----:B------:R-:W-:-:S03]  /*0e30*/  LEA R144, P3, R139, UR10, 0x4 ;  /* 0x0000000a8b907c11 */ /* 0x000fc6000f8620ff */
[----:B------:R3:W2:Y:S04]  /*0e40*/  @P2 LDG.E.128 R100, desc[UR4][R130.64] ;  /* 0x0000000482642981 */ /* 0x0006a8000c1e1d00 */
[----:B------:R-:W4:Y:S01]  /*0e50*/  LDG.E.128 R148, desc[UR4][R142.64] ;  /* 0x000000048e947981 */ /* 0x000f22000c1e1d00 */
[----:B------:R-:W-:Y:S02]  /*0e60*/  ISETP.NE.U32.AND P2, PT, RZ, UR8, PT ;  /* 0x00000008ff007c0c */ /* 0x000fe4000bf45070 */
[----:B------:R-:W-:Y:S02]  /*0e70*/  LEA.HI.X R145, R139, UR11, RZ, 0x4, P3 ;  /* 0x0000000b8b917c11 */ /* 0x000fe400098f24ff */
[----:B------:R-:W-:Y:S01]  /*0e80*/  ISETP.NE.AND.EX P2, PT, RZ, UR9, PT, P2 ;  /* 0x00000009ff007c0c */ /* 0x000fe2000bf45320 */
[-C--:B----45:R-:W-:Y:S01]  /*0e90*/  FMUL.FTZ R129, R148, R140.reuse ;  /* 0x0000008c94817220 */ /* 0x0b0fe20000410000 */
[-C--:B------:R-:W-:Y:S01]  /*0ea0*/  FMUL.FTZ R141, R150, R140.reuse ;  /* 0x0000008c968d7220 */ /* 0x080fe20000410000 */
[-C--:B------:R-:W-:Y:S01]  /*0eb0*/  FMUL.FTZ R148, R149, R140.reuse ;  /* 0x0000008c95947220 */ /* 0x080fe20000410000 */
[----:B------:R-:W-:Y:S01]  /*0ec0*/  FMUL.FTZ R150, R151, R140 ;  /* 0x0000008c97967220 */ /* 0x000fe20000410000 */
[----:B------:R-:W-:Y:S01]  /*0ed0*/  FMUL.FTZ R128, R12, R129 ;  /* 0x000000810c807220 */ /* 0x000fe20000410000 */
[----:B---3--:R-:W-:Y:S01]  /*0ee0*/  FMUL.FTZ R130, R14, R141 ;  /* 0x0000008d0e827220 */ /* 0x008fe20000410000 */
[----:B------:R-:W-:Y:S01]  /*0ef0*/  FMUL.FTZ R129, R13, R148 ;  /* 0x000000940d817220 */ /* 0x000fe20000410000 */
[----:B------:R-:W-:-:S05]  /*0f00*/  FMUL.FTZ R131, R15, R150 ;  /* 0x000000960f837220 */ /* 0x000fca0000410000 */
[----:B--2---:R-:W-:Y:S01]  /*0f10*/  @P2 FADD.FTZ R128, R100, R128 ;  /* 0x0000008064802221 */ /* 0x004fe20000010000 */
[----:B------:R-:W-:Y:S01]  /*0f20*/  @P2 FADD.FTZ R130, R102, R130 ;  /* 0x0000008266822221 */ /* 0x000fe20000010000 */
[----:B------:R-:W-:Y:S01]  /*0f30*/  @P2 FADD.FTZ R129, R101, R129 ;  /* 0x0000008165812221 */ /* 0x000fe20000010000 */
[----:B------:R-:W-:-:S05]  /*0f40*/  @P2 FADD.FTZ R131, R103, R131 ;  /* 0x0000008367832221 */ /* 0x000fca0000010000 */
[----:B------:R3:W-:Y:S01]  /*0f50*/  STG.E.128 desc[UR4][R144.64], R128 ;  /* 0x0000008090007986 */ /* 0x0007e2000c101d04 */
[----:B------:R-:W-:-:S07]  /*0f60*/  IADD3 R141, R139, 0x100, RZ ;  /* 0x000001008b8d7810 */ /* 0x000fce0007ffe0ff */
.L_x_27503:
[----:B------:R-:W-:Y:S05]  /*0f70*/  BSYNC B0 ;  /* 0x0000000000007941 */ /* 0x000fea0003800000 */
.L_x_27502:
        /* <DEDUP_REMOVED lines=9> */
[----:B---3--:R-:W-:-:S03]  /*1010*/  LEA R144, P3, R141, UR10, 0x4 ;  /* 0x0000000a8d907c11 */ /* 0x008fc6000f8620ff */
[----:B------:R0:W3:Y:S04]  /*1020*/  @P2 LDG.E.128 R100, desc[UR4][R134.64] ;  /* 0x0000000486642981 */ /* 0x0000e8000c1e1d00 */
[----:B------:R-:W2:Y:S01]  /*1030*/  LDG.E.128 R148, desc[UR4][R142.64] ;  /* 0x000000048e947981 */ /* 0x000ea2000c1e1d00 */
[----:B------:R-:W-:Y:S02]  /*1040*/  ISETP.NE.U32.AND P2, PT, RZ, UR8, PT ;  /* 0x00000008ff007c0c */ /* 0x000fe4000bf45070 */
[C---:B------:R-:W-:Y:S02]  /*1050*/  LEA.HI.X R145, R141.reuse, UR11, RZ, 0x4, P3 ;  /* 0x0000000b8d917c11 */ /* 0x040fe400098f24ff */
[----:B------:R-:W-:Y:S02]  /*1060*/  ISETP.NE.AND.EX P2, PT, RZ, UR9, PT, P2 ;  /* 0x00000009ff007c0c */ /* 0x000fe4000bf45320 */
[----:B------:R-:W-:Y:S01]  /*1070*/  IADD3 R141, R141, 0x100, RZ ;  /* 0x000001008d8d7810 */ /* 0x000fe20007ffe0ff */
[-C--:B--2--5:R-:W-:Y:S01]  /*1080*/  FMUL.FTZ R133, R148, R140.reuse ;  /* 0x0000008c94857220 */ /* 0x0a4fe20000410000 */
[-C--:B------:R-:W-:Y:S01]  /*1090*/  FMUL.FTZ R147, R150, R140.reuse ;  /* 0x0000008c96937220 */ /* 0x080fe20000410000 */
[-C--:B------:R-:W-:Y:S01]  /*10a0*/  FMUL.FTZ R148, R149, R140.reuse ;  /* 0x0000008c95947220 */ /* 0x080fe20000410000 */
[----:B------:R-:W-:Y:S01]  /*10b0*/  FMUL.FTZ R150, R151, R140 ;  /* 0x0000008c97967220 */ /* 0x000fe20000410000 */
[----:B------:R-:W-:Y:S01]  /*10c0*/  FMUL.FTZ R132, R24, R133 ;  /* 0x0000008518847220 */ /* 0x000fe20000410000 */
[----:B0-----:R-:W-:Y:S01]  /*10d0*/  FMUL.FTZ R134, R26, R147 ;  /* 0x000000931a867220 */ /* 0x001fe20000410000 */
[----:B------:R-:W-:Y:S01]  /*10e0*/  FMUL.FTZ R133, R25, R148 ;  /* 0x0000009419857220 */ /* 0x000fe20000410000 */
[----:B------:R-:W-:-:S03]  /*10f0*/  FMUL.FTZ R135, R27, R150 ;  /* 0x000000961b877220 */ /* 0x000fc60000410000 */
[----:B---3--:R-:W-:Y:S01]  /*1100*/  @P2 FADD.FTZ R132, R100, R132 ;  /* 0x0000008464842221 */ /* 0x008fe20000010000 */
[----:B------:R-:W-:Y:S01]  /*1110*/  @P2 FADD.FTZ R134, R102, R134 ;  /* 0x0000008666862221 */ /* 0x000fe20000010000 */
[----:B------:R-:W-:Y:S01]  /*1120*/  @P2 FADD.FTZ R133, R101, R133 ;  /* 0x0000008565852221 */ /* 0x000fe20000010000 */
[----:B------:R-:W-:-:S05]  /*1130*/  @P2 FADD.FTZ R135, R103, R135 ;  /* 0x0000008767872221 */ /* 0x000fca0000010000 */
[----:B------:R0:W-:Y:S02]  /*1140*/  STG.E.128 desc[UR4][R144.64], R132 ;  /* 0x0000008490007986 */ /* 0x0001e4000c101d04 */
.L_x_27505:
[----:B------:R-:W-:Y:S05]  /*1150*/  BSYNC B0 ;  /* 0x0000000000007941 */ /* 0x000fea0003800000 */
.L_x_27504:
        /* <DEDUP_REMOVED lines=8> */
[C---:B0--3--:R-:W-:Y:S01]  /*11e0*/  IMAD.WIDE.U32 R144, R141.reuse, 0x10, R120 ;  /* 0x000000108d907825 */ /* 0x049fe200078e0078 */
[----:B------:R-:W-:-:S03]  /*11f0*/  LEA R142, P3, R141, UR10, 0x4 ;  /* 0x0000000a8d8e7c11 */ /* 0x000fc6000f8620ff */
        /* <DEDUP_REMOVED lines=19> */
.L_x_27507:
[----:B------:R-:W-:Y:S05]  /*1330*/  BSYNC B0 ;  /* 0x0000000000007941 */ /* 0x000fea0003800000 */
.L_x_27506:
        /* <DEDUP_REMOVED lines=29> */
.L_x_27509:
[----:B------:R-:W-:Y:S05]  /*1510*/  BSYNC B0 ;  /* 0x0000000000007941 */ /* 0x000fea0003800000 */
.L_x_27508:
        /* <DEDUP_REMOVED lines=29> */
.L_x_27511:
[----:B------:R-:W-:Y:S05]  /*16f0*/  BSYNC B0 ;  /* 0x0000000000007941 */ /* 0x000fea0003800000 */
.L_x_27510:
        /* <DEDUP_REMOVED lines=29> */
.L_x_27513:
[----:B------:R-:W-:Y:S05]  /*18d0*/  BSYNC B0 ;  /* 0x0000000000007941 */ /* 0x000fea0003800000 */
.L_x_27512:
        /* <DEDUP_REMOVED lines=29> */
.L_x_27515:
[----:B------:R-:W-:Y:S05]  /*1ab0*/  BSYNC B0 ;  /* 0x0000000000007941 */ /* 0x000fea0003800000 */
.L_x_27514:
        /* <DEDUP_REMOVED lines=13> */
[----:B------:R-:W-:Y:S02]  /*1b90*/  LEA.HI.X R145, R141, UR11, RZ, 0x4, P3 ;  /* 0x0000000b8d917c11 */ /* 0x000fe400098f24ff */
[----:B------:R-:W-:Y:S01]  /*1ba0*/  ISETP.NE.AND.EX P2, PT, RZ, UR9, PT, P2 ;  /* 0x00000009ff007c0c */ /* 0x000fe2000bf45320 */
[-C--:B--2--5:R-:W-:Y:S01]  /*1bb0*/  FMUL.FTZ R125, R148, R140.reuse ;  /* 0x0000008c947d7220 */ /* 0x0a4fe20000410000 */
[-C--:B------:R-:W-:Y:S01]  /*1bc0*/  FMUL.FTZ R148, R149, R140.reuse ;  /* 0x0000008c95947220 */ /* 0x080fe20000410000 */
[-C--:B------:R-:W-:Y:S01]  /*1bd0*/  FMUL.FTZ R141, R150, R140.reuse ;  /* 0x0000008c968d7220 */ /* 0x080fe20000410000 */
[----:B------:R-:W-:Y:S01]  /*1be0*/  FMUL.FTZ R140, R151, R140 ;  /* 0x0000008c978c7220 */ /* 0x000fe20000410000 */
[----:B------:R-:W-:Y:S01]  /*1bf0*/  FMUL.FTZ R124, R96, R125 ;  /* 0x0000007d607c7220 */ /* 0x000fe20000410000 */
[----:B------:R-:W-:Y:S01]  /*1c00*/  FMUL.FTZ R125, R97, R148 ;  /* 0x00000094617d7220 */ /* 0x000fe20000410000 */
[----:B0-----:R-:W-:Y:S01]  /*1c10*/  FMUL.FTZ R126, R98, R141 ;  /* 0x0000008d627e7220 */ /* 0x001fe20000410000 */
[----:B------:R-:W-:-:S05]  /*1c20*/  FMUL.FTZ R127, R99, R140 ;  /* 0x0000008c637f7220 */ /* 0x000fca0000410000 */
[----:B---3--:R-:W-:Y:S01]  /*1c30*/  @P2 FADD.FTZ R124, R100, R124 ;  /* 0x0000007c647c2221 */ /* 0x008fe20000010000 */
[----:B------:R-:W-:Y:S01]  /*1c40*/  @P2 FADD.FTZ R125, R101, R125 ;  /* 0x0000007d657d2221 */ /* 0x000fe20000010000 */
[----:B------:R-:W-:Y:S01]  /*1c50*/  @P2 FADD.FTZ R126, R102, R126 ;  /* 0x0000007e667e2221 */ /* 0x000fe20000010000 */
[----:B------:R-:W-:-:S05]  /*1c60*/  @P2 FADD.FTZ R127, R103, R127 ;  /* 0x0000007f677f2221 */ /* 0x000fca0000010000 */
[----:B------:R0:W-:Y:S02]  /*1c70*/  STG.E.128 desc[UR4][R144.64], R124 ;  /* 0x0000007c90007986 */ /* 0x0001e4000c101d04 */
.L_x_27517:
[----:B------:R-:W-:Y:S05]  /*1c80*/  BSYNC B0 ;  /* 0x0000000000007941 */ /* 0x000fea0003800000 */
.L_x_27516:
[----:B-----5:R-:W-:Y:S01]  /*1c90*/  FADD.FTZ R140, RZ, R128 ;  /* 0x00000080ff8c7221 */ /* 0x020fe20000010000 */
        /* <DEDUP_REMOVED lines=10> */
[----:B0-----:R-:W-:-:S05]  /*1d40*/  FSEL R143, R140, RZ, P1 ;  /* 0x000000ff8c8f7208 */ /* 0x001fca0000800000 */
        /* <DEDUP_REMOVED lines=35> */
[----:B---3--:R-:W-:-:S04]  /*1f80*/  FADD.FTZ R145, R125, R140 ;  /* 0x0000008c7d917221 */ /* 0x008fc80000010000 */
        /* <DEDUP_REMOVED lines=92> */
.L_x_27546:
        /* <DEDUP_REMOVED lines=37> */
[----:B------:R-:W-:Y:S01]  /*27a0*/  IADD3 R147, R144, R155, RZ ;  /* 0x0000009b90937210 */ /* 0x000fe20007ffe0ff */
[----:B----4-:R-:W-:Y:S01]  /*27b0*/  FADD.FTZ R142, R142, R141 ;  /* 0x0000008d8e8e7221 */ /* 0x010fe20000010000 */
[----:B0-----:R-:W-:Y:S01]  /*27c0*/  FMUL.FTZ R153, R149, R152 ;  /* 0x0000009895997220 */ /* 0x001fe20000410000 */
[----:B------:R-:W-:Y:S01]  /*27d0*/  FMUL.FTZ R140, R140, R140 ;  /* 0x0000008c8c8c7220 */ /* 0x000fe20000410000 */
[----:B------:R-:W-:Y:S01]  /*27e0*/  I2FP.F32.S32 R144, R147 ;  /* 0x0000009300907245 */ /* 0x000fe20000201400 */
[----:B------:R-:W-:Y:S01]  /*27f0*/  SHFL.DOWN PT, R152, R147, 0x1, 0x1f ;  /* 0x08201f0093987f89 */ /* 0x000fe200000e0000 */
[----:B------:R-:W-:Y:S01]  /*2800*/  I2FP.F32.S32 R155, R155 ;  /* 0x0000009b009b7245 */ /* 0x000fe20000201400 */
[----:B------:R-:W-:Y:S02]  /*2810*/  FMUL.FTZ R140, R140, R145 ;  /* 0x000000918c8c7220 */ /* 0x000fe40000410000 */
[----:B------:R-:W0:Y:S01]  /*2820*/  SHFL.DOWN PT, R0, R153, 0x2, 0x1f ;  /* 0x08401f0099007f89 */ /* 0x000e2200000e0000 */
[----:B------:R-:W3:Y:S01]  /*2830*/  MUFU.RCP R145, R144 ;  /* 0x0000009000917308 */ /* 0x000ee20000001000 */
[----:B------:R-:W-:-:S04]  /*2840*/  FMUL.FTZ R140, R140, R151 ;  /* 0x000000978c8c7220 */ /* 0x000fc80000410000 */
[----:B------:R-:W-:-:S05]  /*2850*/  FFMA.FTZ R140, R149, R140, R142 ;  /* 0x0000008c958c7223 */ /* 0x000fca000001008e */
[----:B------:R-:W4:Y:S01]  /*2860*/  SHFL.DOWN PT, R141, R140, 0x2, 0x1f ;  /* 0x08401f008c8d7f89 */ /* 0x000f2200000e0000 */
[----:B0-----:R-:W-:Y:S01]  /*2870*/  FMUL.FTZ R149, R0, R155 ;  /* 0x0000009b00957220 */ /* 0x001fe20000410000 */
[----:B------:R-:W-:-:S03]  /*2880*/  FADD.FTZ R0, R153, -R0 ;  /* 0x8000000099007221 */ /* 0x000fc60000010000 */
[----:B------:R-:W-:Y:S01]  /*2890*/  FFMA.FTZ R142, R148, R153, R149 ;  /* 0x00000099948e7223 */ /* 0x000fe20000010095 */
[----:B------:R-:W-:Y:S01]  /*28a0*/  FMUL.FTZ R149, R0, R0 ;  /* 0x0000000000957220 */ /* 0x000fe20000410000 */
[----:B------:R-:W-:Y:S02]  /*28b0*/  IADD3 R0, R147, R152, RZ ;  /* 0x0000009893007210 */ /* 0x000fe40007ffe0ff */
[----:B---3--:R-:W-:Y:S01]  /*28c0*/  FMUL.FTZ R151, R145, R142 ;  /* 0x0000008e91977220 */ /* 0x008fe20000410000 */
[----:B------:R-:W-:Y:S01]  /*28d0*/  FMUL.FTZ R149, R148, R149 ;  /* 0x0000009594957220 */ /* 0x000fe20000410000 */
[----:B------:R-:W-:Y:S01]  /*28e0*/  I2FP.F32.S32 R148, R0 ;  /* 0x0000000000947245 */ /* 0x000fe20000201400 */
[----:B----4-:R-:W-:Y:S01]  /*28f0*/  FADD.FTZ R0, R140, R141 ;  /* 0x0000008d8c007221 */ /* 0x010fe20000010000 */
[----:B------:R-:W-:Y:S01]  /*2900*/  I2FP.F32.S32 R152, R152 ;  /* 0x0000009800987245 */ /* 0x000fe20000201400 */
[----:B------:R-:W0:Y:S01]  /*2910*/  SHFL.DOWN PT, R142, R151, 0x1, 0x1f ;  /* 0x08201f00978e7f89 */ /* 0x000e2200000e0000 */
[----:B------:R-:W-:-:S02]  /*2920*/  FMUL.FTZ R149, R149, R155 ;  /* 0x0000009b95957220 */ /* 0x000fc40000410000 */
[----:B------:R-:W3:Y:S02]  /*2930*/  MUFU.RCP R148, R148 ;  /* 0x0000009400947308 */ /* 0x000ee40000001000 */
[----:B------:R-:W-:-:S05]  /*2940*/  FFMA.FTZ R0, R145, R149, R0 ;  /* 0x0000009591007223 */ /* 0x000fca0000010000 */
[----:B------:R-:W4:Y:S01]  /*2950*/  SHFL.DOWN PT, R141, R0, 0x1, 0x1f ;  /* 0x08201f00008d7f89 */ /* 0x000f2200000e0000 */
[----:B0-----:R-:W-:Y:S01]  /*2960*/  FMUL.FTZ R145, R142, R152 ;  /* 0x000000988e917220 */ /* 0x001fe20000410000 */
[----:B------:R-:W-:-:S03]  /*2970*/  FADD.FTZ R142, R151, -R142 ;  /* 0x8000008e978e7221 */ /* 0x000fc60000010000 */
[----:B------:R-:W-:-:S04]  /*2980*/  FFMA.FTZ R145, R144, R151, R145 ;  /* 0x0000009790917223 */ /* 0x000fc80000010091 */
[----:B---3--:R-:W-:Y:S01]  /*2990*/  FMUL.FTZ R140, R148, R145 ;  /* 0x00000091948c7220 */ /* 0x008fe20000410000 */
[----:B------:R-:W-:Y:S01]  /*29a0*/  FMUL.FTZ R145, R142, R142 ;  /* 0x0000008e8e917220 */ /* 0x000fe20000410000 */
[----:B----4-:R-:W-:Y:S01]  /*29b0*/  FADD.FTZ R141, R0, R141 ;  /* 0x0000008d008d7221 */ /* 0x010fe20000010000 */
[----:B------:R-:W0:Y:S02]  /*29c0*/  @!P2 LDC.64 R142, c[0x0][0x250] ;  /* 0x00009400ff8eab82 */ /* 0x000e240000000a00 */
[----:B------:R-:W-:Y:S01]  /*29d0*/  FMUL.FTZ R145, R144, R145 ;  /* 0x0000009190917220 */ /* 0x000fe20000410000 */
[----:B------:R-:W3:Y:S03]  /*29e0*/  SHFL.IDX PT, R149, R140, RZ, 0x1f ;  /* 0x00001fff8c957589 */ /* 0x000ee600000e0000 */
[----:B------:R-:W-:-:S04]  /*29f0*/  FMUL.FTZ R145, R145, R152 ;  /* 0x0000009891917220 */ /* 0x000fc80000410000 */
[----:B------:R-:W-:Y:S02]  /*2a00*/  FFMA.FTZ R141, R148, R145, R141 ;  /* 0x00000091948d7223 */ /* 0x000fe4000001008d */
[----:B------:R-:W4:Y:S04]  /*2a10*/  LDC R148, c[0x0][0x2d8] ;  /* 0x0000b600ff947b82 */ /* 0x000f280000000800 */
[----:B------:R-:W4:Y:S04]  /*2a20*/  SHFL.IDX PT, R141, R141, RZ, 0x1f ;  /* 0x00001fff8d8d7589 */ /* 0x000f2800000e0000 */
[----:B------:R-:W5:Y:S01]  /*2a30*/  @!P2 LDC.64 R144, c[0x0][0x258] ;  /* 0x00009600ff90ab82 */ /* 0x000f620000000a00 */
[----:B0-----:R-:W-:-:S04]  /*2a40*/  @!P2 IMAD.WIDE R142, R136, 0x4, R142 ;  /* 0x00000004888ea825 */ /* 0x001fc800078e028e */
[C---:B---3--:R-:W-:Y:S01]  /*2a50*/  FMUL.FTZ R0, R149.reuse, R149 ;  /* 0x0000009595007220 */ /* 0x048fe20000410000 */
[----:B------:R-:W-:Y:S01]  /*2a60*/  FSEL R140, R149, RZ, !P3 ;  /* 0x000000ff958c7208 */ /* 0x000fe20005800000 */
[----:B------:R0:W-:Y:S03]  /*2a70*/  @!P2 STG.E desc[UR4][R142.64], R149 ;  /* 0x000000958e00a986 */ /* 0x0001e6000c101904 */
[----:B------:R-:W-:Y:S01]  /*2a80*/  FSEL R147, R0, RZ, P3 ;  /* 0x000000ff00937208 */ /* 0x000fe20001800000 */
[----:B----4-:R-:W-:-:S04]  /*2a90*/  FFMA.FTZ R0, R141, UR7, R148 ;  /* 0x000000078d007c23 */ /* 0x010fc80008010094 */
[----:B------:R-:W-:Y:S01]  /*2aa0*/  FADD.FTZ R0, R0, R147 ;  /* 0x0000009300007221 */ /* 0x000fe20000010000 */
[----:B-----5:R-:W-:-:S05]  /*2ab0*/  @!P2 IMAD.WIDE R144, R136, 0x4, R144 ;  /* 0x000000048890a825 */ /* 0x020fca00078e0290 */
[----:B------:R-:W3:Y:S02]  /*2ac0*/  MUFU.RSQ R0, R0 ;  /* 0x0000000000007308 */ /* 0x000ee40000001400 */
[----:B---3--:R0:W-:Y:S01]  /*2ad0*/  @!P2 STG.E desc[UR4][R144.64], R0 ;  /* 0x000000009000a986 */ /* 0x0081e2000c101904 */
        /* <DEDUP_REMOVED lines=17> */
.L_x_27520:
[----:B------:R-:W-:Y:S05]  /*2bf0*/  BSYNC B0 ;  /* 0x0000000000007941 */ /* 0x000fea0003800000 */
.L_x_27519:
[----:B------:R-:W-:Y:S01]  /*2c00*/  ISETP.GE.U32.AND P2, PT, R3, 0x200, PT ;  /* 0x000002000300780c */ /* 0x000fe20003f46070 */
[----:B------:R-:W-:-:S12]  /*2c10*/  BSSY B0, `(.L_x_27521) ;  /* 0x0000012000007945 */ /* 0x000fd80003800000 */
[----:B------:R-:W-:Y:S05]  /*2c20*/  @!P2 BRA `(.L_x_27522) ;  /* 0x000000000040a947 */ /* 0x000fea0003800000 */
[----:B0--3--:R-:W0:Y:S01]  /*2c30*/  LDC.64 R142, c[0x0][0x2b8] ;  /* 0x0000ae00ff8e7b82 */ /* 0x009e220000000a00 */
        /* <DEDUP_REMOVED lines=15> */
.L_x_27522:
[----:B------:R-:W-:Y:S05]  /*2d30*/  BSYNC B0 ;  /* 0x0000000000007941 */ /* 0x000fea0003800000 */
.L_x_27521:
[----:B------:R-:W-:Y:S01]  /*2d40*/  ISETP.GE.U32.AND P2, PT, R3, 0x300, PT ;  /* 0x000003000300780c */ /* 0x000fe20003f46070 */
[----:B------:R-:W-:-:S12]  /*2d50*/  BSSY B0, `(.L_x_27523) ;  /* 0x0000012000007945 */ /* 0x000fd80003800000 */
[----:B------:R-:W-:Y:S05]  /*2d60*/  @!P2 BRA `(.L_x_27524) ;  /* 0x000000000040a947 */ /* 0x000fea0003800000 */
[----:B0--34-:R-:W0:Y:S01]  /*2d70*/  LDC.64 R142, c[0x0][0x2b8] ;  /* 0x0000ae00ff8e7b82 */ /* 0x019e220000000a00 */
        /* <DEDUP_REMOVED lines=15> */
.L_x_27524:
[----:B------:R-:W-:Y:S05]  /*2e70*/  BSYNC B0 ;  /* 0x0000000000007941 */ /* 0x000fea0003800000 */
.L_x_27523:
        /* <DEDUP_REMOVED lines=19> */
.L_x_27526:
[----:B------:R-:W-:Y:S05]  /*2fb0*/  BSYNC B0 ;  /* 0x0000000000007941 */ /* 0x000fea0003800000 */
.L_x_27525:
        /* <DEDUP_REMOVED lines=19> */
.L_x_27528:
[----:B------:R-:W-:Y:S05]  /*30f0*/  BSYNC B0 ;  /* 0x0000000000007941 */ /* 0x000fea0003800000 */
.L_x_27527:
        /* <DEDUP_REMOVED lines=19> */
.L_x_27530:
[----:B------:R-:W-:Y:S05]  /*3230*/  BSYNC B0 ;  /* 0x0000000000007941 */ /* 0x000fea0003800000 */
.L_x_27529:
        /* <DEDUP_REMOVED lines=19> */
.L_x_27532:
[----:B------:R-:W-:Y:S05]  /*3370*/  BSYNC B0 ;  /* 0x0000000000007941 */ /* 0x000fea0003800000 */
.L_x_27531:
        /* <DEDUP_REMOVED lines=18> */
.L_x_27534:
[----:B------:R-:W-:Y:S05]  /*34a0*/  BSYNC B0 ;  /* 0x0000000000007941 */ /* 0x000fea0003800000 */
.L_x_27533:
[----:B------:R-:W-:Y:S02]  /*34b0*/  ISETP.NE.AND P2, PT, R150, RZ, PT ;  /* 0x000000ff9600720c */ /* 0x000fe40003f45270 */
[----:B------:R-:W-:Y:S02]  /*34c0*/  IADD3 R136, R136, UR12, RZ ;  /* 0x0000000c88887c10 */ /* 0x000fe4000fffe0ff */
[----:B0-----:R-:W-:Y:S02]  /*34d0*/  SEL R0, RZ, 0x1, P2 ;  /* 0x00000001ff007807 */ /* 0x001fe40001000000 */
[----:B------:R-:W-:-:S13]  /*34e0*/  ISETP.GE.AND P2, PT, R136, UR13, PT ;  /* 0x0000000d88007c0c */ /* 0x000fda000bf46270 */
[----:B------:R-:W-:Y:S05]  /*34f0*/  @!P2 BRA `(.L_x_27535) ;  /* 0xffffffd80004a947 */ /* 0x000fea000383ffff */
[----:B------:R-:W-:Y:S05]  /*3500*/  EXIT ;  /* 0x000000000000794d */ /* 0x000fea0003800000 */
.L_x_27518:
[----:B------:R-:W-:Y:S01]  /*3510*/  HFMA2.MMA R153, -RZ, RZ, 0, 5.9604644775390625e-08 ;  /* 0x00000001ff997435 */ /* 0x000fe200000001ff */
[----:B------:R-:W-:Y:S02]  /*3520*/  MOV R152, R143 ;  /* 0x0000008f00987202 */ /* 0x000fe40000000f00 */
[----:B------:R-:W-:Y:S02]  /*3530*/  MOV R154, 0x1f ;  /* 0x0000001f009a7802 */ /* 0x000fe40000000f00 */
[----:B------:R-:W-:-:S07]  /*3540*/  MOV R151, 0xffffffff ;  /* 0xffffffff00977802 */ /* 0x000fce0000000f00 */
[----:B-12-4-:R-:W-:Y:S05]  /*3550*/  WARPSYNC.COLLECTIVE R151, `(.L_x_27536) ;  /* 0x0000000097087348 */ /* 0x016fea0003c00000 */
[----:B------:R0:W3:Y:S02]  /*3560*/  SHFL.BFLY P6, R149, R152, R153, R154 ;  /* 0x0c00009998957389 */ /* 0x0000e400000c009a */
[----:B01234-:R-:W-:Y:S01]  /*3570*/  ENDCOLLECTIVE ;  /* 0x000000000000791b */ /* 0x01ffe20003800000 */
.L_x_27536:
[----:B------:R-:W-:Y:S01]  /*3580*/  HFMA2.MMA R153, -RZ, RZ, 0, 1.1920928955078125e-07 ;  /* 0x00000002ff997435 */ /* 0x000fe200000001ff */
[----:B------:R-:W-:-:S05]  /*3590*/  MOV R0, R149 ;  /* 0x0000009500007202 */ /* 0x000fca0000000f00 */
[----:B------:R-:W-:-:S05]  /*35a0*/  FADD.FTZ R144, R143, R0 ;  /* 0x000000008f907221 */ /* 0x000fca0000010000 */
[----:B------:R-:W-:-:S07]  /*35b0*/  MOV R152, R144 ;  /* 0x0000009000987202 */ /* 0x000fce0000000f00 */
[----:B------:R-:W-:Y:S05]  /*35c0*/  WARPSYNC.COLLECTIVE R151, `(.L_x_27537) ;  /* 0x0000000097087348 */ /* 0x000fea0003c00000 */
[----:B------:R0:W1:Y:S02]  /*35d0*/  SHFL.BFLY P6, R149, R152, R153, R154 ;  /* 0x0c00009998957389 */ /* 0x00006400000c009a */
[----:B01----:R-:W-:Y:S01]  /*35e0*/  ENDCOLLECTIVE ;  /* 0x000000000000791b */ /* 0x003fe20003800000 */
.L_x_27537:
[----:B------:R-:W-:Y:S01]  /*35f0*/  HFMA2.MMA R153, -RZ, RZ, 0, 2.384185791015625e-07 ;  /* 0x00000004ff997435 */ /* 0x000fe200000001ff */
[----:B------:R-:W-:-:S05]  /*3600*/  MOV R145, R149 ;  /* 0x0000009500917202 */ /* 0x000fca0000000f00 */
[----:B------:R-:W-:-:S05]  /*3610*/  FADD.FTZ R145, R144, R145 ;  /* 0x0000009190917221 */ /* 0x000fca0000010000 */
[----:B------:R-:W-:-:S07]  /*3620*/  MOV R152, R145 ;  /* 0x0000009100987202 */ /* 0x000fce0000000f00 */
[----:B------:R-:W-:Y:S05]  /*3630*/  WARPSYNC.COLLECTIVE R151, `(.L_x_27538) ;  /* 0x0000000097087348 */ /* 0x000fea0003c00000 */
[----:B------:R0:W1:Y:S02]  /*3640*/  SHFL.BFLY P6, R149, R152, R153, R154 ;  /* 0x0c00009998957389 */ /* 0x00006400000c009a */
[----:B01----:R-:W-:Y:S01]  /*3650*/  ENDCOLLECTIVE ;  /* 0x000000000000791b */ /* 0x003fe20003800000 */
.L_x_27538:
[----:B------:R-:W-:Y:S01]  /*3660*/  HFMA2.MMA R153, -RZ, RZ, 0, 4.76837158203125e-07 ;  /* 0x00000008ff997435 */ /* 0x000fe200000001ff */
[----:B------:R-:W-:-:S05]  /*3670*/  MOV R0, R149 ;  /* 0x0000009500007202 */ /* 0x000fca0000000f00 */
[----:B------:R-:W-:-:S05]  /*3680*/  FADD.FTZ R147, R145, R0 ;  /* 0x0000000091937221 */ /* 0x000fca0000010000 */
[----:B------:R-:W-:-:S07]  /*3690*/  MOV R152, R147 ;  /* 0x0000009300987202 */ /* 0x000fce0000000f00 */
[----:B------:R-:W-:Y:S05]  /*36a0*/  WARPSYNC.COLLECTIVE R151, `(.L_x_27539) ;  /* 0x0000000097087348 */ /* 0x000fea0003c00000 */
[----:B------:R0:W1:Y:S02]  /*36b0*/  SHFL.BFLY P6, R149, R152, R153, R154 ;  /* 0x0c00009998957389 */ /* 0x00006400000c009a */
[----:B01----:R-:W-:Y:S01]  /*36c0*/  ENDCOLLECTIVE ;  /* 0x000000000000791b */ /* 0x003fe20003800000 */
.L_x_27539:
[----:B------:R-:W-:Y:S01]  /*36d0*/  HFMA2.MMA R153, -RZ, RZ, 0, 9.5367431640625e-07 ;  /* 0x00000010ff997435 */ /* 0x000fe200000001ff */
[----:B------:R-:W-:-:S05]  /*36e0*/  MOV R0, R149 ;  /* 0x0000009500007202 */ /* 0x000fca0000000f00 */
[----:B------:R-:W-:-:S05]  /*36f0*/  FADD.FTZ R148, R147, R0 ;  /* 0x0000000093947221 */ /* 0x000fca0000010000 */
[----:B------:R-:W-:-:S07]  /*3700*/  MOV R152, R148 ;  /* 0x0000009400987202 */ /* 0x000fce0000000f00 */
[----:B------:R-:W-:Y:S05]  /*3710*/  WARPSYNC.COLLECTIVE R151, `(.L_x_27540) ;  /* 0x0000000097087348 */ /* 0x000fea0003c00000 */
[----:B------:R0:W1:Y:S02]  /*3720*/  SHFL.BFLY P6, R149, R152, R153, R154 ;  /* 0x0c00009998957389 */ /* 0x00006400000c009a */
[----:B01----:R-:W-:Y:S01]  /*3730*/  ENDCOLLECTIVE ;  /* 0x000000000000791b */ /* 0x003fe20003800000 */
.L_x_27540:
        /* <DEDUP_REMOVED lines=75> */
.L_x_27541:
[----:B------:R-:W-:Y:S01]  /*3bf0*/  HFMA2.MMA R153, -RZ, RZ, 0, 1.1920928955078125e-07 ;  /* 0x00000002ff997435 */ /* 0x000fe200000001ff */
[----:B------:R-:W-:-:S05]  /*3c00*/  MOV R143, R149 ;  /* 0x00000095008f7202 */ /* 0x000fca0000000f00 */
[----:B------:R-:W-:-:S05]  /*3c10*/  FADD.FTZ R143, R0, R143 ;  /* 0x0000008f008f7221 */ /* 0x000fca0000010000 */
[----:B------:R-:W-:-:S07]  /*3c20*/  MOV R152, R143 ;  /* 0x0000008f00987202 */ /* 0x000fce0000000f00 */
[----:B------:R-:W-:Y:S05]  /*3c30*/  WARPSYNC.COLLECTIVE R151, `(.L_x_27542) ;  /* 0x0000000097087348 */ /* 0x000fea0003c00000 */
[----:B------:R0:W1:Y:S02]  /*3c40*/  SHFL.BFLY P6, R149, R152, R153, R154 ;  /* 0x0c00009998957389 */ /* 0x00006400000c009a */
[----:B01----:R-:W-:Y:S01]  /*3c50*/  ENDCOLLECTIVE ;  /* 0x000000000000791b */ /* 0x003fe20003800000 */
.L_x_27542:
[----:B------:R-:W-:Y:S01]  /*3c60*/  HFMA2.MMA R153, -RZ, RZ, 0, 2.384185791015625e-07 ;  /* 0x00000004ff997435 */ /* 0x000fe200000001ff */
[----:B------:R-:W-:-:S05]  /*3c70*/  MOV R144, R149 ;  /* 0x0000009500907202 */ /* 0x000fca0000000f00 */
[----:B------:R-:W-:-:S05]  /*3c80*/  FADD.FTZ R144, R143, R144 ;  /* 0x000000908f907221 */ /* 0x000fca0000010000 */
[----:B------:R-:W-:-:S07]  /*3c90*/  MOV R152, R144 ;  /* 0x0000009000987202 */ /* 0x000fce0000000f00 */
[----:B------:R-:W-:Y:S05]  /*3ca0*/  WARPSYNC.COLLECTIVE R151, `(.L_x_27543) ;  /* 0x0000000097087348 */ /* 0x000fea0003c00000 */
[----:B------:R0:W1:Y:S02]  /*3cb0*/  SHFL.BFLY P6, R149, R152, R153, R154 ;  /* 0x0c00009998957389 */ /* 0x00006400000c009a */
[----:B01----:R-:W-:Y:S01]  /*3cc0*/  ENDCOLLECTIVE ;  /* 0x000000000000791b */ /* 0x003fe20003800000 */
.L_x_27543:
[----:B------:R-:W-:Y:S01]  /*3cd0*/  HFMA2.MMA R153, -RZ, RZ, 0, 4.76837158203125e-07 ;  /* 0x00000008ff997435 */ /* 0x000fe200000001ff */
[----:B------:R-:W-:-:S05]  /*3ce0*/  MOV R145, R149 ;  /* 0x0000009500917202 */ /* 0x000fca0000000f00 */
[----:B------:R-:W-:-:S05]  /*3cf0*/  FADD.FTZ R145, R144, R145 ;  /* 0x0000009190917221 */ /* 0x000fca0000010000 */
[----:B------:R-:W-:-:S07]  /*3d00*/  MOV R152, R145 ;  /* 0x0000009100987202 */ /* 0x000fce0000000f00 */
[----:B------:R-:W-:Y:S05]  /*3d10*/  WARPSYNC.COLLECTIVE R151, `(.L_x_27544) ;  /* 0x0000000097087348 */ /* 0x000fea0003c00000 */
[----:B------:R0:W1:Y:S02]  /*3d20*/  SHFL.BFLY P6, R149, R152, R153, R154 ;  /* 0x0c00009998957389 */ /* 0x00006400000c009a */
[----:B01----:R-:W-:Y:S01]  /*3d30*/  ENDCOLLECTIVE ;  /* 0x000000000000791b */ /* 0x003fe20003800000 */
.L_x_27544:
[----:B------:R-:W-:Y:S01]  /*3d40*/  HFMA2.MMA R153, -RZ, RZ, 0, 9.5367431640625e-07 ;  /* 0x00000010ff997435 */ /* 0x000fe200000001ff */
[----:B------:R-:W-:-:S05]  /*3d50*/  MOV R148, R149 ;  /* 0x0000009500947202 */ /* 0x000fca0000000f00 */
[----:B------:R-:W-:-:S05]  /*3d60*/  FADD.FTZ R148, R145, R148 ;  /* 0x0000009491947221 */ /* 0x000fca0000010000 */
[----:B------:R-:W-:-:S07]  /*3d70*/  MOV R152, R148 ;  /* 0x0000009400987202 */ /* 0x000fce0000000f00 */
[----:B------:R-:W-:Y:S05]  /*3d80*/  WARPSYNC.COLLECTIVE R151, `(.L_x_27545) ;  /* 0x0000000097087348 */ /* 0x000fea0003c00000 */
[----:B------:R0:W1:Y:S02]  /*3d90*/  SHFL.BFLY P6, R149, R152, R153, R154 ;  /* 0x0c00009998957389 */ /* 0x00006400000c009a */
[----:B01----:R-:W-:Y:S01]  /*3da0*/  ENDCOLLECTIVE ;  /* 0x000000000000791b */ /* 0x003fe20003800000 */
.L_x_27545:
[----:B------:R-:W-:Y:S01]  /*3db0*/  MOV R147, R149 ;  /* 0x0000009500937202 */ /* 0x000fe20000000f00 */
[----:B------:R-:W-:Y:S06]  /*3dc0*/  BRA `(.L_x_27546) ;  /* 0xffffffe400e07947 */ /* 0x000fec000383ffff */
.L_x_27547:
        /* <DEDUP_REMOVED lines=11> */
.L_x_30332:


//--------------------- .text._ZN10layer_norm13ln_fwd_kernelINS_13Kernel_traitsIfffffjLj8192ELj1ELj1ELj8ELj16ENS_18Kernel_traits_baseILj8192EfffffjLj256EEEEELb0ELb1ELb0ELb1EEEvNS_9FwdParamsE --------------------------
	.section	.text._ZN10layer_norm13ln_fwd_kernelINS_13Kernel_traitsIfffffjLj8192ELj1ELj1ELj8ELj16ENS_18Kernel_traits_baseILj8192EfffffjLj256EEEEELb0ELb1ELb0ELb1EEEvNS_9FwdParamsE,"ax",@progbits
	.align	128
        .global         _ZN10layer_norm13ln_fwd_kernelINS_13Kernel_traitsIfffffjLj8192ELj1ELj1ELj8ELj16ENS_18Kernel_traits_baseILj8192EfffffjLj256EEEEELb0ELb1ELb0ELb1EEEvNS_9FwdParamsE
        .type           _ZN10layer_norm13ln_fwd_kernelINS_13Kernel_traitsIfffffjLj8192ELj1ELj1ELj8ELj16ENS_18Kernel_traits_baseILj8192EfffffjLj256EEEEELb0ELb1ELb0ELb1EEEvNS_9FwdParamsE,@function
        .size           _ZN10layer_norm13ln_fwd_kernelINS_13Kernel_traitsIfffffjLj8192ELj1ELj1ELj8ELj16ENS_18Kernel_traits_baseILj8192EfffffjLj256EEEEELb0ELb1ELb0ELb1EEEvNS_9FwdParamsE,(.L_x_30333 - _ZN10layer_norm13ln_fwd_kernelINS_13Kernel_traitsIfffffjLj8192ELj1ELj1ELj8ELj16ENS_18Kernel_traits_baseILj8192EfffffjLj256EEEEELb0ELb1ELb0ELb1EEEvNS_9FwdParamsE)
        .other          _ZN10layer_norm13ln_fwd_kernelINS_13Kernel_traitsIfffffjLj8192ELj1ELj1ELj8ELj16ENS_18Kernel_traits_baseILj8192EfffffjLj256EEEEELb0ELb1ELb0ELb1EEEvNS_9FwdParamsE,@"STO_CUDA_ENTRY STV_DEFAULT"
_ZN10layer_norm13ln_fwd_kernelINS_13Kernel_traitsIfffffjLj8192ELj1ELj1ELj8ELj16ENS_18Kernel_traits_baseILj8192EfffffjLj256EEEEELb0ELb1ELb0ELb1EEEvNS_9FwdParamsE:
.text._ZN10layer_norm13ln_fwd_kernelINS_13Kernel_traitsIfffffjLj8192ELj1ELj1ELj8ELj16ENS_18Kernel_traits_baseILj8192EfffffjLj256EEEEELb0ELb1ELb0ELb1EEEvNS_9FwdParamsE:
        /* <DEDUP_REMOVED lines=72> */
.L_x_27549:
[----:B------:R-:W-:Y:S01]  /*0480*/  ISETP.NE.U32.AND P2, PT, RZ, UR8, PT ;  /* 0x00000008ff007c0c */ /* 0x000fe2000bf45070 */
[----:B---3--:R-:W1:Y:S01]  /*0490*/  @P0 LDC.64 R104, c[0x0][0x270] ;  /* 0x00009c00ff680b82 */ /* 0x008e620000000a00 */
[----:B------:R-:W-:Y:S01]  /*04a0*/  IMAD R106, R3, UR6, RZ ;  /* 0x00000006036a7c24 */ /* 0x000fe2000f8e02ff */
[----:B------:R-:W-:Y:S02]  /*04b0*/  MOV R140, 0x3f800000 ;  /* 0x3f800000008c7802 */ /* 0x000fe40000000f00 */
[----:B------:R-:W-:Y:S02]  /*04c0*/  ISETP.NE.AND.EX P2, PT, RZ, UR9, PT, P2 ;  /* 0x00000009ff007c0c */ /* 0x000fe4000bf45320 */
[----:B------:R-:W-:Y:S02]  /*04d0*/  SHF.R.S32.HI R107, RZ, 0x1f, R106 ;  /* 0x0000001fff6b7819 */ /* 0x000fe4000001146a */
[----:B------:R-:W2:Y:S02]  /*04e0*/  LDC.64 R136, c[0x0][0x220] ;  /* 0x00008800ff887b82 */ /* 0x000ea40000000a00 */
[----:B------:R-:W-:-:S04]  /*04f0*/  LEA.HI R107, R107, R106, RZ, 0x2 ;  /* 0x0000006a6b6b7211 */ /* 0x000fc800078f10ff */
[----:B------:R-:W-:Y:S02]  /*0500*/  LEA.HI.SX32 R141, R107, R2, 0x1e ;  /* 0x000000026b8d7211 */ /* 0x000fe400078ff2ff */
[----:B------:R-:W3:Y:S08]  /*0510*/  LDC.64 R138, c[0x0][0x238] ;  /* 0x00008e00ff8a7b82 */ /* 0x000ef00000000a00 */
[----:B------:R-:W4:Y:S01]  /*0520*/  @P2 LDC.64 R108, c[0x0][0x230] ;  /* 0x00008c00ff6c2b82 */ /* 0x000f220000000a00 */
[----:B-1----:R-:W-:-:S05]  /*0530*/  @P0 IMAD.WIDE R104, R3, 0x4, R104 ;  /* 0x0000000403680825 */ /* 0x002fca00078e0268 */
[----:B------:R-:W3:Y:S01]  /*0540*/  @P0 LDG.E R140, desc[UR4][R104.64] ;  /* 0x00000004688c0981 */ /* 0x000ee2000c1e1900 */
[C---:B--2---:R-:W-:Y:S01]  /*0550*/  IMAD.WIDE.U32 R106, R141.reuse, 0x10, R136 ;  /* 0x000000108d6a7825 */ /* 0x044fe200078e0088 */
[----:B------:R-:W-:Y:S01]  /*0560*/  ISETP.NE.U32.AND P1, PT, RZ, UR8, PT ;  /* 0x00000008ff007c0c */ /* 0x000fe2000bf25070 */
[----:B------:R-:W1:Y:S03]  /*0570*/  @P2 LDC.64 R112, c[0x0][0x230] ;  /* 0x00008c00ff702b82 */ /* 0x000e660000000a00 */
[----:B------:R-:W2:Y:S05]  /*0580*/  LDG.E.128 R116, desc[UR4][R106.64] ;  /* 0x000000046a747981 */ /* 0x000eaa000c1e1d00 */
[----:B------:R-:W2:Y:S01]  /*0590*/  @P2 LDC.64 R120, c[0x0][0x230] ;  /* 0x00008c00ff782b82 */ /* 0x000ea20000000a00 */
[----:B----4-:R-:W-:-:S05]  /*05a0*/  @P2 IMAD.WIDE.U32 R108, R141, 0x10, R108 ;  /* 0x000000108d6c2825 */ /* 0x010fca00078e006c */
[----:B0-----:R0:W4:Y:S01]  /*05b0*/  @P2 LDG.E.128 R100, desc[UR4][R108.64] ;  /* 0x000000046c642981 */ /* 0x001122000c1e1d00 */
[----:B------:R-:W-:Y:S02]  /*05c0*/  ISETP.NE.AND.EX P1, PT, RZ, UR9, PT, P1 ;  /* 0x00000009ff007c0c */ /* 0x000fe4000bf25310 */
[C---:B------:R-:W-:Y:S01]  /*05d0*/  IADD3 R143, R141.reuse, 0x100, RZ ;  /* 0x000001008d8f7810 */ /* 0x040fe20007ffe0ff */
[----:B---3--:R-:W-:-:S04]  /*05e0*/  IMAD.WIDE.U32 R110, R141, 0x10, R138 ;  /* 0x000000108d6e7825 */ /* 0x008fc800078e008a */
[----:B0-----:R-:W-:-:S04]  /*05f0*/  IMAD.WIDE.U32 R108, R143, 0x10, R136 ;  /* 0x000000108f6c7825 */ /* 0x001fc800078e0088 */
[----:B-1----:R-:W-:-:S04]  /*0600*/  @P2 IMAD.WIDE.U32 R112, R143, 0x10, R112 ;  /* 0x000000108f702825 */ /* 0x002fc800078e0070 */
[-C--:B--2---:R-:W-:Y:S01]  /*0610*/  FMUL.FTZ R115, R116, R140.reuse ;  /* 0x0000008c74737220 */ /* 0x084fe20000410000 */
[-C--:B------:R-:W-:Y:S01]  /*0620*/  FMUL.FTZ R114, R117, R140.reuse ;  /* 0x0000008c75727220 */ /* 0x080fe20000410000 */
[-C--:B------:R-:W-:Y:S01]  /*0630*/  FMUL.FTZ R117, R118, R140.reuse ;  /* 0x0000008c76757220 */ /* 0x080fe20000410000 */
[----:B------:R-:W-:Y:S01]  /*0640*/  FMUL.FTZ R116, R119, R140 ;  /* 0x0000008c77747220 */ /* 0x000fe20000410000 */
[----:B-----5:R-:W-:Y:S01]  /*0650*/  FMUL.FTZ R104, R68, R115 ;  /* 0x0000007344687220 */ /* 0x020fe20000410000 */
[----:B------:R-:W-:Y:S01]  /*0660*/  FMUL.FTZ R105, R69, R114 ;  /* 0x0000007245697220 */ /* 0x000fe20000410000 */
[----:B------:R-:W-:Y:S01]  /*0670*/  FMUL.FTZ R106, R70, R117 ;  /* 0x00000075466a7220 */ /* 0x000fe20000410000 */
[----:B------:R-:W-:Y:S01]  /*0680*/  FMUL.FTZ R107, R71, R116 ;  /* 0x00000074476b7220 */ /* 0x000fe20000410000 */
[----:B----4-:R-:W-:Y:S01]  /*0690*/  @P1 FADD.FTZ R104, R100, R104 ;  /* 0x0000006864681221 */ /* 0x010fe20000010000 */
        /* <DEDUP_REMOVED lines=9> */
[----:B------:R1:W3:Y:S01]  /*0730*/  @P2 LDG.E.128 R116, desc[UR4][R112.64] ;  /* 0x0000000470742981 */ /* 0x0002e2000c1e1d00 */
[----:B------:R-:W-:Y:S01]  /*0740*/  IADD3 R145, R141, 0x200, RZ ;  /* 0x000002008d917810 */ /* 0x000fe20007ffe0ff */
[----:B------:R-:W-:-:S04]  /*0750*/  IMAD.WIDE.U32 R114, R143, 0x10, R138 ;  /* 0x000000108f727825 */ /* 0x000fc800078e008a */
[----:B-1----:R-:W-:-:S04]  /*0760*/  IMAD.WIDE.U32 R112, R145, 0x10, R136 ;  /* 0x0000001091707825 */ /* 0x002fc800078e0088 */
[----:B------:R-:W-:-:S04]  /*0770*/  @P2 IMAD.WIDE.U32 R120, R145, 0x10, R120 ;  /* 0x0000001091782825 */ /* 0x000fc800078e0078 */
[-C--:B--2---:R-:W-:Y:S01]  /*0780*/  FMUL.FTZ R123, R124, R140.reuse ;  /* 0x0000008c7c7b7220 */ /* 0x084fe20000410000 */
[-C--:B0-----:R-:W-:Y:S01]  /*0790*/  FMUL.FTZ R111, R126, R140.reuse ;  /* 0x0000008c7e6f7220 */ /* 0x081fe20000410000 */
[-C--:B------:R-:W-:Y:S01]  /*07a0*/  FMUL.FTZ R122, R125, R140.reuse ;  /* 0x0000008c7d7a7220 */ /* 0x080fe20000410000 */
[----:B------:R-:W-:Y:S01]  /*07b0*/  FMUL.FTZ R124, R127, R140 ;  /* 0x0000008c7f7c7220 */ /* 0x000fe20000410000 */
[----:B------:R-:W-:Y:S01]  /*07c0*/  FMUL.FTZ R108, R72, R123 ;  /* 0x0000007b486c7220 */ /* 0x000fe20000410000 */
[----:B------:R-:W-:Y:S01]  /*07d0*/  FMUL.FTZ R110, R74, R111 ;  /* 0x0000006f4a6e7220 */ /* 0x000fe20000410000 */
[----:B------:R-:W-:Y:S01]  /*07e0*/  FMUL.FTZ R109, R73, R122 ;  /* 0x0000007a496d7220 */ /* 0x000fe20000410000 */
[----:B------:R-:W-:Y:S01]  /*07f0*/  FMUL.FTZ R111, R75, R124 ;  /* 0x0000007c4b6f7220 */ /* 0x000fe20000410000 */
[----:B---3--:R-:W-:Y:S02]  /*0800*/  @P1 FADD.FTZ R108, R116, R108 ;  /* 0x0000006c746c1221 */ /* 0x008fe40000010000 */
[----:B------:R-:W-:Y:S01]  /*0810*/  @P1 FADD.FTZ R109, R117, R109 ;  /* 0x0000006d756d1221 */ /* 0x000fe20000010000 */
[----:B------:R-:W-:Y:S01]  /*0820*/  @P1 FADD.FTZ R110, R118, R110 ;  /* 0x0000006e766e1221 */ /* 0x000fe20000010000 */
[----:B------:R-:W-:Y:S01]  /*0830*/  @P1 FADD.FTZ R111, R119, R111 ;  /* 0x0000006f776f1221 */ /* 0x000fe20000010000 */
[----:B------:R-:W-:Y:S01]  /*0840*/  @P2 MOV R100, R116 ;  /* 0x0000007400642202 */ /* 0x000fe20000000f00 */
[----:B------:R-:W0:Y:S03]  /*0850*/  @P2 LDC.64 R124, c[0x0][0x230] ;  /* 0x00008c00ff7c2b82 */ /* 0x000e260000000a00 */
[----:B------:R1:W-:Y:S04]  /*0860*/  STG.E.128 desc[UR4][R114.64], R108 ;  /* 0x0000006c72007986 */ /* 0x0003e8000c101d04 */
[----:B------:R-:W2:Y:S01]  /*0870*/  LDG.E.128 R128, desc[UR4][R112.64] ;  /* 0x0000000470807981 */ /* 0x000ea2000c1e1d00 */
[----:B------:R-:W-:-:S02]  /*0880*/  @P2 MOV R101, R117 ;  /* 0x0000007500652202 */ /* 0x000fc40000000f00 */
[----:B------:R-:W-:Y:S02]  /*0890*/  @P2 MOV R102, R118 ;  /* 0x0000007600662202 */ /* 0x000fe40000000f00 */
[----:B------:R-:W-:Y:S02]  /*08a0*/  @P2 MOV R103, R119 ;  /* 0x0000007700672202 */ /* 0x000fe40000000f00 */
[----:B------:R3:W4:Y:S01]  /*08b0*/  @P2 LDG.E.128 R116, desc[UR4][R120.64] ;  /* 0x0000000478742981 */ /* 0x000722000c1e1d00 */
[----:B------:R-:W-:Y:S01]  /*08c0*/  IADD3 R147, R141, 0x300, RZ ;  /* 0x000003008d937810 */ /* 0x000fe20007ffe0ff */
[----:B------:R-:W-:-:S04]  /*08d0*/  IMAD.WIDE.U32 R122, R145, 0x10, R138 ;  /* 0x00000010917a7825 */ /* 0x000fc800078e008a */
[----:B---3--:R-:W-:-:S04]  /*08e0*/  IMAD.WIDE.U32 R120, R147, 0x10, R136 ;  /* 0x0000001093787825 */ /* 0x008fc800078e0088 */
[----:B0-----:R-:W-:-:S04]  /*08f0*/  @P2 IMAD.WIDE.U32 R124, R147, 0x10, R124 ;  /* 0x00000010937c2825 */ /* 0x001fc800078e007c */
[-C--:B--2---:R-:W-:Y:S01]  /*0900*/  FMUL.FTZ R127, R128, R140.reuse ;  /* 0x0000008c807f7220 */ /* 0x084fe20000410000 */
[-C--:B-1----:R-:W-:Y:S01]  /*0910*/  FMUL.FTZ R115, R130, R140.reuse ;  /* 0x0000008c82737220 */ /* 0x082fe20000410000 */
        /* <DEDUP_REMOVED lines=37> */
[----:B------:R-:W1:Y:S01]  /*0b70*/  LDG.E.128 R148, desc[UR4][R124.64] ;  /* 0x000000047c947981 */ /* 0x000e62000c1e1d00 */
[----:B------:R-:W-:-:S02]  /*0b80*/  @P2 MOV R101, R117 ;  /* 0x0000007500652202 */ /* 0x000fc40000000f00 */
[----:B------:R-:W-:Y:S02]  /*0b90*/  @P2 MOV R102, R118 ;  /* 0x0000007600662202 */ /* 0x000fe40000000f00 */
[----:B------:R-:W-:Y:S02]  /*0ba0*/  @P2 MOV R103, R119 ;  /* 0x0000007700672202 */ /* 0x000fe40000000f00 */
[----:B------:R2:W3:Y:S01]  /*0bb0*/  @P2 LDG.E.128 R116, desc[UR4][R128.64] ;  /* 0x0000000480742981 */ /* 0x0004e2000c1e1d00 */
[----:B------:R-:W-:Y:S01]  /*0bc0*/  IADD3 R155, R141, 0x500, RZ ;  /* 0x000005008d9b7810 */ /* 0x000fe20007ffe0ff */
[----:B------:R-:W-:-:S04]  /*0bd0*/  IMAD.WIDE.U32 R130, R153, 0x10, R138 ;  /* 0x0000001099827825 */ /* 0x000fc800078e008a */
[----:B--2---:R-:W-:-:S04]  /*0be0*/  IMAD.WIDE.U32 R128, R155, 0x10, R136 ;  /* 0x000000109b807825 */ /* 0x004fc800078e0088 */
[----:B0-----:R-:W-:-:S04]  /*0bf0*/  @P2 IMAD.WIDE.U32 R132, R155, 0x10, R132 ;  /* 0x000000109b842825 */ /* 0x001fc800078e0084 */
[-C--:B-1----:R-:W-:Y:S01]  /*0c00*/  FMUL.FTZ R127, R150, R140.reuse ;  /* 0x0000008c967f7220 */ /* 0x082fe20000410000 */
        /* <DEDUP_REMOVED lines=18> */
[----:B------:R-:W2:Y:S01]  /*0d30*/  @P2 LDG.E.128 R116, desc[UR4][R132.64] ;  /* 0x0000000484742981 */ /* 0x000ea2000c1e1d00 */
[----:B------:R-:W-:-:S04]  /*0d40*/  IMAD.WIDE.U32 R134, R155, 0x10, R138 ;  /* 0x000000109b867825 */ /* 0x000fc800078e008a */
[-C--:B-1----:R-:W-:Y:S01]  /*0d50*/  FMUL.FTZ R131, R158, R140.reuse ;  /* 0x0000008c9e837220 */ /* 0x082fe20000410000 */
        /* <DEDUP_REMOVED lines=8> */
[----:B--2---:R-:W-:Y:S01]  /*0de0*/  @P1 FADD.FTZ R130, R118, R130 ;  /* 0x0000008276821221 */ /* 0x004fe20000010000 */
[----:B------:R-:W-:Y:S01]  /*0df0*/  @P1 FADD.FTZ R128, R116, R128 ;  /* 0x0000008074801221 */ /* 0x000fe20000010000 */
[----:B------:R-:W-:Y:S01]  /*0e00*/  @P1 FADD.FTZ R129, R117, R129 ;  /* 0x0000008175811221 */ /* 0x000fe20000010000 */
[----:B------:R-:W-:Y:S01]  /*0e10*/  @P1 FADD.FTZ R131, R119, R131 ;  /* 0x0000008377831221 */ /* 0x000fe20000010000 */
[C---:B------:R-:W-:Y:S01]  /*0e20*/  IMAD.WIDE.U32 R132, R157.reuse, 0x10, R136 ;  /* 0x000000109d847825 */ /* 0x040fe200078e0088 */
[----:B------:R-:W-:Y:S01]  /*0e30*/  @P2 MOV R100, R116 ;  /* 0x0000007400642202 */ /* 0x000fe20000000f00 */
[----:B------:R-:W1:Y:S02]  /*0e40*/  @P2 LDC.64 R150, c[0x0][0x230] ;  /* 0x00008c00ff962b82 */ /* 0x000e640000000a00 */
[----:B------:R2:W-:Y:S04]  /*0e50*/  STG.E.128 desc[UR4][R134.64], R128 ;  /* 0x0000008086007986 */ /* 0x0005e8000c101d04 */
[----:B------:R-:W3:Y:S01]  /*0e60*/  LDG.E.128 R160, desc[UR4][R132.64] ;  /* 0x0000000484a07981 */ /* 0x000ee2000c1e1d00 */
[----:B0-----:R-:W-:Y:S01]  /*0e70*/  @P2 IMAD.WIDE.U32 R148, R157, 0x10, R148 ;  /* 0x000000109d942825 */ /* 0x001fe200078e0094 */
[----:B------:R-:W-:-:S02]  /*0e80*/  @P2 MOV R101, R117 ;  /* 0x0000007500652202 */ /* 0x000fc40000000f00 */
[----:B------:R-:W-:Y:S02]  /*0e90*/  @P2 MOV R102, R118 ;  /* 0x0000007600662202 */ /* 0x000fe40000000f00 */
[----:B------:R-:W-:Y:S02]  /*0ea0*/  @P2 MOV R103, R119 ;  /* 0x0000007700672202 */ /* 0x000fe40000000f00 */
[----:B------:R-:W4:Y:S01]  /*0eb0*/  @P2 LDG.E.128 R116, desc[UR4][R148.64] ;  /* 0x0000000494742981 */ /* 0x000f22000c1e1d00 */
[-C--:B---3--:R-:W-:Y:S01]  /*0ec0*/  FMUL.FTZ R159, R160, R140.reuse ;  /* 0x0000008ca09f7220 */ /* 0x088fe20000410000 */
[-C--:B--2---:R-:W-:Y:S01]  /*0ed0*/  FMUL.FTZ R135, R162, R140.reuse ;  /* 0x0000008ca2877220 */ /* 0x084fe20000410000 */
[-C--:B------:R-:W-:Y:S01]  /*0ee0*/  FMUL.FTZ R142, R161, R140.reuse ;  /* 0x0000008ca18e7220 */ /* 0x080fe20000410000 */
[----:B------:R-:W-:Y:S01]  /*0ef0*/  FMUL.FTZ R144, R163, R140 ;  /* 0x0000008ca3907220 */ /* 0x000fe20000410000 */
[----:B------:R-:W-:Y:S01]  /*0f00*/  FMUL.FTZ R132, R92, R159 ;  /* 0x0000009f5c847220 */ /* 0x000fe20000410000 */
[----:B------:R-:W-:Y:S01]  /*0f10*/  FMUL.FTZ R134, R94, R135 ;  /* 0x000000875e867220 */ /* 0x000fe20000410000 */
[----:B------:R-:W-:Y:S01]  /*0f20*/  IADD3 R159, R141, 0x700, RZ ;  /* 0x000007008d9f7810 */ /* 0x000fe20007ffe0ff */
[----:B------:R-:W-:Y:S01]  /*0f30*/  FMUL.FTZ R133, R93, R142 ;  /* 0x0000008e5d857220 */ /* 0x000fe20000410000 */
[----:B------:R-:W-:Y:S01]  /*0f40*/  FMUL.FTZ R135, R95, R144 ;  /* 0x000000905f877220 */ /* 0x000fe20000410000 */
[----:B----4-:R-:W-:Y:S01]  /*0f50*/  @P1 FADD.FTZ R132, R116, R132 ;  /* 0x0000008474841221 */ /* 0x010fe20000010000 */
[----:B------:R-:W-:Y:S01]  /*0f60*/  @P1 FADD.FTZ R134, R118, R134 ;  /* 0x0000008676861221 */ /* 0x000fe20000010000 */
[----:B------:R-:W-:Y:S01]  /*0f70*/  @P1 FADD.FTZ R133, R117, R133 ;  /* 0x0000008575851221 */ /* 0x000fe20000010000 */
[----:B------:R-:W-:Y:S01]  /*0f80*/  @P1 FADD.FTZ R135, R119, R135 ;  /* 0x0000008777871221 */ /* 0x000fe20000010000 */
[----:B------:R-:W-:-:S04]  /*0f90*/  IMAD.WIDE.U32 R160, R157, 0x10, R138 ;  /* 0x000000109da07825 */ /* 0x000fc800078e008a */
[C---:B------:R-:W-:Y:S01]  /*0fa0*/  IMAD.WIDE.U32 R148, R159.reuse, 0x10, R136 ;  /* 0x000000109f947825 */ /* 0x040fe200078e0088 */
[----:B------:R0:W-:Y:S03]  /*0fb0*/  STG.E.128 desc[UR4][R160.64], R132 ;  /* 0x00000084a0007986 */ /* 0x0001e6000c101d04 */
[----:B-1----:R-:W-:Y:S02]  /*0fc0*/  @P2 IMAD.WIDE.U32 R136, R159, 0x10, R150 ;  /* 0x000000109f882825 */ /* 0x002fe400078e0096 */
[----:B------:R-:W2:Y:S01]  /*0fd0*/  LDG.E.128 R148, desc[UR4][R148.64] ;  /* 0x0000000494947981 */ /* 0x000ea2000c1e1d00 */
[----:B------:R-:W-:Y:S02]  /*0fe0*/  @P2 MOV R100, R116 ;  /* 0x0000007400642202 */ /* 0x000fe40000000f00 */
[----:B------:R-:W-:Y:S02]  /*0ff0*/  @P2 MOV R101, R117 ;  /* 0x0000007500652202 */ /* 0x000fe40000000f00 */
[----:B------:R-:W-:-:S02]  /*1000*/  @P2 MOV R102, R118 ;  /* 0x0000007600662202 */ /* 0x000fc40000000f00 */
        /* <DEDUP_REMOVED lines=144> */
.L_x_27560:
        /* <DEDUP_REMOVED lines=44> */
[----:B------:R-:W-:Y:S01]  /*1bd0*/  FFMA.FTZ R0, R117, R161, R0 ;  /* 0x000000a175007223 */ /* 0x000fe20000010000 */
[----:B------:R-:W0:Y:S03]  /*1be0*/  LDC R146, c[0x0][0x2d8] ;  /* 0x0000b600ff927b82 */ /* 0x000e260000000800 */
[----:B------:R-:W3:Y:S04]  /*1bf0*/  SHFL.DOWN PT, R138, R119, 0x2, 0x1f ;  /* 0x08401f00778a7f89 */ /* 0x000ee800000e0000 */
[----:B------:R-:W4:Y:S01]  /*1c00*/  SHFL.DOWN PT, R117, R0, 0x2, 0x1f ;  /* 0x08401f0000757f89 */ /* 0x000f2200000e0000 */
[----:B-1----:R-:W-:-:S02]  /*1c10*/  IADD3 R142, R142, R163, RZ ;  /* 0x000000a38e8e7210 */ /* 0x002fc40007ffe0ff */
[----:B------:R-:W-:Y:S02]  /*1c20*/  I2FP.F32.S32 R163, R163 ;  /* 0x000000a300a37245 */ /* 0x000fe40000201400 */
[----:B------:R-:W-:-:S06]  /*1c30*/  I2FP.F32.S32 R142, R142 ;  /* 0x0000008e008e7245 */ /* 0x000fcc0000201400 */
[----:B------:R-:W1:Y:S01]  /*1c40*/  MUFU.RCP R142, R142 ;  /* 0x0000008e008e7308 */ /* 0x000e620000001000 */
[----:B---3--:R-:W-:Y:S01]  /*1c50*/  FMUL.FTZ R161, R138, R137 ;  /* 0x000000898aa17220 */ /* 0x008fe20000410000 */
[----:B------:R-:W-:-:S03]  /*1c60*/  FADD.FTZ R138, R119, -R138 ;  /* 0x8000008a778a7221 */ /* 0x000fc60000010000 */
[----:B------:R-:W-:Y:S01]  /*1c70*/  FFMA.FTZ R140, R116, R119, R161 ;  /* 0x00000077748c7223 */ /* 0x000fe200000100a1 */
[----:B------:R-:W-:Y:S01]  /*1c80*/  FMUL.FTZ R119, R138, R138 ;  /* 0x0000008a8a777220 */ /* 0x000fe20000410000 */
[----:B----4-:R-:W-:Y:S02]  /*1c90*/  FADD.FTZ R0, R0, R117 ;  /* 0x0000007500007221 */ /* 0x010fe40000010000 */
[----:B--2---:R-:W-:Y:S01]  /*1ca0*/  FMUL.FTZ R161, R139, R140 ;  /* 0x0000008c8ba17220 */ /* 0x004fe20000410000 */
[----:B------:R-:W-:-:S04]  /*1cb0*/  FMUL.FTZ R119, R116, R119 ;  /* 0x0000007774777220 */ /* 0x000fc80000410000 */
[----:B------:R-:W2:Y:S01]  /*1cc0*/  SHFL.DOWN PT, R116, R161, 0x1, 0x1f ;  /* 0x08201f00a1747f89 */ /* 0x000ea200000e0000 */
[----:B------:R-:W-:-:S04]  /*1cd0*/  FMUL.FTZ R119, R119, R137 ;  /* 0x0000008977777220 */ /* 0x000fc80000410000 */
[----:B------:R-:W-:-:S05]  /*1ce0*/  FFMA.FTZ R0, R139, R119, R0 ;  /* 0x000000778b007223 */ /* 0x000fca0000010000 */
[----:B------:R-:W3:Y:S01]  /*1cf0*/  SHFL.DOWN PT, R117, R0, 0x1, 0x1f ;  /* 0x08201f0000757f89 */ /* 0x000ee200000e0000 */
[----:B--2---:R-:W-:Y:S01]  /*1d00*/  FMUL.FTZ R119, R116, R163 ;  /* 0x000000a374777220 */ /* 0x004fe20000410000 */
[----:B------:R-:W-:-:S03]  /*1d10*/  FADD.FTZ R116, R161, -R116 ;  /* 0x80000074a1747221 */ /* 0x000fc60000010000 */
[----:B------:R-:W-:-:S04]  /*1d20*/  FFMA.FTZ R119, R144, R161, R119 ;  /* 0x000000a190777223 */ /* 0x000fc80000010077 */
[----:B-1----:R-:W-:Y:S01]  /*1d30*/  FMUL.FTZ R118, R142, R119 ;  /* 0x000000778e767220 */ /* 0x002fe20000410000 */
[----:B------:R-:W-:-:S04]  /*1d40*/  FMUL.FTZ R119, R116, R116 ;  /* 0x0000007474777220 */ /* 0x000fc80000410000 */
[----:B------:R-:W-:Y:S01]  /*1d50*/  FMUL.FTZ R144, R144, R119 ;  /* 0x0000007790907220 */ /* 0x000fe20000410000 */
[----:B---3--:R-:W-:Y:S01]  /*1d60*/  FADD.FTZ R119, R0, R117 ;  /* 0x0000007500777221 */ /* 0x008fe20000010000 */
[----:B------:R-:W1:Y:S01]  /*1d70*/  SHFL.IDX PT, R161, R118, RZ, 0x1f ;  /* 0x00001fff76a17589 */ /* 0x000e6200000e0000 */
[----:B------:R-:W2:Y:S01]  /*1d80*/  @!P2 LDC.64 R116, c[0x0][0x250] ;  /* 0x00009400ff74ab82 */ /* 0x000ea20000000a00 */
[----:B------:R-:W-:-:S04]  /*1d90*/  FMUL.FTZ R144, R144, R163 ;  /* 0x000000a390907220 */ /* 0x000fc80000410000 */
[----:B------:R-:W-:-:S06]  /*1da0*/  FFMA.FTZ R119, R142, R144, R119 ;  /* 0x000000908e777223 */ /* 0x000fcc0000010077 */
[----:B------:R-:W0:Y:S01]  /*1db0*/  SHFL.IDX PT, R119, R119, RZ, 0x1f ;  /* 0x00001fff77777589 */ /* 0x000e2200000e0000 */
[C---:B-1----:R-:W-:Y:S01]  /*1dc0*/  FSEL R136, R161.reuse, RZ, !P3 ;  /* 0x000000ffa1887208 */ /* 0x042fe20005800000 */
[----:B------:R-:W-:-:S04]  /*1dd0*/  FMUL.FTZ R0, R161, R161 ;  /* 0x000000a1a1007220 */ /* 0x000fc80000410000 */
[--C-:B------:R-:W-:Y:S01]  /*1de0*/  FADD.FTZ R140, R109, -R136.reuse ;  /* 0x800000886d8c7221 */ /* 0x100fe20000010000 */
[----:B------:R-:W-:Y:S01]  /*1df0*/  FSEL R109, R0, RZ, P3 ;  /* 0x000000ff006d7208 */ /* 0x000fe20001800000 */
[--C-:B------:R-:W-:Y:S01]  /*1e00*/  FADD.FTZ R138, R106, -R136.reuse ;  /* 0x800000886a8a7221 */ /* 0x100fe20000010000 */
[----:B------:R-:W-:Y:S01]  /*1e10*/  FADD.FTZ R139, R107, -R136 ;  /* 0x800000886b8b7221 */ /* 0x000fe20000010000 */
[----:B--2---:R-:W-:-:S04]  /*1e20*/  @!P2 IMAD.WIDE R106, R3, 0x4, R116 ;  /* 0x00000004036aa825 */ /* 0x004fc800078e0274 */
[----:B------:R-:W-:Y:S01]  /*1e30*/  FADD.FTZ R137, R104, -R136 ;  /* 0x8000008868897221 */ /* 0x000fe20000010000 */
[----:B------:R-:W1:Y:S01]  /*1e40*/  @!P2 LDC.64 R116, c[0x0][0x258] ;  /* 0x00009600ff74ab82 */ /* 0x000e620000000a00 */
[----:B0-----:R-:W-:Y:S01]  /*1e50*/  FFMA.FTZ R0, R119, UR7, R146 ;  /* 0x0000000777007c23 */ /* 0x001fe20008010092 */
[--C-:B------:R-:W-:Y:S01]  /*1e60*/  FADD.FTZ R118, R105, -R136.reuse ;  /* 0x8000008869767221 */ /* 0x100fe20000010000 */
[--C-:B------:R-:W-:Y:S01]  /*1e70*/  FADD.FTZ R110, R110, -R136.reuse ;  /* 0x800000886e6e7221 */ /* 0x100fe20000010000 */
[--C-:B------:R-:W-:Y:S01]  /*1e80*/  FADD.FTZ R111, R111, -R136.reuse ;  /* 0x800000886f6f7221 */ /* 0x100fe20000010000 */
[----:B------:R-:W-:Y:S01]  /*1e90*/  FADD.FTZ R0, R0, R109 ;  /* 0x0000006d00007221 */ /* 0x000fe20000010000 */
[--C-:B------:R-:W-:Y:S01]  /*1ea0*/  FADD.FTZ R108, R108, -R136.reuse ;  /* 0x800000886c6c7221 */ /* 0x100fe20000010000 */
[--C-:B------:R-:W-:Y:S01]  /*1eb0*/  FADD.FTZ R142, R112, -R136.reuse ;  /* 0x80000088708e7221 */ /* 0x100fe20000010000 */
[----:B------:R-:W0:Y:S01]  /*1ec0*/  LDC.64 R104, c[0x0][0x2b8] ;  /* 0x0000ae00ff687b82 */ /* 0x000e220000000a00 */
        /* <DEDUP_REMOVED lines=33> */
[C---:B------:R-:W-:Y:S01]  /*20e0*/  FMUL.FTZ R144, R171.reuse, R144 ;  /* 0x00000090ab907220 */ /* 0x040fe20000410000 */
[C---:B------:R-:W-:Y:S01]  /*20f0*/  FMUL.FTZ R131, R171.reuse, R114 ;  /* 0x00000072ab837220 */ /* 0x040fe20000410000 */
[----:B------:R-:W-:Y:S01]  /*2100*/  FMUL.FTZ R128, R171, R115 ;  /* 0x00000073ab807220 */ /* 0x000fe20000410000 */
[----:B------:R0:W-:Y:S01]  /*2110*/  @!P2 STG.E desc[UR4][R106.64], R161 ;  /* 0x000000a16a00a986 */ /* 0x0001e2000c101904 */
[----:B------:R-:W-:Y:S01]  /*2120*/  FADD.FTZ R136, R151, -R136 ;  /* 0x8000008897887221 */ /* 0x000fe20000010000 */
        /* <DEDUP_REMOVED lines=10> */
[----:B0-----:R-:W-:-:S04]  /*21d0*/  IMAD.WIDE.U32 R106, R141, 0x10, R104 ;  /* 0x000000108d6a7825 */ /* 0x001fc800078e0068 */
        /* <DEDUP_REMOVED lines=15> */
[----:B------:R-:W-:Y:S01]  /*22d0*/  FMUL.FTZ R163, R171, R158 ;  /* 0x0000009eaba37220 */ /* 0x000fe20000410000 */
[----:B0-----:R-:W-:Y:S01]  /*22e0*/  FFMA.FTZ R117, R45, R144, R21 ;  /* 0x000000902d757223 */ /* 0x001fe20000010015 */
        /* <DEDUP_REMOVED lines=25> */
[----:B------:R-:W-:-:S03]  /*2480*/  IADD3 R3, R3, UR10, RZ ;  /* 0x0000000a03037c10 */ /* 0x000fc6000fffe0ff */
[----:B------:R3:W-:Y:S01]  /*2490*/  STG.E.128 desc[UR4][R124.64], R136 ;  /* 0x000000887c007986 */ /* 0x0007e2000c101d04 */
[----:B------:R-:W-:Y:S01]  /*24a0*/  ISETP.GE.AND P2, PT, R3, UR11, PT ;  /* 0x0000000b03007c0c */ /* 0x000fe2000bf46270 */
[--C-:B0-----:R-:W-:Y:S02]  /*24b0*/  IMAD.WIDE.U32 R106, R155, 0x10, R104.reuse ;  /* 0x000000109b6a7825 */ /* 0x101fe400078e0068 */
[----:B------:R3:W-:Y:S02]  /*24c0*/  STG.E.128 desc[UR4][R126.64], R128 ;  /* 0x000000807e007986 */ /* 0x0007e4000c101d04 */
[----:B------:R-:W-:Y:S02]  /*24d0*/  IMAD.WIDE.U32 R108, R157, 0x10, R104 ;  /* 0x000000109d6c7825 */ /* 0x000fe400078e0068 */
[----:B------:R3:W-:Y:S02]  /*24e0*/  STG.E.128 desc[UR4][R106.64], R132 ;  /* 0x000000846a007986 */ /* 0x0007e4000c101d04 */
[----:B-1----:R-:W-:Y:S01]  /*24f0*/  FFMA.FTZ R115, R63, R164, R7 ;  /* 0x000000a43f737223 */ /* 0x002fe20000010007 */
        /* <DEDUP_REMOVED lines=8> */
[----:B------:R3:W-:Y:S01]  /*2580*/  STG.E.128 desc[UR4][R108.64], R112 ;  /* 0x000000706c007986 */ /* 0x0007e2000c101d04 */
[----:B------:R-:W-:-:S03]  /*2590*/  SEL R0, RZ, 0x1, P1 ;  /* 0x00000001ff007807 */ /* 0x000fc60000800000 */
[----:B------:R3:W-:Y:S01]  /*25a0*/  STG.E.128 desc[UR4][R104.64], R116 ;  /* 0x0000007468007986 */ /* 0x0007e2000c101d04 */
[----:B------:R-:W-:Y:S05]  /*25b0*/  @!P2 BRA `(.L_x_27549) ;  /* 0xffffffdc00b0a947 */ /* 0x000fea000383ffff */
[----:B------:R-:W-:Y:S05]  /*25c0*/  EXIT ;  /* 0x000000000000794d */ /* 0x000fea0003800000 */
.L_x_27548:
[----:B------:R-:W-:Y:S01]  /*25d0*/  HFMA2.MMA R146, -RZ, RZ, 0, 5.9604644775390625e-08 ;  /* 0x00000001ff927435 */ /* 0x000fe200000001ff */
[----:B------:R-:W-:Y:S02]  /*25e0*/  MOV R161, R0 ;  /* 0x0000000000a17202 */ /* 0x000fe40000000f00 */
[----:B------:R-:W-:Y:S02]  /*25f0*/  MOV R163, 0x1f ;  /* 0x0000001f00a37802 */ /* 0x000fe40000000f00 */
[----:B------:R-:W-:-:S07]  /*2600*/  MOV R142, 0xffffffff ;  /* 0xffffffff008e7802 */ /* 0x000fce0000000f00 */
[----:B------:R-:W-:Y:S05]  /*2610*/  WARPSYNC.COLLECTIVE R142, `(.L_x_27550) ;  /* 0x000000008e087348 */ /* 0x000fea0003c00000 */
[----:B------:R0:W1:Y:S02]  /*2620*/  SHFL.BFLY P4, R144, R161, R146, R163 ;  /* 0x0c000092a1907389 */ /* 0x00006400000800a3 */
[----:B01----:R-:W-:Y:S01]  /*2630*/  ENDCOLLECTIVE ;  /* 0x000000000000791b */ /* 0x003fe20003800000 */
.L_x_27550:
[----:B------:R-:W-:Y:S01]  /*2640*/  HFMA2.MMA R146, -RZ, RZ, 0, 1.1920928955078125e-07 ;  /* 0x00000002ff927435 */ /* 0x000fe200000001ff */
[----:B------:R-:W-:-:S05]  /*2650*/  MOV R119, R144 ;  /* 0x0000009000777202 */ /* 0x000fca0000000f00 */
[----:B------:R-:W-:-:S05]  /*2660*/  FADD.FTZ R119, R0, R119 ;  /* 0x0000007700777221 */ /* 0x000fca0000010000 */
[----:B------:R-:W-:-:S07]  /*2670*/  MOV R161, R119 ;  /* 0x0000007700a17202 */ /* 0x000fce0000000f00 */
[----:B------:R-:W-:Y:S05]  /*2680*/  WARPSYNC.COLLECTIVE R142, `(.L_x_27551) ;  /* 0x000000008e087348 */ /* 0x000fea0003c00000 */
[----:B------:R0:W1:Y:S02]  /*2690*/  SHFL.BFLY P4, R144, R161, R146, R163 ;  /* 0x0c000092a1907389 */ /* 0x00006400000800a3 */
[----:B01----:R-:W-:Y:S01]  /*26a0*/  ENDCOLLECTIVE ;  /* 0x000000000000791b */ /* 0x003fe20003800000 */
.L_x_27551:
[----:B------:R-:W-:Y:S01]  /*26b0*/  HFMA2.MMA R146, -RZ, RZ, 0, 2.384185791015625e-07 ;  /* 0x00000004ff927435 */ /* 0x000fe200000001ff */
[----:B------:R-:W-:-:S05]  /*26c0*/  MOV R116, R144 ;  /* 0x0000009000747202 */ /* 0x000fca0000000f00 */
[----:B------:R-:W-:-:S05]  /*26d0*/  FADD.FTZ R137, R119, R116 ;  /* 0x0000007477897221 */ /* 0x000fca0000010000 */
[----:B------:R-:W-:-:S07]  /*26e0*/  MOV R161, R137 ;  /* 0x0000008900a17202 */ /* 0x000fce0000000f00 */
[----:B------:R-:W-:Y:S05]  /*26f0*/  WARPSYNC.COLLECTIVE R142, `(.L_x_27552) ;  /* 0x000000008e087348 */ /* 0x000fea0003c00000 */
[----:B------:R0:W1:Y:S02]  /*2700*/  SHFL.BFLY P4, R144, R161, R146, R163 ;  /* 0x0c000092a1907389 */ /* 0x00006400000800a3 */
[----:B01----:R-:W-:Y:S01]  /*2710*/  ENDCOLLECTIVE ;  /* 0x000000000000791b */ /* 0x003fe20003800000 */
.L_x_27552:
[----:B------:R-:W-:Y:S01]  /*2720*/  HFMA2.MMA R146, -RZ, RZ, 0, 4.76837158203125e-07 ;  /* 0x00000008ff927435 */ /* 0x000fe200000001ff */
[----:B------:R-:W-:-:S05]  /*2730*/  MOV R116, R144 ;  /* 0x0000009000747202 */ /* 0x000fca0000000f00 */
[----:B------:R-:W-:-:S05]  /*2740*/  FADD.FTZ R138, R137, R116 ;  /* 0x00000074898a7221 */ /* 0x000fca0000010000 */
[----:B------:R-:W-:-:S07]  /*2750*/  MOV R161, R138 ;  /* 0x0000008a00a17202 */ /* 0x000fce0000000f00 */
[----:B------:R-:W-:Y:S05]  /*2760*/  WARPSYNC.COLLECTIVE R142, `(.L_x_27553) ;  /* 0x000000008e087348 */ /* 0x000fea0003c00000 */
[----:B------:R0:W1:Y:S02]  /*2770*/  SHFL.BFLY P4, R144, R161, R146, R163 ;  /* 0x0c000092a1907389 */ /* 0x00006400000800a3 */
[----:B01----:R-:W-:Y:S01]  /*2780*/  ENDCOLLECTIVE ;  /* 0x000000000000791b */ /* 0x003fe20003800000 */
.L_x_27553:
[----:B------:R-:W-:Y:S01]  /*2790*/  HFMA2.MMA R146, -RZ, RZ, 0, 9.5367431640625e-07 ;  /* 0x00000010ff927435 */ /* 0x000fe200000001ff */
[----:B------:R-:W-:-:S05]  /*27a0*/  MOV R139, R144 ;  /* 0x00000090008b7202 */ /* 0x000fca0000000f00 */
[----:B------:R-:W-:-:S05]  /*27b0*/  FADD.FTZ R139, R138, R139 ;  /* 0x0000008b8a8b7221 */ /* 0x000fca0000010000 */
[----:B------:R-:W-:-:S07]  /*27c0*/  MOV R161, R139 ;  /* 0x0000008b00a17202 */ /* 0x000fce0000000f00 */
[----:B------:R-:W-:Y:S05]  /*27d0*/  WARPSYNC.COLLECTIVE R142, `(.L_x_27554) ;  /* 0x000000008e087348 */ /* 0x000fea0003c00000 */
[----:B------:R0:W1:Y:S02]  /*27e0*/  SHFL.BFLY P4, R144, R161, R146, R163 ;  /* 0x0c000092a1907389 */ /* 0x00006400000800a3 */
[----:B01----:R-:W-:Y:S01]  /*27f0*/  ENDCOLLECTIVE ;  /* 0x000000000000791b */ /* 0x003fe20003800000 */
.L_x_27554:
        /* <DEDUP_REMOVED lines=72> */
.L_x_27555:
[----:B------:R-:W-:Y:S01]  /*2c80*/  HFMA2.MMA R146, -RZ, RZ, 0, 1.1920928955078125e-07 ;  /* 0x00000002ff927435 */ /* 0x000fe200000001ff */
[----:B------:R-:W-:-:S05]  /*2c90*/  MOV R119, R144 ;  /* 0x0000009000777202 */ /* 0x000fca0000000f00 */
[----:B------:R-:W-:-:S05]  /*2ca0*/  FADD.FTZ R119, R0, R119 ;  /* 0x0000007700777221 */ /* 0x000fca0000010000 */
[----:B------:R-:W-:-:S07]  /*2cb0*/  MOV R161, R119 ;  /* 0x0000007700a17202 */ /* 0x000fce0000000f00 */
[----:B------:R-:W-:Y:S05]  /*2cc0*/  WARPSYNC.COLLECTIVE R142, `(.L_x_27556) ;  /* 0x000000008e087348 */ /* 0x000fea0003c00000 */
[----:B------:R0:W1:Y:S02]  /*2cd0*/  SHFL.BFLY P4, R144, R161, R146, R163 ;  /* 0x0c000092a1907389 */ /* 0x00006400000800a3 */
[----:B01----:R-:W-:Y:S01]  /*2ce0*/  ENDCOLLECTIVE ;  /* 0x000000000000791b */ /* 0x003fe20003800000 */
.L_x_27556:
[----:B------:R-:W-:Y:S01]  /*2cf0*/  HFMA2.MMA R146, -RZ, RZ, 0, 2.384185791015625e-07 ;  /* 0x00000004ff927435 */ /* 0x000fe200000001ff */
[----:B------:R-:W-:-:S05]  /*2d00*/  MOV R138, R144 ;  /* 0x00000090008a7202 */ /* 0x000fca0000000f00 */
[----:B------:R-:W-:-:S05]  /*2d10*/  FADD.FTZ R138, R119, R138 ;  /* 0x0000008a778a7221 */ /* 0x000fca0000010000 */
[----:B------:R-:W-:-:S07]  /*2d20*/  MOV R161, R138 ;  /* 0x0000008a00a17202 */ /* 0x000fce0000000f00 */
[----:B------:R-:W-:Y:S05]  /*2d30*/  WARPSYNC.COLLECTIVE R142, `(.L_x_27557) ;  /* 0x000000008e087348 */ /* 0x000fea0003c00000 */
[----:B------:R0:W1:Y:S02]  /*2d40*/  SHFL.BFLY P4, R144, R161, R146, R163 ;  /* 0x0c000092a1907389 */ /* 0x00006400000800a3 */
[----:B01----:R-:W-:Y:S01]  /*2d50*/  ENDCOLLECTIVE ;  /* 0x000000000000791b */ /* 0x003fe20003800000 */
.L_x_27557:
[----:B------:R-:W-:Y:S01]  /*2d60*/  HFMA2.MMA R146, -RZ, RZ, 0, 4.76837158203125e-07 ;  /* 0x00000008ff927435 */ /* 0x000fe200000001ff */
[----:B------:R-:W-:-:S05]  /*2d70*/  MOV R137, R144 ;  /* 0x0000009000897202 */ /* 0x000fca0000000f00 */
[----:B------:R-:W-:-:S05]  /*2d80*/  FADD.FTZ R137, R138, R137 ;  /* 0x000000898a897221 */ /* 0x000fca0000010000 */
[----:B------:R-:W-:-:S07]  /*2d90*/  MOV R161, R137 ;  /* 0x0000008900a17202 */ /* 0x000fce0000000f00 */
[----:B------:R-:W-:Y:S05]  /*2da0*/  WARPSYNC.COLLECTIVE R142, `(.L_x_27558) ;  /* 0x000000008e087348 */ /* 0x000fea0003c00000 */
[----:B------:R0:W1:Y:S02]  /*2db0*/  SHFL.BFLY P4, R144, R161, R146, R163 ;  /* 0x0c000092a1907389 */ /* 0x00006400000800a3 */
[----:B01----:R-:W-:Y:S01]  /*2dc0*/  ENDCOLLECTIVE ;  /* 0x000000000000791b */ /* 0x003fe20003800000 */
.L_x_27558:
[----:B------:R-:W-:Y:S01]  /*2dd0*/  HFMA2.MMA R146, -RZ, RZ, 0, 9.5367431640625e-07 ;  /* 0x00000010ff927435 */ /* 0x000fe200000001ff */
[----:B------:R-:W-:-:S05]  /*2de0*/  MOV R140, R144 ;  /* 0x00000090008c7202 */ /* 0x000fca0000000f00 */
[----:B------:R-:W-:-:S05]  /*2df0*/  FADD.FTZ R140, R137, R140 ;  /* 0x0000008c898c7221 */ /* 0x000fca0000010000 */
[----:B------:R-:W-:-:S07]  /*2e00*/  MOV R161, R140 ;  /* 0x0000008c00a17202 */ /* 0x000fce0000000f00 */
[----:B------:R-:W-:Y:S05]  /*2e10*/  WARPSYNC.COLLECTIVE R142, `(.L_x_27559) ;  /* 0x000000008e087348 */ /* 0x000fea0003c00000 */
[----:B------:R0:W1:Y:S02]  /*2e20*/  SHFL.BFLY P4, R144, R161, R146, R163 ;  /* 0x0c000092a1907389 */ /* 0x00006400000800a3 */
[----:B01----:R-:W-:Y:S01]  /*2e30*/  ENDCOLLECTIVE ;  /* 0x000000000000791b */ /* 0x003fe20003800000 */
.L_x_27559:
[----:B------:R-:W-:Y:S01]  /*2e40*/  MOV R139, R144 ;  /* 0x00000090008b7202 */ /* 0x000fe20000000f00 */
[----:B------:R-:W-:Y:S06]  /*2e50*/  BRA `(.L_x_27560) ;  /* 0xffffffe800ac7947 */ /* 0x000fec000383ffff */
.L_x_27561:
        /* <DEDUP_REMOVED lines=10> */
.L_x_30333:


//--------------------- .text._ZN10layer_norm13ln_fwd_kernelINS_13Kernel_traitsIfffffjLj8192ELj1ELj1ELj8ELj16ENS_18Kernel_traits_baseILj8192EfffffjLj256EEEEELb0ELb1ELb1ELb0EEEvNS_9FwdParamsE --------------------------
	.section	.text._ZN10layer_norm13ln_fwd_kernelINS_13Kernel_traitsIfffffjLj8192ELj1ELj1ELj8ELj16ENS_18Kernel_traits_baseILj8192EfffffjLj256EEEEELb0ELb1ELb1ELb0EEEvNS_9FwdParamsE,"ax",@progbits
	.align	128
        .global         _ZN10layer_norm13ln_fwd_kernelINS_13Kernel_traitsIfffffjLj8192ELj1ELj1ELj8ELj16ENS_18Kernel_traits_baseILj8192EfffffjLj256EEEEELb0ELb1ELb1ELb0EEEvNS_9FwdParamsE
        .type           _ZN10layer_norm13ln_fwd_kernelINS_13Kernel_traitsIfffffjLj8192ELj1ELj1ELj8ELj16ENS_18Kernel_traits_baseILj8192EfffffjLj256EEEEELb0ELb1ELb1ELb0EEEvNS_9FwdParamsE,@function
        .size           _ZN10layer_norm13ln_fwd_kernelINS_13Kernel_traitsIfffffjLj8192ELj1ELj1ELj8ELj16ENS_18Kernel_traits_baseILj8192EfffffjLj256EEEEELb0ELb1ELb1ELb0EEEvNS_9FwdParamsE,(.L_x_30334 - _ZN10layer_norm13ln_fwd_kernelINS_13Kernel_traitsIfffffjLj8192ELj1ELj1ELj8ELj16ENS_18Kernel_traits_baseILj8192EfffffjLj256EEEEELb0ELb1ELb1ELb0EEEvNS_9FwdParamsE)
        .other          _ZN10layer_norm13ln_fwd_kernelINS_13Kernel_traitsIfffffjLj8192ELj1ELj1ELj8ELj16ENS_18Kernel_traits_baseILj8192EfffffjLj256EEEEELb0ELb1ELb1ELb0EEEvNS_9FwdParamsE,@"STO_CUDA_ENTRY STV_DEFAULT"
_ZN10layer_norm13ln_fwd_kernelINS_13Kernel_traitsIfffffjLj8192ELj1ELj1ELj8ELj16ENS_18Kernel_traits_baseILj8192EfffffjLj256EEEEELb0ELb1ELb1ELb0EEEvNS_9FwdParamsE:
.text._ZN10layer_norm13ln_fwd_kernelINS_13Kernel_traitsIfffffjLj8192ELj1ELj1ELj8ELj16ENS_18Kernel_traits_baseILj8192EfffffjLj256EEEEELb0ELb1ELb1ELb0EEEvNS_9FwdParamsE:
        /* <DEDUP_REMOVED lines=37> */
.L_x_27563:
[----:B------:R-:W-:Y:S05]  /*0250*/  BSYNC B0 ;  /* 0x0000000000007941 */ /* 0x000fea0003800000 */
.L_x_27562:
[----:B------:R-:W-:Y:S04]  /*0260*/  BSSY B0, `(.L_x_27564) ;  /* 0x0000012000007945 */ /* 0x000fe80003800000 */
[----:B------:R-:W-:Y:S05]  /*0270*/  @!P6 BRA `(.L_x_27565) ;  /* 0x000000000040e947 */ /* 0x000fea0003800000 */
        /* <DEDUP_REMOVED lines=13> */
[----:B------:R0:W5:Y:S04]  /*0350*/  LDG.E.128 R76, desc[UR4][R10.64] ;  /* 0x000000040a4c7981 */ /* 0x000168000c1e1d00 */
[----:B------:R-:W5:Y:S01]  /*0360*/  LDG.E.128 R72, desc[UR4][R72.64] ;  /* 0x0000000448487981 */ /* 0x000f62000c1e1d00 */
[----:B------:R-:W-:-:S07]  /*0370*/  IADD3 R95, R95, 0x100, RZ ;  /* 0x000001005f5f7810 */ /* 0x000fce0007ffe0ff */
.L_x_27565:
[----:B------:R-:W-:Y:S05]  /*0380*/  BSYNC B0 ;  /* 0x0000000000007941 */ /* 0x000fea0003800000 */
.L_x_27564:
        /* <DEDUP_REMOVED lines=18> */
.L_x_27567:
[----:B------:R-:W-:Y:S05]  /*04b0*/  BSYNC B0 ;  /* 0x0000000000007941 */ /* 0x000fea0003800000 */
.L_x_27566:
        /* <DEDUP_REMOVED lines=18> */
.L_x_27569:
[----:B------:R-:W-:Y:S05]  /*05e0*/  BSYNC B0 ;  /* 0x0000000000007941 */ /* 0x000fea0003800000 */
.L_x_27568:
        /* <DEDUP_REMOVED lines=18> */
.L_x_27571:
[----:B------:R-:W-:Y:S05]  /*0710*/  BSYNC B0 ;  /* 0x0000000000007941 */ /* 0x000fea0003800000 */
.L_x_27570:
[----:B------:R-:W-:Y:S01]  /*0720*/  ISETP.GE.U32.AND P1, PT, R136, 0x600, PT ;  /* 0x000006008800780c */ /* 0x000fe20003f26070 */
[----:B------:R-:W-:Y:S03]  /*0730*/  BSSY B0, `(.L_x_27572) ;  /* 0x0000013000007945 */ /* 0x000fe60003800000 */
[----:B------:R-:W-:-:S09]  /*0740*/  P2R R158, PR, RZ, 0x2 ;  /* 0x00000002ff9e7803 */ /* 0x000fd20000000000 */
[----:B------:R-:W-:Y:S05]  /*0750*/  @!P1 BRA `(.L_x_27573) ;  /* 0x0000000000409947 */ /* 0x000fea0003800000 */
[----:B------:R-:W-:Y:S01]  /*0760*/  ULDC.64 UR8, c[0x0][0x278] ;  /* 0x00009e0000087ab9 */ /* 0x000fe20000000a00 */
[----:B0123--:R-:W0:Y:S01]  /*0770*/  LDC.64 R10, c[0x0][0x260] ;  /* 0x00009800ff0a7b82 */ /* 0x00fe220000000a00 */
[C---:B------:R-:W-:Y:S01]  /*0780*/  LEA R24, P1, R95.reuse, UR8, 0x4 ;  /* 0x000000085f187c11 */ /* 0x040fe2000f8220ff */
[----:B------:R-:W-:Y:S01]  /*0790*/  ULDC.64 UR6, c[0x0][0x2c8] ;  /* 0x0000b20000067ab9 */ /* 0x000fe20000000a00 */
[----:B------:R-:W-:Y:S02]  /*07a0*/  CS2R R34, SRZ ;  /* 0x0000000000227805 */ /* 0x000fe4000001ff00 */
[----:B------:R-:W-:Y:S02]  /*07b0*/  CS2R R32, SRZ ;  /* 0x0000000000207805 */ /* 0x000fe4000001ff00 */
[----:B------:R-:W-:Y:S02]  /*07c0*/  LEA.HI.X R25, R95, UR9, RZ, 0x4, P1 ;  /* 0x000000095f197c11 */ /* 0x000fe400088f24ff */
[----:B------:R-:W-:-:S04]  /*07d0*/  ISETP.NE.U32.AND P1, PT, RZ, UR6, PT ;  /* 0x00000006ff007c0c */ /* 0x000fc8000bf25070 */
[----:B------:R-:W-:Y:S01]  /*07e0*/  ISETP.NE.AND.EX P1, PT, RZ, UR7, PT, P1 ;  /* 0x00000007ff007c0c */ /* 0x000fe2000bf25310 */
[----:B------:R-:W5:-:S12]  /*07f0*/  LDG.E.128 R24, desc[UR4][R24.64] ;  /* 0x0000000418187981 */ /* 0x000f58000c1e1d00 */
[C---:B------:R-:W-:Y:S01]  /*0800*/  @P1 LEA R8, P2, R95.reuse, UR6, 0x4 ;  /* 0x000000065f081c11 */ /* 0x040fe2000f8420ff */
[----:B0-----:R-:W-:-:S03]  /*0810*/  IMAD.WIDE.U32 R10, R95, 0x10, R10 ;  /* 0x000000105f0a7825 */ /* 0x001fc600078e000a */
[C---:B------:R-:W-:Y:S02]  /*0820*/  @P1 LEA.HI.X R9, R95.reuse, UR7, RZ, 0x4, P2 ;  /* 0x000000075f091c11 */ /* 0x040fe400090f24ff */
[----:B------:R4:W5:Y:S04]  /*0830*/  LDG.E.128 R28, desc[UR4][R10.64] ;  /* 0x000000040a1c7981 */ /* 0x000968000c1e1d00 */
[----:B------:R4:W5:Y:S01]  /*0840*/  @P1 LDG.E.128 R32, desc[UR4][R8.64] ;  /* 0x0000000408201981 */ /* 0x000962000c1e1d00 */
[----:B------:R-:W-:-:S07]  /*0850*/  IADD3 R95, R95, 0x100, RZ ;  /* 0x000001005f5f7810 */ /* 0x000fce0007ffe0ff */
.L_x_27573:
[----:B------:R-:W-:Y:S05]  /*0860*/  BSYNC B0 ;  /* 0x0000000000007941 */ /* 0x000fea0003800000 */
.L_x_27572:
[----:B------:R-:W-:Y:S01]  /*0870*/  ISETP.GE.U32.AND P1, PT, R136, 0x700, PT ;  /* 0x000007008800780c */ /* 0x000fe20003f26070 */
[----:B------:R-:W-:Y:S03]  /*0880*/  BSSY B0, `(.L_x_27574) ;  /* 0x0000013000007945 */ /* 0x000fe60003800000 */
[----:B------:R-:W-:-:S09]  /*0890*/  P2R R159, PR, RZ, 0x2 ;  /* 0x00000002ff9f7803 */ /* 0x000fd20000000000 */
[----:B------:R-:W-:Y:S05]  /*08a0*/  @!P1 BRA `(.L_x_27575) ;  /* 0x0000000000409947 */ /* 0x000fea0003800000 */
[----:B------:R-:W-:Y:S01]  /*08b0*/  ULDC.64 UR6, c[0x0][0x278] ;  /* 0x00009e0000067ab9 */ /* 0x000fe20000000a00 */
[----:B01234-:R-:W0:Y:S01]  /*08c0*/  LDC.64 R10, c[0x0][0x260] ;  /* 0x00009800ff0a7b82 */ /* 0x01fe220000000a00 */
        /* <DEDUP_REMOVED lines=9> */
[----:B0-----:R-:W-:-:S03]  /*0960*/  IMAD.WIDE.U32 R10, R95, 0x10, R10 ;  /* 0x000000105f0a7825 */ /* 0x001fc600078e000a */
[C---:B------:R-:W-:Y:S02]  /*0970*/  @P1 LEA.HI.X R9, R95.reuse, UR7, RZ, 0x4, P2 ;  /* 0x000000075f091c11 */ /* 0x040fe400090f24ff */
[----:B------:R0:W5:Y:S04]  /*0980*/  LDG.E.128 R16, desc[UR4][R10.64] ;  /* 0x000000040a107981 */ /* 0x000168000c1e1d00 */
[----:B------:R0:W5:Y:S01]  /*0990*/  @P1 LDG.E.128 R20, desc[UR4][R8.64] ;  /* 0x0000000408141981 */ /* 0x000162000c1e1d00 */
[----:B------:R-:W-:-:S07]  /*09a0*/  IADD3 R95, R95, 0x100, RZ ;  /* 0x000001005f5f7810 */ /* 0x000fce0007ffe0ff */
.L_x_27575:
[----:B------:R-:W-:Y:S05]  /*09b0*/  BSYNC B0 ;  /* 0x0000000000007941 */ /* 0x000fea0003800000 */
.L_x_27574:
[----:B------:R-:W-:Y:S01]  /*09c0*/  ISETP.GE.U32.AND P1, PT, R136, 0x800, PT ;  /* 0x000008008800780c */ /* 0x000fe20003f26070 */
[----:B------:R-:W-:Y:S03]  /*09d0*/  BSSY B0, `(.L_x_27576) ;  /* 0x0000012000007945 */ /* 0x000fe60003800000 */
[----:B------:R-:W-:-:S09]  /*09e0*/  P2R R160, PR, RZ, 0x2 ;  /* 0x00000002ffa07803 */ /* 0x000fd20000000000 */
[----:B------:R-:W-:Y:S05]  /*09f0*/  @!P1 BRA `(.L_x_27577) ;  /* 0x00000000003c9947 */ /* 0x000fea0003800000 */
[----:B------:R-:W-:Y:S01]  /*0a00*/  ULDC.64 UR6, c[0x0][0x278] ;  /* 0x00009e0000067ab9 */ /* 0x000fe20000000a00 */
[----:B------:R-:W0:Y:S01]  /*0a10*/  LDC.64 R92, c[0x0][0x260] ;  /* 0x00009800ff5c7b82 */ /* 0x000e220000000a00 */
[C---:B------:R-:W-:Y:S02]  /*0a20*/  LEA R96, P1, R95.reuse, UR6, 0x4 ;  /* 0x000000065f607c11 */ /* 0x040fe4000f8220ff */
[----:B01234-:R-:W-:Y:S02]  /*0a30*/  CS2R R10, SRZ ;  /* 0x00000000000a7805 */ /* 0x01ffe4000001ff00 */
[----:B------:R-:W-:Y:S02]  /*0a40*/  CS2R R8, SRZ ;  /* 0x0000000000087805 */ /* 0x000fe4000001ff00 */
[----:B------:R-:W-:Y:S01]  /*0a50*/  LEA.HI.X R97, R95, UR7, RZ, 0x4, P1 ;  /* 0x000000075f617c11 */ /* 0x000fe200088f24ff */
[----:B------:R-:W-:Y:S02]  /*0a60*/  ULDC.64 UR6, c[0x0][0x2c8] ;  /* 0x0000b20000067ab9 */ /* 0x000fe40000000a00 */
[----:B------:R-:W-:-:S03]  /*0a70*/  ISETP.NE.U32.AND P1, PT, RZ, UR6, PT ;  /* 0x00000006ff007c0c */ /* 0x000fc6000bf25070 */
[----:B------:R-:W5:Y:S01]  /*0a80*/  LDG.E.128 R96, desc[UR4][R96.64] ;  /* 0x0000000460607981 */ /* 0x000f62000c1e1d00 */
[----:B------:R-:W-:-:S13]  /*0a90*/  ISETP.NE.AND.EX P1, PT, RZ, UR7, PT, P1 ;  /* 0x00000007ff007c0c */ /* 0x000fda000bf25310 */
[C---:B------:R-:W-:Y:S01]  /*0aa0*/  @P1 LEA R100, P2, R95.reuse, UR6, 0x4 ;  /* 0x000000065f641c11 */ /* 0x040fe2000f8420ff */
[----:B------:R-:W-:-:S03]  /*0ab0*/  IMAD.WIDE.U32 R92, R95, 0x10, R92 ;  /* 0x000000105f5c7825 */ /* 0x000fc600078e005c */
[----:B------:R-:W-:-:S03]  /*0ac0*/  @P1 LEA.HI.X R101, R95, UR7, RZ, 0x4, P2 ;  /* 0x000000075f651c11 */ /* 0x000fc600090f24ff */
[----:B------:R-:W5:Y:S04]  /*0ad0*/  LDG.E.128 R92, desc[UR4][R92.64] ;  /* 0x000000045c5c7981 */ /* 0x000f68000c1e1d00 */
[----:B------:R0:W5:Y:S02]  /*0ae0*/  @P1 LDG.E.128 R8, desc[UR4][R100.64] ;  /* 0x0000000464081981 */ /* 0x000164000c1e1d00 */
.L_x_27577:
[----:B------:R-:W-:Y:S05]  /*0af0*/  BSYNC B0 ;  /* 0x0000000000007941 */ /* 0x000fea0003800000 */
.L_x_27576:
[----:B------:R-:W1:Y:S02]  /*0b00*/  S2UR UR6, SR_CTAID.X ;  /* 0x00000000000679c3 */ /* 0x000e640000002500 */
[----:B-1----:R-:W-:Y:S01]  /*0b10*/  LEA.HI R137, R2, UR6, RZ, 0x18 ;  /* 0x0000000602897c11 */ /* 0x002fe2000f8fc0ff */
[----:B------:R-:W-:-:S03]  /*0b20*/  ULDC UR6, c[0x0][0x214] ;  /* 0x0000850000067ab9 */ /* 0x000fc60000000800 */
[----:B------:R-:W-:-:S13]  /*0b30*/  ISETP.GE.AND P1, PT, R137, UR6, PT ;  /* 0x0000000689007c0c */ /* 0x000fda000bf26270 */
[----:B------:R-:W-:Y:S05]  /*0b40*/  @P1 EXIT ;  /* 0x000000000000194d */ /* 0x000fea0003800000 */
[----:B------:R-:W-:Y:S01]  /*0b50*/  SHF.R.S32.HI R0, RZ, 0x2, R0 ;  /* 0x00000002ff007819 */ /* 0x000fe20000011400 */
[----:B------:R-:W-:Y:S01]  /*0b60*/  ULDC.U8 UR6, c[0x0][0x2a0] ;  /* 0x0000a80000067ab9 */ /* 0x000fe20000000000 */
[----:B0-----:R-:W-:Y:S01]  /*0b70*/  LOP3.LUT R101, R2, 0xe0, RZ, 0xc0, !PT ;  /* 0x000000e002657812 */ /* 0x001fe200078ec0ff */
        /* <DEDUP_REMOVED lines=16> */
[----:B------:R-:W-:Y:S02]  /*0c80*/  ISETP.NE.AND P1, PT, RZ, UR6, PT ;  /* 0x00000006ff007c0c */ /* 0x000fe4000bf25270 */
[----:B------:R-:W-:Y:S01]  /*0c90*/  IADD3 R103, R0, R103, RZ ;  /* 0x0000006700677210 */ /* 0x000fe20007ffe0ff */
[----:B------:R-:W-:Y:S01]  /*0ca0*/  HFMA2.MMA R0, -RZ, RZ, 0, 5.9604644775390625e-08 ;  /* 0x00000001ff007435 */ /* 0x000fe200000001ff */
[----:B------:R-:W-:Y:S02]  /*0cb0*/  P2R R161, PR, RZ, 0x2 ;  /* 0x00000002ffa17803 */ /* 0x000fe40000000000 */
[----:B------:R-:W-:-:S08]  /*0cc0*/  SHF.L.U32 R139, R103, 0x2, RZ ;  /* 0x00000002678b7819 */ /* 0x000fd000000006ff */
.L_x_27675:
[----:B01234-:R-:W0:Y:S08]  /*0cd0*/  LDC.64 R144, c[0x0][0x280] ;  /* 0x0000a000ff907b82 */ /* 0x01fe300000000a00 */
[----:B------:R-:W2:Y:S08]  /*0ce0*/  LDC.64 R146, c[0x0][0x288] ;  /* 0x0000a200ff927b82 */ /* 0x000eb00000000a00 */
[----:B------:R-:W3:Y:S01]  /*0cf0*/  LDC R142, c[0x0][0x218] ;  /* 0x00008600ff8e7b82 */ /* 0x000ee20000000800 */
[----:B0-----:R-:W-:-:S05]  /*0d00*/  IMAD.WIDE R144, R137, 0x4, R144 ;  /* 0x0000000489907825 */ /* 0x001fca00078e0290 */
[----:B------:R0:W4:Y:S01]  /*0d10*/  LDG.E R141, desc[UR4][R144.64] ;  /* 0x00000004908d7981 */ /* 0x000122000c1e1900 */
[----:B--2---:R-:W-:-:S05]  /*0d20*/  IMAD.WIDE R146, R137, 0x4, R146 ;  /* 0x0000000489927825 */ /* 0x004fca00078e0292 */
[----:B-----5:R2:W5:Y:S01]  /*0d30*/  LDG.E R140, desc[UR4][R146.64] ;  /* 0x00000004928c7981 */ /* 0x020562000c1e1900 */
[----:B------:R-:W-:Y:S01]  /*0d40*/  BSSY B0, `(.L_x_27578) ;  /* 0x0000041000007945 */ /* 0x000fe20003800000 */
[----:B0-----:R-:W-:Y:S02]  /*0d50*/  MOV R145, RZ ;  /* 0x000000ff00917202 */ /* 0x001fe40000000f00 */
[----:B------:R-:W-:Y:S02]  /*0d60*/  SHF.R.S32.HI R144, RZ, 0x1f, R137 ;  /* 0x0000001fff907819 */ /* 0x000fe40000011489 */
[----:B----4-:R-:W-:-:S13]  /*0d70*/  ISETP.GE.AND P1, PT, R141, 0x1, PT ;  /* 0x000000018d00780c */ /* 0x010fda0003f26270 */
[----:B------:R-:W-:-:S05]  /*0d80*/  @P1 IADD3 R143, R141, -0x1, RZ ;  /* 0xffffffff8d8f1810 */ /* 0x000fca0007ffe0ff */
[-C--:B---3--:R-:W-:Y:S02]  /*0d90*/  @P1 IMAD R149, R143, R142.reuse, RZ ;  /* 0x0000008e8f951224 */ /* 0x088fe400078e02ff */
[----:B------:R-:W-:-:S03]  /*0da0*/  IMAD R143, R137, R142, RZ ;  /* 0x0000008e898f7224 */ /* 0x000fc600078e02ff */
[----:B------:R-:W-:Y:S02]  /*0db0*/  @P1 SHF.R.S32.HI R162, RZ, 0x1f, R149 ;  /* 0x0000001fffa21819 */ /* 0x000fe40000011495 */
[----:B------:R-:W-:Y:S02]  /*0dc0*/  SHF.R.S32.HI R148, RZ, 0x1f, R143 ;  /* 0x0000001fff947819 */ /* 0x000fe4000001148f */
[----:B------:R-:W-:Y:S02]  /*0dd0*/  @P1 LEA.HI R162, R162, R149, RZ, 0x2 ;  /* 0x00000095a2a21211 */ /* 0x000fe400078f10ff */
[----:B------:R-:W-:Y:S02]  /*0de0*/  LEA.HI R148, R148, R143, RZ, 0x2 ;  /* 0x0000008f94947211 */ /* 0x000fe400078f10ff */
[-C--:B------:R-:W-:Y:S02]  /*0df0*/  @P1 LEA.HI.SX32 R145, R162, R3.reuse, 0x1e ;  /* 0x00000003a2911211 */ /* 0x080fe400078ff2ff */
[----:B------:R-:W-:Y:S01]  /*0e00*/  LEA.HI.SX32 R143, R148, R3, 0x1e ;  /* 0x00000003948f7211 */ /* 0x000fe200078ff2ff */
[----:B--2---:R-:W-:Y:S06]  /*0e10*/  @!P0 BRA `(.L_x_27579) ;  /* 0x0000000000cc8947 */ /* 0x004fec0003800000 */
        /* <DEDUP_REMOVED lines=25> */
[----:B------:R-:W-:-:S04]  /*0fb0*/  FMUL.FTZ R132, R84, R147 ;  /* 0x0000009354847220 */ /* 0x000fc80000410000 */
[----:B------:R-:W-:-:S07]  /*0fc0*/  @P2 FADD.FTZ R132, R100, R132 ;  /* 0x0000008464842221 */ /* 0x000fce0000010000 */
.L_x_27581:
[----:B------:R-:W-:Y:S05]  /*0fd0*/  BSYNC B1 ;  /* 0x0000000000017941 */ /* 0x000fea0003800000 */
.L_x_27580:
[----:B------:R-:W-:Y:S04]  /*0fe0*/  BSSY B1, `(.L_x_27582) ;  /* 0x0000005000017945 */ /* 0x000fe80003800000 */
[----:B------:R-:W-:Y:S05]  /*0ff0*/  @!P3 BRA `(.L_x_27583) ;  /* 0x00000000000cb947 */ /* 0x000fea0003800000 */
[----:B-----5:R-:W-:-:S04]  /*1000*/  FMUL.FTZ R146, R153, UR7 ;  /* 0x0000000799927c20 */ /* 0x020fc80008410000 */
[----:B------:R-:W-:-:S04]  /*1010*/  FMUL.FTZ R133, R85, R146 ;  /* 0x0000009255857220 */ /* 0x000fc80000410000 */
[----:B------:R-:W-:-:S07]  /*1020*/  @P2 FADD.FTZ R133, R101, R133 ;  /* 0x0000008565852221 */ /* 0x000fce0000010000 */
.L_x_27583:
[----:B------:R-:W-:Y:S05]  /*1030*/  BSYNC B1 ;  /* 0x0000000000017941 */ /* 0x000fea0003800000 */
.L_x_27582:
[----:B------:R-:W-:Y:S04]  /*1040*/  BSSY B1, `(.L_x_27584) ;  /* 0x0000005000017945 */ /* 0x000fe80003800000 */
[----:B------:R-:W-:Y:S05]  /*1050*/  @!P3 BRA `(.L_x_27585) ;  /* 0x00000000000cb947 */ /* 0x000fea0003800000 */
[----:B-----5:R-:W-:-:S04]  /*1060*/  FMUL.FTZ R147, R154, UR7 ;  /* 0x000000079a937c20 */ /* 0x020fc80008410000 */
[----:B------:R-:W-:-:S04]  /*1070*/  FMUL.FTZ R134, R86, R147 ;  /* 0x0000009356867220 */ /* 0x000fc80000410000 */
[----:B------:R-:W-:-:S07]  /*1080*/  @P2 FADD.FTZ R134, R102, R134 ;  /* 0x0000008666862221 */ /* 0x000fce0000010000 */
.L_x_27585:
[----:B------:R-:W-:Y:S05]  /*1090*/  BSYNC B1 ;  /* 0x0000000000017941 */ /* 0x000fea0003800000 */
.L_x_27584:
[----:B------:R-:W-:Y:S04]  /*10a0*/  BSSY B1, `(.L_x_27586) ;  /* 0x0000005000017945 */ /* 0x000fe80003800000 */
[----:B------:R-:W-:Y:S05]  /*10b0*/  @!P3 BRA `(.L_x_27587) ;  /* 0x00000000000cb947 */ /* 0x000fea0003800000 */
[----:B-----5:R-:W-:-:S04]  /*10c0*/  FMUL.FTZ R146, R155, UR7 ;  /* 0x000000079b927c20 */ /* 0x020fc80008410000 */
[----:B------:R-:W-:-:S04]  /*10d0*/  FMUL.FTZ R135, R87, R146 ;  /* 0x0000009257877220 */ /* 0x000fc80000410000 */
[----:B------:R-:W-:-:S07]  /*10e0*/  @P2 FADD.FTZ R135, R103, R135 ;  /* 0x0000008767872221 */ /* 0x000fce0000010000 */
.L_x_27587:
[----:B------:R-:W-:Y:S05]  /*10f0*/  BSYNC B1 ;  /* 0x0000000000017941 */ /* 0x000fea0003800000 */
.L_x_27586:
[----:B------:R-:W0:Y:S01]  /*1100*/  LDC.64 R146, c[0x0][0x238] ;  /* 0x00008e00ff927b82 */ /* 0x000e220000000a00 */
[----:B------:R-:W-:Y:S01]  /*1110*/  IADD3 R145, R145, 0x100, RZ ;  /* 0x0000010091917810 */ /* 0x000fe20007ffe0ff */
[C---:B0-----:R-:W-:Y:S01]  /*1120*/  IMAD.WIDE.U32 R146, R143.reuse, 0x10, R146 ;  /* 0x000000108f927825 */ /* 0x041fe200078e0092 */
[----:B------:R-:W-:-:S04]  /*1130*/  IADD3 R143, R143, 0x100, RZ ;  /* 0x000001008f8f7810 */ /* 0x000fc80007ffe0ff */
[----:B------:R0:W-:Y:S03]  /*1140*/  STG.E.128 desc[UR4][R146.64], R132 ;  /* 0x0000008492007986 */ /* 0x0001e6000c101d04 */
.L_x_27579:
[----:B------:R-:W-:Y:S05]  /*1150*/  BSYNC B0 ;  /* 0x0000000000007941 */ /* 0x000fea0003800000 */
.L_x_27578:
[----:B------:R-:W-:Y:S01]  /*1160*/  ISETP.NE.AND P2, PT, R156, RZ, PT ;  /* 0x000000ff9c00720c */ /* 0x000fe20003f45270 */
[----:B------:R-:W-:-:S12]  /*1170*/  BSSY B0, `(.L_x_27588) ;  /* 0x0000035000007945 */ /* 0x000fd80003800000 */
[----:B------:R-:W-:Y:S05]  /*1180*/  @!P2 BRA `(.L_x_27589) ;  /* 0x0000000000cca947 */ /* 0x000fea0003800000 */
[----:B------:R-:W2:Y:S02]  /*1190*/  LDC.64 R148, c[0x0][0x230] ;  /* 0x00008c00ff947b82 */ /* 0x000ea40000000a00 */
[----:B--2---:R-:W-:-:S04]  /*11a0*/  ISETP.NE.U32.AND P2, PT, R148, RZ, PT ;  /* 0x000000ff9400720c */ /* 0x004fc80003f45070 */
        /* <DEDUP_REMOVED lines=25> */
.L_x_27591:
[----:B------:R-:W-:Y:S05]  /*1340*/  BSYNC B1 ;  /* 0x0000000000017941 */ /* 0x000fea0003800000 */
.L_x_27590:
[----:B------:R-:W-:Y:S04]  /*1350*/  BSSY B1, `(.L_x_27592) ;  /* 0x0000005000017945 */ /* 0x000fe80003800000 */
[----:B------:R-:W-:Y:S05]  /*1360*/  @!P3 BRA `(.L_x_27593) ;  /* 0x00000000000cb947 */ /* 0x000fea0003800000 */
[----:B-----5:R-:W-:-:S04]  /*1370*/  FMUL.FTZ R146, R153, UR7 ;  /* 0x0000000799927c20 */ /* 0x020fc80008410000 */
[----:B------:R-:W-:-:S04]  /*1380*/  FMUL.FTZ R105, R73, R146 ;  /* 0x0000009249697220 */ /* 0x000fc80000410000 */
[----:B------:R-:W-:-:S07]  /*1390*/  @P2 FADD.FTZ R105, R101, R105 ;  /* 0x0000006965692221 */ /* 0x000fce0000010000 */
.L_x_27593:
[----:B------:R-:W-:Y:S05]  /*13a0*/  BSYNC B1 ;  /* 0x0000000000017941 */ /* 0x000fea0003800000 */
.L_x_27592:
[----:B------:R-:W-:Y:S04]  /*13b0*/  BSSY B1, `(.L_x_27594) ;  /* 0x0000005000017945 */ /* 0x000fe80003800000 */
[----:B------:R-:W-:Y:S05]  /*13c0*/  @!P3 BRA `(.L_x_27595) ;  /* 0x00000000000cb947 */ /* 0x000fea0003800000 */
[----:B-----5:R-:W-:-:S04]  /*13d0*/  FMUL.FTZ R147, R154, UR7 ;  /* 0x000000079a937c20 */ /* 0x020fc80008410000 */
[----:B------:R-:W-:-:S04]  /*13e0*/  FMUL.FTZ R106, R74, R147 ;  /* 0x000000934a6a7220 */ /* 0x000fc80000410000 */
[----:B------:R-:W-:-:S07]  /*13f0*/  @P2 FADD.FTZ R106, R102, R106 ;  /* 0x0000006a666a2221 */ /* 0x000fce0000010000 */
.L_x_27595:
[----:B------:R-:W-:Y:S05]  /*1400*/  BSYNC B1 ;  /* 0x0000000000017941 */ /* 0x000fea0003800000 */
.L_x_27594:
[----:B------:R-:W-:Y:S04]  /*1410*/  BSSY B1, `(.L_x_27596) ;  /* 0x0000005000017945 */ /* 0x000fe80003800000 */
[----:B------:R-:W-:Y:S05]  /*1420*/  @!P3 BRA `(.L_x_27597) ;  /* 0x00000000000cb947 */ /* 0x000fea0003800000 */
[----:B-----5:R-:W-:-:S04]  /*1430*/  FMUL.FTZ R146, R155, UR7 ;  /* 0x000000079b927c20 */ /* 0x020fc80008410000 */
[----:B------:R-:W-:-:S04]  /*1440*/  FMUL.FTZ R107, R75, R146 ;  /* 0x000000924b6b7220 */ /* 0x000fc80000410000 */
[----:B------:R-:W-:-:S07]  /*1450*/  @P2 FADD.FTZ R107, R103, R107 ;  /* 0x0000006b676b2221 */ /* 0x000fce0000010000 */
.L_x_27597:
[----:B------:R-:W-:Y:S05]  /*1460*/  BSYNC B1 ;  /* 0x0000000000017941 */ /* 0x000fea0003800000 */
.L_x_27596:
[----:B------:R-:W0:Y:S01]  /*1470*/  LDC.64 R146, c[0x0][0x238] ;  /* 0x00008e00ff927b82 */ /* 0x000e220000000a00 */
[----:B------:R-:W-:Y:S01]  /*1480*/  IADD3 R145, R145, 0x100, RZ ;  /* 0x0000010091917810 */ /* 0x000fe20007ffe0ff */
[C---:B0-----:R-:W-:Y:S01]  /*1490*/  IMAD.WIDE.U32 R146, R143.reuse, 0x10, R146 ;  /* 0x000000108f927825 */ /* 0x041fe200078e0092 */
[----:B------:R-:W-:-:S04]  /*14a0*/  IADD3 R143, R143, 0x100, RZ ;  /* 0x000001008f8f7810 */ /* 0x000fc80007ffe0ff */
[----:B------:R2:W-:Y:S03]  /*14b0*/  STG.E.128 desc[UR4][R146.64], R104 ;  /* 0x0000006892007986 */ /* 0x0005e6000c101d04 */
.L_x_27589:
[----:B------:R-:W-:Y:S05]  /*14c0*/  BSYNC B0 ;  /* 0x0000000000007941 */ /* 0x000fea0003800000 */
.L_x_27588:
[----:B------:R-:W-:Y:S01]  /*14d0*/  ISETP.NE.AND P2, PT, R157, RZ, PT ;  /* 0x000000ff9d00720c */ /* 0x000fe20003f45270 */
[----:B------:R-:W-:-:S12]  /*14e0*/  BSSY B0, `(.L_x_27598) ;  /* 0x0000035000007945 */ /* 0x000fd80003800000 */
[----:B------:R-:W-:Y:S05]  /*14f0*/  @!P2 BRA `(.L_x_27599) ;  /* 0x0000000000cca947 */ /* 0x000fea0003800000 */
[----:B------:R-:W3:Y:S02]  /*1500*/  LDC.64 R148, c[0x0][0x230] ;  /* 0x00008c00ff947b82 */ /* 0x000ee40000000a00 */
[----:B---3--:R-:W-:-:S04]  /*1510*/  ISETP.NE.U32.AND P2, PT, R148, RZ, PT ;  /* 0x000000ff9400720c */ /* 0x008fc80003f45070 */
[----:B------:R-:W-:-:S13]  /*1520*/  ISETP.NE.AND.EX P2, PT, R149, RZ, PT, P2 ;  /* 0x000000ff9500720c */ /* 0x000fda0003f45320 */
[----:B------:R-:W0:Y:S02]  /*1530*/  @P2 LDC.64 R108, c[0x0][0x230] ;  /* 0x00008c00ff6c2b82 */ /* 0x000e240000000a00 */
[----:B0-2---:R-:W-:-:S05]  /*1540*/  @P2 IMAD.WIDE.U32 R146, R143, 0x10, R108 ;  /* 0x000000108f922825 */ /* 0x005fca00078e006c */
        /* <DEDUP_REMOVED lines=22> */
.L_x_27601:
[----:B------:R-:W-:Y:S05]  /*16b0*/  BSYNC B1 ;  /* 0x0000000000017941 */ /* 0x000fea0003800000 */
.L_x_27600:
[----:B------:R-:W-:Y:S04]  /*16c0*/  BSSY B1, `(.L_x_27602) ;  /* 0x0000005000017945 */ /* 0x000fe80003800000 */
[----:B------:R-:W-:Y:S05]  /*16d0*/  @!P3 BRA `(.L_x_27603) ;  /* 0x00000000000cb947 */ /* 0x000fea0003800000 */
[----:B-----5:R-:W-:-:S04]  /*16e0*/  FMUL.FTZ R146, R153, UR7 ;  /* 0x0000000799927c20 */ /* 0x020fc80008410000 */
[----:B------:R-:W-:-:S04]  /*16f0*/  FMUL.FTZ R109, R61, R146 ;  /* 0x000000923d6d7220 */ /* 0x000fc80000410000 */
[----:B------:R-:W-:-:S07]  /*1700*/  @P2 FADD.FTZ R109, R101, R109 ;  /* 0x0000006d656d2221 */ /* 0x000fce0000010000 */
.L_x_27603:
[----:B------:R-:W-:Y:S05]  /*1710*/  BSYNC B1 ;  /* 0x0000000000017941 */ /* 0x000fea0003800000 */
.L_x_27602:
[----:B------:R-:W-:Y:S04]  /*1720*/  BSSY B1, `(.L_x_27604) ;  /* 0x0000005000017945 */ /* 0x000fe80003800000 */
[----:B------:R-:W-:Y:S05]  /*1730*/  @!P3 BRA `(.L_x_27605) ;  /* 0x00000000000cb947 */ /* 0x000fea0003800000 */
[----:B-----5:R-:W-:-:S04]  /*1740*/  FMUL.FTZ R147, R154, UR7 ;  /* 0x000000079a937c20 */ /* 0x020fc80008410000 */
[----:B------:R-:W-:-:S04]  /*1750*/  FMUL.FTZ R110, R62, R147 ;  /* 0x000000933e6e7220 */ /* 0x000fc80000410000 */
[----:B------:R-:W-:-:S07]  /*1760*/  @P2 FADD.FTZ R110, R102, R110 ;  /* 0x0000006e666e2221 */ /* 0x000fce0000010000 */
.L_x_27605:
[----:B------:R-:W-:Y:S05]  /*1770*/  BSYNC B1 ;  /* 0x0000000000017941 */ /* 0x000fea0003800000 */
.L_x_27604:
[----:B------:R-:W-:Y:S04]  /*1780*/  BSSY B1, `(.L_x_27606) ;  /* 0x0000005000017945 */ /* 0x000fe80003800000 */
[----:B------:R-:W-:Y:S05]  /*1790*/  @!P3 BRA `(.L_x_27607) ;  /* 0x00000000000cb947 */ /* 0x000fea0003800000 */
[----:B-----5:R-:W-:-:S04]  /*17a0*/  FMUL.FTZ R146, R155, UR7 ;  /* 0x000000079b927c20 */ /* 0x020fc80008410000 */
[----:B------:R-:W-:-:S04]  /*17b0*/  FMUL.FTZ R111, R63, R146 ;  /* 0x000000923f6f7220 */ /* 0x000fc80000410000 */
[----:B------:R-:W-:-:S07]  /*17c0*/  @P2 FADD.FTZ R111, R103, R111 ;  /* 0x0000006f676f2221 */ /* 0x000fce0000010000 */
.L_x_27607:
[----:B------:R-:W-:Y:S05]  /*17d0*/  BSYNC B1 ;  /* 0x0000000000017941 */ /* 0x000fea0003800000 */
.L_x_27606:
[----:B------:R-:W0:Y:S01]  /*17e0*/  LDC.64 R146, c[0x0][0x238] ;  /* 0x00008e00ff927b82 */ /* 0x000e220000000a00 */
[----:B------:R-:W-:Y:S01]  /*17f0*/  IADD3 R145, R145, 0x100, RZ ;  /* 0x0000010091917810 */ /* 0x000fe20007ffe0ff */
[C---:B0-----:R-:W-:Y:S01]  /*1800*/  IMAD.WIDE.U32 R146, R143.reuse, 0x10, R146 ;  /* 0x000000108f927825 */ /* 0x041fe200078e0092 */
[----:B------:R-:W-:-:S04]  /*1810*/  IADD3 R143, R143, 0x100, RZ ;  /* 0x000001008f8f7810 */ /* 0x000fc80007ffe0ff */
[----:B------:R3:W-:Y:S03]  /*1820*/  STG.E.128 desc[UR4][R146.64], R108 ;  /* 0x0000006c92007986 */ /* 0x0007e6000c101d04 */
.L_x_27599:
[----:B------:R-:W-:Y:S05]  /*1830*/  BSYNC B0 ;  /* 0x0000000000007941 */ /* 0x000fea0003800000 */
.L_x_27598:
[----:B------:R-:W-:Y:S01]  /*1840*/  ISETP.NE.AND P2, PT, R151, RZ, PT ;  /* 0x000000ff9700720c */ /* 0x000fe20003f45270 */
[----:B------:R-:W-:-:S12]  /*1850*/  BSSY B0, `(.L_x_27608) ;  /* 0x0000035000007945 */ /* 0x000fd80003800000 */
[----:B------:R-:W-:Y:S05]  /*1860*/  @!P2 BRA `(.L_x_27609) ;  /* 0x0000000000cca947 */ /* 0x000fea0003800000 */
[----:B------:R-:W4:Y:S02]  /*1870*/  LDC.64 R148, c[0x0][0x230] ;  /* 0x00008c00ff947b82 */ /* 0x000f240000000a00 */
[----:B----4-:R-:W-:-:S04]  /*1880*/  ISETP.NE.U32.AND P2, PT, R148, RZ, PT ;  /* 0x000000ff9400720c */ /* 0x010fc80003f45070 */
[----:B------:R-:W-:-:S13]  /*1890*/  ISETP.NE.AND.EX P2, PT, R149, RZ, PT, P2 ;  /* 0x000000ff9500720c */ /* 0x000fda0003f45320 */
[----:B------:R-:W0:Y:S02]  /*18a0*/  @P2 LDC.64 R112, c[0x0][0x230] ;  /* 0x00008c00ff702b82 */ /* 0x000e240000000a00 */
[----:B0-23--:R-:W-:-:S05]  /*18b0*/  @P2 IMAD.WIDE.U32 R146, R143, 0x10, R112 ;  /* 0x000000108f922825 */ /* 0x00dfca00078e0070 */
        /* <DEDUP_REMOVED lines=22> */
.L_x_27611:
[----:B------:R-:W-:Y:S05]  /*1a20*/  BSYNC B1 ;  /* 0x0000000000017941 */ /* 0x000fea0003800000 */
.L_x_27610:
[----:B------:R-:W-:Y:S04]  /*1a30*/  BSSY B1, `(.L_x_27612) ;  /* 0x0000005000017945 */ /* 0x000fe80003800000 */
[----:B------:R-:W-:Y:S05]  /*1a40*/  @!P3 BRA `(.L_x_27613) ;  /* 0x00000000000cb947 */ /* 0x000fea0003800000 */
[----:B-----5:R-:W-:-:S04]  /*1a50*/  FMUL.FTZ R146, R153, UR7 ;  /* 0x0000000799927c20 */ /* 0x020fc80008410000 */
[----:B------:R-:W-:-:S04]  /*1a60*/  FMUL.FTZ R113, R49, R146 ;  /* 0x0000009231717220 */ /* 0x000fc80000410000 */
[----:B------:R-:W-:-:S07]  /*1a70*/  @P2 FADD.FTZ R113, R101, R113 ;  /* 0x0000007165712221 */ /* 0x000fce0000010000 */
.L_x_27613:
[----:B------:R-:W-:Y:S05]  /*1a80*/  BSYNC B1 ;  /* 0x0000000000017941 */ /* 0x000fea0003800000 */
.L_x_27612:
[----:B------:R-:W-:Y:S04]  /*1a90*/  BSSY B1, `(.L_x_27614) ;  /* 0x0000005000017945 */ /* 0x000fe80003800000 */
[----:B------:R-:W-:Y:S05]  /*1aa0*/  @!P3 BRA `(.L_x_27615) ;  /* 0x00000000000cb947 */ /* 0x000fea0003800000 */
[----:B-----5:R-:W-:-:S04]  /*1ab0*/  FMUL.FTZ R147, R154, UR7 ;  /* 0x000000079a937c20 */ /* 0x020fc80008410000 */
[----:B------:R-:W-:-:S04]  /*1ac0*/  FMUL.FTZ R114, R50, R147 ;  /* 0x0000009332727220 */ /* 0x000fc80000410000 */
[----:B------:R-:W-:-:S07]  /*1ad0*/  @P2 FADD.FTZ R114, R102, R114 ;  /* 0x0000007266722221 */ /* 0x000fce0000010000 */
.L_x_27615:
[----:B------:R-:W-:Y:S05]  /*1ae0*/  BSYNC B1 ;  /* 0x0000000000017941 */ /* 0x000fea0003800000 */
.L_x_27614:
[----:B------:R-:W-:Y:S04]  /*1af0*/  BSSY B1, `(.L_x_27616) ;  /* 0x0000005000017945 */ /* 0x000fe80003800000 */
[----:B------:R-:W-:Y:S05]  /*1b00*/  @!P3 BRA `(.L_x_27617) ;  /* 0x00000000000cb947 */ /* 0x000fea0003800000 */
[----:B-----5:R-:W-:-:S04]  /*1b10*/  FMUL.FTZ R146, R155, UR7 ;  /* 0x000000079b927c20 */ /* 0x020fc80008410000 */
[----:B------:R-:W-:-:S04]  /*1b20*/  FMUL.FTZ R115, R51, R146 ;  /* 0x0000009233737220 */ /* 0x000fc80000410000 */
[----:B------:R-:W-:-:S07]  /*1b30*/  @P2 FADD.FTZ R115, R103, R115 ;  /* 0x0000007367732221 */ /* 0x000fce0000010000 */
.L_x_27617:
[----:B------:R-:W-:Y:S05]  /*1b40*/  BSYNC B1 ;  /* 0x0000000000017941 */ /* 0x000fea0003800000 */
.L_x_27616:
[----:B------:R-:W0:Y:S01]  /*1b50*/  LDC.64 R146, c[0x0][0x238] ;  /* 0x00008e00ff927b82 */ /* 0x000e220000000a00 */
[----:B------:R-:W-:Y:S01]  /*1b60*/  IADD3 R145, R145, 0x100, RZ ;  /* 0x0000010091917810 */ /* 0x000fe20007ffe0ff */
[C---:B0-----:R-:W-:Y:S01]  /*1b70*/  IMAD.WIDE.U32 R146, R143.reuse, 0x10, R146 ;  /* 0x000000108f927825 */ /* 0x041fe200078e0092 */
[----:B------:R-:W-:-:S04]  /*1b80*/  IADD3 R143, R143, 0x100, RZ ;  /* 0x000001008f8f7810 */ /* 0x000fc80007ffe0ff */
[----:B------:R4:W-:Y:S03]  /*1b90*/  STG.E.128 desc[UR4][R146.64], R112 ;  /* 0x0000007092007986 */ /* 0x0009e6000c101d04 */
.L_x_27609:
[----:B------:R-:W-:Y:S05]  /*1ba0*/  BSYNC B0 ;  /* 0x0000000000007941 */ /* 0x000fea0003800000 */
.L_x_27608:
[----:B------:R-:W-:Y:S01]  /*1bb0*/  ISETP.NE.AND P2, PT, R150, RZ, PT ;  /* 0x000000ff9600720c */ /* 0x000fe20003f45270 */
[----:B------:R-:W-:-:S12]  /*1bc0*/  BSSY B0, `(.L_x_27618) ;  /* 0x0000035000007945 */ /* 0x000fd80003800000 */
[----:B------:R-:W-:Y:S05]  /*1bd0*/  @!P2 BRA `(.L_x_27619) ;  /* 0x0000000000cca947 */ /* 0x000fea0003800000 */
[----:B------:R-:W0:Y:S02]  /*1be0*/  LDC.64 R148, c[0x0][0x230] ;  /* 0x00008c00ff947b82 */ /* 0x000e240000000a00 */
[----:B0-----:R-:W-:-:S04]  /*1bf0*/  ISETP.NE.U32.AND P2, PT, R148, RZ, PT ;  /* 0x000000ff9400720c */ /* 0x001fc80003f45070 */
[----:B------:R-:W-:-:S13]  /*1c00*/  ISETP.NE.AND.EX P2, PT, R149, RZ, PT, P2 ;  /* 0x000000ff9500720c */ /* 0x000fda0003f45320 */
[----:B------:R-:W2:Y:S02]  /*1c10*/  @P2 LDC.64 R116, c[0x0][0x230] ;  /* 0x00008c00ff742b82 */ /* 0x000ea40000000a00 */
[----:B--234-:R-:W-:-:S05]  /*1c20*/  @P2 IMAD.WIDE.U32 R146, R143, 0x10, R116 ;  /* 0x000000108f922825 */ /* 0x01cfca00078e0074 */
        /* <DEDUP_REMOVED lines=22> */
.L_x_27621:
[----:B------:R-:W-:Y:S05]  /*1d90*/  BSYNC B1 ;  /* 0x0000000000017941 */ /* 0x000fea0003800000 */
.L_x_27620:
[----:B------:R-:W-:Y:S04]  /*1da0*/  BSSY B1, `(.L_x_27622) ;  /* 0x0000005000017945 */ /* 0x000fe80003800000 */
[----:B------:R-:W-:Y:S05]  /*1db0*/  @!P3 BRA `(.L_x_27623) ;  /* 0x00000000000cb947 */ /* 0x000fea0003800000 */
[----:B-----5:R-:W-:-:S04]  /*1dc0*/  FMUL.FTZ R146, R153, UR7 ;  /* 0x0000000799927c20 */ /* 0x020fc80008410000 */
[----:B------:R-:W-:-:S04]  /*1dd0*/  FMUL.FTZ R117, R37, R146 ;  /* 0x0000009225757220 */ /* 0x000fc80000410000 */
[----:B------:R-:W-:-:S07]  /*1de0*/  @P2 FADD.FTZ R117, R101, R117 ;  /* 0x0000007565752221 */ /* 0x000fce0000010000 */
.L_x_27623:
[----:B------:R-:W-:Y:S05]  /*1df0*/  BSYNC B1 ;  /* 0x0000000000017941 */ /* 0x000fea0003800000 */
.L_x_27622:
[----:B------:R-:W-:Y:S04]  /*1e00*/  BSSY B1, `(.L_x_27624) ;  /* 0x0000005000017945 */ /* 0x000fe80003800000 */
[----:B------:R-:W-:Y:S05]  /*1e10*/  @!P3 BRA `(.L_x_27625) ;  /* 0x00000000000cb947 */ /* 0x000fea0003800000 */
[----:B-----5:R-:W-:-:S04]  /*1e20*/  FMUL.FTZ R147, R154, UR7 ;  /* 0x000000079a937c20 */ /* 0x020fc80008410000 */
[----:B------:R-:W-:-:S04]  /*1e30*/  FMUL.FTZ R118, R38, R147 ;  /* 0x0000009326767220 */ /* 0x000fc80000410000 */
[----:B------:R-:W-:-:S07]  /*1e40*/  @P2 FADD.FTZ R118, R102, R118 ;  /* 0x0000007666762221 */ /* 0x000fce0000010000 */
.L_x_27625:
[----:B------:R-:W-:Y:S05]  /*1e50*/  BSYNC B1 ;  /* 0x0000000000017941 */ /* 0x000fea0003800000 */
.L_x_27624:
[----:B------:R-:W-:Y:S04]  /*1e60*/  BSSY B1, `(.L_x_27626) ;  /* 0x0000005000017945 */ /* 0x000fe80003800000 */
[----:B------:R-:W-:Y:S05]  /*1e70*/  @!P3 BRA `(.L_x_27627) ;  /* 0x00000000000cb947 */ /* 0x000fea0003800000 */
[----:B-----5:R-:W-:-:S04]  /*1e80*/  FMUL.FTZ R146, R155, UR7 ;  /* 0x000000079b927c20 */ /* 0x020fc80008410000 */
[----:B------:R-:W-:-:S04]  /*1e90*/  FMUL.FTZ R119, R39, R146 ;  /* 0x0000009227777220 */ /* 0x000fc80000410000 */
[----:B------:R-:W-:-:S07]  /*1ea0*/  @P2 FADD.FTZ R119, R103, R119 ;  /* 0x0000007767772221 */ /* 0x000fce0000010000 */
.L_x_27627:
[----:B------:R-:W-:Y:S05]  /*1eb0*/  BSYNC B1 ;  /* 0x0000000000017941 */ /* 0x000fea0003800000 */
.L_x_27626:
[----:B------:R-:W0:Y:S01]  /*1ec0*/  LDC.64 R146, c[0x0][0x238] ;  /* 0x00008e00ff927b82 */ /* 0x000e220000000a00 */
[----:B------:R-:W-:Y:S01]  /*1ed0*/  IADD3 R145, R145, 0x100, RZ ;  /* 0x0000010091917810 */ /* 0x000fe20007ffe0ff */
[C---:B0-----:R-:W-:Y:S01]  /*1ee0*/  IMAD.WIDE.U32 R146, R143.reuse, 0x10, R146 ;  /* 0x000000108f927825 */ /* 0x041fe200078e0092 */
[----:B------:R-:W-:-:S04]  /*1ef0*/  IADD3 R143, R143, 0x100, RZ ;  /* 0x000001008f8f7810 */ /* 0x000fc80007ffe0ff */
[----:B------:R0:W-:Y:S03]  /*1f00*/  STG.E.128 desc[UR4][R146.64], R116 ;  /* 0x0000007492007986 */ /* 0x0001e6000c101d04 */
.L_x_27619:
[----:B------:R-:W-:Y:S05]  /*1f10*/  BSYNC B0 ;  /* 0x0000000000007941 */ /* 0x000fea0003800000 */
.L_x_27618:
        /* <DEDUP_REMOVED lines=30> */
.L_x_27631:
[----:B------:R-:W-:Y:S05]  /*2100*/  BSYNC B1 ;  /* 0x0000000000017941 */ /* 0x000fea0003800000 */
.L_x_27630:
[----:B------:R-:W-:Y:S04]  /*2110*/  BSSY B1, `(.L_x_27632) ;  /* 0x0000005000017945 */ /* 0x000fe80003800000 */
[----:B------:R-:W-:Y:S05]  /*2120*/  @!P3 BRA `(.L_x_27633) ;  /* 0x00000000000cb947 */ /* 0x000fea0003800000 */
[----:B-----5:R-:W-:-:S04]  /*2130*/  FMUL.FTZ R146, R153, UR7 ;  /* 0x0000000799927c20 */ /* 0x020fc80008410000 */
[----:B------:R-:W-:-:S04]  /*2140*/  FMUL.FTZ R121, R25, R146 ;  /* 0x0000009219797220 */ /* 0x000fc80000410000 */
[----:B------:R-:W-:-:S07]  /*2150*/  @P2 FADD.FTZ R121, R101, R121 ;  /* 0x0000007965792221 */ /* 0x000fce0000010000 */
.L_x_27633:
[----:B------:R-:W-:Y:S05]  /*2160*/  BSYNC B1 ;  /* 0x0000000000017941 */ /* 0x000fea0003800000 */
.L_x_27632:
[----:B------:R-:W-:Y:S04]  /*2170*/  BSSY B1, `(.L_x_27634) ;  /* 0x0000005000017945 */ /* 0x000fe80003800000 */
[----:B------:R-:W-:Y:S05]  /*2180*/  @!P3 BRA `(.L_x_27635) ;  /* 0x00000000000cb947 */ /* 0x000fea0003800000 */
[----:B-----5:R-:W-:-:S04]  /*2190*/  FMUL.FTZ R147, R154, UR7 ;  /* 0x000000079a937c20 */ /* 0x020fc80008410000 */
[----:B------:R-:W-:-:S04]  /*21a0*/  FMUL.FTZ R122, R26, R147 ;  /* 0x000000931a7a7220 */ /* 0x000fc80000410000 */
[----:B------:R-:W-:-:S07]  /*21b0*/  @P2 FADD.FTZ R122, R102, R122 ;  /* 0x0000007a667a2221 */ /* 0x000fce0000010000 */
.L_x_27635:
[----:B------:R-:W-:Y:S05]  /*21c0*/  BSYNC B1 ;  /* 0x0000000000017941 */ /* 0x000fea0003800000 */
.L_x_27634:
[----:B------:R-:W-:Y:S04]  /*21d0*/  BSSY B1, `(.L_x_27636) ;  /* 0x0000005000017945 */ /* 0x000fe80003800000 */
[----:B------:R-:W-:Y:S05]  /*21e0*/  @!P3 BRA `(.L_x_27637) ;  /* 0x00000000000cb947 */ /* 0x000fea0003800000 */
[----:B-----5:R-:W-:-:S04]  /*21f0*/  FMUL.FTZ R146, R155, UR7 ;  /* 0x000000079b927c20 */ /* 0x020fc80008410000 */
[----:B------:R-:W-:-:S04]  /*2200*/  FMUL.FTZ R123, R27, R146 ;  /* 0x000000921b7b7220 */ /* 0x000fc80000410000 */
[----:B------:R-:W-:-:S07]  /*2210*/  @P2 FADD.FTZ R123, R103, R123 ;  /* 0x0000007b677b2221 */ /* 0x000fce0000010000 */
.L_x_27637:
[----:B------:R-:W-:Y:S05]  /*2220*/  BSYNC B1 ;  /* 0x0000000000017941 */ /* 0x000fea0003800000 */
.L_x_27636:
[----:B------:R-:W0:Y:S01]  /*2230*/  LDC.64 R146, c[0x0][0x238] ;  /* 0x00008e00ff927b82 */ /* 0x000e220000000a00 */
[----:B------:R-:W-:Y:S01]  /*2240*/  IADD3 R145, R145, 0x100, RZ ;  /* 0x0000010091917810 */ /* 0x000fe20007ffe0ff */
[C---:B0-----:R-:W-:Y:S01]  /*2250*/  IMAD.WIDE.U32 R146, R143.reuse, 0x10, R146 ;  /* 0x000000108f927825 */ /* 0x041fe200078e0092 */
[----:B------:R-:W-:-:S04]  /*2260*/  IADD3 R143, R143, 0x100, RZ ;  /* 0x000001008f8f7810 */ /* 0x000fc80007ffe0ff */
[----:B------:R0:W-:Y:S03]  /*2270*/  STG.E.128 desc[UR4][R146.64], R120 ;  /* 0x0000007892007986 */ /* 0x0001e6000c101d04 */
.L_x_27629:
[----:B------:R-:W-:Y:S05]  /*2280*/  BSYNC B0 ;  /* 0x0000000000007941 */ /* 0x000fea0003800000 */
.L_x_27628:
        /* <DEDUP_REMOVED lines=30> */
.L_x_27641:
[----:B------:R-:W-:Y:S05]  /*2470*/  BSYNC B1 ;  /* 0x0000000000017941 */ /* 0x000fea0003800000 */
.L_x_27640:
[----:B------:R-:W-:Y:S04]  /*2480*/  BSSY B1, `(.L_x_27642) ;  /* 0x0000005000017945 */ /* 0x000fe80003800000 */
[----:B------:R-:W-:Y:S05]  /*2490*/  @!P3 BRA `(.L_x_27643) ;  /* 0x00000000000cb947 */ /* 0x000fea0003800000 */
[----:B-----5:R-:W-:-:S04]  /*24a0*/  FMUL.FTZ R146, R153, UR7 ;  /* 0x0000000799927c20 */ /* 0x020fc80008410000 */
[----:B------:R-:W-:-:S04]  /*24b0*/  FMUL.FTZ R125, R13, R146 ;  /* 0x000000920d7d7220 */ /* 0x000fc80000410000 */
[----:B------:R-:W-:-:S07]  /*24c0*/  @P2 FADD.FTZ R125, R101, R125 ;  /* 0x0000007d657d2221 */ /* 0x000fce0000010000 */
.L_x_27643:
[----:B------:R-:W-:Y:S05]  /*24d0*/  BSYNC B1 ;  /* 0x0000000000017941 */ /* 0x000fea0003800000 */
.L_x_27642:
[----:B------:R-:W-:Y:S04]  /*24e0*/  BSSY B1, `(.L_x_27644) ;  /* 0x0000005000017945 */ /* 0x000fe80003800000 */
[----:B------:R-:W-:Y:S05]  /*24f0*/  @!P3 BRA `(.L_x_27645) ;  /* 0x00000000000cb947 */ /* 0x000fea0003800000 */
[----:B-----5:R-:W-:-:S04]  /*2500*/  FMUL.FTZ R147, R154, UR7 ;  /* 0x000000079a937c20 */ /* 0x020fc80008410000 */
[----:B------:R-:W-:-:S04]  /*2510*/  FMUL.FTZ R126, R14, R147 ;  /* 0x000000930e7e7220 */ /* 0x000fc80000410000 */
[----:B------:R-:W-:-:S07]  /*2520*/  @P2 FADD.FTZ R126, R102, R126 ;  /* 0x0000007e667e2221 */ /* 0x000fce0000010000 */
.L_x_27645:
[----:B------:R-:W-:Y:S05]  /*2530*/  BSYNC B1 ;  /* 0x0000000000017941 */ /* 0x000fea0003800000 */
.L_x_27644:
[----:B------:R-:W-:Y:S04]  /*2540*/  BSSY B1, `(.L_x_27646) ;  /* 0x0000005000017945 */ /* 0x000fe80003800000 */
[----:B------:R-:W-:Y:S05]  /*2550*/  @!P3 BRA `(.L_x_27647) ;  /* 0x00000000000cb947 */ /* 0x000fea0003800000 */
[----:B-----5:R-:W-:-:S04]  /*2560*/  FMUL.FTZ R146, R155, UR7 ;  /* 0x000000079b927c20 */ /* 0x020fc80008410000 */
[----:B------:R-:W-:-:S04]  /*2570*/  FMUL.FTZ R127, R15, R146 ;  /* 0x000000920f7f7220 */ /* 0x000fc80000410000 */
[----:B------:R-:W-:-:S07]  /*2580*/  @P2 FADD.FTZ R127, R103, R127 ;  /* 0x0000007f677f2221 */ /* 0x000fce0000010000 */
.L_x_27647:
[----:B------:R-:W-:Y:S05]  /*2590*/  BSYNC B1 ;  /* 0x0000000000017941 */ /* 0x000fea0003800000 */
.L_x_27646:
[----:B------:R-:W0:Y:S01]  /*25a0*/  LDC.64 R146, c[0x0][0x238] ;  /* 0x00008e00ff927b82 */ /* 0x000e220000000a00 */
[----:B------:R-:W-:Y:S01]  /*25b0*/  IADD3 R145, R145, 0x100, RZ ;  /* 0x0000010091917810 */ /* 0x000fe20007ffe0ff */
[C---:B0-----:R-:W-:Y:S01]  /*25c0*/  IMAD.WIDE.U32 R146, R143.reuse, 0x10, R146 ;  /* 0x000000108f927825 */ /* 0x041fe200078e0092 */
[----:B------:R-:W-:-:S04]  /*25d0*/  IADD3 R143, R143, 0x100, RZ ;  /* 0x000001008f8f7810 */ /* 0x000fc80007ffe0ff */
[----:B------:R0:W-:Y:S03]  /*25e0*/  STG.E.128 desc[UR4][R146.64], R124 ;  /* 0x0000007c92007986 */ /* 0x0001e6000c101d04 */
.L_x_27639:
[----:B------:R-:W-:Y:S05]  /*25f0*/  BSYNC B0 ;  /* 0x0000000000007941 */ /* 0x000fea0003800000 */
.L_x_27638:
        /* <DEDUP_REMOVED lines=30> */
.L_x_27651:
[----:B------:R-:W-:Y:S05]  /*27e0*/  BSYNC B1 ;  /* 0x0000000000017941 */ /* 0x000fea0003800000 */
.L_x_27650:
[----:B------:R-:W-:Y:S04]  /*27f0*/  BSSY B1, `(.L_x_27652) ;  /* 0x0000005000017945 */ /* 0x000fe80003800000 */
[----:B------:R-:W-:Y:S05]  /*2800*/  @!P2 BRA `(.L_x_27653) ;  /* 0x00000000000ca947 */ /* 0x000fea0003800000 */
[----:B-----5:R-:W-:-:S04]  /*2810*/  FMUL.FTZ R146, R153, UR7 ;  /* 0x0000000799927c20 */ /* 0x020fc80008410000 */
[----:B------:R-:W-:-:S04]  /*2820*/  FMUL.FTZ R129, R97, R146 ;  /* 0x0000009261817220 */ /* 0x000fc80000410000 */
[----:B------:R-:W-:-:S07]  /*2830*/  @P1 FADD.FTZ R129, R101, R129 ;  /* 0x0000008165811221 */ /* 0x000fce0000010000 */
.L_x_27653:
[----:B------:R-:W-:Y:S05]  /*2840*/  BSYNC B1 ;  /* 0x0000000000017941 */ /* 0x000fea0003800000 */
.L_x_27652:
[----:B------:R-:W-:Y:S04]  /*2850*/  BSSY B1, `(.L_x_27654) ;  /* 0x0000005000017945 */ /* 0x000fe80003800000 */
[----:B------:R-:W-:Y:S05]  /*2860*/  @!P2 BRA `(.L_x_27655) ;  /* 0x00000000000ca947 */ /* 0x000fea0003800000 */
[----:B-----5:R-:W-:-:S04]  /*2870*/  FMUL.FTZ R141, R154, UR7 ;  /* 0x000000079a8d7c20 */ /* 0x020fc80008410000 */
[----:B------:R-:W-:-:S04]  /*2880*/  FMUL.FTZ R130, R98, R141 ;  /* 0x0000008d62827220 */ /* 0x000fc80000410000 */
[----:B------:R-:W-:-:S07]  /*2890*/  @P1 FADD.FTZ R130, R102, R130 ;  /* 0x0000008266821221 */ /* 0x000fce0000010000 */
.L_x_27655:
[----:B------:R-:W-:Y:S05]  /*28a0*/  BSYNC B1 ;  /* 0x0000000000017941 */ /* 0x000fea0003800000 */
.L_x_27654:
[----:B------:R-:W-:Y:S04]  /*28b0*/  BSSY B1, `(.L_x_27656) ;  /* 0x0000005000017945 */ /* 0x000fe80003800000 */
[----:B------:R-:W-:Y:S05]  /*28c0*/  @!P2 BRA `(.L_x_27657) ;  /* 0x00000000000ca947 */ /* 0x000fea0003800000 */
[----:B-----5:R-:W-:-:S04]  /*28d0*/  FMUL.FTZ R146, R155, UR7 ;  /* 0x000000079b927c20 */ /* 0x020fc80008410000 */
[----:B------:R-:W-:-:S04]  /*28e0*/  FMUL.FTZ R131, R99, R146 ;  /* 0x0000009263837220 */ /* 0x000fc80000410000 */
[----:B------:R-:W-:-:S07]  /*28f0*/  @P1 FADD.FTZ R131, R103, R131 ;  /* 0x0000008367831221 */ /* 0x000fce0000010000 */
.L_x_27657:
[----:B------:R-:W-:Y:S05]  /*2900*/  BSYNC B1 ;  /* 0x0000000000017941 */ /* 0x000fea0003800000 */
.L_x_27656:
[----:B------:R-:W0:Y:S02]  /*2910*/  LDC.64 R146, c[0x0][0x238] ;  /* 0x00008e00ff927b82 */ /* 0x000e240000000a00 */
[----:B0-----:R-:W-:-:S05]  /*2920*/  IMAD.WIDE.U32 R146, R143, 0x10, R146 ;  /* 0x000000108f927825 */ /* 0x001fca00078e0092 */
[----:B------:R0:W-:Y:S02]  /*2930*/  STG.E.128 desc[UR4][R146.64], R128 ;  /* 0x0000008092007986 */ /* 0x0001e4000c101d04 */
.L_x_27649:
[----:B------:R-:W-:Y:S05]  /*2940*/  BSYNC B0 ;  /* 0x0000000000007941 */ /* 0x000fea0003800000 */
.L_x_27648:
[----:B0-234-:R-:W-:Y:S01]  /*2950*/  FADD.FTZ R146, RZ, R132 ;  /* 0x00000084ff927221 */ /* 0x01dfe20000010000 */
        /* <DEDUP_REMOVED lines=10> */
[----:B------:R-:W-:-:S02]  /*2a00*/  SHF.R.U32.HI R143, RZ, 0x5, R2 ;  /* 0x00000005ff8f7819 */ /* 0x000fc40000011602 */
[----:B------:R-:W-:Y:S02]  /*2a10*/  P2R R164, PR, RZ, 0x20 ;  /* 0x00000020ffa47803 */ /* 0x000fe40000000000 */
[----:B------:R-:W-:Y:S02]  /*2a20*/  FSEL R145, R146, RZ, P0 ;  /* 0x000000ff92917208 */ /* 0x000fe40000000000 */
[----:B------:R-:W-:-:S03]  /*2a30*/  LOP3.LUT P6, RZ, R2, 0x1f, RZ, 0xc0, !PT ;  /* 0x0000001f02ff7812 */ /* 0x000fc600078cc0ff */
        /* <DEDUP_REMOVED lines=29> */
[----:B------:R-:W-:Y:S01]  /*2c10*/  ISETP.GT.U32.AND P5, PT, R136, 0x7ff, PT ;  /* 0x000007ff8800780c */ /* 0x000fe20003fa4070 */
[----:B------:R-:W-:-:S04]  /*2c20*/  FADD.FTZ R146, R128, R145 ;  /* 0x0000009180927221 */ /* 0x000fc80000010000 */
[----:B------:R-:W-:-:S04]  /*2c30*/  FADD.FTZ R147, R129, R146 ;  /* 0x0000009281937221 */ /* 0x000fc80000010000 */
[----:B------:R-:W-:-:S04]  /*2c40*/  FADD.FTZ R0, R130, R147 ;  /* 0x0000009382007221 */ /* 0x000fc80000010000 */
        /* <DEDUP_REMOVED lines=92> */
.L_x_27686:
        /* <DEDUP_REMOVED lines=14> */
[----:B0-----:R-:W-:Y:S02]  /*32f0*/  CS2R R162, SRZ ;  /* 0x0000000000a27805 */ /* 0x001fe4000001ff00 */
[----:B------:R-:W-:Y:S01]  /*3300*/  @!P1 IADD3 R141, R141, R148, RZ ;  /* 0x000000948d8d9210 */ /* 0x000fe20007ffe0ff */
[----:B------:R-:W-:Y:S01]  /*3310*/  BAR.SYNC.DEFER_BLOCKING 0x0 ;  /* 0x0000000000007b1d */ /* 0x000fe20000010000 */
[----:B------:R-:W-:-:S05]  /*3320*/  ISETP.NE.AND P3, PT, R161, RZ, PT ;  /* 0x000000ffa100720c */ /* 0x000fca0003f65270 */
[----:B------:R-:W-:Y:S01]  /*3330*/  BSSY B0, `(.L_x_27659) ;  /* 0x00000ed000007945 */ /* 0x000fe20003800000 */
[----:B--2---:R-:W-:-:S04]  /*3340*/  @!P1 LEA R0, R145, R0, 0x18 ;  /* 0x0000000091009211 */ /* 0x004fc800078ec0ff */
        /* <DEDUP_REMOVED lines=10> */
[----:B------:R-:W-:-:S05]  /*33f0*/  IADD3 R143, R143, R0, RZ ;  /* 0x000000008f8f7210 */ /* 0x000fca0007ffe0ff */
[----:B------:R-:W-:Y:S01]  /*3400*/  SHFL.DOWN PT, R0, R143, 0x2, 0x1f ;  /* 0x08401f008f007f89 */ /* 0x000fe200000e0000 */
[----:B-1----:R-:W-:-:S03]  /*3410*/  @!P1 LEA R146, P2, R137, R146, 0x2 ;  /* 0x0000009289929211 */ /* 0x002fc600078410ff */
[----:B------:R-:W0:Y:S01]  /*3420*/  SHFL.DOWN PT, R145, R162, 0x4, 0x1f ;  /* 0x08801f00a2917f89 */ /* 0x000e2200000e0000 */
[C---:B------:R-:W-:Y:S02]  /*3430*/  @!P1 LEA.HI.X R147, R137.reuse, R147, R144, 0x2, P2 ;  /* 0x0000009389939211 */ /* 0x040fe400010f1490 */
[----:B--2---:R-:W-:-:S04]  /*3440*/  @!P1 LEA R148, P2, R137, R148, 0x2 ;  /* 0x0000009489949211 */ /* 0x004fc800078410ff */
[----:B------:R-:W-:Y:S02]  /*3450*/  @!P1 LEA.HI.X R149, R137, R149, R144, 0x2, P2 ;  /* 0x0000009589959211 */ /* 0x000fe400010f1490 */
[----:B------:R-:W1:Y:S01]  /*3460*/  SHFL.DOWN PT, R144, R163, 0x4, 0x1f ;  /* 0x08801f00a3907f89 */ /* 0x000e6200000e0000 */
[C---:B0-----:R-:W-:Y:S01]  /*3470*/  FMUL.FTZ R141, R145.reuse, R168 ;  /* 0x000000a8918d7220 */ /* 0x041fe20000410000 */
[----:B------:R-:W-:-:S03]  /*3480*/  FADD.FTZ R165, -R145, R162 ;  /* 0x000000a291a57221 */ /* 0x000fc60000010100 */
[----:B------:R-:W-:Y:S01]  /*3490*/  FFMA.FTZ R170, R166, R162, R141 ;  /* 0x000000a2a6aa7223 */ /* 0x000fe2000001008d */
[----:B------:R-:W-:Y:S01]  /*34a0*/  I2FP.F32.S32 R141, R143 ;  /* 0x0000008f008d7245 */ /* 0x000fe20000201400 */
[----:B------:R-:W-:-:S03]  /*34b0*/  FMUL.FTZ R165, R165, R165 ;  /* 0x000000a5a5a57220 */ /* 0x000fc60000410000 */
[----:B------:R-:W0:Y:S01]  /*34c0*/  MUFU.RCP R145, R141 ;  /* 0x0000008d00917308 */ /* 0x000e220000001000 */
[----:B------:R-:W-:Y:S01]  /*34d0*/  FMUL.FTZ R165, R165, R166 ;  /* 0x000000a6a5a57220 */ /* 0x000fe20000410000 */
[----:B-1----:R-:W-:-:S03]  /*34e0*/  FADD.FTZ R144, R144, R163 ;  /* 0x000000a390907221 */ /* 0x002fc60000010000 */
        /* <DEDUP_REMOVED lines=32> */
[----:B-1----:R-:W-:-:S03]  /*36f0*/  FMUL.FTZ R162, R141, R162 ;  /* 0x000000a28da27220 */ /* 0x002fc60000410000 */
[----:B------:R-:W-:Y:S02]  /*3700*/  FFMA.FTZ R0, R141, R145, R0 ;  /* 0x000000918d007223 */ /* 0x000fe40000010000 */
[----:B------:R-:W0:Y:S01]  /*3710*/  SHFL.IDX PT, R145, R162, RZ, 0x1f ;  /* 0x00001fffa2917589 */ /* 0x000e2200000e0000 */
[----:B------:R-:W1:Y:S03]  /*3720*/  LDC R141, c[0x0][0x2d8] ;  /* 0x0000b600ff8d7b82 */ /* 0x000e660000000800 */
        /* <DEDUP_REMOVED lines=35> */
.L_x_27662:
[----:B------:R-:W-:Y:S05]  /*3960*/  BSYNC B1 ;  /* 0x0000000000017941 */ /* 0x000fea0003800000 */
.L_x_27661:
[----:B------:R-:W-:Y:S01]  /*3970*/  ISETP.NE.AND P1, PT, R156, RZ, PT ;  /* 0x000000ff9c00720c */ /* 0x000fe20003f25270 */
[----:B------:R-:W-:-:S12]  /*3980*/  BSSY B1, `(.L_x_27663) ;  /* 0x0000012000017945 */ /* 0x000fd80003800000 */
[----:B------:R-:W-:Y:S05]  /*3990*/  @!P1 BRA `(.L_x_27664) ;  /* 0x0000000000409947 */ /* 0x000fea0003800000 */
[----:B0-----:R-:W0:Y:S01]  /*39a0*/  LDC.64 R142, c[0x0][0x2b8] ;  /* 0x0000ae00ff8e7b82 */ /* 0x001e220000000a00 */
        /* <DEDUP_REMOVED lines=15> */
.L_x_27664:
[----:B------:R-:W-:Y:S05]  /*3aa0*/  BSYNC B1 ;  /* 0x0000000000017941 */ /* 0x000fea0003800000 */
.L_x_27663:
[----:B------:R-:W-:Y:S01]  /*3ab0*/  ISETP.NE.AND P1, PT, R157, RZ, PT ;  /* 0x000000ff9d00720c */ /* 0x000fe20003f25270 */
[----:B------:R-:W-:-:S12]  /*3ac0*/  BSSY B1, `(.L_x_27665) ;  /* 0x0000012000017945 */ /* 0x000fd80003800000 */
[----:B------:R-:W-:Y:S05]  /*3ad0*/  @!P1 BRA `(.L_x_27666) ;  /* 0x0000000000409947 */ /* 0x000fea0003800000 */
[----:B01----:R-:W0:Y:S01]  /*3ae0*/  LDC.64 R142, c[0x0][0x2b8] ;  /* 0x0000ae00ff8e7b82 */ /* 0x003e220000000a00 */
        /* <DEDUP_REMOVED lines=15> */
.L_x_27666:
[----:B------:R-:W-:Y:S05]  /*3be0*/  BSYNC B1 ;  /* 0x0000000000017941 */ /* 0x000fea0003800000 */
.L_x_27665:
[----:B------:R-:W-:Y:S01]  /*3bf0*/  ISETP.NE.AND P1, PT, R151, RZ, PT ;  /* 0x000000ff9700720c */ /* 0x000fe20003f25270 */
        /* <DEDUP_REMOVED lines=18> */
.L_x_27668:
[----:B------:R-:W-:Y:S05]  /*3d20*/  BSYNC B1 ;  /* 0x0000000000017941 */ /* 0x000fea0003800000 */
.L_x_27667:
[----:B------:R-:W-:Y:S01]  /*3d30*/  ISETP.NE.AND P1, PT, R150, RZ, PT ;  /* 0x000000ff9600720c */ /* 0x000fe20003f25270 */
[----:B------:R-:W-:-:S12]  /*3d40*/  BSSY B1, `(.L_x_27669) ;  /* 0x0000012000017945 */ /* 0x000fd80003800000 */
[----:B------:R-:W-:Y:S05]  /*3d50*/  @!P1 BRA `(.L_x_27670) ;  /* 0x0000000000409947 */ /* 0x000fea0003800000 */
[----:B0123--:R-:W0:Y:S01]  /*3d60*/  LDC.64 R142, c[0x0][0x2b8] ;  /* 0x0000ae00ff8e7b82 */ /* 0x00fe220000000a00 */
        /* <DEDUP_REMOVED lines=15> */
.L_x_27670:
[----:B------:R-:W-:Y:S05]  /*3e60*/  BSYNC B1 ;  /* 0x0000000000017941 */ /* 0x000fea0003800000 */
.L_x_27669:
[----:B------:R-:W-:Y:S01]  /*3e70*/  ISETP.NE.AND P1, PT, R158, RZ, PT ;  /* 0x000000ff9e00720c */ /* 0x000fe20003f25270 */
        /* <DEDUP_REMOVED lines=18> */
.L_x_27672:
[----:B------:R-:W-:Y:S05]  /*3fa0*/  BSYNC B1 ;  /* 0x0000000000017941 */ /* 0x000fea0003800000 */
.L_x_27671:
        /* <DEDUP_REMOVED lines=19> */
.L_x_27674:
[----:B------:R-:W-:Y:S05]  /*40e0*/  BSYNC B1 ;  /* 0x0000000000017941 */ /* 0x000fea0003800000 */
.L_x_27673:
        /* <DEDUP_REMOVED lines=17> */
.L_x_27660:
[----:B------:R-:W-:Y:S05]  /*4200*/  BSYNC B0 ;  /* 0x0000000000007941 */ /* 0x000fea0003800000 */
.L_x_27659:
[----:B------:R-:W-:Y:S02]  /*4210*/  ISETP.NE.AND P1, PT, R164, RZ, PT ;  /* 0x000000ffa400720c */ /* 0x000fe40003f25270 */
[----:B------:R-:W-:Y:S02]  /*4220*/  IADD3 R137, R137, UR10, RZ ;  /* 0x0000000a89897c10 */ /* 0x000fe4000fffe0ff */
[----:B------:R-:W-:Y:S02]  /*4230*/  SEL R0, RZ, 0x1, P1 ;  /* 0x00000001ff007807 */ /* 0x000fe40000800000 */
[----:B------:R-:W-:-:S13]  /*4240*/  ISETP.GE.AND P1, PT, R137, UR11, PT ;  /* 0x0000000b89007c0c */ /* 0x000fda000bf26270 */
[----:B------:R-:W-:Y:S05]  /*4250*/  @!P1 BRA `(.L_x_27675) ;  /* 0xffffffc8009c9947 */ /* 0x000fea000383ffff */
[----:B------:R-:W-:Y:S05]  /*4260*/  EXIT ;  /* 0x000000000000794d */ /* 0x000fea0003800000 */
.L_x_27658:
[----:B------:R-:W-:Y:S01]  /*4270*/  HFMA2.MMA R167, -RZ, RZ, 0, 5.9604644775390625e-08 ;  /* 0x00000001ffa77435 */ /* 0x000fe200000001ff */
[----:B------:R-:W-:Y:S02]  /*4280*/  MOV R166, R145 ;  /* 0x0000009100a67202 */ /* 0x000fe40000000f00 */
[----:B------:R-:W-:Y:S02]  /*4290*/  MOV R168, 0x1f ;  /* 0x0000001f00a87802 */ /* 0x000fe40000000f00 */
[----:B------:R-:W-:Y:S02]  /*42a0*/  MOV R165, 0xffffffff ;  /* 0xffffffff00a57802 */ /* 0x000fe40000000f00 */
[----:B------:R-:W-:Y:S02]  /*42b0*/  P2R R169, PR, RZ, 0x20 ;  /* 0x00000020ffa97803 */ /* 0x000fe40000000000 */
[----:B------:R-:W-:-:S13]  /*42c0*/  ISETP.NE.AND P5, PT, R148, RZ, PT ;  /* 0x000000ff9400720c */ /* 0x000fda0003fa5270 */
[----:B-1---5:R-:W-:Y:S05]  /*42d0*/  WARPSYNC.COLLECTIVE R165, `(.L_x_27676) ;  /* 0x00000000a5087348 */ /* 0x022fea0003c00000 */
[----:B------:R0:W2:Y:S02]  /*42e0*/  SHFL.BFLY P6, R163, R166, R167, R168 ;  /* 0x0c0000a7a6a37389 */ /* 0x0000a400000c00a8 */
[----:B012--5:R-:W-:Y:S01]  /*42f0*/  ENDCOLLECTIVE ;  /* 0x000000000000791b */ /* 0x027fe20003800000 */
.L_x_27676:
[----:B------:R-:W-:Y:S01]  /*4300*/  HFMA2.MMA R167, -RZ, RZ, 0, 1.1920928955078125e-07 ;  /* 0x00000002ffa77435 */ /* 0x000fe200000001ff */
[----:B------:R-:W-:-:S05]  /*4310*/  MOV R0, R163 ;  /* 0x000000a300007202 */ /* 0x000fca0000000f00 */
[----:B------:R-:W-:-:S05]  /*4320*/  FADD.FTZ R147, R145, R0 ;  /* 0x0000000091937221 */ /* 0x000fca0000010000 */
[----:B------:R-:W-:-:S07]  /*4330*/  MOV R166, R147 ;  /* 0x0000009300a67202 */ /* 0x000fce0000000f00 */
[----:B------:R-:W-:Y:S05]  /*4340*/  WARPSYNC.COLLECTIVE R165, `(.L_x_27677) ;  /* 0x00000000a5087348 */ /* 0x000fea0003c00000 */
[----:B------:R0:W1:Y:S02]  /*4350*/  SHFL.BFLY P6, R163, R166, R167, R168 ;  /* 0x0c0000a7a6a37389 */ /* 0x00006400000c00a8 */
[----:B01----:R-:W-:Y:S01]  /*4360*/  ENDCOLLECTIVE ;  /* 0x000000000000791b */ /* 0x003fe20003800000 */
.L_x_27677:
[----:B------:R-:W-:Y:S01]  /*4370*/  HFMA2.MMA R167, -RZ, RZ, 0, 2.384185791015625e-07 ;  /* 0x00000004ffa77435 */ /* 0x000fe200000001ff */
[----:B------:R-:W-:-:S05]  /*4380*/  MOV R0, R163 ;  /* 0x000000a300007202 */ /* 0x000fca0000000f00 */
[----:B------:R-:W-:-:S05]  /*4390*/  FADD.FTZ R148, R147, R0 ;  /* 0x0000000093947221 */ /* 0x000fca0000010000 */
[----:B------:R-:W-:-:S07]  /*43a0*/  MOV R166, R148 ;  /* 0x0000009400a67202 */ /* 0x000fce0000000f00 */
[----:B------:R-:W-:Y:S05]  /*43b0*/  WARPSYNC.COLLECTIVE R165, `(.L_x_27678) ;  /* 0x00000000a5087348 */ /* 0x000fea0003c00000 */
[----:B------:R0:W1:Y:S02]  /*43c0*/  SHFL.BFLY P6, R163, R166, R167, R168 ;  /* 0x0c0000a7a6a37389 */ /* 0x00006400000c00a8 */
[----:B01----:R-:W-:Y:S01]  /*43d0*/  ENDCOLLECTIVE ;  /* 0x000000000000791b */ /* 0x003fe20003800000 */
.L_x_27678:
[----:B------:R-:W-:Y:S01]  /*43e0*/  HFMA2.MMA R167, -RZ, RZ, 0, 4.76837158203125e-07 ;  /* 0x00000008ffa77435 */ /* 0x000fe200000001ff */
[----:B------:R-:W-:-:S05]  /*43f0*/  MOV R149, R163 ;  /* 0x000000a300957202 */ /* 0x000fca0000000f00 */
[----:B------:R-:W-:-:S05]  /*4400*/  FADD.FTZ R149, R148, R149 ;  /* 0x0000009594957221 */ /* 0x000fca0000010000 */
[----:B------:R-:W-:-:S07]  /*4410*/  MOV R166, R149 ;  /* 0x0000009500a67202 */ /* 0x000fce0000000f00 */
[----:B------:R-:W-:Y:S05]  /*4420*/  WARPSYNC.COLLECTIVE R165, `(.L_x_27679) ;  /* 0x00000000a5087348 */ /* 0x000fea0003c00000 */
[----:B------:R0:W1:Y:S02]  /*4430*/  SHFL.BFLY P6, R163, R166, R167, R168 ;  /* 0x0c0000a7a6a37389 */ /* 0x00006400000c00a8 */
[----:B01----:R-:W-:Y:S01]  /*4440*/  ENDCOLLECTIVE ;  /* 0x000000000000791b */ /* 0x003fe20003800000 */
.L_x_27679:
[----:B------:R-:W-:Y:S01]  /*4450*/  HFMA2.MMA R167, -RZ, RZ, 0, 9.5367431640625e-07 ;  /* 0x00000010ffa77435 */ /* 0x000fe200000001ff */
[----:B------:R-:W-:-:S05]  /*4460*/  MOV R0, R163 ;  /* 0x000000a300007202 */ /* 0x000fca0000000f00 */
[----:B------:R-:W-:-:S05]  /*4470*/  FADD.FTZ R162, R149, R0 ;  /* 0x0000000095a27221 */ /* 0x000fca0000010000 */
[----:B------:R-:W-:-:S07]  /*4480*/  MOV R166, R162 ;  /* 0x000000a200a67202 */ /* 0x000fce0000000f00 */
[----:B------:R-:W-:Y:S05]  /*4490*/  WARPSYNC.COLLECTIVE R165, `(.L_x_27680) ;  /* 0x00000000a5087348 */ /* 0x000fea0003c00000 */
[----:B------:R0:W1:Y:S02]  /*44a0*/  SHFL.BFLY P6, R163, R166, R167, R168 ;  /* 0x0c0000a7a6a37389 */ /* 0x00006400000c00a8 */
[----:B01----:R-:W-:Y:S01]  /*44b0*/  ENDCOLLECTIVE ;  /* 0x000000000000791b */ /* 0x003fe20003800000 */
.L_x_27680:
[----:B------:R-:W-:Y:S01]  /*44c0*/  HFMA2.MMA R167, -RZ, RZ, 0, 5.9604644775390625e-08 ;  /* 0x00000001ffa77435 */ /* 0x000fe200000001ff */
        /* <DEDUP_REMOVED lines=73> */
.L_x_27681:
[----:B------:R-:W-:Y:S01]  /*4960*/  HFMA2.MMA R167, -RZ, RZ, 0, 1.1920928955078125e-07 ;  /* 0x00000002ffa77435 */ /* 0x000fe200000001ff */
[----:B------:R-:W-:-:S05]  /*4970*/  MOV R145, R163 ;  /* 0x000000a300917202 */ /* 0x000fca0000000f00 */
[----:B------:R-:W-:-:S05]  /*4980*/  FADD.FTZ R145, R0, R145 ;  /* 0x0000009100917221 */ /* 0x000fca0000010000 */
[----:B------:R-:W-:-:S07]  /*4990*/  MOV R166, R145 ;  /* 0x0000009100a67202 */ /* 0x000fce0000000f00 */
[----:B------:R-:W-:Y:S05]  /*49a0*/  WARPSYNC.COLLECTIVE R165, `(.L_x_27682) ;  /* 0x00000000a5087348 */ /* 0x000fea0003c00000 */
[----:B------:R0:W1:Y:S02]  /*49b0*/  SHFL.BFLY P6, R163, R166, R167, R168 ;  /* 0x0c0000a7a6a37389 */ /* 0x00006400000c00a8 */
[----:B01----:R-:W-:Y:S01]  /*49c0*/  ENDCOLLECTIVE ;  /* 0x000000000000791b */ /* 0x003fe20003800000 */
.L_x_27682:
[----:B------:R-:W-:Y:S01]  /*49d0*/  HFMA2.MMA R167, -RZ, RZ, 0, 2.384185791015625e-07 ;  /* 0x00000004ffa77435 */ /* 0x000fe200000001ff */
[----:B------:R-:W-:-:S05]  /*49e0*/  MOV R148, R163 ;  /* 0x000000a300947202 */ /* 0x000fca0000000f00 */
[----:B------:R-:W-:-:S05]  /*49f0*/  FADD.FTZ R148, R145, R148 ;  /* 0x0000009491947221 */ /* 0x000fca0000010000 */
[----:B------:R-:W-:-:S07]  /*4a00*/  MOV R166, R148 ;  /* 0x0000009400a67202 */ /* 0x000fce0000000f00 */
[----:B------:R-:W-:Y:S05]  /*4a10*/  WARPSYNC.COLLECTIVE R165, `(.L_x_27683) ;  /* 0x00000000a5087348 */ /* 0x000fea0003c00000 */
[----:B------:R0:W1:Y:S02]  /*4a20*/  SHFL.BFLY P6, R163, R166, R167, R168 ;  /* 0x0c0000a7a6a37389 */ /* 0x00006400000c00a8 */
[----:B01----:R-:W-:Y:S01]  /*4a30*/  ENDCOLLECTIVE ;  /* 0x000000000000791b */ /* 0x003fe20003800000 */
.L_x_27683:
[----:B------:R-:W-:Y:S01]  /*4a40*/  HFMA2.MMA R167, -RZ, RZ, 0, 4.76837158203125e-07 ;  /* 0x00000008ffa77435 */ /* 0x000fe200000001ff */
[----:B------:R-:W-:-:S05]  /*4a50*/  MOV R147, R163 ;  /* 0x000000a300937202 */ /* 0x000fca0000000f00 */
[----:B------:R-:W-:-:S05]  /*4a60*/  FADD.FTZ R147, R148, R147 ;  /* 0x0000009394937221 */ /* 0x000fca0000010000 */
[----:B------:R-:W-:-:S07]  /*4a70*/  MOV R166, R147 ;  /* 0x0000009300a67202 */ /* 0x000fce0000000f00 */
[----:B------:R-:W-:Y:S05]  /*4a80*/  WARPSYNC.COLLECTIVE R165, `(.L_x_27684) ;  /* 0x00000000a5087348 */ /* 0x000fea0003c00000 */
[----:B------:R0:W1:Y:S02]  /*4a90*/  SHFL.BFLY P6, R163, R166, R167, R168 ;  /* 0x0c0000a7a6a37389 */ /* 0x00006400000c00a8 */
[----:B01----:R-:W-:Y:S01]  /*4aa0*/  ENDCOLLECTIVE ;  /* 0x000000000000791b */ /* 0x003fe20003800000 */
.L_x_27684:
[----:B------:R-:W-:Y:S01]  /*4ab0*/  HFMA2.MMA R167, -RZ, RZ, 0, 9.5367431640625e-07 ;  /* 0x00000010ffa77435 */ /* 0x000fe200000001ff */
[----:B------:R-:W-:-:S05]  /*4ac0*/  MOV R162, R163 ;  /* 0x000000a300a27202 */ /* 0x000fca0000000f00 */
[----:B------:R-:W-:-:S05]  /*4ad0*/  FADD.FTZ R162, R147, R162 ;  /* 0x000000a293a27221 */ /* 0x000fca0000010000 */
[----:B------:R-:W-:-:S07]  /*4ae0*/  MOV R166, R162 ;  /* 0x000000a200a67202 */ /* 0x000fce0000000f00 */
[----:B------:R-:W-:Y:S05]  /*4af0*/  WARPSYNC.COLLECTIVE R165, `(.L_x_27685) ;  /* 0x00000000a5087348 */ /* 0x000fea0003c00000 */
[----:B------:R0:W1:Y:S02]  /*4b00*/  SHFL.BFLY P6, R163, R166, R167, R168 ;  /* 0x0c0000a7a6a37389 */ /* 0x00006400000c00a8 */
[----:B01----:R-:W-:Y:S01]  /*4b10*/  ENDCOLLECTIVE ;  /* 0x000000000000791b */ /* 0x003fe20003800000 */
.L_x_27685:
[----:B------:R-:W-:Y:S01]  /*4b20*/  MOV R149, R163 ;  /* 0x000000a300957202 */ /* 0x000fe20000000f00 */
[----:B------:R-:W-:Y:S06]  /*4b30*/  BRA `(.L_x_27686) ;  /* 0xffffffe400b47947 */ /* 0x000fec000383ffff */
.L_x_27687:
        /* <DEDUP_REMOVED lines=12> */
.L_x_30334:


//--------------------- .text._ZN10layer_norm13ln_fwd_kernelINS_13Kernel_traitsIfffffjLj8192ELj1ELj1ELj8ELj16ENS_18Kernel_traits_baseILj8192EfffffjLj256EEEEELb0ELb1ELb1ELb1EEEvNS_9FwdParamsE --------------------------
	.section	.text._ZN10layer_norm13ln_fwd_kernelINS_13Kernel_traitsIfffffjLj8192ELj1ELj1ELj8ELj16ENS_18Kernel_traits_baseILj8192EfffffjLj256EEEEELb0ELb1ELb1ELb1EEEvNS_9FwdParamsE,"ax",@progbits
	.align	128
        .global         _ZN10layer_norm13ln_fwd_kernelINS_13Kernel_traitsIfffffjLj8192ELj1ELj1ELj8ELj16ENS_18Kernel_traits_baseILj8192EfffffjLj256EEEEELb0ELb1ELb1ELb1EEEvNS_9FwdParamsE
        .type           _ZN10layer_norm13ln_fwd_kernelINS_13Kernel_traitsIfffffjLj8192ELj1ELj1ELj8ELj16ENS_18Kernel_traits_baseILj8192EfffffjLj256EEEEELb0ELb1ELb1ELb1EEEvNS_9FwdParamsE,@function
        .size           _ZN10layer_norm13ln_fwd_kernelINS_13Kernel_traitsIfffffjLj8192ELj1ELj1ELj8ELj16ENS_18Kernel_traits_baseILj8192EfffffjLj256EEEEELb0ELb1ELb1ELb1EEEvNS_9FwdParamsE,(.L_x_30335 - _ZN10layer_norm13ln_fwd_kernelINS_13Kernel_traitsIfffffjLj8192ELj1ELj1ELj8ELj16ENS_18Kernel_traits_baseILj8192EfffffjLj256EEEEELb0ELb1ELb1ELb1EEEvNS_9FwdParamsE)
        .other          _ZN10layer_norm13ln_fwd_kernelINS_13Kernel_traitsIfffffjLj8192ELj1ELj1ELj8ELj16ENS_18Kernel_traits_baseILj8192EfffffjLj256EEEEELb0ELb1ELb1ELb1EEEvNS_9FwdParamsE,@"STO_CUDA_ENTRY STV_DEFAULT"
_ZN10layer_norm13ln_fwd_kernelINS_13Kernel_traitsIfffffjLj8192ELj1ELj1ELj8ELj16ENS_18Kernel_traits_baseILj8192EfffffjLj256EEEEELb0ELb1ELb1ELb1EEEvNS_9FwdParamsE:
.text._ZN10layer_norm13ln_fwd_kernelINS_13Kernel_traitsIfffffjLj8192ELj1ELj1ELj8ELj16ENS_18Kernel_traits_baseILj8192EfffffjLj256EEEEELb0ELb1ELb1ELb1EEEvNS_9FwdParamsE:
        /* <DEDUP_REMOVED lines=74> */
.L_x_27755:
[----:B------:R-:W0:Y:S08]  /*04a0*/  LDC.64 R154, c[0x0][0x230] ;  /* 0x00008c00ff9a7b82 */ /* 0x000e300000000a00 */
[----:B-1----:R-:W1:Y:S08]  /*04b0*/  LDC.64 R108, c[0x0][0x280] ;  /* 0x0000a000ff6c7b82 */ /* 0x002e700000000a00 */
[----:B------:R-:W2:Y:S01]  /*04c0*/  LDC R132, c[0x0][0x218] ;  /* 0x00008600ff847b82 */ /* 0x000ea20000000800 */
[----:B0-----:R-:W-:-:S07]  /*04d0*/  ISETP.NE.U32.AND P0, PT, R154, RZ, PT ;  /* 0x000000ff9a00720c */ /* 0x001fce0003f05070 */
[----:B------:R-:W0:Y:S01]  /*04e0*/  LDC.64 R134, c[0x0][0x238] ;  /* 0x00008e00ff867b82 */ /* 0x000e220000000a00 */
[----:B------:R-:W-:Y:S01]  /*04f0*/  ISETP.NE.AND.EX P0, PT, R155, RZ, PT, P0 ;  /* 0x000000ff9b00720c */ /* 0x000fe20003f05300 */
[----:B-1----:R-:W-:-:S05]  /*0500*/  IMAD.WIDE R108, R129, 0x4, R108 ;  /* 0x00000004816c7825 */ /* 0x002fca00078e026c */
[----:B------:R1:W3:Y:S01]  /*0510*/  LDG.E R116, desc[UR4][R108.64] ;  /* 0x000000046c747981 */ /* 0x0002e2000c1e1900 */
[----:B--2---:R-:W-:-:S06]  /*0520*/  IMAD R112, R129, R132, RZ ;  /* 0x0000008481707224 */ /* 0x004fcc00078e02ff */
[----:B------:R-:W2:Y:S01]  /*0530*/  @P0 LDC.64 R110, c[0x0][0x230] ;  /* 0x00008c00ff6e0b82 */ /* 0x000ea20000000a00 */
[----:B------:R-:W-:-:S04]  /*0540*/  SHF.R.S32.HI R113, RZ, 0x1f, R112 ;  /* 0x0000001fff717819 */ /* 0x000fc80000011470 */
[----:B------:R-:W-:-:S03]  /*0550*/  LEA.HI R114, R113, R112, RZ, 0x2 ;  /* 0x0000007071727211 */ /* 0x000fc600078f10ff */
[----:B------:R-:W1:Y:S01]  /*0560*/  LDC.64 R112, c[0x0][0x288] ;  /* 0x0000a200ff707b82 */ /* 0x000e620000000a00 */
[----:B------:R-:W-:-:S05]  /*0570*/  LEA.HI.SX32 R141, R114, R3, 0x1e ;  /* 0x00000003728d7211 */ /* 0x000fca00078ff2ff */
[----:B--2---:R-:W-:-:S05]  /*0580*/  @P0 IMAD.WIDE.U32 R110, R141, 0x10, R110 ;  /* 0x000000108d6e0825 */ /* 0x004fca00078e006e */
[----:B------:R-:W2:Y:S01]  /*0590*/  @P0 LDG.E.128 R100, desc[UR4][R110.64] ;  /* 0x000000046e640981 */ /* 0x000ea2000c1e1d00 */
[----:B-1----:R-:W-:Y:S01]  /*05a0*/  IMAD.WIDE R108, R129, 0x4, R112 ;  /* 0x00000004816c7825 */ /* 0x002fe200078e0270 */
[----:B------:R-:W-:-:S04]  /*05b0*/  MOV R142, RZ ;  /* 0x000000ff008e7202 */ /* 0x000fc80000000f00 */
[----:B-----5:R2:W5:Y:S01]  /*05c0*/  LDG.E R140, desc[UR4][R108.64] ;  /* 0x000000046c8c7981 */ /* 0x020562000c1e1900 */
[----:B------:R-:W-:Y:S01]  /*05d0*/  IADD3 R123, R141, 0x100, RZ ;  /* 0x000001008d7b7810 */ /* 0x000fe20007ffe0ff */
[----:B------:R-:W-:Y:S01]  /*05e0*/  BSSY B0, `(.L_x_27688) ;  /* 0x000001e000007945 */ /* 0x000fe20003800000 */
[C---:B---3--:R-:W-:Y:S02]  /*05f0*/  ISETP.GE.AND P5, PT, R116.reuse, 0x1, PT ;  /* 0x000000017400780c */ /* 0x048fe40003fa6270 */
[----:B------:R-:W-:-:S11]  /*0600*/  ISETP.GT.AND P6, PT, R116, RZ, PT ;  /* 0x000000ff7400720c */ /* 0x000fd60003fc4270 */
[----:B------:R-:W1:Y:S01]  /*0610*/  @P5 LDC.64 R112, c[0x0][0x220] ;  /* 0x00008800ff705b82 */ /* 0x000e620000000a00 */
[----:B------:R-:W-:Y:S02]  /*0620*/  @P5 IADD3 R115, R116, -0x1, RZ ;  /* 0xffffffff74735810 */ /* 0x000fe40007ffe0ff */
[----:B------:R-:W-:-:S03]  /*0630*/  @!P6 ISETP.NE.U32.AND P1, PT, R154, RZ, PT ;  /* 0x000000ff9a00e20c */ /* 0x000fc60003f25070 */
[----:B------:R-:W-:Y:S01]  /*0640*/  @P5 IMAD R115, R115, R132, RZ ;  /* 0x0000008473735224 */ /* 0x000fe200078e02ff */
[----:B------:R-:W-:Y:S01]  /*0650*/  @!P6 ISETP.NE.AND.EX P2, PT, R155, RZ, PT, P1 ;  /* 0x000000ff9b00e20c */ /* 0x000fe20003f45310 */
[----:B------:R-:W3:Y:S03]  /*0660*/  @P0 LDC.64 R116, c[0x0][0x230] ;  /* 0x00008c00ff740b82 */ /* 0x000ee60000000a00 */
[----:B------:R-:W-:-:S04]  /*0670*/  @P5 SHF.R.S32.HI R114, RZ, 0x1f, R115 ;  /* 0x0000001fff725819 */ /* 0x000fc80000011473 */
[----:B------:R-:W-:-:S04]  /*0680*/  @P5 LEA.HI R114, R114, R115, RZ, 0x2 ;  /* 0x0000007372725211 */ /* 0x000fc800078f10ff */
[----:B------:R-:W-:Y:S02]  /*0690*/  @P5 LEA.HI.SX32 R142, R114, R3, 0x1e ;  /* 0x00000003728e5211 */ /* 0x000fe400078ff2ff */
[----:B--2---:R-:W-:Y:S02]  /*06a0*/  @!P6 FSEL R109, R101, RZ, P2 ;  /* 0x000000ff656de208 */ /* 0x004fe40001000000 */
[----:B------:R-:W-:Y:S01]  /*06b0*/  @!P6 ISETP.NE.U32.AND P3, PT, R154, RZ, PT ;  /* 0x000000ff9a00e20c */ /* 0x000fe20003f65070 */
[----:B-1----:R-:W-:Y:S01]  /*06c0*/  @P5 IMAD.WIDE.U32 R110, R142, 0x10, R112 ;  /* 0x000000108e6e5825 */ /* 0x002fe200078e0070 */
[C---:B------:R-:W-:Y:S02]  /*06d0*/  @!P6 ISETP.NE.U32.AND P1, PT, R154.reuse, RZ, PT ;  /* 0x000000ff9a00e20c */ /* 0x040fe40003f25070 */
[----:B------:R-:W-:Y:S02]  /*06e0*/  @!P6 ISETP.NE.U32.AND P2, PT, R154, RZ, PT ;  /* 0x000000ff9a00e20c */ /* 0x000fe40003f45070 */
[C---:B------:R-:W-:Y:S01]  /*06f0*/  @!P6 ISETP.NE.AND.EX P3, PT, R155.reuse, RZ, PT, P3 ;  /* 0x000000ff9b00e20c */ /* 0x040fe20003f65330 */
[----:B------:R1:W5:Y:S01]  /*0700*/  @P5 LDG.E.128 R96, desc[UR4][R110.64] ;  /* 0x000000046e605981 */ /* 0x000362000c1e1d00 */
[----:B------:R-:W-:Y:S01]  /*0710*/  @!P6 ISETP.NE.AND.EX P1, PT, R155, RZ, PT, P1 ;  /* 0x000000ff9b00e20c */ /* 0x000fe20003f25310 */
[----:B0-----:R-:W-:Y:S01]  /*0720*/  IMAD.WIDE.U32 R112, R141, 0x10, R134 ;  /* 0x000000108d707825 */ /* 0x001fe200078e0086 */
[----:B------:R-:W-:-:S02]  /*0730*/  @!P6 ISETP.NE.AND.EX P2, PT, R155, RZ, PT, P2 ;  /* 0x000000ff9b00e20c */ /* 0x000fc40003f45320 */
[----:B------:R-:W-:Y:S01]  /*0740*/  @!P6 FSEL R108, R100, RZ, P3 ;  /* 0x000000ff646ce208 */ /* 0x000fe20001800000 */
[----:B---3--:R-:W-:Y:S01]  /*0750*/  @P0 IMAD.WIDE.U32 R116, R123, 0x10, R116 ;  /* 0x000000107b740825 */ /* 0x008fe200078e0074 */
[----:B-1----:R-:W-:Y:S02]  /*0760*/  @!P6 FSEL R110, R102, RZ, P1 ;  /* 0x000000ff666ee208 */ /* 0x002fe40000800000 */
[----:B------:R-:W-:Y:S01]  /*0770*/  @!P6 FSEL R111, R103, RZ, P2 ;  /* 0x000000ff676fe208 */ /* 0x000fe20001000000 */
[----:B------:R-:W-:Y:S06]  /*0780*/  @!P6 BRA `(.L_x_27689) ;  /* 0x00000000000ce947 */ /* 0x000fec0003800000 */
[----:B-----5:R-:W-:-:S04]  /*0790*/  FMUL.FTZ R115, R96, UR6 ;  /* 0x0000000660737c20 */ /* 0x020fc80008410000 */
[----:B------:R-:W-:-:S04]  /*07a0*/  FMUL.FTZ R108, R68, R115 ;  /* 0x00000073446c7220 */ /* 0x000fc80000410000 */
[----:B------:R-:W-:-:S07]  /*07b0*/  @P0 FADD.FTZ R108, R100, R108 ;  /* 0x0000006c646c0221 */ /* 0x000fce0000010000 */
.L_x_27689:
[----:B------:R-:W-:Y:S05]  /*07c0*/  BSYNC B0 ;  /* 0x0000000000007941 */ /* 0x000fea0003800000 */
.L_x_27688:
[----:B------:R-:W-:Y:S04]  /*07d0*/  BSSY B0, `(.L_x_27690) ;  /* 0x0000005000007945 */ /* 0x000fe80003800000 */
[----:B------:R-:W-:Y:S05]  /*07e0*/  @!P6 BRA `(.L_x_27691) ;  /* 0x00000000000ce947 */ /* 0x000fea0003800000 */
[----:B-----5:R-:W-:-:S04]  /*07f0*/  FMUL.FTZ R114, R97, UR6 ;  /* 0x0000000661727c20 */ /* 0x020fc80008410000 */
[----:B------:R-:W-:-:S04]  /*0800*/  FMUL.FTZ R109, R69, R114 ;  /* 0x00000072456d7220 */ /* 0x000fc80000410000 */
[----:B------:R-:W-:-:S07]  /*0810*/  @P0 FADD.FTZ R109, R101, R109 ;  /* 0x0000006d656d0221 */ /* 0x000fce0000010000 */
.L_x_27691:
[----:B------:R-:W-:Y:S05]  /*0820*/  BSYNC B0 ;  /* 0x0000000000007941 */ /* 0x000fea0003800000 */
.L_x_27690:
[----:B------:R-:W-:Y:S04]  /*0830*/  BSSY B0, `(.L_x_27692) ;  /* 0x0000005000007945 */ /* 0x000fe80003800000 */
[----:B------:R-:W-:Y:S05]  /*0840*/  @!P6 BRA `(.L_x_27693) ;  /* 0x00000000000ce947 */ /* 0x000fea0003800000 */
[----:B-----5:R-:W-:-:S04]  /*0850*/  FMUL.FTZ R115, R98, UR6 ;  /* 0x0000000662737c20 */ /* 0x020fc80008410000 */
[----:B------:R-:W-:-:S04]  /*0860*/  FMUL.FTZ R110, R70, R115 ;  /* 0x00000073466e7220 */ /* 0x000fc80000410000 */
[----:B------:R-:W-:-:S07]  /*0870*/  @P0 FADD.FTZ R110, R102, R110 ;  /* 0x0000006e666e0221 */ /* 0x000fce0000010000 */
.L_x_27693:
[----:B------:R-:W-:Y:S05]  /*0880*/  BSYNC B0 ;  /* 0x0000000000007941 */ /* 0x000fea0003800000 */
.L_x_27692:
[----:B------:R-:W-:Y:S04]  /*0890*/  BSSY B0, `(.L_x_27694) ;  /* 0x0000005000007945 */ /* 0x000fe80003800000 */
[----:B------:R-:W-:Y:S05]  /*08a0*/  @!P6 BRA `(.L_x_27695) ;  /* 0x00000000000ce947 */ /* 0x000fea0003800000 */
[----:B-----5:R-:W-:-:S04]  /*08b0*/  FMUL.FTZ R114, R99, UR6 ;  /* 0x0000000663727c20 */ /* 0x020fc80008410000 */
[----:B------:R-:W-:-:S04]  /*08c0*/  FMUL.FTZ R111, R71, R114 ;  /* 0x00000072476f7220 */ /* 0x000fc80000410000 */
[----:B------:R-:W-:-:S07]  /*08d0*/  @P0 FADD.FTZ R111, R103, R111 ;  /* 0x0000006f676f0221 */ /* 0x000fce0000010000 */
.L_x_27695:
[----:B------:R-:W-:Y:S05]  /*08e0*/  BSYNC B0 ;  /* 0x0000000000007941 */ /* 0x000fea0003800000 */
.L_x_27694:
        /* <DEDUP_REMOVED lines=27> */
.L_x_27697:
[----:B------:R-:W-:Y:S05]  /*0aa0*/  BSYNC B0 ;  /* 0x0000000000007941 */ /* 0x000fea0003800000 */
.L_x_27696:
[----:B------:R-:W-:Y:S04]  /*0ab0*/  BSSY B0, `(.L_x_27698) ;  /* 0x0000005000007945 */ /* 0x000fe80003800000 */
[----:B------:R-:W-:Y:S05]  /*0ac0*/  @!P6 BRA `(.L_x_27699) ;  /* 0x00000000000ce947 */ /* 0x000fea0003800000 */
[----:B-----5:R-:W-:-:S04]  /*0ad0*/  FMUL.FTZ R118, R97, UR6 ;  /* 0x0000000661767c20 */ /* 0x020fc80008410000 */
[----:B------:R-:W-:-:S04]  /*0ae0*/  FMUL.FTZ R113, R73, R118 ;  /* 0x0000007649717220 */ /* 0x000fc80000410000 */
[----:B------:R-:W-:-:S07]  /*0af0*/  @P0 FADD.FTZ R113, R101, R113 ;  /* 0x0000007165710221 */ /* 0x000fce0000010000 */
.L_x_27699:
[----:B------:R-:W-:Y:S05]  /*0b00*/  BSYNC B0 ;  /* 0x0000000000007941 */ /* 0x000fea0003800000 */
.L_x_27698:
[----:B------:R-:W-:Y:S04]  /*0b10*/  BSSY B0, `(.L_x_27700) ;  /* 0x0000005000007945 */ /* 0x000fe80003800000 */
[----:B------:R-:W-:Y:S05]  /*0b20*/  @!P6 BRA `(.L_x_27701) ;  /* 0x00000000000ce947 */ /* 0x000fea0003800000 */
[----:B-----5:R-:W-:-:S04]  /*0b30*/  FMUL.FTZ R119, R98, UR6 ;  /* 0x0000000662777c20 */ /* 0x020fc80008410000 */
[----:B------:R-:W-:-:S04]  /*0b40*/  FMUL.FTZ R114, R74, R119 ;  /* 0x000000774a727220 */ /* 0x000fc80000410000 */
[----:B------:R-:W-:-:S07]  /*0b50*/  @P0 FADD.FTZ R114, R102, R114 ;  /* 0x0000007266720221 */ /* 0x000fce0000010000 */
.L_x_27701:
[----:B------:R-:W-:Y:S05]  /*0b60*/  BSYNC B0 ;  /* 0x0000000000007941 */ /* 0x000fea0003800000 */
.L_x_27700:
[----:B------:R-:W-:Y:S04]  /*0b70*/  BSSY B0, `(.L_x_27702) ;  /* 0x0000005000007945 */ /* 0x000fe80003800000 */
[----:B------:R-:W-:Y:S05]  /*0b80*/  @!P6 BRA `(.L_x_27703) ;  /* 0x00000000000ce947 */ /* 0x000fea0003800000 */
[----:B-----5:R-:W-:-:S04]  /*0b90*/  FMUL.FTZ R118, R99, UR6 ;  /* 0x0000000663767c20 */ /* 0x020fc80008410000 */
[----:B------:R-:W-:-:S04]  /*0ba0*/  FMUL.FTZ R115, R75, R118 ;  /* 0x000000764b737220 */ /* 0x000fc80000410000 */
[----:B------:R-:W-:-:S07]  /*0bb0*/  @P0 FADD.FTZ R115, R103, R115 ;  /* 0x0000007367730221 */ /* 0x000fce0000010000 */
.L_x_27703:
[----:B------:R-:W-:Y:S05]  /*0bc0*/  BSYNC B0 ;  /* 0x0000000000007941 */ /* 0x000fea0003800000 */
.L_x_27702:
        /* <DEDUP_REMOVED lines=27> */
.L_x_27705:
[----:B------:R-:W-:Y:S05]  /*0d80*/  BSYNC B0 ;  /* 0x0000000000007941 */ /* 0x000fea0003800000 */
.L_x_27704:
[----:B------:R-:W-:Y:S04]  /*0d90*/  BSSY B0, `(.L_x_27706) ;  /* 0x0000005000007945 */ /* 0x000fe80003800000 */
[----:B------:R-:W-:Y:S05]  /*0da0*/  @!P6 BRA `(.L_x_27707) ;  /* 0x00000000000ce947 */ /* 0x000fea0003800000 */
[----:B-----5:R-:W-:-:S04]  /*0db0*/  FMUL.FTZ R122, R97, UR6 ;  /* 0x00000006617a7c20 */ /* 0x020fc80008410000 */
[----:B------:R-:W-:-:S04]  /*0dc0*/  FMUL.FTZ R117, R77, R122 ;  /* 0x0000007a4d757220 */ /* 0x000fc80000410000 */
[----:B------:R-:W-:-:S07]  /*0dd0*/  @P0 FADD.FTZ R117, R101, R117 ;  /* 0x0000007565750221 */ /* 0x000fce0000010000 */
.L_x_27707:
[----:B------:R-:W-:Y:S05]  /*0de0*/  BSYNC B0 ;  /* 0x0000000000007941 */ /* 0x000fea0003800000 */
.L_x_27706:
[----:B------:R-:W-:Y:S04]  /*0df0*/  BSSY B0, `(.L_x_27708) ;  /* 0x0000005000007945 */ /* 0x000fe80003800000 */
[----:B------:R-:W-:Y:S05]  /*0e00*/  @!P6 BRA `(.L_x_27709) ;  /* 0x00000000000ce947 */ /* 0x000fea0003800000 */
[----:B-----5:R-:W-:-:S04]  /*0e10*/  FMUL.FTZ R123, R98, UR6 ;  /* 0x00000006627b7c20 */ /* 0x020fc80008410000 */
[----:B------:R-:W-:-:S04]  /*0e20*/  FMUL.FTZ R118, R78, R123 ;  /* 0x0000007b4e767220 */ /* 0x000fc80000410000 */
[----:B------:R-:W-:-:S07]  /*0e30*/  @P0 FADD.FTZ R118, R102, R118 ;  /* 0x0000007666760221 */ /* 0x000fce0000010000 */
.L_x_27709:
[----:B------:R-:W-:Y:S05]  /*0e40*/  BSYNC B0 ;  /* 0x0000000000007941 */ /* 0x000fea0003800000 */
.L_x_27708:
[----:B------:R-:W-:Y:S04]  /*0e50*/  BSSY B0, `(.L_x_27710) ;  /* 0x0000005000007945 */ /* 0x000fe80003800000 */
[----:B------:R-:W-:Y:S05]  /*0e60*/  @!P6 BRA `(.L_x_27711) ;  /* 0x00000000000ce947 */ /* 0x000fea0003800000 */
[----:B-----5:R-:W-:-:S04]  /*0e70*/  FMUL.FTZ R122, R99, UR6 ;  /* 0x00000006637a7c20 */ /* 0x020fc80008410000 */
[----:B------:R-:W-:-:S04]  /*0e80*/  FMUL.FTZ R119, R79, R122 ;  /* 0x0000007a4f777220 */ /* 0x000fc80000410000 */
[----:B------:R-:W-:-:S07]  /*0e90*/  @P0 FADD.FTZ R119, R103, R119 ;  /* 0x0000007767770221 */ /* 0x000fce0000010000 */
.L_x_27711:
[----:B------:R-:W-:Y:S05]  /*0ea0*/  BSYNC B0 ;  /* 0x0000000000007941 */ /* 0x000fea0003800000 */
.L_x_27710:
        /* <DEDUP_REMOVED lines=27> */
.L_x_27713:
[----:B------:R-:W-:Y:S05]  /*1060*/  BSYNC B0 ;  /* 0x0000000000007941 */ /* 0x000fea0003800000 */
.L_x_27712:
[----:B------:R-:W-:Y:S04]  /*1070*/  BSSY B0, `(.L_x_27714) ;  /* 0x0000005000007945 */ /* 0x000fe80003800000 */
[----:B------:R-:W-:Y:S05]  /*1080*/  @!P6 BRA `(.L_x_27715) ;  /* 0x00000000000ce947 */ /* 0x000fea0003800000 */
[----:B-----5:R-:W-:-:S04]  /*1090*/  FMUL.FTZ R126, R97, UR6 ;  /* 0x00000006617e7c20 */ /* 0x020fc80008410000 */
[----:B------:R-:W-:-:S04]  /*10a0*/  FMUL.FTZ R121, R81, R126 ;  /* 0x0000007e51797220 */ /* 0x000fc80000410000 */
[----:B------:R-:W-:-:S07]  /*10b0*/  @P0 FADD.FTZ R121, R101, R121 ;  /* 0x0000007965790221 */ /* 0x000fce0000010000 */
.L_x_27715:
[----:B------:R-:W-:Y:S05]  /*10c0*/  BSYNC B0 ;  /* 0x0000000000007941 */ /* 0x000fea0003800000 */
.L_x_27714:
[----:B------:R-:W-:Y:S04]  /*10d0*/  BSSY B0, `(.L_x_27716) ;  /* 0x0000005000007945 */ /* 0x000fe80003800000 */
[----:B------:R-:W-:Y:S05]  /*10e0*/  @!P6 BRA `(.L_x_27717) ;  /* 0x00000000000ce947 */ /* 0x000fea0003800000 */
[----:B-----5:R-:W-:-:S04]  /*10f0*/  FMUL.FTZ R127, R98, UR6 ;  /* 0x00000006627f7c20 */ /* 0x020fc80008410000 */
[----:B------:R-:W-:-:S04]  /*1100*/  FMUL.FTZ R122, R82, R127 ;  /* 0x0000007f527a7220 */ /* 0x000fc80000410000 */
[----:B------:R-:W-:-:S07]  /*1110*/  @P0 FADD.FTZ R122, R102, R122 ;  /* 0x0000007a667a0221 */ /* 0x000fce0000010000 */
.L_x_27717:
[----:B------:R-:W-:Y:S05]  /*1120*/  BSYNC B0 ;  /* 0x0000000000007941 */ /* 0x000fea0003800000 */
.L_x_27716:
[----:B------:R-:W-:Y:S04]  /*1130*/  BSSY B0, `(.L_x_27718) ;  /* 0x0000005000007945 */ /* 0x000fe80003800000 */
[----:B------:R-:W-:Y:S05]  /*1140*/  @!P6 BRA `(.L_x_27719) ;  /* 0x00000000000ce947 */ /* 0x000fea0003800000 */
[----:B-----5:R-:W-:-:S04]  /*1150*/  FMUL.FTZ R126, R99, UR6 ;  /* 0x00000006637e7c20 */ /* 0x020fc80008410000 */
[----:B------:R-:W-:-:S04]  /*1160*/  FMUL.FTZ R123, R83, R126 ;  /* 0x0000007e537b7220 */ /* 0x000fc80000410000 */
[----:B------:R-:W-:-:S07]  /*1170*/  @P0 FADD.FTZ R123, R103, R123 ;  /* 0x0000007b677b0221 */ /* 0x000fce0000010000 */
.L_x_27719:
[----:B------:R-:W-:Y:S05]  /*1180*/  BSYNC B0 ;  /* 0x0000000000007941 */ /* 0x000fea0003800000 */
.L_x_27718:
        /* <DEDUP_REMOVED lines=27> */
.L_x_27721:
[----:B------:R-:W-:Y:S05]  /*1340*/  BSYNC B0 ;  /* 0x0000000000007941 */ /* 0x000fea0003800000 */
.L_x_27720:
[----:B------:R-:W-:Y:S04]  /*1350*/  BSSY B0, `(.L_x_27722) ;  /* 0x0000005000007945 */ /* 0x000fe80003800000 */
[----:B------:R-:W-:Y:S05]  /*1360*/  @!P6 BRA `(.L_x_27723) ;  /* 0x00000000000ce947 */ /* 0x000fea0003800000 */
[----:B-----5:R-:W-:-:S04]  /*1370*/  FMUL.FTZ R138, R97, UR6 ;  /* 0x00000006618a7c20 */ /* 0x020fc80008410000 */
[----:B------:R-:W-:-:S04]  /*1380*/  FMUL.FTZ R125, R85, R138 ;  /* 0x0000008a557d7220 */ /* 0x000fc80000410000 */
[----:B------:R-:W-:-:S07]  /*1390*/  @P0 FADD.FTZ R125, R101, R125 ;  /* 0x0000007d657d0221 */ /* 0x000fce0000010000 */
.L_x_27723:
[----:B------:R-:W-:Y:S05]  /*13a0*/  BSYNC B0 ;  /* 0x0000000000007941 */ /* 0x000fea0003800000 */
.L_x_27722:
[----:B------:R-:W-:Y:S04]  /*13b0*/  BSSY B0, `(.L_x_27724) ;  /* 0x0000005000007945 */ /* 0x000fe80003800000 */
[----:B------:R-:W-:Y:S05]  /*13c0*/  @!P6 BRA `(.L_x_27725) ;  /* 0x00000000000ce947 */ /* 0x000fea0003800000 */
[----:B-----5:R-:W-:-:S04]  /*13d0*/  FMUL.FTZ R139, R98, UR6 ;  /* 0x00000006628b7c20 */ /* 0x020fc80008410000 */
[----:B------:R-:W-:-:S04]  /*13e0*/  FMUL.FTZ R126, R86, R139 ;  /* 0x0000008b567e7220 */ /* 0x000fc80000410000 */
[----:B------:R-:W-:-:S07]  /*13f0*/  @P0 FADD.FTZ R126, R102, R126 ;  /* 0x0000007e667e0221 */ /* 0x000fce0000010000 */
.L_x_27725:
[----:B------:R-:W-:Y:S05]  /*1400*/  BSYNC B0 ;  /* 0x0000000000007941 */ /* 0x000fea0003800000 */
.L_x_27724:
[----:B------:R-:W-:Y:S04]  /*1410*/  BSSY B0, `(.L_x_27726) ;  /* 0x0000005000007945 */ /* 0x000fe80003800000 */
[----:B------:R-:W-:Y:S05]  /*1420*/  @!P6 BRA `(.L_x_27727) ;  /* 0x00000000000ce947 */ /* 0x000fea0003800000 */
[----:B-----5:R-:W-:-:S04]  /*1430*/  FMUL.FTZ R138, R99, UR6 ;  /* 0x00000006638a7c20 */ /* 0x020fc80008410000 */
[----:B------:R-:W-:-:S04]  /*1440*/  FMUL.FTZ R127, R87, R138 ;  /* 0x0000008a577f7220 */ /* 0x000fc80000410000 */
[----:B------:R-:W-:-:S07]  /*1450*/  @P0 FADD.FTZ R127, R103, R127 ;  /* 0x0000007f677f0221 */ /* 0x000fce0000010000 */
.L_x_27727:
[----:B------:R-:W-:Y:S05]  /*1460*/  BSYNC B0 ;  /* 0x0000000000007941 */ /* 0x000fea0003800000 */
.L_x_27726:
        /* <DEDUP_REMOVED lines=27> */
.L_x_27729:
[----:B------:R-:W-:Y:S05]  /*1620*/  BSYNC B0 ;  /* 0x0000000000007941 */ /* 0x000fea0003800000 */
.L_x_27728:
[----:B------:R-:W-:Y:S04]  /*1630*/  BSSY B0, `(.L_x_27730) ;  /* 0x0000005000007945 */ /* 0x000fe80003800000 */
[----:B------:R-:W-:Y:S05]  /*1640*/  @!P6 BRA `(.L_x_27731) ;  /* 0x00000000000ce947 */ /* 0x000fea0003800000 */
[----:B-----5:R-:W-:-:S04]  /*1650*/  FMUL.FTZ R146, R97, UR6 ;  /* 0x0000000661927c20 */ /* 0x020fc80008410000 */
[----:B------:R-:W-:-:S04]  /*1660*/  FMUL.FTZ R137, R89, R146 ;  /* 0x0000009259897220 */ /* 0x000fc80000410000 */
[----:B------:R-:W-:-:S07]  /*1670*/  @P0 FADD.FTZ R137, R101, R137 ;  /* 0x0000008965890221 */ /* 0x000fce0000010000 */
.L_x_27731:
[----:B------:R-:W-:Y:S05]  /*1680*/  BSYNC B0 ;  /* 0x0000000000007941 */ /* 0x000fea0003800000 */
.L_x_27730:
[----:B------:R-:W-:Y:S04]  /*1690*/  BSSY B0, `(.L_x_27732) ;  /* 0x0000005000007945 */ /* 0x000fe80003800000 */
[----:B------:R-:W-:Y:S05]  /*16a0*/  @!P6 BRA `(.L_x_27733) ;  /* 0x00000000000ce947 */ /* 0x000fea0003800000 */
[----:B-----5:R-:W-:-:S04]  /*16b0*/  FMUL.FTZ R143, R98, UR6 ;  /* 0x00000006628f7c20 */ /* 0x020fc80008410000 */
[----:B------:R-:W-:-:S04]  /*16c0*/  FMUL.FTZ R138, R90, R143 ;  /* 0x0000008f5a8a7220 */ /* 0x000fc80000410000 */
[----:B------:R-:W-:-:S07]  /*16d0*/  @P0 FADD.FTZ R138, R102, R138 ;  /* 0x0000008a668a0221 */ /* 0x000fce0000010000 */
.L_x_27733:
[----:B------:R-:W-:Y:S05]  /*16e0*/  BSYNC B0 ;  /* 0x0000000000007941 */ /* 0x000fea0003800000 */
.L_x_27732:
[----:B------:R-:W-:Y:S04]  /*16f0*/  BSSY B0, `(.L_x_27734) ;  /* 0x0000005000007945 */ /* 0x000fe80003800000 */
[----:B------:R-:W-:Y:S05]  /*1700*/  @!P6 BRA `(.L_x_27735) ;  /* 0x00000000000ce947 */ /* 0x000fea0003800000 */
[----:B-----5:R-:W-:-:S04]  /*1710*/  FMUL.FTZ R146, R99, UR6 ;  /* 0x0000000663927c20 */ /* 0x020fc80008410000 */
[----:B------:R-:W-:-:S04]  /*1720*/  FMUL.FTZ R139, R91, R146 ;  /* 0x000000925b8b7220 */ /* 0x000fc80000410000 */
[----:B------:R-:W-:-:S07]  /*1730*/  @P0 FADD.FTZ R139, R103, R139 ;  /* 0x0000008b678b0221 */ /* 0x000fce0000010000 */
.L_x_27735:
[----:B------:R-:W-:Y:S05]  /*1740*/  BSYNC B0 ;  /* 0x0000000000007941 */ /* 0x000fea0003800000 */
.L_x_27734:
[----:B------:R-:W0:Y:S01]  /*1750*/  @P5 LDC.64 R146, c[0x0][0x220] ;  /* 0x00008800ff925b82 */ /* 0x000e220000000a00 */
[----:B------:R1:W-:Y:S01]  /*1760*/  STG.E.128 desc[UR4][R144.64], R136 ;  /* 0x0000008890007986 */ /* 0x0003e2000c101d04 */
[----:B------:R-:W-:-:S03]  /*1770*/  @P5 IADD3 R143, R142, 0x600, RZ ;  /* 0x000006008e8f5810 */ /* 0x000fc60007ffe0ff */
[----:B------:R-:W1:Y:S03]  /*1780*/  @P0 LDG.E.128 R100, desc[UR4][R148.64] ;  /* 0x0000000494640981 */ /* 0x000e66000c1e1d00 */
[----:B------:R-:W2:Y:S01]  /*1790*/  @P0 LDC.64 R150, c[0x0][0x230] ;  /* 0x00008c00ff960b82 */ /* 0x000ea20000000a00 */
[----:B0-----:R-:W-:-:S05]  /*17a0*/  @P5 IMAD.WIDE.U32 R146, R143, 0x10, R146 ;  /* 0x000000108f925825 */ /* 0x001fca00078e0092 */
[----:B-----5:R0:W5:Y:S01]  /*17b0*/  @P5 LDG.E.128 R96, desc[UR4][R146.64] ;  /* 0x0000000492605981 */ /* 0x020162000c1e1d00 */
[C---:B------:R-:W-:Y:S01]  /*17c0*/  @!P6 ISETP.NE.U32.AND P1, PT, R154.reuse, RZ, PT ;  /* 0x000000ff9a00e20c */ /* 0x040fe20003f25070 */
[----:B------:R-:W-:Y:S01]  /*17d0*/  BSSY B0, `(.L_x_27736) ;  /* 0x000000e000007945 */ /* 0x000fe20003800000 */
[C---:B------:R-:W-:Y:S02]  /*17e0*/  @!P6 ISETP.NE.U32.AND P3, PT, R154.reuse, RZ, PT ;  /* 0x000000ff9a00e20c */ /* 0x040fe40003f65070 */
[C---:B------:R-:W-:Y:S02]  /*17f0*/  @!P6 ISETP.NE.AND.EX P2, PT, R155.reuse, RZ, PT, P1 ;  /* 0x000000ff9b00e20c */ /* 0x040fe40003f45310 */
[----:B------:R-:W-:Y:S02]  /*1800*/  @!P6 ISETP.NE.U32.AND P1, PT, R154, RZ, PT ;  /* 0x000000ff9a00e20c */ /* 0x000fe40003f25070 */
[C---:B------:R-:W-:Y:S02]  /*1810*/  @!P6 ISETP.NE.AND.EX P3, PT, R155.reuse, RZ, PT, P3 ;  /* 0x000000ff9b00e20c */ /* 0x040fe40003f65330 */
[----:B------:R-:W-:-:S02]  /*1820*/  @!P6 ISETP.NE.AND.EX P1, PT, R155, RZ, PT, P1 ;  /* 0x000000ff9b00e20c */ /* 0x000fc40003f25310 */
[----:B-1----:R-:W-:Y:S02]  /*1830*/  @!P6 FSEL R144, R100, RZ, P2 ;  /* 0x000000ff6490e208 */ /* 0x002fe40001000000 */
[----:B------:R-:W-:-:S04]  /*1840*/  @!P6 ISETP.NE.U32.AND P2, PT, R154, RZ, PT ;  /* 0x000000ff9a00e20c */ /* 0x000fc80003f45070 */
[----:B------:R-:W-:-:S04]  /*1850*/  @!P6 ISETP.NE.AND.EX P2, PT, R155, RZ, PT, P2 ;  /* 0x000000ff9b00e20c */ /* 0x000fc80003f45320 */
[----:B------:R-:W-:Y:S01]  /*1860*/  @!P6 FSEL R145, R101, RZ, P2 ;  /* 0x000000ff6591e208 */ /* 0x000fe20001000000 */
[----:B0-2---:R-:W-:Y:S08]  /*1870*/  @!P6 BRA `(.L_x_27737) ;  /* 0x00000000000ce947 */ /* 0x005ff00003800000 */
[----:B-----5:R-:W-:-:S04]  /*1880*/  FMUL.FTZ R143, R96, UR6 ;  /* 0x00000006608f7c20 */ /* 0x020fc80008410000 */
[----:B------:R-:W-:-:S04]  /*1890*/  FMUL.FTZ R144, R92, R143 ;  /* 0x0000008f5c907220 */ /* 0x000fc80000410000 */
[----:B------:R-:W-:-:S07]  /*18a0*/  @P0 FADD.FTZ R144, R100, R144 ;  /* 0x0000009064900221 */ /* 0x000fce0000010000 */
.L_x_27737:
[----:B------:R-:W-:Y:S05]  /*18b0*/  BSYNC B0 ;  /* 0x0000000000007941 */ /* 0x000fea0003800000 */
.L_x_27736:
[----:B------:R-:W-:Y:S04]  /*18c0*/  BSSY B0, `(.L_x_27738) ;  /* 0x0000005000007945 */ /* 0x000fe80003800000 */
[----:B------:R-:W-:Y:S05]  /*18d0*/  @!P6 BRA `(.L_x_27739) ;  /* 0x00000000000ce947 */ /* 0x000fea0003800000 */
[----:B-----5:R-:W-:-:S04]  /*18e0*/  FMUL.FTZ R146, R97, UR6 ;  /* 0x0000000661927c20 */ /* 0x020fc80008410000 */
[----:B------:R-:W-:-:S04]  /*18f0*/  FMUL.FTZ R145, R93, R146 ;  /* 0x000000925d917220 */ /* 0x000fc80000410000 */
[----:B------:R-:W-:-:S07]  /*1900*/  @P0 FADD.FTZ R145, R101, R145 ;  /* 0x0000009165910221 */ /* 0x000fce0000010000 */
.L_x_27739:
[----:B------:R-:W-:Y:S05]  /*1910*/  BSYNC B0 ;  /* 0x0000000000007941 */ /* 0x000fea0003800000 */
.L_x_27738:
[----:B------:R-:W-:Y:S01]  /*1920*/  BSSY B0, `(.L_x_27740) ;  /* 0x0000006000007945 */ /* 0x000fe20003800000 */
[----:B------:R-:W-:-:S03]  /*1930*/  @!P6 FSEL R146, R102, RZ, P3 ;  /* 0x000000ff6692e208 */ /* 0x000fc60001800000 */
[----:B------:R-:W-:Y:S05]  /*1940*/  @!P6 BRA `(.L_x_27741) ;  /* 0x00000000000ce947 */ /* 0x000fea0003800000 */
[----:B-----5:R-:W-:-:S04]  /*1950*/  FMUL.FTZ R143, R98, UR6 ;  /* 0x00000006628f7c20 */ /* 0x020fc80008410000 */
[----:B------:R-:W-:-:S04]  /*1960*/  FMUL.FTZ R146, R94, R143 ;  /* 0x0000008f5e927220 */ /* 0x000fc80000410000 */
[----:B------:R-:W-:-:S07]  /*1970*/  @P0 FADD.FTZ R146, R102, R146 ;  /* 0x0000009266920221 */ /* 0x000fce0000010000 */
.L_x_27741:
[----:B------:R-:W-:Y:S05]  /*1980*/  BSYNC B0 ;  /* 0x0000000000007941 */ /* 0x000fea0003800000 */
.L_x_27740:
[----:B------:R-:W-:Y:S01]  /*1990*/  BSSY B0, `(.L_x_27742) ;  /* 0x0000007000007945 */ /* 0x000fe20003800000 */
[----:B------:R-:W-:Y:S01]  /*19a0*/  IMAD.WIDE.U32 R148, R153, 0x10, R134 ;  /* 0x0000001099947825 */ /* 0x000fe200078e0086 */
[----:B------:R-:W-:Y:S02]  /*19b0*/  @!P6 FSEL R147, R103, RZ, P1 ;  /* 0x000000ff6793e208 */ /* 0x000fe40000800000 */
[----:B------:R-:W-:Y:S05]  /*19c0*/  @!P6 BRA `(.L_x_27743) ;  /* 0x00000000000ce947 */ /* 0x000fea0003800000 */
[----:B-----5:R-:W-:-:S04]  /*19d0*/  FMUL.FTZ R152, R99, UR6 ;  /* 0x0000000663987c20 */ /* 0x020fc80008410000 */
[----:B------:R-:W-:-:S04]  /*19e0*/  FMUL.FTZ R147, R95, R152 ;  /* 0x000000985f937220 */ /* 0x000fc80000410000 */
[----:B------:R-:W-:-:S07]  /*19f0*/  @P0 FADD.FTZ R147, R103, R147 ;  /* 0x0000009367930221 */ /* 0x000fce0000010000 */
.L_x_27743:
[----:B------:R-:W-:Y:S05]  /*1a00*/  BSYNC B0 ;  /* 0x0000000000007941 */ /* 0x000fea0003800000 */
.L_x_27742:
[----:B------:R-:W-:Y:S01]  /*1a10*/  IADD3 R157, R141, 0x700, RZ ;  /* 0x000007008d9d7810 */ /* 0x000fe20007ffe0ff */
[----:B------:R0:W-:Y:S01]  /*1a20*/  STG.E.128 desc[UR4][R148.64], R144 ;  /* 0x0000009094007986 */ /* 0x0001e2000c101d04 */
[----:B------:R-:W1:Y:S03]  /*1a30*/  @P5 LDC.64 R152, c[0x0][0x220] ;  /* 0x00008800ff985b82 */ /* 0x000e660000000a00 */
[----:B------:R-:W-:-:S05]  /*1a40*/  @P0 IMAD.WIDE.U32 R150, R157, 0x10, R150 ;  /* 0x000000109d960825 */ /* 0x000fca00078e0096 */
[----:B------:R-:W0:Y:S01]  /*1a50*/  @P0 LDG.E.128 R100, desc[UR4][R150.64] ;  /* 0x0000000496640981 */ /* 0x000e22000c1e1d00 */
        /* <DEDUP_REMOVED lines=12> */
[----:B0-----:R-:W-:-:S02]  /*1b20*/  @!P6 FSEL R149, R101, RZ, P1 ;  /* 0x000000ff6595e208 */ /* 0x001fc40000800000 */
[----:B------:R-:W-:Y:S02]  /*1b30*/  @!P6 FSEL R150, R102, RZ, P2 ;  /* 0x000000ff6696e208 */ /* 0x000fe40001000000 */
[----:B------:R-:W-:Y:S02]  /*1b40*/  @!P6 FSEL R151, R103, RZ, P5 ;  /* 0x000000ff6797e208 */ /* 0x000fe40002800000 */
[----:B------:R-:W-:Y:S01]  /*1b50*/  @!P6 FSEL R148, R100, RZ, P3 ;  /* 0x000000ff6494e208 */ /* 0x000fe20001800000 */
[----:B-1----:R-:W-:Y:S06]  /*1b60*/  @!P6 BRA `(.L_x_27745) ;  /* 0x00000000000ce947 */ /* 0x002fec0003800000 */
[----:B-----5:R-:W-:-:S04]  /*1b70*/  FMUL.FTZ R141, R96, UR6 ;  /* 0x00000006608d7c20 */ /* 0x020fc80008410000 */
[----:B------:R-:W-:-:S04]  /*1b80*/  FMUL.FTZ R148, R104, R141 ;  /* 0x0000008d68947220 */ /* 0x000fc80000410000 */
[----:B------:R-:W-:-:S07]  /*1b90*/  @P0 FADD.FTZ R148, R100, R148 ;  /* 0x0000009464940221 */ /* 0x000fce0000010000 */
.L_x_27745:
[----:B------:R-:W-:Y:S05]  /*1ba0*/  BSYNC B0 ;  /* 0x0000000000007941 */ /* 0x000fea0003800000 */
.L_x_27744:
[----:B------:R-:W-:Y:S04]  /*1bb0*/  BSSY B0, `(.L_x_27746) ;  /* 0x0000005000007945 */ /* 0x000fe80003800000 */
[----:B------:R-:W-:Y:S05]  /*1bc0*/  @!P6 BRA `(.L_x_27747) ;  /* 0x00000000000ce947 */ /* 0x000fea0003800000 */
[----:B-----5:R-:W-:-:S04]  /*1bd0*/  FMUL.FTZ R142, R97, UR6 ;  /* 0x00000006618e7c20 */ /* 0x020fc80008410000 */
[----:B------:R-:W-:-:S04]  /*1be0*/  FMUL.FTZ R149, R105, R142 ;  /* 0x0000008e69957220 */ /* 0x000fc80000410000 */
[----:B------:R-:W-:-:S07]  /*1bf0*/  @P0 FADD.FTZ R149, R101, R149 ;  /* 0x0000009565950221 */ /* 0x000fce0000010000 */
.L_x_27747:
[----:B------:R-:W-:Y:S05]  /*1c00*/  BSYNC B0 ;  /* 0x0000000000007941 */ /* 0x000fea0003800000 */
.L_x_27746:
[----:B------:R-:W-:Y:S04]  /*1c10*/  BSSY B0, `(.L_x_27748) ;  /* 0x0000005000007945 */ /* 0x000fe80003800000 */
[----:B------:R-:W-:Y:S05]  /*1c20*/  @!P6 BRA `(.L_x_27749) ;  /* 0x00000000000ce947 */ /* 0x000fea0003800000 */
[----:B-----5:R-:W-:-:S04]  /*1c30*/  FMUL.FTZ R141, R98, UR6 ;  /* 0x00000006628d7c20 */ /* 0x020fc80008410000 */
[----:B------:R-:W-:-:S04]  /*1c40*/  FMUL.FTZ R150, R106, R141 ;  /* 0x0000008d6a967220 */ /* 0x000fc80000410000 */
[----:B------:R-:W-:-:S07]  /*1c50*/  @P0 FADD.FTZ R150, R102, R150 ;  /* 0x0000009666960221 */ /* 0x000fce0000010000 */
.L_x_27749:
[----:B------:R-:W-:Y:S05]  /*1c60*/  BSYNC B0 ;  /* 0x0000000000007941 */ /* 0x000fea0003800000 */
.L_x_27748:
[----:B------:R-:W-:Y:S04]  /*1c70*/  BSSY B0, `(.L_x_27750) ;  /* 0x0000005000007945 */ /* 0x000fe80003800000 */
[----:B------:R-:W-:Y:S05]  /*1c80*/  @!P6 BRA `(.L_x_27751) ;  /* 0x00000000000ce947 */ /* 0x000fea0003800000 */
[----:B-----5:R-:W-:-:S04]  /*1c90*/  FMUL.FTZ R142, R99, UR6 ;  /* 0x00000006638e7c20 */ /* 0x020fc80008410000 */
[----:B------:R-:W-:-:S04]  /*1ca0*/  FMUL.FTZ R151, R107, R142 ;  /* 0x0000008e6b977220 */ /* 0x000fc80000410000 */
[----:B------:R-:W-:-:S07]  /*1cb0*/  @P0 FADD.FTZ R151, R103, R151 ;  /* 0x0000009767970221 */ /* 0x000fce0000010000 */
.L_x_27751:
[----:B------:R-:W-:Y:S05]  /*1cc0*/  BSYNC B0 ;  /* 0x0000000000007941 */ /* 0x000fea0003800000 */
.L_x_27750:
        /* <DEDUP_REMOVED lines=123> */
.L_x_27766:
        /* <DEDUP_REMOVED lines=74> */
[----:B------:R-:W3:Y:S01]  /*2920*/  LDC R134, c[0x0][0x2d8] ;  /* 0x0000b600ff867b82 */ /* 0x000ee20000000800 */
[----:B------:R-:W3:Y:S01]  /*2930*/  SHFL.IDX PT, R141, R0, RZ, 0x1f ;  /* 0x00001fff008d7589 */ /* 0x000ee200000e0000 */
        /* <DEDUP_REMOVED lines=23> */
[----:B------:R-:W-:Y:S01]  /*2ab0*/  FADD.FTZ R143, -R134, R113 ;  /* 0x00000071868f7221 */ /* 0x000fe20000010100 */
[----:B------:R-:W-:Y:S01]  /*2ac0*/  LEA.HI R0, R0, R135, RZ, 0x2 ;  /* 0x0000008700007211 */ /* 0x000fe200078f10ff */
[----:B------:R-:W-:Y:S01]  /*2ad0*/  FADD.FTZ R157, -R134, R121 ;  /* 0x00000079869d7221 */ /* 0x000fe20000010100 */
[C---:B------:R-:W-:Y:S01]  /*2ae0*/  FMUL.FTZ R112, R169.reuse, R141 ;  /* 0x0000008da9707220 */ /* 0x040fe20000410000 */
[C---:B------:R-:W-:Y:S01]  /*2af0*/  FMUL.FTZ R111, R169.reuse, R132 ;  /* 0x00000084a96f7220 */ /* 0x040fe20000410000 */
[C---:B------:R-:W-:Y:S01]  /*2b00*/  FMUL.FTZ R113, R169.reuse, R110 ;  /* 0x0000006ea9717220 */ /* 0x040fe20000410000 */
[----:B------:R-:W-:Y:S01]  /*2b10*/  LEA.HI.SX32 R121, R0, R3, 0x1e ;  /* 0x0000000300797211 */ /* 0x000fe200078ff2ff */
[----:B------:R-:W-:Y:S01]  /*2b20*/  FMUL.FTZ R140, R169, R140 ;  /* 0x0000008ca98c7220 */ /* 0x000fe20000410000 */
[C---:B------:R-:W-:Y:S01]  /*2b30*/  FADD.FTZ R153, -R134.reuse, R115 ;  /* 0x0000007386997221 */ /* 0x040fe20000010100 */
[----:B------:R-:W-:Y:S01]  /*2b40*/  FADD.FTZ R152, -R134, R114 ;  /* 0x0000007286987221 */ /* 0x000fe20000010100 */
[----:B------:R-:W-:Y:S01]  /*2b50*/  FFMA.FTZ R115, R63, R112, R7 ;  /* 0x000000703f737223 */ /* 0x000fe20000010007 */
[----:B------:R-:W-:Y:S01]  /*2b60*/  FFMA.FTZ R114, R62, R113, R6 ;  /* 0x000000713e727223 */ /* 0x000fe20000010006 */
[----:B------:R-:W-:Y:S01]  /*2b70*/  FFMA.FTZ R112, R60, R111, R4 ;  /* 0x0000006f3c707223 */ /* 0x000fe20000010004 */
[----:B------:R-:W-:Y:S01]  /*2b80*/  FFMA.FTZ R113, R61, R140, R5 ;  /* 0x0000008c3d717223 */ /* 0x000fe20000010005 */
[C---:B------:R-:W-:Y:S01]  /*2b90*/  FADD.FTZ R154, -R134.reuse, R116 ;  /* 0x00000074869a7221 */ /* 0x040fe20000010100 */
[C---:B------:R-:W-:Y:S01]  /*2ba0*/  FADD.FTZ R118, -R134.reuse, R118 ;  /* 0x0000007686767221 */ /* 0x040fe20000010100 */
[C---:B------:R-:W-:Y:S01]  /*2bb0*/  FADD.FTZ R155, -R134.reuse, R117 ;  /* 0x00000075869b7221 */ /* 0x040fe20000010100 */
[C---:B------:R-:W-:Y:S01]  /*2bc0*/  FADD.FTZ R119, -R134.reuse, R119 ;  /* 0x0000007786777221 */ /* 0x040fe20000010100 */
[----:B------:R-:W-:Y:S01]  /*2bd0*/  FADD.FTZ R159, -R134, R123 ;  /* 0x0000007b869f7221 */ /* 0x000fe20000010100 */
[----:B------:R-:W-:Y:S01]  /*2be0*/  FMUL.FTZ R117, R169, R152 ;  /* 0x00000098a9757220 */ /* 0x000fe20000410000 */
[----:B0-----:R-:W-:-:S04]  /*2bf0*/  IMAD.WIDE.U32 R110, R121, 0x10, R108 ;  /* 0x00000010796e7825 */ /* 0x001fc800078e006c */
[C---:B------:R-:W-:Y:S01]  /*2c00*/  FMUL.FTZ R116, R169.reuse, R153 ;  /* 0x00000099a9747220 */ /* 0x040fe20000410000 */
[C---:B------:R-:W-:Y:S01]  /*2c10*/  FADD.FTZ R161, -R134.reuse, R125 ;  /* 0x0000007d86a17221 */ /* 0x040fe20000010100 */
[C---:B------:R-:W-:Y:S01]  /*2c20*/  FADD.FTZ R163, -R134.reuse, R127 ;  /* 0x0000007f86a37221 */ /* 0x040fe20000010100 */
[C---:B------:R-:W-:Y:S01]  /*2c30*/  FMUL.FTZ R123, R169.reuse, R142 ;  /* 0x0000008ea97b7220 */ /* 0x040fe20000410000 */
[----:B------:R0:W-:Y:S01]  /*2c40*/  STG.E.128 desc[UR4][R110.64], R112 ;  /* 0x000000706e007986 */ /* 0x0001e2000c101d04 */
[C---:B------:R-:W-:Y:S01]  /*2c50*/  FMUL.FTZ R0, R169.reuse, R143 ;  /* 0x0000008fa9007220 */ /* 0x040fe20000410000 */
[----:B------:R-:W-:Y:S01]  /*2c60*/  FADD.FTZ R158, -R134, R122 ;  /* 0x0000007a869e7221 */ /* 0x000fe20000010100 */
[C---:B------:R-:W-:Y:S01]  /*2c70*/  FMUL.FTZ R125, R169.reuse, R154 ;  /* 0x0000009aa97d7220 */ /* 0x040fe20000410000 */
[C---:B------:R-:W-:Y:S01]  /*2c80*/  FMUL.FTZ R127, R169.reuse, R118 ;  /* 0x00000076a97f7220 */ /* 0x040fe20000410000 */
[----:B------:R-:W-:Y:S01]  /*2c90*/  FMUL.FTZ R122, R169, R119 ;  /* 0x00000077a97a7220 */ /* 0x000fe20000410000 */
        /* <DEDUP_REMOVED lines=8> */
[----:B------:R-:W-:Y:S01]  /*2d20*/  IADD3 R123, R121, 0x200, RZ ;  /* 0x00000200797b7810 */ /* 0x000fe20007ffe0ff */
[C---:B------:R-:W-:Y:S01]  /*2d30*/  FADD.FTZ R165, -R134.reuse, R139 ;  /* 0x0000008b86a57221 */ /* 0x040fe20000010100 */
[----:B------:R-:W-:Y:S01]  /*2d40*/  FADD.FTZ R149, -R134, R149 ;  /* 0x0000009586957221 */ /* 0x000fe20000010100 */
[----:B------:R-:W-:Y:S01]  /*2d50*/  FMUL.FTZ R120, R169, R155 ;  /* 0x0000009ba9787220 */ /* 0x000fe20000410000 */
[C---:B0-----:R-:W-:Y:S01]  /*2d60*/  IADD3 R111, R121.reuse, 0x100, RZ ;  /* 0x00000100796f7810 */ /* 0x041fe20007ffe0ff */
[----:B------:R-:W-:Y:S01]  /*2d70*/  FFMA.FTZ R114, R54, R127, R14 ;  /* 0x0000007f36727223 */ /* 0x000fe2000001000e */
[----:B------:R-:W-:Y:S01]  /*2d80*/  FFMA.FTZ R112, R52, R125, R12 ;  /* 0x0000007d34707223 */ /* 0x000fe2000001000c */
[----:B------:R-:W-:Y:S01]  /*2d90*/  IADD3 R125, R121, 0x300, RZ ;  /* 0x00000300797d7810 */ /* 0x000fe20007ffe0ff */
[----:B------:R-:W-:Y:S01]  /*2da0*/  FADD.FTZ R164, -R134, R137 ;  /* 0x0000008986a47221 */ /* 0x000fe20000010100 */
[----:B------:R-:W-:Y:S01]  /*2db0*/  IMAD.WIDE.U32 R110, R111, 0x10, R108 ;  /* 0x000000106f6e7825 */ /* 0x000fe200078e006c */
[----:B------:R-:W-:-:S03]  /*2dc0*/  IADD3 R127, R121, 0x400, RZ ;  /* 0x00000400797f7810 */ /* 0x000fc60007ffe0ff */
[C---:B------:R-:W-:Y:S01]  /*2dd0*/  FADD.FTZ R138, -R134.reuse, R138 ;  /* 0x0000008a868a7221 */ /* 0x040fe20000010100 */
[C---:B------:R-:W-:Y:S01]  /*2de0*/  FADD.FTZ R144, -R134.reuse, R144 ;  /* 0x0000009086907221 */ /* 0x040fe20000010100 */
[C---:B------:R-:W-:Y:S01]  /*2df0*/  FADD.FTZ R146, -R134.reuse, R146 ;  /* 0x0000009286927221 */ /* 0x040fe20000010100 */
[C---:B------:R-:W-:Y:S01]  /*2e00*/  FADD.FTZ R166, -R134.reuse, R145 ;  /* 0x0000009186a67221 */ /* 0x040fe20000010100 */
[C---:B------:R-:W-:Y:S01]  /*2e10*/  FADD.FTZ R167, -R134.reuse, R147 ;  /* 0x0000009386a77221 */ /* 0x040fe20000010100 */
[C---:B------:R-:W-:Y:S01]  /*2e20*/  FADD.FTZ R140, -R134.reuse, R151 ;  /* 0x00000097868c7221 */ /* 0x040fe20000010100 */
[C---:B------:R-:W-:Y:S01]  /*2e30*/  FMUL.FTZ R124, R169.reuse, R157 ;  /* 0x0000009da97c7220 */ /* 0x040fe20000410000 */
[----:B------:R-:W-:Y:S01]  /*2e40*/  FMUL.FTZ R126, R169, R159 ;  /* 0x0000009fa97e7220 */ /* 0x000fe20000410000 */
[----:B------:R-:W-:Y:S01]  /*2e50*/  IADD3 R143, R121, 0x500, RZ ;  /* 0x00000500798f7810 */ /* 0x000fe20007ffe0ff */
[C---:B------:R-:W-:Y:S01]  /*2e60*/  FADD.FTZ R148, -R134.reuse, R148 ;  /* 0x0000009486947221 */ /* 0x040fe20000010100 */
[----:B------:R-:W-:Y:S01]  /*2e70*/  FADD.FTZ R150, -R134, R150 ;  /* 0x0000009686967221 */ /* 0x000fe20000010100 */
[C---:B------:R-:W-:Y:S01]  /*2e80*/  FMUL.FTZ R135, R169.reuse, R156 ;  /* 0x0000009ca9877220 */ /* 0x040fe20000410000 */
        /* <DEDUP_REMOVED lines=15> */
[----:B------:R-:W-:Y:S01]  /*2f80*/  IADD3 R149, R121, 0x600, RZ ;  /* 0x0000060079957810 */ /* 0x000fe20007ffe0ff */
[C---:B------:R-:W-:Y:S01]  /*2f90*/  FMUL.FTZ R166, R169.reuse, R166 ;  /* 0x000000a6a9a67220 */ /* 0x040fe20000410000 */
[C---:B------:R-:W-:Y:S01]  /*2fa0*/  FMUL.FTZ R144, R169.reuse, R167 ;  /* 0x000000a7a9907220 */ /* 0x040fe20000410000 */
[----:B------:R-:W-:Y:S01]  /*2fb0*/  FMUL.FTZ R146, R169, R140 ;  /* 0x0000008ca9927220 */ /* 0x000fe20000410000 */
[----:B------:R-:W-:Y:S01]  /*2fc0*/  IADD3 R155, R121, 0x700, RZ ;  /* 0x00000700799b7810 */ /* 0x000fe20007ffe0ff */
[C---:B------:R-:W-:Y:S01]  /*2fd0*/  FMUL.FTZ R157, R169.reuse, R148 ;  /* 0x00000094a99d7220 */ /* 0x040fe20000410000 */
[----:B------:R-:W-:Y:S01]  /*2fe0*/  FMUL.FTZ R159, R169, R150 ;  /* 0x00000096a99f7220 */ /* 0x000fe20000410000 */
        /* <DEDUP_REMOVED lines=22> */
[----:B------:R1:W-:Y:S04]  /*3150*/  STG.E.128 desc[UR4][R116.64], R124 ;  /* 0x0000007c74007986 */ /* 0x0003e8000c101d04 */
[----:B------:R1:W-:Y:S01]  /*3160*/  STG.E.128 desc[UR4][R118.64], R140 ;  /* 0x0000008c76007986 */ /* 0x0003e2000c101d04 */
[----:B0-----:R-:W-:Y:S01]  /*3170*/  FFMA.FTZ R115, R39, R144, R31 ;  /* 0x0000009027737223 */ /* 0x001fe2000001001f */
[----:B------:R-:W-:Y:S01]  /*3180*/  FFMA.FTZ R114, R38, R153, R30 ;  /* 0x0000009926727223 */ /* 0x000fe2000001001e */
[----:B------:R-:W-:Y:S01]  /*3190*/  FFMA.FTZ R113, R37, R166, R29 ;  /* 0x000000a625717223 */ /* 0x000fe2000001001d */
[----:B------:R-:W-:Y:S01]  /*31a0*/  FFMA.FTZ R112, R36, R151, R28 ;  /* 0x0000009724707223 */ /* 0x000fe2000001001c */
[----:B------:R-:W-:Y:S01]  /*31b0*/  FFMA.FTZ R144, R64, R157, R32 ;  /* 0x0000009d40907223 */ /* 0x000fe20000010020 */
[----:B------:R1:W-:Y:S04]  /*31c0*/  STG.E.128 desc[UR4][R120.64], R136 ;  /* 0x0000008878007986 */ /* 0x0003e8000c101d04 */
[----:B------:R1:W-:Y:S04]  /*31d0*/  STG.E.128 desc[UR4][R122.64], R112 ;  /* 0x000000707a007986 */ /* 0x0003e8000c101d04 */
[----:B------:R1:W-:Y:S02]  /*31e0*/  STG.E.128 desc[UR4][R108.64], R144 ;  /* 0x000000906c007986 */ /* 0x0003e4000c101d04 */
.L_x_27754:
[----:B------:R-:W-:Y:S05]  /*31f0*/  BSYNC B0 ;  /* 0x0000000000007941 */ /* 0x000fea0003800000 */
.L_x_27753:
[----:B------:R-:W-:Y:S02]  /*3200*/  IADD3 R129, R129, UR8, RZ ;  /* 0x0000000881817c10 */ /* 0x000fe4000fffe0ff */
[----:B------:R-:W-:Y:S02]  /*3210*/  SEL R0, RZ, 0x1, P0 ;  /* 0x00000001ff007807 */ /* 0x000fe40000000000 */
[----:B------:R-:W-:-:S13]  /*3220*/  ISETP.GE.AND P1, PT, R129, UR9, PT ;  /* 0x0000000981007c0c */ /* 0x000fda000bf26270 */
[----:B------:R-:W-:Y:S05]  /*3230*/  @!P1 BRA `(.L_x_27755) ;  /* 0xffffffd000989947 */ /* 0x000fea000383ffff */
[----:B------:R-:W-:Y:S05]  /*3240*/  EXIT ;  /* 0x000000000000794d */ /* 0x000fea0003800000 */
.L_x_27752:
[----:B------:R-:W-:Y:S01]  /*3250*/  HFMA2.MMA R157, -RZ, RZ, 0, 5.9604644775390625e-08 ;  /* 0x00000001ff9d7435 */ /* 0x000fe200000001ff */
[----:B------:R-:W-:Y:S02]  /*3260*/  MOV R158, R0 ;  /* 0x00000000009e7202 */ /* 0x000fe40000000f00 */
[----:B------:R-:W-:Y:S02]  /*3270*/  MOV R160, 0x1f ;  /* 0x0000001f00a07802 */ /* 0x000fe40000000f00 */
[----:B------:R-:W-:-:S07]  /*3280*/  MOV R155, 0xffffffff ;  /* 0xffffffff009b7802 */ /* 0x000fce0000000f00 */
[----:B-----5:R-:W-:Y:S05]  /*3290*/  WARPSYNC.COLLECTIVE R155, `(.L_x_27756) ;  /* 0x000000009b087348 */ /* 0x020fea0003c00000 */
[----:B------:R0:W1:Y:S02]  /*32a0*/  SHFL.BFLY P1, R156, R158, R157, R160 ;  /* 0x0c00009d9e9c7389 */ /* 0x00006400000200a0 */
[----:B01---5:R-:W-:Y:S01]  /*32b0*/  ENDCOLLECTIVE ;  /* 0x000000000000791b */ /* 0x023fe20003800000 */
.L_x_27756:
[----:B------:R-:W-:Y:S01]  /*32c0*/  HFMA2.MMA R157, -RZ, RZ, 0, 1.1920928955078125e-07 ;  /* 0x00000002ff9d7435 */ /* 0x000fe200000001ff */
[----:B------:R-:W-:-:S05]  /*32d0*/  MOV R135, R156 ;  /* 0x0000009c00877202 */ /* 0x000fca0000000f00 */
[----:B------:R-:W-:-:S05]  /*32e0*/  FADD.FTZ R135, R0, R135 ;  /* 0x0000008700877221 */ /* 0x000fca0000010000 */
[----:B------:R-:W-:-:S07]  /*32f0*/  MOV R158, R135 ;  /* 0x00000087009e7202 */ /* 0x000fce0000000f00 */
[----:B------:R-:W-:Y:S05]  /*3300*/  WARPSYNC.COLLECTIVE R155, `(.L_x_27757) ;  /* 0x000000009b087348 */ /* 0x000fea0003c00000 */
[----:B------:R0:W1:Y:S02]  /*3310*/  SHFL.BFLY P1, R156, R158, R157, R160 ;  /* 0x0c00009d9e9c7389 */ /* 0x00006400000200a0 */
[----:B01----:R-:W-:Y:S01]  /*3320*/  ENDCOLLECTIVE ;  /* 0x000000000000791b */ /* 0x003fe20003800000 */
.L_x_27757:
[----:B------:R-:W-:Y:S01]  /*3330*/  HFMA2.MMA R157, -RZ, RZ, 0, 2.384185791015625e-07 ;  /* 0x00000004ff9d7435 */ /* 0x000fe200000001ff */
[----:B------:R-:W-:-:S05]  /*3340*/  MOV R134, R156 ;  /* 0x0000009c00867202 */ /* 0x000fca0000000f00 */
[----:B------:R-:W-:-:S05]  /*3350*/  FADD.FTZ R143, R135, R134 ;  /* 0x00000086878f7221 */ /* 0x000fca0000010000 */
[----:B------:R-:W-:-:S07]  /*3360*/  MOV R158, R143 ;  /* 0x0000008f009e7202 */ /* 0x000fce0000000f00 */
[----:B------:R-:W-:Y:S05]  /*3370*/  WARPSYNC.COLLECTIVE R155, `(.L_x_27758) ;  /* 0x000000009b087348 */ /* 0x000fea0003c00000 */
[----:B------:R0:W1:Y:S02]  /*3380*/  SHFL.BFLY P1, R156, R158, R157, R160 ;  /* 0x0c00009d9e9c7389 */ /* 0x00006400000200a0 */
[----:B01----:R-:W-:Y:S01]  /*3390*/  ENDCOLLECTIVE ;  /* 0x000000000000791b */ /* 0x003fe20003800000 */
.L_x_27758:
[----:B------:R-:W-:Y:S01]  /*33a0*/  HFMA2.MMA R157, -RZ, RZ, 0, 4.76837158203125e-07 ;  /* 0x00000008ff9d7435 */ /* 0x000fe200000001ff */
[----:B------:R-:W-:-:S05]  /*33b0*/  MOV R134, R156 ;  /* 0x0000009c00867202 */ /* 0x000fca0000000f00 */
[----:B------:R-:W-:-:S05]  /*33c0*/  FADD.FTZ R152, R143, R134 ;  /* 0x000000868f987221 */ /* 0x000fca0000010000 */
[----:B------:R-:W-:-:S07]  /*33d0*/  MOV R158, R152 ;  /* 0x00000098009e7202 */ /* 0x000fce0000000f00 */
[----:B------:R-:W-:Y:S05]  /*33e0*/  WARPSYNC.COLLECTIVE R155, `(.L_x_27759) ;  /* 0x000000009b087348 */ /* 0x000fea0003c00000 */
[----:B------:R0:W1:Y:S02]  /*33f0*/  SHFL.BFLY P1, R156, R158, R157, R160 ;  /* 0x0c00009d9e9c7389 */ /* 0x00006400000200a0 */
[----:B01----:R-:W-:Y:S01]  /*3400*/  ENDCOLLECTIVE ;  /* 0x000000000000791b */ /* 0x003fe20003800000 */
.L_x_27759:
[----:B------:R-:W-:Y:S01]  /*3410*/  HFMA2.MMA R157, -RZ, RZ, 0, 9.5367431640625e-07 ;  /* 0x00000010ff9d7435 */ /* 0x000fe200000001ff */
[----:B------:R-:W-:-:S05]  /*3420*/  MOV R153, R156 ;  /* 0x0000009c00997202 */ /* 0x000fca0000000f00 */
[----:B------:R-:W-:-:S05]  /*3430*/  FADD.FTZ R153, R152, R153 ;  /* 0x0000009998997221 */ /* 0x000fca0000010000 */
[----:B------:R-:W-:-:S07]  /*3440*/  MOV R158, R153 ;  /* 0x00000099009e7202 */ /* 0x000fce0000000f00 */
[----:B------:R-:W-:Y:S05]  /*3450*/  WARPSYNC.COLLECTIVE R155, `(.L_x_27760) ;  /* 0x000000009b087348 */ /* 0x000fea0003c00000 */
[----:B------:R0:W1:Y:S02]  /*3460*/  SHFL.BFLY P1, R156, R158, R157, R160 ;  /* 0x0c00009d9e9c7389 */ /* 0x00006400000200a0 */
[----:B01----:R-:W-:Y:S01]  /*3470*/  ENDCOLLECTIVE ;  /* 0x000000000000791b */ /* 0x003fe20003800000 */
.L_x_27760:
        /* <DEDUP_REMOVED lines=72> */
.L_x_27761:
[----:B------:R-:W-:Y:S01]  /*3900*/  HFMA2.MMA R157, -RZ, RZ, 0, 1.1920928955078125e-07 ;  /* 0x00000002ff9d7435 */ /* 0x000fe200000001ff */
[----:B------:R-:W-:-:S05]  /*3910*/  MOV R135, R156 ;  /* 0x0000009c00877202 */ /* 0x000fca0000000f00 */
[----:B------:R-:W-:-:S05]  /*3920*/  FADD.FTZ R135, R0, R135 ;  /* 0x0000008700877221 */ /* 0x000fca0000010000 */
[----:B------:R-:W-:-:S07]  /*3930*/  MOV R158, R135 ;  /* 0x00000087009e7202 */ /* 0x000fce0000000f00 */
[----:B------:R-:W-:Y:S05]  /*3940*/  WARPSYNC.COLLECTIVE R155, `(.L_x_27762) ;  /* 0x000000009b087348 */ /* 0x000fea0003c00000 */
[----:B------:R0:W1:Y:S02]  /*3950*/  SHFL.BFLY P1, R156, R158, R157, R160 ;  /* 0x0c00009d9e9c7389 */ /* 0x00006400000200a0 */
[----:B01----:R-:W-:Y:S01]  /*3960*/  ENDCOLLECTIVE ;  /* 0x000000000000791b */ /* 0x003fe20003800000 */
.L_x_27762:
[----:B------:R-:W-:Y:S01]  /*3970*/  HFMA2.MMA R157, -RZ, RZ, 0, 2.384185791015625e-07 ;  /* 0x00000004ff9d7435 */ /* 0x000fe200000001ff */
[----:B------:R-:W-:-:S05]  /*3980*/  MOV R152, R156 ;  /* 0x0000009c00987202 */ /* 0x000fca0000000f00 */
[----:B------:R-:W-:-:S05]  /*3990*/  FADD.FTZ R152, R135, R152 ;  /* 0x0000009887987221 */ /* 0x000fca0000010000 */
[----:B------:R-:W-:-:S07]  /*39a0*/  MOV R158, R152 ;  /* 0x00000098009e7202 */ /* 0x000fce0000000f00 */
[----:B------:R-:W-:Y:S05]  /*39b0*/  WARPSYNC.COLLECTIVE R155, `(.L_x_27763) ;  /* 0x000000009b087348 */ /* 0x000fea0003c00000 */
[----:B------:R0:W1:Y:S02]  /*39c0*/  SHFL.BFLY P1, R156, R158, R157, R160 ;  /* 0x0c00009d9e9c7389 */ /* 0x00006400000200a0 */
[----:B01----:R-:W-:Y:S01]  /*39d0*/  ENDCOLLECTIVE ;  /* 0x000000000000791b */ /* 0x003fe20003800000 */
.L_x_27763:
[----:B------:R-:W-:Y:S01]  /*39e0*/  HFMA2.MMA R157, -RZ, RZ, 0, 4.76837158203125e-07 ;  /* 0x00000008ff9d7435 */ /* 0x000fe200000001ff */
[----:B------:R-:W-:-:S05]  /*39f0*/  MOV R143, R156 ;  /* 0x0000009c008f7202 */ /* 0x000fca0000000f00 */
[----:B------:R-:W-:-:S05]  /*3a00*/  FADD.FTZ R143, R152, R143 ;  /* 0x0000008f988f7221 */ /* 0x000fca0000010000 */
[----:B------:R-:W-:-:S07]  /*3a10*/  MOV R158, R143 ;  /* 0x0000008f009e7202 */ /* 0x000fce0000000f00 */
[----:B------:R-:W-:Y:S05]  /*3a20*/  WARPSYNC.COLLECTIVE R155, `(.L_x_27764) ;  /* 0x000000009b087348 */ /* 0x000fea0003c00000 */
[----:B------:R0:W1:Y:S02]  /*3a30*/  SHFL.BFLY P1, R156, R158, R157, R160 ;  /* 0x0c00009d9e9c7389 */ /* 0x00006400000200a0 */
[----:B01----:R-:W-:Y:S01]  /*3a40*/  ENDCOLLECTIVE ;  /* 0x000000000000791b */ /* 0x003fe20003800000 */
.L_x_27764:
[----:B------:R-:W-:Y:S01]  /*3a50*/  HFMA2.MMA R157, -RZ, RZ, 0, 9.5367431640625e-07 ;  /* 0x00000010ff9d7435 */ /* 0x000fe200000001ff */
[----:B------:R-:W-:-:S05]  /*3a60*/  MOV R154, R156 ;  /* 0x0000009c009a7202 */ /* 0x000fca0000000f00 */
[----:B------:R-:W-:-:S05]  /*3a70*/  FADD.FTZ R154, R143, R154 ;  /* 0x0000009a8f9a7221 */ /* 0x000fca0000010000 */
[----:B------:R-:W-:-:S07]  /*3a80*/  MOV R158, R154 ;  /* 0x0000009a009e7202 */ /* 0x000fce0000000f00 */
[----:B------:R-:W-:Y:S05]  /*3a90*/  WARPSYNC.COLLECTIVE R155, `(.L_x_27765) ;  /* 0x000000009b087348 */ /* 0x000fea0003c00000 */
[----:B------:R0:W1:Y:S02]  /*3aa0*/  SHFL.BFLY P1, R156, R158, R157, R160 ;  /* 0x0c00009d9e9c7389 */ /* 0x00006400000200a0 */
[----:B01----:R-:W-:Y:S01]  /*3ab0*/  ENDCOLLECTIVE ;  /* 0x000000000000791b */ /* 0x003fe20003800000 */
.L_x_27765:
[----:B------:R-:W-:Y:S01]  /*3ac0*/  MOV R153, R156 ;  /* 0x0000009c00997202 */ /* 0x000fe20000000f00 */
[----:B------:R-:W-:Y:S06]  /*3ad0*/  BRA `(.L_x_27766) ;  /* 0xffffffe800687947 */ /* 0x000fec000383ffff */
.L_x_27767:
        /* <DEDUP_REMOVED lines=10> */
.L_x_30335:


//--------------------- .text._ZN10layer_norm13ln_fwd_kernelINS_13Kernel_traitsIfffffjLj8192ELj1ELj1ELj8ELj16ENS_18Kernel_traits_baseILj8192EfffffjLj256EEEEELb1ELb0ELb0ELb0EEEvNS_9FwdParamsE --------------------------
	.section	.text._ZN10layer_norm13ln_fwd_kernelINS_13Kernel_traitsIfffffjLj8192ELj1ELj1ELj8ELj16ENS_18Kernel_traits_baseILj8192EfffffjLj256EEEEELb1ELb0ELb0ELb0EEEvNS_9FwdParamsE,"ax",@progbits
	.align	128
        .global         _ZN10layer_norm13ln_fwd_kernelINS_13Kernel_traitsIfffffjLj8192ELj1ELj1ELj8ELj16ENS_18Kernel_traits_baseILj8192EfffffjLj256EEEEELb1ELb0ELb0ELb0EEEvNS_9FwdParamsE
        .type           _ZN10layer_norm13ln_fwd_kernelINS_13Kernel_traitsIfffffjLj8192ELj1ELj1ELj8ELj16ENS_18Kernel_traits_baseILj8192EfffffjLj256EEEEELb1ELb0ELb0ELb0EEEvNS_9FwdParamsE,@function
        .size           _ZN10layer_norm13ln_fwd_kernelINS_13Kernel_traitsIfffffjLj8192ELj1ELj1ELj8ELj16ENS_18Kernel_traits_baseILj8192EfffffjLj256EEEEELb1ELb0ELb0ELb0EEEvNS_9FwdParamsE,(.L_x_30336 - _ZN10layer_norm13ln_fwd_kernelINS_13Kernel_traitsIfffffjLj8192ELj1ELj1ELj8ELj16ENS_18Kernel_traits_baseILj8192EfffffjLj256EEEEELb1ELb0ELb0ELb0EEEvNS_9FwdParamsE)
        .other          _ZN10layer_norm13ln_fwd_kernelINS_13Kernel_traitsIfffffjLj8192ELj1ELj1ELj8ELj16ENS_18Kernel_traits_baseILj8192EfffffjLj256EEEEELb1ELb0ELb0ELb0EEEvNS_9FwdParamsE,@"STO_CUDA_ENTRY STV_DEFAULT"
_ZN10layer_norm13ln_fwd_kernelINS_13Kernel_traitsIfffffjLj8192ELj1ELj1ELj8ELj16ENS_18Kernel_traits_baseILj8192EfffffjLj256EEEEELb1ELb0ELb0ELb0EEEvNS_9FwdParamsE:
.text._ZN10layer_norm13ln_fwd_kernelINS_13Kernel_traitsIfffffjLj8192ELj1ELj1ELj8ELj16ENS_18Kernel_traits_baseILj8192EfffffjLj256EEEEELb1ELb0ELb0ELb0EEEvNS_9FwdParamsE:
        /* <DEDUP_REMOVED lines=22> */
[----:B-1----:R-:W-:-:S04]  /*0160*/  SHF.R.S32.HI R0, RZ, 0x1f, R13 ;  /* 0x0000001fff007819 */ /* 0x002fc8000001140d */
[----:B------:R-:W-:Y:S02]  /*0170*/  LEA.HI R74, R0, R13, RZ, 0x2 ;  /* 0x0000000d004a7211 */ /* 0x000fe400078f10ff */
        /* <DEDUP_REMOVED lines=12> */
[----:B------:R-:W-:Y:S02]  /*0240*/  UIADD3 UR24, UR7, -0x126145ec, URZ ;  /* 0xed9eba1407187890 */ /* 0x000fe4000fffe03f */
[--C-:B------:R-:W-:Y:S01]  /*0250*/  SHF.R.U32.HI R104, RZ, 0x2, R117.reuse ;  /* 0x00000002ff687819 */ /* 0x100fe20000011675 */
[----:B------:R-:W-:Y:S01]  /*0260*/  UIADD3 UR26, UR7, -0x56f99767, URZ ;  /* 0xa9066899071a7890 */ /* 0x000fe2000fffe03f */
[----:B------:R-:W-:Y:S01]  /*0270*/  SHF.R.U64 R105, R116, 0x2, R117 ;  /* 0x0000000274697819 */ /* 0x000fe20000001275 */
[----:B------:R-:W-:Y:S02]  /*0280*/  UIADD3 UR25, UR6, 0x1715609d, URZ ;  /* 0x1715609d06197890 */ /* 0x000fe4000fffe03f */
[----:B------:R-:W-:Y:S01]  /*0290*/  LOP3.LUT R8, R7, UR6, R104, 0x96, !PT ;  /* 0x0000000607087c12 */ /* 0x000fe2000f8e9668 */
[----:B------:R-:W-:Y:S01]  /*02a0*/  UIADD3 UR27, UR6, -0x4ab325aa, URZ ;  /* 0xb54cda56061b7890 */ /* 0x000fe2000fffe03f */
[----:B------:R-:W-:Y:S01]  /*02b0*/  IMAD.WIDE.U32 R4, R105, -0x2daee0ad, RZ ;  /* 0xd2511f5369047825 */ /* 0x000fe200078e00ff */
[----:B------:R-:W-:-:S02]  /*02c0*/  UIADD3 UR28, UR7, 0x646e171e, URZ ;  /* 0x646e171e071c7890 */ /* 0x000fc4000fffe03f */
[----:B------:R-:W-:Y:S01]  /*02d0*/  UIADD3 UR29, UR6, 0x5384540f, URZ ;  /* 0x5384540f061d7890 */ /* 0x000fe2000fffe03f */
[----:B------:R-:W-:Y:S01]  /*02e0*/  IMAD.WIDE.U32 R8, R8, -0x2daee0ad, RZ ;  /* 0xd2511f5308087825 */ /* 0x000fe200078e00ff */
[----:B------:R-:W-:Y:S01]  /*02f0*/  LOP3.LUT R5, R5, UR7, RZ, 0x3c, !PT ;  /* 0x0000000705057c12 */ /* 0x000fe2000f8e3cff */
[----:B------:R-:W-:Y:S02]  /*0300*/  UIADD3 UR30, UR7, 0x1fd5c5a3, URZ ;  /* 0x1fd5c5a3071e7890 */ /* 0x000fe4000fffe03f */
[----:B------:R-:W-:Y:S01]  /*0310*/  UIADD3 UR31, UR6, -0xe443238, URZ ;  /* 0xf1bbcdc8061f7890 */ /* 0x000fe2000fffe03f */
[----:B------:R-:W-:Y:S01]  /*0320*/  LOP3.LUT R10, R9, UR18, R4, 0x96, !PT ;  /* 0x00000012090a7c12 */ /* 0x000fe2000f8e9604 */
[----:B------:R-:W-:Y:S01]  /*0330*/  IMAD.WIDE.U32 R4, R5, -0x326172a9, RZ ;  /* 0xcd9e8d5705047825 */ /* 0x000fe200078e00ff */
[----:B------:R-:W-:Y:S02]  /*0340*/  UIADD3 UR32, UR7, -0x24c28bd8, URZ ;  /* 0xdb3d742807207890 */ /* 0x000fe4000fffe03f */
[----:B------:R-:W-:Y:S01]  /*0350*/  UIADD3 UR33, UR6, -0x700cb87f, URZ ;  /* 0x8ff3478106217890 */ /* 0x000fe2000fffe03f */
[----:B------:R-:W-:Y:S01]  /*0360*/  IMAD.WIDE.U32 R10, R10, -0x326172a9, RZ ;  /* 0xcd9e8d570a0a7825 */ /* 0x000fe200078e00ff */
[----:B------:R-:W-:Y:S01]  /*0370*/  LOP3.LUT R5, R5, UR15, R6, 0x96, !PT ;  /* 0x0000000f05057c12 */ /* 0x000fe2000f8e9606 */
[----:B------:R-:W-:-:S03]  /*0380*/  UIADD3 UR34, UR7, -0x695add53, URZ ;  /* 0x96a522ad07227890 */ /* 0x000fc6000fffe03f */
[----:B------:R-:W-:Y:S01]  /*0390*/  LOP3.LUT R6, R11, UR19, R4, 0x96, !PT ;  /* 0x000000130b067c12 */ /* 0x000fe2000f8e9604 */
[----:B------:R-:W-:-:S04]  /*03a0*/  IMAD.WIDE.U32 R4, R5, -0x2daee0ad, RZ ;  /* 0xd2511f5305047825 */ /* 0x000fc800078e00ff */
[----:B------:R-:W-:Y:S01]  /*03b0*/  IMAD.WIDE.U32 R6, R6, -0x2daee0ad, RZ ;  /* 0xd2511f5306067825 */ /* 0x000fe200078e00ff */
[----:B------:R-:W-:-:S04]  /*03c0*/  LOP3.LUT R5, R5, UR20, R8, 0x96, !PT ;  /* 0x0000001405057c12 */ /* 0x000fc8000f8e9608 */
[----:B------:R-:W-:Y:S01]  /*03d0*/  LOP3.LUT R8, R7, UR22, R4, 0x96, !PT ;  /* 0x0000001607087c12 */ /* 0x000fe2000f8e9604 */
[----:B------:R-:W-:Y:S01]  /*03e0*/  IMAD.WIDE.U32 R4, R5, -0x326172a9, RZ ;  /* 0xcd9e8d5705047825 */ /* 0x000fe200078e00ff */
[----:B------:R-:W-:-:S03]  /*03f0*/  LOP3.LUT R7, R75, 0xff, RZ, 0x3c, !PT ;  /* 0x000000ff4b077812 */ /* 0x000fc600078e3cff */
[----:B------:R-:W-:Y:S01]  /*0400*/  IMAD.WIDE.U32 R8, R8, -0x326172a9, RZ ;  /* 0xcd9e8d5708087825 */ /* 0x000fe200078e00ff */
[----:B------:R-:W-:Y:S02]  /*0410*/  LOP3.LUT R5, R5, UR21, R10, 0x96, !PT ;  /* 0x0000001505057c12 */ /* 0x000fe4000f8e960a */
[----:B------:R-:W-:Y:S02]  /*0420*/  LEA.HI.SX32 R106, R74, R7, 0x1e ;  /* 0x000000074a6a7211 */ /* 0x000fe400078ff2ff */
[----:B------:R-:W-:Y:S01]  /*0430*/  LOP3.LUT R10, R9, UR23, R4, 0x96, !PT ;  /* 0x00000017090a7c12 */ /* 0x000fe2000f8e9604 */
[----:B------:R-:W-:Y:S01]  /*0440*/  IMAD.WIDE.U32 R4, R5, -0x2daee0ad, RZ ;  /* 0xd2511f5305047825 */ /* 0x000fe200078e00ff */
[C---:B------:R-:W-:Y:S02]  /*0450*/  LOP3.LUT P0, RZ, R106.reuse, 0xffffff00, RZ, 0xc0, !PT ;  /* 0xffffff006aff7812 */ /* 0x040fe4000780c0ff */
[----:B------:R-:W-:Y:S01]  /*0460*/  ISETP.GE.U32.AND P6, PT, R106, 0x200, PT ;  /* 0x000002006a00780c */ /* 0x000fe20003fc6070 */
[----:B------:R-:W-:Y:S01]  /*0470*/  IMAD.WIDE.U32 R10, R10, -0x2daee0ad, RZ ;  /* 0xd2511f530a0a7825 */ /* 0x000fe200078e00ff */
[----:B------:R-:W-:-:S02]  /*0480*/  LOP3.LUT R5, R5, UR24, R6, 0x96, !PT ;  /* 0x0000001805057c12 */ /* 0x000fc4000f8e9606 */
[C---:B------:R-:W-:Y:S02]  /*0490*/  ISETP.GE.U32.AND P5, PT, R106.reuse, 0x300, PT ;  /* 0x000003006a00780c */ /* 0x040fe40003fa6070 */
[----:B------:R-:W-:Y:S01]  /*04a0*/  LOP3.LUT R6, R11, UR26, R4, 0x96, !PT ;  /* 0x0000001a0b067c12 */ /* 0x000fe2000f8e9604 */
[----:B------:R-:W-:Y:S01]  /*04b0*/  IMAD.WIDE.U32 R4, R5, -0x326172a9, RZ ;  /* 0xcd9e8d5705047825 */ /* 0x000fe200078e00ff */
[C---:B------:R-:W-:Y:S02]  /*04c0*/  ISETP.GE.U32.AND P4, PT, R106.reuse, 0x400, PT ;  /* 0x000004006a00780c */ /* 0x040fe40003f86070 */
[----:B------:R-:W-:Y:S01]  /*04d0*/  ISETP.GE.U32.AND P3, PT, R106, 0x500, PT ;  /* 0x000005006a00780c */ /* 0x000fe20003f66070 */
[----:B------:R-:W-:Y:S01]  /*04e0*/  IMAD.WIDE.U32 R6, R6, -0x326172a9, RZ ;  /* 0xcd9e8d5706067825 */ /* 0x000fe200078e00ff */
[----:B------:R-:W-:Y:S02]  /*04f0*/  P2R R126, PR, RZ, 0x40 ;  /* 0x00000040ff7e7803 */ /* 0x000fe40000000000 */
[----:B------:R-:W-:-:S02]  /*0500*/  P2R R125, PR, RZ, 0x20 ;  /* 0x00000020ff7d7803 */ /* 0x000fc40000000000 */
[----:B------:R-:W-:Y:S02]  /*0510*/  P2R R124, PR, RZ, 0x10 ;  /* 0x00000010ff7c7803 */ /* 0x000fe40000000000 */
[----:B------:R-:W-:Y:S02]  /*0520*/  LOP3.LUT R0, R5, UR25, R8, 0x96, !PT ;  /* 0x0000001905007c12 */ /* 0x000fe4000f8e9608 */
[----:B------:R-:W-:Y:S02]  /*0530*/  P2R R127, PR, RZ, 0x8 ;  /* 0x00000008ff7f7803 */ /* 0x000fe40000000000 */
[----:B------:R-:W-:Y:S01]  /*0540*/  LOP3.LUT R72, R7, UR27, R4, 0x96, !PT ;  /* 0x0000001b07487c12 */ /* 0x000fe2000f8e9604 */
        /* <DEDUP_REMOVED lines=13> */
.L_x_27769:
[----:B------:R-:W-:Y:S05]  /*0620*/  BSYNC B0 ;  /* 0x0000000000007941 */ /* 0x000fea0003800000 */
.L_x_27768:
        /* <DEDUP_REMOVED lines=14> */
.L_x_27771:
[----:B------:R-:W-:Y:S05]  /*0710*/  BSYNC B0 ;  /* 0x0000000000007941 */ /* 0x000fea0003800000 */
.L_x_27770:
        /* <DEDUP_REMOVED lines=13> */
[----:B------:R-:W-:-:S07]  /*07f0*/  VIADD R75, R75, 0x100 ;  /* 0x000001004b4b7836 */ /* 0x000fce0000000000 */
.L_x_27773:
[----:B------:R-:W-:Y:S05]  /*0800*/  BSYNC B0 ;  /* 0x0000000000007941 */ /* 0x000fea0003800000 */
.L_x_27772:
        /* <DEDUP_REMOVED lines=14> */
.L_x_27775:
[----:B------:R-:W-:Y:S05]  /*08f0*/  BSYNC B0 ;  /* 0x0000000000007941 */ /* 0x000fea0003800000 */
.L_x_27774:
        /* <DEDUP_REMOVED lines=14> */
.L_x_27777:
[----:B------:R-:W-:Y:S05]  /*09e0*/  BSYNC B0 ;  /* 0x0000000000007941 */ /* 0x000fea0003800000 */
.L_x_27776:
[----:B------:R-:W-:Y:S01]  /*09f0*/  ISETP.GE.U32.AND P1, PT, R106, 0x600, PT ;  /* 0x000006006a00780c */ /* 0x000fe20003f26070 */
[----:B01234-:R-:W-:Y:S01]  /*0a00*/  IMAD.WIDE.U32 R4, R0, -0x2daee0ad, RZ ;  /* 0xd2511f5300047825 */ /* 0x01ffe200078e00ff */
[----:B------:R-:W-:Y:S02]  /*0a10*/  BSSY B0, `(.L_x_27778) ;  /* 0x0000012000007945 */ /* 0x000fe40003800000 */
[----:B------:R-:W-:Y:S01]  /*0a20*/  P2R R128, PR, RZ, 0x2 ;  /* 0x00000002ff807803 */ /* 0x000fe20000000000 */
[----:B------:R-:W-:Y:S01]  /*0a30*/  IMAD.WIDE.U32 R72, R72, -0x2daee0ad, RZ ;  /* 0xd2511f5348487825 */ /* 0x000fe200078e00ff */
[----:B------:R-:W-:-:S04]  /*0a40*/  LOP3.LUT R10, R5, UR28, R10, 0x96, !PT ;  /* 0x0000001c050a7c12 */ /* 0x000fc8000f8e960a */
[----:B------:R-:W-:-:S03]  /*0a50*/  LOP3.LUT R115, R73, UR30, R4, 0x96, !PT ;  /* 0x0000001e49737c12 */ /* 0x000fc6000f8e9604 */
        /* <DEDUP_REMOVED lines=12> */
[----:B------:R-:W-:-:S07]  /*0b20*/  VIADD R75, R75, 0x100 ;  /* 0x000001004b4b7836 */ /* 0x000fce0000000000 */
.L_x_27779:
[----:B------:R-:W-:Y:S05]  /*0b30*/  BSYNC B0 ;  /* 0x0000000000007941 */ /* 0x000fea0003800000 */
.L_x_27778:
[----:B------:R-:W-:Y:S01]  /*0b40*/  ISETP.GE.U32.AND P1, PT, R106, 0x700, PT ;  /* 0x000007006a00780c */ /* 0x000fe20003f26070 */
[----:B0-----:R-:W-:Y:S01]  /*0b50*/  IMAD.WIDE.U32 R4, R10, -0x326172a9, RZ ;  /* 0xcd9e8d570a047825 */ /* 0x001fe200078e00ff */
[----:B------:R-:W-:Y:S02]  /*0b60*/  BSSY B0, `(.L_x_27780) ;  /* 0x0000012000007945 */ /* 0x000fe40003800000 */
[----:B------:R-:W-:Y:S01]  /*0b70*/  P2R R129, PR, RZ, 0x2 ;  /* 0x00000002ff817803 */ /* 0x000fe20000000000 */
[----:B------:R-:W-:Y:S01]  /*0b80*/  IMAD.HI.U32 R7, R115, -0x326172a9, RZ ;  /* 0xcd9e8d5773077827 */ /* 0x000fe200078e00ff */
        /* <DEDUP_REMOVED lines=15> */
.L_x_27781:
[----:B------:R-:W-:Y:S05]  /*0c80*/  BSYNC B0 ;  /* 0x0000000000007941 */ /* 0x000fea0003800000 */
.L_x_27780:
[----:B------:R-:W-:Y:S01]  /*0c90*/  ISETP.GE.U32.AND P1, PT, R106, 0x800, PT ;  /* 0x000008006a00780c */ /* 0x000fe20003f26070 */
[----:B------:R-:W-:Y:S01]  /*0ca0*/  BSSY B0, `(.L_x_27782) ;  /* 0x000000f000007945 */ /* 0x000fe20003800000 */
[----:B0-----:R-:W-:Y:S02]  /*0cb0*/  IMAD.HI.U32 R7, R113, -0x2daee0ad, RZ ;  /* 0xd2511f5371077827 */ /* 0x001fe400078e00ff */
[----:B------:R-:W-:-:S09]  /*0cc0*/  P2R R130, PR, RZ, 0x2 ;  /* 0x00000002ff827803 */ /* 0x000fd20000000000 */
        /* <DEDUP_REMOVED lines=12> */
.L_x_27783:
[----:B------:R-:W-:Y:S05]  /*0d90*/  BSYNC B0 ;  /* 0x0000000000007941 */ /* 0x000fea0003800000 */
.L_x_27782:
[----:B------:R-:W-:Y:S01]  /*0da0*/  ULDC UR8, c[0x0][0x214] ;  /* 0x0000850000087ab9 */ /* 0x000fe20000000800 */
[----:B------:R-:W-:Y:S02]  /*0db0*/  LOP3.LUT R72, R7, UR32, R72, 0x96, !PT ;  /* 0x0000002007487c12 */ /* 0x000fe4000f8e9648 */
[----:B------:R-:W-:-:S13]  /*0dc0*/  ISETP.GE.AND P1, PT, R107, UR8, PT ;  /* 0x000000086b007c0c */ /* 0x000fda000bf26270 */
[----:B------:R-:W-:Y:S05]  /*0dd0*/  @P1 EXIT ;  /* 0x000000000000194d */ /* 0x000fea0003800000 */
[----:B------:R-:W-:Y:S01]  /*0de0*/  SHF.R.S32.HI R74, RZ, 0x2, R74 ;  /* 0x00000002ff4a7819 */ /* 0x000fe2000001144a */
[----:B------:R-:W-:Y:S01]  /*0df0*/  IMAD R113, R113, -0x2daee0ad, RZ ;  /* 0xd2511f5371717824 */ /* 0x000fe200078e02ff */
[----:B0-----:R-:W-:Y:S01]  /*0e00*/  LOP3.LUT R5, R2, 0xe0, RZ, 0xc0, !PT ;  /* 0x000000e002057812 */ /* 0x001fe200078ec0ff */
[----:B------:R-:W-:Y:S01]  /*0e10*/  IMAD R115, R115, -0x326172a9, RZ ;  /* 0xcd9e8d5773737824 */ /* 0x000fe200078e02ff */
[----:B------:R-:W-:Y:S01]  /*0e20*/  LOP3.LUT R0, R74, 0xff, RZ, 0xc0, !PT ;  /* 0x000000ff4a007812 */ /* 0x000fe200078ec0ff */
[----:B------:R-:W-:Y:S01]  /*0e30*/  IMAD.HI.U32 R6, R72, -0x326172a9, RZ ;  /* 0xcd9e8d5748067827 */ /* 0x000fe200078e00ff */
[----:B------:R-:W-:Y:S01]  /*0e40*/  SHF.R.U32.HI R74, RZ, 0x3, R74 ;  /* 0x00000003ff4a7819 */ /* 0x000fe2000001164a */
[----:B------:R-:W-:Y:S01]  /*0e50*/  ULDC.64 UR8, c[0x0][0x270] ;  /* 0x00009c0000087ab9 */ /* 0x000fe20000000a00 */
[----:B------:R-:W-:Y:S01]  /*0e60*/  VIADDMNMX R5, R0, -R5, RZ, !PT ;  /* 0x8000000500057246 */ /* 0x000fe200078001ff */
[----:B------:R-:W-:Y:S01]  /*0e70*/  UISETP.NE.U32.AND UP0, UPT, UR8, URZ, UPT ;  /* 0x0000003f0800728c */ /* 0x000fe2000bf05070 */
[----:B------:R-:W-:Y:S01]  /*0e80*/  LOP3.LUT R74, R74, 0x1fffffe0, RZ, 0xc0, !PT ;  /* 0x1fffffe04a4a7812 */ /* 0x000fe200078ec0ff */
[----:B------:R-:W-:Y:S01]  /*0e90*/  IMAD R118, R72, -0x326172a9, RZ ;  /* 0xcd9e8d5748767824 */ /* 0x000fe200078e02ff */
[----:B------:R-:W-:Y:S01]  /*0ea0*/  VIMNMX R5, R5, 0x20, PT ;  /* 0x0000002005057848 */ /* 0x000fe20003fe0100 */
[----:B------:R-:W-:Y:S01]  /*0eb0*/  IMAD.MOV.U32 R109, RZ, RZ, RZ ;  /* 0x000000ffff6d7224 */ /* 0x000fe200078e00ff */
[----:B------:R-:W-:Y:S01]  /*0ec0*/  SHF.L.U32 R4, R2, 0x5, RZ ;  /* 0x0000000502047819 */ /* 0x000fe200000006ff */
[----:B------:R-:W-:Y:S01]  /*0ed0*/  ULDC.U8 UR8, c[0x0][0x2a0] ;  /* 0x0000a80000087ab9 */ /* 0x000fe20000000000 */
[----:B------:R-:W-:Y:S01]  /*0ee0*/  LOP3.LUT R115, R6, UR33, R115, 0x96, !PT ;  /* 0x0000002106737c12 */ /* 0x000fe2000f8e9673 */
[----:B------:R-:W-:Y:S01]  /*0ef0*/  IMAD.IADD R5, R5, 0x1, R74 ;  /* 0x0000000105057824 */ /* 0x000fe200078e024a */
[----:B------:R-:W-:Y:S01]  /*0f00*/  LOP3.LUT R7, R4, 0x3e0, RZ, 0xc0, !PT ;  /* 0x000003e004077812 */ /* 0x000fe200078ec0ff */
[----:B------:R-:W-:Y:S01]  /*0f10*/  UISETP.NE.AND.EX UP0, UPT, UR9, URZ, UPT, UP0 ;  /* 0x0000003f0900728c */ /* 0x000fe2000bf05300 */
[----:B------:R-:W-:Y:S01]  /*0f20*/  LOP3.LUT R116, R116, 0x3, RZ, 0xc0, !PT ;  /* 0x0000000374747812 */ /* 0x000fe200078ec0ff */
[----:B------:R-:W-:Y:S01]  /*0f30*/  IMAD.SHL.U32 R5, R5, 0x4, RZ ;  /* 0x0000000405057824 */ /* 0x000fe200078e00ff */
[----:B------:R-:W-:Y:S01]  /*0f40*/  VIADDMNMX R7, R0, -R7, RZ, !PT ;  /* 0x8000000700077246 */ /* 0x000fe200078001ff */
[C---:B------:R-:W-:Y:S01]  /*0f50*/  IMAD.HI.U32 R0, R114.reuse, -0x2daee0ad, RZ ;  /* 0xd2511f5372007827 */ /* 0x040fe200078e00ff */
[----:B------:R-:W-:Y:S01]  /*0f60*/  ULDC UR35, c[0x0][0x218] ;  /* 0x0000860000237ab9 */ /* 0x000fe20000000800 */
[----:B------:R-:W-:Y:S01]  /*0f70*/  ULDC UR14, c[0x0][0x290] ;  /* 0x0000a400000e7ab9 */ /* 0x000fe20000000800 */
[----:B------:R-:W-:Y:S01]  /*0f80*/  I2FP.F32.U32 R5, R5 ;  /* 0x0000000500057245 */ /* 0x000fe20000201000 */
[----:B------:R-:W-:Y:S01]  /*0f90*/  IMAD R114, R114, -0x2daee0ad, RZ ;  /* 0xd2511f5372727824 */ /* 0x000fe200078e02ff */
[----:B------:R-:W-:Y:S01]  /*0fa0*/  VIMNMX R7, R7, 0x20, PT ;  /* 0x0000002007077848 */ /* 0x000fe20003fe0100 */
[----:B------:R-:W-:Y:S01]  /*0fb0*/  UISETP.NE.AND UP1, UPT, UR8, URZ, UPT ;  /* 0x0000003f0800728c */ /* 0x000fe2000bf25270 */
[----:B------:R0:W1:Y:S01]  /*0fc0*/  MUFU.RCP R108, R5 ;  /* 0x00000005006c7308 */ /* 0x0000620000001000 */
[----:B------:R-:W-:Y:S01]  /*0fd0*/  LOP3.LUT R113, R0, UR34, R113, 0x96, !PT ;  /* 0x0000002200717c12 */ /* 0x000fe2000f8e9671 */
[----:B------:R-:W-:Y:S01]  /*0fe0*/  IMAD.MOV.U32 R0, RZ, RZ, 0x1 ;  /* 0x00000001ff007424 */ /* 0x000fe200078e00ff */
[----:B------:R-:W-:Y:S01]  /*0ff0*/  IADD3 R7, R74, R7, RZ ;  /* 0x000000074a077210 */ /* 0x000fe20007ffe0ff */
[----:B------:R-:W-:Y:S01]  /*1000*/  ULDC.64 UR10, c[0x0][0x238] ;  /* 0x00008e00000a7ab9 */ /* 0x000fe20000000a00 */
[----:B------:R-:W-:Y:S01]  /*1010*/  ULDC.64 UR12, c[0x0][0x240] ;  /* 0x00009000000c7ab9 */ /* 0x000fe20000000a00 */
[----:B------:R-:W-:Y:S01]  /*1020*/  ULDC.64 UR16, c[0x0][0x210] ;  /* 0x0000840000107ab9 */ /* 0x000fe20000000a00 */
[----:B------:R-:W-:-:S07]  /*1030*/  SHF.L.U32 R110, R7, 0x2, RZ ;  /* 0x00000002076e7819 */ /* 0x000fce00000006ff */
.L_x_28041:
[----:B------:R-:W-:Y:S01]  /*1040*/  PLOP3.LUT P1, PT, PT, PT, UP0, 0x80, 0x0 ;  /* 0x000000000000781c */ /* 0x000fe20003f2f008 */
[----:B0-234-:R-:W-:Y:S01]  /*1050*/  IMAD.MOV.U32 R120, RZ, RZ, 0x4 ;  /* 0x00000004ff787424 */ /* 0x01dfe200078e00ff */
[----:B------:R-:W-:Y:S01]  /*1060*/  @UP0 ULDC.64 UR8, c[0x0][0x270] ;  /* 0x00009c0000080ab9 */ /* 0x000fe20000000a00 */
[----:B------:R-:W-:-:S10]  /*1070*/  IMAD.MOV.U32 R112, RZ, RZ, 0x3f800000 ;  /* 0x3f800000ff707424 */ /* 0x000fd400078e00ff */
[----:B------:R-:W-:Y:S01]  /*1080*/  @P1 IMAD.WIDE R120, R107, R120, UR8 ;  /* 0x000000086b781e25 */ /* 0x000fe2000f8e0278 */
[----:B------:R-:W-:-:S13]  /*1090*/  PLOP3.LUT P1, PT, PT, PT, UP0, 0x80, 0x0 ;  /* 0x000000000000781c */ /* 0x000fda0003f2f008 */
[----:B-----5:R2:W5:Y:S01]  /*10a0*/  @P1 LDG.E R112, desc[UR4][R120.64] ;  /* 0x0000000478701981 */ /* 0x020562000c1e1900 */
[----:B------:R-:W-:Y:S01]  /*10b0*/  IMAD R111, R107, UR35, RZ ;  /* 0x000000236b6f7c24 */ /* 0x000fe2000f8e02ff */
[----:B------:R-:W-:Y:S04]  /*10c0*/  BSSY B0, `(.L_x_27784) ;  /* 0x0000169000007945 */ /* 0x000fe80003800000 */
[----:B------:R-:W-:-:S04]  /*10d0*/  SHF.R.S32.HI R122, RZ, 0x1f, R111 ;  /* 0x0000001fff7a7819 */ /* 0x000fc8000001146f */
[----:B------:R-:W-:Y:S02]  /*10e0*/  LEA.HI R111, R122, R111, RZ, 0x2 ;  /* 0x0000006f7a6f7211 */ /* 0x000fe400078f10ff */
[----:B------:R-:W-:-:S04]  /*10f0*/  LOP3.LUT R122, R2, 0xff, RZ, 0xc0, !PT ;  /* 0x000000ff027a7812 */ /* 0x000fc800078ec0ff */
[----:B------:R-:W-:-:S04]  /*1100*/  LEA.HI.SX32 R111, R111, R122, 0x1e ;  /* 0x0000007a6f6f7211 */ /* 0x000fc800078ff2ff */
[----:B------:R-:W-:Y:S01]  /*1110*/  MOV R117, R111 ;  /* 0x0000006f00757202 */ /* 0x000fe20000000f00 */
[----:B--2---:R-:W-:Y:S06]  /*1120*/  @!P0 BRA `(.L_x_27785) ;  /* 0x0000001400888947 */ /* 0x004fec0003800000 */
        /* <DEDUP_REMOVED lines=8> */
[----:B0-----:R0:W5:Y:S01]  /*11b0*/  @P1 LDG.E.128 R4, desc[UR4][R120.64] ;  /* 0x0000000478041981 */ /* 0x001162000c1e1d00 */
        /* <DEDUP_REMOVED lines=12> */
.L_x_27787:
[----:B------:R-:W-:-:S07]  /*1280*/  IMAD.MOV.U32 R123, RZ, RZ, R118 ;  /* 0x000000ffff7b7224 */ /* 0x000fce00078e0076 */
.L_x_27788:
[----:B------:R-:W-:Y:S05]  /*1290*/  BSYNC B1 ;  /* 0x0000000000017941 */ /* 0x000fea0003800000 */
.L_x_27786:
        /* <DEDUP_REMOVED lines=16> */
.L_x_27792:
[----:B------:R-:W-:Y:S05]  /*13a0*/  BSYNC B2 ;  /* 0x0000000000027941 */ /* 0x000fea0003800000 */
.L_x_27791:
        /* <DEDUP_REMOVED lines=37> */
[----:B------:R-:W-:-:S05]  /*1600*/  LOP3.LUT R114, R121, UR31, R116, 0x96, !PT ;  /* 0x0000001f79727c12 */ /* 0x000fca000f8e9674 */
[----:B------:R-:W-:-:S05]  /*1610*/  IMAD.WIDE.U32 R114, R114, -0x2daee0ad, RZ ;  /* 0xd2511f5372727825 */ /* 0x000fca00078e00ff */
[----:B------:R-:W-:Y:S01]  /*1620*/  LOP3.LUT R113, R115, UR34, R118, 0x96, !PT ;  /* 0x0000002273717c12 */ /* 0x000fe2000f8e9676 */
[----:B------:R-:W-:-:S05]  /*1630*/  IMAD.WIDE.U32 R118, R119, -0x326172a9, RZ ;  /* 0xcd9e8d5777767825 */ /* 0x000fca00078e00ff */
[----:B------:R-:W-:-:S07]  /*1640*/  LOP3.LUT R115, R119, UR33, R120, 0x96, !PT ;  /* 0x0000002177737c12 */ /* 0x000fce000f8e9678 */
.L_x_27790:
[----:B------:R-:W-:Y:S05]  /*1650*/  BSYNC B1 ;  /* 0x0000000000017941 */ /* 0x000fea0003800000 */
.L_x_27789:
[----:B------:R-:W0:Y:S01]  /*1660*/  LDC R117, c[0x0][0x298] ;  /* 0x0000a600ff757b82 */ /* 0x000e220000000800 */
[----:B------:R-:W-:Y:S01]  /*1670*/  I2FP.F32.U32 R121, R123 ;  /* 0x0000007b00797245 */ /* 0x000fe20000201000 */
[----:B------:R-:W-:Y:S01]  /*1680*/  IMAD.MOV.U32 R120, RZ, RZ, 0x2f800000 ;  /* 0x2f800000ff787424 */ /* 0x000fe200078e00ff */
[----:B------:R-:W-:Y:S01]  /*1690*/  ISETP.NE.U32.AND P1, PT, R132, RZ, PT ;  /* 0x000000ff8400720c */ /* 0x000fe20003f25070 */
[----:B-----5:R-:W-:Y:S01]  /*16a0*/  FMUL.FTZ R116, R80, R112 ;  /* 0x0000007050747220 */ /* 0x020fe20000410000 */
[C---:B------:R-:W-:Y:S01]  /*16b0*/  ISETP.NE.AND P3, PT, R122.reuse, 0x1, PT ;  /* 0x000000017a00780c */ /* 0x040fe20003f65270 */
[----:B------:R-:W-:Y:S01]  /*16c0*/  FFMA.FTZ R80, R121, R120, 1.1641532182693481445e-10 ;  /* 0x2f00000079507423 */ /* 0x000fe20000010078 */
[----:B------:R-:W-:Y:S01]  /*16d0*/  ISETP.NE.AND.EX P1, PT, R133, RZ, PT, P1 ;  /* 0x000000ff8500720c */ /* 0x000fe20003f25310 */
[----:B------:R-:W2:Y:S01]  /*16e0*/  LDC R119, c[0x0][0x294] ;  /* 0x0000a500ff777b82 */ /* 0x000ea20000000800 */
[----:B------:R-:W-:Y:S01]  /*16f0*/  BSSY B1, `(.L_x_27793) ;  /* 0x0000010000017945 */ /* 0x000fe20003800000 */
[----:B------:R-:W-:Y:S01]  /*1700*/  IADD3 R123, R122, 0x1, RZ ;  /* 0x000000017a7b7810 */ /* 0x000fe20007ffe0ff */
[----:B0-----:R-:W-:Y:S01]  /*1710*/  FMUL.FTZ R116, R116, R117 ;  /* 0x0000007574747220 */ /* 0x001fe20000410000 */
[----:B--2---:R-:W-:-:S04]  /*1720*/  FSETP.GTU.FTZ.AND P2, PT, R80, R119, PT ;  /* 0x000000775000720b */ /* 0x004fc80003f5c000 */
        /* <DEDUP_REMOVED lines=11> */
.L_x_27794:
[----:B------:R-:W-:-:S07]  /*17e0*/  IMAD.MOV.U32 R116, RZ, RZ, R118 ;  /* 0x000000ffff747224 */ /* 0x000fce00078e0076 */
.L_x_27795:
[----:B------:R-:W-:Y:S05]  /*17f0*/  BSYNC B1 ;  /* 0x0000000000017941 */ /* 0x000fea0003800000 */
.L_x_27793:
        /* <DEDUP_REMOVED lines=16> */
.L_x_27799:
[----:B------:R-:W-:Y:S05]  /*1900*/  BSYNC B2 ;  /* 0x0000000000027941 */ /* 0x000fea0003800000 */
.L_x_27798:
        /* <DEDUP_REMOVED lines=39> */
[----:B------:R-:W-:-:S04]  /*1b80*/  MOV R118, R122 ;  /* 0x0000007a00767202 */ /* 0x000fc80000000f00 */
[----:B------:R-:W-:Y:S02]  /*1b90*/  LOP3.LUT R113, R115, UR34, R132, 0x96, !PT ;  /* 0x0000002273717c12 */ /* 0x000fe4000f8e9684 */
[----:B------:R-:W-:Y:S01]  /*1ba0*/  LOP3.LUT R115, R123, UR33, R134, 0x96, !PT ;  /* 0x000000217b737c12 */ /* 0x000fe2000f8e9686 */
[----:B------:R-:W-:-:S07]  /*1bb0*/  IMAD.MOV.U32 R123, RZ, RZ, RZ ;  /* 0x000000ffff7b7224 */ /* 0x000fce00078e00ff */
.L_x_27797:
[----:B------:R-:W-:Y:S05]  /*1bc0*/  BSYNC B1 ;  /* 0x0000000000017941 */ /* 0x000fea0003800000 */
.L_x_27796:
[----:B------:R-:W-:Y:S01]  /*1bd0*/  I2FP.F32.U32 R121, R116 ;  /* 0x0000007400797245 */ /* 0x000fe20000201000 */
[----:B------:R-:W-:Y:S01]  /*1be0*/  FMUL.FTZ R122, R81, R112 ;  /* 0x00000070517a7220 */ /* 0x000fe20000410000 */
[----:B------:R-:W-:Y:S01]  /*1bf0*/  ISETP.NE.AND P4, PT, R123, 0x1, PT ;  /* 0x000000017b00780c */ /* 0x000fe20003f85270 */
[----:B------:R-:W-:Y:S02]  /*1c00*/  BSSY B1, `(.L_x_27800) ;  /* 0x0000011000017945 */ /* 0x000fe40003800000 */
[----:B------:R-:W-:Y:S01]  /*1c10*/  FFMA.FTZ R116, R121, R120, 1.1641532182693481445e-10 ;  /* 0x2f00000079747423 */ /* 0x000fe20000010078 */
[----:B------:R-:W-:-:S04]  /*1c20*/  FMUL.FTZ R122, R122, R117 ;  /* 0x000000757a7a7220 */ /* 0x000fc80000410000 */
        /* <DEDUP_REMOVED lines=13> */
.L_x_27801:
[----:B------:R-:W-:-:S07]  /*1d00*/  MOV R116, R118 ;  /* 0x0000007600747202 */ /* 0x000fce0000000f00 */
.L_x_27802:
[----:B------:R-:W-:Y:S05]  /*1d10*/  BSYNC B1 ;  /* 0x0000000000017941 */ /* 0x000fea0003800000 */
.L_x_27800:
        /* <DEDUP_REMOVED lines=16> */
.L_x_27806:
[----:B------:R-:W-:Y:S05]  /*1e20*/  BSYNC B2 ;  /* 0x0000000000027941 */ /* 0x000fea0003800000 */
.L_x_27805:
        /* <DEDUP_REMOVED lines=38> */
[----:B------:R-:W-:-:S04]  /*2090*/  IMAD.WIDE.U32 R114, R114, -0x2daee0ad, RZ ;  /* 0xd2511f5372727825 */ /* 0x000fc800078e00ff */
[----:B------:R-:W-:Y:S01]  /*20a0*/  IMAD.MOV.U32 R118, RZ, RZ, R122 ;  /* 0x000000ffff767224 */ /* 0x000fe200078e007a */
[----:B------:R-:W-:Y:S01]  /*20b0*/  HFMA2.MMA R122, -RZ, RZ, 0, 0 ;  /* 0x00000000ff7a7435 */ /* 0x000fe200000001ff */
[----:B------:R-:W-:Y:S02]  /*20c0*/  LOP3.LUT R113, R115, UR34, R132, 0x96, !PT ;  /* 0x0000002273717c12 */ /* 0x000fe4000f8e9684 */
[----:B------:R-:W-:-:S08]  /*20d0*/  LOP3.LUT R115, R123, UR33, R134, 0x96, !PT ;  /* 0x000000217b737c12 */ /* 0x000fd0000f8e9686 */
.L_x_27804:
[----:B------:R-:W-:Y:S05]  /*20e0*/  BSYNC B1 ;  /* 0x0000000000017941 */ /* 0x000fea0003800000 */
.L_x_27803:
        /* <DEDUP_REMOVED lines=19> */
.L_x_27808:
[----:B------:R-:W-:-:S07]  /*2220*/  IMAD.MOV.U32 R121, RZ, RZ, R118 ;  /* 0x000000ffff797224 */ /* 0x000fce00078e0076 */
.L_x_27809:
[----:B------:R-:W-:Y:S05]  /*2230*/  BSYNC B1 ;  /* 0x0000000000017941 */ /* 0x000fea0003800000 */
.L_x_27807:
        /* <DEDUP_REMOVED lines=16> */
.L_x_27813:
[----:B------:R-:W-:Y:S05]  /*2340*/  BSYNC B2 ;  /* 0x0000000000027941 */ /* 0x000fea0003800000 */
.L_x_27812:
        /* <DEDUP_REMOVED lines=41> */
[----:B------:R-:W-:Y:S02]  /*25e0*/  LOP3.LUT R113, R115, UR34, R132, 0x96, !PT ;  /* 0x0000002273717c12 */ /* 0x000fe4000f8e9684 */
[----:B------:R-:W-:-:S07]  /*25f0*/  LOP3.LUT R115, R123, UR33, R134, 0x96, !PT ;  /* 0x000000217b737c12 */ /* 0x000fce000f8e9686 */
.L_x_27811:
[----:B------:R-:W-:Y:S05]  /*2600*/  BSYNC B1 ;  /* 0x0000000000017941 */ /* 0x000fea0003800000 */
.L_x_27810:
[----:B------:R-:W-:Y:S01]  /*2610*/  I2FP.F32.U32 R121, R121 ;  /* 0x0000007900797245 */ /* 0x000fe20000201000 */
[----:B------:R-:W-:Y:S01]  /*2620*/  FMUL.FTZ R122, R83, R112 ;  /* 0x00000070537a7220 */ /* 0x000fe20000410000 */
[----:B------:R-:W-:-:S03]  /*2630*/  SEL R132, RZ, 0x1, P2 ;  /* 0x00000001ff847807 */ /* 0x000fc60001000000 */
[----:B------:R-:W-:Y:S01]  /*2640*/  FFMA.FTZ R120, R121, R120, 1.1641532182693481445e-10 ;  /* 0x2f00000079787423 */ /* 0x000fe20000010078 */
[----:B------:R-:W-:-:S04]  /*2650*/  FMUL.FTZ R122, R122, R117 ;  /* 0x000000757a7a7220 */ /* 0x000fc80000410000 */
        /* <DEDUP_REMOVED lines=9> */
[----:B------:R-:W-:Y:S02]  /*26f0*/  LEA R122, P1, R111, UR12, 0x2 ;  /* 0x0000000c6f7a7c11 */ /* 0x000fe4000f8210ff */
[----:B------:R-:W-:Y:S01]  /*2700*/  IADD3 R119, R117, R132, RZ ;  /* 0x0000008475777210 */ /* 0x000fe20007ffe0ff */
[----:B------:R2:W-:Y:S01]  /*2710*/  STG.E.128 desc[UR4][R120.64], R80 ;  /* 0x0000005078007986 */ /* 0x0005e2000c101d04 */
[C---:B------:R-:W-:Y:S01]  /*2720*/  LEA.HI.X R123, R111.reuse, UR13, RZ, 0x2, P1 ;  /* 0x0000000d6f7b7c11 */ /* 0x040fe200088f14ff */
[----:B------:R-:W-:-:S04]  /*2730*/  VIADD R117, R111, 0x100 ;  /* 0x000001006f757836 */ /* 0x000fc80000000000 */
[----:B------:R2:W-:Y:S04]  /*2740*/  STG.E desc[UR4][R122.64], R119 ;  /* 0x000000777a007986 */ /* 0x0005e8000c101904 */
.L_x_27785:
[----:B------:R-:W-:Y:S05]  /*2750*/  BSYNC B0 ;  /* 0x0000000000007941 */ /* 0x000fea0003800000 */
.L_x_27784:
        /* <DEDUP_REMOVED lines=9> */
[----:B--2---:R-:W-:-:S04]  /*27f0*/  @P1 LEA R120, P2, R117, R132, 0x4 ;  /* 0x0000008475781211 */ /* 0x004fc800078420ff */
[----:B------:R-:W-:-:S05]  /*2800*/  @P1 LEA.HI.X R121, R117, R133, RZ, 0x4, P2 ;  /* 0x0000008575791211 */ /* 0x000fca00010f24ff */
[----:B0-----:R0:W5:Y:S01]  /*2810*/  @P1 LDG.E.128 R4, desc[UR4][R120.64] ;  /* 0x0000000478041981 */ /* 0x001162000c1e1d00 */
        /* <DEDUP_REMOVED lines=12> */
.L_x_27817:
[----:B------:R-:W-:-:S07]  /*28e0*/  MOV R131, R118 ;  /* 0x0000007600837202 */ /* 0x000fce0000000f00 */
.L_x_27818:
[----:B------:R-:W-:Y:S05]  /*28f0*/  BSYNC B1 ;  /* 0x0000000000017941 */ /* 0x000fea0003800000 */
.L_x_27816:
        /* <DEDUP_REMOVED lines=16> */
.L_x_27822:
[----:B------:R-:W-:Y:S05]  /*2a00*/  BSYNC B2 ;  /* 0x0000000000027941 */ /* 0x000fea0003800000 */
.L_x_27821:
        /* <DEDUP_REMOVED lines=38> */
[----:B------:R-:W-:-:S05]  /*2c70*/  IMAD.WIDE.U32 R114, R114, -0x2daee0ad, RZ ;  /* 0xd2511f5372727825 */ /* 0x000fca00078e00ff */
[----:B------:R-:W-:Y:S02]  /*2c80*/  LOP3.LUT R113, R115, UR34, R120, 0x96, !PT ;  /* 0x0000002273717c12 */ /* 0x000fe4000f8e9678 */
[----:B------:R-:W-:Y:S01]  /*2c90*/  LOP3.LUT R115, R119, UR33, R122, 0x96, !PT ;  /* 0x0000002177737c12 */ /* 0x000fe2000f8e967a */
[----:B------:R-:W-:-:S07]  /*2ca0*/  IMAD.MOV.U32 R122, RZ, RZ, RZ ;  /* 0x000000ffff7a7224 */ /* 0x000fce00078e00ff */
.L_x_27820:
[----:B------:R-:W-:Y:S05]  /*2cb0*/  BSYNC B1 ;  /* 0x0000000000017941 */ /* 0x000fea0003800000 */
.L_x_27819:
[----:B------:R-:W0:Y:S01]  /*2cc0*/  LDC R120, c[0x0][0x298] ;  /* 0x0000a600ff787b82 */ /* 0x000e220000000800 */
[----:B------:R-:W-:Y:S01]  /*2cd0*/  HFMA2.MMA R121, -RZ, RZ, 0.1171875, 0 ;  /* 0x2f800000ff797435 */ /* 0x000fe200000001ff */
[----:B------:R-:W-:Y:S01]  /*2ce0*/  I2FP.F32.U32 R116, R131 ;  /* 0x0000008300747245 */ /* 0x000fe20000201000 */
[----:B-----5:R-:W-:Y:S01]  /*2cf0*/  FMUL.FTZ R123, R76, R112 ;  /* 0x000000704c7b7220 */ /* 0x020fe20000410000 */
[----:B------:R-:W-:Y:S01]  /*2d00*/  ISETP.NE.U32.AND P1, PT, R132, RZ, PT ;  /* 0x000000ff8400720c */ /* 0x000fe20003f25070 */
[----:B------:R-:W-:Y:S01]  /*2d10*/  BSSY B1, `(.L_x_27823) ;  /* 0x0000014000017945 */ /* 0x000fe20003800000 */
[----:B------:R-:W-:Y:S02]  /*2d20*/  ISETP.NE.AND P3, PT, R122, 0x1, PT ;  /* 0x000000017a00780c */ /* 0x000fe40003f65270 */
[----:B------:R-:W2:Y:S01]  /*2d30*/  LDC R119, c[0x0][0x294] ;  /* 0x0000a500ff777b82 */ /* 0x000ea20000000800 */
[----:B------:R-:W-:Y:S02]  /*2d40*/  ISETP.NE.AND.EX P1, PT, R133, RZ, PT, P1 ;  /* 0x000000ff8500720c */ /* 0x000fe40003f25310 */
[----:B------:R-:W-:Y:S01]  /*2d50*/  FFMA.FTZ R116, R116, R121, 1.1641532182693481445e-10 ;  /* 0x2f00000074747423 */ /* 0x000fe20000010079 */
[----:B0-----:R-:W-:-:S04]  /*2d60*/  FMUL.FTZ R123, R123, R120 ;  /* 0x000000787b7b7220 */ /* 0x001fc80000410000 */
[----:B--2---:R-:W-:-:S04]  /*2d70*/  FSETP.GTU.FTZ.AND P2, PT, R116, R119, PT ;  /* 0x000000777400720b */ /* 0x004fc80003f5c000 */
        /* <DEDUP_REMOVED lines=12> */
.L_x_27824:
[----:B------:R-:W-:-:S07]  /*2e40*/  IMAD.MOV.U32 R116, RZ, RZ, R118 ;  /* 0x000000ffff747224 */ /* 0x000fce00078e0076 */
.L_x_27825:
[----:B------:R-:W-:Y:S05]  /*2e50*/  BSYNC B1 ;  /* 0x0000000000017941 */ /* 0x000fea0003800000 */
.L_x_27823:
        /* <DEDUP_REMOVED lines=16> */
.L_x_27829:
[----:B------:R-:W-:Y:S05]  /*2f60*/  BSYNC B2 ;  /* 0x0000000000027941 */ /* 0x000fea0003800000 */
.L_x_27828:
        /* <DEDUP_REMOVED lines=41> */
[----:B------:R-:W-:Y:S01]  /*3200*/  LOP3.LUT R115, R123, UR33, R134, 0x96, !PT ;  /* 0x000000217b737c12 */ /* 0x000fe2000f8e9686 */
[----:B------:R-:W-:-:S07]  /*3210*/  IMAD.MOV.U32 R123, RZ, RZ, RZ ;  /* 0x000000ffff7b7224 */ /* 0x000fce00078e00ff */
.L_x_27827:
[----:B------:R-:W-:Y:S05]  /*3220*/  BSYNC B1 ;  /* 0x0000000000017941 */ /* 0x000fea0003800000 */
.L_x_27826:
        /* <DEDUP_REMOVED lines=19> */
.L_x_27831:
[----:B------:R-:W-:-:S07]  /*3360*/  IMAD.MOV.U32 R116, RZ, RZ, R118 ;  /* 0x000000ffff747224 */ /* 0x000fce00078e0076 */
.L_x_27832:
[----:B------:R-:W-:Y:S05]  /*3370*/  BSYNC B1 ;  /* 0x0000000000017941 */ /* 0x000fea0003800000 */
.L_x_27830:
        /* <DEDUP_REMOVED lines=16> */
.L_x_27836:
[----:B------:R-:W-:Y:S05]  /*3480*/  BSYNC B2 ;  /* 0x0000000000027941 */ /* 0x000fea0003800000 */
.L_x_27835:
        /* <DEDUP_REMOVED lines=39> */
[----:B------:R-:W-:-:S03]  /*3700*/  MOV R118, R122 ;  /* 0x0000007a00767202 */ /* 0x000fc60000000f00 */
[----:B------:R-:W-:Y:S01]  /*3710*/  IMAD.MOV.U32 R122, RZ, RZ, RZ ;  /* 0x000000ffff7a7224 */ /* 0x000fe200078e00ff */
[----:B------:R-:W-:Y:S02]  /*3720*/  LOP3.LUT R113, R115, UR34, R132, 0x96, !PT ;  /* 0x0000002273717c12 */ /* 0x000fe4000f8e9684 */
[----:B------:R-:W-:-:S07]  /*3730*/  LOP3.LUT R115, R123, UR33, R134, 0x96, !PT ;  /* 0x000000217b737c12 */ /* 0x000fce000f8e9686 */
.L_x_27834:
[----:B------:R-:W-:Y:S05]  /*3740*/  BSYNC B1 ;  /* 0x0000000000017941 */ /* 0x000fea0003800000 */
.L_x_27833:
        /* <DEDUP_REMOVED lines=19> */
.L_x_27838:
[----:B------:R-:W-:-:S07]  /*3880*/  MOV R131, R118 ;  /* 0x0000007600837202 */ /* 0x000fce0000000f00 */
.L_x_27839:
[----:B------:R-:W-:Y:S05]  /*3890*/  BSYNC B1 ;  /* 0x0000000000017941 */ /* 0x000fea0003800000 */
.L_x_27837:
        /* <DEDUP_REMOVED lines=16> */
.L_x_27843:
[----:B------:R-:W-:Y:S05]  /*39a0*/  BSYNC B2 ;  /* 0x0000000000027941 */ /* 0x000fea0003800000 */
.L_x_27842:
        /* <DEDUP_REMOVED lines=43> */
.L_x_27841:
[----:B------:R-:W-:Y:S05]  /*3c60*/  BSYNC B1 ;  /* 0x0000000000017941 */ /* 0x000fea0003800000 */
.L_x_27840:
        /* <DEDUP_REMOVED lines=8> */
[----:B------:R-:W-:-:S03]  /*3cf0*/  SEL R119, RZ, 0x1000000, P5 ;  /* 0x01000000ff777807 */ /* 0x000fc60002800000 */
[----:B------:R-:W-:Y:S01]  /*3d00*/  @P1 FADD.FTZ R79, R7, R79 ;  /* 0x0000004f074f1221 */ /* 0x000fe20000010000 */
[----:B------:R-:W-:Y:S02]  /*3d10*/  IADD3 R119, R123, R119, R122 ;  /* 0x000000777b777210 */ /* 0x000fe40007ffe07a */
[----:B------:R-:W-:Y:S02]  /*3d20*/  SEL R122, RZ, 0x1, P2 ;  /* 0x00000001ff7a7807 */ /* 0x000fe40001000000 */
[----:B------:R-:W-:-:S03]  /*3d30*/  LEA R120, P1, R117, UR10, 0x4 ;  /* 0x0000000a75787c11 */ /* 0x000fc6000f8220ff */
[----:B------:R-:W-:Y:S01]  /*3d40*/  IMAD.IADD R119, R119, 0x1, R122 ;  /* 0x0000000177777824 */ /* 0x000fe200078e027a */
[C---:B------:R-:W-:Y:S02]  /*3d50*/  LEA.HI.X R121, R117.reuse, UR11, RZ, 0x4, P1 ;  /* 0x0000000b75797c11 */ /* 0x040fe400088f24ff */
[----:B------:R-:W-:-:S03]  /*3d60*/  LEA R122, P1, R117, UR12, 0x2 ;  /* 0x0000000c757a7c11 */ /* 0x000fc6000f8210ff */
[----:B------:R3:W-:Y:S01]  /*3d70*/  STG.E.128 desc[UR4][R120.64], R76 ;  /* 0x0000004c78007986 */ /* 0x0007e2000c101d04 */
[C---:B------:R-:W-:Y:S01]  /*3d80*/  LEA.HI.X R123, R117.reuse, UR13, RZ, 0x2, P1 ;  /* 0x0000000d757b7c11 */ /* 0x040fe200088f14ff */
[----:B------:R-:W-:-:S04]  /*3d90*/  VIADD R117, R117, 0x100 ;  /* 0x0000010075757836 */ /* 0x000fc80000000000 */
[----:B------:R3:W-:Y:S04]  /*3da0*/  STG.E desc[UR4][R122.64], R119 ;  /* 0x000000777a007986 */ /* 0x0007e8000c101904 */
.L_x_27815:
[----:B------:R-:W-:Y:S05]  /*3db0*/  BSYNC B0 ;  /* 0x0000000000007941 */ /* 0x000fea0003800000 */
.L_x_27814:
        /* <DEDUP_REMOVED lines=9> */
[----:B--23--:R-:W-:-:S04]  /*3e50*/  @P1 LEA R120, P2, R117, R132, 0x4 ;  /* 0x0000008475781211 */ /* 0x00cfc800078420ff */
        /* <DEDUP_REMOVED lines=14> */
.L_x_27847:
[----:B------:R-:W-:-:S07]  /*3f40*/  IMAD.MOV.U32 R131, RZ, RZ, R118 ;  /* 0x000000ffff837224 */ /* 0x000fce00078e0076 */
.L_x_27848:
[----:B------:R-:W-:Y:S05]  /*3f50*/  BSYNC B1 ;  /* 0x0000000000017941 */ /* 0x000fea0003800000 */
.L_x_27846:
        /* <DEDUP_REMOVED lines=16> */
.L_x_27852:
[----:B------:R-:W-:Y:S05]  /*4060*/  BSYNC B2 ;  /* 0x0000000000027941 */ /* 0x000fea0003800000 */
.L_x_27851:
        /* <DEDUP_REMOVED lines=41> */
[----:B------:R-:W-:-:S11]  /*4300*/  HFMA2.MMA R122, -RZ, RZ, 0, 0 ;  /* 0x00000000ff7a7435 */ /* 0x000fd600000001ff */
.L_x_27850:
[----:B------:R-:W-:Y:S05]  /*4310*/  BSYNC B1 ;  /* 0x0000000000017941 */ /* 0x000fea0003800000 */
.L_x_27849:
[----:B------:R-:W0:Y:S01]  /*4320*/  LDC R120, c[0x0][0x298] ;  /* 0x0000a600ff787b82 */ /* 0x000e220000000800 */
[----:B------:R-:W-:Y:S01]  /*4330*/  I2FP.F32.U32 R116, R131 ;  /* 0x0000008300747245 */ /* 0x000fe20000201000 */
[----:B------:R-:W-:Y:S01]  /*4340*/  IMAD.MOV.U32 R121, RZ, RZ, 0x2f800000 ;  /* 0x2f800000ff797424 */ /* 0x000fe200078e00ff */
[----:B------:R-:W-:Y:S01]  /*4350*/  ISETP.NE.U32.AND P1, PT, R132, RZ, PT ;  /* 0x000000ff8400720c */ /* 0x000fe20003f25070 */
[----:B-----5:R-:W-:Y:S01]  /*4360*/  FMUL.FTZ R123, R72, R112 ;  /* 0x00000070487b7220 */ /* 0x020fe20000410000 */
[----:B------:R-:W-:Y:S01]  /*4370*/  ISETP.NE.AND P3, PT, R122, 0x1, PT ;  /* 0x000000017a00780c */ /* 0x000fe20003f65270 */
[----:B------:R-:W-:Y:S01]  /*4380*/  FFMA.FTZ R116, R116, R121, 1.1641532182693481445e-10 ;  /* 0x2f00000074747423 */ /* 0x000fe20000010079 */
[----:B------:R-:W-:Y:S01]  /*4390*/  ISETP.NE.AND.EX P1, PT, R133, RZ, PT, P1 ;  /* 0x000000ff8500720c */ /* 0x000fe20003f25310 */
[----:B------:R-:W2:Y:S01]  /*43a0*/  LDC R119, c[0x0][0x294] ;  /* 0x0000a500ff777b82 */ /* 0x000ea20000000800 */
[----:B------:R-:W-:Y:S01]  /*43b0*/  BSSY B1, `(.L_x_27853) ;  /* 0x0000010000017945 */ /* 0x000fe20003800000 */
[----:B0-----:R-:W-:Y:S01]  /*43c0*/  FMUL.FTZ R123, R123, R120 ;  /* 0x000000787b7b7220 */ /* 0x001fe20000410000 */
[----:B--2---:R-:W-:-:S04]  /*43d0*/  FSETP.GTU.FTZ.AND P2, PT, R116, R119, PT ;  /* 0x000000777400720b */ /* 0x004fc80003f5c000 */
        /* <DEDUP_REMOVED lines=12> */
.L_x_27854:
[----:B------:R-:W-:-:S07]  /*44a0*/  MOV R116, R118 ;  /* 0x0000007600747202 */ /* 0x000fce0000000f00 */
.L_x_27855:
[----:B------:R-:W-:Y:S05]  /*44b0*/  BSYNC B1 ;  /* 0x0000000000017941 */ /* 0x000fea0003800000 */
.L_x_27853:
        /* <DEDUP_REMOVED lines=16> */
.L_x_27859:
[----:B------:R-:W-:Y:S05]  /*45c0*/  BSYNC B2 ;  /* 0x0000000000027941 */ /* 0x000fea0003800000 */
.L_x_27858:
        /* <DEDUP_REMOVED lines=42> */
[----:B------:R-:W-:-:S11]  /*4870*/  HFMA2.MMA R123, -RZ, RZ, 0, 0 ;  /* 0x00000000ff7b7435 */ /* 0x000fd600000001ff */
.L_x_27857:
[----:B------:R-:W-:Y:S05]  /*4880*/  BSYNC B1 ;  /* 0x0000000000017941 */ /* 0x000fea0003800000 */
.L_x_27856:
        /* <DEDUP_REMOVED lines=19> */
.L_x_27861:
[----:B------:R-:W-:-:S07]  /*49c0*/  IMAD.MOV.U32 R116, RZ, RZ, R118 ;  /* 0x000000ffff747224 */ /* 0x000fce00078e0076 */
.L_x_27862:
[----:B------:R-:W-:Y:S05]  /*49d0*/  BSYNC B1 ;  /* 0x0000000000017941 */ /* 0x000fea0003800000 */
.L_x_27860:
        /* <DEDUP_REMOVED lines=16> */
.L_x_27866:
[----:B------:R-:W-:Y:S05]  /*4ae0*/  BSYNC B2 ;  /* 0x0000000000027941 */ /* 0x000fea0003800000 */
.L_x_27865:
        /* <DEDUP_REMOVED lines=40> */
[----:B------:R-:W-:Y:S01]  /*4d70*/  LOP3.LUT R113, R115, UR34, R132, 0x96, !PT ;  /* 0x0000002273717c12 */ /* 0x000fe2000f8e9684 */
[----:B------:R-:W-:Y:S01]  /*4d80*/  IMAD.MOV.U32 R122, RZ, RZ, RZ ;  /* 0x000000ffff7a7224 */ /* 0x000fe200078e00ff */
[----:B------:R-:W-:-:S07]  /*4d90*/  LOP3.LUT R115, R123, UR33, R134, 0x96, !PT ;  /* 0x000000217b737c12 */ /* 0x000fce000f8e9686 */
.L_x_27864:
[----:B------:R-:W-:Y:S05]  /*4da0*/  BSYNC B1 ;  /* 0x0000000000017941 */ /* 0x000fea0003800000 */
.L_x_27863:
        /* <DEDUP_REMOVED lines=19> */
.L_x_27868:
[----:B------:R-:W-:-:S07]  /*4ee0*/  IMAD.MOV.U32 R131, RZ, RZ, R118 ;  /* 0x000000ffff837224 */ /* 0x000fce00078e0076 */
.L_x_27869:
[----:B------:R-:W-:Y:S05]  /*4ef0*/  BSYNC B1 ;  /* 0x0000000000017941 */ /* 0x000fea0003800000 */
.L_x_27867:
        /* <DEDUP_REMOVED lines=16> */
.L_x_27873:
[----:B------:R-:W-:Y:S05]  /*5000*/  BSYNC B2 ;  /* 0x0000000000027941 */ /* 0x000fea0003800000 */
.L_x_27872:
        /* <DEDUP_REMOVED lines=42> */
[----:B------:R-:W-:-:S07]  /*52b0*/  LOP3.LUT R115, R123, UR33, R134, 0x96, !PT ;  /* 0x000000217b737c12 */ /* 0x000fce000f8e9686 */
.L_x_27871:
[----:B------:R-:W-:Y:S05]  /*52c0*/  BSYNC B1 ;  /* 0x0000000000017941 */ /* 0x000fea0003800000 */
.L_x_27870:
        /* <DEDUP_REMOVED lines=11> */
[C---:B------:R-:W-:Y:S02]  /*5380*/  LEA R120, P1, R117.reuse, UR10, 0x4 ;  /* 0x0000000a75787c11 */ /* 0x040fe4000f8220ff */
[----:B------:R-:W-:Y:S02]  /*5390*/  SEL R122, RZ, 0x1, P2 ;  /* 0x00000001ff7a7807 */ /* 0x000fe40001000000 */
[----:B------:R-:W-:Y:S02]  /*53a0*/  LEA.HI.X R121, R117, UR11, RZ, 0x4, P1 ;  /* 0x0000000b75797c11 */ /* 0x000fe400088f24ff */
[----:B------:R-:W-:Y:S02]  /*53b0*/  IADD3 R119, R119, R122, RZ ;  /* 0x0000007a77777210 */ /* 0x000fe40007ffe0ff */
[C---:B------:R-:W-:Y:S01]  /*53c0*/  LEA R122, P1, R117.reuse, UR12, 0x2 ;  /* 0x0000000c757a7c11 */ /* 0x040fe2000f8210ff */
[----:B------:R4:W-:Y:S03]  /*53d0*/  STG.E.128 desc[UR4][R120.64], R72 ;  /* 0x0000004878007986 */ /* 0x0009e6000c101d04 */
[C---:B------:R-:W-:Y:S01]  /*53e0*/  LEA.HI.X R123, R117.reuse, UR13, RZ, 0x2, P1 ;  /* 0x0000000d757b7c11 */ /* 0x040fe200088f14ff */
[----:B------:R-:W-:-:S04]  /*53f0*/  VIADD R117, R117, 0x100 ;  /* 0x0000010075757836 */ /* 0x000fc80000000000 */
[----:B------:R4:W-:Y:S04]  /*5400*/  STG.E desc[UR4][R122.64], R119 ;  /* 0x000000777a007986 */ /* 0x0009e8000c101904 */
.L_x_27845:
[----:B------:R-:W-:Y:S05]  /*5410*/  BSYNC B0 ;  /* 0x0000000000007941 */ /* 0x000fea0003800000 */
.L_x_27844:
        /* <DEDUP_REMOVED lines=9> */
[----:B--234-:R-:W-:-:S04]  /*54b0*/  @P1 LEA R120, P2, R117, R132, 0x4 ;  /* 0x0000008475781211 */ /* 0x01cfc800078420ff */
        /* <DEDUP_REMOVED lines=14> */
.L_x_27877:
[----:B------:R-:W-:-:S07]  /*55a0*/  MOV R131, R118 ;  /* 0x0000007600837202 */ /* 0x000fce0000000f00 */
.L_x_27878:
[----:B------:R-:W-:Y:S05]  /*55b0*/  BSYNC B1 ;  /* 0x0000000000017941 */ /* 0x000fea0003800000 */
.L_x_27876:
        /* <DEDUP_REMOVED lines=16> */
.L_x_27882:
[----:B------:R-:W-:Y:S05]  /*56c0*/  BSYNC B2 ;  /* 0x0000000000027941 */ /* 0x000fea0003800000 */
.L_x_27881:
        /* <DEDUP_REMOVED lines=42> */
.L_x_27880:
[----:B------:R-:W-:Y:S05]  /*5970*/  BSYNC B1 ;  /* 0x0000000000017941 */ /* 0x000fea0003800000 */
.L_x_27879:
        /* <DEDUP_REMOVED lines=8> */
[----:B------:R-:W1:Y:S01]  /*5a00*/  LDC R119, c[0x0][0x294] ;  /* 0x0000a500ff777b82 */ /* 0x000e620000000800 */
[----:B------:R-:W-:Y:S01]  /*5a10*/  BSSY B1, `(.L_x_27883) ;  /* 0x0000010000017945 */ /* 0x000fe20003800000 */
[----:B0-----:R-:W-:Y:S01]  /*5a20*/  FMUL.FTZ R123, R123, R120 ;  /* 0x000000787b7b7220 */ /* 0x001fe20000410000 */
[----:B-1----:R-:W-:-:S04]  /*5a30*/  FSETP.GTU.FTZ.AND P2, PT, R116, R119, PT ;  /* 0x000000777400720b */ /* 0x002fc80003f5c000 */
        /* <DEDUP_REMOVED lines=12> */
.L_x_27884:
[----:B------:R-:W-:-:S07]  /*5b00*/  MOV R116, R118 ;  /* 0x0000007600747202 */ /* 0x000fce0000000f00 */
.L_x_27885:
[----:B------:R-:W-:Y:S05]  /*5b10*/  BSYNC B1 ;  /* 0x0000000000017941 */ /* 0x000fea0003800000 */
.L_x_27883:
        /* <DEDUP_REMOVED lines=16> */
.L_x_27889:
[----:B------:R-:W-:Y:S05]  /*5c20*/  BSYNC B2 ;  /* 0x0000000000027941 */ /* 0x000fea0003800000 */
.L_x_27888:
        /* <DEDUP_REMOVED lines=43> */
.L_x_27887:
[----:B------:R-:W-:Y:S05]  /*5ee0*/  BSYNC B1 ;  /* 0x0000000000017941 */ /* 0x000fea0003800000 */
.L_x_27886:
        /* <DEDUP_REMOVED lines=19> */
.L_x_27891:
[----:B------:R-:W-:-:S07]  /*6020*/  MOV R116, R118 ;  /* 0x0000007600747202 */ /* 0x000fce0000000f00 */
.L_x_27892:
[----:B------:R-:W-:Y:S05]  /*6030*/  BSYNC B1 ;  /* 0x0000000000017941 */ /* 0x000fea0003800000 */
.L_x_27890:
        /* <DEDUP_REMOVED lines=16> */
.L_x_27896:
[----:B------:R-:W-:Y:S05]  /*6140*/  BSYNC B2 ;  /* 0x0000000000027941 */ /* 0x000fea0003800000 */
.L_x_27895:
        /* <DEDUP_REMOVED lines=43> */
.L_x_27894:
[----:B------:R-:W-:Y:S05]  /*6400*/  BSYNC B1 ;  /* 0x0000000000017941 */ /* 0x000fea0003800000 */
.L_x_27893:
        /* <DEDUP_REMOVED lines=19> */
.L_x_27898:
[----:B------:R-:W-:-:S07]  /*6540*/  MOV R131, R118 ;  /* 0x0000007600837202 */ /* 0x000fce0000000f00 */
.L_x_27899:
[----:B------:R-:W-:Y:S05]  /*6550*/  BSYNC B1 ;  /* 0x0000000000017941 */ /* 0x000fea0003800000 */
.L_x_27897:
        /* <DEDUP_REMOVED lines=16> */
.L_x_27903:
[----:B------:R-:W-:Y:S05]  /*6660*/  BSYNC B2 ;  /* 0x0000000000027941 */ /* 0x000fea0003800000 */
.L_x_27902:
        /* <DEDUP_REMOVED lines=43> */
.L_x_27901:
[----:B------:R-:W-:Y:S05]  /*6920*/  BSYNC B1 ;  /* 0x0000000000017941 */ /* 0x000fea0003800000 */
.L_x_27900:
        /* <DEDUP_REMOVED lines=20> */
.L_x_27875:
[----:B------:R-:W-:Y:S05]  /*6a70*/  BSYNC B0 ;  /* 0x0000000000007941 */ /* 0x000fea0003800000 */
.L_x_27874:
        /* <DEDUP_REMOVED lines=24> */
.L_x_27907:
[----:B------:R-:W-:-:S07]  /*6c00*/  MOV R131, R118 ;  /* 0x0000007600837202 */ /* 0x000fce0000000f00 */
.L_x_27908:
[----:B------:R-:W-:Y:S05]  /*6c10*/  BSYNC B1 ;  /* 0x0000000000017941 */ /* 0x000fea0003800000 */
.L_x_27906:
        /* <DEDUP_REMOVED lines=16> */
.L_x_27912:
[----:B------:R-:W-:Y:S05]  /*6d20*/  BSYNC B2 ;  /* 0x0000000000027941 */ /* 0x000fea0003800000 */
.L_x_27911:
        /* <DEDUP_REMOVED lines=42> */
.L_x_27910:
[----:B------:R-:W-:Y:S05]  /*6fd0*/  BSYNC B1 ;  /* 0x0000000000017941 */ /* 0x000fea0003800000 */
.L_x_27909:
        /* <DEDUP_REMOVED lines=24> */
.L_x_27914:
[----:B------:R-:W-:-:S07]  /*7160*/  MOV R116, R118 ;  /* 0x0000007600747202 */ /* 0x000fce0000000f00 */
.L_x_27915:
[----:B------:R-:W-:Y:S05]  /*7170*/  BSYNC B1 ;  /* 0x0000000000017941 */ /* 0x000fea0003800000 */
.L_x_27913:
        /* <DEDUP_REMOVED lines=16> */
.L_x_27919:
[----:B------:R-:W-:Y:S05]  /*7280*/  BSYNC B2 ;  /* 0x0000000000027941 */ /* 0x000fea0003800000 */
.L_x_27918:
        /* <DEDUP_REMOVED lines=43> */
.L_x_27917:
[----:B------:R-:W-:Y:S05]  /*7540*/  BSYNC B1 ;  /* 0x0000000000017941 */ /* 0x000fea0003800000 */
.L_x_27916:
        /* <DEDUP_REMOVED lines=19> */
.L_x_27921:
[----:B------:R-:W-:-:S07]  /*7680*/  MOV R116, R118 ;  /* 0x0000007600747202 */ /* 0x000fce0000000f00 */
.L_x_27922:
[----:B------:R-:W-:Y:S05]  /*7690*/  BSYNC B1 ;  /* 0x0000000000017941 */ /* 0x000fea0003800000 */
.L_x_27920:
        /* <DEDUP_REMOVED lines=16> */
.L_x_27926:
[----:B------:R-:W-:Y:S05]  /*77a0*/  BSYNC B2 ;  /* 0x0000000000027941 */ /* 0x000fea0003800000 */
.L_x_27925:
        /* <DEDUP_REMOVED lines=43> */
.L_x_27924:
[----:B------:R-:W-:Y:S05]  /*7a60*/  BSYNC B1 ;  /* 0x0000000000017941 */ /* 0x000fea0003800000 */
.L_x_27923:
        /* <DEDUP_REMOVED lines=19> */
.L_x_27928:
[----:B------:R-:W-:-:S07]  /*7ba0*/  MOV R131, R118 ;  /* 0x0000007600837202 */ /* 0x000fce0000000f00 */
.L_x_27929:
[----:B------:R-:W-:Y:S05]  /*7bb0*/  BSYNC B1 ;  /* 0x0000000000017941 */ /* 0x000fea0003800000 */
.L_x_27927:
        /* <DEDUP_REMOVED lines=16> */
.L_x_27933:
[----:B------:R-:W-:Y:S05]  /*7cc0*/  BSYNC B2 ;  /* 0x0000000000027941 */ /* 0x000fea0003800000 */
.L_x_27932:
        /* <DEDUP_REMOVED lines=43> */
.L_x_27931:
[----:B------:R-:W-:Y:S05]  /*7f80*/  BSYNC B1 ;  /* 0x0000000000017941 */ /* 0x000fea0003800000 */
.L_x_27930:
        /* <DEDUP_REMOVED lines=20> */
.L_x_27905:
[----:B------:R-:W-:Y:S05]  /*80d0*/  BSYNC B0 ;  /* 0x0000000000007941 */ /* 0x000fea0003800000 */
.L_x_27904:
        /* <DEDUP_REMOVED lines=24> */
.L_x_27937:
[----:B------:R-:W-:-:S07]  /*8260*/  MOV R131, R118 ;  /* 0x0000007600837202 */ /* 0x000fce0000000f00 */
.L_x_27938:
[----:B------:R-:W-:Y:S05]  /*8270*/  BSYNC B1 ;  /* 0x0000000000017941 */ /* 0x000fea0003800000 */
.L_x_27936:
        /* <DEDUP_REMOVED lines=16> */
.L_x_27942:
[----:B------:R-:W-:Y:S05]  /*8380*/  BSYNC B2 ;  /* 0x0000000000027941 */ /* 0x000fea0003800000 */
.L_x_27941:
        /* <DEDUP_REMOVED lines=42> */
.L_x_27940:
[----:B------:R-:W-:Y:S05]  /*8630*/  BSYNC B1 ;  /* 0x0000000000017941 */ /* 0x000fea0003800000 */
.L_x_27939:
        /* <DEDUP_REMOVED lines=24> */
.L_x_27944:
[----:B------:R-:W-:-:S07]  /*87c0*/  MOV R116, R118 ;  /* 0x0000007600747202 */ /* 0x000fce0000000f00 */
.L_x_27945:
[----:B------:R-:W-:Y:S05]  /*87d0*/  BSYNC B1 ;  /* 0x0000000000017941 */ /* 0x000fea0003800000 */
.L_x_27943:
        /* <DEDUP_REMOVED lines=16> */
.L_x_27949:
[----:B------:R-:W-:Y:S05]  /*88e0*/  BSYNC B2 ;  /* 0x0000000000027941 */ /* 0x000fea0003800000 */
.L_x_27948:
        /* <DEDUP_REMOVED lines=43> */
.L_x_27947:
[----:B------:R-:W-:Y:S05]  /*8ba0*/  BSYNC B1 ;  /* 0x0000000000017941 */ /* 0x000fea0003800000 */
.L_x_27946:
        /* <DEDUP_REMOVED lines=19> */
.L_x_27951:
[----:B------:R-:W-:-:S07]  /*8ce0*/  MOV R116, R118 ;  /* 0x0000007600747202 */ /* 0x000fce0000000f00 */
.L_x_27952:
[----:B------:R-:W-:Y:S05]  /*8cf0*/  BSYNC B1 ;  /* 0x0000000000017941 */ /* 0x000fea0003800000 */
.L_x_27950:
        /* <DEDUP_REMOVED lines=16> */
.L_x_27956:
[----:B------:R-:W-:Y:S05]  /*8e00*/  BSYNC B2 ;  /* 0x0000000000027941 */ /* 0x000fea0003800000 */
.L_x_27955:
        /* <DEDUP_REMOVED lines=43> */
.L_x_27954:
[----:B------:R-:W-:Y:S05]  /*90c0*/  BSYNC B1 ;  /* 0x0000000000017941 */ /* 0x000fea0003800000 */
.L_x_27953:
        /* <DEDUP_REMOVED lines=19> */
.L_x_27958:
[----:B------:R-:W-:-:S07]  /*9200*/  MOV R131, R118 ;  /* 0x0000007600837202 */ /* 0x000fce0000000f00 */
.L_x_27959:
[----:B------:R-:W-:Y:S05]  /*9210*/  BSYNC B1 ;  /* 0x0000000000017941 */ /* 0x000fea0003800000 */
.L_x_27957:
        /* <DEDUP_REMOVED lines=16> */
.L_x_27963:
[----:B------:R-:W-:Y:S05]  /*9320*/  BSYNC B2 ;  /* 0x0000000000027941 */ /* 0x000fea0003800000 */
.L_x_27962:
        /* <DEDUP_REMOVED lines=43> */
.L_x_27961:
[----:B------:R-:W-:Y:S05]  /*95e0*/  BSYNC B1 ;  /* 0x0000000000017941 */ /* 0x000fea0003800000 */
.L_x_27960:
        /* <DEDUP_REMOVED lines=20> */
.L_x_27935:
[----:B------:R-:W-:Y:S05]  /*9730*/  BSYNC B0 ;  /* 0x0000000000007941 */ /* 0x000fea0003800000 */
.L_x_27934:
        /* <DEDUP_REMOVED lines=24> */
.L_x_27967:
[----:B------:R-:W-:-:S07]  /*98c0*/  MOV R131, R118 ;  /* 0x0000007600837202 */ /* 0x000fce0000000f00 */
.L_x_27968:
[----:B------:R-:W-:Y:S05]  /*98d0*/  BSYNC B1 ;  /* 0x0000000000017941 */ /* 0x000fea0003800000 */
.L_x_27966:
        /* <DEDUP_REMOVED lines=16> */
.L_x_27972:
[----:B------:R-:W-:Y:S05]  /*99e0*/  BSYNC B2 ;  /* 0x0000000000027941 */ /* 0x000fea0003800000 */
.L_x_27971:
        /* <DEDUP_REMOVED lines=42> */
.L_x_27970:
[----:B------:R-:W-:Y:S05]  /*9c90*/  BSYNC B1 ;  /* 0x0000000000017941 */ /* 0x000fea0003800000 */
.L_x_27969:
        /* <DEDUP_REMOVED lines=24> */
.L_x_27974:
[----:B------:R-:W-:-:S07]  /*9e20*/  MOV R116, R118 ;  /* 0x0000007600747202 */ /* 0x000fce0000000f00 */
.L_x_27975:
[----:B------:R-:W-:Y:S05]  /*9e30*/  BSYNC B1 ;  /* 0x0000000000017941 */ /* 0x000fea0003800000 */
.L_x_27973:
        /* <DEDUP_REMOVED lines=16> */
.L_x_27979:
[----:B------:R-:W-:Y:S05]  /*9f40*/  BSYNC B2 ;  /* 0x0000000000027941 */ /* 0x000fea0003800000 */
.L_x_27978:
        /* <DEDUP_REMOVED lines=43> */
.L_x_27977:
[----:B------:R-:W-:Y:S05]  /*a200*/  BSYNC B1 ;  /* 0x0000000000017941 */ /* 0x000fea0003800000 */
.L_x_27976:
        /* <DEDUP_REMOVED lines=19> */
.L_x_27981:
[----:B------:R-:W-:-:S07]  /*a340*/  MOV R116, R118 ;  /* 0x0000007600747202 */ /* 0x000fce0000000f00 */
.L_x_27982:
[----:B------:R-:W-:Y:S05]  /*a350*/  BSYNC B1 ;  /* 0x0000000000017941 */ /* 0x000fea0003800000 */
.L_x_27980:
        /* <DEDUP_REMOVED lines=16> */
.L_x_27986:
[----:B------:R-:W-:Y:S05]  /*a460*/  BSYNC B2 ;  /* 0x0000000000027941 */ /* 0x000fea0003800000 */
.L_x_27985:
        /* <DEDUP_REMOVED lines=43> */
.L_x_27984:
[----:B------:R-:W-:Y:S05]  /*a720*/  BSYNC B1 ;  /* 0x0000000000017941 */ /* 0x000fea0003800000 */
.L_x_27983:
        /* <DEDUP_REMOVED lines=19> */
.L_x_27988:
[----:B------:R-:W-:-:S07]  /*a860*/  MOV R131, R118 ;  /* 0x0000007600837202 */ /* 0x000fce0000000f00 */
.L_x_27989:
[----:B------:R-:W-:Y:S05]  /*a870*/  BSYNC B1 ;  /* 0x0000000000017941 */ /* 0x000fea0003800000 */
.L_x_27987:
        /* <DEDUP_REMOVED lines=16> */
.L_x_27993:
[----:B------:R-:W-:Y:S05]  /*a980*/  BSYNC B2 ;  /* 0x0000000000027941 */ /* 0x000fea0003800000 */
.L_x_27992:
        /* <DEDUP_REMOVED lines=43> */
.L_x_27991:
[----:B------:R-:W-:Y:S05]  /*ac40*/  BSYNC B1 ;  /* 0x0000000000017941 */ /* 0x000fea0003800000 */
.L_x_27990:
        /* <DEDUP_REMOVED lines=20> */
.L_x_27965:
[----:B------:R-:W-:Y:S05]  /*ad90*/  BSYNC B0 ;  /* 0x0000000000007941 */ /* 0x000fea0003800000 */
.L_x_27964:
        /* <DEDUP_REMOVED lines=24> */
.L_x_27997:
[----:B------:R-:W-:-:S07]  /*af20*/  MOV R131, R118 ;  /* 0x0000007600837202 */ /* 0x000fce0000000f00 */
.L_x_27998:
[----:B------:R-:W-:Y:S05]  /*af30*/  BSYNC B1 ;  /* 0x0000000000017941 */ /* 0x000fea0003800000 */
.L_x_27996:
        /* <DEDUP_REMOVED lines=16> */
.L_x_28002:
[----:B------:R-:W-:Y:S05]  /*b040*/  BSYNC B2 ;  /* 0x0000000000027941 */ /* 0x000fea0003800000 */
.L_x_28001:
        /* <DEDUP_REMOVED lines=42> */
.L_x_28000:
[----:B------:R-:W-:Y:S05]  /*b2f0*/  BSYNC B1 ;  /* 0x0000000000017941 */ /* 0x000fea0003800000 */
.L_x_27999:
        /* <DEDUP_REMOVED lines=24> */
.L_x_28004:
[----:B------:R-:W-:-:S07]  /*b480*/  MOV R116, R118 ;  /* 0x0000007600747202 */ /* 0x000fce0000000f00 */
.L_x_28005:
[----:B------:R-:W-:Y:S05]  /*b490*/  BSYNC B1 ;  /* 0x0000000000017941 */ /* 0x000fea0003800000 */
.L_x_28003:
        /* <DEDUP_REMOVED lines=16> */
.L_x_28009:
[----:B------:R-:W-:Y:S05]  /*b5a0*/  BSYNC B2 ;  /* 0x0000000000027941 */ /* 0x000fea0003800000 */
.L_x_28008:
        /* <DEDUP_REMOVED lines=43> */
.L_x_28007:
[----:B------:R-:W-:Y:S05]  /*b860*/  BSYNC B1 ;  /* 0x0000000000017941 */ /* 0x000fea0003800000 */
.L_x_28006:
        /* <DEDUP_REMOVED lines=19> */
.L_x_28011:
[----:B------:R-:W-:-:S07]  /*b9a0*/  MOV R116, R118 ;  /* 0x0000007600747202 */ /* 0x000fce0000000f00 */
.L_x_28012:
[----:B------:R-:W-:Y:S05]  /*b9b0*/  BSYNC B1 ;  /* 0x0000000000017941 */ /* 0x000fea0003800000 */
.L_x_28010:
        /* <DEDUP_REMOVED lines=16> */
.L_x_28016:
[----:B------:R-:W-:Y:S05]  /*bac0*/  BSYNC B2 ;  /* 0x0000000000027941 */ /* 0x000fea0003800000 */
.L_x_28015:
        /* <DEDUP_REMOVED lines=43> */
.L_x_28014:
[----:B------:R-:W-:Y:S05]  /*bd80*/  BSYNC B1 ;  /* 0x0000000000017941 */ /* 0x000fea0003800000 */
.L_x_28013:
        /* <DEDUP_REMOVED lines=19> */
.L_x_28018:
[----:B------:R-:W-:-:S07]  /*bec0*/  MOV R131, R118 ;  /* 0x0000007600837202 */ /* 0x000fce0000000f00 */
.L_x_28019:
[----:B------:R-:W-:Y:S05]  /*bed0*/  BSYNC B1 ;  /* 0x0000000000017941 */ /* 0x000fea0003800000 */
.L_x_28017:
        /* <DEDUP_REMOVED lines=16> */
.L_x_28023:
[----:B------:R-:W-:Y:S05]  /*bfe0*/  BSYNC B2 ;  /* 0x0000000000027941 */ /* 0x000fea0003800000 */
.L_x_28022:
        /* <DEDUP_REMOVED lines=43> */
.L_x_28021:
[----:B------:R-:W-:Y:S05]  /*c2a0*/  BSYNC B1 ;  /* 0x0000000000017941 */ /* 0x000fea0003800000 */
.L_x_28020:
        /* <DEDUP_REMOVED lines=17> */
[----:B------:R-:W-:-:S05]  /*c3c0*/  LEA.HI.X R123, R117, UR13, RZ, 0x2, P1 ;  /* 0x0000000d757b7c11 */ /* 0x000fca00088f14ff */
[----:B------:R0:W-:Y:S04]  /*c3d0*/  STG.E desc[UR4][R122.64], R131 ;  /* 0x000000837a007986 */ /* 0x0001e8000c101904 */
.L_x_27995:
[----:B------:R-:W-:Y:S05]  /*c3e0*/  BSYNC B0 ;  /* 0x0000000000007941 */ /* 0x000fea0003800000 */
.L_x_27994:
[----:B-----5:R-:W-:Y:S01]  /*c3f0*/  FADD.FTZ R112, RZ, R80 ;  /* 0x00000050ff707221 */ /* 0x020fe20000010000 */
[C---:B------:R-:W-:Y:S01]  /*c400*/  ISETP.GT.U32.AND P1, PT, R106.reuse, 0x1ff, PT ;  /* 0x000001ff6a00780c */ /* 0x040fe20003f24070 */
[----:B------:R-:W-:Y:S01]  /*c410*/  UMOV UR8, 0xffffffff ;  /* 0xffffffff00087882 */ /* 0x000fe20000000000 */
[C---:B------:R-:W-:Y:S01]  /*c420*/  ISETP.GT.U32.AND P2, PT, R106.reuse, 0x4ff, PT ;  /* 0x000004ff6a00780c */ /* 0x040fe20003f44070 */
[----:B------:R-:W-:Y:S01]  /*c430*/  FADD.FTZ R117, R81, R112 ;  /* 0x0000007051757221 */ /* 0x000fe20000010000 */
[----:B0-234-:R-:W-:Y:S02]  /*c440*/  P2R R120, PR, RZ, 0x2 ;  /* 0x00000002ff787803 */ /* 0x01dfe40000000000 */
[----:B------:R-:W-:Y:S01]  /*c450*/  ISETP.GT.U32.AND P3, PT, R106, 0x5ff, PT ;  /* 0x000005ff6a00780c */ /* 0x000fe20003f64070 */
[----:B------:R-:W-:Y:S01]  /*c460*/  FADD.FTZ R112, R82, R117 ;  /* 0x0000007552707221 */ /* 0x000fe20000010000 */
[C---:B------:R-:W-:Y:S02]  /*c470*/  ISETP.GT.U32.AND P4, PT, R106.reuse, 0x6ff, PT ;  /* 0x000006ff6a00780c */ /* 0x040fe40003f84070 */
[----:B------:R-:W-:Y:S01]  /*c480*/  ISETP.GT.U32.AND P5, PT, R106, 0x7ff, PT ;  /* 0x000007ff6a00780c */ /* 0x000fe20003fa4070 */
[----:B------:R-:W-:Y:S01]  /*c490*/  FADD.FTZ R112, R83, R112 ;  /* 0x0000007053707221 */ /* 0x000fe20000010000 */
[----:B------:R-:W-:-:S04]  /*c4a0*/  LOP3.LUT P6, RZ, R0, 0xff, RZ, 0xc0, !PT ;  /* 0x000000ff00ff7812 */ /* 0x000fc800078cc0ff */
        /* <DEDUP_REMOVED lines=34> */
[----:B------:R-:W-:-:S05]  /*c6d0*/  LOP3.LUT R112, R117, 0x7fffff8, RZ, 0xc0, !PT ;  /* 0x07fffff875707812 */ /* 0x000fca00078ec0ff */
        /* <DEDUP_REMOVED lines=93> */
.L_x_28052:
        /* <DEDUP_REMOVED lines=23> */
[----:B0-----:R-:W-:Y:S02]  /*ce20*/  I2FP.F32.S32 R132, R0 ;  /* 0x0000000000847245 */ /* 0x001fe40000201400 */
[----:B------:R-:W-:Y:S01]  /*ce30*/  PLOP3.LUT P1, PT, PT, PT, UP1, 0x40, 0x0 ;  /* 0x000000000000781c */ /* 0x000fe20003f2e818 */
[----:B------:R-:W0:Y:S02]  /*ce40*/  SHFL.DOWN PT, R119, R0, 0x4, 0x1f ;  /* 0x08801f0000777f89 */ /* 0x000e2400000e0000 */
[----:B0-----:R-:W-:Y:S02]  /*ce50*/  I2FP.F32.S32 R136, R119 ;  /* 0x0000007700887245 */ /* 0x001fe40000201400 */
[----:B------:R-:W0:Y:S04]  /*ce60*/  SHFL.DOWN PT, R123, R120, 0x4, 0x1f ;  /* 0x08801f00787b7f89 */ /* 0x000e2800000e0000 */
[----:B------:R-:W1:Y:S01]  /*ce70*/  SHFL.DOWN PT, R112, R121, 0x4, 0x1f ;  /* 0x08801f0079707f89 */ /* 0x000e6200000e0000 */
[C---:B0-----:R-:W-:Y:S01]  /*ce80*/  FADD.FTZ R122, -R123.reuse, R120 ;  /* 0x000000787b7a7221 */ /* 0x041fe20000010100 */
[----:B------:R-:W-:-:S03]  /*ce90*/  FMUL.FTZ R123, R123, R136 ;  /* 0x000000887b7b7220 */ /* 0x000fc60000410000 */
[----:B------:R-:W-:Y:S01]  /*cea0*/  FMUL.FTZ R131, R122, R122 ;  /* 0x0000007a7a837220 */ /* 0x000fe20000410000 */
[----:B------:R-:W-:Y:S01]  /*ceb0*/  IADD3 R122, R119, R0, RZ ;  /* 0x00000000777a7210 */ /* 0x000fe20007ffe0ff */
[----:B-1----:R-:W-:Y:S01]  /*cec0*/  FADD.FTZ R119, R112, R121 ;  /* 0x0000007970777221 */ /* 0x002fe20000010000 */
[----:B------:R-:W-:Y:S01]  /*ced0*/  FFMA.FTZ R123, R132, R120, R123 ;  /* 0x00000078847b7223 */ /* 0x000fe2000001007b */
[----:B------:R-:W-:Y:S01]  /*cee0*/  FMUL.FTZ R131, R131, R132 ;  /* 0x0000008483837220 */ /* 0x000fe20000410000 */
[----:B------:R-:W-:-:S03]  /*cef0*/  I2FP.F32.S32 R0, R122 ;  /* 0x0000007a00007245 */ /* 0x000fc60000201400 */
[----:B------:R-:W-:Y:S01]  /*cf00*/  FMUL.FTZ R131, R131, R136 ;  /* 0x0000008883837220 */ /* 0x000fe20000410000 */
        /* <DEDUP_REMOVED lines=13> */
[----:B------:R-:W0:Y:S04]  /*cfe0*/  SHFL.DOWN PT, R0, R119, 0x2, 0x1f ;  /* 0x08401f0077007f89 */ /* 0x000e2800000e0000 */
[----:B------:R-:W1:Y:S01]  /*cff0*/  SHFL.DOWN PT, R123, R120, 0x1, 0x1f ;  /* 0x08201f00787b7f89 */ /* 0x000e6200000e0000 */
[----:B0-----:R-:W-:Y:S01]  /*d000*/  FADD.FTZ R121, R119, R0 ;  /* 0x0000000077797221 */ /* 0x001fe20000010000 */
[----:B------:R-:W-:Y:S02]  /*d010*/  I2FP.F32.S32 R0, R120 ;  /* 0x0000007800007245 */ /* 0x000fe40000201400 */
[----:B-1----:R-:W-:-:S02]  /*d020*/  IADD3 R122, R120, R123, RZ ;  /* 0x0000007b787a7210 */ /* 0x002fc40007ffe0ff */
[----:B------:R-:W0:Y:S01]  /*d030*/  MUFU.RCP R112, R0 ;  /* 0x0000000000707308 */ /* 0x000e220000001000 */
[----:B------:R-:W-:Y:S02]  /*d040*/  I2FP.F32.S32 R123, R123 ;  /* 0x0000007b007b7245 */ /* 0x000fe40000201400 */
[----:B------:R-:W-:-:S06]  /*d050*/  I2FP.F32.S32 R122, R122 ;  /* 0x0000007a007a7245 */ /* 0x000fcc0000201400 */
[----:B------:R-:W1:Y:S01]  /*d060*/  MUFU.RCP R122, R122 ;  /* 0x0000007a007a7308 */ /* 0x000e620000001000 */
[C---:B0-----:R-:W-:Y:S01]  /*d070*/  FMUL.FTZ R131, R112.reuse, R131 ;  /* 0x0000008370837220 */ /* 0x041fe20000410000 */
[----:B------:R-:W-:-:S04]  /*d080*/  FFMA.FTZ R121, R112, R133, R121 ;  /* 0x0000008570797223 */ /* 0x000fc80000010079 */
[----:B------:R-:W0:Y:S02]  /*d090*/  SHFL.DOWN PT, R112, R131, 0x1, 0x1f ;  /* 0x08201f0083707f89 */ /* 0x000e2400000e0000 */
[----:B0-----:R-:W-:-:S04]  /*d0a0*/  FADD.FTZ R132, R131, -R112 ;  /* 0x8000007083847221 */ /* 0x001fc80000010000 */
[----:B------:R-:W-:-:S04]  /*d0b0*/  FMUL.FTZ R119, R132, R132 ;  /* 0x0000008484777220 */ /* 0x000fc80000410000 */
[----:B------:R-:W-:-:S04]  /*d0c0*/  FMUL.FTZ R119, R0, R119 ;  /* 0x0000007700777220 */ /* 0x000fc80000410000 */
[-C--:B------:R-:W-:Y:S01]  /*d0d0*/  FMUL.FTZ R132, R119, R123.reuse ;  /* 0x0000007b77847220 */ /* 0x080fe20000410000 */
[----:B------:R-:W-:-:S04]  /*d0e0*/  FMUL.FTZ R123, R112, R123 ;  /* 0x0000007b707b7220 */ /* 0x000fc80000410000 */
[----:B------:R-:W-:Y:S02]  /*d0f0*/  FFMA.FTZ R123, R0, R131, R123 ;  /* 0x00000083007b7223 */ /* 0x000fe4000001007b */
[----:B------:R-:W0:Y:S02]  /*d100*/  SHFL.DOWN PT, R0, R121, 0x1, 0x1f ;  /* 0x08201f0079007f89 */ /* 0x000e2400000e0000 */
[----:B-1----:R-:W-:-:S05]  /*d110*/  FMUL.FTZ R123, R122, R123 ;  /* 0x0000007b7a7b7220 */ /* 0x002fca0000410000 */
[----:B------:R-:W1:Y:S01]  /*d120*/  SHFL.IDX PT, R133, R123, RZ, 0x1f ;  /* 0x00001fff7b857589 */ /* 0x000e6200000e0000 */
[----:B0-----:R-:W-:-:S04]  /*d130*/  FADD.FTZ R119, R121, R0 ;  /* 0x0000000079777221 */ /* 0x001fc80000010000 */
[----:B------:R-:W-:Y:S01]  /*d140*/  FFMA.FTZ R119, R122, R132, R119 ;  /* 0x000000847a777223 */ /* 0x000fe20000010077 */
[----:B-1----:R-:W-:-:S05]  /*d150*/  FMUL.FTZ R0, R133, R133 ;  /* 0x0000008585007220 */ /* 0x002fca0000410000 */
        /* <DEDUP_REMOVED lines=32> */
.L_x_28026:
[----:B------:R-:W-:Y:S05]  /*d360*/  BSYNC B0 ;  /* 0x0000000000007941 */ /* 0x000fea0003800000 */
.L_x_28025:
        /* <DEDUP_REMOVED lines=19> */
.L_x_28028:
[----:B------:R-:W-:Y:S05]  /*d4a0*/  BSYNC B0 ;  /* 0x0000000000007941 */ /* 0x000fea0003800000 */
.L_x_28027:
        /* <DEDUP_REMOVED lines=19> */
.L_x_28030:
[----:B------:R-:W-:Y:S05]  /*d5e0*/  BSYNC B0 ;  /* 0x0000000000007941 */ /* 0x000fea0003800000 */
.L_x_28029:
        /* <DEDUP_REMOVED lines=19> */
.L_x_28032:
[----:B------:R-:W-:Y:S05]  /*d720*/  BSYNC B0 ;  /* 0x0000000000007941 */ /* 0x000fea0003800000 */
.L_x_28031:
        /* <DEDUP_REMOVED lines=19> */
.L_x_28034:
[----:B------:R-:W-:Y:S05]  /*d860*/  BSYNC B0 ;  /* 0x0000000000007941 */ /* 0x000fea0003800000 */
.L_x_28033:
        /* <DEDUP_REMOVED lines=19> */
.L_x_28036:
[----:B------:R-:W-:Y:S05]  /*d9a0*/  BSYNC B0 ;  /* 0x0000000000007941 */ /* 0x000fea0003800000 */
.L_x_28035:
        /* <DEDUP_REMOVED lines=19> */
.L_x_28038:
[----:B------:R-:W-:Y:S05]  /*dae0*/  BSYNC B0 ;  /* 0x0000000000007941 */ /* 0x000fea0003800000 */
.L_x_28037:
[----:B------:R-:W-:Y:S01]  /*daf0*/  ISETP.NE.AND P1, PT, R130, RZ, PT ;  /* 0x000000ff8200720c */ /* 0x000fe20003f25270 */
[----:B------:R-:W-:-:S12]  /*db00*/  BSSY B0, `(.L_x_28039) ;  /* 0x0000011000007945 */ /* 0x000fd80003800000 */
[----:B------:R-:W-:Y:S05]  /*db10*/  @!P1 BRA `(.L_x_28040) ;  /* 0x00000000003c9947 */ /* 0x000fea0003800000 */
[--C-:B------:R-:W-:Y:S01]  /*db20*/  FADD.FTZ R119, R101, -R132.reuse ;  /* 0x8000008465777221 */ /* 0x100fe20000010000 */
[--C-:B01234-:R-:W-:Y:S01]  /*db30*/  FADD.FTZ R121, R102, -R132.reuse ;  /* 0x8000008466797221 */ /* 0x11ffe20000010000 */
[--C-:B------:R-:W-:Y:S01]  /*db40*/  FADD.FTZ R117, R100, -R132.reuse ;  /* 0x8000008464757221 */ /* 0x100fe20000010000 */
[----:B------:R-:W-:Y:S01]  /*db50*/  FADD.FTZ R123, R103, -R132 ;  /* 0x80000084677b7221 */ /* 0x000fe20000010000 */
[C---:B------:R-:W-:Y:S01]  /*db60*/  FMUL.FTZ R112, R0.reuse, R119 ;  /* 0x0000007700707220 */ /* 0x040fe20000410000 */
[C---:B------:R-:W-:Y:S01]  /*db70*/  FMUL.FTZ R119, R0.reuse, R121 ;  /* 0x0000007900777220 */ /* 0x040fe20000410000 */
[C---:B------:R-:W-:Y:S01]  /*db80*/  FMUL.FTZ R117, R0.reuse, R117 ;  /* 0x0000007500757220 */ /* 0x040fe20000410000 */
[----:B------:R-:W0:Y:S01]  /*db90*/  LDC.64 R120, c[0x0][0x2b8] ;  /* 0x0000ae00ff787b82 */ /* 0x000e220000000a00 */
[----:B------:R-:W-:Y:S01]  /*dba0*/  FMUL.FTZ R0, R0, R123 ;  /* 0x0000007b00007220 */ /* 0x000fe20000410000 */
[----:B------:R-:W-:Y:S01]  /*dbb0*/  FFMA.FTZ R137, R9, R112, R13 ;  /* 0x0000007009897223 */ /* 0x000fe2000001000d */
[----:B------:R-:W-:Y:S01]  /*dbc0*/  FFMA.FTZ R136, R8, R117, R12 ;  /* 0x0000007508887223 */ /* 0x000fe2000001000c */
[----:B------:R-:W-:Y:S01]  /*dbd0*/  FFMA.FTZ R138, R10, R119, R14 ;  /* 0x000000770a8a7223 */ /* 0x000fe2000001000e */
[----:B------:R-:W-:Y:S01]  /*dbe0*/  FFMA.FTZ R139, R11, R0, R15 ;  /* 0x000000000b8b7223 */ /* 0x000fe2000001000f */
[----:B0-----:R-:W-:-:S05]  /*dbf0*/  IMAD.WIDE.U32 R120, R111, 0x10, R120 ;  /* 0x000000106f787825 */ /* 0x001fca00078e0078 */
[----:B------:R0:W-:Y:S02]  /*dc00*/  STG.E.128 desc[UR4][R120.64], R136 ;  /* 0x0000008878007986 */ /* 0x0001e4000c101d04 */
.L_x_28040:
[----:B------:R-:W-:Y:S05]  /*dc10*/  BSYNC B0 ;  /* 0x0000000000007941 */ /* 0x000fea0003800000 */
.L_x_28039:
[----:B------:R-:W-:Y:S02]  /*dc20*/  ISETP.NE.AND P1, PT, R134, RZ, PT ;  /* 0x000000ff8600720c */ /* 0x000fe40003f25270 */
[----:B------:R-:W-:Y:S02]  /*dc30*/  IADD3 R107, R107, UR16, RZ ;  /* 0x000000106b6b7c10 */ /* 0x000fe4000fffe0ff */
[----:B-1----:R-:W-:Y:S02]  /*dc40*/  SEL R0, RZ, 0x1, P1 ;  /* 0x00000001ff007807 */ /* 0x002fe40000800000 */
[----:B------:R-:W-:-:S13]  /*dc50*/  ISETP.GE.AND P1, PT, R107, UR17, PT ;  /* 0x000000116b007c0c */ /* 0x000fda000bf26270 */
[----:B------:R-:W-:Y:S05]  /*dc60*/  @!P1 BRA `(.L_x_28041) ;  /* 0xffffff3000f49947 */ /* 0x000fea000383ffff */
[----:B------:R-:W-:Y:S05]  /*dc70*/  EXIT ;  /* 0x000000000000794d */ /* 0x000fea0003800000 */
.L_x_28024:
[----:B------:R-:W-:Y:S01]  /*dc80*/  IMAD.MOV.U32 R136, RZ, RZ, R119 ;  /* 0x000000ffff887224 */ /* 0x000fe200078e0077 */
[----:B------:R-:W-:Y:S01]  /*dc90*/  MOV R137, 0x1 ;  /* 0x0000000100897802 */ /* 0x000fe20000000f00 */
[----:B------:R-:W-:Y:S01]  /*dca0*/  IMAD.MOV.U32 R138, RZ, RZ, 0x1f ;  /* 0x0000001fff8a7424 */ /* 0x000fe200078e00ff */
[----:B------:R-:W-:Y:S02]  /*dcb0*/  MOV R133, 0xffffffff ;  /* 0xffffffff00857802 */ /* 0x000fe40000000f00 */
[----:B------:R-:W-:Y:S02]  /*dcc0*/  P2R R132, PR, RZ, 0x20 ;  /* 0x00000020ff847803 */ /* 0x000fe40000000000 */
[----:B------:R-:W-:-:S13]  /*dcd0*/  ISETP.NE.AND P5, PT, R120, RZ, PT ;  /* 0x000000ff7800720c */ /* 0x000fda0003fa5270 */
[----:B-1----:R-:W-:Y:S05]  /*dce0*/  WARPSYNC.COLLECTIVE R133, `(.L_x_28042) ;  /* 0x0000000085087348 */ /* 0x002fea0003c00000 */
[----:B------:R0:W2:Y:S02]  /*dcf0*/  SHFL.BFLY P6, R135, R136, R137, R138 ;  /* 0x0c00008988877389 */ /* 0x0000a400000c008a */
[----:B012---:R-:W-:Y:S01]  /*dd00*/  ENDCOLLECTIVE ;  /* 0x000000000000791b */ /* 0x007fe20003800000 */
.L_x_28042:
[----:B------:R-:W-:Y:S02]  /*dd10*/  IMAD.MOV.U32 R137, RZ, RZ, 0x2 ;  /* 0x00000002ff897424 */ /* 0x000fe400078e00ff */
[----:B------:R-:W-:-:S04]  /*dd20*/  IMAD.MOV.U32 R0, RZ, RZ, R135 ;  /* 0x000000ffff007224 */ /* 0x000fc800078e0087 */
[----:B------:R-:W-:-:S05]  /*dd30*/  FADD.FTZ R121, R119, R0 ;  /* 0x0000000077797221 */ /* 0x000fca0000010000 */
[----:B------:R-:W-:-:S07]  /*dd40*/  MOV R136, R121 ;  /* 0x0000007900887202 */ /* 0x000fce0000000f00 */
[----:B------:R-:W-:Y:S05]  /*dd50*/  WARPSYNC.COLLECTIVE R133, `(.L_x_28043) ;  /* 0x0000000085087348 */ /* 0x000fea0003c00000 */
[----:B------:R0:W1:Y:S02]  /*dd60*/  SHFL.BFLY P6, R135, R136, R137, R138 ;  /* 0x0c00008988877389 */ /* 0x00006400000c008a */
[----:B01----:R-:W-:Y:S01]  /*dd70*/  ENDCOLLECTIVE ;  /* 0x000000000000791b */ /* 0x003fe20003800000 */
.L_x_28043:
[----:B------:R-:W-:Y:S01]  /*dd80*/  HFMA2.MMA R137, -RZ, RZ, 0, 2.384185791015625e-07 ;  /* 0x00000004ff897435 */ /* 0x000fe200000001ff */
[----:B------:R-:W-:-:S05]  /*dd90*/  MOV R0, R135 ;  /* 0x0000008700007202 */ /* 0x000fca0000000f00 */
[----:B------:R-:W-:-:S04]  /*dda0*/  FADD.FTZ R122, R121, R0 ;  /* 0x00000000797a7221 */ /* 0x000fc80000010000 */
[----:B------:R-:W-:-:S07]  /*ddb0*/  IMAD.MOV.U32 R136, RZ, RZ, R122 ;  /* 0x000000ffff887224 */ /* 0x000fce00078e007a */
[----:B------:R-:W-:Y:S05]  /*ddc0*/  WARPSYNC.COLLECTIVE R133, `(.L_x_28044) ;  /* 0x0000000085087348 */ /* 0x000fea0003c00000 */
[----:B------:R0:W1:Y:S02]  /*ddd0*/  SHFL.BFLY P6, R135, R136, R137, R138 ;  /* 0x0c00008988877389 */ /* 0x00006400000c008a */
[----:B01----:R-:W-:Y:S01]  /*dde0*/  ENDCOLLECTIVE ;  /* 0x000000000000791b */ /* 0x003fe20003800000 */
.L_x_28044:
[----:B------:R-:W-:Y:S02]  /*ddf0*/  IMAD.MOV.U32 R137, RZ, RZ, 0x8 ;  /* 0x00000008ff897424 */ /* 0x000fe400078e00ff */
[----:B------:R-:W-:-:S04]  /*de00*/  IMAD.MOV.U32 R123, RZ, RZ, R135 ;  /* 0x000000ffff7b7224 */ /* 0x000fc800078e0087 */
[----:B------:R-:W-:-:S05]  /*de10*/  FADD.FTZ R123, R122, R123 ;  /* 0x0000007b7a7b7221 */ /* 0x000fca0000010000 */
[----:B------:R-:W-:-:S07]  /*de20*/  MOV R136, R123 ;  /* 0x0000007b00887202 */ /* 0x000fce0000000f00 */
[----:B------:R-:W-:Y:S05]  /*de30*/  WARPSYNC.COLLECTIVE R133, `(.L_x_28045) ;  /* 0x0000000085087348 */ /* 0x000fea0003c00000 */
[----:B------:R0:W1:Y:S02]  /*de40*/  SHFL.BFLY P6, R135, R136, R137, R138 ;  /* 0x0c00008988877389 */ /* 0x00006400000c008a */
[----:B01----:R-:W-:Y:S01]  /*de50*/  ENDCOLLECTIVE ;  /* 0x000000000000791b */ /* 0x003fe20003800000 */
.L_x_28045:
[----:B------:R-:W-:Y:S01]  /*de60*/  HFMA2.MMA R137, -RZ, RZ, 0, 9.5367431640625e-07 ;  /* 0x00000010ff897435 */ /* 0x000fe200000001ff */
[----:B------:R-:W-:-:S05]  /*de70*/  MOV R0, R135 ;  /* 0x0000008700007202 */ /* 0x000fca0000000f00 */
[----:B------:R-:W-:-:S04]  /*de80*/  FADD.FTZ R131, R123, R0 ;  /* 0x000000007b837221 */ /* 0x000fc80000010000 */
[----:B------:R-:W-:-:S07]  /*de90*/  IMAD.MOV.U32 R136, RZ, RZ, R131 ;  /* 0x000000ffff887224 */ /* 0x000fce00078e0083 */
[----:B------:R-:W-:Y:S05]  /*dea0*/  WARPSYNC.COLLECTIVE R133, `(.L_x_28046) ;  /* 0x0000000085087348 */ /* 0x000fea0003c00000 */
[----:B------:R0:W1:Y:S02]  /*deb0*/  SHFL.BFLY P6, R135, R136, R137, R138 ;  /* 0x0c00008988877389 */ /* 0x00006400000c008a */
[----:B01----:R-:W-:Y:S01]  /*dec0*/  ENDCOLLECTIVE ;  /* 0x000000000000791b */ /* 0x003fe20003800000 */
.L_x_28046:
        /* <DEDUP_REMOVED lines=75> */
.L_x_28047:
[----:B------:R-:W-:Y:S01]  /*e380*/  HFMA2.MMA R137, -RZ, RZ, 0, 1.1920928955078125e-07 ;  /* 0x00000002ff897435 */ /* 0x000fe200000001ff */
[----:B------:R-:W-:-:S05]  /*e390*/  MOV R119, R135 ;  /* 0x0000008700777202 */ /* 0x000fca0000000f00 */
[----:B------:R-:W-:-:S04]  /*e3a0*/  FADD.FTZ R119, R0, R119 ;  /* 0x0000007700777221 */ /* 0x000fc80000010000 */
[----:B------:R-:W-:-:S07]  /*e3b0*/  IMAD.MOV.U32 R136, RZ, RZ, R119 ;  /* 0x000000ffff887224 */ /* 0x000fce00078e0077 */
[----:B------:R-:W-:Y:S05]  /*e3c0*/  WARPSYNC.COLLECTIVE R133, `(.L_x_28048) ;  /* 0x0000000085087348 */ /* 0x000fea0003c00000 */
[----:B------:R0:W1:Y:S02]  /*e3d0*/  SHFL.BFLY P6, R135, R136, R137, R138 ;  /* 0x0c00008988877389 */ /* 0x00006400000c008a */
[----:B01----:R-:W-:Y:S01]  /*e3e0*/  ENDCOLLECTIVE ;  /* 0x000000000000791b */ /* 0x003fe20003800000 */
.L_x_28048:
[----:B------:R-:W-:Y:S02]  /*e3f0*/  IMAD.MOV.U32 R137, RZ, RZ, 0x4 ;  /* 0x00000004ff897424 */ /* 0x000fe400078e00ff */
[----:B------:R-:W-:-:S04]  /*e400*/  IMAD.MOV.U32 R122, RZ, RZ, R135 ;  /* 0x000000ffff7a7224 */ /* 0x000fc800078e0087 */
[----:B------:R-:W-:-:S05]  /*e410*/  FADD.FTZ R122, R119, R122 ;  /* 0x0000007a777a7221 */ /* 0x000fca0000010000 */
[----:B------:R-:W-:-:S07]  /*e420*/  MOV R136, R122 ;  /* 0x0000007a00887202 */ /* 0x000fce0000000f00 */
[----:B------:R-:W-:Y:S05]  /*e430*/  WARPSYNC.COLLECTIVE R133, `(.L_x_28049) ;  /* 0x0000000085087348 */ /* 0x000fea0003c00000 */
[----:B------:R0:W1:Y:S02]  /*e440*/  SHFL.BFLY P6, R135, R136, R137, R138 ;  /* 0x0c00008988877389 */ /* 0x00006400000c008a */
[----:B01----:R-:W-:Y:S01]  /*e450*/  ENDCOLLECTIVE ;  /* 0x000000000000791b */ /* 0x003fe20003800000 */
.L_x_28049:
[----:B------:R-:W-:Y:S01]  /*e460*/  HFMA2.MMA R137, -RZ, RZ, 0, 4.76837158203125e-07 ;  /* 0x00000008ff897435 */ /* 0x000fe200000001ff */
[----:B------:R-:W-:-:S05]  /*e470*/  MOV R121, R135 ;  /* 0x0000008700797202 */ /* 0x000fca0000000f00 */
[----:B------:R-:W-:-:S04]  /*e480*/  FADD.FTZ R121, R122, R121 ;  /* 0x000000797a797221 */ /* 0x000fc80000010000 */
[----:B------:R-:W-:-:S07]  /*e490*/  IMAD.MOV.U32 R136, RZ, RZ, R121 ;  /* 0x000000ffff887224 */ /* 0x000fce00078e0079 */
[----:B------:R-:W-:Y:S05]  /*e4a0*/  WARPSYNC.COLLECTIVE R133, `(.L_x_28050) ;  /* 0x0000000085087348 */ /* 0x000fea0003c00000 */
[----:B------:R0:W1:Y:S02]  /*e4b0*/  SHFL.BFLY P6, R135, R136, R137, R138 ;  /* 0x0c00008988877389 */ /* 0x00006400000c008a */
[----:B01----:R-:W-:Y:S01]  /*e4c0*/  ENDCOLLECTIVE ;  /* 0x000000000000791b */ /* 0x003fe20003800000 */
.L_x_28050:
[----:B------:R-:W-:Y:S02]  /*e4d0*/  IMAD.MOV.U32 R137, RZ, RZ, 0x10 ;  /* 0x00000010ff897424 */ /* 0x000fe400078e00ff */
[----:B------:R-:W-:-:S04]  /*e4e0*/  IMAD.MOV.U32 R132, RZ, RZ, R135 ;  /* 0x000000ffff847224 */ /* 0x000fc800078e0087 */
[----:B------:R-:W-:-:S05]  /*e4f0*/  FADD.FTZ R132, R121, R132 ;  /* 0x0000008479847221 */ /* 0x000fca0000010000 */
[----:B------:R-:W-:-:S07]  /*e500*/  MOV R136, R132 ;  /* 0x0000008400887202 */ /* 0x000fce0000000f00 */
[----:B------:R-:W-:Y:S05]  /*e510*/  WARPSYNC.COLLECTIVE R133, `(.L_x_28051) ;  /* 0x0000000085087348 */ /* 0x000fea0003c00000 */
[----:B------:R0:W1:Y:S02]  /*e520*/  SHFL.BFLY P6, R135, R136, R137, R138 ;  /* 0x0c00008988877389 */ /* 0x00006400000c008a */
[----:B01----:R-:W-:Y:S01]  /*e530*/  ENDCOLLECTIVE ;  /* 0x000000000000791b */ /* 0x003fe20003800000 */
.L_x_28051:
[----:B------:R-:W-:Y:S01]  /*e540*/  MOV R123, R135 ;  /* 0x00000087007b7202 */ /* 0x000fe20000000f00 */
[----:B------:R-:W-:Y:S06]  /*e550*/  BRA `(.L_x_28052) ;  /* 0xffffffe400d47947 */ /* 0x000fec000383ffff */
.L_x_28053:
        /* <DEDUP_REMOVED lines=10> */
.L_x_30336:


//--------------------- .text._ZN10layer_norm13ln_fwd_kernelINS_13Kernel_traitsIfffffjLj8192ELj1ELj1ELj8ELj16ENS_18Kernel_traits_baseILj8192EfffffjLj256EEEEELb1ELb0ELb0ELb1EEEvNS_9FwdParamsE --------------------------
	.section	.text._ZN10layer_norm13ln_fwd_kernelINS_13Kernel_traitsIfffffjLj8192ELj1ELj1ELj8ELj16ENS_18Kernel_traits_baseILj8192EfffffjLj256EEEEELb1ELb0ELb0ELb1EEEvNS_9FwdParamsE,"ax",@progbits
	.align	128
        .global         _ZN10layer_norm13ln_fwd_kernelINS_13Kernel_traitsIfffffjLj8192ELj1ELj1ELj8ELj16ENS_18Kernel_traits_baseILj8192EfffffjLj256EEEEELb1ELb0ELb0ELb1EEEvNS_9FwdParamsE
        .type           _ZN10layer_norm13ln_fwd_kernelINS_13Kernel_traitsIfffffjLj8192ELj1ELj1ELj8ELj16ENS_18Kernel_traits_baseILj8192EfffffjLj256EEEEELb1ELb0ELb0ELb1EEEvNS_9FwdParamsE,@function
        .size           _ZN10layer_norm13ln_fwd_kernelINS_13Kernel_traitsIfffffjLj8192ELj1ELj1ELj8ELj16ENS_18Kernel_traits_baseILj8192EfffffjLj256EEEEELb1ELb0ELb0ELb1EEEvNS_9FwdParamsE,(.L_x_30337 - _ZN10layer_norm13ln_fwd_kernelINS_13Kernel_traitsIfffffjLj8192ELj1ELj1ELj8ELj16ENS_18Kernel_traits_baseILj8192EfffffjLj256EEEEELb1ELb0ELb0ELb1EEEvNS_9FwdParamsE)
        .other          _ZN10layer_norm13ln_fwd_kernelINS_13Kernel_traitsIfffffjLj8192ELj1ELj1ELj8ELj16ENS_18Kernel_traits_baseILj8192EfffffjLj256EEEEELb1ELb0ELb0ELb1EEEvNS_9FwdParamsE,@"STO_CUDA_ENTRY STV_DEFAULT"
_ZN10layer_norm13ln_fwd_kernelINS_13Kernel_traitsIfffffjLj8192ELj1ELj1ELj8ELj16ENS_18Kernel_traits_baseILj8192EfffffjLj256EEEEELb1ELb0ELb0ELb1EEEvNS_9FwdParamsE:
.text._ZN10layer_norm13ln_fwd_kernelINS_13Kernel_traitsIfffffjLj8192ELj1ELj1ELj8ELj16ENS_18Kernel_traits_baseILj8192EfffffjLj256EEEEELb1ELb0ELb0ELb1EEEvNS_9FwdParamsE:
        /* <DEDUP_REMOVED lines=26> */
[----:B------:R-:W0:Y:S01]  /*01a0*/  LDC R3, c[0x0][RZ] ;  /* 0x00000000ff037b82 */ /* 0x000e220000000800 */
        /* <DEDUP_REMOVED lines=10> */
[----:B------:R-:W-:Y:S01]  /*0250*/  CS2R R42, SRZ ;  /* 0x00000000002a7805 */ /* 0x000fe2000001ff00 */
[----:B0-----:R-:W-:Y:S01]  /*0260*/  IMAD R98, R3, UR8, R2 ;  /* 0x0000000803627c24 */ /* 0x001fe2000f8e0202 */
[----:B---3--:R-:W-:-:S02]  /*0270*/  @P0 R2UR UR6, R4 ;  /* 0x00000000040602ca */ /* 0x008fc400000e0000 */
        /* <DEDUP_REMOVED lines=62> */
[----:B------:R0:W5:Y:S01]  /*0660*/  @P0 LDG.E.128 R68, desc[UR4][R6.64] ;  /* 0x0000000406440981 */ /* 0x000162000c1e1d00 */
[----:B------:R-:W-:Y:S01]  /*0670*/  LEA.HI R3, R2, UR8, RZ, 0x18 ;  /* 0x0000000802037c11 */ /* 0x000fe2000f8fc0ff */
[----:B------:R-:W-:-:S02]  /*0680*/  IMAD.X R5, RZ, RZ, UR13, P1 ;  /* 0x0000000dff057e24 */ /* 0x000fc400088e06ff */
[----:B------:R0:W5:Y:S01]  /*0690*/  @P0 LDG.E.128 R64, desc[UR4][R6.64+0x1000] ;  /* 0x0010000406400981 */ /* 0x000162000c1e1d00 */
[----:B------:R-:W-:-:S03]  /*06a0*/  ISETP.GE.AND P1, PT, R3, UR9, PT ;  /* 0x0000000903007c0c */ /* 0x000fc6000bf26270 */
        /* <DEDUP_REMOVED lines=33> */
[----:B------:R-:W-:Y:S01]  /*08c0*/  UISETP.NE.AND UP1, UPT, UR8, URZ, UPT ;  /* 0x0000003f0800728c */ /* 0x000fe2000bf25270 */
[----:B------:R-:W-:Y:S01]  /*08d0*/  ULDC UR11, c[0x0][0x290] ;  /* 0x0000a400000b7ab9 */ /* 0x000fe20000000800 */
[----:B-1----:R-:W-:-:S09]  /*08e0*/  ULDC.64 UR12, c[0x0][0x210] ;  /* 0x00008400000c7ab9 */ /* 0x002fd20000000a00 */
.L_x_28279:
        /* <DEDUP_REMOVED lines=14> */
[----:B-----5:R2:W5:Y:S01]  /*09d0*/  @P2 LDG.E R105, desc[UR4][R76.64] ;  /* 0x000000044c692981 */ /* 0x020562000c1e1900 */
        /* <DEDUP_REMOVED lines=19> */
.L_x_28055:
[----:B------:R-:W-:-:S07]  /*0b10*/  IMAD.MOV.U32 R84, RZ, RZ, R102 ;  /* 0x000000ffff547224 */ /* 0x000fce00078e0066 */
.L_x_28056:
[----:B------:R-:W-:Y:S05]  /*0b20*/  BSYNC B0 ;  /* 0x0000000000007941 */ /* 0x000fea0003800000 */
.L_x_28054:
        /* <DEDUP_REMOVED lines=16> */
.L_x_28060:
[----:B------:R-:W-:Y:S05]  /*0c30*/  BSYNC B1 ;  /* 0x0000000000017941 */ /* 0x000fea0003800000 */
.L_x_28059:
        /* <DEDUP_REMOVED lines=44> */
.L_x_28058:
[----:B------:R-:W-:Y:S05]  /*0f00*/  BSYNC B0 ;  /* 0x0000000000007941 */ /* 0x000fea0003800000 */
.L_x_28057:
        /* <DEDUP_REMOVED lines=24> */
.L_x_28062:
[----:B------:R-:W-:-:S07]  /*1090*/  IMAD.MOV.U32 R84, RZ, RZ, R102 ;  /* 0x000000ffff547224 */ /* 0x000fce00078e0066 */
.L_x_28063:
[----:B------:R-:W-:Y:S05]  /*10a0*/  BSYNC B0 ;  /* 0x0000000000007941 */ /* 0x000fea0003800000 */
.L_x_28061:
        /* <DEDUP_REMOVED lines=16> */
.L_x_28067:
[----:B------:R-:W-:Y:S05]  /*11b0*/  BSYNC B1 ;  /* 0x0000000000017941 */ /* 0x000fea0003800000 */
.L_x_28066:
        /* <DEDUP_REMOVED lines=44> */
.L_x_28065:
[----:B------:R-:W-:Y:S05]  /*1480*/  BSYNC B0 ;  /* 0x0000000000007941 */ /* 0x000fea0003800000 */
.L_x_28064:
        /* <DEDUP_REMOVED lines=19> */
.L_x_28069:
[----:B------:R-:W-:-:S07]  /*15c0*/  MOV R84, R102 ;  /* 0x0000006600547202 */ /* 0x000fce0000000f00 */
.L_x_28070:
[----:B------:R-:W-:Y:S05]  /*15d0*/  BSYNC B0 ;  /* 0x0000000000007941 */ /* 0x000fea0003800000 */
.L_x_28068:
        /* <DEDUP_REMOVED lines=16> */
.L_x_28074:
[----:B------:R-:W-:Y:S05]  /*16e0*/  BSYNC B1 ;  /* 0x0000000000017941 */ /* 0x000fea0003800000 */
.L_x_28073:
        /* <DEDUP_REMOVED lines=44> */
.L_x_28072:
[----:B------:R-:W-:Y:S05]  /*19b0*/  BSYNC B0 ;  /* 0x0000000000007941 */ /* 0x000fea0003800000 */
.L_x_28071:
        /* <DEDUP_REMOVED lines=19> */
.L_x_28076:
[----:B------:R-:W-:-:S07]  /*1af0*/  IMAD.MOV.U32 R84, RZ, RZ, R102 ;  /* 0x000000ffff547224 */ /* 0x000fce00078e0066 */
.L_x_28077:
[----:B------:R-:W-:Y:S05]  /*1b00*/  BSYNC B0 ;  /* 0x0000000000007941 */ /* 0x000fea0003800000 */
.L_x_28075:
        /* <DEDUP_REMOVED lines=16> */
.L_x_28081:
[----:B------:R-:W-:Y:S05]  /*1c10*/  BSYNC B1 ;  /* 0x0000000000017941 */ /* 0x000fea0003800000 */
.L_x_28080:
        /* <DEDUP_REMOVED lines=44> */
.L_x_28079:
[----:B------:R-:W-:Y:S05]  /*1ee0*/  BSYNC B0 ;  /* 0x0000000000007941 */ /* 0x000fea0003800000 */
.L_x_28078:
        /* <DEDUP_REMOVED lines=8> */
[----:B------:R-:W1:Y:S01]  /*1f70*/  LDC.64 R116, c[0x0][0x240] ;  /* 0x00009000ff747b82 */ /* 0x000e620000000a00 */
[----:B------:R-:W-:-:S04]  /*1f80*/  FSETP.GTU.FTZ.AND P5, PT, R76, R113, PT ;  /* 0x000000714c00720b */ /* 0x000fc80003fbc000 */
[----:B------:R-:W-:Y:S02]  /*1f90*/  SEL R76, RZ, 0x1000000, P5 ;  /* 0x01000000ff4c7807 */ /* 0x000fe40002800000 */
[----:B------:R-:W-:Y:S01]  /*1fa0*/  FSEL R75, R75, RZ, !P5 ;  /* 0x000000ff4b4b7208 */ /* 0x000fe20006800000 */
[----:B------:R-:W2:Y:S01]  /*1fb0*/  @P0 LDC.64 R86, c[0x0][0x230] ;  /* 0x00008c00ff560b82 */ /* 0x000ea20000000a00 */
[----:B------:R-:W-:Y:S02]  /*1fc0*/  IADD3 R76, R78, R76, R77 ;  /* 0x0000004c4e4c7210 */ /* 0x000fe40007ffe04d */
[----:B------:R-:W-:Y:S01]  /*1fd0*/  SEL R77, RZ, 0x1, P2 ;  /* 0x00000001ff4d7807 */ /* 0x000fe20001000000 */
[----:B------:R-:W-:-:S04]  /*1fe0*/  @P1 FADD.FTZ R75, R7, R75 ;  /* 0x0000004b074b1221 */ /* 0x000fc80000010000 */
[----:B------:R-:W-:Y:S02]  /*1ff0*/  IMAD.IADD R89, R76, 0x1, R77 ;  /* 0x000000014c597824 */ /* 0x000fe400078e024d */
[----:B0-----:R-:W-:-:S04]  /*2000*/  IMAD.WIDE.U32 R82, R103, 0x10, R118 ;  /* 0x0000001067527825 */ /* 0x001fc800078e0076 */
        /* <DEDUP_REMOVED lines=19> */
.L_x_28083:
[----:B------:R-:W-:-:S07]  /*2140*/  MOV R90, R102 ;  /* 0x00000066005a7202 */ /* 0x000fce0000000f00 */
.L_x_28084:
[----:B------:R-:W-:Y:S05]  /*2150*/  BSYNC B0 ;  /* 0x0000000000007941 */ /* 0x000fea0003800000 */
.L_x_28082:
        /* <DEDUP_REMOVED lines=16> */
.L_x_28088:
[----:B------:R-:W-:Y:S05]  /*2260*/  BSYNC B1 ;  /* 0x0000000000017941 */ /* 0x000fea0003800000 */
.L_x_28087:
        /* <DEDUP_REMOVED lines=44> */
.L_x_28086:
[----:B------:R-:W-:Y:S05]  /*2530*/  BSYNC B0 ;  /* 0x0000000000007941 */ /* 0x000fea0003800000 */
.L_x_28085:
        /* <DEDUP_REMOVED lines=19> */
.L_x_28090:
[----:B------:R-:W-:-:S07]  /*2670*/  IMAD.MOV.U32 R90, RZ, RZ, R102 ;  /* 0x000000ffff5a7224 */ /* 0x000fce00078e0066 */
.L_x_28091:
[----:B------:R-:W-:Y:S05]  /*2680*/  BSYNC B0 ;  /* 0x0000000000007941 */ /* 0x000fea0003800000 */
.L_x_28089:
        /* <DEDUP_REMOVED lines=16> */
.L_x_28095:
[----:B------:R-:W-:Y:S05]  /*2790*/  BSYNC B1 ;  /* 0x0000000000017941 */ /* 0x000fea0003800000 */
.L_x_28094:
        /* <DEDUP_REMOVED lines=44> */
.L_x_28093:
[----:B------:R-:W-:Y:S05]  /*2a60*/  BSYNC B0 ;  /* 0x0000000000007941 */ /* 0x000fea0003800000 */
.L_x_28092:
        /* <DEDUP_REMOVED lines=19> */
.L_x_28097:
[----:B------:R-:W-:-:S07]  /*2ba0*/  MOV R80, R102 ;  /* 0x0000006600507202 */ /* 0x000fce0000000f00 */
.L_x_28098:
[----:B------:R-:W-:Y:S05]  /*2bb0*/  BSYNC B0 ;  /* 0x0000000000007941 */ /* 0x000fea0003800000 */
.L_x_28096:
        /* <DEDUP_REMOVED lines=16> */
.L_x_28102:
[----:B------:R-:W-:Y:S05]  /*2cc0*/  BSYNC B1 ;  /* 0x0000000000017941 */ /* 0x000fea0003800000 */
.L_x_28101:
        /* <DEDUP_REMOVED lines=44> */
.L_x_28100:
[----:B------:R-:W-:Y:S05]  /*2f90*/  BSYNC B0 ;  /* 0x0000000000007941 */ /* 0x000fea0003800000 */
.L_x_28099:
        /* <DEDUP_REMOVED lines=19> */
.L_x_28104:
[----:B------:R-:W-:-:S07]  /*30d0*/  IMAD.MOV.U32 R80, RZ, RZ, R102 ;  /* 0x000000ffff507224 */ /* 0x000fce00078e0066 */
.L_x_28105:
[----:B------:R-:W-:Y:S05]  /*30e0*/  BSYNC B0 ;  /* 0x0000000000007941 */ /* 0x000fea0003800000 */
.L_x_28103:
        /* <DEDUP_REMOVED lines=16> */
.L_x_28109:
[----:B------:R-:W-:Y:S05]  /*31f0*/  BSYNC B1 ;  /* 0x0000000000017941 */ /* 0x000fea0003800000 */
.L_x_28108:
        /* <DEDUP_REMOVED lines=44> */
.L_x_28107:
[----:B------:R-:W-:Y:S05]  /*34c0*/  BSYNC B0 ;  /* 0x0000000000007941 */ /* 0x000fea0003800000 */
.L_x_28106:
        /* <DEDUP_REMOVED lines=35> */
.L_x_28111:
[----:B------:R-:W-:-:S07]  /*3700*/  MOV R94, R102 ;  /* 0x00000066005e7202 */ /* 0x000fce0000000f00 */
.L_x_28112:
[----:B------:R-:W-:Y:S05]  /*3710*/  BSYNC B0 ;  /* 0x0000000000007941 */ /* 0x000fea0003800000 */
.L_x_28110:
        /* <DEDUP_REMOVED lines=16> */
.L_x_28116:
[----:B------:R-:W-:Y:S05]  /*3820*/  BSYNC B1 ;  /* 0x0000000000017941 */ /* 0x000fea0003800000 */
.L_x_28115:
        /* <DEDUP_REMOVED lines=44> */
.L_x_28114:
[----:B------:R-:W-:Y:S05]  /*3af0*/  BSYNC B0 ;  /* 0x0000000000007941 */ /* 0x000fea0003800000 */
.L_x_28113:
        /* <DEDUP_REMOVED lines=19> */
.L_x_28118:
[----:B------:R-:W-:-:S07]  /*3c30*/  IMAD.MOV.U32 R94, RZ, RZ, R102 ;  /* 0x000000ffff5e7224 */ /* 0x000fce00078e0066 */
.L_x_28119:
[----:B------:R-:W-:Y:S05]  /*3c40*/  BSYNC B0 ;  /* 0x0000000000007941 */ /* 0x000fea0003800000 */
.L_x_28117:
        /* <DEDUP_REMOVED lines=16> */
.L_x_28123:
[----:B------:R-:W-:Y:S05]  /*3d50*/  BSYNC B1 ;  /* 0x0000000000017941 */ /* 0x000fea0003800000 */
.L_x_28122:
        /* <DEDUP_REMOVED lines=44> */
.L_x_28121:
[----:B------:R-:W-:Y:S05]  /*4020*/  BSYNC B0 ;  /* 0x0000000000007941 */ /* 0x000fea0003800000 */
.L_x_28120:
        /* <DEDUP_REMOVED lines=19> */
.L_x_28125:
[----:B------:R-:W-:-:S07]  /*4160*/  MOV R84, R102 ;  /* 0x0000006600547202 */ /* 0x000fce0000000f00 */
.L_x_28126:
[----:B------:R-:W-:Y:S05]  /*4170*/  BSYNC B0 ;  /* 0x0000000000007941 */ /* 0x000fea0003800000 */
.L_x_28124:
        /* <DEDUP_REMOVED lines=16> */
.L_x_28130:
[----:B------:R-:W-:Y:S05]  /*4280*/  BSYNC B1 ;  /* 0x0000000000017941 */ /* 0x000fea0003800000 */
.L_x_28129:
        /* <DEDUP_REMOVED lines=44> */
.L_x_28128:
[----:B------:R-:W-:Y:S05]  /*4550*/  BSYNC B0 ;  /* 0x0000000000007941 */ /* 0x000fea0003800000 */
.L_x_28127:
        /* <DEDUP_REMOVED lines=19> */
.L_x_28132:
[----:B------:R-:W-:-:S07]  /*4690*/  IMAD.MOV.U32 R84, RZ, RZ, R102 ;  /* 0x000000ffff547224 */ /* 0x000fce00078e0066 */
.L_x_28133:
[----:B------:R-:W-:Y:S05]  /*46a0*/  BSYNC B0 ;  /* 0x0000000000007941 */ /* 0x000fea0003800000 */
.L_x_28131:
        /* <DEDUP_REMOVED lines=16> */
.L_x_28137:
[----:B------:R-:W-:Y:S05]  /*47b0*/  BSYNC B1 ;  /* 0x0000000000017941 */ /* 0x000fea0003800000 */
.L_x_28136:
        /* <DEDUP_REMOVED lines=44> */
.L_x_28135:
[----:B------:R-:W-:Y:S05]  /*4a80*/  BSYNC B0 ;  /* 0x0000000000007941 */ /* 0x000fea0003800000 */
.L_x_28134:
        /* <DEDUP_REMOVED lines=35> */
.L_x_28139:
[----:B------:R-:W-:-:S07]  /*4cc0*/  IMAD.MOV.U32 R108, RZ, RZ, R102 ;  /* 0x000000ffff6c7224 */ /* 0x000fce00078e0066 */
.L_x_28140:
[----:B------:R-:W-:Y:S05]  /*4cd0*/  BSYNC B0 ;  /* 0x0000000000007941 */ /* 0x000fea0003800000 */
.L_x_28138:
        /* <DEDUP_REMOVED lines=16> */
.L_x_28144:
[----:B------:R-:W-:Y:S05]  /*4de0*/  BSYNC B1 ;  /* 0x0000000000017941 */ /* 0x000fea0003800000 */
.L_x_28143:
        /* <DEDUP_REMOVED lines=44> */
.L_x_28142:
[----:B------:R-:W-:Y:S05]  /*50b0*/  BSYNC B0 ;  /* 0x0000000000007941 */ /* 0x000fea0003800000 */
.L_x_28141:
        /* <DEDUP_REMOVED lines=19> */
.L_x_28146:
[----:B------:R-:W-:-:S07]  /*51f0*/  IMAD.MOV.U32 R108, RZ, RZ, R102 ;  /* 0x000000ffff6c7224 */ /* 0x000fce00078e0066 */
.L_x_28147:
[----:B------:R-:W-:Y:S05]  /*5200*/  BSYNC B0 ;  /* 0x0000000000007941 */ /* 0x000fea0003800000 */
.L_x_28145:
        /* <DEDUP_REMOVED lines=16> */
.L_x_28151:
[----:B------:R-:W-:Y:S05]  /*5310*/  BSYNC B1 ;  /* 0x0000000000017941 */ /* 0x000fea0003800000 */
.L_x_28150:
        /* <DEDUP_REMOVED lines=44> */
.L_x_28149:
[----:B------:R-:W-:Y:S05]  /*55e0*/  BSYNC B0 ;  /* 0x0000000000007941 */ /* 0x000fea0003800000 */
.L_x_28148:
        /* <DEDUP_REMOVED lines=19> */
.L_x_28153:
[----:B------:R-:W-:-:S07]  /*5720*/  IMAD.MOV.U32 R108, RZ, RZ, R102 ;  /* 0x000000ffff6c7224 */ /* 0x000fce00078e0066 */
.L_x_28154:
[----:B------:R-:W-:Y:S05]  /*5730*/  BSYNC B0 ;  /* 0x0000000000007941 */ /* 0x000fea0003800000 */
.L_x_28152:
        /* <DEDUP_REMOVED lines=16> */
.L_x_28158:
[----:B------:R-:W-:Y:S05]  /*5840*/  BSYNC B1 ;  /* 0x0000000000017941 */ /* 0x000fea0003800000 */
.L_x_28157:
        /* <DEDUP_REMOVED lines=44> */
.L_x_28156:
[----:B------:R-:W-:Y:S05]  /*5b10*/  BSYNC B0 ;  /* 0x0000000000007941 */ /* 0x000fea0003800000 */
.L_x_28155:
        /* <DEDUP_REMOVED lines=19> */
.L_x_28160:
[----:B------:R-:W-:-:S07]  /*5c50*/  IMAD.MOV.U32 R108, RZ, RZ, R102 ;  /* 0x000000ffff6c7224 */ /* 0x000fce00078e0066 */
.L_x_28161:
[----:B------:R-:W-:Y:S05]  /*5c60*/  BSYNC B0 ;  /* 0x0000000000007941 */ /* 0x000fea0003800000 */
.L_x_28159:
        /* <DEDUP_REMOVED lines=16> */
.L_x_28165:
[----:B------:R-:W-:Y:S05]  /*5d70*/  BSYNC B1 ;  /* 0x0000000000017941 */ /* 0x000fea0003800000 */
.L_x_28164:
        /* <DEDUP_REMOVED lines=44> */
.L_x_28163:
[----:B------:R-:W-:Y:S05]  /*6040*/  BSYNC B0 ;  /* 0x0000000000007941 */ /* 0x000fea0003800000 */
.L_x_28162:
        /* <DEDUP_REMOVED lines=35> */
.L_x_28167:
[----:B------:R-:W-:-:S07]  /*6280*/  MOV R111, R102 ;  /* 0x00000066006f7202 */ /* 0x000fce0000000f00 */
.L_x_28168:
[----:B------:R-:W-:Y:S05]  /*6290*/  BSYNC B0 ;  /* 0x0000000000007941 */ /* 0x000fea0003800000 */
.L_x_28166:
        /* <DEDUP_REMOVED lines=16> */
.L_x_28172:
[----:B------:R-:W-:Y:S05]  /*63a0*/  BSYNC B1 ;  /* 0x0000000000017941 */ /* 0x000fea0003800000 */
.L_x_28171:
        /* <DEDUP_REMOVED lines=44> */
.L_x_28170:
[----:B------:R-:W-:Y:S05]  /*6670*/  BSYNC B0 ;  /* 0x0000000000007941 */ /* 0x000fea0003800000 */
.L_x_28169:
        /* <DEDUP_REMOVED lines=19> */
.L_x_28174:
[----:B------:R-:W-:-:S07]  /*67b0*/  MOV R111, R102 ;  /* 0x00000066006f7202 */ /* 0x000fce0000000f00 */
.L_x_28175:
[----:B------:R-:W-:Y:S05]  /*67c0*/  BSYNC B0 ;  /* 0x0000000000007941 */ /* 0x000fea0003800000 */
.L_x_28173:
        /* <DEDUP_REMOVED lines=16> */
.L_x_28179:
[----:B------:R-:W-:Y:S05]  /*68d0*/  BSYNC B1 ;  /* 0x0000000000017941 */ /* 0x000fea0003800000 */
.L_x_28178:
        /* <DEDUP_REMOVED lines=44> */
.L_x_28177:
[----:B------:R-:W-:Y:S05]  /*6ba0*/  BSYNC B0 ;  /* 0x0000000000007941 */ /* 0x000fea0003800000 */
.L_x_28176:
        /* <DEDUP_REMOVED lines=19> */
.L_x_28181:
[----:B------:R-:W-:-:S07]  /*6ce0*/  MOV R110, R102 ;  /* 0x00000066006e7202 */ /* 0x000fce0000000f00 */
.L_x_28182:
[----:B------:R-:W-:Y:S05]  /*6cf0*/  BSYNC B0 ;  /* 0x0000000000007941 */ /* 0x000fea0003800000 */
.L_x_28180:
        /* <DEDUP_REMOVED lines=16> */
.L_x_28186:
[----:B------:R-:W-:Y:S05]  /*6e00*/  BSYNC B1 ;  /* 0x0000000000017941 */ /* 0x000fea0003800000 */
.L_x_28185:
        /* <DEDUP_REMOVED lines=44> */
.L_x_28184:
[----:B------:R-:W-:Y:S05]  /*70d0*/  BSYNC B0 ;  /* 0x0000000000007941 */ /* 0x000fea0003800000 */
.L_x_28183:
        /* <DEDUP_REMOVED lines=19> */
.L_x_28188:
[----:B------:R-:W-:-:S07]  /*7210*/  MOV R110, R102 ;  /* 0x00000066006e7202 */ /* 0x000fce0000000f00 */
.L_x_28189:
[----:B------:R-:W-:Y:S05]  /*7220*/  BSYNC B0 ;  /* 0x0000000000007941 */ /* 0x000fea0003800000 */
.L_x_28187:
        /* <DEDUP_REMOVED lines=16> */
.L_x_28193:
[----:B------:R-:W-:Y:S05]  /*7330*/  BSYNC B1 ;  /* 0x0000000000017941 */ /* 0x000fea0003800000 */
.L_x_28192:
        /* <DEDUP_REMOVED lines=44> */
.L_x_28191:
[----:B------:R-:W-:Y:S05]  /*7600*/  BSYNC B0 ;  /* 0x0000000000007941 */ /* 0x000fea0003800000 */
.L_x_28190:
[----:B------:R-:W-:Y:S01]  /*7610*/  I2FP.F32.U32 R93, R110 ;  /* 0x0000006e005d7245 */ /* 0x000fe20000201000 */
[----:B------:R-:W0:Y:S01]  /*7620*/  @P0 LDC.64 R124, c[0x0][0x230] ;  /* 0x00008c00ff7c0b82 */ /* 0x000e220000000a00 */
[----:B------:R-:W-:Y:S01]  /*7630*/  FMUL.FTZ R91, R91, R105 ;  /* 0x000000695b5b7220 */ /* 0x000fe20000410000 */
        /* <DEDUP_REMOVED lines=32> */
.L_x_28195:
[----:B------:R-:W-:-:S07]  /*7840*/  MOV R122, R102 ;  /* 0x00000066007a7202 */ /* 0x000fce0000000f00 */
.L_x_28196:
[----:B------:R-:W-:Y:S05]  /*7850*/  BSYNC B0 ;  /* 0x0000000000007941 */ /* 0x000fea0003800000 */
.L_x_28194:
        /* <DEDUP_REMOVED lines=16> */
.L_x_28200:
[----:B------:R-:W-:Y:S05]  /*7960*/  BSYNC B1 ;  /* 0x0000000000017941 */ /* 0x000fea0003800000 */
.L_x_28199:
        /* <DEDUP_REMOVED lines=44> */
.L_x_28198:
[----:B------:R-:W-:Y:S05]  /*7c30*/  BSYNC B0 ;  /* 0x0000000000007941 */ /* 0x000fea0003800000 */
.L_x_28197:
        /* <DEDUP_REMOVED lines=19> */
.L_x_28202:
[----:B------:R-:W-:-:S07]  /*7d70*/  MOV R122, R102 ;  /* 0x00000066007a7202 */ /* 0x000fce0000000f00 */
.L_x_28203:
[----:B------:R-:W-:Y:S05]  /*7d80*/  BSYNC B0 ;  /* 0x0000000000007941 */ /* 0x000fea0003800000 */
.L_x_28201:
        /* <DEDUP_REMOVED lines=16> */
.L_x_28207:
[----:B------:R-:W-:Y:S05]  /*7e90*/  BSYNC B1 ;  /* 0x0000000000017941 */ /* 0x000fea0003800000 */
.L_x_28206:
        /* <DEDUP_REMOVED lines=44> */
.L_x_28205:
[----:B------:R-:W-:Y:S05]  /*8160*/  BSYNC B0 ;  /* 0x0000000000007941 */ /* 0x000fea0003800000 */
.L_x_28204:
        /* <DEDUP_REMOVED lines=19> */
.L_x_28209:
[----:B------:R-:W-:-:S07]  /*82a0*/  MOV R120, R102 ;  /* 0x0000006600787202 */ /* 0x000fce0000000f00 */
.L_x_28210:
[----:B------:R-:W-:Y:S05]  /*82b0*/  BSYNC B0 ;  /* 0x0000000000007941 */ /* 0x000fea0003800000 */
.L_x_28208:
        /* <DEDUP_REMOVED lines=16> */
.L_x_28214:
[----:B------:R-:W-:Y:S05]  /*83c0*/  BSYNC B1 ;  /* 0x0000000000017941 */ /* 0x000fea0003800000 */
.L_x_28213:
        /* <DEDUP_REMOVED lines=44> */
.L_x_28212:
[----:B------:R-:W-:Y:S05]  /*8690*/  BSYNC B0 ;  /* 0x0000000000007941 */ /* 0x000fea0003800000 */
.L_x_28211:
        /* <DEDUP_REMOVED lines=19> */
.L_x_28216:
[----:B------:R-:W-:-:S07]  /*87d0*/  MOV R120, R102 ;  /* 0x0000006600787202 */ /* 0x000fce0000000f00 */
.L_x_28217:
[----:B------:R-:W-:Y:S05]  /*87e0*/  BSYNC B0 ;  /* 0x0000000000007941 */ /* 0x000fea0003800000 */
.L_x_28215:
        /* <DEDUP_REMOVED lines=16> */
.L_x_28221:
[----:B------:R-:W-:Y:S05]  /*88f0*/  BSYNC B1 ;  /* 0x0000000000017941 */ /* 0x000fea0003800000 */
.L_x_28220:
        /* <DEDUP_REMOVED lines=44> */
.L_x_28219:
[----:B------:R-:W-:Y:S05]  /*8bc0*/  BSYNC B0 ;  /* 0x0000000000007941 */ /* 0x000fea0003800000 */
.L_x_28218:
        /* <DEDUP_REMOVED lines=35> */
.L_x_28223:
[----:B------:R-:W-:-:S07]  /*8e00*/  IMAD.MOV.U32 R122, RZ, RZ, R102 ;  /* 0x000000ffff7a7224 */ /* 0x000fce00078e0066 */
.L_x_28224:
[----:B------:R-:W-:Y:S05]  /*8e10*/  BSYNC B0 ;  /* 0x0000000000007941 */ /* 0x000fea0003800000 */
.L_x_28222:
        /* <DEDUP_REMOVED lines=16> */
.L_x_28228:
[----:B------:R-:W-:Y:S05]  /*8f20*/  BSYNC B1 ;  /* 0x0000000000017941 */ /* 0x000fea0003800000 */
.L_x_28227:
        /* <DEDUP_REMOVED lines=44> */
.L_x_28226:
[----:B------:R-:W-:Y:S05]  /*91f0*/  BSYNC B0 ;  /* 0x0000000000007941 */ /* 0x000fea0003800000 */
.L_x_28225:
        /* <DEDUP_REMOVED lines=19> */
.L_x_28230:
[----:B------:R-:W-:-:S07]  /*9330*/  IMAD.MOV.U32 R122, RZ, RZ, R102 ;  /* 0x000000ffff7a7224 */ /* 0x000fce00078e0066 */
.L_x_28231:
[----:B------:R-:W-:Y:S05]  /*9340*/  BSYNC B0 ;  /* 0x0000000000007941 */ /* 0x000fea0003800000 */
.L_x_28229:
        /* <DEDUP_REMOVED lines=16> */
.L_x_28235:
[----:B------:R-:W-:Y:S05]  /*9450*/  BSYNC B1 ;  /* 0x0000000000017941 */ /* 0x000fea0003800000 */
.L_x_28234:
        /* <DEDUP_REMOVED lines=44> */
.L_x_28233:
[----:B------:R-:W-:Y:S05]  /*9720*/  BSYNC B0 ;  /* 0x0000000000007941 */ /* 0x000fea0003800000 */
.L_x_28232:
        /* <DEDUP_REMOVED lines=19> */
.L_x_28237:
[----:B------:R-:W-:-:S07]  /*9860*/  IMAD.MOV.U32 R120, RZ, RZ, R102 ;  /* 0x000000ffff787224 */ /* 0x000fce00078e0066 */
.L_x_28238:
[----:B------:R-:W-:Y:S05]  /*9870*/  BSYNC B0 ;  /* 0x0000000000007941 */ /* 0x000fea0003800000 */
.L_x_28236:
        /* <DEDUP_REMOVED lines=16> */
.L_x_28242:
[----:B------:R-:W-:Y:S05]  /*9980*/  BSYNC B1 ;  /* 0x0000000000017941 */ /* 0x000fea0003800000 */
.L_x_28241:
        /* <DEDUP_REMOVED lines=44> */
.L_x_28240:
[----:B------:R-:W-:Y:S05]  /*9c50*/  BSYNC B0 ;  /* 0x0000000000007941 */ /* 0x000fea0003800000 */
.L_x_28239:
        /* <DEDUP_REMOVED lines=19> */
.L_x_28244:
[----:B------:R-:W-:-:S07]  /*9d90*/  IMAD.MOV.U32 R120, RZ, RZ, R102 ;  /* 0x000000ffff787224 */ /* 0x000fce00078e0066 */
.L_x_28245:
[----:B------:R-:W-:Y:S05]  /*9da0*/  BSYNC B0 ;  /* 0x0000000000007941 */ /* 0x000fea0003800000 */
.L_x_28243:
        /* <DEDUP_REMOVED lines=16> */
.L_x_28249:
[----:B------:R-:W-:Y:S05]  /*9eb0*/  BSYNC B1 ;  /* 0x0000000000017941 */ /* 0x000fea0003800000 */
.L_x_28248:
        /* <DEDUP_REMOVED lines=44> */
.L_x_28247:
[----:B------:R-:W-:Y:S05]  /*a180*/  BSYNC B0 ;  /* 0x0000000000007941 */ /* 0x000fea0003800000 */
.L_x_28246:
[----:B------:R-:W-:Y:S01]  /*a190*/  I2FP.F32.U32 R127, R120 ;  /* 0x00000078007f7245 */ /* 0x000fe20000201000 */
[----:B------:R-:W-:Y:S01]  /*a1a0*/  FMUL.FTZ R111, R111, R105 ;  /* 0x000000696f6f7220 */ /* 0x000fe20000410000 */
[----:B------:R-:W-:Y:S01]  /*a1b0*/  SEL R122, RZ, 0x100, P3 ;  /* 0x00000100ff7a7807 */ /* 0x000fe20001800000 */
[----:B------:R-:W-:Y:S01]  /*a1c0*/  IMAD.WIDE.U32 R132, R125, 0x10, R118 ;  /* 0x000000107d847825 */ /* 0x000fe200078e0076 */
[----:B------:R-:W-:-:S03]  /*a1d0*/  SEL R129, RZ, 0x1, P2 ;  /* 0x00000001ff817807 */ /* 0x000fc60001000000 */
        /* <DEDUP_REMOVED lines=9> */
[----:B------:R-:W-:Y:S01]  /*a270*/  IADD3 R127, R103, 0x700, RZ ;  /* 0x00000700677f7810 */ /* 0x000fe20007ffe0ff */
[----:B------:R-:W-:Y:S02]  /*a280*/  @P1 FADD.FTZ R111, R7, R111 ;  /* 0x0000006f076f1221 */ /* 0x000fe40000010000 */
[----:B------:R-:W-:Y:S02]  /*a290*/  IMAD.IADD R139, R120, 0x1, R129 ;  /* 0x00000001788b7824 */ /* 0x000fe400078e0281 */
        /* <DEDUP_REMOVED lines=18> */
.L_x_28251:
[----:B------:R-:W-:-:S07]  /*a3c0*/  MOV R120, R102 ;  /* 0x0000006600787202 */ /* 0x000fce0000000f00 */
.L_x_28252:
[----:B------:R-:W-:Y:S05]  /*a3d0*/  BSYNC B0 ;  /* 0x0000000000007941 */ /* 0x000fea0003800000 */
.L_x_28250:
        /* <DEDUP_REMOVED lines=16> */
.L_x_28256:
[----:B------:R-:W-:Y:S05]  /*a4e0*/  BSYNC B1 ;  /* 0x0000000000017941 */ /* 0x000fea0003800000 */
.L_x_28255:
        /* <DEDUP_REMOVED lines=44> */
.L_x_28254:
[----:B------:R-:W-:Y:S05]  /*a7b0*/  BSYNC B0 ;  /* 0x0000000000007941 */ /* 0x000fea0003800000 */
.L_x_28253:
        /* <DEDUP_REMOVED lines=19> */
.L_x_28258:
[----:B------:R-:W-:-:S07]  /*a8f0*/  MOV R120, R102 ;  /* 0x0000006600787202 */ /* 0x000fce0000000f00 */
.L_x_28259:
[----:B------:R-:W-:Y:S05]  /*a900*/  BSYNC B0 ;  /* 0x0000000000007941 */ /* 0x000fea0003800000 */
.L_x_28257:
        /* <DEDUP_REMOVED lines=16> */
.L_x_28263:
[----:B------:R-:W-:Y:S05]  /*aa10*/  BSYNC B1 ;  /* 0x0000000000017941 */ /* 0x000fea0003800000 */
.L_x_28262:
        /* <DEDUP_REMOVED lines=44> */
.L_x_28261:
[----:B------:R-:W-:Y:S05]  /*ace0*/  BSYNC B0 ;  /* 0x0000000000007941 */ /* 0x000fea0003800000 */
.L_x_28260:
        /* <DEDUP_REMOVED lines=19> */
.L_x_28265:
[----:B------:R-:W-:-:S07]  /*ae20*/  MOV R120, R102 ;  /* 0x0000006600787202 */ /* 0x000fce0000000f00 */
.L_x_28266:
[----:B------:R-:W-:Y:S05]  /*ae30*/  BSYNC B0 ;  /* 0x0000000000007941 */ /* 0x000fea0003800000 */
.L_x_28264:
        /* <DEDUP_REMOVED lines=16> */
.L_x_28270:
[----:B------:R-:W-:Y:S05]  /*af40*/  BSYNC B1 ;  /* 0x0000000000017941 */ /* 0x000fea0003800000 */
.L_x_28269:
        /* <DEDUP_REMOVED lines=44> */
.L_x_28268:
[----:B------:R-:W-:Y:S05]  /*b210*/  BSYNC B0 ;  /* 0x0000000000007941 */ /* 0x000fea0003800000 */
.L_x_28267:
        /* <DEDUP_REMOVED lines=19> */
.L_x_28272:
[----:B------:R-:W-:-:S07]  /*b350*/  MOV R122, R102 ;  /* 0x00000066007a7202 */ /* 0x000fce0000000f00 */
.L_x_28273:
[----:B------:R-:W-:Y:S05]  /*b360*/  BSYNC B0 ;  /* 0x0000000000007941 */ /* 0x000fea0003800000 */
.L_x_28271:
        /* <DEDUP_REMOVED lines=16> */
.L_x_28277:
[----:B------:R-:W-:Y:S05]  /*b470*/  BSYNC B1 ;  /* 0x0000000000017941 */ /* 0x000fea0003800000 */
.L_x_28276:
        /* <DEDUP_REMOVED lines=44> */
.L_x_28275:
[----:B------:R-:W-:Y:S05]  /*b740*/  BSYNC B0 ;  /* 0x0000000000007941 */ /* 0x000fea0003800000 */
.L_x_28274:
        /* <DEDUP_REMOVED lines=37> */
[----:B------:R-:W-:Y:S01]  /*b9a0*/  @P1 FADD.FTZ R131, R7, R131 ;  /* 0x0000008307831221 */ /* 0x000fe20000010000 */
[----:B------:R-:W-:Y:S01]  /*b9b0*/  SEL R106, RZ, 0x1, P0 ;  /* 0x00000001ff6a7807 */ /* 0x000fe20000000000 */
[----:B------:R-:W-:Y:S01]  /*b9c0*/  FADD.FTZ R112, R108, R113 ;  /* 0x000000716c707221 */ /* 0x000fe20000010000 */
[----:B------:R-:W-:Y:S02]  /*b9d0*/  LOP3.LUT P0, RZ, R0, 0xff, RZ, 0xc0, !PT ;  /* 0x000000ff00ff7812 */ /* 0x000fe4000780c0ff */
[----:B------:R-:W-:Y:S01]  /*b9e0*/  IADD3 R113, R105, R106, RZ ;  /* 0x0000006a69717210 */ /* 0x000fe20007ffe0ff */
[----:B------:R-:W-:Y:S01]  /*b9f0*/  FADD.FTZ R105, R109, R112 ;  /* 0x000000706d697221 */ /* 0x000fe20000010000 */
[----:B------:R0:W-:Y:S01]  /*ba00*/  STG.E.128 desc[UR4][R118.64], R128 ;  /* 0x0000008076007986 */ /* 0x0001e2000c101d04 */
[----:B------:R-:W-:-:S02]  /*ba10*/  SHF.R.U32.HI R107, RZ, 0x5, R2 ;  /* 0x00000005ff6b7819 */ /* 0x000fc40000011602 */
[----:B------:R-:W-:Y:S01]  /*ba20*/  FADD.FTZ R106, R110, R105 ;  /* 0x000000696e6a7221 */ /* 0x000fe20000010000 */
[----:B------:R0:W-:Y:S01]  /*ba30*/  STG.E desc[UR4][R116.64], R113 ;  /* 0x0000007174007986 */ /* 0x0001e2000c101904 */
[----:B------:R-:W-:Y:S02]  /*ba40*/  LOP3.LUT P1, RZ, R2, 0x1f, RZ, 0xc0, !PT ;  /* 0x0000001f02ff7812 */ /* 0x000fe4000782c0ff */
[----:B------:R-:W-:-:S04]  /*ba50*/  FADD.FTZ R105, R111, R106 ;  /* 0x0000006a6f697221 */ /* 0x000fc80000010000 */
[----:B------:R-:W-:Y:S01]  /*ba60*/  FADD.FTZ R0, R128, R105 ;  /* 0x0000006980007221 */ /* 0x000fe20000010000 */
[----:B------:R-:W-:-:S03]  /*ba70*/  LOP3.LUT R105, R107, 0x7fffff8, RZ, 0xc0, !PT ;  /* 0x07fffff86b697812 */ /* 0x000fc600078ec0ff */
[----:B------:R-:W-:Y:S01]  /*ba80*/  FADD.FTZ R133, R129, R0 ;  /* 0x0000000081857221 */ /* 0x000fe20000010000 */
[----:B------:R-:W-:-:S03]  /*ba90*/  @!P0 IADD3 R105, R105, 0x8, RZ ;  /* 0x0000000869698810 */ /* 0x000fc60007ffe0ff */
        /* <DEDUP_REMOVED lines=87> */
.L_x_28290:
[----:B------:R-:W2:Y:S01]  /*c010*/  @!P1 S2R R113, SR_CgaCtaId ;  /* 0x0000000000719919 */ /* 0x000ea20000008800 */
[----:B------:R-:W-:Y:S01]  /*c020*/  LOP3.LUT R116, R2, 0x1f, RZ, 0xc0, !PT ;  /* 0x0000001f02747812 */ /* 0x000fe200078ec0ff */
[----:B------:R-:W-:Y:S05]  /*c030*/  WARPSYNC.ALL ;  /* 0x0000000000007948 */ /* 0x000fea0003800000 */
[----:B------:R-:W-:Y:S02]  /*c040*/  ISETP.GT.U32.AND P2, PT, R116, 0x7, PT ;  /* 0x000000077400780c */ /* 0x000fe40003f44070 */
[----:B------:R-:W-:Y:S02]  /*c050*/  LOP3.LUT R0, R107, 0x7, RZ, 0xc0, !PT ;  /* 0x000000076b007812 */ /* 0x000fe400078ec0ff */
[----:B------:R-:W-:-:S03]  /*c060*/  @!P1 MOV R112, 0x400 ;  /* 0x0000040000709802 */ /* 0x000fc60000000f00 */
[----:B------:R-:W-:-:S06]  /*c070*/  @!P1 IMAD.IADD R107, R105, 0x1, R0 ;  /* 0x00000001696b9824 */ /* 0x000fcc00078e0200 */
[----:B------:R-:W3:Y:S01]  /*c080*/  @!P2 S2R R118, SR_CgaCtaId ;  /* 0x000000000076a919 */ /* 0x000ee20000008800 */
[----:B------:R-:W-:Y:S02]  /*c090*/  @!P2 IADD3 R105, R105, R116, RZ ;  /* 0x000000746969a210 */ /* 0x000fe40007ffe0ff */
[----:B------:R-:W-:Y:S02]  /*c0a0*/  CS2R R116, SRZ ;  /* 0x0000000000747805 */ /* 0x000fe4000001ff00 */
[----:B--2---:R-:W-:Y:S02]  /*c0b0*/  @!P1 LEA R112, R113, R112, 0x18 ;  /* 0x0000007071709211 */ /* 0x004fe400078ec0ff */
[----:B------:R-:W-:Y:S02]  /*c0c0*/  @!P2 MOV R113, 0x400 ;  /* 0x000004000071a802 */ /* 0x000fe40000000f00 */
[----:B------:R-:W-:Y:S01]  /*c0d0*/  @!P1 LEA R112, R107, R112, 0x3 ;  /* 0x000000706b709211 */ /* 0x000fe200078e18ff */
[----:B-1----:R-:W-:-:S05]  /*c0e0*/  FADD.FTZ R107, R114, R119 ;  /* 0x00000077726b7221 */ /* 0x002fca0000010000 */
[----:B------:R-:W-:Y:S01]  /*c0f0*/  @!P1 STS.64 [R112], R106 ;  /* 0x0000006a70009388 */ /* 0x000fe20000000a00 */
[----:B------:R-:W-:Y:S01]  /*c100*/  BAR.SYNC.DEFER_BLOCKING 0x0 ;  /* 0x0000000000007b1d */ /* 0x000fe20000010000 */
[----:B------:R-:W-:Y:S02]  /*c110*/  PLOP3.LUT P1, PT, PT, PT, UP1, 0x40, 0x0 ;  /* 0x000000000000781c */ /* 0x000fe40003f2e818 */
[----:B---3--:R-:W-:-:S05]  /*c120*/  @!P2 LEA R118, R118, R113, 0x18 ;  /* 0x000000717676a211 */ /* 0x008fca00078ec0ff */
[----:B------:R-:W-:Y:S01]  /*c130*/  @!P2 IMAD R113, R105, 0x8, R118 ;  /* 0x000000086971a824 */ /* 0x000fe200078e0276 */
[----:B------:R-:W-:-:S06]  /*c140*/  HFMA2.MMA R105, -RZ, RZ, 0, 0 ;  /* 0x00000000ff697435 */ /* 0x000fcc00000001ff */
[----:B------:R-:W-:-:S04]  /*c150*/  @!P2 MOV R105, 0x400 ;  /* 0x000004000069a802 */ /* 0x000fc80000000f00 */
[----:B------:R-:W-:Y:S01]  /*c160*/  I2FP.F32.S32 R133, R105 ;  /* 0x0000006900857245 */ /* 0x000fe20000201400 */
[----:B0-----:R-:W0:Y:S04]  /*c170*/  SHFL.DOWN PT, R114, R105, 0x4, 0x1f ;  /* 0x08801f0069727f89 */ /* 0x001e2800000e0000 */
[----:B------:R-:W1:Y:S01]  /*c180*/  @!P2 LDS.64 R116, [R113] ;  /* 0x000000007174a984 */ /* 0x000e620000000a00 */
[----:B------:R-:W-:Y:S01]  /*c190*/  PLOP3.LUT P2, PT, PT, PT, UP1, 0x40, 0x0 ;  /* 0x000000000000781c */ /* 0x000fe20003f4e818 */
[----:B0-----:R-:W-:Y:S01]  /*c1a0*/  IMAD.IADD R107, R114, 0x1, R105 ;  /* 0x00000001726b7824 */ /* 0x001fe200078e0269 */
[----:B------:R-:W-:-:S04]  /*c1b0*/  I2FP.F32.S32 R114, R114 ;  /* 0x0000007200727245 */ /* 0x000fc80000201400 */
[----:B------:R-:W-:Y:S01]  /*c1c0*/  I2FP.F32.S32 R112, R107 ;  /* 0x0000006b00707245 */ /* 0x000fe20000201400 */
[----:B------:R-:W-:Y:S03]  /*c1d0*/  SHFL.DOWN PT, R122, R107, 0x2, 0x1f ;  /* 0x08401f006b7a7f89 */ /* 0x000fe600000e0000 */
[----:B------:R-:W0:Y:S01]  /*c1e0*/  MUFU.RCP R118, R112 ;  /* 0x0000007000767308 */ /* 0x000e220000001000 */
[----:B-1----:R-:W1:Y:S02]  /*c1f0*/  SHFL.DOWN PT, R119, R116, 0x4, 0x1f ;  /* 0x08801f0074777f89 */ /* 0x002e6400000e0000 */
[----:B-1----:R-:W-:-:S04]  /*c200*/  FMUL.FTZ R106, R119, R114 ;  /* 0x00000072776a7220 */ /* 0x002fc80000410000 */
[----:B------:R-:W-:Y:S01]  /*c210*/  FFMA.FTZ R113, R133, R116, R106 ;  /* 0x0000007485717223 */ /* 0x000fe2000001006a */
[----:B------:R-:W-:Y:S01]  /*c220*/  FADD.FTZ R116, -R119, R116 ;  /* 0x0000007477747221 */ /* 0x000fe20000010100 */
[----:B------:R-:W1:Y:S01]  /*c230*/  SHFL.DOWN PT, R106, R117, 0x4, 0x1f ;  /* 0x08801f00756a7f89 */ /* 0x000e6200000e0000 */
[----:B------:R-:W-:Y:S01]  /*c240*/  IADD3 R119, R107, R122, RZ ;  /* 0x0000007a6b777210 */ /* 0x000fe20007ffe0ff */
[----:B0-----:R-:W-:Y:S01]  /*c250*/  FMUL.FTZ R113, R118, R113 ;  /* 0x0000007176717220 */ /* 0x001fe20000410000 */
[----:B------:R-:W-:Y:S01]  /*c260*/  FMUL.FTZ R116, R116, R116 ;  /* 0x0000007474747220 */ /* 0x000fe20000410000 */
[----:B------:R-:W-:Y:S02]  /*c270*/  I2FP.F32.S32 R122, R122 ;  /* 0x0000007a007a7245 */ /* 0x000fe40000201400 */
[----:B------:R-:W-:Y:S01]  /*c280*/  I2FP.F32.S32 R126, R119 ;  /* 0x00000077007e7245 */ /* 0x000fe20000201400 */
[----:B------:R-:W0:Y:S01]  /*c290*/  SHFL.DOWN PT, R124, R113, 0x2, 0x1f ;  /* 0x08401f00717c7f89 */ /* 0x000e2200000e0000 */
[----:B------:R-:W-:-:S02]  /*c2a0*/  FMUL.FTZ R116, R116, R133 ;  /* 0x0000008574747220 */ /* 0x000fc40000410000 */
[----:B------:R-:W2:Y:S01]  /*c2b0*/  MUFU.RCP R107, R126 ;  /* 0x0000007e006b7308 */ /* 0x000ea20000001000 */
[----:B------:R-:W3:Y:S01]  /*c2c0*/  SHFL.DOWN PT, R132, R119, 0x1, 0x1f ;  /* 0x08201f0077847f89 */ /* 0x000ee200000e0000 */
[----:B------:R-:W-:Y:S01]  /*c2d0*/  FMUL.FTZ R116, R116, R114 ;  /* 0x0000007274747220 */ /* 0x000fe20000410000 */
[----:B-1----:R-:W-:-:S04]  /*c2e0*/  FADD.FTZ R105, R106, R117 ;  /* 0x000000756a697221 */ /* 0x002fc80000010000 */
[----:B------:R-:W-:Y:S01]  /*c2f0*/  FFMA.FTZ R105, R118, R116, R105 ;  /* 0x0000007476697223 */ /* 0x000fe20000010069 */
[----:B0-----:R-:W-:-:S04]  /*c300*/  FMUL.FTZ R117, R124, R122 ;  /* 0x0000007a7c757220 */ /* 0x001fc80000410000 */
[----:B------:R-:W0:Y:S01]  /*c310*/  SHFL.DOWN PT, R106, R105, 0x2, 0x1f ;  /* 0x08401f00696a7f89 */ /* 0x000e2200000e0000 */
[C---:B------:R-:W-:Y:S01]  /*c320*/  FFMA.FTZ R114, R112.reuse, R113, R117 ;  /* 0x0000007170727223 */ /* 0x040fe20000010075 */
[----:B------:R-:W-:Y:S01]  /*c330*/  FADD.FTZ R113, R113, -R124 ;  /* 0x8000007c71717221 */ /* 0x000fe20000010000 */
[----:B---3--:R-:W-:Y:S02]  /*c340*/  IADD3 R116, R119, R132, RZ ;  /* 0x0000008477747210 */ /* 0x008fe40007ffe0ff */
[----:B--2---:R-:W-:Y:S01]  /*c350*/  FMUL.FTZ R117, R107, R114 ;  /* 0x000000726b757220 */ /* 0x004fe20000410000 */
[----:B------:R-:W-:Y:S01]  /*c360*/  FMUL.FTZ R113, R113, R113 ;  /* 0x0000007171717220 */ /* 0x000fe20000410000 */
[----:B------:R-:W-:Y:S02]  /*c370*/  I2FP.F32.S32 R116, R116 ;  /* 0x0000007400747245 */ /* 0x000fe40000201400 */
[----:B------:R-:W-:Y:S01]  /*c380*/  I2FP.F32.S32 R132, R132 ;  /* 0x0000008400847245 */ /* 0x000fe20000201400 */
[----:B------:R-:W1:Y:S01]  /*c390*/  SHFL.DOWN PT, R114, R117, 0x1, 0x1f ;  /* 0x08201f0075727f89 */ /* 0x000e6200000e0000 */
[----:B------:R-:W-:-:S02]  /*c3a0*/  FMUL.FTZ R113, R112, R113 ;  /* 0x0000007170717220 */ /* 0x000fc40000410000 */
[----:B------:R-:W2:Y:S02]  /*c3b0*/  MUFU.RCP R116, R116 ;  /* 0x0000007400747308 */ /* 0x000ea40000001000 */
[----:B------:R-:W-:Y:S02]  /*c3c0*/  FMUL.FTZ R113, R113, R122 ;  /* 0x0000007a71717220 */ /* 0x000fe40000410000 */
[----:B------:R-:W3:Y:S01]  /*c3d0*/  LDC R122, c[0x0][0x2d8] ;  /* 0x0000b600ff7a7b82 */ /* 0x000ee20000000800 */
[----:B0-----:R-:W-:-:S04]  /*c3e0*/  FADD.FTZ R106, R105, R106 ;  /* 0x0000006a696a7221 */ /* 0x001fc80000010000 */
[----:B------:R-:W-:-:S05]  /*c3f0*/  FFMA.FTZ R106, R107, R113, R106 ;  /* 0x000000716b6a7223 */ /* 0x000fca000001006a */
[----:B------:R-:W0:Y:S01]  /*c400*/  SHFL.DOWN PT, R105, R106, 0x1, 0x1f ;  /* 0x08201f006a697f89 */ /* 0x000e2200000e0000 */
[----:B-1----:R-:W-:Y:S01]  /*c410*/  FMUL.FTZ R107, R114, R132 ;  /* 0x00000084726b7220 */ /* 0x002fe20000410000 */
[----:B------:R-:W-:-:S03]  /*c420*/  FADD.FTZ R114, R117, -R114 ;  /* 0x8000007275727221 */ /* 0x000fc60000010000 */
[----:B------:R-:W-:-:S04]  /*c430*/  FFMA.FTZ R107, R126, R117, R107 ;  /* 0x000000757e6b7223 */ /* 0x000fc8000001006b */
[----:B--2---:R-:W-:Y:S01]  /*c440*/  FMUL.FTZ R112, R116, R107 ;  /* 0x0000006b74707220 */ /* 0x004fe20000410000 */
[----:B------:R-:W-:-:S04]  /*c450*/  FMUL.FTZ R107, R114, R114 ;  /* 0x00000072726b7220 */ /* 0x000fc80000410000 */
[----:B------:R-:W1:Y:S01]  /*c460*/  SHFL.IDX PT, R133, R112, RZ, 0x1f ;  /* 0x00001fff70857589 */ /* 0x000e6200000e0000 */
[----:B------:R-:W-:-:S04]  /*c470*/  FMUL.FTZ R107, R126, R107 ;  /* 0x0000006b7e6b7220 */ /* 0x000fc80000410000 */
[----:B------:R-:W-:Y:S01]  /*c480*/  FMUL.FTZ R107, R107, R132 ;  /* 0x000000846b6b7220 */ /* 0x000fe20000410000 */
[----:B0-----:R-:W-:-:S04]  /*c490*/  FADD.FTZ R105, R106, R105 ;  /* 0x000000696a697221 */ /* 0x001fc80000010000 */
[----:B------:R-:W-:-:S05]  /*c4a0*/  FFMA.FTZ R105, R116, R107, R105 ;  /* 0x0000006b74697223 */ /* 0x000fca0000010069 */
[----:B------:R0:W3:Y:S01]  /*c4b0*/  SHFL.IDX PT, R135, R105, RZ, 0x1f ;  /* 0x00001fff69877589 */ /* 0x0000e200000e0000 */
[----:B-1----:R-:W-:Y:S02]  /*c4c0*/  FSEL R106, R133, RZ, P1 ;  /* 0x000000ff856a7208 */ /* 0x002fe40000800000 */
[----:B------:R-:W-:-:S03]  /*c4d0*/  LOP3.LUT P1, RZ, R0, 0x1f, R2, 0xf8, !PT ;  /* 0x0000001f00ff7812 */ /* 0x000fc6000782f802 */
[--C-:B------:R-:W-:Y:S01]  /*c4e0*/  FADD.FTZ R113, R74, -R106.reuse ;  /* 0x8000006a4a717221 */ /* 0x100fe20000010000 */
[----:B------:R-:W-:Y:S01]  /*c4f0*/  FMUL.FTZ R74, R133, R133 ;  /* 0x00000085854a7220 */ /* 0x000fe20000410000 */
[--C-:B------:R-:W-:Y:S01]  /*c500*/  FADD.FTZ R107, R72, -R106.reuse ;  /* 0x8000006a486b7221 */ /* 0x100fe20000010000 */
[--C-:B------:R-:W-:Y:S01]  /*c510*/  FADD.FTZ R112, R73, -R106.reuse ;  /* 0x8000006a49707221 */ /* 0x100fe20000010000 */
[--C-:B------:R-:W-:Y:S01]  /*c520*/  FADD.FTZ R114, R75, -R106.reuse ;  /* 0x8000006a4b727221 */ /* 0x100fe20000010000 */
[--C-:B------:R-:W-:Y:S01]  /*c530*/  FADD.FTZ R116, R76, -R106.reuse ;  /* 0x8000006a4c747221 */ /* 0x100fe20000010000 */
[--C-:B------:R-:W-:Y:S01]  /*c540*/  FADD.FTZ R117, R77, -R106.reuse ;  /* 0x8000006a4d757221 */ /* 0x100fe20000010000 */
[----:B------:R-:W-:Y:S01]  /*c550*/  FSEL R75, R74, RZ, !P2 ;  /* 0x000000ff4a4b7208 */ /* 0x000fe20005000000 */
[--C-:B0-----:R-:W-:Y:S01]  /*c560*/  FADD.FTZ R105, R80, -R106.reuse ;  /* 0x8000006a50697221 */ /* 0x101fe20000010000 */
[--C-:B------:R-:W-:Y:S01]  /*c570*/  FADD.FTZ R119, R81, -R106.reuse ;  /* 0x8000006a51777221 */ /* 0x100fe20000010000 */
[----:B------:R-:W0:Y:S01]  /*c580*/  @!P1 LDC.64 R72, c[0x0][0x250] ;  /* 0x00009400ff489b82 */ /* 0x000e220000000a00 */
[--C-:B------:R-:W-:Y:S01]  /*c590*/  FADD.FTZ R78, R78, -R106.reuse ;  /* 0x8000006a4e4e7221 */ /* 0x100fe20000010000 */
[----:B------:R-:W-:Y:S01]  /*c5a0*/  FADD.FTZ R118, R79, -R106 ;  /* 0x8000006a4f767221 */ /* 0x000fe20000010000 */
        /* <DEDUP_REMOVED lines=12> */
[----:B------:R-:W-:Y:S01]  /*c670*/  IADD3 R89, R103, 0x100, RZ ;  /* 0x0000010067597810 */ /* 0x000fe20007ffe0ff */
        /* <DEDUP_REMOVED lines=11> */
[----:B------:R-:W-:Y:S01]  /*c730*/  FADD.FTZ R138, R111, -R106 ;  /* 0x8000006a6f8a7221 */ /* 0x000fe20000010000 */
[C---:B--2---:R-:W-:Y:S01]  /*c740*/  FMUL.FTZ R79, R143.reuse, R107 ;  /* 0x0000006b8f4f7220 */ /* 0x044fe20000410000 */
[C---:B------:R-:W-:Y:S01]  /*c750*/  FMUL.FTZ R112, R143.reuse, R112 ;  /* 0x000000708f707220 */ /* 0x040fe20000410000 */
[C---:B------:R-:W-:Y:S01]  /*c760*/  FMUL.FTZ R113, R143.reuse, R113 ;  /* 0x000000718f717220 */ /* 0x040fe20000410000 */
[----:B------:R-:W-:Y:S01]  /*c770*/  FMUL.FTZ R114, R143, R114 ;  /* 0x000000728f727220 */ /* 0x000fe20000410000 */
[----:B-1----:R-:W-:-:S04]  /*c780*/  @!P1 IMAD.WIDE R76, R3, 0x4, R76 ;  /* 0x00000004034c9825 */ /* 0x002fc800078e024c */
[C---:B------:R-:W-:Y:S01]  /*c790*/  FMUL.FTZ R85, R143.reuse, R116 ;  /* 0x000000748f557220 */ /* 0x040fe20000410000 */
[----:B------:R-:W-:Y:S01]  /*c7a0*/  FMUL.FTZ R87, R143, R78 ;  /* 0x0000004e8f577220 */ /* 0x000fe20000410000 */
[--C-:B------:R-:W-:Y:S01]  /*c7b0*/  FADD.FTZ R139, R128, -R106.reuse ;  /* 0x8000006a808b7221 */ /* 0x100fe20000010000 */
[--C-:B------:R-:W-:Y:S01]  /*c7c0*/  FADD.FTZ R140, R129, -R106.reuse ;  /* 0x8000006a818c7221 */ /* 0x100fe20000010000 */
[--C-:B------:R-:W-:Y:S01]  /*c7d0*/  FADD.FTZ R130, R130, -R106.reuse ;  /* 0x8000006a82827221 */ /* 0x100fe20000010000 */
[C---:B------:R-:W-:Y:S01]  /*c7e0*/  FMUL.FTZ R0, R143.reuse, R117 ;  /* 0x000000758f007220 */ /* 0x040fe20000410000 */
[C---:B------:R-:W-:Y:S01]  /*c7f0*/  FMUL.FTZ R118, R143.reuse, R118 ;  /* 0x000000768f767220 */ /* 0x040fe20000410000 */
[C---:B------:R-:W-:Y:S01]  /*c800*/  FMUL.FTZ R84, R143.reuse, R119 ;  /* 0x000000778f547220 */ /* 0x040fe20000410000 */
[----:B------:R-:W-:Y:S01]  /*c810*/  FMUL.FTZ R86, R143, R83 ;  /* 0x000000538f567220 */ /* 0x000fe20000410000 */
[----:B------:R-:W-:Y:S01]  /*c820*/  FADD.FTZ R106, R131, -R106 ;  /* 0x8000006a836a7221 */ /* 0x000fe20000010000 */
[----:B------:R0:W-:Y:S01]  /*c830*/  @!P1 STG.E desc[UR4][R72.64], R133 ;  /* 0x0000008548009986 */ /* 0x0001e2000c101904 */
[----:B------:R-:W-:-:S02]  /*c840*/  VIADD R91, R103, 0x200 ;  /* 0x00000200675b7836 */ /* 0x000fc40000000000 */
        /* <DEDUP_REMOVED lines=9> */
[----:B---3--:R-:W-:-:S04]  /*c8e0*/  IMAD.WIDE.U32 R82, R103, 0x10, R80 ;  /* 0x0000001067527825 */ /* 0x008fc800078e0050 */
[----:B------:R-:W-:Y:S01]  /*c8f0*/  FFMA.FTZ R75, R39, R114, R71 ;  /* 0x00000072274b7223 */ /* 0x000fe20000010047 */
[----:B------:R-:W-:Y:S01]  /*c900*/  FFMA.FTZ R74, R38, R113, R70 ;  /* 0x00000071264a7223 */ /* 0x000fe20000010046 */
[----:B0-----:R-:W-:Y:S01]  /*c910*/  FFMA.FTZ R73, R37, R112, R69 ;  /* 0x0000007025497223 */ /* 0x001fe20000010045 */
[----:B------:R-:W-:Y:S01]  /*c920*/  FFMA.FTZ R72, R36, R79, R68 ;  /* 0x0000004f24487223 */ /* 0x000fe20000010044 */
[----:B------:R-:W-:Y:S01]  /*c930*/  FFMA.FTZ R78, R34, R87, R66 ;  /* 0x00000057224e7223 */ /* 0x000fe20000010042 */
[C---:B------:R-:W-:Y:S01]  /*c940*/  FMUL.FTZ R129, R143.reuse, R90 ;  /* 0x0000005a8f817220 */ /* 0x040fe20000410000 */
[----:B-1----:R-:W-:Y:S01]  /*c950*/  FFMA.FTZ R76, R32, R85, R64 ;  /* 0x00000055204c7223 */ /* 0x002fe20000010040 */
        /* <DEDUP_REMOVED lines=33> */
[----:B------:R1:W-:Y:S01]  /*cb70*/  STG.E.128 desc[UR4][R88.64], R76 ;  /* 0x0000004c58007986 */ /* 0x0003e2000c101d04 */
[----:B------:R-:W-:Y:S01]  /*cb80*/  IADD3 R3, R3, UR12, RZ ;  /* 0x0000000c03037c10 */ /* 0x000fe2000fffe0ff */
[----:B------:R-:W-:-:S04]  /*cb90*/  IMAD.WIDE.U32 R80, R127, 0x10, R80 ;  /* 0x000000107f507825 */ /* 0x000fc800078e0050 */
[----:B------:R-:W-:Y:S01]  /*cba0*/  FFMA.FTZ R127, R23, R132, R55 ;  /* 0x00000084177f7223 */ /* 0x000fe20000010037 */
[----:B------:R2:W-:Y:S01]  /*cbb0*/  STG.E.128 desc[UR4][R90.64], R84 ;  /* 0x000000545a007986 */ /* 0x0005e2000c101d04 */
[----:B------:R-:W-:Y:S02]  /*cbc0*/  ISETP.GE.AND P1, PT, R3, UR13, PT ;  /* 0x0000000d03007c0c */ /* 0x000fe4000bf26270 */
[----:B------:R-:W-:Y:S01]  /*cbd0*/  SEL R0, RZ, 0x1, P0 ;  /* 0x00000001ff007807 */ /* 0x000fe20000000000 */
[----:B------:R3:W-:Y:S04]  /*cbe0*/  STG.E.128 desc[UR4][R92.64], R112 ;  /* 0x000000705c007986 */ /* 0x0007e8000c101d04 */
[----:B------:R3:W-:Y:S01]  /*cbf0*/  STG.E.128 desc[UR4][R94.64], R124 ;  /* 0x0000007c5e007986 */ /* 0x0007e2000c101d04 */
[----:B0-----:R-:W-:Y:S01]  /*cc00*/  FFMA.FTZ R75, R19, R128, R51 ;  /* 0x00000080134b7223 */ /* 0x001fe20000010033 */
[----:B------:R-:W-:Y:S01]  /*cc10*/  FFMA.FTZ R74, R18, R133, R50 ;  /* 0x00000085124a7223 */ /* 0x000fe20000010032 */
[----:B------:R-:W-:Y:S01]  /*cc20*/  FFMA.FTZ R73, R17, R122, R49 ;  /* 0x0000007a11497223 */ /* 0x000fe20000010031 */
[----:B------:R-:W-:Y:S01]  /*cc30*/  FFMA.FTZ R72, R16, R131, R48 ;  /* 0x0000008310487223 */ /* 0x000fe20000010030 */
        /* <DEDUP_REMOVED lines=13> */
.L_x_28278:
[----:B------:R-:W-:Y:S01]  /*cd10*/  HFMA2.MMA R118, -RZ, RZ, 0, 5.9604644775390625e-08 ;  /* 0x00000001ff767435 */ /* 0x000fe200000001ff */
[----:B------:R-:W-:Y:S01]  /*cd20*/  IMAD.MOV.U32 R133, RZ, RZ, R0 ;  /* 0x000000ffff857224 */ /* 0x000fe200078e0000 */
[----:B------:R-:W-:Y:S01]  /*cd30*/  MOV R135, 0x1f ;  /* 0x0000001f00877802 */ /* 0x000fe20000000f00 */
[----:B------:R-:W-:-:S08]  /*cd40*/  IMAD.MOV.U32 R116, RZ, RZ, -0x1 ;  /* 0xffffffffff747424 */ /* 0x000fd000078e00ff */
[----:B------:R-:W-:Y:S05]  /*cd50*/  WARPSYNC.COLLECTIVE R116, `(.L_x_28280) ;  /* 0x0000000074087348 */ /* 0x000fea0003c00000 */
[----:B------:R0:W1:Y:S02]  /*cd60*/  SHFL.BFLY P2, R119, R133, R118, R135 ;  /* 0x0c00007685777389 */ /* 0x0000640000040087 */
[----:B01----:R-:W-:Y:S01]  /*cd70*/  ENDCOLLECTIVE ;  /* 0x000000000000791b */ /* 0x003fe20003800000 */
.L_x_28280:
[----:B------:R-:W-:Y:S01]  /*cd80*/  IMAD.MOV.U32 R118, RZ, RZ, 0x2 ;  /* 0x00000002ff767424 */ /* 0x000fe200078e00ff */
[----:B------:R-:W-:-:S05]  /*cd90*/  MOV R113, R119 ;  /* 0x0000007700717202 */ /* 0x000fca0000000f00 */
[----:B------:R-:W-:-:S05]  /*cda0*/  FADD.FTZ R113, R0, R113 ;  /* 0x0000007100717221 */ /* 0x000fca0000010000 */
[----:B------:R-:W-:-:S07]  /*cdb0*/  MOV R133, R113 ;  /* 0x0000007100857202 */ /* 0x000fce0000000f00 */
[----:B------:R-:W-:Y:S05]  /*cdc0*/  WARPSYNC.COLLECTIVE R116, `(.L_x_28281) ;  /* 0x0000000074087348 */ /* 0x000fea0003c00000 */
[----:B------:R0:W1:Y:S02]  /*cdd0*/  SHFL.BFLY P2, R119, R133, R118, R135 ;  /* 0x0c00007685777389 */ /* 0x0000640000040087 */
[----:B01----:R-:W-:Y:S01]  /*cde0*/  ENDCOLLECTIVE ;  /* 0x000000000000791b */ /* 0x003fe20003800000 */
.L_x_28281:
[----:B------:R-:W-:Y:S01]  /*cdf0*/  IMAD.MOV.U32 R118, RZ, RZ, 0x4 ;  /* 0x00000004ff767424 */ /* 0x000fe200078e00ff */
[----:B------:R-:W-:-:S05]  /*ce00*/  MOV R106, R119 ;  /* 0x00000077006a7202 */ /* 0x000fca0000000f00 */
[----:B------:R-:W-:-:S05]  /*ce10*/  FADD.FTZ R112, R113, R106 ;  /* 0x0000006a71707221 */ /* 0x000fca0000010000 */
[----:B------:R-:W-:-:S07]  /*ce20*/  MOV R133, R112 ;  /* 0x0000007000857202 */ /* 0x000fce0000000f00 */
[----:B------:R-:W-:Y:S05]  /*ce30*/  WARPSYNC.COLLECTIVE R116, `(.L_x_28282) ;  /* 0x0000000074087348 */ /* 0x000fea0003c00000 */
[----:B------:R0:W1:Y:S02]  /*ce40*/  SHFL.BFLY P2, R119, R133, R118, R135 ;  /* 0x0c00007685777389 */ /* 0x0000640000040087 */
[----:B01----:R-:W-:Y:S01]  /*ce50*/  ENDCOLLECTIVE ;  /* 0x000000000000791b */ /* 0x003fe20003800000 */
.L_x_28282:
[----:B------:R-:W-:Y:S01]  /*ce60*/  IMAD.MOV.U32 R118, RZ, RZ, 0x8 ;  /* 0x00000008ff767424 */ /* 0x000fe200078e00ff */
[----:B------:R-:W-:-:S05]  /*ce70*/  MOV R117, R119 ;  /* 0x0000007700757202 */ /* 0x000fca0000000f00 */
[----:B------:R-:W-:-:S05]  /*ce80*/  FADD.FTZ R117, R112, R117 ;  /* 0x0000007570757221 */ /* 0x000fca0000010000 */
[----:B------:R-:W-:-:S07]  /*ce90*/  MOV R133, R117 ;  /* 0x0000007500857202 */ /* 0x000fce0000000f00 */
[----:B------:R-:W-:Y:S05]  /*cea0*/  WARPSYNC.COLLECTIVE R116, `(.L_x_28283) ;  /* 0x0000000074087348 */ /* 0x000fea0003c00000 */
[----:B------:R0:W1:Y:S02]  /*ceb0*/  SHFL.BFLY P2, R119, R133, R118, R135 ;  /* 0x0c00007685777389 */ /* 0x0000640000040087 */
[----:B01----:R-:W-:Y:S01]  /*cec0*/  ENDCOLLECTIVE ;  /* 0x000000000000791b */ /* 0x003fe20003800000 */
.L_x_28283:
[----:B------:R-:W-:Y:S01]  /*ced0*/  IMAD.MOV.U32 R118, RZ, RZ, 0x10 ;  /* 0x00000010ff767424 */ /* 0x000fe200078e00ff */
[----:B------:R-:W-:-:S05]  /*cee0*/  MOV R106, R119 ;  /* 0x00000077006a7202 */ /* 0x000fca0000000f00 */
[----:B------:R-:W-:-:S05]  /*cef0*/  FADD.FTZ R114, R117, R106 ;  /* 0x0000006a75727221 */ /* 0x000fca0000010000 */
[----:B------:R-:W-:-:S07]  /*cf00*/  MOV R133, R114 ;  /* 0x0000007200857202 */ /* 0x000fce0000000f00 */
[----:B------:R-:W-:Y:S05]  /*cf10*/  WARPSYNC.COLLECTIVE R116, `(.L_x_28284) ;  /* 0x0000000074087348 */ /* 0x000fea0003c00000 */
[----:B------:R0:W1:Y:S02]  /*cf20*/  SHFL.BFLY P2, R119, R133, R118, R135 ;  /* 0x0c00007685777389 */ /* 0x0000640000040087 */
[----:B01----:R-:W-:Y:S01]  /*cf30*/  ENDCOLLECTIVE ;  /* 0x000000000000791b */ /* 0x003fe20003800000 */
.L_x_28284:
        /* <DEDUP_REMOVED lines=71> */
.L_x_28285:
[----:B------:R-:W-:Y:S01]  /*d3b0*/  HFMA2.MMA R118, -RZ, RZ, 0, 1.1920928955078125e-07 ;  /* 0x00000002ff767435 */ /* 0x000fe200000001ff */
[----:B------:R-:W-:-:S04]  /*d3c0*/  IMAD.MOV.U32 R113, RZ, RZ, R119 ;  /* 0x000000ffff717224 */ /* 0x000fc800078e0077 */
[----:B------:R-:W-:-:S05]  /*d3d0*/  FADD.FTZ R113, R0, R113 ;  /* 0x0000007100717221 */ /* 0x000fca0000010000 */
[----:B------:R-:W-:-:S07]  /*d3e0*/  MOV R133, R113 ;  /* 0x0000007100857202 */ /* 0x000fce0000000f00 */
[----:B------:R-:W-:Y:S05]  /*d3f0*/  WARPSYNC.COLLECTIVE R116, `(.L_x_28286) ;  /* 0x0000000074087348 */ /* 0x000fea0003c00000 */
[----:B------:R0:W1:Y:S02]  /*d400*/  SHFL.BFLY P2, R119, R133, R118, R135 ;  /* 0x0c00007685777389 */ /* 0x0000640000040087 */
[----:B01----:R-:W-:Y:S01]  /*d410*/  ENDCOLLECTIVE ;  /* 0x000000000000791b */ /* 0x003fe20003800000 */
.L_x_28286:
[----:B------:R-:W-:Y:S01]  /*d420*/  HFMA2.MMA R118, -RZ, RZ, 0, 2.384185791015625e-07 ;  /* 0x00000004ff767435 */ /* 0x000fe200000001ff */
[----:B------:R-:W-:-:S04]  /*d430*/  IMAD.MOV.U32 R112, RZ, RZ, R119 ;  /* 0x000000ffff707224 */ /* 0x000fc800078e0077 */
[----:B------:R-:W-:-:S05]  /*d440*/  FADD.FTZ R112, R113, R112 ;  /* 0x0000007071707221 */ /* 0x000fca0000010000 */
[----:B------:R-:W-:-:S07]  /*d450*/  MOV R133, R112 ;  /* 0x0000007000857202 */ /* 0x000fce0000000f00 */
[----:B------:R-:W-:Y:S05]  /*d460*/  WARPSYNC.COLLECTIVE R116, `(.L_x_28287) ;  /* 0x0000000074087348 */ /* 0x000fea0003c00000 */
[----:B------:R0:W1:Y:S02]  /*d470*/  SHFL.BFLY P2, R119, R133, R118, R135 ;  /* 0x0c00007685777389 */ /* 0x0000640000040087 */
[----:B01----:R-:W-:Y:S01]  /*d480*/  ENDCOLLECTIVE ;  /* 0x000000000000791b */ /* 0x003fe20003800000 */
.L_x_28287:
[----:B------:R-:W-:Y:S01]  /*d490*/  HFMA2.MMA R118, -RZ, RZ, 0, 4.76837158203125e-07 ;  /* 0x00000008ff767435 */ /* 0x000fe200000001ff */
[----:B------:R-:W-:-:S04]  /*d4a0*/  IMAD.MOV.U32 R117, RZ, RZ, R119 ;  /* 0x000000ffff757224 */ /* 0x000fc800078e0077 */
[----:B------:R-:W-:-:S05]  /*d4b0*/  FADD.FTZ R117, R112, R117 ;  /* 0x0000007570757221 */ /* 0x000fca0000010000 */
[----:B------:R-:W-:-:S07]  /*d4c0*/  MOV R133, R117 ;  /* 0x0000007500857202 */ /* 0x000fce0000000f00 */
[----:B------:R-:W-:Y:S05]  /*d4d0*/  WARPSYNC.COLLECTIVE R116, `(.L_x_28288) ;  /* 0x0000000074087348 */ /* 0x000fea0003c00000 */
[----:B------:R0:W1:Y:S02]  /*d4e0*/  SHFL.BFLY P2, R119, R133, R118, R135 ;  /* 0x0c00007685777389 */ /* 0x0000640000040087 */
[----:B01----:R-:W-:Y:S01]  /*d4f0*/  ENDCOLLECTIVE ;  /* 0x000000000000791b */ /* 0x003fe20003800000 */
.L_x_28288:
[----:B------:R-:W-:Y:S01]  /*d500*/  HFMA2.MMA R118, -RZ, RZ, 0, 9.5367431640625e-07 ;  /* 0x00000010ff767435 */ /* 0x000fe200000001ff */
[----:B------:R-:W-:-:S04]  /*d510*/  IMAD.MOV.U32 R114, RZ, RZ, R119 ;  /* 0x000000ffff727224 */ /* 0x000fc800078e0077 */
[----:B------:R-:W-:-:S05]  /*d520*/  FADD.FTZ R114, R117, R114 ;  /* 0x0000007275727221 */ /* 0x000fca0000010000 */
[----:B------:R-:W-:-:S07]  /*d530*/  MOV R133, R114 ;  /* 0x0000007200857202 */ /* 0x000fce0000000f00 */
[----:B------:R-:W-:Y:S05]  /*d540*/  WARPSYNC.COLLECTIVE R116, `(.L_x_28289) ;  /* 0x0000000074087348 */ /* 0x000fea0003c00000 */
[----:B------:R0:W1:Y:S02]  /*d550*/  SHFL.BFLY P2, R119, R133, R118, R135 ;  /* 0x0c00007685777389 */ /* 0x0000640000040087 */
[----:B01----:R-:W-:Y:S01]  /*d560*/  ENDCOLLECTIVE ;  /* 0x000000000000791b */ /* 0x003fe20003800000 */
.L_x_28289:
[----:B------:R-:W-:Y:S05]  /*d570*/  BRA `(.L_x_28290) ;  /* 0xffffffe800a47947 */ /* 0x000fea000383ffff */
.L_x_28291:
        /* <DEDUP_REMOVED lines=16> */
.L_x_30337:


//--------------------- .text._ZN10layer_norm13ln_fwd_kernelINS_13Kernel_traitsIfffffjLj8192ELj1ELj1ELj8ELj16ENS_18Kernel_traits_baseILj8192EfffffjLj256EEEEELb1ELb0ELb1ELb0EEEvNS_9FwdParamsE --------------------------
	.section	.text._ZN10layer_norm13ln_fwd_kernelINS_13Kernel_traitsIfffffjLj8192ELj1ELj1ELj8ELj16ENS_18Kernel_traits_baseILj8192EfffffjLj256EEEEELb1ELb0ELb1ELb0EEEvNS_9FwdParamsE,"ax",@progbits
	.align	128
        .global         _ZN10layer_norm13ln_fwd_kernelINS_13Kernel_traitsIfffffjLj8192ELj1ELj1ELj8ELj16ENS_18Kernel_traits_baseILj8192EfffffjLj256EEEEELb1ELb0ELb1ELb0EEEvNS_9FwdParamsE
        .type           _ZN10layer_norm13ln_fwd_kernelINS_13Kernel_traitsIfffffjLj8192ELj1ELj1ELj8ELj16ENS_18Kernel_traits_baseILj8192EfffffjLj256EEEEELb1ELb0ELb1ELb0EEEvNS_9FwdParamsE,@function
        .size           _ZN10layer_norm13ln_fwd_kernelINS_13Kernel_traitsIfffffjLj8192ELj1ELj1ELj8ELj16ENS_18Kernel_traits_baseILj8192EfffffjLj256EEEEELb1ELb0ELb1ELb0EEEvNS_9FwdParamsE,(.L_x_30338 - _ZN10layer_norm13ln_fwd_kernelINS_13Kernel_traitsIfffffjLj8192ELj1ELj1ELj8ELj16ENS_18Kernel_traits_baseILj8192EfffffjLj256EEEEELb1ELb0ELb1ELb0EEEvNS_9FwdParamsE)
        .other          _ZN10layer_norm13ln_fwd_kernelINS_13Kernel_traitsIfffffjLj8192ELj1ELj1ELj8ELj16ENS_18Kernel_traits_baseILj8192EfffffjLj256EEEEELb1ELb0ELb1ELb0EEEvNS_9FwdParamsE,@"STO_CUDA_ENTRY STV_DEFAULT"
_ZN10layer_norm13ln_fwd_kernelINS_13Kernel_traitsIfffffjLj8192ELj1ELj1ELj8ELj16ENS_18Kernel_traits_baseILj8192EfffffjLj256EEEEELb1ELb0ELb1ELb0EEEvNS_9FwdParamsE:
.text._ZN10layer_norm13ln_fwd_kernelINS_13Kernel_traitsIfffffjLj8192ELj1ELj1ELj8ELj16ENS_18Kernel_traits_baseILj8192EfffffjLj256EEEEELb1ELb0ELb1ELb0EEEvNS_9FwdParamsE:
        /* <DEDUP_REMOVED lines=35> */
[----:B-1----:R-:W-:Y:S01]  /*0230*/  SHF.R.S32.HI R0, RZ, 0x1f, R13 ;  /* 0x0000001fff007819 */ /* 0x002fe2000001140d */
[----:B------:R-:W-:Y:S01]  /*0240*/  VIADD R123, R2, 0x78dde6e4 ;  /* 0x78dde6e4027b7836 */ /* 0x000fe20000000000 */
[----:B------:R-:W-:Y:S01]  /*0250*/  LOP3.LUT R10, R5, R3, RZ, 0x3c, !PT ;  /* 0x00000003050a7212 */ /* 0x000fe200078e3cff */
[----:B------:R-:W-:Y:S01]  /*0260*/  IMAD.WIDE.U32 R8, R8, -0x2daee0ad, RZ ;  /* 0xd2511f5308087825 */ /* 0x000fe200078e00ff */
[----:B------:R-:W-:-:S02]  /*0270*/  LEA.HI R74, R0, R13, RZ, 0x2 ;  /* 0x0000000d004a7211 */ /* 0x000fc400078f10ff */
[----:B------:R-:W-:Y:S01]  /*0280*/  IADD3 R122, R2, -0x255992d5, RZ ;  /* 0xdaa66d2b027a7810 */ /* 0x000fe20007ffe0ff */
        /* <DEDUP_REMOVED lines=13> */
[----:B------:R-:W-:Y:S01]  /*0360*/  LOP3.LUT R10, R9, R4, R121, 0x96, !PT ;  /* 0x00000004090a7212 */ /* 0x000fe200078e9679 */
[----:B------:R-:W-:Y:S01]  /*0370*/  IMAD.WIDE.U32 R4, R5, -0x326172a9, RZ ;  /* 0xcd9e8d5705047825 */ /* 0x000fe200078e00ff */
[C---:B------:R-:W-:Y:S02]  /*0380*/  LOP3.LUT P0, RZ, R124.reuse, 0xffffff00, RZ, 0xc0, !PT ;  /* 0xffffff007cff7812 */ /* 0x040fe4000780c0ff */
[----:B------:R-:W-:Y:S01]  /*0390*/  ISETP.GE.U32.AND P6, PT, R124, 0x200, PT ;  /* 0x000002007c00780c */ /* 0x000fe20003fc6070 */
[----:B------:R-:W-:Y:S01]  /*03a0*/  IMAD.WIDE.U32 R10, R10, -0x326172a9, RZ ;  /* 0xcd9e8d570a0a7825 */ /* 0x000fe200078e00ff */
[----:B------:R-:W-:Y:S02]  /*03b0*/  LOP3.LUT R5, R5, R6, R122, 0x96, !PT ;  /* 0x0000000605057212 */ /* 0x000fe400078e967a */
[C---:B------:R-:W-:Y:S02]  /*03c0*/  ISETP.GE.U32.AND P5, PT, R124.reuse, 0x300, PT ;  /* 0x000003007c00780c */ /* 0x040fe40003fa6070 */
[----:B------:R-:W-:Y:S01]  /*03d0*/  LOP3.LUT R6, R11, R4, R123, 0x96, !PT ;  /* 0x000000040b067212 */ /* 0x000fe200078e967b */
[----:B------:R-:W-:Y:S01]  /*03e0*/  IMAD.WIDE.U32 R4, R5, -0x2daee0ad, RZ ;  /* 0xd2511f5305047825 */ /* 0x000fe200078e00ff */
[----:B------:R-:W-:-:S02]  /*03f0*/  ISETP.GE.U32.AND P4, PT, R124, 0x400, PT ;  /* 0x000004007c00780c */ /* 0x000fc40003f86070 */
[----:B------:R-:W-:Y:S01]  /*0400*/  ISETP.GE.U32.AND P3, PT, R124, 0x500, PT ;  /* 0x000005007c00780c */ /* 0x000fe20003f66070 */
[----:B------:R-:W-:Y:S01]  /*0410*/  IMAD.WIDE.U32 R6, R6, -0x2daee0ad, RZ ;  /* 0xd2511f5306067825 */ /* 0x000fe200078e00ff */
[----:B------:R-:W-:Y:S02]  /*0420*/  LOP3.LUT R5, R5, R8, R126, 0x96, !PT ;  /* 0x0000000805057212 */ /* 0x000fe400078e967e */
[----:B------:R-:W-:Y:S02]  /*0430*/  P2R R158, PR, RZ, 0x40 ;  /* 0x00000040ff9e7803 */ /* 0x000fe40000000000 */
[----:B------:R-:W-:Y:S01]  /*0440*/  LOP3.LUT R0, R7, R4, R125, 0x96, !PT ;  /* 0x0000000407007212 */ /* 0x000fe200078e967d */
[----:B------:R-:W-:Y:S01]  /*0450*/  IMAD.WIDE.U32 R4, R5, -0x326172a9, RZ ;  /* 0xcd9e8d5705047825 */ /* 0x000fe200078e00ff */
        /* <DEDUP_REMOVED lines=16> */
.L_x_28293:
[----:B------:R-:W-:Y:S05]  /*0560*/  BSYNC B0 ;  /* 0x0000000000007941 */ /* 0x000fea0003800000 */
.L_x_28292:
        /* <DEDUP_REMOVED lines=14> */
.L_x_28295:
[----:B------:R-:W-:Y:S05]  /*0650*/  BSYNC B0 ;  /* 0x0000000000007941 */ /* 0x000fea0003800000 */
.L_x_28294:
        /* <DEDUP_REMOVED lines=14> */
.L_x_28297:
[----:B------:R-:W-:Y:S05]  /*0740*/  BSYNC B0 ;  /* 0x0000000000007941 */ /* 0x000fea0003800000 */
.L_x_28296:
        /* <DEDUP_REMOVED lines=14> */
.L_x_28299:
[----:B------:R-:W-:Y:S05]  /*0830*/  BSYNC B0 ;  /* 0x0000000000007941 */ /* 0x000fea0003800000 */
.L_x_28298:
        /* <DEDUP_REMOVED lines=14> */
.L_x_28301:
[----:B------:R-:W-:Y:S05]  /*0920*/  BSYNC B0 ;  /* 0x0000000000007941 */ /* 0x000fea0003800000 */
.L_x_28300:
[----:B------:R-:W-:Y:S01]  /*0930*/  ISETP.GE.U32.AND P1, PT, R124, 0x600, PT ;  /* 0x000006007c00780c */ /* 0x000fe20003f26070 */
[----:B01234-:R-:W-:Y:S01]  /*0940*/  IMAD.WIDE.U32 R8, R0, -0x326172a9, RZ ;  /* 0xcd9e8d5700087825 */ /* 0x01ffe200078e00ff */
[----:B------:R-:W-:Y:S01]  /*0950*/  IADD3 R129, R2, -0x4ab325aa, RZ ;  /* 0xb54cda5602817810 */ /* 0x000fe20007ffe0ff */
[----:B------:R-:W-:Y:S01]  /*0960*/  BSSY B0, `(.L_x_28302) ;  /* 0x0000013000007945 */ /* 0x000fe20003800000 */
[----:B------:R-:W-:Y:S01]  /*0970*/  LOP3.LUT R5, R5, R10, R127, 0x96, !PT ;  /* 0x0000000a05057212 */ /* 0x000fe200078e967f */
[----:B------:R-:W-:Y:S01]  /*0980*/  VIADD R130, R3, 0x646e171e ;  /* 0x646e171e03827836 */ /* 0x000fe20000000000 */
[----:B------:R-:W-:Y:S02]  /*0990*/  LOP3.LUT R68, R9, R4, R129, 0x96, !PT ;  /* 0x0000000409447212 */ /* 0x000fe400078e9681 */
[----:B------:R-:W-:Y:S01]  /*09a0*/  P2R R161, PR, RZ, 0x2 ;  /* 0x00000002ffa17803 */ /* 0x000fe20000000000 */
[----:B------:R-:W-:-:S04]  /*09b0*/  IMAD.WIDE.U32 R4, R5, -0x2daee0ad, RZ ;  /* 0xd2511f5305047825 */ /* 0x000fc800078e00ff */
        /* <DEDUP_REMOVED lines=13> */
.L_x_28303:
[----:B------:R-:W-:Y:S05]  /*0a90*/  BSYNC B0 ;  /* 0x0000000000007941 */ /* 0x000fea0003800000 */
.L_x_28302:
[----:B------:R-:W-:Y:S01]  /*0aa0*/  ISETP.GE.U32.AND P1, PT, R124, 0x700, PT ;  /* 0x000007007c00780c */ /* 0x000fe20003f26070 */
[----:B------:R-:W-:Y:S01]  /*0ab0*/  IMAD.WIDE.U32 R68, R68, -0x2daee0ad, RZ ;  /* 0xd2511f5344447825 */ /* 0x000fe200078e00ff */
[----:B------:R-:W-:Y:S01]  /*0ac0*/  LOP3.LUT R70, R5, R6, R130, 0x96, !PT ;  /* 0x0000000605467212 */ /* 0x000fe200078e9682 */
[----:B------:R-:W-:Y:S01]  /*0ad0*/  BSSY B0, `(.L_x_28304) ;  /* 0x0000013000007945 */ /* 0x000fe20003800000 */
[----:B------:R-:W-:Y:S01]  /*0ae0*/  IADD3 R131, R3, 0x1fd5c5a3, RZ ;  /* 0x1fd5c5a303837810 */ /* 0x000fe20007ffe0ff */
[----:B------:R-:W-:Y:S01]  /*0af0*/  VIADD R132, R2, 0x5384540f ;  /* 0x5384540f02847836 */ /* 0x000fe20000000000 */
[----:B------:R-:W-:Y:S01]  /*0b00*/  P2R R162, PR, RZ, 0x2 ;  /* 0x00000002ffa27803 */ /* 0x000fe20000000000 */
[----:B------:R-:W-:Y:S01]  /*0b10*/  IMAD.WIDE.U32 R70, R70, -0x326172a9, RZ ;  /* 0xcd9e8d5746467825 */ /* 0x000fe200078e00ff */
[----:B------:R-:W-:-:S05]  /*0b20*/  LOP3.LUT R144, R69, R4, R131, 0x96, !PT ;  /* 0x0000000445907212 */ /* 0x000fca00078e9683 */
[----:B------:R-:W-:Y:S05]  /*0b30*/  @!P1 BRA `(.L_x_28305) ;  /* 0x0000000000309947 */ /* 0x000fea0003800000 */
[----:B------:R-:W1:Y:S01]  /*0b40*/  LDC.64 R6, c[0x0][0x260] ;  /* 0x00009800ff067b82 */ /* 0x000e620000000a00 */
[----:B------:R-:W-:Y:S01]  /*0b50*/  ULDC.64 UR6, c[0x0][0x2c8] ;  /* 0x0000b20000067ab9 */ /* 0x000fe20000000a00 */
[----:B------:R-:W-:Y:S02]  /*0b60*/  CS2R R18, SRZ ;  /* 0x0000000000127805 */ /* 0x000fe4000001ff00 */
[----:B------:R-:W-:Y:S02]  /*0b70*/  ISETP.NE.U32.AND P1, PT, RZ, UR6, PT ;  /* 0x00000006ff007c0c */ /* 0x000fe4000bf25070 */
[----:B------:R-:W-:Y:S02]  /*0b80*/  CS2R R16, SRZ ;  /* 0x0000000000107805 */ /* 0x000fe4000001ff00 */
[----:B------:R-:W-:-:S13]  /*0b90*/  ISETP.NE.AND.EX P1, PT, RZ, UR7, PT, P1 ;  /* 0x00000007ff007c0c */ /* 0x000fda000bf25310 */
[----:B------:R-:W-:-:S04]  /*0ba0*/  @P1 LEA R4, P2, R75, UR6, 0x4 ;  /* 0x000000064b041c11 */ /* 0x000fc8000f8420ff */
[C---:B------:R-:W-:Y:S01]  /*0bb0*/  @P1 LEA.HI.X R5, R75.reuse, UR7, RZ, 0x4, P2 ;  /* 0x000000074b051c11 */ /* 0x040fe200090f24ff */
[----:B-1----:R-:W-:-:S04]  /*0bc0*/  IMAD.WIDE.U32 R6, R75, 0x10, R6 ;  /* 0x000000104b067825 */ /* 0x002fc800078e0006 */
[----:B------:R1:W5:Y:S04]  /*0bd0*/  @P1 LDG.E.128 R16, desc[UR4][R4.64] ;  /* 0x0000000404101981 */ /* 0x000368000c1e1d00 */
[----:B0-----:R1:W5:Y:S01]  /*0be0*/  LDG.E.128 R12, desc[UR4][R6.64] ;  /* 0x00000004060c7981 */ /* 0x001362000c1e1d00 */
[----:B------:R-:W-:-:S07]  /*0bf0*/  VIADD R75, R75, 0x100 ;  /* 0x000001004b4b7836 */ /* 0x000fce0000000000 */
.L_x_28305:
[----:B------:R-:W-:Y:S05]  /*0c00*/  BSYNC B0 ;  /* 0x0000000000007941 */ /* 0x000fea0003800000 */
.L_x_28304:
[----:B------:R-:W-:Y:S01]  /*0c10*/  ISETP.GE.U32.AND P1, PT, R124, 0x800, PT ;  /* 0x000008007c00780c */ /* 0x000fe20003f26070 */
[----:B------:R-:W-:Y:S01]  /*0c20*/  BSSY B0, `(.L_x_28306) ;  /* 0x000000f000007945 */ /* 0x000fe20003800000 */
[----:B------:R-:W-:Y:S02]  /*0c30*/  LOP3.LUT R77, R71, R8, R132, 0x96, !PT ;  /* 0x00000008474d7212 */ /* 0x000fe400078e9684 */
[----:B------:R-:W-:-:S09]  /*0c40*/  P2R R163, PR, RZ, 0x2 ;  /* 0x00000002ffa37803 */ /* 0x000fd20000000000 */
[----:B------:R-:W-:Y:S05]  /*0c50*/  @!P1 BRA `(.L_x_28307) ;  /* 0x00000000002c9947 */ /* 0x000fea0003800000 */
[----:B-1----:R-:W1:Y:S01]  /*0c60*/  LDC.64 R4, c[0x0][0x260] ;  /* 0x00009800ff047b82 */ /* 0x002e620000000a00 */
[----:B------:R-:W-:Y:S01]  /*0c70*/  ULDC.64 UR6, c[0x0][0x2c8] ;  /* 0x0000b20000067ab9 */ /* 0x000fe20000000a00 */
[----:B0-----:R-:W-:Y:S02]  /*0c80*/  CS2R R10, SRZ ;  /* 0x00000000000a7805 */ /* 0x001fe4000001ff00 */
[----:B------:R-:W-:Y:S02]  /*0c90*/  ISETP.NE.U32.AND P1, PT, RZ, UR6, PT ;  /* 0x00000006ff007c0c */ /* 0x000fe4000bf25070 */
[----:B------:R-:W-:Y:S02]  /*0ca0*/  CS2R R8, SRZ ;  /* 0x0000000000087805 */ /* 0x000fe4000001ff00 */
[----:B------:R-:W-:-:S13]  /*0cb0*/  ISETP.NE.AND.EX P1, PT, RZ, UR7, PT, P1 ;  /* 0x00000007ff007c0c */ /* 0x000fda000bf25310 */
[C---:B------:R-:W-:Y:S01]  /*0cc0*/  @P1 LEA R72, P2, R75.reuse, UR6, 0x4 ;  /* 0x000000064b481c11 */ /* 0x040fe2000f8420ff */
[----:B-1----:R-:W-:-:S03]  /*0cd0*/  IMAD.WIDE.U32 R4, R75, 0x10, R4 ;  /* 0x000000104b047825 */ /* 0x002fc600078e0004 */
[----:B------:R-:W-:-:S05]  /*0ce0*/  @P1 LEA.HI.X R73, R75, UR7, RZ, 0x4, P2 ;  /* 0x000000074b491c11 */ /* 0x000fca00090f24ff */
[----:B------:R2:W5:Y:S04]  /*0cf0*/  @P1 LDG.E.128 R8, desc[UR4][R72.64] ;  /* 0x0000000448081981 */ /* 0x000568000c1e1d00 */
[----:B------:R-:W5:Y:S02]  /*0d00*/  LDG.E.128 R4, desc[UR4][R4.64] ;  /* 0x0000000404047981 */ /* 0x000f64000c1e1d00 */
.L_x_28307:
[----:B------:R-:W-:Y:S05]  /*0d10*/  BSYNC B0 ;  /* 0x0000000000007941 */ /* 0x000fea0003800000 */
.L_x_28306:
[----:B------:R-:W-:Y:S01]  /*0d20*/  ULDC UR6, c[0x0][0x214] ;  /* 0x0000850000067ab9 */ /* 0x000fe20000000800 */
[----:B------:R-:W-:Y:S01]  /*0d30*/  IADD3 R133, R3, -0x24c28bd8, RZ ;  /* 0xdb3d742803857810 */ /* 0x000fe20007ffe0ff */
[----:B------:R-:W-:Y:S01]  /*0d40*/  VIADD R134, R2, 0xf1bbcdc8 ;  /* 0xf1bbcdc802867836 */ /* 0x000fe20000000000 */
[----:B------:R-:W-:Y:S01]  /*0d50*/  ISETP.GE.AND P1, PT, R128, UR6, PT ;  /* 0x0000000680007c0c */ /* 0x000fe2000bf26270 */
[----:B--2---:R-:W-:-:S12]  /*0d60*/  IMAD.HI.U32 R73, R144, -0x326172a9, RZ ;  /* 0xcd9e8d5790497827 */ /* 0x004fd800078e00ff */
[----:B------:R-:W-:Y:S05]  /*0d70*/  @P1 EXIT ;  /* 0x000000000000194d */ /* 0x000fea0003800000 */
[----:B------:R-:W-:Y:S01]  /*0d80*/  SHF.R.S32.HI R74, RZ, 0x2, R74 ;  /* 0x00000002ff4a7819 */ /* 0x000fe2000001144a */
[C---:B------:R-:W-:Y:S01]  /*0d90*/  IMAD.SHL.U32 R71, R112.reuse, 0x20, RZ ;  /* 0x0000002070477824 */ /* 0x040fe200078e00ff */
[----:B------:R-:W-:Y:S01]  /*0da0*/  LOP3.LUT R72, R112, 0xe0, RZ, 0xc0, !PT ;  /* 0x000000e070487812 */ /* 0x000fe200078ec0ff */
[----:B------:R-:W-:Y:S01]  /*0db0*/  IMAD.HI.U32 R0, R77, -0x2daee0ad, RZ ;  /* 0xd2511f534d007827 */ /* 0x000fe200078e00ff */
[----:B------:R-:W-:Y:S01]  /*0dc0*/  LOP3.LUT R69, R74, 0xff, RZ, 0xc0, !PT ;  /* 0x000000ff4a457812 */ /* 0x000fe200078ec0ff */
[----:B------:R-:W-:Y:S01]  /*0dd0*/  ULDC.U8 UR6, c[0x0][0x2a0] ;  /* 0x0000a80000067ab9 */ /* 0x000fe20000000000 */
[----:B------:R-:W-:Y:S01]  /*0de0*/  LOP3.LUT R76, R71, 0x3e0, RZ, 0xc0, !PT ;  /* 0x000003e0474c7812 */ /* 0x000fe200078ec0ff */
[----:B------:R-:W-:Y:S01]  /*0df0*/  IMAD R144, R144, -0x326172a9, RZ ;  /* 0xcd9e8d5790907824 */ /* 0x000fe200078e02ff */
[----:B------:R-:W-:Y:S01]  /*0e00*/  VIADDMNMX R72, R69, -R72, RZ, !PT ;  /* 0x8000004845487246 */ /* 0x000fe200078001ff */
[----:B------:R-:W-:Y:S01]  /*0e10*/  VIADD R136, R3, 0x96a522ad ;  /* 0x96a522ad03887836 */ /* 0x000fe20000000000 */
[----:B------:R-:W-:Y:S01]  /*0e20*/  SHF.R.U32.HI R74, RZ, 0x3, R74 ;  /* 0x00000003ff4a7819 */ /* 0x000fe2000001164a */
[----:B------:R-:W-:Y:S01]  /*0e30*/  IMAD R71, R77, -0x2daee0ad, RZ ;  /* 0xd2511f534d477824 */ /* 0x000fe200078e02ff */
[----:B------:R-:W-:Y:S01]  /*0e40*/  VIADDMNMX R76, R69, -R76, RZ, !PT ;  /* 0x8000004c454c7246 */ /* 0x000fe200078001ff */
[----:B------:R-:W-:Y:S01]  /*0e50*/  HFMA2.MMA R137, -RZ, RZ, 0, 0 ;  /* 0x00000000ff897435 */ /* 0x000fe200000001ff */
[----:B------:R-:W-:Y:S01]  /*0e60*/  LOP3.LUT R69, R74, 0x1fffffe0, RZ, 0xc0, !PT ;  /* 0x1fffffe04a457812 */ /* 0x000fe200078ec0ff */
[----:B------:R-:W-:Y:S01]  /*0e70*/  ULDC UR7, c[0x0][0x294] ;  /* 0x0000a50000077ab9 */ /* 0x000fe20000000800 */
[----:B------:R-:W-:Y:S01]  /*0e80*/  VIMNMX R72, R72, 0x20, PT ;  /* 0x0000002048487848 */ /* 0x000fe20003fe0100 */
[----:B------:R-:W-:Y:S01]  /*0e90*/  ULDC UR10, c[0x0][0x290] ;  /* 0x0000a400000a7ab9 */ /* 0x000fe20000000800 */
[----:B------:R-:W-:Y:S01]  /*0ea0*/  LOP3.LUT R68, R0, R68, R133, 0x96, !PT ;  /* 0x0000004400447212 */ /* 0x000fe200078e9685 */
[----:B------:R-:W-:Y:S01]  /*0eb0*/  ULDC.64 UR8, c[0x0][0x298] ;  /* 0x0000a60000087ab9 */ /* 0x000fe20000000a00 */
[----:B------:R-:W-:Y:S01]  /*0ec0*/  LOP3.LUT R73, R73, R70, R134, 0x96, !PT ;  /* 0x0000004649497212 */ /* 0x000fe200078e9686 */
[----:B------:R-:W-:Y:S01]  /*0ed0*/  IMAD.IADD R72, R72, 0x1, R69 ;  /* 0x0000000148487824 */ /* 0x000fe200078e0245 */
[----:B------:R-:W-:Y:S01]  /*0ee0*/  VIMNMX R76, R76, 0x20, PT ;  /* 0x000000204c4c7848 */ /* 0x000fe20003fe0100 */
[----:B------:R-:W-:Y:S01]  /*0ef0*/  IMAD.HI.U32 R0, R68, -0x326172a9, RZ ;  /* 0xcd9e8d5744007827 */ /* 0x000fe200078e00ff */
[----:B------:R-:W-:Y:S01]  /*0f00*/  IADD3 R135, R2, -0x700cb87f, RZ ;  /* 0x8ff3478102877810 */ /* 0x000fe20007ffe0ff */
[----:B------:R-:W-:Y:S01]  /*0f10*/  ULDC.64 UR12, c[0x0][0x210] ;  /* 0x00008400000c7ab9 */ /* 0x000fe20000000a00 */
[----:B------:R-:W-:Y:S01]  /*0f20*/  IADD3 R76, R69, R76, RZ ;  /* 0x0000004c454c7210 */ /* 0x000fe20007ffe0ff */
[----:B------:R-:W-:Y:S01]  /*0f30*/  IMAD.SHL.U32 R72, R72, 0x4, RZ ;  /* 0x0000000448487824 */ /* 0x000fe200078e00ff */
[----:B------:R-:W-:Y:S01]  /*0f40*/  ISETP.NE.AND P1, PT, RZ, UR6, PT ;  /* 0x00000006ff007c0c */ /* 0x000fe2000bf25270 */
[----:B------:R-:W-:Y:S01]  /*0f50*/  IMAD.HI.U32 R148, R73, -0x2daee0ad, RZ ;  /* 0xd2511f5349947827 */ /* 0x000fe200078e00ff */
[----:B------:R-:W-:-:S02]  /*0f60*/  LOP3.LUT R144, R0, R144, R135, 0x96, !PT ;  /* 0x0000009000907212 */ /* 0x000fc400078e9687 */
[----:B------:R-:W-:Y:S01]  /*0f70*/  I2FP.F32.U32 R72, R72 ;  /* 0x0000004800487245 */ /* 0x000fe20000201000 */
[----:B------:R-:W-:Y:S01]  /*0f80*/  IMAD R146, R68, -0x326172a9, RZ ;  /* 0xcd9e8d5744927824 */ /* 0x000fe200078e02ff */
[----:B------:R-:W-:Y:S01]  /*0f90*/  LOP3.LUT R148, R148, R71, R136, 0x96, !PT ;  /* 0x0000004794947212 */ /* 0x000fe200078e9688 */
[----:B------:R-:W-:Y:S01]  /*0fa0*/  IMAD R150, R73, -0x2daee0ad, RZ ;  /* 0xd2511f5349967824 */ /* 0x000fe200078e02ff */
[----:B------:R2:W3:Y:S01]  /*0fb0*/  MUFU.RCP R138, R72 ;  /* 0x00000048008a7308 */ /* 0x0004e20000001000 */
[----:B------:R-:W-:Y:S01]  /*0fc0*/  LOP3.LUT R149, R149, 0x3, RZ, 0xc0, !PT ;  /* 0x0000000395957812 */ /* 0x000fe200078ec0ff */
[----:B------:R-:W-:Y:S01]  /*0fd0*/  IMAD.MOV.U32 R0, RZ, RZ, 0x1 ;  /* 0x00000001ff007424 */ /* 0x000fe200078e00ff */
[----:B------:R-:W-:Y:S01]  /*0fe0*/  P2R R164, PR, RZ, 0x2 ;  /* 0x00000002ffa47803 */ /* 0x000fe20000000000 */
[----:B------:R-:W-:-:S07]  /*0ff0*/  IMAD.SHL.U32 R139, R76, 0x4, RZ ;  /* 0x000000044c8b7824 */ /* 0x000fce00078e00ff */
.L_x_28643:
[----:B01-34-:R-:W4:Y:S08]  /*1000*/  LDC.64 R110, c[0x0][0x280] ;  /* 0x0000a000ff6e7b82 */ /* 0x01bf300000000a00 */
[----:B------:R-:W0:Y:S08]  /*1010*/  LDC.64 R152, c[0x0][0x288] ;  /* 0x0000a200ff987b82 */ /* 0x000e300000000a00 */
[----:B------:R-:W1:Y:S01]  /*1020*/  LDC R109, c[0x0][0x218] ;  /* 0x00008600ff6d7b82 */ /* 0x000e620000000800 */
[----:B----4-:R-:W-:-:S06]  /*1030*/  IMAD.WIDE R110, R128, 0x4, R110 ;  /* 0x00000004806e7825 */ /* 0x010fcc00078e026e */
[----:B------:R-:W4:Y:S01]  /*1040*/  LDG.E R111, desc[UR4][R110.64] ;  /* 0x000000046e6f7981 */ /* 0x000f22000c1e1900 */
[----:B0-----:R-:W-:-:S05]  /*1050*/  IMAD.WIDE R152, R128, 0x4, R152 ;  /* 0x0000000480987825 */ /* 0x001fca00078e0298 */
[----:B-----5:R0:W5:Y:S01]  /*1060*/  LDG.E R108, desc[UR4][R152.64] ;  /* 0x00000004986c7981 */ /* 0x020162000c1e1900 */
[----:B------:R-:W-:Y:S01]  /*1070*/  BSSY B0, `(.L_x_28308) ;  /* 0x000019c000007945 */ /* 0x000fe20003800000 */
[----:B-1----:R-:W-:Y:S01]  /*1080*/  IMAD R145, R128, R109, RZ ;  /* 0x0000006d80917224 */ /* 0x002fe200078e02ff */
[----:B----4-:R-:W-:-:S13]  /*1090*/  ISETP.GE.AND P1, PT, R111, 0x1, PT ;  /* 0x000000016f00780c */ /* 0x010fda0003f26270 */
[----:B------:R-:W-:-:S04]  /*10a0*/  @P1 VIADD R154, R111, 0xffffffff ;  /* 0xffffffff6f9a1836 */ /* 0x000fc80000000000 */
[----:B------:R-:W-:Y:S01]  /*10b0*/  @P1 IMAD R147, R154, R109, RZ ;  /* 0x0000006d9a931224 */ /* 0x000fe200078e02ff */
[----:B------:R-:W-:-:S04]  /*10c0*/  SHF.R.S32.HI R154, RZ, 0x1f, R145 ;  /* 0x0000001fff9a7819 */ /* 0x000fc80000011491 */
[----:B------:R-:W-:Y:S02]  /*10d0*/  @P1 SHF.R.S32.HI R110, RZ, 0x1f, R147 ;  /* 0x0000001fff6e1819 */ /* 0x000fe40000011493 */
[----:B------:R-:W-:Y:S02]  /*10e0*/  LEA.HI R145, R154, R145, RZ, 0x2 ;  /* 0x000000919a917211 */ /* 0x000fe400078f10ff */
[----:B------:R-:W-:Y:S02]  /*10f0*/  @P1 LEA.HI R155, R110, R147, RZ, 0x2 ;  /* 0x000000936e9b1211 */ /* 0x000fe400078f10ff */
[----:B------:R-:W-:Y:S02]  /*1100*/  LEA.HI.SX32 R147, R145, R120, 0x1e ;  /* 0x0000007891937211 */ /* 0x000fe400078ff2ff */
[----:B------:R-:W-:Y:S02]  /*1110*/  @P1 LOP3.LUT R120, R112, 0xff, RZ, 0xc0, !PT ;  /* 0x000000ff70781812 */ /* 0x000fe400078ec0ff */
[----:B------:R-:W-:-:S02]  /*1120*/  MOV R145, RZ ;  /* 0x000000ff00917202 */ /* 0x000fc40000000f00 */
[----:B------:R-:W-:Y:S02]  /*1130*/  @P1 LEA.HI.SX32 R145, R155, R120, 0x1e ;  /* 0x000000789b911211 */ /* 0x000fe400078ff2ff */
[----:B------:R-:W-:Y:S01]  /*1140*/  SHF.R.S32.HI R110, RZ, 0x1f, R128 ;  /* 0x0000001fff6e7819 */ /* 0x000fe20000011480 */
[----:B0-----:R-:W-:Y:S06]  /*1150*/  @!P0 BRA `(.L_x_28309) ;  /* 0x0000001800348947 */ /* 0x001fec0003800000 */
[----:B------:R-:W0:Y:S08]  /*1160*/  LDC.64 R154, c[0x0][0x230] ;  /* 0x00008c00ff9a7b82 */ /* 0x000e300000000a00 */
[----:B------:R-:W1:Y:S01]  /*1170*/  @P1 LDC.64 R78, c[0x0][0x220] ;  /* 0x00008800ff4e1b82 */ /* 0x000e620000000a00 */
[----:B0-----:R-:W-:-:S04]  /*1180*/  ISETP.NE.U32.AND P2, PT, R154, RZ, PT ;  /* 0x000000ff9a00720c */ /* 0x001fc80003f45070 */
[----:B------:R-:W-:-:S13]  /*1190*/  ISETP.NE.AND.EX P2, PT, R155, RZ, PT, P2 ;  /* 0x000000ff9b00720c */ /* 0x000fda0003f45320 */
[----:B------:R-:W0:Y:S01]  /*11a0*/  @P2 LDC.64 R152, c[0x0][0x230] ;  /* 0x00008c00ff982b82 */ /* 0x000e220000000a00 */
[----:B-1----:R-:W-:-:S05]  /*11b0*/  @P1 IMAD.WIDE.U32 R78, R145, 0x10, R78 ;  /* 0x00000010914e1825 */ /* 0x002fca00078e004e */
[----:B--2---:R1:W5:Y:S01]  /*11c0*/  @P1 LDG.E.128 R72, desc[UR4][R78.64] ;  /* 0x000000044e481981 */ /* 0x004362000c1e1d00 */
        /* <DEDUP_REMOVED lines=21> */
.L_x_28313:
[----:B------:R-:W-:-:S07]  /*1320*/  MOV R143, R146 ;  /* 0x00000092008f7202 */ /* 0x000fce0000000f00 */
.L_x_28314:
[----:B------:R-:W-:Y:S05]  /*1330*/  BSYNC B2 ;  /* 0x0000000000027941 */ /* 0x000fea0003800000 */
.L_x_28312:
        /* <DEDUP_REMOVED lines=16> */
.L_x_28318:
[----:B------:R-:W-:Y:S05]  /*1440*/  BSYNC B3 ;  /* 0x0000000000037941 */ /* 0x000fea0003800000 */
.L_x_28317:
        /* <DEDUP_REMOVED lines=44> */
.L_x_28316:
[----:B------:R-:W-:Y:S05]  /*1710*/  BSYNC B2 ;  /* 0x0000000000027941 */ /* 0x000fea0003800000 */
.L_x_28315:
        /* <DEDUP_REMOVED lines=9> */
.L_x_28311:
[----:B------:R-:W-:Y:S05]  /*17b0*/  BSYNC B1 ;  /* 0x0000000000017941 */ /* 0x000fea0003800000 */
.L_x_28310:
        /* <DEDUP_REMOVED lines=18> */
.L_x_28322:
[----:B------:R-:W-:-:S07]  /*18e0*/  IMAD.MOV.U32 R77, RZ, RZ, R146 ;  /* 0x000000ffff4d7224 */ /* 0x000fce00078e0092 */
.L_x_28323:
[----:B------:R-:W-:Y:S05]  /*18f0*/  BSYNC B2 ;  /* 0x0000000000027941 */ /* 0x000fea0003800000 */
.L_x_28321:
        /* <DEDUP_REMOVED lines=16> */
.L_x_28327:
[----:B------:R-:W-:Y:S05]  /*1a00*/  BSYNC B3 ;  /* 0x0000000000037941 */ /* 0x000fea0003800000 */
.L_x_28326:
        /* <DEDUP_REMOVED lines=44> */
.L_x_28325:
[----:B------:R-:W-:Y:S05]  /*1cd0*/  BSYNC B2 ;  /* 0x0000000000027941 */ /* 0x000fea0003800000 */
.L_x_28324:
        /* <DEDUP_REMOVED lines=9> */
.L_x_28320:
[----:B------:R-:W-:Y:S05]  /*1d70*/  BSYNC B1 ;  /* 0x0000000000017941 */ /* 0x000fea0003800000 */
.L_x_28319:
        /* <DEDUP_REMOVED lines=18> */
.L_x_28331:
[----:B------:R-:W-:-:S07]  /*1ea0*/  IMAD.MOV.U32 R141, RZ, RZ, R146 ;  /* 0x000000ffff8d7224 */ /* 0x000fce00078e0092 */
.L_x_28332:
[----:B------:R-:W-:Y:S05]  /*1eb0*/  BSYNC B2 ;  /* 0x0000000000027941 */ /* 0x000fea0003800000 */
.L_x_28330:
        /* <DEDUP_REMOVED lines=16> */
.L_x_28336:
[----:B------:R-:W-:Y:S05]  /*1fc0*/  BSYNC B3 ;  /* 0x0000000000037941 */ /* 0x000fea0003800000 */
.L_x_28335:
        /* <DEDUP_REMOVED lines=44> */
.L_x_28334:
[----:B------:R-:W-:Y:S05]  /*2290*/  BSYNC B2 ;  /* 0x0000000000027941 */ /* 0x000fea0003800000 */
.L_x_28333:
        /* <DEDUP_REMOVED lines=9> */
.L_x_28329:
[----:B------:R-:W-:Y:S05]  /*2330*/  BSYNC B1 ;  /* 0x0000000000017941 */ /* 0x000fea0003800000 */
.L_x_28328:
        /* <DEDUP_REMOVED lines=18> */
.L_x_28340:
[----:B------:R-:W-:-:S07]  /*2460*/  MOV R79, R146 ;  /* 0x00000092004f7202 */ /* 0x000fce0000000f00 */
.L_x_28341:
[----:B------:R-:W-:Y:S05]  /*2470*/  BSYNC B2 ;  /* 0x0000000000027941 */ /* 0x000fea0003800000 */
.L_x_28339:
        /* <DEDUP_REMOVED lines=16> */
.L_x_28345:
[----:B------:R-:W-:Y:S05]  /*2580*/  BSYNC B3 ;  /* 0x0000000000037941 */ /* 0x000fea0003800000 */
.L_x_28344:
        /* <DEDUP_REMOVED lines=44> */
.L_x_28343:
[----:B------:R-:W-:Y:S05]  /*2850*/  BSYNC B2 ;  /* 0x0000000000027941 */ /* 0x000fea0003800000 */
.L_x_28342:
        /* <DEDUP_REMOVED lines=9> */
.L_x_28338:
[----:B------:R-:W-:Y:S05]  /*28f0*/  BSYNC B1 ;  /* 0x0000000000017941 */ /* 0x000fea0003800000 */
.L_x_28337:
        /* <DEDUP_REMOVED lines=16> */
.L_x_28347:
[----:B------:R-:W-:Y:S05]  /*2a00*/  BSYNC B1 ;  /* 0x0000000000017941 */ /* 0x000fea0003800000 */
.L_x_28346:
[----:B------:R-:W-:Y:S02]  /*2a10*/  VIADD R147, R147, 0x100 ;  /* 0x0000010093937836 */ /* 0x000fe40000000000 */
[----:B------:R-:W-:-:S07]  /*2a20*/  VIADD R145, R145, 0x100 ;  /* 0x0000010091917836 */ /* 0x000fce0000000000 */
.L_x_28309:
[----:B------:R-:W-:Y:S05]  /*2a30*/  BSYNC B0 ;  /* 0x0000000000007941 */ /* 0x000fea0003800000 */
.L_x_28308:
[----:B------:R-:W-:Y:S01]  /*2a40*/  ISETP.NE.AND P2, PT, R158, RZ, PT ;  /* 0x000000ff9e00720c */ /* 0x000fe20003f45270 */
[----:B------:R-:W-:-:S12]  /*2a50*/  BSSY B0, `(.L_x_28348) ;  /* 0x000018f000007945 */ /* 0x000fd80003800000 */
[----:B------:R-:W-:Y:S05]  /*2a60*/  @!P2 BRA `(.L_x_28349) ;  /* 0x000000180034a947 */ /* 0x000fea0003800000 */
[----:B-1----:R-:W1:Y:S08]  /*2a70*/  LDC.64 R154, c[0x0][0x230] ;  /* 0x00008c00ff9a7b82 */ /* 0x002e700000000a00 */
[----:B------:R-:W4:Y:S01]  /*2a80*/  @P1 LDC.64 R82, c[0x0][0x220] ;  /* 0x00008800ff521b82 */ /* 0x000f220000000a00 */
[----:B-1----:R-:W-:-:S04]  /*2a90*/  ISETP.NE.U32.AND P2, PT, R154, RZ, PT ;  /* 0x000000ff9a00720c */ /* 0x002fc80003f45070 */
[----:B------:R-:W-:-:S13]  /*2aa0*/  ISETP.NE.AND.EX P2, PT, R155, RZ, PT, P2 ;  /* 0x000000ff9b00720c */ /* 0x000fda0003f45320 */
[----:B------:R-:W0:Y:S01]  /*2ab0*/  @P2 LDC.64 R80, c[0x0][0x230] ;  /* 0x00008c00ff502b82 */ /* 0x000e220000000a00 */
[----:B----4-:R-:W-:-:S05]  /*2ac0*/  @P1 IMAD.WIDE.U32 R82, R145, 0x10, R82 ;  /* 0x0000001091521825 */ /* 0x010fca00078e0052 */
[----:B--2--5:R1:W5:Y:S01]  /*2ad0*/  @P1 LDG.E.128 R72, desc[UR4][R82.64] ;  /* 0x0000000452481981 */ /* 0x024362000c1e1d00 */
        /* <DEDUP_REMOVED lines=21> */
.L_x_28353:
[----:B------:R-:W-:-:S07]  /*2c30*/  IMAD.MOV.U32 R143, RZ, RZ, R146 ;  /* 0x000000ffff8f7224 */ /* 0x000fce00078e0092 */
.L_x_28354:
[----:B------:R-:W-:Y:S05]  /*2c40*/  BSYNC B2 ;  /* 0x0000000000027941 */ /* 0x000fea0003800000 */
.L_x_28352:
        /* <DEDUP_REMOVED lines=16> */
.L_x_28358:
[----:B------:R-:W-:Y:S05]  /*2d50*/  BSYNC B3 ;  /* 0x0000000000037941 */ /* 0x000fea0003800000 */
.L_x_28357:
        /* <DEDUP_REMOVED lines=44> */
.L_x_28356:
[----:B------:R-:W-:Y:S05]  /*3020*/  BSYNC B2 ;  /* 0x0000000000027941 */ /* 0x000fea0003800000 */
.L_x_28355:
        /* <DEDUP_REMOVED lines=9> */
.L_x_28351:
[----:B------:R-:W-:Y:S05]  /*30c0*/  BSYNC B1 ;  /* 0x0000000000017941 */ /* 0x000fea0003800000 */
.L_x_28350:
        /* <DEDUP_REMOVED lines=18> */
.L_x_28362:
[----:B------:R-:W-:-:S07]  /*31f0*/  IMAD.MOV.U32 R81, RZ, RZ, R146 ;  /* 0x000000ffff517224 */ /* 0x000fce00078e0092 */
.L_x_28363:
[----:B------:R-:W-:Y:S05]  /*3200*/  BSYNC B2 ;  /* 0x0000000000027941 */ /* 0x000fea0003800000 */
.L_x_28361:
        /* <DEDUP_REMOVED lines=16> */
.L_x_28367:
[----:B------:R-:W-:Y:S05]  /*3310*/  BSYNC B3 ;  /* 0x0000000000037941 */ /* 0x000fea0003800000 */
.L_x_28366:
        /* <DEDUP_REMOVED lines=44> */
.L_x_28365:
[----:B------:R-:W-:Y:S05]  /*35e0*/  BSYNC B2 ;  /* 0x0000000000027941 */ /* 0x000fea0003800000 */
.L_x_28364:
        /* <DEDUP_REMOVED lines=9> */
.L_x_28360:
[----:B------:R-:W-:Y:S05]  /*3680*/  BSYNC B1 ;  /* 0x0000000000017941 */ /* 0x000fea0003800000 */
.L_x_28359:
        /* <DEDUP_REMOVED lines=18> */
.L_x_28371:
[----:B------:R-:W-:-:S07]  /*37b0*/  MOV R141, R146 ;  /* 0x00000092008d7202 */ /* 0x000fce0000000f00 */
.L_x_28372:
[----:B------:R-:W-:Y:S05]  /*37c0*/  BSYNC B2 ;  /* 0x0000000000027941 */ /* 0x000fea0003800000 */
.L_x_28370:
        /* <DEDUP_REMOVED lines=16> */
.L_x_28376:
[----:B------:R-:W-:Y:S05]  /*38d0*/  BSYNC B3 ;  /* 0x0000000000037941 */ /* 0x000fea0003800000 */
.L_x_28375:
        /* <DEDUP_REMOVED lines=44> */
.L_x_28374:
[----:B------:R-:W-:Y:S05]  /*3ba0*/  BSYNC B2 ;  /* 0x0000000000027941 */ /* 0x000fea0003800000 */
.L_x_28373:
        /* <DEDUP_REMOVED lines=9> */
.L_x_28369:
[----:B------:R-:W-:Y:S05]  /*3c40*/  BSYNC B1 ;  /* 0x0000000000017941 */ /* 0x000fea0003800000 */
.L_x_28368:
        /* <DEDUP_REMOVED lines=18> */
.L_x_28380:
[----:B------:R-:W-:-:S07]  /*3d70*/  IMAD.MOV.U32 R83, RZ, RZ, R146 ;  /* 0x000000ffff537224 */ /* 0x000fce00078e0092 */
.L_x_28381:
[----:B------:R-:W-:Y:S05]  /*3d80*/  BSYNC B2 ;  /* 0x0000000000027941 */ /* 0x000fea0003800000 */
.L_x_28379:
        /* <DEDUP_REMOVED lines=16> */
.L_x_28385:
[----:B------:R-:W-:Y:S05]  /*3e90*/  BSYNC B3 ;  /* 0x0000000000037941 */ /* 0x000fea0003800000 */
.L_x_28384:
        /* <DEDUP_REMOVED lines=38> */
[----:B------:R-:W-:Y:S02]  /*4100*/  HFMA2.MMA R149, -RZ, RZ, 0, 0 ;  /* 0x00000000ff957435 */ /* 0x000fe400000001ff */
[----:B------:R-:W-:Y:S01]  /*4110*/  IMAD.MOV.U32 R146, RZ, RZ, R156 ;  /* 0x000000ffff927224 */ /* 0x000fe200078e009c */
[----:B------:R-:W-:Y:S01]  /*4120*/  LOP3.LUT R144, R157, R148, R135, 0x96, !PT ;  /* 0x000000949d907212 */ /* 0x000fe200078e9687 */
[----:B------:R-:W-:-:S04]  /*4130*/  IMAD.WIDE.U32 R152, R152, -0x2daee0ad, RZ ;  /* 0xd2511f5398987825 */ /* 0x000fc800078e00ff */
[----:B------:R-:W-:Y:S01]  /*4140*/  IMAD.MOV.U32 R150, RZ, RZ, R152 ;  /* 0x000000ffff967224 */ /* 0x000fe200078e0098 */
[----:B------:R-:W-:-:S07]  /*4150*/  LOP3.LUT R148, R153, R154, R136, 0x96, !PT ;  /* 0x0000009a99947212 */ /* 0x000fce00078e9688 */
.L_x_28383:
[----:B------:R-:W-:Y:S05]  /*4160*/  BSYNC B2 ;  /* 0x0000000000027941 */ /* 0x000fea0003800000 */
.L_x_28382:
        /* <DEDUP_REMOVED lines=9> */
.L_x_28378:
[----:B------:R-:W-:Y:S05]  /*4200*/  BSYNC B1 ;  /* 0x0000000000017941 */ /* 0x000fea0003800000 */
.L_x_28377:
        /* <DEDUP_REMOVED lines=12> */
[----:B------:R-:W-:Y:S01]  /*42d0*/  LOP3.LUT R155, R143, 0xff, RZ, 0xc0, !PT ;  /* 0x000000ff8f9b7812 */ /* 0x000fe200078ec0ff */
[----:B0-----:R-:W-:-:S04]  /*42e0*/  IMAD.WIDE.U32 R152, R145, 0x4, R152 ;  /* 0x0000000491987825 */ /* 0x001fc800078e0098 */
[----:B------:R-:W-:-:S05]  /*42f0*/  IMAD.IADD R155, R154, 0x1, R155 ;  /* 0x000000019a9b7824 */ /* 0x000fca00078e029b */
[----:B------:R1:W-:Y:S02]  /*4300*/  STG.E desc[UR4][R152.64], R155 ;  /* 0x0000009b98007986 */ /* 0x0003e4000c101904 */
.L_x_28387:
[----:B------:R-:W-:Y:S05]  /*4310*/  BSYNC B1 ;  /* 0x0000000000017941 */ /* 0x000fea0003800000 */
.L_x_28386:
[----:B------:R-:W-:Y:S01]  /*4320*/  IADD3 R147, R147, 0x100, RZ ;  /* 0x0000010093937810 */ /* 0x000fe20007ffe0ff */
[----:B------:R-:W-:-:S07]  /*4330*/  VIADD R145, R145, 0x100 ;  /* 0x0000010091917836 */ /* 0x000fce0000000000 */
.L_x_28349:
[----:B------:R-:W-:Y:S05]  /*4340*/  BSYNC B0 ;  /* 0x0000000000007941 */ /* 0x000fea0003800000 */
.L_x_28348:
        /* <DEDUP_REMOVED lines=31> */
.L_x_28393:
[----:B------:R-:W-:-:S07]  /*4540*/  IMAD.MOV.U32 R143, RZ, RZ, R146 ;  /* 0x000000ffff8f7224 */ /* 0x000fce00078e0092 */
.L_x_28394:
[----:B------:R-:W-:Y:S05]  /*4550*/  BSYNC B2 ;  /* 0x0000000000027941 */ /* 0x000fea0003800000 */
.L_x_28392:
        /* <DEDUP_REMOVED lines=16> */
.L_x_28398:
[----:B------:R-:W-:Y:S05]  /*4660*/  BSYNC B3 ;  /* 0x0000000000037941 */ /* 0x000fea0003800000 */
.L_x_28397:
        /* <DEDUP_REMOVED lines=44> */
.L_x_28396:
[----:B------:R-:W-:Y:S05]  /*4930*/  BSYNC B2 ;  /* 0x0000000000027941 */ /* 0x000fea0003800000 */
.L_x_28395:
        /* <DEDUP_REMOVED lines=9> */
.L_x_28391:
[----:B------:R-:W-:Y:S05]  /*49d0*/  BSYNC B1 ;  /* 0x0000000000017941 */ /* 0x000fea0003800000 */
.L_x_28390:
        /* <DEDUP_REMOVED lines=18> */
.L_x_28402:
[----:B------:R-:W-:-:S07]  /*4b00*/  MOV R85, R146 ;  /* 0x0000009200557202 */ /* 0x000fce0000000f00 */
.L_x_28403:
[----:B------:R-:W-:Y:S05]  /*4b10*/  BSYNC B2 ;  /* 0x0000000000027941 */ /* 0x000fea0003800000 */
.L_x_28401:
        /* <DEDUP_REMOVED lines=16> */
.L_x_28407:
[----:B------:R-:W-:Y:S05]  /*4c20*/  BSYNC B3 ;  /* 0x0000000000037941 */ /* 0x000fea0003800000 */
.L_x_28406:
        /* <DEDUP_REMOVED lines=44> */
.L_x_28405:
[----:B------:R-:W-:Y:S05]  /*4ef0*/  BSYNC B2 ;  /* 0x0000000000027941 */ /* 0x000fea0003800000 */
.L_x_28404:
        /* <DEDUP_REMOVED lines=9> */
.L_x_28400:
[----:B------:R-:W-:Y:S05]  /*4f90*/  BSYNC B1 ;  /* 0x0000000000017941 */ /* 0x000fea0003800000 */
.L_x_28399:
        /* <DEDUP_REMOVED lines=18> */
.L_x_28411:
[----:B------:R-:W-:-:S07]  /*50c0*/  IMAD.MOV.U32 R141, RZ, RZ, R146 ;  /* 0x000000ffff8d7224 */ /* 0x000fce00078e0092 */
.L_x_28412:
[----:B------:R-:W-:Y:S05]  /*50d0*/  BSYNC B2 ;  /* 0x0000000000027941 */ /* 0x000fea0003800000 */
.L_x_28410:
        /* <DEDUP_REMOVED lines=16> */
.L_x_28416:
[----:B------:R-:W-:Y:S05]  /*51e0*/  BSYNC B3 ;  /* 0x0000000000037941 */ /* 0x000fea0003800000 */
.L_x_28415:
        /* <DEDUP_REMOVED lines=44> */
.L_x_28414:
[----:B------:R-:W-:Y:S05]  /*54b0*/  BSYNC B2 ;  /* 0x0000000000027941 */ /* 0x000fea0003800000 */
.L_x_28413:
        /* <DEDUP_REMOVED lines=9> */
.L_x_28409:
[----:B------:R-:W-:Y:S05]  /*5550*/  BSYNC B1 ;  /* 0x0000000000017941 */ /* 0x000fea0003800000 */
.L_x_28408:
        /* <DEDUP_REMOVED lines=18> */
.L_x_28420:
[----:B------:R-:W-:-:S07]  /*5680*/  IMAD.MOV.U32 R87, RZ, RZ, R146 ;  /* 0x000000ffff577224 */ /* 0x000fce00078e0092 */
.L_x_28421:
[----:B------:R-:W-:Y:S05]  /*5690*/  BSYNC B2 ;  /* 0x0000000000027941 */ /* 0x000fea0003800000 */
.L_x_28419:
        /* <DEDUP_REMOVED lines=16> */
.L_x_28425:
[----:B------:R-:W-:Y:S05]  /*57a0*/  BSYNC B3 ;  /* 0x0000000000037941 */ /* 0x000fea0003800000 */
.L_x_28424:
        /* <DEDUP_REMOVED lines=40> */
[----:B------:R-:W-:Y:S01]  /*5a30*/  IMAD.WIDE.U32 R152, R152, -0x2daee0ad, RZ ;  /* 0xd2511f5398987825 */ /* 0x000fe200078e00ff */
[----:B------:R-:W-:-:S03]  /*5a40*/  MOV R146, R156 ;  /* 0x0000009c00927202 */ /* 0x000fc60000000f00 */
[----:B------:R-:W-:Y:S01]  /*5a50*/  IMAD.MOV.U32 R150, RZ, RZ, R152 ;  /* 0x000000ffff967224 */ /* 0x000fe200078e0098 */
[----:B------:R-:W-:-:S07]  /*5a60*/  LOP3.LUT R148, R153, R154, R136, 0x96, !PT ;  /* 0x0000009a99947212 */ /* 0x000fce00078e9688 */
.L_x_28423:
[----:B------:R-:W-:Y:S05]  /*5a70*/  BSYNC B2 ;  /* 0x0000000000027941 */ /* 0x000fea0003800000 */
.L_x_28422:
        /* <DEDUP_REMOVED lines=9> */
.L_x_28418:
[----:B------:R-:W-:Y:S05]  /*5b10*/  BSYNC B1 ;  /* 0x0000000000017941 */ /* 0x000fea0003800000 */
.L_x_28417:
        /* <DEDUP_REMOVED lines=16> */
.L_x_28427:
[----:B------:R-:W-:Y:S05]  /*5c20*/  BSYNC B1 ;  /* 0x0000000000017941 */ /* 0x000fea0003800000 */
.L_x_28426:
[----:B------:R-:W-:Y:S01]  /*5c30*/  VIADD R147, R147, 0x100 ;  /* 0x0000010093937836 */ /* 0x000fe20000000000 */
[----:B------:R-:W-:-:S07]  /*5c40*/  IADD3 R145, R145, 0x100, RZ ;  /* 0x0000010091917810 */ /* 0x000fce0007ffe0ff */
.L_x_28389:
[----:B------:R-:W-:Y:S05]  /*5c50*/  BSYNC B0 ;  /* 0x0000000000007941 */ /* 0x000fea0003800000 */
.L_x_28388:
        /* <DEDUP_REMOVED lines=31> */
.L_x_28433:
[----:B------:R-:W-:-:S07]  /*5e50*/  MOV R143, R146 ;  /* 0x00000092008f7202 */ /* 0x000fce0000000f00 */
.L_x_28434:
[----:B------:R-:W-:Y:S05]  /*5e60*/  BSYNC B2 ;  /* 0x0000000000027941 */ /* 0x000fea0003800000 */
.L_x_28432:
        /* <DEDUP_REMOVED lines=16> */
.L_x_28438:
[----:B------:R-:W-:Y:S05]  /*5f70*/  BSYNC B3 ;  /* 0x0000000000037941 */ /* 0x000fea0003800000 */
.L_x_28437:
        /* <DEDUP_REMOVED lines=44> */
.L_x_28436:
[----:B------:R-:W-:Y:S05]  /*6240*/  BSYNC B2 ;  /* 0x0000000000027941 */ /* 0x000fea0003800000 */
.L_x_28435:
        /* <DEDUP_REMOVED lines=9> */
.L_x_28431:
[----:B------:R-:W-:Y:S05]  /*62e0*/  BSYNC B1 ;  /* 0x0000000000017941 */ /* 0x000fea0003800000 */
.L_x_28430:
        /* <DEDUP_REMOVED lines=18> */
.L_x_28442:
[----:B------:R-:W-:-:S07]  /*6410*/  IMAD.MOV.U32 R89, RZ, RZ, R146 ;  /* 0x000000ffff597224 */ /* 0x000fce00078e0092 */
.L_x_28443:
[----:B------:R-:W-:Y:S05]  /*6420*/  BSYNC B2 ;  /* 0x0000000000027941 */ /* 0x000fea0003800000 */
.L_x_28441:
        /* <DEDUP_REMOVED lines=16> */
.L_x_28447:
[----:B------:R-:W-:Y:S05]  /*6530*/  BSYNC B3 ;  /* 0x0000000000037941 */ /* 0x000fea0003800000 */
.L_x_28446:
        /* <DEDUP_REMOVED lines=44> */
.L_x_28445:
[----:B------:R-:W-:Y:S05]  /*6800*/  BSYNC B2 ;  /* 0x0000000000027941 */ /* 0x000fea0003800000 */
.L_x_28444:
        /* <DEDUP_REMOVED lines=9> */
.L_x_28440:
[----:B------:R-:W-:Y:S05]  /*68a0*/  BSYNC B1 ;  /* 0x0000000000017941 */ /* 0x000fea0003800000 */
.L_x_28439:
        /* <DEDUP_REMOVED lines=18> */
.L_x_28451:
[----:B------:R-:W-:-:S07]  /*69d0*/  IMAD.MOV.U32 R141, RZ, RZ, R146 ;  /* 0x000000ffff8d7224 */ /* 0x000fce00078e0092 */
.L_x_28452:
[----:B------:R-:W-:Y:S05]  /*69e0*/  BSYNC B2 ;  /* 0x0000000000027941 */ /* 0x000fea0003800000 */
.L_x_28450:
        /* <DEDUP_REMOVED lines=16> */
.L_x_28456:
[----:B------:R-:W-:Y:S05]  /*6af0*/  BSYNC B3 ;  /* 0x0000000000037941 */ /* 0x000fea0003800000 */
.L_x_28455:
        /* <DEDUP_REMOVED lines=44> */
.L_x_28454:
[----:B------:R-:W-:Y:S05]  /*6dc0*/  BSYNC B2 ;  /* 0x0000000000027941 */ /* 0x000fea0003800000 */
.L_x_28453:
        /* <DEDUP_REMOVED lines=9> */
.L_x_28449:
[----:B------:R-:W-:Y:S05]  /*6e60*/  BSYNC B1 ;  /* 0x0000000000017941 */ /* 0x000fea0003800000 */
.L_x_28448:
        /* <DEDUP_REMOVED lines=18> */
.L_x_28460:
[----:B------:R-:W-:-:S07]  /*6f90*/  MOV R91, R146 ;  /* 0x00000092005b7202 */ /* 0x000fce0000000f00 */
.L_x_28461:
[----:B------:R-:W-:Y:S05]  /*6fa0*/  BSYNC B2 ;  /* 0x0000000000027941 */ /* 0x000fea0003800000 */
.L_x_28459:
        /* <DEDUP_REMOVED lines=16> */
.L_x_28465:
[----:B------:R-:W-:Y:S05]  /*70b0*/  BSYNC B3 ;  /* 0x0000000000037941 */ /* 0x000fea0003800000 */
.L_x_28464:
        /* <DEDUP_REMOVED lines=44> */
.L_x_28463:
[----:B------:R-:W-:Y:S05]  /*7380*/  BSYNC B2 ;  /* 0x0000000000027941 */ /* 0x000fea0003800000 */
.L_x_28462:
        /* <DEDUP_REMOVED lines=9> */
.L_x_28458:
[----:B------:R-:W-:Y:S05]  /*7420*/  BSYNC B1 ;  /* 0x0000000000017941 */ /* 0x000fea0003800000 */
.L_x_28457:
        /* <DEDUP_REMOVED lines=16> */
.L_x_28467:
[----:B------:R-:W-:Y:S05]  /*7530*/  BSYNC B1 ;  /* 0x0000000000017941 */ /* 0x000fea0003800000 */
.L_x_28466:
[----:B------:R-:W-:Y:S02]  /*7540*/  VIADD R147, R147, 0x100 ;  /* 0x0000010093937836 */ /* 0x000fe40000000000 */
[----:B------:R-:W-:-:S07]  /*7550*/  VIADD R145, R145, 0x100 ;  /* 0x0000010091917836 */ /* 0x000fce0000000000 */
.L_x_28429:
[----:B------:R-:W-:Y:S05]  /*7560*/  BSYNC B0 ;  /* 0x0000000000007941 */ /* 0x000fea0003800000 */
.L_x_28428:
        /* <DEDUP_REMOVED lines=31> */
.L_x_28473:
[----:B------:R-:W-:-:S07]  /*7760*/  IMAD.MOV.U32 R143, RZ, RZ, R146 ;  /* 0x000000ffff8f7224 */ /* 0x000fce00078e0092 */
.L_x_28474:
[----:B------:R-:W-:Y:S05]  /*7770*/  BSYNC B2 ;  /* 0x0000000000027941 */ /* 0x000fea0003800000 */
.L_x_28472:
        /* <DEDUP_REMOVED lines=16> */
.L_x_28478:
[----:B------:R-:W-:Y:S05]  /*7880*/  BSYNC B3 ;  /* 0x0000000000037941 */ /* 0x000fea0003800000 */
.L_x_28477:
        /* <DEDUP_REMOVED lines=44> */
.L_x_28476:
[----:B------:R-:W-:Y:S05]  /*7b50*/  BSYNC B2 ;  /* 0x0000000000027941 */ /* 0x000fea0003800000 */
.L_x_28475:
        /* <DEDUP_REMOVED lines=9> */
.L_x_28471:
[----:B------:R-:W-:Y:S05]  /*7bf0*/  BSYNC B1 ;  /* 0x0000000000017941 */ /* 0x000fea0003800000 */
.L_x_28470:
        /* <DEDUP_REMOVED lines=18> */
.L_x_28482:
[----:B------:R-:W-:-:S07]  /*7d20*/  IMAD.MOV.U32 R93, RZ, RZ, R146 ;  /* 0x000000ffff5d7224 */ /* 0x000fce00078e0092 */
.L_x_28483:
[----:B------:R-:W-:Y:S05]  /*7d30*/  BSYNC B2 ;  /* 0x0000000000027941 */ /* 0x000fea0003800000 */
.L_x_28481:
        /* <DEDUP_REMOVED lines=16> */
.L_x_28487:
[----:B------:R-:W-:Y:S05]  /*7e40*/  BSYNC B3 ;  /* 0x0000000000037941 */ /* 0x000fea0003800000 */
.L_x_28486:
        /* <DEDUP_REMOVED lines=44> */
.L_x_28485:
[----:B------:R-:W-:Y:S05]  /*8110*/  BSYNC B2 ;  /* 0x0000000000027941 */ /* 0x000fea0003800000 */
.L_x_28484:
        /* <DEDUP_REMOVED lines=9> */
.L_x_28480:
[----:B------:R-:W-:Y:S05]  /*81b0*/  BSYNC B1 ;  /* 0x0000000000017941 */ /* 0x000fea0003800000 */
.L_x_28479:
        /* <DEDUP_REMOVED lines=18> */
.L_x_28491:
[----:B------:R-:W-:-:S07]  /*82e0*/  MOV R141, R146 ;  /* 0x00000092008d7202 */ /* 0x000fce0000000f00 */
.L_x_28492:
[----:B------:R-:W-:Y:S05]  /*82f0*/  BSYNC B2 ;  /* 0x0000000000027941 */ /* 0x000fea0003800000 */
.L_x_28490:
        /* <DEDUP_REMOVED lines=16> */
.L_x_28496:
[----:B------:R-:W-:Y:S05]  /*8400*/  BSYNC B3 ;  /* 0x0000000000037941 */ /* 0x000fea0003800000 */
.L_x_28495:
        /* <DEDUP_REMOVED lines=44> */
.L_x_28494:
[----:B------:R-:W-:Y:S05]  /*86d0*/  BSYNC B2 ;  /* 0x0000000000027941 */ /* 0x000fea0003800000 */
.L_x_28493:
        /* <DEDUP_REMOVED lines=9> */
.L_x_28489:
[----:B------:R-:W-:Y:S05]  /*8770*/  BSYNC B1 ;  /* 0x0000000000017941 */ /* 0x000fea0003800000 */
.L_x_28488:
        /* <DEDUP_REMOVED lines=18> */
.L_x_28500:
[----:B------:R-:W-:-:S07]  /*88a0*/  IMAD.MOV.U32 R95, RZ, RZ, R146 ;  /* 0x000000ffff5f7224 */ /* 0x000fce00078e0092 */
.L_x_28501:
[----:B------:R-:W-:Y:S05]  /*88b0*/  BSYNC B2 ;  /* 0x0000000000027941 */ /* 0x000fea0003800000 */
.L_x_28499:
        /* <DEDUP_REMOVED lines=16> */
.L_x_28505:
[----:B------:R-:W-:Y:S05]  /*89c0*/  BSYNC B3 ;  /* 0x0000000000037941 */ /* 0x000fea0003800000 */
.L_x_28504:
        /* <DEDUP_REMOVED lines=44> */
.L_x_28503:
[----:B------:R-:W-:Y:S05]  /*8c90*/  BSYNC B2 ;  /* 0x0000000000027941 */ /* 0x000fea0003800000 */
.L_x_28502:
        /* <DEDUP_REMOVED lines=9> */
.L_x_28498:
[----:B------:R-:W-:Y:S05]  /*8d30*/  BSYNC B1 ;  /* 0x0000000000017941 */ /* 0x000fea0003800000 */
.L_x_28497:
        /* <DEDUP_REMOVED lines=16> */
.L_x_28507:
[----:B------:R-:W-:Y:S05]  /*8e40*/  BSYNC B1 ;  /* 0x0000000000017941 */ /* 0x000fea0003800000 */
.L_x_28506:
[----:B------:R-:W-:Y:S01]  /*8e50*/  VIADD R147, R147, 0x100 ;  /* 0x0000010093937836 */ /* 0x000fe20000000000 */
[----:B------:R-:W-:-:S07]  /*8e60*/  IADD3 R145, R145, 0x100, RZ ;  /* 0x0000010091917810 */ /* 0x000fce0007ffe0ff */
.L_x_28469:
[----:B------:R-:W-:Y:S05]  /*8e70*/  BSYNC B0 ;  /* 0x0000000000007941 */ /* 0x000fea0003800000 */
.L_x_28468:
        /* <DEDUP_REMOVED lines=31> */
.L_x_28513:
[----:B------:R-:W-:-:S07]  /*9070*/  MOV R143, R146 ;  /* 0x00000092008f7202 */ /* 0x000fce0000000f00 */
.L_x_28514:
[----:B------:R-:W-:Y:S05]  /*9080*/  BSYNC B2 ;  /* 0x0000000000027941 */ /* 0x000fea0003800000 */
.L_x_28512:
        /* <DEDUP_REMOVED lines=16> */
.L_x_28518:
[----:B------:R-:W-:Y:S05]  /*9190*/  BSYNC B3 ;  /* 0x0000000000037941 */ /* 0x000fea0003800000 */
.L_x_28517:
        /* <DEDUP_REMOVED lines=44> */
.L_x_28516:
[----:B------:R-:W-:Y:S05]  /*9460*/  BSYNC B2 ;  /* 0x0000000000027941 */ /* 0x000fea0003800000 */
.L_x_28515:
        /* <DEDUP_REMOVED lines=9> */
.L_x_28511:
[----:B------:R-:W-:Y:S05]  /*9500*/  BSYNC B1 ;  /* 0x0000000000017941 */ /* 0x000fea0003800000 */
.L_x_28510:
        /* <DEDUP_REMOVED lines=18> */
.L_x_28522:
[----:B------:R-:W-:-:S07]  /*9630*/  IMAD.MOV.U32 R97, RZ, RZ, R146 ;  /* 0x000000ffff617224 */ /* 0x000fce00078e0092 */
.L_x_28523:
[----:B------:R-:W-:Y:S05]  /*9640*/  BSYNC B2 ;  /* 0x0000000000027941 */ /* 0x000fea0003800000 */
.L_x_28521:
        /* <DEDUP_REMOVED lines=16> */
.L_x_28527:
[----:B------:R-:W-:Y:S05]  /*9750*/  BSYNC B3 ;  /* 0x0000000000037941 */ /* 0x000fea0003800000 */
.L_x_28526:
        /* <DEDUP_REMOVED lines=44> */
.L_x_28525:
[----:B------:R-:W-:Y:S05]  /*9a20*/  BSYNC B2 ;  /* 0x0000000000027941 */ /* 0x000fea0003800000 */
.L_x_28524:
        /* <DEDUP_REMOVED lines=9> */
.L_x_28520:
[----:B------:R-:W-:Y:S05]  /*9ac0*/  BSYNC B1 ;  /* 0x0000000000017941 */ /* 0x000fea0003800000 */
.L_x_28519:
        /* <DEDUP_REMOVED lines=18> */
.L_x_28531:
[----:B------:R-:W-:-:S07]  /*9bf0*/  MOV R141, R146 ;  /* 0x00000092008d7202 */ /* 0x000fce0000000f00 */
.L_x_28532:
[----:B------:R-:W-:Y:S05]  /*9c00*/  BSYNC B2 ;  /* 0x0000000000027941 */ /* 0x000fea0003800000 */
.L_x_28530:
        /* <DEDUP_REMOVED lines=16> */
.L_x_28536:
[----:B------:R-:W-:Y:S05]  /*9d10*/  BSYNC B3 ;  /* 0x0000000000037941 */ /* 0x000fea0003800000 */
.L_x_28535:
        /* <DEDUP_REMOVED lines=44> */
.L_x_28534:
[----:B------:R-:W-:Y:S05]  /*9fe0*/  BSYNC B2 ;  /* 0x0000000000027941 */ /* 0x000fea0003800000 */
.L_x_28533:
        /* <DEDUP_REMOVED lines=9> */
.L_x_28529:
[----:B------:R-:W-:Y:S05]  /*a080*/  BSYNC B1 ;  /* 0x0000000000017941 */ /* 0x000fea0003800000 */
.L_x_28528:
        /* <DEDUP_REMOVED lines=18> */
.L_x_28540:
[----:B------:R-:W-:-:S07]  /*a1b0*/  IMAD.MOV.U32 R99, RZ, RZ, R146 ;  /* 0x000000ffff637224 */ /* 0x000fce00078e0092 */
.L_x_28541:
[----:B------:R-:W-:Y:S05]  /*a1c0*/  BSYNC B2 ;  /* 0x0000000000027941 */ /* 0x000fea0003800000 */
.L_x_28539:
        /* <DEDUP_REMOVED lines=16> */
.L_x_28545:
[----:B------:R-:W-:Y:S05]  /*a2d0*/  BSYNC B3 ;  /* 0x0000000000037941 */ /* 0x000fea0003800000 */
.L_x_28544:
        /* <DEDUP_REMOVED lines=44> */
.L_x_28543:
[----:B------:R-:W-:Y:S05]  /*a5a0*/  BSYNC B2 ;  /* 0x0000000000027941 */ /* 0x000fea0003800000 */
.L_x_28542:
        /* <DEDUP_REMOVED lines=9> */
.L_x_28538:
[----:B------:R-:W-:Y:S05]  /*a640*/  BSYNC B1 ;  /* 0x0000000000017941 */ /* 0x000fea0003800000 */
.L_x_28537:
        /* <DEDUP_REMOVED lines=16> */
.L_x_28547:
[----:B------:R-:W-:Y:S05]  /*a750*/  BSYNC B1 ;  /* 0x0000000000017941 */ /* 0x000fea0003800000 */
.L_x_28546:
[----:B------:R-:W-:Y:S01]  /*a760*/  VIADD R147, R147, 0x100 ;  /* 0x0000010093937836 */ /* 0x000fe20000000000 */
[----:B------:R-:W-:-:S07]  /*a770*/  IADD3 R145, R145, 0x100, RZ ;  /* 0x0000010091917810 */ /* 0x000fce0007ffe0ff */
.L_x_28509:
[----:B------:R-:W-:Y:S05]  /*a780*/  BSYNC B0 ;  /* 0x0000000000007941 */ /* 0x000fea0003800000 */
.L_x_28508:
        /* <DEDUP_REMOVED lines=31> */
.L_x_28553:
[----:B------:R-:W-:-:S07]  /*a980*/  MOV R143, R146 ;  /* 0x00000092008f7202 */ /* 0x000fce0000000f00 */
.L_x_28554:
[----:B------:R-:W-:Y:S05]  /*a990*/  BSYNC B2 ;  /* 0x0000000000027941 */ /* 0x000fea0003800000 */
.L_x_28552:
        /* <DEDUP_REMOVED lines=16> */
.L_x_28558:
[----:B------:R-:W-:Y:S05]  /*aaa0*/  BSYNC B3 ;  /* 0x0000000000037941 */ /* 0x000fea0003800000 */
.L_x_28557:
        /* <DEDUP_REMOVED lines=44> */
.L_x_28556:
[----:B------:R-:W-:Y:S05]  /*ad70*/  BSYNC B2 ;  /* 0x0000000000027941 */ /* 0x000fea0003800000 */
.L_x_28555:
        /* <DEDUP_REMOVED lines=9> */
.L_x_28551:
[----:B------:R-:W-:Y:S05]  /*ae10*/  BSYNC B1 ;  /* 0x0000000000017941 */ /* 0x000fea0003800000 */
.L_x_28550:
        /* <DEDUP_REMOVED lines=18> */
.L_x_28562:
[----:B------:R-:W-:-:S07]  /*af40*/  IMAD.MOV.U32 R101, RZ, RZ, R146 ;  /* 0x000000ffff657224 */ /* 0x000fce00078e0092 */
.L_x_28563:
[----:B------:R-:W-:Y:S05]  /*af50*/  BSYNC B2 ;  /* 0x0000000000027941 */ /* 0x000fea0003800000 */
.L_x_28561:
        /* <DEDUP_REMOVED lines=16> */
.L_x_28567:
[----:B------:R-:W-:Y:S05]  /*b060*/  BSYNC B3 ;  /* 0x0000000000037941 */ /* 0x000fea0003800000 */
.L_x_28566:
        /* <DEDUP_REMOVED lines=44> */
.L_x_28565:
[----:B------:R-:W-:Y:S05]  /*b330*/  BSYNC B2 ;  /* 0x0000000000027941 */ /* 0x000fea0003800000 */
.L_x_28564:
        /* <DEDUP_REMOVED lines=9> */
.L_x_28560:
[----:B------:R-:W-:Y:S05]  /*b3d0*/  BSYNC B1 ;  /* 0x0000000000017941 */ /* 0x000fea0003800000 */
.L_x_28559:
        /* <DEDUP_REMOVED lines=18> */
.L_x_28571:
[----:B------:R-:W-:-:S07]  /*b500*/  MOV R141, R146 ;  /* 0x00000092008d7202 */ /* 0x000fce0000000f00 */
.L_x_28572:
[----:B------:R-:W-:Y:S05]  /*b510*/  BSYNC B2 ;  /* 0x0000000000027941 */ /* 0x000fea0003800000 */
.L_x_28570:
        /* <DEDUP_REMOVED lines=16> */
.L_x_28576:
[----:B------:R-:W-:Y:S05]  /*b620*/  BSYNC B3 ;  /* 0x0000000000037941 */ /* 0x000fea0003800000 */
.L_x_28575:
        /* <DEDUP_REMOVED lines=44> */
.L_x_28574:
[----:B------:R-:W-:Y:S05]  /*b8f0*/  BSYNC B2 ;  /* 0x0000000000027941 */ /* 0x000fea0003800000 */
.L_x_28573:
        /* <DEDUP_REMOVED lines=9> */
.L_x_28569:
[----:B------:R-:W-:Y:S05]  /*b990*/  BSYNC B1 ;  /* 0x0000000000017941 */ /* 0x000fea0003800000 */
.L_x_28568:
        /* <DEDUP_REMOVED lines=18> */
.L_x_28580:
[----:B------:R-:W-:-:S07]  /*bac0*/  IMAD.MOV.U32 R103, RZ, RZ, R146 ;  /* 0x000000ffff677224 */ /* 0x000fce00078e0092 */
.L_x_28581:
[----:B------:R-:W-:Y:S05]  /*bad0*/  BSYNC B2 ;  /* 0x0000000000027941 */ /* 0x000fea0003800000 */
.L_x_28579:
        /* <DEDUP_REMOVED lines=16> */
.L_x_28585:
[----:B------:R-:W-:Y:S05]  /*bbe0*/  BSYNC B3 ;  /* 0x0000000000037941 */ /* 0x000fea0003800000 */
.L_x_28584:
        /* <DEDUP_REMOVED lines=44> */
.L_x_28583:
[----:B------:R-:W-:Y:S05]  /*beb0*/  BSYNC B2 ;  /* 0x0000000000027941 */ /* 0x000fea0003800000 */
.L_x_28582:
        /* <DEDUP_REMOVED lines=9> */
.L_x_28578:
[----:B------:R-:W-:Y:S05]  /*bf50*/  BSYNC B1 ;  /* 0x0000000000017941 */ /* 0x000fea0003800000 */
.L_x_28577:
        /* <DEDUP_REMOVED lines=16> */
.L_x_28587:
[----:B------:R-:W-:Y:S05]  /*c060*/  BSYNC B1 ;  /* 0x0000000000017941 */ /* 0x000fea0003800000 */
.L_x_28586:
[----:B------:R-:W-:Y:S01]  /*c070*/  VIADD R147, R147, 0x100 ;  /* 0x0000010093937836 */ /* 0x000fe20000000000 */
[----:B------:R-:W-:-:S07]  /*c080*/  IADD3 R145, R145, 0x100, RZ ;  /* 0x0000010091917810 */ /* 0x000fce0007ffe0ff */
.L_x_28549:
[----:B------:R-:W-:Y:S05]  /*c090*/  BSYNC B0 ;  /* 0x0000000000007941 */ /* 0x000fea0003800000 */
.L_x_28548:
[----:B------:R-:W-:Y:S01]  /*c0a0*/  ISETP.NE.AND P2, PT, R163, RZ, PT ;  /* 0x000000ffa300720c */ /* 0x000fe20003f45270 */
[----:B------:R-:W-:-:S12]  /*c0b0*/  BSSY B0, `(.L_x_28588) ;  /* 0x000018b000007945 */ /* 0x000fd80003800000 */
[----:B------:R-:W-:Y:S05]  /*c0c0*/  @!P2 BRA `(.L_x_28589) ;  /* 0x000000180024a947 */ /* 0x000fea0003800000 */
[----:B-1----:R-:W1:Y:S08]  /*c0d0*/  LDC.64 R154, c[0x0][0x230] ;  /* 0x00008c00ff9a7b82 */ /* 0x002e700000000a00 */
[----:B------:R-:W4:Y:S01]  /*c0e0*/  @P1 LDC.64 R106, c[0x0][0x220] ;  /* 0x00008800ff6a1b82 */ /* 0x000f220000000a00 */
[----:B-1----:R-:W-:-:S04]  /*c0f0*/  ISETP.NE.U32.AND P2, PT, R154, RZ, PT ;  /* 0x000000ff9a00720c */ /* 0x002fc80003f45070 */
[----:B------:R-:W-:-:S13]  /*c100*/  ISETP.NE.AND.EX P2, PT, R155, RZ, PT, P2 ;  /* 0x000000ff9b00720c */ /* 0x000fda0003f45320 */
[----:B0-----:R-:W0:Y:S01]  /*c110*/  @P2 LDC.64 R152, c[0x0][0x230] ;  /* 0x00008c00ff982b82 */ /* 0x001e220000000a00 */
        /* <DEDUP_REMOVED lines=23> */
.L_x_28593:
[----:B------:R-:W-:-:S07]  /*c290*/  MOV R143, R146 ;  /* 0x00000092008f7202 */ /* 0x000fce0000000f00 */
.L_x_28594:
[----:B------:R-:W-:Y:S05]  /*c2a0*/  BSYNC B2 ;  /* 0x0000000000027941 */ /* 0x000fea0003800000 */
.L_x_28592:
        /* <DEDUP_REMOVED lines=16> */
.L_x_28598:
[----:B------:R-:W-:Y:S05]  /*c3b0*/  BSYNC B3 ;  /* 0x0000000000037941 */ /* 0x000fea0003800000 */
.L_x_28597:
        /* <DEDUP_REMOVED lines=44> */
.L_x_28596:
[----:B------:R-:W-:Y:S05]  /*c680*/  BSYNC B2 ;  /* 0x0000000000027941 */ /* 0x000fea0003800000 */
.L_x_28595:
        /* <DEDUP_REMOVED lines=9> */
.L_x_28591:
[----:B------:R-:W-:Y:S05]  /*c720*/  BSYNC B1 ;  /* 0x0000000000017941 */ /* 0x000fea0003800000 */
.L_x_28590:
        /* <DEDUP_REMOVED lines=18> */
.L_x_28602:
[----:B------:R-:W-:-:S07]  /*c850*/  IMAD.MOV.U32 R105, RZ, RZ, R146 ;  /* 0x000000ffff697224 */ /* 0x000fce00078e0092 */
.L_x_28603:
[----:B------:R-:W-:Y:S05]  /*c860*/  BSYNC B2 ;  /* 0x0000000000027941 */ /* 0x000fea0003800000 */
.L_x_28601:
        /* <DEDUP_REMOVED lines=16> */
.L_x_28607:
[----:B------:R-:W-:Y:S05]  /*c970*/  BSYNC B3 ;  /* 0x0000000000037941 */ /* 0x000fea0003800000 */
.L_x_28606:
        /* <DEDUP_REMOVED lines=44> */
.L_x_28605:
[----:B------:R-:W-:Y:S05]  /*cc40*/  BSYNC B2 ;  /* 0x0000000000027941 */ /* 0x000fea0003800000 */
.L_x_28604:
        /* <DEDUP_REMOVED lines=9> */
.L_x_28600:
[----:B------:R-:W-:Y:S05]  /*cce0*/  BSYNC B1 ;  /* 0x0000000000017941 */ /* 0x000fea0003800000 */
.L_x_28599:
        /* <DEDUP_REMOVED lines=18> */
.L_x_28611:
[----:B------:R-:W-:-:S07]  /*ce10*/  MOV R141, R146 ;  /* 0x00000092008d7202 */ /* 0x000fce0000000f00 */
.L_x_28612:
[----:B------:R-:W-:Y:S05]  /*ce20*/  BSYNC B2 ;  /* 0x0000000000027941 */ /* 0x000fea0003800000 */
.L_x_28610:
        /* <DEDUP_REMOVED lines=16> */
.L_x_28616:
[----:B------:R-:W-:Y:S05]  /*cf30*/  BSYNC B3 ;  /* 0x0000000000037941 */ /* 0x000fea0003800000 */
.L_x_28615:
        /* <DEDUP_REMOVED lines=10> */
[----:B------:R-:W-:-:S04]  /*cfe0*/  HFMA2.MMA R111, -RZ, RZ, 0, 0 ;  /* 0x00000000ff6f7435 */ /* 0x000fc800000001ff */
        /* <DEDUP_REMOVED lines=33> */
.L_x_28614:
[----:B------:R-:W-:Y:S05]  /*d200*/  BSYNC B2 ;  /* 0x0000000000027941 */ /* 0x000fea0003800000 */
.L_x_28613:
        /* <DEDUP_REMOVED lines=9> */
.L_x_28609:
[----:B------:R-:W-:Y:S05]  /*d2a0*/  BSYNC B1 ;  /* 0x0000000000017941 */ /* 0x000fea0003800000 */
.L_x_28608:
        /* <DEDUP_REMOVED lines=18> */
.L_x_28620:
[----:B------:R-:W-:-:S07]  /*d3d0*/  IMAD.MOV.U32 R107, RZ, RZ, R146 ;  /* 0x000000ffff6b7224 */ /* 0x000fce00078e0092 */
.L_x_28621:
[----:B------:R-:W-:Y:S05]  /*d3e0*/  BSYNC B2 ;  /* 0x0000000000027941 */ /* 0x000fea0003800000 */
.L_x_28619:
        /* <DEDUP_REMOVED lines=16> */
.L_x_28625:
[----:B------:R-:W-:Y:S05]  /*d4f0*/  BSYNC B3 ;  /* 0x0000000000037941 */ /* 0x000fea0003800000 */
.L_x_28624:
        /* <DEDUP_REMOVED lines=44> */
.L_x_28623:
[----:B------:R-:W-:Y:S05]  /*d7c0*/  BSYNC B2 ;  /* 0x0000000000027941 */ /* 0x000fea0003800000 */
.L_x_28622:
        /* <DEDUP_REMOVED lines=9> */
.L_x_28618:
[----:B------:R-:W-:Y:S05]  /*d860*/  BSYNC B1 ;  /* 0x0000000000017941 */ /* 0x000fea0003800000 */
.L_x_28617:
[----:B------:R-:W0:Y:S02]  /*d870*/  LDC.64 R152, c[0x0][0x238] ;  /* 0x00008e00ff987b82 */ /* 0x000e240000000a00 */
[----:B0-----:R-:W-:-:S05]  /*d880*/  IMAD.WIDE.U32 R152, R147, 0x10, R152 ;  /* 0x0000001093987825 */ /* 0x001fca00078e0098 */
[----:B------:R4:W-:Y:S01]  /*d890*/  STG.E.128 desc[UR4][R152.64], R104 ;  /* 0x0000006898007986 */ /* 0x0009e2000c101d04 */
[----:B------:R-:W-:Y:S05]  /*d8a0*/  @!P1 BRA `(.L_x_28589) ;  /* 0x00000000002c9947 */ /* 0x000fea0003800000 */
[----:B----4-:R-:W0:Y:S01]  /*d8b0*/  LDC.64 R152, c[0x0][0x240] ;  /* 0x00009000ff987b82 */ /* 0x010e220000000a00 */
        /* <DEDUP_REMOVED lines=10> */
.L_x_28589:
[----:B------:R-:W-:Y:S05]  /*d960*/  BSYNC B0 ;  /* 0x0000000000007941 */ /* 0x000fea0003800000 */
.L_x_28588:
[----:B01--4-:R-:W-:Y:S01]  /*d970*/  FADD.FTZ R152, RZ, R76 ;  /* 0x0000004cff987221 */ /* 0x013fe20000010000 */
        /* <DEDUP_REMOVED lines=139> */
.L_x_28654:
        /* <DEDUP_REMOVED lines=12> */
[----:B------:R-:W3:Y:S01]  /*e2f0*/  @!P1 S2R R147, SR_CgaCtaId ;  /* 0x0000000000939919 */ /* 0x000ee20000008800 */
[----:B-1----:R-:W-:Y:S02]  /*e300*/  @!P1 MOV R0, 0x400 ;  /* 0x0000040000009802 */ /* 0x002fe40000000f00 */
[----:B0-----:R-:W-:Y:S02]  /*e310*/  CS2R R156, SRZ ;  /* 0x00000000009c7805 */ /* 0x001fe4000001ff00 */
[----:B------:R-:W-:Y:S01]  /*e320*/  @!P1 IADD3 R111, R111, R154, RZ ;  /* 0x0000009a6f6f9210 */ /* 0x000fe20007ffe0ff */
[----:B------:R-:W-:Y:S01]  /*e330*/  BAR.SYNC.DEFER_BLOCKING 0x0 ;  /* 0x0000000000007b1d */ /* 0x000fe20000010000 */
[----:B------:R-:W-:-:S05]  /*e340*/  ISETP.NE.AND P3, PT, R164, RZ, PT ;  /* 0x000000ffa400720c */ /* 0x000fca0003f65270 */
[----:B------:R-:W-:Y:S01]  /*e350*/  BSSY B0, `(.L_x_28627) ;  /* 0x00000ed000007945 */ /* 0x000fe20003800000 */
[----:B---3--:R-:W-:-:S05]  /*e360*/  @!P1 LEA R0, R147, R0, 0x18 ;  /* 0x0000000093009211 */ /* 0x008fca00078ec0ff */
[----:B------:R-:W-:Y:S01]  /*e370*/  @!P1 IMAD R111, R111, 0x8, R0 ;  /* 0x000000086f6f9824 */ /* 0x000fe200078e0200 */
[----:B------:R-:W-:-:S04]  /*e380*/  HFMA2.MMA R0, -RZ, RZ, 0, 0 ;  /* 0x00000000ff007435 */ /* 0x000fc800000001ff */
[----:B------:R-:W-:Y:S02]  /*e390*/  @!P1 LDS.64 R156, [R111] ;  /* 0x000000006f9c9984 */ /* 0x000fe40000000a00 */
[----:B------:R-:W-:Y:S01]  /*e3a0*/  @!P1 IMAD.MOV.U32 R0, RZ, RZ, R139 ;  /* 0x000000ffff009224 */ /* 0x000fe200078e008b */
[----:B------:R-:W-:-:S04]  /*e3b0*/  LOP3.LUT P1, RZ, R145, 0x1f, R112, 0xf8, !PT ;  /* 0x0000001f91ff7812 */ /* 0x000fc8000782f870 */
[----:B------:R-:W0:Y:S01]  /*e3c0*/  SHFL.DOWN PT, R145, R0, 0x4, 0x1f ;  /* 0x08801f0000917f89 */ /* 0x000e2200000e0000 */
[----:B------:R-:W-:-:S08]  /*e3d0*/  I2FP.F32.S32 R167, R0 ;  /* 0x0000000000a77245 */ /* 0x000fd00000201400 */
[----:B------:R-:W1:Y:S08]  /*e3e0*/  @!P1 LDC.64 R152, c[0x0][0x250] ;  /* 0x00009400ff989b82 */ /* 0x000e700000000a00 */
[----:B------:R-:W3:Y:S01]  /*e3f0*/  @!P1 LDC.64 R154, c[0x0][0x258] ;  /* 0x00009600ff9a9b82 */ /* 0x000ee20000000a00 */
[----:B0-----:R-:W-:Y:S02]  /*e400*/  I2FP.F32.S32 R168, R145 ;  /* 0x0000009100a87245 */ /* 0x001fe40000201400 */
[----:B------:R-:W-:-:S05]  /*e410*/  IADD3 R145, R145, R0, RZ ;  /* 0x0000000091917210 */ /* 0x000fca0007ffe0ff */
[----:B------:R-:W-:Y:S01]  /*e420*/  SHFL.DOWN PT, R0, R145, 0x2, 0x1f ;  /* 0x08401f0091007f89 */ /* 0x000fe200000e0000 */
[----:B-1----:R-:W-:-:S03]  /*e430*/  @!P1 LEA R152, P2, R128, R152, 0x2 ;  /* 0x0000009880989211 */ /* 0x002fc600078410ff */
[----:B------:R-:W0:Y:S01]  /*e440*/  SHFL.DOWN PT, R111, R156, 0x4, 0x1f ;  /* 0x08801f009c6f7f89 */ /* 0x000e2200000e0000 */
[C---:B------:R-:W-:Y:S02]  /*e450*/  @!P1 LEA.HI.X R153, R128.reuse, R153, R110, 0x2, P2 ;  /* 0x0000009980999211 */ /* 0x040fe400010f146e */
[----:B---3--:R-:W-:-:S04]  /*e460*/  @!P1 LEA R154, P2, R128, R154, 0x2 ;  /* 0x0000009a809a9211 */ /* 0x008fc800078410ff */
[----:B------:R-:W-:Y:S01]  /*e470*/  @!P1 LEA.HI.X R155, R128, R155, R110, 0x2, P2 ;  /* 0x0000009b809b9211 */ /* 0x000fe200010f146e */
[C---:B0-----:R-:W-:Y:S01]  /*e480*/  FMUL.FTZ R110, R111.reuse, R168 ;  /* 0x000000a86f6e7220 */ /* 0x041fe20000410000 */
[----:B------:R-:W-:Y:S01]  /*e490*/  FADD.FTZ R166, -R111, R156 ;  /* 0x0000009c6fa67221 */ /* 0x000fe20000010100 */
[----:B------:R-:W-:Y:S02]  /*e4a0*/  I2FP.F32.S32 R111, R145 ;  /* 0x00000091006f7245 */ /* 0x000fe40000201400 */
[----:B------:R-:W-:Y:S01]  /*e4b0*/  FFMA.FTZ R170, R167, R156, R110 ;  /* 0x0000009ca7aa7223 */ /* 0x000fe2000001006e */
[----:B------:R-:W-:Y:S01]  /*e4c0*/  FMUL.FTZ R166, R166, R166 ;  /* 0x000000a6a6a67220 */ /* 0x000fe20000410000 */
[----:B------:R-:W0:Y:S01]  /*e4d0*/  SHFL.DOWN PT, R110, R157, 0x4, 0x1f ;  /* 0x08801f009d6e7f89 */ /* 0x000e2200000e0000 */
[----:B------:R-:W1:Y:S02]  /*e4e0*/  MUFU.RCP R147, R111 ;  /* 0x0000006f00937308 */ /* 0x000e640000001000 */
[----:B------:R-:W-:-:S04]  /*e4f0*/  FMUL.FTZ R166, R166, R167 ;  /* 0x000000a7a6a67220 */ /* 0x000fc80000410000 */
[----:B------:R-:W-:Y:S01]  /*e500*/  FMUL.FTZ R166, R166, R168 ;  /* 0x000000a8a6a67220 */ /* 0x000fe20000410000 */
[----:B-1----:R-:W-:-:S05]  /*e510*/  FMUL.FTZ R170, R147, R170 ;  /* 0x000000aa93aa7220 */ /* 0x002fca0000410000 */
[----:B------:R-:W1:Y:S01]  /*e520*/  SHFL.DOWN PT, R167, R170, 0x2, 0x1f ;  /* 0x08401f00aaa77f89 */ /* 0x000e6200000e0000 */
[----:B0-----:R-:W-:Y:S01]  /*e530*/  FADD.FTZ R110, R110, R157 ;  /* 0x0000009d6e6e7221 */ /* 0x001fe20000010000 */
[----:B------:R-:W-:-:S03]  /*e540*/  I2FP.F32.S32 R157, R0 ;  /* 0x00000000009d7245 */ /* 0x000fc60000201400 */
[----:B------:R-:W-:Y:S01]  /*e550*/  FFMA.FTZ R110, R147, R166, R110 ;  /* 0x000000a6936e7223 */ /* 0x000fe2000001006e */
[----:B------:R-:W-:-:S04]  /*e560*/  IMAD.IADD R147, R145, 0x1, R0 ;  /* 0x0000000191937824 */ /* 0x000fc800078e0200 */
[----:B------:R-:W0:Y:S01]  /*e570*/  SHFL.DOWN PT, R145, R110, 0x2, 0x1f ;  /* 0x08401f006e917f89 */ /* 0x000e2200000e0000 */
[----:B------:R-:W-:-:S03]  /*e580*/  I2FP.F32.S32 R156, R147 ;  /* 0x00000093009c7245 */ /* 0x000fc60000201400 */
[----:B------:R-:W3:Y:S01]  /*e590*/  SHFL.DOWN PT, R168, R147, 0x1, 0x1f ;  /* 0x08201f0093a87f89 */ /* 0x000ee200000e0000 */
[----:B------:R-:W4:Y:S01]  /*e5a0*/  MUFU.RCP R0, R156 ;  /* 0x0000009c00007308 */ /* 0x000f220000001000 */
[----:B-1----:R-:W-:Y:S01]  /*e5b0*/  FMUL.FTZ R166, R167, R157 ;  /* 0x0000009da7a67220 */ /* 0x002fe20000410000 */
[----:B------:R-:W-:-:S03]  /*e5c0*/  FADD.FTZ R167, R170, -R167 ;  /* 0x800000a7aaa77221 */ /* 0x000fc60000010000 */
[----:B------:R-:W-:Y:S01]  /*e5d0*/  FFMA.FTZ R169, R111, R170, R166 ;  /* 0x000000aa6fa97223 */ /* 0x000fe200000100a6 */
[----:B------:R-:W-:-:S03]  /*e5e0*/  FMUL.FTZ R166, R167, R167 ;  /* 0x000000a7a7a67220 */ /* 0x000fc60000410000 */
[----:B----4-:R-:W-:Y:S01]  /*e5f0*/  FMUL.FTZ R169, R0, R169 ;  /* 0x000000a900a97220 */ /* 0x010fe20000410000 */
[----:B------:R-:W-:Y:S01]  /*e600*/  FMUL.FTZ R166, R111, R166 ;  /* 0x000000a66fa67220 */ /* 0x000fe20000410000 */
[----:B0-----:R-:W-:-:S03]  /*e610*/  FADD.FTZ R145, R110, R145 ;  /* 0x000000916e917221 */ /* 0x001fc60000010000 */
[----:B------:R-:W0:Y:S01]  /*e620*/  SHFL.DOWN PT, R170, R169, 0x1, 0x1f ;  /* 0x08201f00a9aa7f89 */ /* 0x000e2200000e0000 */
[----:B------:R-:W-:Y:S01]  /*e630*/  FMUL.FTZ R166, R166, R157 ;  /* 0x0000009da6a67220 */ /* 0x000fe20000410000 */
[-C--:B---3--:R-:W-:Y:S02]  /*e640*/  IADD3 R110, R147, R168.reuse, RZ ;  /* 0x000000a8936e7210 */ /* 0x088fe40007ffe0ff */
[----:B------:R-:W-:Y:S01]  /*e650*/  I2FP.F32.S32 R168, R168 ;  /* 0x000000a800a87245 */ /* 0x000fe20000201400 */
[----:B------:R-:W-:Y:S01]  /*e660*/  FFMA.FTZ R145, R0, R166, R145 ;  /* 0x000000a600917223 */ /* 0x000fe20000010091 */
[----:B------:R-:W-:-:S04]  /*e670*/  I2FP.F32.S32 R110, R110 ;  /* 0x0000006e006e7245 */ /* 0x000fc80000201400 */
[----:B------:R-:W1:Y:S02]  /*e680*/  SHFL.DOWN PT, R0, R145, 0x1, 0x1f ;  /* 0x08201f0091007f89 */ /* 0x000e6400000e0000 */
[----:B------:R-:W3:Y:S01]  /*e690*/  MUFU.RCP R110, R110 ;  /* 0x0000006e006e7308 */ /* 0x000ee20000001000 */
[----:B0-----:R-:W-:Y:S01]  /*e6a0*/  FADD.FTZ R111, R169, -R170 ;  /* 0x800000aaa96f7221 */ /* 0x001fe20000010000 */
[----:B------:R-:W-:-:S03]  /*e6b0*/  FMUL.FTZ R147, R170, R168 ;  /* 0x000000a8aa937220 */ /* 0x000fc60000410000 */
[----:B------:R-:W-:Y:S01]  /*e6c0*/  FMUL.FTZ R111, R111, R111 ;  /* 0x0000006f6f6f7220 */ /* 0x000fe20000410000 */
[----:B------:R-:W-:-:S03]  /*e6d0*/  FFMA.FTZ R147, R156, R169, R147 ;  /* 0x000000a99c937223 */ /* 0x000fc60000010093 */
[----:B------:R-:W-:Y:S01]  /*e6e0*/  FMUL.FTZ R111, R156, R111 ;  /* 0x0000006f9c6f7220 */ /* 0x000fe20000410000 */
[----:B---3--:R-:W-:-:S03]  /*e6f0*/  FMUL.FTZ R147, R110, R147 ;  /* 0x000000936e937220 */ /* 0x008fc60000410000 */
[----:B------:R-:W-:Y:S01]  /*e700*/  FMUL.FTZ R168, R111, R168 ;  /* 0x000000a86fa87220 */ /* 0x000fe20000410000 */
[----:B-1----:R-:W-:Y:S02]  /*e710*/  FADD.FTZ R111, R145, R0 ;  /* 0x00000000916f7221 */ /* 0x002fe40000010000 */
        /* <DEDUP_REMOVED lines=38> */
.L_x_28630:
[----:B------:R-:W-:Y:S05]  /*e980*/  BSYNC B1 ;  /* 0x0000000000017941 */ /* 0x000fea0003800000 */
.L_x_28629:
[----:B------:R-:W-:Y:S01]  /*e990*/  ISETP.NE.AND P1, PT, R158, RZ, PT ;  /* 0x000000ff9e00720c */ /* 0x000fe20003f25270 */
[----:B------:R-:W-:-:S12]  /*e9a0*/  BSSY B1, `(.L_x_28631) ;  /* 0x0000012000017945 */ /* 0x000fd80003800000 */
[----:B------:R-:W-:Y:S05]  /*e9b0*/  @!P1 BRA `(.L_x_28632) ;  /* 0x0000000000409947 */ /* 0x000fea0003800000 */
[----:B0-----:R-:W0:Y:S01]  /*e9c0*/  LDC.64 R108, c[0x0][0x2b8] ;  /* 0x0000ae00ff6c7b82 */ /* 0x001e220000000a00 */
        /* <DEDUP_REMOVED lines=8> */
[----:B0-----:R-:W-:-:S04]  /*ea50*/  IMAD.WIDE.U32 R152, R147, 0x10, R108 ;  /* 0x0000001093987825 */ /* 0x001fc800078e006c */
[----:B------:R-:W-:Y:S01]  /*ea60*/  FFMA.FTZ R108, R52, R111, R56 ;  /* 0x0000006f346c7223 */ /* 0x000fe20000010038 */
[----:B------:R-:W-:Y:S01]  /*ea70*/  FFMA.FTZ R109, R53, R110, R57 ;  /* 0x0000006e356d7223 */ /* 0x000fe20000010039 */
[----:B------:R-:W-:Y:S01]  /*ea80*/  FFMA.FTZ R110, R54, R155, R58 ;  /* 0x0000009b366e7223 */ /* 0x000fe2000001003a */
[----:B------:R-:W-:Y:S01]  /*ea90*/  FFMA.FTZ R111, R55, R154, R59 ;  /* 0x0000009a376f7223 */ /* 0x000fe2000001003b */
[----:B------:R-:W-:-:S04]  /*eaa0*/  VIADD R147, R147, 0x100 ;  /* 0x0000010093937836 */ /* 0x000fc80000000000 */
[----:B------:R1:W-:Y:S03]  /*eab0*/  STG.E.128 desc[UR4][R152.64], R108 ;  /* 0x0000006c98007986 */ /* 0x0003e6000c101d04 */
.L_x_28632:
[----:B------:R-:W-:Y:S05]  /*eac0*/  BSYNC B1 ;  /* 0x0000000000017941 */ /* 0x000fea0003800000 */
.L_x_28631:
[----:B------:R-:W-:Y:S01]  /*ead0*/  ISETP.NE.AND P1, PT, R151, RZ, PT ;  /* 0x000000ff9700720c */ /* 0x000fe20003f25270 */
[----:B------:R-:W-:-:S12]  /*eae0*/  BSSY B1, `(.L_x_28633) ;  /* 0x0000012000017945 */ /* 0x000fd80003800000 */
[----:B------:R-:W-:Y:S05]  /*eaf0*/  @!P1 BRA `(.L_x_28634) ;  /* 0x0000000000409947 */ /* 0x000fea0003800000 */
[----:B01----:R-:W0:Y:S01]  /*eb00*/  LDC.64 R108, c[0x0][0x2b8] ;  /* 0x0000ae00ff6c7b82 */ /* 0x003e220000000a00 */
        /* <DEDUP_REMOVED lines=15> */
.L_x_28634:
[----:B------:R-:W-:Y:S05]  /*ec00*/  BSYNC B1 ;  /* 0x0000000000017941 */ /* 0x000fea0003800000 */
.L_x_28633:
[----:B------:R-:W-:Y:S01]  /*ec10*/  ISETP.NE.AND P1, PT, R159, RZ, PT ;  /* 0x000000ff9f00720c */ /* 0x000fe20003f25270 */
[----:B------:R-:W-:-:S12]  /*ec20*/  BSSY B1, `(.L_x_28635) ;  /* 0x0000012000017945 */ /* 0x000fd80003800000 */
[----:B------:R-:W-:Y:S05]  /*ec30*/  @!P1 BRA `(.L_x_28636) ;  /* 0x0000000000409947 */ /* 0x000fea0003800000 */
[----:B01-3--:R-:W0:Y:S01]  /*ec40*/  LDC.64 R108, c[0x0][0x2b8] ;  /* 0x0000ae00ff6c7b82 */ /* 0x00be220000000a00 */
        /* <DEDUP_REMOVED lines=15> */
.L_x_28636:
[----:B------:R-:W-:Y:S05]  /*ed40*/  BSYNC B1 ;  /* 0x0000000000017941 */ /* 0x000fea0003800000 */
.L_x_28635:
[----:B------:R-:W-:Y:S01]  /*ed50*/  ISETP.NE.AND P1, PT, R160, RZ, PT ;  /* 0x000000ffa000720c */ /* 0x000fe20003f25270 */
[----:B------:R-:W-:-:S12]  /*ed60*/  BSSY B1, `(.L_x_28637) ;  /* 0x0000012000017945 */ /* 0x000fd80003800000 */
[----:B------:R-:W-:Y:S05]  /*ed70*/  @!P1 BRA `(.L_x_28638) ;  /* 0x0000000000409947 */ /* 0x000fea0003800000 */
[----:B01-34-:R-:W0:Y:S01]  /*ed80*/  LDC.64 R108, c[0x0][0x2b8] ;  /* 0x0000ae00ff6c7b82 */ /* 0x01be220000000a00 */
        /* <DEDUP_REMOVED lines=15> */
.L_x_28638:
[----:B------:R-:W-:Y:S05]  /*ee80*/  BSYNC B1 ;  /* 0x0000000000017941 */ /* 0x000fea0003800000 */
.L_x_28637:
        /* <DEDUP_REMOVED lines=19> */
.L_x_28640:
[----:B------:R-:W-:Y:S05]  /*efc0*/  BSYNC B1 ;  /* 0x0000000000017941 */ /* 0x000fea0003800000 */
.L_x_28639:
        /* <DEDUP_REMOVED lines=19> */
.L_x_28642:
[----:B------:R-:W-:Y:S05]  /*f100*/  BSYNC B1 ;  /* 0x0000000000017941 */ /* 0x000fea0003800000 */
.L_x_28641:
[----:B------:R-:W-:-:S13]  /*f110*/  ISETP.NE.AND P1, PT, R163, RZ, PT ;  /* 0x000000ffa300720c */ /* 0x000fda0003f25270 */
[----:B------:R-:W-:Y:S05]  /*f120*/  @!P1 BRA `(.L_x_28628) ;  /* 0x00000000003c9947 */ /* 0x000fea0003800000 */
[----:B01-34-:R-:W0:Y:S01]  /*f130*/  LDC.64 R152, c[0x0][0x2b8] ;  /* 0x0000ae00ff987b82 */ /* 0x01be220000000a00 */
        /* <DEDUP_REMOVED lines=14> */
.L_x_28628:
[----:B------:R-:W-:Y:S05]  /*f220*/  BSYNC B0 ;  /* 0x0000000000007941 */ /* 0x000fea0003800000 */
.L_x_28627:
[----:B------:R-:W-:Y:S01]  /*f230*/  ISETP.NE.AND P1, PT, R165, RZ, PT ;  /* 0x000000ffa500720c */ /* 0x000fe20003f25270 */
[----:B------:R-:W-:-:S03]  /*f240*/  VIADD R128, R128, UR12 ;  /* 0x0000000c80807c36 */ /* 0x000fc60008000000 */
[----:B------:R-:W-:Y:S02]  /*f250*/  SEL R0, RZ, 0x1, P1 ;  /* 0x00000001ff007807 */ /* 0x000fe40000800000 */
[----:B------:R-:W-:-:S13]  /*f260*/  ISETP.GE.AND P1, PT, R128, UR13, PT ;  /* 0x0000000d80007c0c */ /* 0x000fda000bf26270 */
[----:B------:R-:W-:Y:S05]  /*f270*/  @!P1 BRA `(.L_x_28643) ;  /* 0xffffff1c00609947 */ /* 0x000fea000383ffff */
[----:B------:R-:W-:Y:S05]  /*f280*/  EXIT ;  /* 0x000000000000794d */ /* 0x000fea0003800000 */
.L_x_28626:
[----:B------:R-:W-:Y:S01]  /*f290*/  HFMA2.MMA R169, -RZ, RZ, 0, 1.847743988037109375e-06 ;  /* 0x0000001fffa97435 */ /* 0x000fe200000001ff */
[----:B------:R-:W-:Y:S01]  /*f2a0*/  MOV R167, R147 ;  /* 0x0000009300a77202 */ /* 0x000fe20000000f00 */
[----:B------:R-:W-:Y:S01]  /*f2b0*/  IMAD.MOV.U32 R168, RZ, RZ, 0x1 ;  /* 0x00000001ffa87424 */ /* 0x000fe200078e00ff */
[----:B------:R-:W-:Y:S01]  /*f2c0*/  P2R R170, PR, RZ, 0x20 ;  /* 0x00000020ffaa7803 */ /* 0x000fe20000000000 */
[----:B------:R-:W-:Y:S01]  /*f2d0*/  IMAD.MOV.U32 R166, RZ, RZ, -0x1 ;  /* 0xffffffffffa67424 */ /* 0x000fe200078e00ff */
[----:B------:R-:W-:-:S13]  /*f2e0*/  ISETP.NE.AND P5, PT, R153, RZ, PT ;  /* 0x000000ff9900720c */ /* 0x000fda0003fa5270 */
[----:B--23-5:R-:W-:Y:S05]  /*f2f0*/  WARPSYNC.COLLECTIVE R166, `(.L_x_28644) ;  /* 0x00000000a6087348 */ /* 0x02cfea0003c00000 */
[----:B------:R0:W1:Y:S02]  /*f300*/  SHFL.BFLY P6, R157, R167, R168, R169 ;  /* 0x0c0000a8a79d7389 */ /* 0x00006400000c00a9 */
[----:B0123-5:R-:W-:Y:S01]  /*f310*/  ENDCOLLECTIVE ;  /* 0x000000000000791b */ /* 0x02ffe20003800000 */
.L_x_28644:
[----:B------:R-:W-:Y:S01]  /*f320*/  HFMA2.MMA R168, -RZ, RZ, 0, 1.1920928955078125e-07 ;  /* 0x00000002ffa87435 */ /* 0x000fe200000001ff */
[----:B------:R-:W-:-:S05]  /*f330*/  MOV R0, R157 ;  /* 0x0000009d00007202 */ /* 0x000fca0000000f00 */
[----:B------:R-:W-:-:S04]  /*f340*/  FADD.FTZ R153, R147, R0 ;  /* 0x0000000093997221 */ /* 0x000fc80000010000 */
[----:B------:R-:W-:-:S07]  /*f350*/  IMAD.MOV.U32 R167, RZ, RZ, R153 ;  /* 0x000000ffffa77224 */ /* 0x000fce00078e0099 */
[----:B------:R-:W-:Y:S05]  /*f360*/  WARPSYNC.COLLECTIVE R166, `(.L_x_28645) ;  /* 0x00000000a6087348 */ /* 0x000fea0003c00000 */
[----:B------:R0:W1:Y:S02]  /*f370*/  SHFL.BFLY P6, R157, R167, R168, R169 ;  /* 0x0c0000a8a79d7389 */ /* 0x00006400000c00a9 */
[----:B01----:R-:W-:Y:S01]  /*f380*/  ENDCOLLECTIVE ;  /* 0x000000000000791b */ /* 0x003fe20003800000 */
.L_x_28645:
[----:B------:R-:W-:Y:S02]  /*f390*/  IMAD.MOV.U32 R168, RZ, RZ, 0x4 ;  /* 0x00000004ffa87424 */ /* 0x000fe400078e00ff */
[----:B------:R-:W-:-:S04]  /*f3a0*/  IMAD.MOV.U32 R0, RZ, RZ, R157 ;  /* 0x000000ffff007224 */ /* 0x000fc800078e009d */
[----:B------:R-:W-:-:S05]  /*f3b0*/  FADD.FTZ R154, R153, R0 ;  /* 0x00000000999a7221 */ /* 0x000fca0000010000 */
[----:B------:R-:W-:-:S07]  /*f3c0*/  MOV R167, R154 ;  /* 0x0000009a00a77202 */ /* 0x000fce0000000f00 */
[----:B------:R-:W-:Y:S05]  /*f3d0*/  WARPSYNC.COLLECTIVE R166, `(.L_x_28646) ;  /* 0x00000000a6087348 */ /* 0x000fea0003c00000 */
[----:B------:R0:W1:Y:S02]  /*f3e0*/  SHFL.BFLY P6, R157, R167, R168, R169 ;  /* 0x0c0000a8a79d7389 */ /* 0x00006400000c00a9 */
[----:B01----:R-:W-:Y:S01]  /*f3f0*/  ENDCOLLECTIVE ;  /* 0x000000000000791b */ /* 0x003fe20003800000 */
.L_x_28646:
[----:B------:R-:W-:Y:S01]  /*f400*/  HFMA2.MMA R168, -RZ, RZ, 0, 4.76837158203125e-07 ;  /* 0x00000008ffa87435 */ /* 0x000fe200000001ff */
[----:B------:R-:W-:-:S05]  /*f410*/  MOV R155, R157 ;  /* 0x0000009d009b7202 */ /* 0x000fca0000000f00 */
[----:B------:R-:W-:-:S04]  /*f420*/  FADD.FTZ R155, R154, R155 ;  /* 0x0000009b9a9b7221 */ /* 0x000fc80000010000 */
[----:B------:R-:W-:-:S07]  /*f430*/  IMAD.MOV.U32 R167, RZ, RZ, R155 ;  /* 0x000000ffffa77224 */ /* 0x000fce00078e009b */
[----:B------:R-:W-:Y:S05]  /*f440*/  WARPSYNC.COLLECTIVE R166, `(.L_x_28647) ;  /* 0x00000000a6087348 */ /* 0x000fea0003c00000 */
[----:B------:R0:W1:Y:S02]  /*f450*/  SHFL.BFLY P6, R157, R167, R168, R169 ;  /* 0x0c0000a8a79d7389 */ /* 0x00006400000c00a9 */
[----:B01----:R-:W-:Y:S01]  /*f460*/  ENDCOLLECTIVE ;  /* 0x000000000000791b */ /* 0x003fe20003800000 */
.L_x_28647:
[----:B------:R-:W-:Y:S02]  /*f470*/  IMAD.MOV.U32 R168, RZ, RZ, 0x10 ;  /* 0x00000010ffa87424 */ /* 0x000fe400078e00ff */
[----:B------:R-:W-:-:S04]  /*f480*/  IMAD.MOV.U32 R0, RZ, RZ, R157 ;  /* 0x000000ffff007224 */ /* 0x000fc800078e009d */
[----:B------:R-:W-:-:S05]  /*f490*/  FADD.FTZ R156, R155, R0 ;  /* 0x000000009b9c7221 */ /* 0x000fca0000010000 */
[----:B------:R-:W-:-:S07]  /*f4a0*/  MOV R167, R156 ;  /* 0x0000009c00a77202 */ /* 0x000fce0000000f00 */
[----:B------:R-:W-:Y:S05]  /*f4b0*/  WARPSYNC.COLLECTIVE R166, `(.L_x_28648) ;  /* 0x00000000a6087348 */ /* 0x000fea0003c00000 */
[----:B------:R0:W1:Y:S02]  /*f4c0*/  SHFL.BFLY P6, R157, R167, R168, R169 ;  /* 0x0c0000a8a79d7389 */ /* 0x00006400000c00a9 */
[----:B01----:R-:W-:Y:S01]  /*f4d0*/  ENDCOLLECTIVE ;  /* 0x000000000000791b */ /* 0x003fe20003800000 */
.L_x_28648:
        /* <DEDUP_REMOVED lines=74> */
.L_x_28649:
[----:B------:R-:W-:Y:S01]  /*f980*/  HFMA2.MMA R168, -RZ, RZ, 0, 1.1920928955078125e-07 ;  /* 0x00000002ffa87435 */ /* 0x000fe200000001ff */
[----:B------:R-:W-:-:S05]  /*f990*/  MOV R147, R157 ;  /* 0x0000009d00937202 */ /* 0x000fca0000000f00 */
[----:B------:R-:W-:-:S04]  /*f9a0*/  FADD.FTZ R147, R0, R147 ;  /* 0x0000009300937221 */ /* 0x000fc80000010000 */
[----:B------:R-:W-:-:S07]  /*f9b0*/  IMAD.MOV.U32 R167, RZ, RZ, R147 ;  /* 0x000000ffffa77224 */ /* 0x000fce00078e0093 */
[----:B------:R-:W-:Y:S05]  /*f9c0*/  WARPSYNC.COLLECTIVE R166, `(.L_x_28650) ;  /* 0x00000000a6087348 */ /* 0x000fea0003c00000 */
[----:B------:R0:W1:Y:S02]  /*f9d0*/  SHFL.BFLY P6, R157, R167, R168, R169 ;  /* 0x0c0000a8a79d7389 */ /* 0x00006400000c00a9 */
[----:B01----:R-:W-:Y:S01]  /*f9e0*/  ENDCOLLECTIVE ;  /* 0x000000000000791b */ /* 0x003fe20003800000 */
.L_x_28650:
[----:B------:R-:W-:Y:S02]  /*f9f0*/  IMAD.MOV.U32 R168, RZ, RZ, 0x4 ;  /* 0x00000004ffa87424 */ /* 0x000fe400078e00ff */
[----:B------:R-:W-:-:S04]  /*fa00*/  IMAD.MOV.U32 R154, RZ, RZ, R157 ;  /* 0x000000ffff9a7224 */ /* 0x000fc800078e009d */
[----:B------:R-:W-:-:S05]  /*fa10*/  FADD.FTZ R154, R147, R154 ;  /* 0x0000009a939a7221 */ /* 0x000fca0000010000 */
[----:B------:R-:W-:-:S07]  /*fa20*/  MOV R167, R154 ;  /* 0x0000009a00a77202 */ /* 0x000fce0000000f00 */
[----:B------:R-:W-:Y:S05]  /*fa30*/  WARPSYNC.COLLECTIVE R166, `(.L_x_28651) ;  /* 0x00000000a6087348 */ /* 0x000fea0003c00000 */
[----:B------:R0:W1:Y:S02]  /*fa40*/  SHFL.BFLY P6, R157, R167, R168, R169 ;  /* 0x0c0000a8a79d7389 */ /* 0x00006400000c00a9 */
[----:B01----:R-:W-:Y:S01]  /*fa50*/  ENDCOLLECTIVE ;  /* 0x000000000000791b */ /* 0x003fe20003800000 */
.L_x_28651:
[----:B------:R-:W-:Y:S01]  /*fa60*/  HFMA2.MMA R168, -RZ, RZ, 0, 4.76837158203125e-07 ;  /* 0x00000008ffa87435 */ /* 0x000fe200000001ff */
[----:B------:R-:W-:-:S05]  /*fa70*/  MOV R153, R157 ;  /* 0x0000009d00997202 */ /* 0x000fca0000000f00 */
[----:B------:R-:W-:-:S04]  /*fa80*/  FADD.FTZ R153, R154, R153 ;  /* 0x000000999a997221 */ /* 0x000fc80000010000 */
[----:B------:R-:W-:-:S07]  /*fa90*/  IMAD.MOV.U32 R167, RZ, RZ, R153 ;  /* 0x000000ffffa77224 */ /* 0x000fce00078e0099 */
[----:B------:R-:W-:Y:S05]  /*faa0*/  WARPSYNC.COLLECTIVE R166, `(.L_x_28652) ;  /* 0x00000000a6087348 */ /* 0x000fea0003c00000 */
[----:B------:R0:W1:Y:S02]  /*fab0*/  SHFL.BFLY P6, R157, R167, R168, R169 ;  /* 0x0c0000a8a79d7389 */ /* 0x00006400000c00a9 */
[----:B01----:R-:W-:Y:S01]  /*fac0*/  ENDCOLLECTIVE ;  /* 0x000000000000791b */ /* 0x003fe20003800000 */
.L_x_28652:
[----:B------:R-:W-:Y:S02]  /*fad0*/  IMAD.MOV.U32 R168, RZ, RZ, 0x10 ;  /* 0x00000010ffa87424 */ /* 0x000fe400078e00ff */
[----:B------:R-:W-:-:S04]  /*fae0*/  IMAD.MOV.U32 R156, RZ, RZ, R157 ;  /* 0x000000ffff9c7224 */ /* 0x000fc800078e009d */
[----:B------:R-:W-:-:S05]  /*faf0*/  FADD.FTZ R156, R153, R156 ;  /* 0x0000009c999c7221 */ /* 0x000fca0000010000 */
[----:B------:R-:W-:-:S07]  /*fb00*/  MOV R167, R156 ;  /* 0x0000009c00a77202 */ /* 0x000fce0000000f00 */
[----:B------:R-:W-:Y:S05]  /*fb10*/  WARPSYNC.COLLECTIVE R166, `(.L_x_28653) ;  /* 0x00000000a6087348 */ /* 0x000fea0003c00000 */
[----:B------:R0:W1:Y:S02]  /*fb20*/  SHFL.BFLY P6, R157, R167, R168, R169 ;  /* 0x0c0000a8a79d7389 */ /* 0x00006400000c00a9 */
[----:B01----:R-:W-:Y:S01]  /*fb30*/  ENDCOLLECTIVE ;  /* 0x000000000000791b */ /* 0x003fe20003800000 */
.L_x_28653:
[----:B------:R-:W-:Y:S01]  /*fb40*/  MOV R155, R157 ;  /* 0x0000009d009b7202 */ /* 0x000fe20000000f00 */
[----:B------:R-:W-:Y:S06]  /*fb50*/  BRA `(.L_x_28654) ;  /* 0xffffffe400b47947 */ /* 0x000fec000383ffff */
.L_x_28655:
        /* <DEDUP_REMOVED lines=10> */
.L_x_30338:


//--------------------- .text._ZN10layer_norm13ln_fwd_kernelINS_13Kernel_traitsIfffffjLj8192ELj1ELj1ELj8ELj16ENS_18Kernel_traits_baseILj8192EfffffjLj256EEEEELb1ELb0ELb1ELb1EEEvNS_9FwdParamsE --------------------------
	.section	.text._ZN10layer_norm13ln_fwd_kernelINS_13Kernel_traitsIfffffjLj8192ELj1ELj1ELj8ELj16ENS_18Kernel_traits_baseILj8192EfffffjLj256EEEEELb1ELb0ELb1ELb1EEEvNS_9FwdParamsE,"ax",@progbits
	.align	128
        .global         _ZN10layer_norm13ln_fwd_kernelINS_13Kernel_traitsIfffffjLj8192ELj1ELj1ELj8ELj16ENS_18Kernel_traits_baseILj8192EfffffjLj256EEEEELb1ELb0ELb1ELb1EEEvNS_9FwdParamsE
        .type           _ZN10layer_norm13ln_fwd_kernelINS_13Kernel_traitsIfffffjLj8192ELj1ELj1ELj8ELj16ENS_18Kernel_traits_baseILj8192EfffffjLj256EEEEELb1ELb0ELb1ELb1EEEvNS_9FwdParamsE,@function
        .size           _ZN10layer_norm13ln_fwd_kernelINS_13Kernel_traitsIfffffjLj8192ELj1ELj1ELj8ELj16ENS_18Kernel_traits_baseILj8192EfffffjLj256EEEEELb1ELb0ELb1ELb1EEEvNS_9FwdParamsE,(.L_x_30339 - _ZN10layer_norm13ln_fwd_kernelINS_13Kernel_traitsIfffffjLj8192ELj1ELj1ELj8ELj16ENS_18Kernel_traits_baseILj8192EfffffjLj256EEEEELb1ELb0ELb1ELb1EEEvNS_9FwdParamsE)
        .other          _ZN10layer_norm13ln_fwd_kernelINS_13Kernel_traitsIfffffjLj8192ELj1ELj1ELj8ELj16ENS_18Kernel_traits_baseILj8192EfffffjLj256EEEEELb1ELb0ELb1ELb1EEEvNS_9FwdParamsE,@"STO_CUDA_ENTRY STV_DEFAULT"
_ZN10layer_norm13ln_fwd_kernelINS_13Kernel_traitsIfffffjLj8192ELj1ELj1ELj8ELj16ENS_18Kernel_traits_baseILj8192EfffffjLj256EEEEELb1ELb0ELb1ELb1EEEvNS_9FwdParamsE:
.text._ZN10layer_norm13ln_fwd_kernelINS_13Kernel_traitsIfffffjLj8192ELj1ELj1ELj8ELj16ENS_18Kernel_traits_baseILj8192EfffffjLj256EEEEELb1ELb0ELb1ELb1EEEvNS_9FwdParamsE:
        /* <DEDUP_REMOVED lines=89> */
[----:B------:R-:W-:Y:S01]  /*0590*/  ULDC.64 UR8, c[0x0][0x298] ;  /* 0x0000a60000087ab9 */ /* 0x000fe20000000a00 */
        /* <DEDUP_REMOVED lines=8> */
[----:B------:R-:W-:-:S02]  /*0620*/  LOP3.LUT R136, R112, 0xff, RZ, 0xc0, !PT ;  /* 0x000000ff70887812 */ /* 0x000fc400078ec0ff */
[----:B------:R-:W-:Y:S01]  /*0630*/  ISETP.NE.AND P2, PT, RZ, UR6, PT ;  /* 0x00000006ff007c0c */ /* 0x000fe2000bf45270 */
[----:B------:R-:W-:Y:S01]  /*0640*/  IMAD.WIDE.U32 R68, R68, -0x2daee0ad, RZ ;  /* 0xd2511f5344447825 */ /* 0x000fe200078e00ff */
[----:B------:R-:W-:Y:S01]  /*0650*/  LOP3.LUT R71, R73, R74, R116, 0x96, !PT ;  /* 0x0000004a49477212 */ /* 0x000fe200078e9674 */
[----:B------:R-:W-:Y:S02]  /*0660*/  ULDC UR6, c[0x0][0x290] ;  /* 0x0000a40000067ab9 */ /* 0x000fe40000000800 */
        /* <DEDUP_REMOVED lines=37> */
.L_x_28963:
        /* <DEDUP_REMOVED lines=48> */
.L_x_28659:
[----:B------:R-:W-:-:S07]  /*0bc0*/  IMAD.MOV.U32 R85, RZ, RZ, R140 ;  /* 0x000000ffff557224 */ /* 0x000fce00078e008c */
.L_x_28660:
[----:B------:R-:W-:Y:S05]  /*0bd0*/  BSYNC B1 ;  /* 0x0000000000017941 */ /* 0x000fea0003800000 */
.L_x_28658:
        /* <DEDUP_REMOVED lines=16> */
.L_x_28664:
[----:B------:R-:W-:Y:S05]  /*0ce0*/  BSYNC B2 ;  /* 0x0000000000027941 */ /* 0x000fea0003800000 */
.L_x_28663:
        /* <DEDUP_REMOVED lines=43> */
.L_x_28662:
[----:B------:R-:W-:Y:S05]  /*0fa0*/  BSYNC B1 ;  /* 0x0000000000017941 */ /* 0x000fea0003800000 */
.L_x_28661:
        /* <DEDUP_REMOVED lines=9> */
.L_x_28657:
[----:B------:R-:W-:Y:S05]  /*1040*/  BSYNC B0 ;  /* 0x0000000000007941 */ /* 0x000fea0003800000 */
.L_x_28656:
        /* <DEDUP_REMOVED lines=18> */
.L_x_28668:
[----:B------:R-:W-:-:S07]  /*1170*/  IMAD.MOV.U32 R77, RZ, RZ, R140 ;  /* 0x000000ffff4d7224 */ /* 0x000fce00078e008c */
.L_x_28669:
[----:B------:R-:W-:Y:S05]  /*1180*/  BSYNC B1 ;  /* 0x0000000000017941 */ /* 0x000fea0003800000 */
.L_x_28667:
        /* <DEDUP_REMOVED lines=16> */
.L_x_28673:
[----:B------:R-:W-:Y:S05]  /*1290*/  BSYNC B2 ;  /* 0x0000000000027941 */ /* 0x000fea0003800000 */
.L_x_28672:
        /* <DEDUP_REMOVED lines=44> */
.L_x_28671:
[----:B------:R-:W-:Y:S05]  /*1560*/  BSYNC B1 ;  /* 0x0000000000017941 */ /* 0x000fea0003800000 */
.L_x_28670:
        /* <DEDUP_REMOVED lines=9> */
.L_x_28666:
[----:B------:R-:W-:Y:S05]  /*1600*/  BSYNC B0 ;  /* 0x0000000000007941 */ /* 0x000fea0003800000 */
.L_x_28665:
        /* <DEDUP_REMOVED lines=18> */
.L_x_28677:
[----:B------:R-:W-:-:S07]  /*1730*/  MOV R86, R140 ;  /* 0x0000008c00567202 */ /* 0x000fce0000000f00 */
.L_x_28678:
[----:B------:R-:W-:Y:S05]  /*1740*/  BSYNC B1 ;  /* 0x0000000000017941 */ /* 0x000fea0003800000 */
.L_x_28676:
        /* <DEDUP_REMOVED lines=16> */
.L_x_28682:
[----:B------:R-:W-:Y:S05]  /*1850*/  BSYNC B2 ;  /* 0x0000000000027941 */ /* 0x000fea0003800000 */
.L_x_28681:
        /* <DEDUP_REMOVED lines=44> */
.L_x_28680:
[----:B------:R-:W-:Y:S05]  /*1b20*/  BSYNC B1 ;  /* 0x0000000000017941 */ /* 0x000fea0003800000 */
.L_x_28679:
        /* <DEDUP_REMOVED lines=9> */
.L_x_28675:
[----:B------:R-:W-:Y:S05]  /*1bc0*/  BSYNC B0 ;  /* 0x0000000000007941 */ /* 0x000fea0003800000 */
.L_x_28674:
        /* <DEDUP_REMOVED lines=18> */
.L_x_28686:
[----:B------:R-:W-:-:S07]  /*1cf0*/  IMAD.MOV.U32 R79, RZ, RZ, R140 ;  /* 0x000000ffff4f7224 */ /* 0x000fce00078e008c */
.L_x_28687:
[----:B------:R-:W-:Y:S05]  /*1d00*/  BSYNC B1 ;  /* 0x0000000000017941 */ /* 0x000fea0003800000 */
.L_x_28685:
        /* <DEDUP_REMOVED lines=16> */
.L_x_28691:
[----:B------:R-:W-:Y:S05]  /*1e10*/  BSYNC B2 ;  /* 0x0000000000027941 */ /* 0x000fea0003800000 */
.L_x_28690:
        /* <DEDUP_REMOVED lines=44> */
.L_x_28689:
[----:B------:R-:W-:Y:S05]  /*20e0*/  BSYNC B1 ;  /* 0x0000000000017941 */ /* 0x000fea0003800000 */
.L_x_28688:
        /* <DEDUP_REMOVED lines=9> */
.L_x_28684:
[----:B------:R-:W-:Y:S05]  /*2180*/  BSYNC B0 ;  /* 0x0000000000007941 */ /* 0x000fea0003800000 */
.L_x_28683:
        /* <DEDUP_REMOVED lines=8> */
[----:B-1----:R-:W-:Y:S01]  /*2210*/  @P0 IMAD.WIDE.U32 R86, R85, 0x10, R86 ;  /* 0x0000001055560825 */ /* 0x002fe200078e0056 */
[----:B------:R-:W-:Y:S06]  /*2220*/  @!P3 BRA `(.L_x_28693) ;  /* 0x00000000002cb947 */ /* 0x000fec0003800000 */
        /* <DEDUP_REMOVED lines=11> */
.L_x_28693:
[----:B------:R-:W-:Y:S05]  /*22e0*/  BSYNC B0 ;  /* 0x0000000000007941 */ /* 0x000fea0003800000 */
.L_x_28692:
[----:B--2---:R-:W-:Y:S01]  /*22f0*/  @P3 IMAD.WIDE.U32 R82, R84, 0x10, R82 ;  /* 0x0000001054523825 */ /* 0x004fe200078e0052 */
[----:B------:R-:W0:Y:S04]  /*2300*/  @P0 LDG.E.128 R72, desc[UR4][R86.64] ;  /* 0x0000000456480981 */ /* 0x000e28000c1e1d00 */
[----:B-----5:R2:W5:Y:S01]  /*2310*/  @P3 LDG.E.128 R68, desc[UR4][R82.64] ;  /* 0x0000000452443981 */ /* 0x020562000c1e1d00 */
[----:B------:R-:W-:Y:S01]  /*2320*/  @!P4 ISETP.NE.U32.AND P1, PT, R108, RZ, PT ;  /* 0x000000ff6c00c20c */ /* 0x000fe20003f25070 */
[----:B------:R-:W-:Y:S01]  /*2330*/  BSSY B0, `(.L_x_28694) ;  /* 0x0000059000007945 */ /* 0x000fe20003800000 */
[----:B-1----:R-:W-:Y:S02]  /*2340*/  @!P4 IMAD.MOV.U32 R89, RZ, RZ, R88 ;  /* 0x000000ffff59c224 */ /* 0x002fe400078e0058 */
[----:B------:R-:W-:-:S04]  /*2350*/  @!P4 ISETP.NE.AND.EX P1, PT, R109, RZ, PT, P1 ;  /* 0x000000ff6d00c20c */ /* 0x000fc80003f25310 */
[----:B0-----:R-:W-:Y:S01]  /*2360*/  @!P4 FSEL R80, R72, RZ, P1 ;  /* 0x000000ff4850c208 */ /* 0x001fe20000800000 */
[----:B--2---:R-:W-:Y:S08]  /*2370*/  @!P4 BRA `(.L_x_28695) ;  /* 0x000000040050c947 */ /* 0x004ff00003800000 */
        /* <DEDUP_REMOVED lines=12> */
.L_x_28697:
[----:B------:R-:W-:-:S07]  /*2440*/  MOV R90, R140 ;  /* 0x0000008c005a7202 */ /* 0x000fce0000000f00 */
.L_x_28698:
[----:B------:R-:W-:Y:S05]  /*2450*/  BSYNC B1 ;  /* 0x0000000000017941 */ /* 0x000fea0003800000 */
.L_x_28696:
        /* <DEDUP_REMOVED lines=16> */
.L_x_28702:
[----:B------:R-:W-:Y:S05]  /*2560*/  BSYNC B2 ;  /* 0x0000000000027941 */ /* 0x000fea0003800000 */
.L_x_28701:
        /* <DEDUP_REMOVED lines=43> */
.L_x_28700:
[----:B------:R-:W-:Y:S05]  /*2820*/  BSYNC B1 ;  /* 0x0000000000017941 */ /* 0x000fea0003800000 */
.L_x_28699:
        /* <DEDUP_REMOVED lines=9> */
.L_x_28695:
[----:B------:R-:W-:Y:S05]  /*28c0*/  BSYNC B0 ;  /* 0x0000000000007941 */ /* 0x000fea0003800000 */
.L_x_28694:
        /* <DEDUP_REMOVED lines=18> */
.L_x_28706:
[----:B------:R-:W-:-:S07]  /*29f0*/  MOV R81, R140 ;  /* 0x0000008c00517202 */ /* 0x000fce0000000f00 */
.L_x_28707:
[----:B------:R-:W-:Y:S05]  /*2a00*/  BSYNC B1 ;  /* 0x0000000000017941 */ /* 0x000fea0003800000 */
.L_x_28705:
        /* <DEDUP_REMOVED lines=16> */
.L_x_28711:
[----:B------:R-:W-:Y:S05]  /*2b10*/  BSYNC B2 ;  /* 0x0000000000027941 */ /* 0x000fea0003800000 */
.L_x_28710:
        /* <DEDUP_REMOVED lines=44> */
.L_x_28709:
[----:B------:R-:W-:Y:S05]  /*2de0*/  BSYNC B1 ;  /* 0x0000000000017941 */ /* 0x000fea0003800000 */
.L_x_28708:
        /* <DEDUP_REMOVED lines=9> */
.L_x_28704:
[----:B------:R-:W-:Y:S05]  /*2e80*/  BSYNC B0 ;  /* 0x0000000000007941 */ /* 0x000fea0003800000 */
.L_x_28703:
        /* <DEDUP_REMOVED lines=18> */
.L_x_28715:
[----:B------:R-:W-:-:S07]  /*2fb0*/  IMAD.MOV.U32 R92, RZ, RZ, R140 ;  /* 0x000000ffff5c7224 */ /* 0x000fce00078e008c */
.L_x_28716:
[----:B------:R-:W-:Y:S05]  /*2fc0*/  BSYNC B1 ;  /* 0x0000000000017941 */ /* 0x000fea0003800000 */
.L_x_28714:
        /* <DEDUP_REMOVED lines=16> */
.L_x_28720:
[----:B------:R-:W-:Y:S05]  /*30d0*/  BSYNC B2 ;  /* 0x0000000000027941 */ /* 0x000fea0003800000 */
.L_x_28719:
        /* <DEDUP_REMOVED lines=44> */
.L_x_28718:
[----:B------:R-:W-:Y:S05]  /*33a0*/  BSYNC B1 ;  /* 0x0000000000017941 */ /* 0x000fea0003800000 */
.L_x_28717:
        /* <DEDUP_REMOVED lines=9> */
.L_x_28713:
[----:B------:R-:W-:Y:S05]  /*3440*/  BSYNC B0 ;  /* 0x0000000000007941 */ /* 0x000fea0003800000 */
.L_x_28712:
        /* <DEDUP_REMOVED lines=18> */
.L_x_28724:
[----:B------:R-:W-:-:S07]  /*3570*/  MOV R83, R140 ;  /* 0x0000008c00537202 */ /* 0x000fce0000000f00 */
.L_x_28725:
[----:B------:R-:W-:Y:S05]  /*3580*/  BSYNC B1 ;  /* 0x0000000000017941 */ /* 0x000fea0003800000 */
.L_x_28723:
        /* <DEDUP_REMOVED lines=16> */
.L_x_28729:
[----:B------:R-:W-:Y:S05]  /*3690*/  BSYNC B2 ;  /* 0x0000000000027941 */ /* 0x000fea0003800000 */
.L_x_28728:
        /* <DEDUP_REMOVED lines=44> */
.L_x_28727:
[----:B------:R-:W-:Y:S05]  /*3960*/  BSYNC B1 ;  /* 0x0000000000017941 */ /* 0x000fea0003800000 */
.L_x_28726:
        /* <DEDUP_REMOVED lines=9> */
.L_x_28722:
[----:B------:R-:W-:Y:S05]  /*3a00*/  BSYNC B0 ;  /* 0x0000000000007941 */ /* 0x000fea0003800000 */
.L_x_28721:
        /* <DEDUP_REMOVED lines=13> */
[----:B------:R-:W-:Y:S02]  /*3ae0*/  LOP3.LUT R98, R142, 0xff, RZ, 0xc0, !PT ;  /* 0x000000ff8e627812 */ /* 0x000fe400078ec0ff */
[----:B------:R-:W-:Y:S01]  /*3af0*/  LOP3.LUT R95, R141, 0xff, RZ, 0xc0, !PT ;  /* 0x000000ff8d5f7812 */ /* 0x000fe200078ec0ff */
[----:B------:R-:W-:-:S05]  /*3b00*/  IMAD R85, R85, 0x1000000, R96 ;  /* 0x0100000055557824 */ /* 0x000fca00078e0260 */
[----:B------:R-:W-:-:S05]  /*3b10*/  LEA R98, R98, R85, 0x8 ;  /* 0x0000005562627211 */ /* 0x000fca00078e40ff */
[----:B------:R-:W-:Y:S02]  /*3b20*/  IMAD.IADD R95, R98, 0x1, R95 ;  /* 0x00000001625f7824 */ /* 0x000fe400078e025f */
[----:B0-----:R-:W-:-:S05]  /*3b30*/  IMAD.WIDE.U32 R84, R84, 0x4, R86 ;  /* 0x0000000454547825 */ /* 0x001fca00078e0056 */
[----:B------:R0:W-:Y:S02]  /*3b40*/  STG.E desc[UR4][R84.64], R95 ;  /* 0x0000005f54007986 */ /* 0x0001e4000c101904 */
.L_x_28731:
[----:B------:R-:W-:Y:S05]  /*3b50*/  BSYNC B0 ;  /* 0x0000000000007941 */ /* 0x000fea0003800000 */
.L_x_28730:
        /* <DEDUP_REMOVED lines=21> */
.L_x_28735:
[----:B------:R-:W-:-:S07]  /*3cb0*/  IMAD.MOV.U32 R95, RZ, RZ, R140 ;  /* 0x000000ffff5f7224 */ /* 0x000fce00078e008c */
.L_x_28736:
[----:B------:R-:W-:Y:S05]  /*3cc0*/  BSYNC B1 ;  /* 0x0000000000017941 */ /* 0x000fea0003800000 */
.L_x_28734:
        /* <DEDUP_REMOVED lines=16> */
.L_x_28740:
[----:B------:R-:W-:Y:S05]  /*3dd0*/  BSYNC B2 ;  /* 0x0000000000027941 */ /* 0x000fea0003800000 */
.L_x_28739:
        /* <DEDUP_REMOVED lines=43> */
.L_x_28738:
[----:B------:R-:W-:Y:S05]  /*4090*/  BSYNC B1 ;  /* 0x0000000000017941 */ /* 0x000fea0003800000 */
.L_x_28737:
        /* <DEDUP_REMOVED lines=9> */
.L_x_28733:
[----:B------:R-:W-:Y:S05]  /*4130*/  BSYNC B0 ;  /* 0x0000000000007941 */ /* 0x000fea0003800000 */
.L_x_28732:
        /* <DEDUP_REMOVED lines=18> */
.L_x_28744:
[----:B------:R-:W-:-:S07]  /*4260*/  IMAD.MOV.U32 R85, RZ, RZ, R140 ;  /* 0x000000ffff557224 */ /* 0x000fce00078e008c */
.L_x_28745:
[----:B------:R-:W-:Y:S05]  /*4270*/  BSYNC B1 ;  /* 0x0000000000017941 */ /* 0x000fea0003800000 */
.L_x_28743:
        /* <DEDUP_REMOVED lines=16> */
.L_x_28749:
[----:B------:R-:W-:Y:S05]  /*4380*/  BSYNC B2 ;  /* 0x0000000000027941 */ /* 0x000fea0003800000 */
.L_x_28748:
        /* <DEDUP_REMOVED lines=44> */
.L_x_28747:
[----:B------:R-:W-:Y:S05]  /*4650*/  BSYNC B1 ;  /* 0x0000000000017941 */ /* 0x000fea0003800000 */
.L_x_28746:
        /* <DEDUP_REMOVED lines=9> */
.L_x_28742:
[----:B------:R-:W-:Y:S05]  /*46f0*/  BSYNC B0 ;  /* 0x0000000000007941 */ /* 0x000fea0003800000 */
.L_x_28741:
        /* <DEDUP_REMOVED lines=18> */
.L_x_28753:
[----:B------:R-:W-:-:S07]  /*4820*/  MOV R96, R140 ;  /* 0x0000008c00607202 */ /* 0x000fce0000000f00 */
.L_x_28754:
[----:B------:R-:W-:Y:S05]  /*4830*/  BSYNC B1 ;  /* 0x0000000000017941 */ /* 0x000fea0003800000 */
.L_x_28752:
        /* <DEDUP_REMOVED lines=16> */
.L_x_28758:
[----:B------:R-:W-:Y:S05]  /*4940*/  BSYNC B2 ;  /* 0x0000000000027941 */ /* 0x000fea0003800000 */
.L_x_28757:
        /* <DEDUP_REMOVED lines=44> */
.L_x_28756:
[----:B------:R-:W-:Y:S05]  /*4c10*/  BSYNC B1 ;  /* 0x0000000000017941 */ /* 0x000fea0003800000 */
.L_x_28755:
        /* <DEDUP_REMOVED lines=9> */
.L_x_28751:
[----:B------:R-:W-:Y:S05]  /*4cb0*/  BSYNC B0 ;  /* 0x0000000000007941 */ /* 0x000fea0003800000 */
.L_x_28750:
        /* <DEDUP_REMOVED lines=18> */
.L_x_28762:
[----:B------:R-:W-:-:S07]  /*4de0*/  IMAD.MOV.U32 R87, RZ, RZ, R140 ;  /* 0x000000ffff577224 */ /* 0x000fce00078e008c */
.L_x_28763:
[----:B------:R-:W-:Y:S05]  /*4df0*/  BSYNC B1 ;  /* 0x0000000000017941 */ /* 0x000fea0003800000 */
.L_x_28761:
        /* <DEDUP_REMOVED lines=16> */
.L_x_28767:
[----:B------:R-:W-:Y:S05]  /*4f00*/  BSYNC B2 ;  /* 0x0000000000027941 */ /* 0x000fea0003800000 */
.L_x_28766:
        /* <DEDUP_REMOVED lines=44> */
.L_x_28765:
[----:B------:R-:W-:Y:S05]  /*51d0*/  BSYNC B1 ;  /* 0x0000000000017941 */ /* 0x000fea0003800000 */
.L_x_28764:
        /* <DEDUP_REMOVED lines=9> */
.L_x_28760:
[----:B------:R-:W-:Y:S05]  /*5270*/  BSYNC B0 ;  /* 0x0000000000007941 */ /* 0x000fea0003800000 */
.L_x_28759:
        /* <DEDUP_REMOVED lines=13> */
[----:B------:R-:W-:Y:S02]  /*5350*/  LOP3.LUT R100, R99, 0xff0000, RZ, 0xc0, !PT ;  /* 0x00ff000063647812 */ /* 0x000fe400078ec0ff */
[----:B------:R-:W-:Y:S02]  /*5360*/  LOP3.LUT R99, R141, 0xff, RZ, 0xc0, !PT ;  /* 0x000000ff8d637812 */ /* 0x000fe400078ec0ff */
[----:B------:R-:W-:-:S05]  /*5370*/  LEA R89, R89, R100, 0x18 ;  /* 0x0000006459597211 */ /* 0x000fca00078ec0ff */
[----:B------:R-:W-:-:S05]  /*5380*/  IMAD R102, R102, 0x100, R89 ;  /* 0x0000010066667824 */ /* 0x000fca00078e0259 */
[----:B------:R-:W-:Y:S01]  /*5390*/  IADD3 R99, R102, R99, RZ ;  /* 0x0000006366637210 */ /* 0x000fe20007ffe0ff */
[----:B0-----:R-:W-:-:S05]  /*53a0*/  IMAD.WIDE.U32 R88, R88, 0x4, R90 ;  /* 0x0000000458587825 */ /* 0x001fca00078e005a */
[----:B------:R0:W-:Y:S02]  /*53b0*/  STG.E desc[UR4][R88.64], R99 ;  /* 0x0000006358007986 */ /* 0x0001e4000c101904 */
.L_x_28769:
[----:B------:R-:W-:Y:S05]  /*53c0*/  BSYNC B0 ;  /* 0x0000000000007941 */ /* 0x000fea0003800000 */
.L_x_28768:
        /* <DEDUP_REMOVED lines=21> */
.L_x_28773:
[----:B------:R-:W-:-:S07]  /*5520*/  MOV R99, R140 ;  /* 0x0000008c00637202 */ /* 0x000fce0000000f00 */
.L_x_28774:
[----:B------:R-:W-:Y:S05]  /*5530*/  BSYNC B1 ;  /* 0x0000000000017941 */ /* 0x000fea0003800000 */
.L_x_28772:
        /* <DEDUP_REMOVED lines=16> */
.L_x_28778:
[----:B------:R-:W-:Y:S05]  /*5640*/  BSYNC B2 ;  /* 0x0000000000027941 */ /* 0x000fea0003800000 */
.L_x_28777:
        /* <DEDUP_REMOVED lines=43> */
.L_x_28776:
[----:B------:R-:W-:Y:S05]  /*5900*/  BSYNC B1 ;  /* 0x0000000000017941 */ /* 0x000fea0003800000 */
.L_x_28775:
        /* <DEDUP_REMOVED lines=9> */
.L_x_28771:
[----:B------:R-:W-:Y:S05]  /*59a0*/  BSYNC B0 ;  /* 0x0000000000007941 */ /* 0x000fea0003800000 */
.L_x_28770:
        /* <DEDUP_REMOVED lines=18> */
.L_x_28782:
[----:B------:R-:W-:-:S07]  /*5ad0*/  MOV R89, R140 ;  /* 0x0000008c00597202 */ /* 0x000fce0000000f00 */
.L_x_28783:
[----:B------:R-:W-:Y:S05]  /*5ae0*/  BSYNC B1 ;  /* 0x0000000000017941 */ /* 0x000fea0003800000 */
.L_x_28781:
        /* <DEDUP_REMOVED lines=16> */
.L_x_28787:
[----:B------:R-:W-:Y:S05]  /*5bf0*/  BSYNC B2 ;  /* 0x0000000000027941 */ /* 0x000fea0003800000 */
.L_x_28786:
        /* <DEDUP_REMOVED lines=44> */
.L_x_28785:
[----:B------:R-:W-:Y:S05]  /*5ec0*/  BSYNC B1 ;  /* 0x0000000000017941 */ /* 0x000fea0003800000 */
.L_x_28784:
        /* <DEDUP_REMOVED lines=9> */
.L_x_28780:
[----:B------:R-:W-:Y:S05]  /*5f60*/  BSYNC B0 ;  /* 0x0000000000007941 */ /* 0x000fea0003800000 */
.L_x_28779:
        /* <DEDUP_REMOVED lines=18> */
.L_x_28791:
[----:B------:R-:W-:-:S07]  /*6090*/  IMAD.MOV.U32 R100, RZ, RZ, R140 ;  /* 0x000000ffff647224 */ /* 0x000fce00078e008c */
.L_x_28792:
[----:B------:R-:W-:Y:S05]  /*60a0*/  BSYNC B1 ;  /* 0x0000000000017941 */ /* 0x000fea0003800000 */
.L_x_28790:
        /* <DEDUP_REMOVED lines=16> */
.L_x_28796:
[----:B------:R-:W-:Y:S05]  /*61b0*/  BSYNC B2 ;  /* 0x0000000000027941 */ /* 0x000fea0003800000 */
.L_x_28795:
        /* <DEDUP_REMOVED lines=44> */
.L_x_28794:
[----:B------:R-:W-:Y:S05]  /*6480*/  BSYNC B1 ;  /* 0x0000000000017941 */ /* 0x000fea0003800000 */
.L_x_28793:
        /* <DEDUP_REMOVED lines=9> */
.L_x_28789:
[----:B------:R-:W-:Y:S05]  /*6520*/  BSYNC B0 ;  /* 0x0000000000007941 */ /* 0x000fea0003800000 */
.L_x_28788:
        /* <DEDUP_REMOVED lines=18> */
.L_x_28800:
[----:B------:R-:W-:-:S07]  /*6650*/  MOV R91, R140 ;  /* 0x0000008c005b7202 */ /* 0x000fce0000000f00 */
.L_x_28801:
[----:B------:R-:W-:Y:S05]  /*6660*/  BSYNC B1 ;  /* 0x0000000000017941 */ /* 0x000fea0003800000 */
.L_x_28799:
        /* <DEDUP_REMOVED lines=16> */
.L_x_28805:
[----:B------:R-:W-:Y:S05]  /*6770*/  BSYNC B2 ;  /* 0x0000000000027941 */ /* 0x000fea0003800000 */
.L_x_28804:
        /* <DEDUP_REMOVED lines=44> */
.L_x_28803:
[----:B------:R-:W-:Y:S05]  /*6a40*/  BSYNC B1 ;  /* 0x0000000000017941 */ /* 0x000fea0003800000 */
.L_x_28802:
        /* <DEDUP_REMOVED lines=9> */
.L_x_28798:
[----:B------:R-:W-:Y:S05]  /*6ae0*/  BSYNC B0 ;  /* 0x0000000000007941 */ /* 0x000fea0003800000 */
.L_x_28797:
        /* <DEDUP_REMOVED lines=20> */
.L_x_28807:
[----:B------:R-:W-:Y:S05]  /*6c30*/  BSYNC B0 ;  /* 0x0000000000007941 */ /* 0x000fea0003800000 */
.L_x_28806:
        /* <DEDUP_REMOVED lines=21> */
.L_x_28811:
[----:B------:R-:W-:-:S07]  /*6d90*/  IMAD.MOV.U32 R103, RZ, RZ, R140 ;  /* 0x000000ffff677224 */ /* 0x000fce00078e008c */
.L_x_28812:
[----:B------:R-:W-:Y:S05]  /*6da0*/  BSYNC B1 ;  /* 0x0000000000017941 */ /* 0x000fea0003800000 */
.L_x_28810:
        /* <DEDUP_REMOVED lines=16> */
.L_x_28816:
[----:B------:R-:W-:Y:S05]  /*6eb0*/  BSYNC B2 ;  /* 0x0000000000027941 */ /* 0x000fea0003800000 */
.L_x_28815:
        /* <DEDUP_REMOVED lines=43> */
.L_x_28814:
[----:B------:R-:W-:Y:S05]  /*7170*/  BSYNC B1 ;  /* 0x0000000000017941 */ /* 0x000fea0003800000 */
.L_x_28813:
        /* <DEDUP_REMOVED lines=9> */
.L_x_28809:
[----:B------:R-:W-:Y:S05]  /*7210*/  BSYNC B0 ;  /* 0x0000000000007941 */ /* 0x000fea0003800000 */
.L_x_28808:
        /* <DEDUP_REMOVED lines=18> */
.L_x_28820:
[----:B------:R-:W-:-:S07]  /*7340*/  IMAD.MOV.U32 R93, RZ, RZ, R140 ;  /* 0x000000ffff5d7224 */ /* 0x000fce00078e008c */
.L_x_28821:
[----:B------:R-:W-:Y:S05]  /*7350*/  BSYNC B1 ;  /* 0x0000000000017941 */ /* 0x000fea0003800000 */
.L_x_28819:
        /* <DEDUP_REMOVED lines=16> */
.L_x_28825:
[----:B------:R-:W-:Y:S05]  /*7460*/  BSYNC B2 ;  /* 0x0000000000027941 */ /* 0x000fea0003800000 */
.L_x_28824:
        /* <DEDUP_REMOVED lines=44> */
.L_x_28823:
[----:B------:R-:W-:Y:S05]  /*7730*/  BSYNC B1 ;  /* 0x0000000000017941 */ /* 0x000fea0003800000 */
.L_x_28822:
        /* <DEDUP_REMOVED lines=9> */
.L_x_28818:
[----:B------:R-:W-:Y:S05]  /*77d0*/  BSYNC B0 ;  /* 0x0000000000007941 */ /* 0x000fea0003800000 */
.L_x_28817:
        /* <DEDUP_REMOVED lines=18> */
.L_x_28829:
[----:B------:R-:W-:-:S07]  /*7900*/  MOV R106, R140 ;  /* 0x0000008c006a7202 */ /* 0x000fce0000000f00 */
.L_x_28830:
[----:B------:R-:W-:Y:S05]  /*7910*/  BSYNC B1 ;  /* 0x0000000000017941 */ /* 0x000fea0003800000 */
.L_x_28828:
        /* <DEDUP_REMOVED lines=16> */
.L_x_28834:
[----:B------:R-:W-:Y:S05]  /*7a20*/  BSYNC B2 ;  /* 0x0000000000027941 */ /* 0x000fea0003800000 */
.L_x_28833:
        /* <DEDUP_REMOVED lines=44> */
.L_x_28832:
[----:B------:R-:W-:Y:S05]  /*7cf0*/  BSYNC B1 ;  /* 0x0000000000017941 */ /* 0x000fea0003800000 */
.L_x_28831:
        /* <DEDUP_REMOVED lines=9> */
.L_x_28827:
[----:B------:R-:W-:Y:S05]  /*7d90*/  BSYNC B0 ;  /* 0x0000000000007941 */ /* 0x000fea0003800000 */
.L_x_28826:
        /* <DEDUP_REMOVED lines=18> */
.L_x_28838:
[----:B------:R-:W-:-:S07]  /*7ec0*/  IMAD.MOV.U32 R95, RZ, RZ, R140 ;  /* 0x000000ffff5f7224 */ /* 0x000fce00078e008c */
.L_x_28839:
[----:B------:R-:W-:Y:S05]  /*7ed0*/  BSYNC B1 ;  /* 0x0000000000017941 */ /* 0x000fea0003800000 */
.L_x_28837:
        /* <DEDUP_REMOVED lines=16> */
.L_x_28843:
[----:B------:R-:W-:Y:S05]  /*7fe0*/  BSYNC B2 ;  /* 0x0000000000027941 */ /* 0x000fea0003800000 */
.L_x_28842:
        /* <DEDUP_REMOVED lines=44> */
.L_x_28841:
[----:B------:R-:W-:Y:S05]  /*82b0*/  BSYNC B1 ;  /* 0x0000000000017941 */ /* 0x000fea0003800000 */
.L_x_28840:
        /* <DEDUP_REMOVED lines=9> */
.L_x_28836:
[----:B------:R-:W-:Y:S05]  /*8350*/  BSYNC B0 ;  /* 0x0000000000007941 */ /* 0x000fea0003800000 */
.L_x_28835:
        /* <DEDUP_REMOVED lines=11> */
[----:B------:R-:W-:-:S04]  /*8410*/  LOP3.LUT R97, R144, 0xffff, RZ, 0xc0, !PT ;  /* 0x0000ffff90617812 */ /* 0x000fc800078ec0ff */
[----:B------:R-:W-:Y:S02]  /*8420*/  LOP3.LUT R150, R149, 0xff0000, RZ, 0xc0, !PT ;  /* 0x00ff000095967812 */ /* 0x000fe400078ec0ff */
[----:B------:R-:W-:Y:S02]  /*8430*/  LOP3.LUT R149, R141, 0xff, RZ, 0xc0, !PT ;  /* 0x000000ff8d957812 */ /* 0x000fe400078ec0ff */
[----:B------:R-:W-:Y:S02]  /*8440*/  LEA R97, R97, R150, 0x18 ;  /* 0x0000009661617211 */ /* 0x000fe400078ec0ff */
[----:B------:R-:W-:-:S05]  /*8450*/  LOP3.LUT R150, R142, 0xff, RZ, 0xc0, !PT ;  /* 0x000000ff8e967812 */ /* 0x000fca00078ec0ff */
[----:B------:R-:W-:-:S05]  /*8460*/  IMAD R150, R150, 0x100, R97 ;  /* 0x0000010096967824 */ /* 0x000fca00078e0261 */
[----:B------:R-:W-:Y:S01]  /*8470*/  IADD3 R149, R150, R149, RZ ;  /* 0x0000009596957210 */ /* 0x000fe20007ffe0ff */
[----:B0-----:R-:W-:-:S05]  /*8480*/  IMAD.WIDE.U32 R96, R96, 0x4, R98 ;  /* 0x0000000460607825 */ /* 0x001fca00078e0062 */
[----:B------:R0:W-:Y:S02]  /*8490*/  STG.E desc[UR4][R96.64], R149 ;  /* 0x0000009560007986 */ /* 0x0001e4000c101904 */
.L_x_28845:
[----:B------:R-:W-:Y:S05]  /*84a0*/  BSYNC B0 ;  /* 0x0000000000007941 */ /* 0x000fea0003800000 */
.L_x_28844:
        /* <DEDUP_REMOVED lines=21> */
.L_x_28849:
[----:B------:R-:W-:-:S07]  /*8600*/  MOV R149, R140 ;  /* 0x0000008c00957202 */ /* 0x000fce0000000f00 */
.L_x_28850:
[----:B------:R-:W-:Y:S05]  /*8610*/  BSYNC B1 ;  /* 0x0000000000017941 */ /* 0x000fea0003800000 */
.L_x_28848:
        /* <DEDUP_REMOVED lines=16> */
.L_x_28854:
[----:B------:R-:W-:Y:S05]  /*8720*/  BSYNC B2 ;  /* 0x0000000000027941 */ /* 0x000fea0003800000 */
.L_x_28853:
        /* <DEDUP_REMOVED lines=43> */
.L_x_28852:
[----:B------:R-:W-:Y:S05]  /*89e0*/  BSYNC B1 ;  /* 0x0000000000017941 */ /* 0x000fea0003800000 */
.L_x_28851:
        /* <DEDUP_REMOVED lines=9> */
.L_x_28847:
[----:B------:R-:W-:Y:S05]  /*8a80*/  BSYNC B0 ;  /* 0x0000000000007941 */ /* 0x000fea0003800000 */
.L_x_28846:
        /* <DEDUP_REMOVED lines=18> */
.L_x_28858:
[----:B------:R-:W-:-:S07]  /*8bb0*/  MOV R97, R140 ;  /* 0x0000008c00617202 */ /* 0x000fce0000000f00 */
.L_x_28859:
[----:B------:R-:W-:Y:S05]  /*8bc0*/  BSYNC B1 ;  /* 0x0000000000017941 */ /* 0x000fea0003800000 */
.L_x_28857:
        /* <DEDUP_REMOVED lines=16> */
.L_x_28863:
[----:B------:R-:W-:Y:S05]  /*8cd0*/  BSYNC B2 ;  /* 0x0000000000027941 */ /* 0x000fea0003800000 */
.L_x_28862:
        /* <DEDUP_REMOVED lines=44> */
.L_x_28861:
[----:B------:R-:W-:Y:S05]  /*8fa0*/  BSYNC B1 ;  /* 0x0000000000017941 */ /* 0x000fea0003800000 */
.L_x_28860:
        /* <DEDUP_REMOVED lines=9> */
.L_x_28856:
[----:B------:R-:W-:Y:S05]  /*9040*/  BSYNC B0 ;  /* 0x0000000000007941 */ /* 0x000fea0003800000 */
.L_x_28855:
        /* <DEDUP_REMOVED lines=18> */
.L_x_28867:
[----:B------:R-:W-:-:S07]  /*9170*/  IMAD.MOV.U32 R143, RZ, RZ, R140 ;  /* 0x000000ffff8f7224 */ /* 0x000fce00078e008c */
.L_x_28868:
[----:B------:R-:W-:Y:S05]  /*9180*/  BSYNC B1 ;  /* 0x0000000000017941 */ /* 0x000fea0003800000 */
.L_x_28866:
        /* <DEDUP_REMOVED lines=16> */
.L_x_28872:
[----:B------:R-:W-:Y:S05]  /*9290*/  BSYNC B2 ;  /* 0x0000000000027941 */ /* 0x000fea0003800000 */
.L_x_28871:
        /* <DEDUP_REMOVED lines=44> */
.L_x_28870:
[----:B------:R-:W-:Y:S05]  /*9560*/  BSYNC B1 ;  /* 0x0000000000017941 */ /* 0x000fea0003800000 */
.L_x_28869:
        /* <DEDUP_REMOVED lines=9> */
.L_x_28865:
[----:B------:R-:W-:Y:S05]  /*9600*/  BSYNC B0 ;  /* 0x0000000000007941 */ /* 0x000fea0003800000 */
.L_x_28864:
        /* <DEDUP_REMOVED lines=18> */
.L_x_28876:
[----:B------:R-:W-:-:S07]  /*9730*/  MOV R99, R140 ;  /* 0x0000008c00637202 */ /* 0x000fce0000000f00 */
.L_x_28877:
[----:B------:R-:W-:Y:S05]  /*9740*/  BSYNC B1 ;  /* 0x0000000000017941 */ /* 0x000fea0003800000 */
.L_x_28875:
        /* <DEDUP_REMOVED lines=16> */
.L_x_28881:
[----:B------:R-:W-:Y:S05]  /*9850*/  BSYNC B2 ;  /* 0x0000000000027941 */ /* 0x000fea0003800000 */
.L_x_28880:
        /* <DEDUP_REMOVED lines=44> */
.L_x_28879:
[----:B------:R-:W-:Y:S05]  /*9b20*/  BSYNC B1 ;  /* 0x0000000000017941 */ /* 0x000fea0003800000 */
.L_x_28878:
        /* <DEDUP_REMOVED lines=9> */
.L_x_28874:
[----:B------:R-:W-:Y:S05]  /*9bc0*/  BSYNC B0 ;  /* 0x0000000000007941 */ /* 0x000fea0003800000 */
.L_x_28873:
        /* <DEDUP_REMOVED lines=20> */
.L_x_28883:
[----:B------:R-:W-:Y:S05]  /*9d10*/  BSYNC B0 ;  /* 0x0000000000007941 */ /* 0x000fea0003800000 */
.L_x_28882:
        /* <DEDUP_REMOVED lines=21> */
.L_x_28887:
[----:B------:R-:W-:-:S07]  /*9e70*/  IMAD.MOV.U32 R150, RZ, RZ, R140 ;  /* 0x000000ffff967224 */ /* 0x000fce00078e008c */
.L_x_28888:
[----:B------:R-:W-:Y:S05]  /*9e80*/  BSYNC B1 ;  /* 0x0000000000017941 */ /* 0x000fea0003800000 */
.L_x_28886:
        /* <DEDUP_REMOVED lines=16> */
.L_x_28892:
[----:B------:R-:W-:Y:S05]  /*9f90*/  BSYNC B2 ;  /* 0x0000000000027941 */ /* 0x000fea0003800000 */
.L_x_28891:
        /* <DEDUP_REMOVED lines=44> */
.L_x_28890:
[----:B------:R-:W-:Y:S05]  /*a260*/  BSYNC B1 ;  /* 0x0000000000017941 */ /* 0x000fea0003800000 */
.L_x_28889:
        /* <DEDUP_REMOVED lines=9> */
.L_x_28885:
[----:B------:R-:W-:Y:S05]  /*a300*/  BSYNC B0 ;  /* 0x0000000000007941 */ /* 0x000fea0003800000 */
.L_x_28884:
        /* <DEDUP_REMOVED lines=18> */
.L_x_28896:
[----:B------:R-:W-:-:S07]  /*a430*/  MOV R101, R140 ;  /* 0x0000008c00657202 */ /* 0x000fce0000000f00 */
.L_x_28897:
[----:B------:R-:W-:Y:S05]  /*a440*/  BSYNC B1 ;  /* 0x0000000000017941 */ /* 0x000fea0003800000 */
.L_x_28895:
        /* <DEDUP_REMOVED lines=16> */
.L_x_28901:
[----:B------:R-:W-:Y:S05]  /*a550*/  BSYNC B2 ;  /* 0x0000000000027941 */ /* 0x000fea0003800000 */
.L_x_28900:
        /* <DEDUP_REMOVED lines=44> */
.L_x_28899:
[----:B------:R-:W-:Y:S05]  /*a820*/  BSYNC B1 ;  /* 0x0000000000017941 */ /* 0x000fea0003800000 */
.L_x_28898:
        /* <DEDUP_REMOVED lines=9> */
.L_x_28894:
[----:B------:R-:W-:Y:S05]  /*a8c0*/  BSYNC B0 ;  /* 0x0000000000007941 */ /* 0x000fea0003800000 */
.L_x_28893:
        /* <DEDUP_REMOVED lines=18> */
.L_x_28905:
[----:B------:R-:W-:-:S07]  /*a9f0*/  IMAD.MOV.U32 R143, RZ, RZ, R140 ;  /* 0x000000ffff8f7224 */ /* 0x000fce00078e008c */
.L_x_28906:
[----:B------:R-:W-:Y:S05]  /*aa00*/  BSYNC B1 ;  /* 0x0000000000017941 */ /* 0x000fea0003800000 */
.L_x_28904:
        /* <DEDUP_REMOVED lines=16> */
.L_x_28910:
[----:B------:R-:W-:Y:S05]  /*ab10*/  BSYNC B2 ;  /* 0x0000000000027941 */ /* 0x000fea0003800000 */
.L_x_28909:
        /* <DEDUP_REMOVED lines=44> */
.L_x_28908:
[----:B------:R-:W-:Y:S05]  /*ade0*/  BSYNC B1 ;  /* 0x0000000000017941 */ /* 0x000fea0003800000 */
.L_x_28907:
        /* <DEDUP_REMOVED lines=8> */
[----:B------:R-:W-:-:S07]  /*ae70*/  @P0 FADD.FTZ R102, R74, R102 ;  /* 0x000000664a660221 */ /* 0x000fce0000010000 */
.L_x_28903:
[----:B------:R-:W-:Y:S05]  /*ae80*/  BSYNC B0 ;  /* 0x0000000000007941 */ /* 0x000fea0003800000 */
.L_x_28902:
        /* <DEDUP_REMOVED lines=18> */
.L_x_28914:
[----:B------:R-:W-:-:S07]  /*afb0*/  MOV R103, R140 ;  /* 0x0000008c00677202 */ /* 0x000fce0000000f00 */
.L_x_28915:
[----:B------:R-:W-:Y:S05]  /*afc0*/  BSYNC B1 ;  /* 0x0000000000017941 */ /* 0x000fea0003800000 */
.L_x_28913:
        /* <DEDUP_REMOVED lines=16> */
.L_x_28919:
[----:B------:R-:W-:Y:S05]  /*b0d0*/  BSYNC B2 ;  /* 0x0000000000027941 */ /* 0x000fea0003800000 */
.L_x_28918:
        /* <DEDUP_REMOVED lines=44> */
.L_x_28917:
[----:B------:R-:W-:Y:S05]  /*b3a0*/  BSYNC B1 ;  /* 0x0000000000017941 */ /* 0x000fea0003800000 */
.L_x_28916:
        /* <DEDUP_REMOVED lines=9> */
.L_x_28912:
[----:B------:R-:W-:Y:S05]  /*b440*/  BSYNC B0 ;  /* 0x0000000000007941 */ /* 0x000fea0003800000 */
.L_x_28911:
        /* <DEDUP_REMOVED lines=8> */
[----:B------:R-:W-:Y:S02]  /*b4d0*/  IMAD.U32 R105, R143, 0x10000, RZ ;  /* 0x000100008f697824 */ /* 0x000fe400078e00ff */
[----:B-1----:R-:W-:-:S03]  /*b4e0*/  IMAD.WIDE.U32 R106, R106, 0x4, R150 ;  /* 0x000000046a6a7825 */ /* 0x002fc600078e0096 */
[----:B------:R-:W-:Y:S02]  /*b4f0*/  LOP3.LUT R150, R105, 0xff0000, RZ, 0xc0, !PT ;  /* 0x00ff000069967812 */ /* 0x000fe400078ec0ff */
[----:B------:R-:W-:-:S04]  /*b500*/  LOP3.LUT R105, R144, 0xffff, RZ, 0xc0, !PT ;  /* 0x0000ffff90697812 */ /* 0x000fc800078ec0ff */
[----:B------:R-:W-:Y:S02]  /*b510*/  LEA R105, R105, R150, 0x18 ;  /* 0x0000009669697211 */ /* 0x000fe400078ec0ff */
[----:B------:R-:W-:-:S05]  /*b520*/  LOP3.LUT R150, R142, 0xff, RZ, 0xc0, !PT ;  /* 0x000000ff8e967812 */ /* 0x000fca00078ec0ff */
[----:B------:R-:W-:Y:S01]  /*b530*/  IMAD R105, R150, 0x100, R105 ;  /* 0x0000010096697824 */ /* 0x000fe200078e0269 */
[----:B------:R-:W-:-:S04]  /*b540*/  LOP3.LUT R150, R141, 0xff, RZ, 0xc0, !PT ;  /* 0x000000ff8d967812 */ /* 0x000fc800078ec0ff */
[----:B------:R-:W-:-:S05]  /*b550*/  IADD3 R105, R105, R150, RZ ;  /* 0x0000009669697210 */ /* 0x000fca0007ffe0ff */
[----:B------:R3:W-:Y:S02]  /*b560*/  STG.E desc[UR4][R106.64], R105 ;  /* 0x000000696a007986 */ /* 0x0007e4000c101904 */
.L_x_28921:
[----:B------:R-:W-:Y:S05]  /*b570*/  BSYNC B0 ;  /* 0x0000000000007941 */ /* 0x000fea0003800000 */
.L_x_28920:
[----:B-12---:R-:W-:-:S04]  /*b580*/  @P0 IMAD.WIDE.U32 R150, R147, 0x10, R154 ;  /* 0x0000001093960825 */ /* 0x006fc800078e009a */
[----:B------:R-:W-:Y:S01]  /*b590*/  VIADD R149, R104, 0x700 ;  /* 0x0000070068957836 */ /* 0x000fe20000000000 */
[----:B------:R-:W2:Y:S03]  /*b5a0*/  @P0 LDG.E.128 R72, desc[UR4][R150.64] ;  /* 0x0000000496480981 */ /* 0x000ea6000c1e1d00 */
[----:B0--3--:R-:W-:-:S05]  /*b5b0*/  @P3 IMAD.WIDE.U32 R106, R149, 0x10, R152 ;  /* 0x00000010956a3825 */ /* 0x009fca00078e0098 */
        /* <DEDUP_REMOVED lines=19> */
.L_x_28925:
[----:B------:R-:W-:-:S07]  /*b6f0*/  IMAD.MOV.U32 R150, RZ, RZ, R140 ;  /* 0x000000ffff967224 */ /* 0x000fce00078e008c */
.L_x_28926:
[----:B------:R-:W-:Y:S05]  /*b700*/  BSYNC B1 ;  /* 0x0000000000017941 */ /* 0x000fea0003800000 */
.L_x_28924:
        /* <DEDUP_REMOVED lines=16> */
.L_x_28930:
[----:B------:R-:W-:Y:S05]  /*b810*/  BSYNC B2 ;  /* 0x0000000000027941 */ /* 0x000fea0003800000 */
.L_x_28929:
        /* <DEDUP_REMOVED lines=44> */
.L_x_28928:
[----:B------:R-:W-:Y:S05]  /*bae0*/  BSYNC B1 ;  /* 0x0000000000017941 */ /* 0x000fea0003800000 */
.L_x_28927:
        /* <DEDUP_REMOVED lines=9> */
.L_x_28923:
[----:B------:R-:W-:Y:S05]  /*bb80*/  BSYNC B0 ;  /* 0x0000000000007941 */ /* 0x000fea0003800000 */
.L_x_28922:
        /* <DEDUP_REMOVED lines=18> */
.L_x_28934:
[----:B------:R-:W-:-:S07]  /*bcb0*/  MOV R105, R140 ;  /* 0x0000008c00697202 */ /* 0x000fce0000000f00 */
.L_x_28935:
[----:B------:R-:W-:Y:S05]  /*bcc0*/  BSYNC B1 ;  /* 0x0000000000017941 */ /* 0x000fea0003800000 */
.L_x_28933:
        /* <DEDUP_REMOVED lines=16> */
.L_x_28939:
[----:B------:R-:W-:Y:S05]  /*bdd0*/  BSYNC B2 ;  /* 0x0000000000027941 */ /* 0x000fea0003800000 */
.L_x_28938:
        /* <DEDUP_REMOVED lines=44> */
.L_x_28937:
[----:B------:R-:W-:Y:S05]  /*c0a0*/  BSYNC B1 ;  /* 0x0000000000017941 */ /* 0x000fea0003800000 */
.L_x_28936:
        /* <DEDUP_REMOVED lines=9> */
.L_x_28932:
[----:B------:R-:W-:Y:S05]  /*c140*/  BSYNC B0 ;  /* 0x0000000000007941 */ /* 0x000fea0003800000 */
.L_x_28931:
        /* <DEDUP_REMOVED lines=18> */
.L_x_28943:
[----:B------:R-:W-:-:S07]  /*c270*/  IMAD.MOV.U32 R143, RZ, RZ, R140 ;  /* 0x000000ffff8f7224 */ /* 0x000fce00078e008c */
.L_x_28944:
[----:B------:R-:W-:Y:S05]  /*c280*/  BSYNC B1 ;  /* 0x0000000000017941 */ /* 0x000fea0003800000 */
.L_x_28942:
        /* <DEDUP_REMOVED lines=16> */
.L_x_28948:
[----:B------:R-:W-:Y:S05]  /*c390*/  BSYNC B2 ;  /* 0x0000000000027941 */ /* 0x000fea0003800000 */
.L_x_28947:
        /* <DEDUP_REMOVED lines=44> */
.L_x_28946:
[----:B------:R-:W-:Y:S05]  /*c660*/  BSYNC B1 ;  /* 0x0000000000017941 */ /* 0x000fea0003800000 */
.L_x_28945:
        /* <DEDUP_REMOVED lines=9> */
.L_x_28941:
[----:B------:R-:W-:Y:S05]  /*c700*/  BSYNC B0 ;  /* 0x0000000000007941 */ /* 0x000fea0003800000 */
.L_x_28940:
        /* <DEDUP_REMOVED lines=18> */
.L_x_28952:
[----:B------:R-:W-:-:S07]  /*c830*/  MOV R107, R140 ;  /* 0x0000008c006b7202 */ /* 0x000fce0000000f00 */
.L_x_28953:
[----:B------:R-:W-:Y:S05]  /*c840*/  BSYNC B1 ;  /* 0x0000000000017941 */ /* 0x000fea0003800000 */
.L_x_28951:
        /* <DEDUP_REMOVED lines=16> */
.L_x_28957:
[----:B------:R-:W-:Y:S05]  /*c950*/  BSYNC B2 ;  /* 0x0000000000027941 */ /* 0x000fea0003800000 */
.L_x_28956:
        /* <DEDUP_REMOVED lines=44> */
.L_x_28955:
[----:B------:R-:W-:Y:S05]  /*cc20*/  BSYNC B1 ;  /* 0x0000000000017941 */ /* 0x000fea0003800000 */
.L_x_28954:
        /* <DEDUP_REMOVED lines=9> */
.L_x_28950:
[----:B------:R-:W-:Y:S05]  /*ccc0*/  BSYNC B0 ;  /* 0x0000000000007941 */ /* 0x000fea0003800000 */
.L_x_28949:
[----:B------:R-:W-:Y:S01]  /*ccd0*/  FADD.FTZ R108, RZ, R76 ;  /* 0x0000004cff6c7221 */ /* 0x000fe20000010000 */
[----:B------:R-:W-:Y:S01]  /*cce0*/  IMAD.WIDE.U32 R152, R147, 0x10, R110 ;  /* 0x0000001093987825 */ /* 0x000fe200078e006e */
[----:B------:R-:W-:Y:S01]  /*ccf0*/  BSSY B0, `(.L_x_28958) ;  /* 0x0000030000007945 */ /* 0x000fe20003800000 */
[----:B------:R-:W-:Y:S02]  /*cd00*/  LOP3.LUT P0, RZ, R0, 0xff, RZ, 0xc0, !PT ;  /* 0x000000ff00ff7812 */ /* 0x000fe4000780c0ff */
        /* <DEDUP_REMOVED lines=46> */
.L_x_28959:
[----:B------:R-:W-:Y:S05]  /*cff0*/  BSYNC B0 ;  /* 0x0000000000007941 */ /* 0x000fea0003800000 */
.L_x_28958:
[----:B------:R-:W-:Y:S01]  /*d000*/  UMOV UR12, 0xffffffff ;  /* 0xffffffff000c7882 */ /* 0x000fe20000000000 */
        /* <DEDUP_REMOVED lines=87> */
.L_x_28974:
[----:B------:R-:W2:Y:S01]  /*d580*/  @!P1 S2R R147, SR_CgaCtaId ;  /* 0x0000000000939919 */ /* 0x000ea20000008800 */
[----:B------:R-:W-:Y:S01]  /*d590*/  @!P1 MOV R0, 0x400 ;  /* 0x0000040000009802 */ /* 0x000fe20000000f00 */
[----:B------:R-:W-:Y:S05]  /*d5a0*/  WARPSYNC.ALL ;  /* 0x0000000000007948 */ /* 0x000fea0003800000 */
[----:B------:R-:W-:Y:S01]  /*d5b0*/  LOP3.LUT R111, R109, 0x7, RZ, 0xc0, !PT ;  /* 0x000000076d6f7812 */ /* 0x000fe200078ec0ff */
[----:B-1----:R-:W-:Y:S01]  /*d5c0*/  FADD.FTZ R109, R154, R149 ;  /* 0x000000959a6d7221 */ /* 0x002fe20000010000 */
[----:B--2---:R-:W-:-:S03]  /*d5d0*/  @!P1 LEA R147, R147, R0, 0x18 ;  /* 0x0000000093939211 */ /* 0x004fc600078ec0ff */
        /* <DEDUP_REMOVED lines=12> */
[----:B------:R-:W-:Y:S01]  /*d6a0*/  IMAD.MOV.U32 R0, RZ, RZ, RZ ;  /* 0x000000ffff007224 */ /* 0x000fe200078e00ff */
[----:B------:R-:W-:Y:S02]  /*d6b0*/  @!P1 MOV R0, 0x400 ;  /* 0x0000040000009802 */ /* 0x000fe40000000f00 */
[----:B------:R-:W-:-:S03]  /*d6c0*/  @!P1 LEA R110, R110, R147, 0x3 ;  /* 0x000000936e6e9211 */ /* 0x000fc600078e18ff */
[----:B------:R-:W1:Y:S04]  /*d6d0*/  SHFL.DOWN PT, R147, R0, 0x4, 0x1f ;  /* 0x08801f0000937f89 */ /* 0x000e6800000e0000 */
[----:B------:R-:W2:Y:S01]  /*d6e0*/  @!P1 LDS.64 R108, [R110] ;  /* 0x000000006e6c9984 */ /* 0x000ea20000000a00 */
[----:B------:R-:W-:Y:S01]  /*d6f0*/  LOP3.LUT P1, RZ, R111, 0x1f, R112, 0xf8, !PT ;  /* 0x0000001f6fff7812 */ /* 0x000fe2000782f870 */
[----:B-1----:R-:W-:Y:S01]  /*d700*/  IMAD.IADD R151, R147, 0x1, R0 ;  /* 0x0000000193977824 */ /* 0x002fe200078e0200 */
[----:B------:R-:W-:Y:S02]  /*d710*/  I2FP.F32.S32 R156, R147 ;  /* 0x00000093009c7245 */ /* 0x000fe40000201400 */
[----:B------:R-:W-:Y:S02]  /*d720*/  I2FP.F32.S32 R147, R0 ;  /* 0x0000000000937245 */ /* 0x000fe40000201400 */
[----:B------:R-:W-:-:S04]  /*d730*/  I2FP.F32.S32 R153, R151 ;  /* 0x0000009700997245 */ /* 0x000fc80000201400 */
[----:B0-----:R-:W0:Y:S01]  /*d740*/  MUFU.RCP R154, R153 ;  /* 0x00000099009a7308 */ /* 0x001e220000001000 */
[----:B--2---:R-:W1:Y:S04]  /*d750*/  SHFL.DOWN PT, R149, R108, 0x4, 0x1f ;  /* 0x08801f006c957f89 */ /* 0x004e6800000e0000 */
[----:B------:R-:W2:Y:S01]  /*d760*/  SHFL.DOWN PT, R152, R109, 0x4, 0x1f ;  /* 0x08801f006d987f89 */ /* 0x000ea200000e0000 */
[C---:B-1----:R-:W-:Y:S01]  /*d770*/  FMUL.FTZ R110, R149.reuse, R156 ;  /* 0x0000009c956e7220 */ /* 0x042fe20000410000 */
[----:B------:R-:W-:-:S03]  /*d780*/  FADD.FTZ R149, -R149, R108 ;  /* 0x0000006c95957221 */ /* 0x000fc60000010100 */
[----:B------:R-:W-:Y:S01]  /*d790*/  FFMA.FTZ R155, R147, R108, R110 ;  /* 0x0000006c939b7223 */ /* 0x000fe2000001006e */
[----:B------:R-:W-:Y:S01]  /*d7a0*/  FMUL.FTZ R149, R149, R149 ;  /* 0x0000009595957220 */ /* 0x000fe20000410000 */
[----:B------:R-:W1:Y:S02]  /*d7b0*/  SHFL.DOWN PT, R108, R151, 0x2, 0x1f ;  /* 0x08401f00976c7f89 */ /* 0x000e6400000e0000 */
[----:B0-----:R-:W-:Y:S01]  /*d7c0*/  FMUL.FTZ R0, R154, R155 ;  /* 0x0000009b9a007220 */ /* 0x001fe20000410000 */
[----:B------:R-:W-:Y:S01]  /*d7d0*/  FMUL.FTZ R149, R149, R147 ;  /* 0x0000009395957220 */ /* 0x000fe20000410000 */
[----:B--2---:R-:W-:-:S03]  /*d7e0*/  FADD.FTZ R147, R152, R109 ;  /* 0x0000006d98937221 */ /* 0x004fc60000010000 */
[----:B------:R-:W0:Y:S01]  /*d7f0*/  SHFL.DOWN PT, R155, R0, 0x2, 0x1f ;  /* 0x08401f00009b7f89 */ /* 0x000e2200000e0000 */
[----:B------:R-:W-:-:S04]  /*d800*/  FMUL.FTZ R149, R149, R156 ;  /* 0x0000009c95957220 */ /* 0x000fc80000410000 */
[----:B------:R-:W-:-:S05]  /*d810*/  FFMA.FTZ R147, R154, R149, R147 ;  /* 0x000000959a937223 */ /* 0x000fca0000010093 */
[----:B------:R-:W2:Y:S01]  /*d820*/  SHFL.DOWN PT, R110, R147, 0x2, 0x1f ;  /* 0x08401f00936e7f89 */ /* 0x000ea200000e0000 */
[-C--:B-1----:R-:W-:Y:S02]  /*d830*/  IADD3 R109, R151, R108.reuse, RZ ;  /* 0x0000006c976d7210 */ /* 0x082fe40007ffe0ff */
[----:B------:R-:W-:Y:S02]  /*d840*/  I2FP.F32.S32 R154, R108 ;  /* 0x0000006c009a7245 */ /* 0x000fe40000201400 */
[----:B------:R-:W-:-:S03]  /*d850*/  I2FP.F32.S32 R108, R109 ;  /* 0x0000006d006c7245 */ /* 0x000fc60000201400 */
[----:B0-----:R-:W-:Y:S01]  /*d860*/  FMUL.FTZ R156, R155, R154 ;  /* 0x0000009a9b9c7220 */ /* 0x001fe20000410000 */
[----:B------:R-:W0:Y:S01]  /*d870*/  MUFU.RCP R149, R108 ;  /* 0x0000006c00957308 */ /* 0x000e220000001000 */
[----:B------:R-:W-:Y:S02]  /*d880*/  FADD.FTZ R151, R0, -R155 ;  /* 0x8000009b00977221 */ /* 0x000fe40000010000 */
[----:B------:R-:W-:Y:S02]  /*d890*/  FFMA.FTZ R156, R153, R0, R156 ;  /* 0x00000000999c7223 */ /* 0x000fe4000001009c */
[----:B------:R-:W1:Y:S01]  /*d8a0*/  SHFL.DOWN PT, R0, R109, 0x1, 0x1f ;  /* 0x08201f006d007f89 */ /* 0x000e6200000e0000 */
[----:B------:R-:W-:Y:S01]  /*d8b0*/  FMUL.FTZ R152, R151, R151 ;  /* 0x0000009797987220 */ /* 0x000fe20000410000 */
[----:B--2---:R-:W-:-:S03]  /*d8c0*/  FADD.FTZ R110, R147, R110 ;  /* 0x0000006e936e7221 */ /* 0x004fc60000010000 */
[----:B------:R-:W-:-:S04]  /*d8d0*/  FMUL.FTZ R152, R153, R152 ;  /* 0x0000009899987220 */ /* 0x000fc80000410000 */
[----:B------:R-:W-:Y:S01]  /*d8e0*/  FMUL.FTZ R152, R152, R154 ;  /* 0x0000009a98987220 */ /* 0x000fe20000410000 */
[----:B0-----:R-:W-:-:S03]  /*d8f0*/  FMUL.FTZ R147, R149, R156 ;  /* 0x0000009c95937220 */ /* 0x001fc60000410000 */
[----:B------:R-:W-:Y:S02]  /*d900*/  FFMA.FTZ R110, R149, R152, R110 ;  /* 0x00000098956e7223 */ /* 0x000fe4000001006e */
[----:B------:R-:W0:Y:S04]  /*d910*/  SHFL.DOWN PT, R152, R147, 0x1, 0x1f ;  /* 0x08201f0093987f89 */ /* 0x000e2800000e0000 */
[----:B------:R-:W2:Y:S01]  /*d920*/  SHFL.DOWN PT, R149, R110, 0x1, 0x1f ;  /* 0x08201f006e957f89 */ /* 0x000ea200000e0000 */
[----:B-1----:R-:W-:Y:S01]  /*d930*/  IMAD.IADD R151, R109, 0x1, R0 ;  /* 0x000000016d977824 */ /* 0x002fe200078e0200 */
[----:B------:R-:W-:-:S04]  /*d940*/  I2FP.F32.S32 R153, R0 ;  /* 0x0000000000997245 */ /* 0x000fc80000201400 */
[----:B------:R-:W-:-:S06]  /*d950*/  I2FP.F32.S32 R151, R151 ;  /* 0x0000009700977245 */ /* 0x000fcc0000201400 */
[----:B------:R-:W1:Y:S01]  /*d960*/  MUFU.RCP R151, R151 ;  /* 0x0000009700977308 */ /* 0x000e620000001000 */
[----:B0-----:R-:W-:Y:S01]  /*d970*/  FADD.FTZ R0, R147, -R152 ;  /* 0x8000009893007221 */ /* 0x001fe20000010000 */
[----:B------:R-:W-:-:S03]  /*d980*/  FMUL.FTZ R155, R152, R153 ;  /* 0x00000099989b7220 */ /* 0x000fc60000410000 */
[----:B------:R-:W-:Y:S01]  /*d990*/  FMUL.FTZ R109, R0, R0 ;  /* 0x00000000006d7220 */ /* 0x000fe20000410000 */
[----:B------:R-:W-:Y:S01]  /*d9a0*/  FFMA.FTZ R152, R108, R147, R155 ;  /* 0x000000936c987223 */ /* 0x000fe2000001009b */
[----:B--2---:R-:W-:Y:S01]  /*d9b0*/  FADD.FTZ R0, R110, R149 ;  /* 0x000000956e007221 */ /* 0x004fe20000010000 */
[----:B------:R-:W0:Y:S01]  /*d9c0*/  @!P1 LDC.64 R154, c[0x0][0x258] ;  /* 0x00009600ff9a9b82 */ /* 0x000e220000000a00 */
[----:B------:R-:W-:Y:S01]  /*d9d0*/  FMUL.FTZ R109, R108, R109 ;  /* 0x0000006d6c6d7220 */ /* 0x000fe20000410000 */
[----:B-1----:R-:W-:-:S03]  /*d9e0*/  FMUL.FTZ R152, R151, R152 ;  /* 0x0000009897987220 */ /* 0x002fc60000410000 */
[----:B------:R-:W-:-:S03]  /*d9f0*/  FMUL.FTZ R109, R109, R153 ;  /* 0x000000996d6d7220 */ /* 0x000fc60000410000 */
[----:B------:R-:W1:Y:S01]  /*da00*/  LDC R108, c[0x0][0x2d8] ;  /* 0x0000b600ff6c7b82 */ /* 0x000e620000000800 */
[----:B------:R-:W2:Y:S01]  /*da10*/  SHFL.IDX PT, R149, R152, RZ, 0x1f ;  /* 0x00001fff98957589 */ /* 0x000ea200000e0000 */
[----:B------:R-:W-:-:S05]  /*da20*/  FFMA.FTZ R0, R151, R109, R0 ;  /* 0x0000006d97007223 */ /* 0x000fca0000010000 */
[----:B------:R-:W1:Y:S01]  /*da30*/  SHFL.IDX PT, R147, R0, RZ, 0x1f ;  /* 0x00001fff00937589 */ /* 0x000e6200000e0000 */
[----:B------:R-:W3:Y:S01]  /*da40*/  @!P1 LDC.64 R110, c[0x0][0x250] ;  /* 0x00009400ff6e9b82 */ /* 0x000ee20000000a00 */
[----:B--2---:R-:W-:-:S05]  /*da50*/  FMUL.FTZ R109, R149, R149 ;  /* 0x00000095956d7220 */ /* 0x004fca0000410000 */
[----:B------:R-:W-:Y:S01]  /*da60*/  FSEL R109, R109, RZ, P2 ;  /* 0x000000ff6d6d7208 */ /* 0x000fe20001000000 */
[----:B-1----:R-:W-:-:S04]  /*da70*/  FFMA.FTZ R108, R147, UR6, R108 ;  /* 0x00000006936c7c23 */ /* 0x002fc8000801006c */
[----:B------:R-:W-:Y:S01]  /*da80*/  FADD.FTZ R147, R108, R109 ;  /* 0x0000006d6c937221 */ /* 0x000fe20000010000 */
[C---:B---3--:R-:W-:Y:S02]  /*da90*/  @!P1 LEA R108, P3, R113.reuse, R110, 0x2 ;  /* 0x0000006e716c9211 */ /* 0x048fe400078610ff */
[C---:B0-----:R-:W-:Y:S01]  /*daa0*/  @!P1 LEA R110, P4, R113.reuse, R154, 0x2 ;  /* 0x0000009a716e9211 */ /* 0x041fe200078810ff */
        /* <DEDUP_REMOVED lines=24> */
[C---:B------:R-:W-:Y:S01]  /*dc30*/  FMUL.FTZ R81, R161.reuse, R76 ;  /* 0x0000004ca1517220 */ /* 0x040fe20000410000 */
[C---:B------:R-:W-:Y:S01]  /*dc40*/  FADD.FTZ R146, -R108.reuse, R87 ;  /* 0x000000576c927221 */ /* 0x040fe20000010100 */
[C---:B------:R-:W-:Y:S01]  /*dc50*/  FADD.FTZ R148, -R108.reuse, R89 ;  /* 0x000000596c947221 */ /* 0x040fe20000010100 */
[C---:B------:R-:W-:Y:S01]  /*dc60*/  FADD.FTZ R93, -R108.reuse, R93 ;  /* 0x0000005d6c5d7221 */ /* 0x040fe20000010100 */
[----:B------:R-:W-:Y:S01]  /*dc70*/  FMUL.FTZ R76, R161, R79 ;  /* 0x0000004fa14c7220 */ /* 0x000fe20000410000 */
[----:B------:R-:W-:Y:S01]  /*dc80*/  LEA.HI.SX32 R145, R145, R136, 0x1e ;  /* 0x0000008891917211 */ /* 0x000fe200078ff2ff */
[C---:B------:R-:W-:Y:S01]  /*dc90*/  FMUL.FTZ R87, R161.reuse, R80 ;  /* 0x00000050a1577220 */ /* 0x040fe20000410000 */
        /* <DEDUP_REMOVED lines=8> */
[C---:B------:R-:W-:Y:S01]  /*dd20*/  FADD.FTZ R92, -R108.reuse, R92 ;  /* 0x0000005c6c5c7221 */ /* 0x040fe20000010100 */
[----:B------:R-:W-:Y:S01]  /*dd30*/  FADD.FTZ R151, -R108, R95 ;  /* 0x0000005f6c977221 */ /* 0x000fe20000010100 */
[C---:B------:R-:W-:Y:S01]  /*dd40*/  FMUL.FTZ R88, R161.reuse, R111 ;  /* 0x0000006fa1587220 */ /* 0x040fe20000410000 */
[----:B------:R-:W-:Y:S01]  /*dd50*/  FMUL.FTZ R106, R161, R93 ;  /* 0x0000005da16a7220 */ /* 0x000fe20000410000 */
[----:B------:R-:W-:Y:S01]  /*dd60*/  FFMA.FTZ R79, R39, R76, R7 ;  /* 0x0000004c274f7223 */ /* 0x000fe20000010007 */
[----:B------:R-:W-:Y:S01]  /*dd70*/  FMUL.FTZ R95, R161, R110 ;  /* 0x0000006ea15f7220 */ /* 0x000fe20000410000 */
[----:B------:R-:W-:Y:S01]  /*dd80*/  FFMA.FTZ R76, R36, R81, R4 ;  /* 0x00000051244c7223 */ /* 0x000fe20000010004 */
[----:B------:R-:W-:-:S02]  /*dd90*/  VIADD R93, R145, 0x100 ;  /* 0x00000100915d7836 */ /* 0x000fc40000000000 */
[----:B------:R-:W-:Y:S01]  /*dda0*/  FADD.FTZ R152, -R108, R97 ;  /* 0x000000616c987221 */ /* 0x000fe20000010100 */
[----:B------:R-:W-:Y:S01]  /*ddb0*/  FFMA.FTZ R83, R43, R82, R11 ;  /* 0x000000522b537223 */ /* 0x000fe2000001000b */
[----:B------:R-:W-:Y:S01]  /*ddc0*/  FFMA.FTZ R81, R41, R80, R9 ;  /* 0x0000005029517223 */ /* 0x000fe20000010009 */
[C---:B------:R-:W-:Y:S01]  /*ddd0*/  FMUL.FTZ R97, R161.reuse, R86 ;  /* 0x00000056a1617220 */ /* 0x040fe20000410000 */
[----:B------:R-:W-:Y:S01]  /*dde0*/  FFMA.FTZ R78, R38, R77, R6 ;  /* 0x0000004d264e7223 */ /* 0x000fe20000010006 */
[----:B------:R-:W-:Y:S01]  /*ddf0*/  FFMA.FTZ R82, R42, R89, R10 ;  /* 0x000000592a527223 */ /* 0x000fe2000001000a */
[----:B------:R-:W-:Y:S01]  /*de00*/  FFMA.FTZ R80, R40, R87, R8 ;  /* 0x0000005728507223 */ /* 0x000fe20000010008 */
[----:B------:R-:W-:Y:S01]  /*de10*/  FADD.FTZ R90, -R108, R90 ;  /* 0x0000005a6c5a7221 */ /* 0x000fe20000010100 */
[----:B------:R-:W-:Y:S01]  /*de20*/  FMUL.FTZ R109, R161, R92 ;  /* 0x0000005ca16d7220 */ /* 0x000fe20000410000 */
[----:B------:R-:W-:Y:S01]  /*de30*/  FFMA.FTZ R77, R37, R0, R5 ;  /* 0x00000000254d7223 */ /* 0x000fe20000010005 */
[----:B0-----:R-:W-:-:S04]  /*de40*/  IMAD.WIDE.U32 R86, R145, 0x10, R84 ;  /* 0x0000001091567825 */ /* 0x001fc800078e0054 */
[----:B------:R-:W-:Y:S01]  /*de50*/  FFMA.FTZ R89, R45, R88, R13 ;  /* 0x000000582d597223 */ /* 0x000fe2000001000d */
[C---:B------:R-:W-:Y:S01]  /*de60*/  FADD.FTZ R99, -R108.reuse, R99 ;  /* 0x000000636c637221 */ /* 0x040fe20000010100 */
[----:B------:R-:W-:Y:S01]  /*de70*/  FADD.FTZ R103, -R108, R103 ;  /* 0x000000676c677221 */ /* 0x000fe20000010100 */
[----:B------:R-:W-:-:S04]  /*de80*/  IMAD.WIDE.U32 R92, R93, 0x10, R84 ;  /* 0x000000105d5c7825 */ /* 0x000fc800078e0054 */
[----:B------:R-:W-:Y:S01]  /*de90*/  FFMA.FTZ R88, R44, R95, R12 ;  /* 0x0000005f2c587223 */ /* 0x000fe2000001000c */
[C---:B------:R-:W-:Y:S01]  /*dea0*/  FADD.FTZ R91, -R108.reuse, R91 ;  /* 0x0000005b6c5b7221 */ /* 0x040fe20000010100 */
[C---:B------:R-:W-:Y:S01]  /*deb0*/  FADD.FTZ R101, -R108.reuse, R101 ;  /* 0x000000656c657221 */ /* 0x040fe20000010100 */
[C---:B------:R-:W-:Y:S01]  /*dec0*/  FADD.FTZ R105, -R108.reuse, R105 ;  /* 0x000000696c697221 */ /* 0x040fe20000010100 */
[----:B------:R-:W-:Y:S01]  /*ded0*/  IADD3 R95, R145, 0x200, RZ ;  /* 0x00000200915f7810 */ /* 0x000fe20007ffe0ff */
[C---:B------:R-:W-:Y:S01]  /*dee0*/  FADD.FTZ R149, -R108.reuse, R94 ;  /* 0x0000005e6c957221 */ /* 0x040fe20000010100 */
[C---:B------:R-:W-:Y:S01]  /*def0*/  FADD.FTZ R160, -R108.reuse, R107 ;  /* 0x0000006b6ca07221 */ /* 0x040fe20000010100 */
[C---:B------:R-:W-:Y:S01]  /*df00*/  FMUL.FTZ R146, R161.reuse, R146 ;  /* 0x00000092a1927220 */ /* 0x040fe20000410000 */
[C---:B------:R-:W-:Y:S01]  /*df10*/  FADD.FTZ R96, -R108.reuse, R96 ;  /* 0x000000606c607221 */ /* 0x040fe20000010100 */
[C---:B------:R-:W-:Y:S01]  /*df20*/  FADD.FTZ R98, -R108.reuse, R98 ;  /* 0x000000626c627221 */ /* 0x040fe20000010100 */
[C---:B------:R-:W-:Y:S01]  /*df30*/  FMUL.FTZ R107, R161.reuse, R90 ;  /* 0x0000005aa16b7220 */ /* 0x040fe20000410000 */
[C---:B------:R-:W-:Y:S01]  /*df40*/  FADD.FTZ R100, -R108.reuse, R100 ;  /* 0x000000646c647221 */ /* 0x040fe20000010100 */
[----:B------:R-:W-:Y:S01]  /*df50*/  FADD.FTZ R102, -R108, R102 ;  /* 0x000000666c667221 */ /* 0x000fe20000010100 */
[C---:B------:R-:W-:Y:S01]  /*df60*/  FMUL.FTZ R110, R161.reuse, R99 ;  /* 0x00000063a16e7220 */ /* 0x040fe20000410000 */
[C---:B------:R-:W-:Y:S01]  /*df70*/  FMUL.FTZ R156, R161.reuse, R103 ;  /* 0x00000067a19c7220 */ /* 0x040fe20000410000 */
[----:B------:R0:W-:Y:S01]  /*df80*/  STG.E.128 desc[UR4][R86.64], R76 ;  /* 0x0000004c56007986 */ /* 0x0001e2000c101d04 */
[----:B------:R-:W-:Y:S01]  /*df90*/  FFMA.FTZ R90, R46, R97, R14 ;  /* 0x000000612e5a7223 */ /* 0x000fe2000001000e */
[----:B------:R-:W-:Y:S01]  /*dfa0*/  FADD.FTZ R104, -R108, R104 ;  /* 0x000000686c687221 */ /* 0x000fe20000010100 */
[C---:B------:R-:W-:Y:S01]  /*dfb0*/  FMUL.FTZ R147, R161.reuse, R147 ;  /* 0x00000093a1937220 */ /* 0x040fe20000410000 */
[C---:B------:R-:W-:Y:S01]  /*dfc0*/  FMUL.FTZ R148, R161.reuse, R148 ;  /* 0x00000094a1947220 */ /* 0x040fe20000410000 */
[C---:B------:R-:W-:Y:S01]  /*dfd0*/  FMUL.FTZ R94, R161.reuse, R91 ;  /* 0x0000005ba15e7220 */ /* 0x040fe20000410000 */
[C---:B------:R-:W-:Y:S01]  /*dfe0*/  FMUL.FTZ R154, R161.reuse, R101 ;  /* 0x00000065a19a7220 */ /* 0x040fe20000410000 */
[----:B------:R-:W-:Y:S01]  /*dff0*/  FMUL.FTZ R0, R161, R105 ;  /* 0x00000069a1007220 */ /* 0x000fe20000410000 */
[----:B------:R1:W-:Y:S01]  /*e000*/  STG.E.128 desc[UR4][R92.64], R80 ;  /* 0x000000505c007986 */ /* 0x0003e2000c101d04 */
[C---:B------:R-:W-:Y:S01]  /*e010*/  VIADD R97, R145.reuse, 0x300 ;  /* 0x0000030091617836 */ /* 0x040fe20000000000 */
[----:B------:R-:W-:Y:S01]  /*e020*/  IADD3 R99, R145, 0x400, RZ ;  /* 0x0000040091637810 */ /* 0x000fe20007ffe0ff */
[----:B------:R-:W-:Y:S01]  /*e030*/  FMUL.FTZ R149, R161, R149 ;  /* 0x00000095a1957220 */ /* 0x000fe20000410000 */
[----:B------:R-:W-:Y:S01]  /*e040*/  IADD3 R103, R145, 0x600, RZ ;  /* 0x0000060091677810 */ /* 0x000fe20007ffe0ff */
[----:B------:R-:W-:Y:S01]  /*e050*/  FMUL.FTZ R108, R161, R151 ;  /* 0x00000097a16c7220 */ /* 0x000fe20000410000 */
[----:B------:R-:W-:Y:S01]  /*e060*/  FFMA.FTZ R91, R47, R146, R15 ;  /* 0x000000922f5b7223 */ /* 0x000fe2000001000f */
[----:B------:R-:W-:-:S02]  /*e070*/  VIADD R101, R145, 0x500 ;  /* 0x0000050091657836 */ /* 0x000fc40000000000 */
[----:B------:R-:W-:Y:S01]  /*e080*/  FMUL.FTZ R111, R161, R96 ;  /* 0x00000060a16f7220 */ /* 0x000fe20000410000 */
[----:B------:R-:W-:Y:S02]  /*e090*/  VIADD R105, R145, 0x700 ;  /* 0x0000070091697836 */ /* 0x000fe40000000000 */
        /* <DEDUP_REMOVED lines=39> */
.L_x_28962:
[----:B------:R-:W-:Y:S05]  /*e310*/  BSYNC B0 ;  /* 0x0000000000007941 */ /* 0x000fea0003800000 */
.L_x_28961:
[----:B------:R-:W-:Y:S02]  /*e320*/  IADD3 R113, R113, UR10, RZ ;  /* 0x0000000a71717c10 */ /* 0x000fe4000fffe0ff */
[----:B------:R-:W-:Y:S02]  /*e330*/  SEL R0, RZ, 0x1, P0 ;  /* 0x00000001ff007807 */ /* 0x000fe40000000000 */
[----:B------:R-:W-:-:S13]  /*e340*/  ISETP.GE.AND P1, PT, R113, UR11, PT ;  /* 0x0000000b71007c0c */ /* 0x000fda000bf26270 */
[----:B------:R-:W-:Y:S05]  /*e350*/  @!P1 BRA `(.L_x_28963) ;  /* 0xffffff2400589947 */ /* 0x000fea000383ffff */
[----:B------:R-:W-:Y:S05]  /*e360*/  EXIT ;  /* 0x000000000000794d */ /* 0x000fea0003800000 */
.L_x_28960:
[----:B------:R-:W-:Y:S01]  /*e370*/  HFMA2.MMA R157, -RZ, RZ, 0, 5.9604644775390625e-08 ;  /* 0x00000001ff9d7435 */ /* 0x000fe200000001ff */
[----:B------:R-:W-:Y:S01]  /*e380*/  IMAD.MOV.U32 R156, RZ, RZ, R0 ;  /* 0x000000ffff9c7224 */ /* 0x000fe200078e0000 */
[----:B0-----:R-:W-:Y:S01]  /*e390*/  MOV R153, 0xffffffff ;  /* 0xffffffff00997802 */ /* 0x001fe20000000f00 */
[----:B------:R-:W-:-:S08]  /*e3a0*/  IMAD.MOV.U32 R158, RZ, RZ, 0x1f ;  /* 0x0000001fff9e7424 */ /* 0x000fd000078e00ff */
[----:B-----5:R-:W-:Y:S05]  /*e3b0*/  WARPSYNC.COLLECTIVE R153, `(.L_x_28964) ;  /* 0x0000000099087348 */ /* 0x020fea0003c00000 */
[----:B------:R0:W1:Y:S02]  /*e3c0*/  SHFL.BFLY P3, R155, R156, R157, R158 ;  /* 0x0c00009d9c9b7389 */ /* 0x000064000006009e */
[----:B01---5:R-:W-:Y:S01]  /*e3d0*/  ENDCOLLECTIVE ;  /* 0x000000000000791b */ /* 0x023fe20003800000 */
.L_x_28964:
[----:B------:R-:W-:Y:S02]  /*e3e0*/  IMAD.MOV.U32 R157, RZ, RZ, 0x2 ;  /* 0x00000002ff9d7424 */ /* 0x000fe400078e00ff */
[----:B------:R-:W-:-:S04]  /*e3f0*/  IMAD.MOV.U32 R111, RZ, RZ, R155 ;  /* 0x000000ffff6f7224 */ /* 0x000fc800078e009b */
[----:B------:R-:W-:-:S05]  /*e400*/  FADD.FTZ R111, R0, R111 ;  /* 0x0000006f006f7221 */ /* 0x000fca0000010000 */
[----:B------:R-:W-:-:S07]  /*e410*/  MOV R156, R111 ;  /* 0x0000006f009c7202 */ /* 0x000fce0000000f00 */
[----:B------:R-:W-:Y:S05]  /*e420*/  WARPSYNC.COLLECTIVE R153, `(.L_x_28965) ;  /* 0x0000000099087348 */ /* 0x000fea0003c00000 */
[----:B------:R0:W1:Y:S02]  /*e430*/  SHFL.BFLY P3, R155, R156, R157, R158 ;  /* 0x0c00009d9c9b7389 */ /* 0x000064000006009e */
[----:B01----:R-:W-:Y:S01]  /*e440*/  ENDCOLLECTIVE ;  /* 0x000000000000791b */ /* 0x003fe20003800000 */
.L_x_28965:
[----:B------:R-:W-:Y:S01]  /*e450*/  HFMA2.MMA R157, -RZ, RZ, 0, 2.384185791015625e-07 ;  /* 0x00000004ff9d7435 */ /* 0x000fe200000001ff */
[----:B------:R-:W-:-:S05]  /*e460*/  MOV R108, R155 ;  /* 0x0000009b006c7202 */ /* 0x000fca0000000f00 */
[----:B------:R-:W-:-:S04]  /*e470*/  FADD.FTZ R147, R111, R108 ;  /* 0x0000006c6f937221 */ /* 0x000fc80000010000 */
[----:B------:R-:W-:-:S07]  /*e480*/  IMAD.MOV.U32 R156, RZ, RZ, R147 ;  /* 0x000000ffff9c7224 */ /* 0x000fce00078e0093 */
[----:B------:R-:W-:Y:S05]  /*e490*/  WARPSYNC.COLLECTIVE R153, `(.L_x_28966) ;  /* 0x0000000099087348 */ /* 0x000fea0003c00000 */
[----:B------:R0:W1:Y:S02]  /*e4a0*/  SHFL.BFLY P3, R155, R156, R157, R158 ;  /* 0x0c00009d9c9b7389 */ /* 0x000064000006009e */
[----:B01----:R-:W-:Y:S01]  /*e4b0*/  ENDCOLLECTIVE ;  /* 0x000000000000791b */ /* 0x003fe20003800000 */
.L_x_28966:
[----:B------:R-:W-:Y:S02]  /*e4c0*/  IMAD.MOV.U32 R157, RZ, RZ, 0x8 ;  /* 0x00000008ff9d7424 */ /* 0x000fe400078e00ff */
[----:B------:R-:W-:-:S04]  /*e4d0*/  IMAD.MOV.U32 R108, RZ, RZ, R155 ;  /* 0x000000ffff6c7224 */ /* 0x000fc800078e009b */
[----:B------:R-:W-:-:S05]  /*e4e0*/  FADD.FTZ R149, R147, R108 ;  /* 0x0000006c93957221 */ /* 0x000fca0000010000 */
[----:B------:R-:W-:-:S07]  /*e4f0*/  MOV R156, R149 ;  /* 0x00000095009c7202 */ /* 0x000fce0000000f00 */
[----:B------:R-:W-:Y:S05]  /*e500*/  WARPSYNC.COLLECTIVE R153, `(.L_x_28967) ;  /* 0x0000000099087348 */ /* 0x000fea0003c00000 */
[----:B------:R0:W1:Y:S02]  /*e510*/  SHFL.BFLY P3, R155, R156, R157, R158 ;  /* 0x0c00009d9c9b7389 */ /* 0x000064000006009e */
[----:B01----:R-:W-:Y:S01]  /*e520*/  ENDCOLLECTIVE ;  /* 0x000000000000791b */ /* 0x003fe20003800000 */
.L_x_28967:
[----:B------:R-:W-:Y:S01]  /*e530*/  HFMA2.MMA R157, -RZ, RZ, 0, 9.5367431640625e-07 ;  /* 0x00000010ff9d7435 */ /* 0x000fe200000001ff */
[----:B------:R-:W-:-:S05]  /*e540*/  MOV R108, R155 ;  /* 0x0000009b006c7202 */ /* 0x000fca0000000f00 */
[----:B------:R-:W-:-:S04]  /*e550*/  FADD.FTZ R151, R149, R108 ;  /* 0x0000006c95977221 */ /* 0x000fc80000010000 */
[----:B------:R-:W-:-:S07]  /*e560*/  IMAD.MOV.U32 R156, RZ, RZ, R151 ;  /* 0x000000ffff9c7224 */ /* 0x000fce00078e0097 */
[----:B------:R-:W-:Y:S05]  /*e570*/  WARPSYNC.COLLECTIVE R153, `(.L_x_28968) ;  /* 0x0000000099087348 */ /* 0x000fea0003c00000 */
[----:B------:R0:W1:Y:S02]  /*e580*/  SHFL.BFLY P3, R155, R156, R157, R158 ;  /* 0x0c00009d9c9b7389 */ /* 0x000064000006009e */
[----:B01----:R-:W-:Y:S01]  /*e590*/  ENDCOLLECTIVE ;  /* 0x000000000000791b */ /* 0x003fe20003800000 */
.L_x_28968:
        /* <DEDUP_REMOVED lines=72> */
.L_x_28969:
[----:B------:R-:W-:Y:S01]  /*ea20*/  HFMA2.MMA R157, -RZ, RZ, 0, 1.1920928955078125e-07 ;  /* 0x00000002ff9d7435 */ /* 0x000fe200000001ff */
[----:B------:R-:W-:-:S05]  /*ea30*/  MOV R111, R155 ;  /* 0x0000009b006f7202 */ /* 0x000fca0000000f00 */
[----:B------:R-:W-:-:S04]  /*ea40*/  FADD.FTZ R111, R0, R111 ;  /* 0x0000006f006f7221 */ /* 0x000fc80000010000 */
[----:B------:R-:W-:-:S07]  /*ea50*/  IMAD.MOV.U32 R156, RZ, RZ, R111 ;  /* 0x000000ffff9c7224 */ /* 0x000fce00078e006f */
[----:B------:R-:W-:Y:S05]  /*ea60*/  WARPSYNC.COLLECTIVE R153, `(.L_x_28970) ;  /* 0x0000000099087348 */ /* 0x000fea0003c00000 */
[----:B------:R0:W1:Y:S02]  /*ea70*/  SHFL.BFLY P3, R155, R156, R157, R158 ;  /* 0x0c00009d9c9b7389 */ /* 0x000064000006009e */
[----:B01----:R-:W-:Y:S01]  /*ea80*/  ENDCOLLECTIVE ;  /* 0x000000000000791b */ /* 0x003fe20003800000 */
.L_x_28970:
[----:B------:R-:W-:Y:S02]  /*ea90*/  IMAD.MOV.U32 R157, RZ, RZ, 0x4 ;  /* 0x00000004ff9d7424 */ /* 0x000fe400078e00ff */
[----:B------:R-:W-:-:S04]  /*eaa0*/  IMAD.MOV.U32 R152, RZ, RZ, R155 ;  /* 0x000000ffff987224 */ /* 0x000fc800078e009b */
[----:B------:R-:W-:-:S05]  /*eab0*/  FADD.FTZ R152, R111, R152 ;  /* 0x000000986f987221 */ /* 0x000fca0000010000 */
[----:B------:R-:W-:-:S07]  /*eac0*/  MOV R156, R152 ;  /* 0x00000098009c7202 */ /* 0x000fce0000000f00 */
[----:B------:R-:W-:Y:S05]  /*ead0*/  WARPSYNC.COLLECTIVE R153, `(.L_x_28971) ;  /* 0x0000000099087348 */ /* 0x000fea0003c00000 */
[----:B------:R0:W1:Y:S02]  /*eae0*/  SHFL.BFLY P3, R155, R156, R157, R158 ;  /* 0x0c00009d9c9b7389 */ /* 0x000064000006009e */
[----:B01----:R-:W-:Y:S01]  /*eaf0*/  ENDCOLLECTIVE ;  /* 0x000000000000791b */ /* 0x003fe20003800000 */
.L_x_28971:
[----:B------:R-:W-:Y:S01]  /*eb00*/  HFMA2.MMA R157, -RZ, RZ, 0, 4.76837158203125e-07 ;  /* 0x00000008ff9d7435 */ /* 0x000fe200000001ff */
[----:B------:R-:W-:-:S05]  /*eb10*/  MOV R147, R155 ;  /* 0x0000009b00937202 */ /* 0x000fca0000000f00 */
[----:B------:R-:W-:-:S04]  /*eb20*/  FADD.FTZ R147, R152, R147 ;  /* 0x0000009398937221 */ /* 0x000fc80000010000 */
[----:B------:R-:W-:-:S07]  /*eb30*/  IMAD.MOV.U32 R156, RZ, RZ, R147 ;  /* 0x000000ffff9c7224 */ /* 0x000fce00078e0093 */
[----:B------:R-:W-:Y:S05]  /*eb40*/  WARPSYNC.COLLECTIVE R153, `(.L_x_28972) ;  /* 0x0000000099087348 */ /* 0x000fea0003c00000 */
[----:B------:R0:W1:Y:S02]  /*eb50*/  SHFL.BFLY P3, R155, R156, R157, R158 ;  /* 0x0c00009d9c9b7389 */ /* 0x000064000006009e */
[----:B01----:R-:W-:Y:S01]  /*eb60*/  ENDCOLLECTIVE ;  /* 0x000000000000791b */ /* 0x003fe20003800000 */
.L_x_28972:
[----:B------:R-:W-:Y:S02]  /*eb70*/  IMAD.MOV.U32 R157, RZ, RZ, 0x10 ;  /* 0x00000010ff9d7424 */ /* 0x000fe400078e00ff */
[----:B------:R-:W-:-:S04]  /*eb80*/  IMAD.MOV.U32 R154, RZ, RZ, R155 ;  /* 0x000000ffff9a7224 */ /* 0x000fc800078e009b */
[----:B------:R-:W-:-:S05]  /*eb90*/  FADD.FTZ R154, R147, R154 ;  /* 0x0000009a939a7221 */ /* 0x000fca0000010000 */
[----:B------:R-:W-:-:S07]  /*eba0*/  MOV R156, R154 ;  /* 0x0000009a009c7202 */ /* 0x000fce0000000f00 */
[----:B------:R-:W-:Y:S05]  /*ebb0*/  WARPSYNC.COLLECTIVE R153, `(.L_x_28973) ;  /* 0x0000000099087348 */ /* 0x000fea0003c00000 */
[----:B------:R0:W1:Y:S02]  /*ebc0*/  SHFL.BFLY P3, R155, R156, R157, R158 ;  /* 0x0c00009d9c9b7389 */ /* 0x000064000006009e */
[----:B01----:R-:W-:Y:S01]  /*ebd0*/  ENDCOLLECTIVE ;  /* 0x000000000000791b */ /* 0x003fe20003800000 */
.L_x_28973:
[----:B------:R-:W-:Y:S01]  /*ebe0*/  MOV R149, R155 ;  /* 0x0000009b00957202 */ /* 0x000fe20000000f00 */
[----:B------:R-:W-:Y:S06]  /*ebf0*/  BRA `(.L_x_28974) ;  /* 0xffffffe800607947 */ /* 0x000fec000383ffff */
.L_x_28975:
        /* <DEDUP_REMOVED lines=16> */
.L_x_30339:


//--------------------- .text._ZN10layer_norm13ln_fwd_kernelINS_13Kernel_traitsIfffffjLj8192ELj1ELj1ELj8ELj16ENS_18Kernel_traits_baseILj8192EfffffjLj256EEEEELb1ELb1ELb0ELb0EEEvNS_9FwdParamsE --------------------------
	.section	.text._ZN10layer_norm13ln_fwd_kernelINS_13Kernel_traitsIfffffjLj8192ELj1ELj1ELj8ELj16ENS_18Kernel_traits_baseILj8192EfffffjLj256EEEEELb1ELb1ELb0ELb0EEEvNS_9FwdParamsE,"ax",@progbits
	.align	128
        .global         _ZN10layer_norm13ln_fwd_kernelINS_13Kernel_traitsIfffffjLj8192ELj1ELj1ELj8ELj16ENS_18Kernel_traits_baseILj8192EfffffjLj256EEEEELb1ELb1ELb0ELb0EEEvNS_9FwdParamsE
        .type           _ZN10layer_norm13ln_fwd_kernelINS_13Kernel_traitsIfffffjLj8192ELj1ELj1ELj8ELj16ENS_18Kernel_traits_baseILj8192EfffffjLj256EEEEELb1ELb1ELb0ELb0EEEvNS_9FwdParamsE,@function
        .size           _ZN10layer_norm13ln_fwd_kernelINS_13Kernel_traitsIfffffjLj8192ELj1ELj1ELj8ELj16ENS_18Kernel_traits_baseILj8192EfffffjLj256EEEEELb1ELb1ELb0ELb0EEEvNS_9FwdParamsE,(.L_x_30340 - _ZN10layer_norm13ln_fwd_kernelINS_13Kernel_traitsIfffffjLj8192ELj1ELj1ELj8ELj16ENS_18Kernel_traits_baseILj8192EfffffjLj256EEEEELb1ELb1ELb0ELb0EEEvNS_9FwdParamsE)
        .other          _ZN10layer_norm13ln_fwd_kernelINS_13Kernel_traitsIfffffjLj8192ELj1ELj1ELj8ELj16ENS_18Kernel_traits_baseILj8192EfffffjLj256EEEEELb1ELb1ELb0ELb0EEEvNS_9FwdParamsE,@"STO_CUDA_ENTRY STV_DEFAULT"
_ZN10layer_norm13ln_fwd_kernelINS_13Kernel_traitsIfffffjLj8192ELj1ELj1ELj8ELj16ENS_18Kernel_traits_baseILj8192EfffffjLj256EEEEELb1ELb1ELb0ELb0EEEvNS_9FwdParamsE:
.text._ZN10layer_norm13ln_fwd_kernelINS_13Kernel_traitsIfffffjLj8192ELj1ELj1ELj8ELj16ENS_18Kernel_traits_baseILj8192EfffffjLj256EEEEELb1ELb1ELb0ELb0EEEvNS_9FwdParamsE:
        /* <DEDUP_REMOVED lines=50> */
[----:B-1----:R-:W-:-:S03]  /*0320*/  SHF.R.S32.HI R5, RZ, 0x1f, R108 ;  /* 0x0000001fff057819 */ /* 0x002fc6000001146c */
[----:B------:R-:W-:Y:S01]  /*0330*/  IMAD.WIDE.U32 R10, R10, -0x326172a9, RZ ;  /* 0xcd9e8d570a0a7825 */ /* 0x000fe200078e00ff */
[----:B------:R-:W-:Y:S02]  /*0340*/  LEA.HI R108, R5, R108, RZ, 0x2 ;  /* 0x0000006c056c7211 */ /* 0x000fe400078f10ff */
[----:B------:R-:W-:Y:S01]  /*0350*/  LOP3.LUT R7, R9, R4, R163, 0x96, !PT ;  /* 0x0000000409077212 */ /* 0x000fe200078e96a3 */
[----:B------:R-:W-:Y:S01]  /*0360*/  VIADD R156, R2, 0xb54cda56 ;  /* 0xb54cda56029c7836 */ /* 0x000fe20000000000 */
[----:B------:R-:W-:Y:S02]  /*0370*/  LOP3.LUT R4, R11, R6, R162, 0x96, !PT ;  /* 0x000000060b047212 */ /* 0x000fe400078e96a2 */
[----:B------:R-:W-:Y:S01]  /*0380*/  LEA.HI.SX32 R159, R108, R159, 0x1e ;  /* 0x0000009f6c9f7211 */ /* 0x000fe200078ff2ff */
[----:B------:R-:W-:-:S03]  /*0390*/  IMAD.WIDE.U32 R6, R7, -0x326172a9, RZ ;  /* 0xcd9e8d5707067825 */ /* 0x000fc600078e00ff */
[----:B------:R-:W-:Y:S01]  /*03a0*/  LOP3.LUT P0, RZ, R159, 0xffffff00, RZ, 0xc0, !PT ;  /* 0xffffff009fff7812 */ /* 0x000fe2000780c0ff */
[----:B------:R-:W-:Y:S01]  /*03b0*/  IMAD.WIDE.U32 R4, R4, -0x2daee0ad, RZ ;  /* 0xd2511f5304047825 */ /* 0x000fe200078e00ff */
[----:B------:R-:W-:Y:S02]  /*03c0*/  LOP3.LUT R9, R7, R10, R161, 0x96, !PT ;  /* 0x0000000a07097212 */ /* 0x000fe400078e96a1 */
[----:B------:R-:W-:Y:S02]  /*03d0*/  ISETP.GE.U32.AND P6, PT, R159, 0x200, PT ;  /* 0x000002009f00780c */ /* 0x000fe40003fc6070 */
[----:B------:R-:W-:Y:S01]  /*03e0*/  LOP3.LUT R10, R5, R8, R160, 0x96, !PT ;  /* 0x00000008050a7212 */ /* 0x000fe200078e96a0 */
[----:B------:R-:W-:Y:S01]  /*03f0*/  IMAD.WIDE.U32 R8, R9, -0x2daee0ad, RZ ;  /* 0xd2511f5309087825 */ /* 0x000fe200078e00ff */
[C---:B------:R-:W-:Y:S02]  /*0400*/  ISETP.GE.U32.AND P5, PT, R159.reuse, 0x300, PT ;  /* 0x000003009f00780c */ /* 0x040fe40003fa6070 */
[C---:B------:R-:W-:Y:S01]  /*0410*/  ISETP.GE.U32.AND P4, PT, R159.reuse, 0x400, PT ;  /* 0x000004009f00780c */ /* 0x040fe20003f86070 */
[----:B------:R-:W-:Y:S01]  /*0420*/  IMAD.WIDE.U32 R10, R10, -0x326172a9, RZ ;  /* 0xcd9e8d570a0a7825 */ /* 0x000fe200078e00ff */
[----:B------:R-:W-:-:S02]  /*0430*/  ISETP.GE.U32.AND P3, PT, R159, 0x500, PT ;  /* 0x000005009f00780c */ /* 0x000fc40003f66070 */
[----:B------:R-:W-:Y:S02]  /*0440*/  P2R R175, PR, RZ, 0x40 ;  /* 0x00000040ffaf7803 */ /* 0x000fe40000000000 */
[----:B------:R-:W-:Y:S02]  /*0450*/  P2R R177, PR, RZ, 0x20 ;  /* 0x00000020ffb17803 */ /* 0x000fe40000000000 */
[----:B------:R-:W-:Y:S02]  /*0460*/  P2R R178, PR, RZ, 0x10 ;  /* 0x00000010ffb27803 */ /* 0x000fe40000000000 */
[----:B------:R-:W-:Y:S02]  /*0470*/  P2R R179, PR, RZ, 0x8 ;  /* 0x00000008ffb37803 */ /* 0x000fe40000000000 */
[----:B------:R-:W-:Y:S02]  /*0480*/  LOP3.LUT R13, R9, R4, R158, 0x96, !PT ;  /* 0x00000004090d7212 */ /* 0x000fe400078e969e */
        /* <DEDUP_REMOVED lines=18> */
.L_x_28977:
[----:B------:R-:W-:Y:S05]  /*05b0*/  BSYNC B0 ;  /* 0x0000000000007941 */ /* 0x000fea0003800000 */
.L_x_28976:
        /* <DEDUP_REMOVED lines=17> */
[----:B------:R-:W-:-:S07]  /*06d0*/  VIADD R107, R107, 0x100 ;  /* 0x000001006b6b7836 */ /* 0x000fce0000000000 */
.L_x_28979:
[----:B------:R-:W-:Y:S05]  /*06e0*/  BSYNC B0 ;  /* 0x0000000000007941 */ /* 0x000fea0003800000 */
.L_x_28978:
        /* <DEDUP_REMOVED lines=18> */
.L_x_28981:
[----:B------:R-:W-:Y:S05]  /*0810*/  BSYNC B0 ;  /* 0x0000000000007941 */ /* 0x000fea0003800000 */
.L_x_28980:
        /* <DEDUP_REMOVED lines=18> */
.L_x_28983:
[----:B------:R-:W-:Y:S05]  /*0940*/  BSYNC B0 ;  /* 0x0000000000007941 */ /* 0x000fea0003800000 */
.L_x_28982:
        /* <DEDUP_REMOVED lines=18> */
.L_x_28985:
[----:B------:R-:W-:Y:S05]  /*0a70*/  BSYNC B0 ;  /* 0x0000000000007941 */ /* 0x000fea0003800000 */
.L_x_28984:
[----:B------:R-:W-:Y:S01]  /*0a80*/  ISETP.GE.U32.AND P1, PT, R159, 0x600, PT ;  /* 0x000006009f00780c */ /* 0x000fe20003f26070 */
[----:B0123--:R-:W-:Y:S01]  /*0a90*/  IMAD.WIDE.U32 R6, R13, -0x326172a9, RZ ;  /* 0xcd9e8d570d067825 */ /* 0x00ffe200078e00ff */
[----:B------:R-:W-:Y:S01]  /*0aa0*/  IADD3 R154, R3, 0x646e171e, RZ ;  /* 0x646e171e039a7810 */ /* 0x000fe20007ffe0ff */
[----:B------:R-:W-:Y:S01]  /*0ab0*/  BSSY B0, `(.L_x_28986) ;  /* 0x0000017000007945 */ /* 0x000fe20003800000 */
[----:B------:R-:W-:Y:S01]  /*0ac0*/  P2R R180, PR, RZ, 0x2 ;  /* 0x00000002ffb47803 */ /* 0x000fe20000000000 */
[----:B------:R-:W-:Y:S01]  /*0ad0*/  IMAD.WIDE.U32 R4, R12, -0x2daee0ad, RZ ;  /* 0xd2511f530c047825 */ /* 0x000fe200078e00ff */
[----:B------:R-:W-:-:S03]  /*0ae0*/  LOP3.LUT R100, R7, R10, R156, 0x96, !PT ;  /* 0x0000000a07647212 */ /* 0x000fc600078e969c */
[----:B------:R-:W-:Y:S01]  /*0af0*/  VIADD R153, R3, 0x1fd5c5a3 ;  /* 0x1fd5c5a303997836 */ /* 0x000fe20000000000 */
[----:B------:R-:W-:-:S03]  /*0b00*/  LOP3.LUT R102, R5, R8, R154, 0x96, !PT ;  /* 0x0000000805667212 */ /* 0x000fc600078e969a */
[----:B------:R-:W-:Y:S05]  /*0b10*/  @!P1 BRA `(.L_x_28987) ;  /* 0x0000000000409947 */ /* 0x000fea0003800000 */
[----:B------:R-:W-:Y:S01]  /*0b20*/  ULDC.64 UR8, c[0x0][0x278] ;  /* 0x00009e0000087ab9 */ /* 0x000fe20000000a00 */
[----:B------:R-:W0:Y:S01]  /*0b30*/  LDC.64 R10, c[0x0][0x260] ;  /* 0x00009800ff0a7b82 */ /* 0x000e220000000a00 */
        /* <DEDUP_REMOVED lines=13> */
[----:B------:R-:W-:-:S07]  /*0c10*/  VIADD R107, R107, 0x100 ;  /* 0x000001006b6b7836 */ /* 0x000fce0000000000 */
.L_x_28987:
[----:B------:R-:W-:Y:S05]  /*0c20*/  BSYNC B0 ;  /* 0x0000000000007941 */ /* 0x000fea0003800000 */
.L_x_28986:
[----:B------:R-:W-:Y:S01]  /*0c30*/  ISETP.GE.U32.AND P1, PT, R159, 0x700, PT ;  /* 0x000007009f00780c */ /* 0x000fe20003f26070 */
[----:B------:R-:W-:Y:S01]  /*0c40*/  IMAD.WIDE.U32 R100, R100, -0x2daee0ad, RZ ;  /* 0xd2511f5364647825 */ /* 0x000fe200078e00ff */
        /* <DEDUP_REMOVED lines=9> */
[----:B------:R-:W1:Y:S01]  /*0ce0*/  LDC.64 R6, c[0x0][0x260] ;  /* 0x00009800ff067b82 */ /* 0x000e620000000a00 */
        /* <DEDUP_REMOVED lines=9> */
[----:B-1----:R-:W-:-:S03]  /*0d80*/  IMAD.WIDE.U32 R6, R107, 0x10, R6 ;  /* 0x000000106b067825 */ /* 0x002fc600078e0006 */
[C---:B------:R-:W-:Y:S02]  /*0d90*/  @P1 LEA.HI.X R5, R107.reuse, UR7, RZ, 0x4, P2 ;  /* 0x000000076b051c11 */ /* 0x040fe400090f24ff */
[----:B------:R1:W5:Y:S04]  /*0da0*/  LDG.E.128 R20, desc[UR4][R6.64] ;  /* 0x0000000406147981 */ /* 0x000368000c1e1d00 */
[----:B------:R1:W5:Y:S01]  /*0db0*/  @P1 LDG.E.128 R24, desc[UR4][R4.64] ;  /* 0x0000000404181981 */ /* 0x000362000c1e1d00 */
[----:B------:R-:W-:-:S07]  /*0dc0*/  VIADD R107, R107, 0x100 ;  /* 0x000001006b6b7836 */ /* 0x000fce0000000000 */
.L_x_28989:
[----:B------:R-:W-:Y:S05]  /*0dd0*/  BSYNC B0 ;  /* 0x0000000000007941 */ /* 0x000fea0003800000 */
.L_x_28988:
[----:B------:R-:W-:Y:S01]  /*0de0*/  ISETP.GE.U32.AND P1, PT, R159, 0x800, PT ;  /* 0x000008009f00780c */ /* 0x000fe20003f26070 */
[----:B------:R-:W-:Y:S01]  /*0df0*/  BSSY B0, `(.L_x_28990) ;  /* 0x0000013000007945 */ /* 0x000fe20003800000 */
[----:B------:R-:W-:Y:S02]  /*0e00*/  IMAD.HI.U32 R106, R146, -0x2daee0ad, RZ ;  /* 0xd2511f53926a7827 */ /* 0x000fe400078e00ff */
[----:B------:R-:W-:-:S09]  /*0e10*/  P2R R182, PR, RZ, 0x2 ;  /* 0x00000002ffb67803 */ /* 0x000fd20000000000 */
[----:B------:R-:W-:Y:S05]  /*0e20*/  @!P1 BRA `(.L_x_28991) ;  /* 0x00000000003c9947 */ /* 0x000fea0003800000 */
[----:B------:R-:W-:Y:S01]  /*0e30*/  ULDC.64 UR6, c[0x0][0x278] ;  /* 0x00009e0000067ab9 */ /* 0x000fe20000000a00 */
[----:B0-----:R-:W0:Y:S01]  /*0e40*/  LDC.64 R8, c[0x0][0x260] ;  /* 0x00009800ff087b82 */ /* 0x001e220000000a00 */
[C---:B-1----:R-:W-:Y:S02]  /*0e50*/  LEA R4, P1, R107.reuse, UR6, 0x4 ;  /* 0x000000066b047c11 */ /* 0x042fe4000f8220ff */
        /* <DEDUP_REMOVED lines=9> */
[----:B------:R-:W-:-:S03]  /*0ef0*/  @P1 LEA.HI.X R105, R107, UR7, RZ, 0x4, P2 ;  /* 0x000000076b691c11 */ /* 0x000fc600090f24ff */
[----:B------:R-:W5:Y:S04]  /*0f00*/  LDG.E.128 R8, desc[UR4][R8.64] ;  /* 0x0000000408087981 */ /* 0x000f68000c1e1d00 */
[----:B------:R2:W5:Y:S02]  /*0f10*/  @P1 LDG.E.128 R12, desc[UR4][R104.64] ;  /* 0x00000004680c1981 */ /* 0x000564000c1e1d00 */
.L_x_28991:
[----:B------:R-:W-:Y:S05]  /*0f20*/  BSYNC B0 ;  /* 0x0000000000007941 */ /* 0x000fea0003800000 */
.L_x_28990:
[----:B------:R-:W-:Y:S01]  /*0f30*/  ULDC UR6, c[0x0][0x214] ;  /* 0x0000850000067ab9 */ /* 0x000fe20000000800 */
[----:B------:R-:W-:Y:S01]  /*0f40*/  LOP3.LUT R144, R106, R100, R151, 0x96, !PT ;  /* 0x000000646a907212 */ /* 0x000fe200078e9697 */
[----:B------:R-:W-:Y:S01]  /*0f50*/  VIADD R149, R2, 0x8ff34781 ;  /* 0x8ff3478102957836 */ /* 0x000fe20000000000 */
[----:B------:R-:W-:Y:S01]  /*0f60*/  ISETP.GE.AND P1, PT, R155, UR6, PT ;  /* 0x000000069b007c0c */ /* 0x000fe2000bf26270 */
[----:B------:R-:W-:Y:S01]  /*0f70*/  IMAD.HI.U32 R101, R148, -0x326172a9, RZ ;  /* 0xcd9e8d5794657827 */ /* 0x000fe200078e00ff */
[----:B------:R-:W-:-:S11]  /*0f80*/  IADD3 R150, R2, -0xe443238, RZ ;  /* 0xf1bbcdc802967810 */ /* 0x000fd60007ffe0ff */
[----:B------:R-:W-:Y:S05]  /*0f90*/  @P1 EXIT ;  /* 0x000000000000194d */ /* 0x000fea0003800000 */
[----:B------:R-:W-:Y:S01]  /*0fa0*/  SHF.R.S32.HI R108, RZ, 0x2, R108 ;  /* 0x00000002ff6c7819 */ /* 0x000fe2000001146c */
[C---:B--2---:R-:W-:Y:S01]  /*0fb0*/  IMAD.SHL.U32 R104, R171.reuse, 0x20, RZ ;  /* 0x00000020ab687824 */ /* 0x044fe200078e00ff */
[----:B------:R-:W-:Y:S01]  /*0fc0*/  LOP3.LUT R103, R171, 0xe0, RZ, 0xc0, !PT ;  /* 0x000000e0ab677812 */ /* 0x000fe200078ec0ff */
[----:B------:R-:W-:Y:S01]  /*0fd0*/  ULDC.64 UR6, c[0x0][0x270] ;  /* 0x00009c0000067ab9 */ /* 0x000fe20000000a00 */
[----:B------:R-:W-:Y:S01]  /*0fe0*/  LOP3.LUT R100, R108, 0xff, RZ, 0xc0, !PT ;  /* 0x000000ff6c647812 */ /* 0x000fe200078ec0ff */
[----:B------:R-:W-:Y:S01]  /*0ff0*/  IMAD R148, R148, -0x326172a9, RZ ;  /* 0xcd9e8d5794947824 */ /* 0x000fe200078e02ff */
[----:B------:R-:W-:Y:S01]  /*1000*/  SHF.R.U32.HI R108, RZ, 0x3, R108 ;  /* 0x00000003ff6c7819 */ /* 0x000fe2000001166c */
[----:B------:R-:W-:Y:S01]  /*1010*/  IMAD.HI.U32 R106, R144, -0x326172a9, RZ ;  /* 0xcd9e8d57906a7827 */ /* 0x000fe200078e00ff */
[----:B------:R-:W-:Y:S01]  /*1020*/  VIADDMNMX R103, R100, -R103, RZ, !PT ;  /* 0x8000006764677246 */ /* 0x000fe200078001ff */
[----:B------:R-:W-:Y:S01]  /*1030*/  ULDC UR14, c[0x0][0x218] ;  /* 0x00008600000e7ab9 */ /* 0x000fe20000000800 */
[----:B------:R-:W-:Y:S01]  /*1040*/  LOP3.LUT R108, R108, 0x1fffffe0, RZ, 0xc0, !PT ;  /* 0x1fffffe06c6c7812 */ /* 0x000fe200078ec0ff */
[----:B------:R-:W-:Y:S01]  /*1050*/  IMAD R146, R146, -0x2daee0ad, RZ ;  /* 0xd2511f5392927824 */ /* 0x000fe200078e02ff */
[----:B------:R-:W-:Y:S01]  /*1060*/  VIMNMX R103, R103, 0x20, PT ;  /* 0x0000002067677848 */ /* 0x000fe20003fe0100 */
[----:B------:R-:W-:Y:S01]  /*1070*/  IMAD R144, R144, -0x326172a9, RZ ;  /* 0xcd9e8d5790907824 */ /* 0x000fe200078e02ff */
[----:B------:R-:W-:Y:S01]  /*1080*/  LOP3.LUT R105, R104, 0x3e0, RZ, 0xc0, !PT ;  /* 0x000003e068697812 */ /* 0x000fe200078ec0ff */
[----:B------:R-:W-:Y:S01]  /*1090*/  IMAD.MOV.U32 R143, RZ, RZ, RZ ;  /* 0x000000ffff8f7224 */ /* 0x000fe200078e00ff */
[----:B------:R-:W-:Y:S01]  /*10a0*/  ISETP.NE.U32.AND P1, PT, RZ, UR6, PT ;  /* 0x00000006ff007c0c */ /* 0x000fe2000bf25070 */
[----:B------:R-:W-:Y:S01]  /*10b0*/  IMAD.IADD R103, R103, 0x1, R108 ;  /* 0x0000000167677824 */ /* 0x000fe200078e026c */
[----:B------:R-:W-:Y:S01]  /*10c0*/  VIADDMNMX R105, R100, -R105, RZ, !PT ;  /* 0x8000006964697246 */ /* 0x000fe200078001ff */
[----:B------:R-:W-:Y:S01]  /*10d0*/  ULDC.U8 UR6, c[0x0][0x2a0] ;  /* 0x0000a80000067ab9 */ /* 0x000fe20000000000 */
[----:B------:R-:W-:Y:S01]  /*10e0*/  LOP3.LUT R101, R101, R102, R150, 0x96, !PT ;  /* 0x0000006665657212 */ /* 0x000fe200078e9696 */
[----:B------:R-:W-:Y:S01]  /*10f0*/  ULDC.64 UR8, c[0x0][0x238] ;  /* 0x00008e0000087ab9 */ /* 0x000fe20000000a00 */
[----:B------:R-:W-:Y:S01]  /*1100*/  SHF.L.U32 R103, R103, 0x2, RZ ;  /* 0x0000000267677819 */ /* 0x000fe200000006ff */
[----:B------:R-:W-:Y:S01]  /*1110*/  ULDC.64 UR10, c[0x0][0x240] ;  /* 0x00009000000a7ab9 */ /* 0x000fe20000000a00 */
[----:B------:R-:W-:Y:S01]  /*1120*/  VIMNMX R105, R105, 0x20, PT ;  /* 0x0000002069697848 */ /* 0x000fe20003fe0100 */
[----:B------:R-:W-:Y:S01]  /*1130*/  IMAD.HI.U32 R100, R101, -0x2daee0ad, RZ ;  /* 0xd2511f5365647827 */ /* 0x000fe200078e00ff */
[----:B------:R-:W-:Y:S01]  /*1140*/  I2FP.F32.U32 R103, R103 ;  /* 0x0000006700677245 */ /* 0x000fe20000201000 */
[----:B------:R-:W-:Y:S01]  /*1150*/  ULDC.64 UR12, c[0x0][0x210] ;  /* 0x00008400000c7ab9 */ /* 0x000fe20000000a00 */
[----:B------:R-:W-:Y:S01]  /*1160*/  ISETP.NE.AND.EX P1, PT, RZ, UR7, PT, P1 ;  /* 0x00000007ff007c0c */ /* 0x000fe2000bf25310 */
[----:B------:R-:W-:Y:S01]  /*1170*/  IMAD.IADD R105, R108, 0x1, R105 ;  /* 0x000000016c697824 */ /* 0x000fe200078e0269 */
[----:B------:R2:W3:Y:S01]  /*1180*/  MUFU.RCP R141, R103 ;  /* 0x00000067008d7308 */ /* 0x0004e20000001000 */
[----:B------:R-:W-:Y:S01]  /*1190*/  IADD3 R147, R3, -0x695add53, RZ ;  /* 0x96a522ad03937810 */ /* 0x000fe20007ffe0ff */
[----:B------:R-:W-:Y:S01]  /*11a0*/  IMAD R142, R101, -0x2daee0ad, RZ ;  /* 0xd2511f53658e7824 */ /* 0x000fe200078e02ff */
[----:B------:R-:W-:Y:S01]  /*11b0*/  P2R R176, PR, RZ, 0x2 ;  /* 0x00000002ffb07803 */ /* 0x000fe20000000000 */
[----:B------:R-:W-:Y:S01]  /*11c0*/  ULDC UR7, c[0x0][0x290] ;  /* 0x0000a40000077ab9 */ /* 0x000fe20000000800 */
[----:B------:R-:W-:-:S02]  /*11d0*/  ISETP.NE.AND P1, PT, RZ, UR6, PT ;  /* 0x00000006ff007c0c */ /* 0x000fc4000bf25270 */
[----:B------:R-:W-:Y:S01]  /*11e0*/  LOP3.LUT R145, R0, 0x3, RZ, 0xc0, !PT ;  /* 0x0000000300917812 */ /* 0x000fe200078ec0ff */
[----:B------:R-:W-:Y:S01]  /*11f0*/  IMAD.MOV.U32 R0, RZ, RZ, 0x1 ;  /* 0x00000001ff007424 */ /* 0x000fe200078e00ff */
[----:B------:R-:W-:Y:S02]  /*1200*/  LOP3.LUT R148, R106, R148, R149, 0x96, !PT ;  /* 0x000000946a947212 */ /* 0x000fe400078e9695 */
[----:B------:R-:W-:Y:S02]  /*1210*/  LOP3.LUT R146, R100, R146, R147, 0x96, !PT ;  /* 0x0000009264927212 */ /* 0x000fe400078e9693 */
[----:B------:R-:W-:Y:S02]  /*1220*/  SHF.L.U32 R140, R105, 0x2, RZ ;  /* 0x00000002698c7819 */ /* 0x000fe400000006ff */
[----:B--2---:R-:W-:-:S07]  /*1230*/  P2R R183, PR, RZ, 0x2 ;  /* 0x00000002ffb77803 */ /* 0x004fce0000000000 */
.L_x_29249:
[----:B------:R-:W-:Y:S01]  /*1240*/  ISETP.NE.AND P1, PT, R176, RZ, PT ;  /* 0x000000ffb000720c */ /* 0x000fe20003f25270 */
[----:B--234-:R-:W-:-:S12]  /*1250*/  IMAD.MOV.U32 R136, RZ, RZ, 0x3f800000 ;  /* 0x3f800000ff887424 */ /* 0x01cfd800078e00ff */
[----:B------:R-:W2:Y:S02]  /*1260*/  @P1 LDC.64 R138, c[0x0][0x270] ;  /* 0x00009c00ff8a1b82 */ /* 0x000ea40000000a00 */
[----:B--2---:R-:W-:-:S05]  /*1270*/  @P1 IMAD.WIDE R138, R155, 0x4, R138 ;  /* 0x000000049b8a1825 */ /* 0x004fca00078e028a */
[----:B-----5:R2:W5:Y:S01]  /*1280*/  @P1 LDG.E R136, desc[UR4][R138.64] ;  /* 0x000000048a881981 */ /* 0x020562000c1e1900 */
[----:B------:R-:W-:Y:S01]  /*1290*/  IMAD R137, R155, UR14, RZ ;  /* 0x0000000e9b897c24 */ /* 0x000fe2000f8e02ff */
[----:B------:R-:W-:Y:S01]  /*12a0*/  LOP3.LUT R173, R171, 0xff, RZ, 0xc0, !PT ;  /* 0x000000ffabad7812 */ /* 0x000fe200078ec0ff */
[----:B------:R-:W-:Y:S03]  /*12b0*/  BSSY B0, `(.L_x_28992) ;  /* 0x000016d000007945 */ /* 0x000fe60003800000 */
[----:B------:R-:W-:-:S04]  /*12c0*/  SHF.R.S32.HI R172, RZ, 0x1f, R137 ;  /* 0x0000001fffac7819 */ /* 0x000fc80000011489 */
[----:B------:R-:W-:-:S04]  /*12d0*/  LEA.HI R172, R172, R137, RZ, 0x2 ;  /* 0x00000089acac7211 */ /* 0x000fc800078f10ff */
[----:B------:R-:W-:-:S05]  /*12e0*/  LEA.HI.SX32 R172, R172, R173, 0x1e ;  /* 0x000000adacac7211 */ /* 0x000fca00078ff2ff */
[----:B------:R-:W-:Y:S01]  /*12f0*/  IMAD.MOV.U32 R137, RZ, RZ, R172 ;  /* 0x000000ffff897224 */ /* 0x000fe200078e00ac */
[----:B--2---:R-:W-:Y:S06]  /*1300*/  @!P0 BRA `(.L_x_28993) ;  /* 0x00000014009c8947 */ /* 0x004fec0003800000 */
[----:B------:R-:W2:Y:S08]  /*1310*/  LDC.64 R104, c[0x0][0x220] ;  /* 0x00008800ff687b82 */ /* 0x000eb00000000a00 */
[----:B------:R-:W4:Y:S01]  /*1320*/  LDC.64 R138, c[0x0][0x230] ;  /* 0x00008c00ff8a7b82 */ /* 0x000f220000000a00 */
[----:B--2---:R-:W-:-:S06]  /*1330*/  IMAD.WIDE.U32 R104, R172, 0x10, R104 ;  /* 0x00000010ac687825 */ /* 0x004fcc00078e0068 */
[----:B------:R-:W5:Y:S01]  /*1340*/  LDG.E.128 R104, desc[UR4][R104.64] ;  /* 0x0000000468687981 */ /* 0x000f62000c1e1d00 */
[----:B----4-:R-:W-:-:S04]  /*1350*/  ISETP.NE.U32.AND P1, PT, R138, RZ, PT ;  /* 0x000000ff8a00720c */ /* 0x010fc80003f25070 */
[----:B------:R-:W-:-:S13]  /*1360*/  ISETP.NE.AND.EX P1, PT, R139, RZ, PT, P1 ;  /* 0x000000ff8b00720c */ /* 0x000fda0003f25310 */
[----:B------:R-:W-:-:S04]  /*1370*/  @P1 LEA R184, P2, R172, R138, 0x4 ;  /* 0x0000008aacb81211 */ /* 0x000fc800078420ff */
[----:B------:R-:W-:-:S05]  /*1380*/  @P1 LEA.HI.X R185, R172, R139, RZ, 0x4, P2 ;  /* 0x0000008bacb91211 */ /* 0x000fca00010f24ff */
[----:B------:R2:W5:Y:S01]  /*1390*/  @P1 LDG.E.128 R100, desc[UR4][R184.64] ;  /* 0x00000004b8641981 */ /* 0x000562000c1e1d00 */
[C---:B------:R-:W-:Y:S01]  /*13a0*/  ISETP.NE.AND P1, PT, R145.reuse, 0x1, PT ;  /* 0x000000019100780c */ /* 0x040fe20003f25270 */
[----:B------:R-:W-:Y:S01]  /*13b0*/  BSSY B1, `(.L_x_28994) ;  /* 0x000000c000017945 */ /* 0x000fe20003800000 */
[----:B------:R-:W-:-:S11]  /*13c0*/  IADD3 R186, R145, 0x1, RZ ;  /* 0x0000000191ba7810 */ /* 0x000fd60007ffe0ff */
[----:B--2---:R-:W-:Y:S05]  /*13d0*/  @!P1 BRA `(.L_x_28995) ;  /* 0x0000000000209947 */ /* 0x004fea0003800000 */
        /* <DEDUP_REMOVED lines=8> */
.L_x_28995:
[----:B------:R-:W-:-:S07]  /*1460*/  IMAD.MOV.U32 R174, RZ, RZ, R144 ;  /* 0x000000ffffae7224 */ /* 0x000fce00078e0090 */
.L_x_28996:
[----:B------:R-:W-:Y:S05]  /*1470*/  BSYNC B1 ;  /* 0x0000000000017941 */ /* 0x000fea0003800000 */
.L_x_28994:
        /* <DEDUP_REMOVED lines=16> */
.L_x_29000:
[----:B------:R-:W-:Y:S05]  /*1580*/  BSYNC B2 ;  /* 0x0000000000027941 */ /* 0x000fea0003800000 */
.L_x_28999:
        /* <DEDUP_REMOVED lines=43> */
.L_x_28998:
[----:B------:R-:W-:Y:S05]  /*1840*/  BSYNC B1 ;  /* 0x0000000000017941 */ /* 0x000fea0003800000 */
.L_x_28997:
[----:B------:R-:W2:Y:S01]  /*1850*/  LDC R137, c[0x0][0x298] ;  /* 0x0000a600ff897b82 */ /* 0x000ea20000000800 */
[----:B------:R-:W-:Y:S01]  /*1860*/  I2FP.F32.U32 R145, R174 ;  /* 0x000000ae00917245 */ /* 0x000fe20000201000 */
[----:B------:R-:W-:Y:S02]  /*1870*/  IMAD.MOV.U32 R174, RZ, RZ, 0x2f800000 ;  /* 0x2f800000ffae7424 */ /* 0x000fe400078e00ff */
[----:B-----5:R-:W-:Y:S01]  /*1880*/  FMUL.FTZ R184, R104, R136 ;  /* 0x0000008868b87220 */ /* 0x020fe20000410000 */
[----:B------:R-:W-:Y:S01]  /*1890*/  ISETP.NE.U32.AND P1, PT, R138, RZ, PT ;  /* 0x000000ff8a00720c */ /* 0x000fe20003f25070 */
[----:B------:R-:W-:Y:S01]  /*18a0*/  BSSY B1, `(.L_x_29001) ;  /* 0x0000015000017945 */ /* 0x000fe20003800000 */
[----:B------:R-:W-:Y:S01]  /*18b0*/  FFMA.FTZ R104, R145, R174, 1.1641532182693481445e-10 ;  /* 0x2f00000091687423 */ /* 0x000fe200000100ae */
[----:B------:R-:W-:Y:S01]  /*18c0*/  ISETP.NE.AND P3, PT, R186, 0x1, PT ;  /* 0x00000001ba00780c */ /* 0x000fe20003f65270 */
[----:B------:R-:W4:Y:S01]  /*18d0*/  LDC R173, c[0x0][0x294] ;  /* 0x0000a500ffad7b82 */ /* 0x000f220000000800 */
[----:B------:R-:W-:-:S02]  /*18e0*/  ISETP.NE.AND.EX P1, PT, R139, RZ, PT, P1 ;  /* 0x000000ff8b00720c */ /* 0x000fc40003f25310 */
[----:B------:R-:W-:Y:S01]  /*18f0*/  IADD3 R145, R186, 0x1, RZ ;  /* 0x00000001ba917810 */ /* 0x000fe20007ffe0ff */
[----:B--2---:R-:W-:Y:S01]  /*1900*/  FMUL.FTZ R184, R184, R137 ;  /* 0x00000089b8b87220 */ /* 0x004fe20000410000 */
[----:B----4-:R-:W-:-:S04]  /*1910*/  FSETP.GTU.FTZ.AND P2, PT, R104, R173, PT ;  /* 0x000000ad6800720b */ /* 0x010fc80003f5c000 */
        /* <DEDUP_REMOVED lines=12> */
.L_x_29002:
[----:B------:R-:W-:-:S07]  /*19e0*/  IMAD.MOV.U32 R188, RZ, RZ, R144 ;  /* 0x000000ffffbc7224 */ /* 0x000fce00078e0090 */
.L_x_29003:
[----:B------:R-:W-:Y:S05]  /*19f0*/  BSYNC B1 ;  /* 0x0000000000017941 */ /* 0x000fea0003800000 */
.L_x_29001:
        /* <DEDUP_REMOVED lines=16> */
.L_x_29007:
[----:B------:R-:W-:Y:S05]  /*1b00*/  BSYNC B2 ;  /* 0x0000000000027941 */ /* 0x000fea0003800000 */
.L_x_29006:
        /* <DEDUP_REMOVED lines=43> */
.L_x_29005:
[----:B------:R-:W-:Y:S05]  /*1dc0*/  BSYNC B1 ;  /* 0x0000000000017941 */ /* 0x000fea0003800000 */
.L_x_29004:
        /* <DEDUP_REMOVED lines=20> */
.L_x_29009:
[----:B------:R-:W-:-:S07]  /*1f10*/  MOV R188, R144 ;  /* 0x0000009000bc7202 */ /* 0x000fce0000000f00 */
.L_x_29010:
[----:B------:R-:W-:Y:S05]  /*1f20*/  BSYNC B1 ;  /* 0x0000000000017941 */ /* 0x000fea0003800000 */
.L_x_29008:
        /* <DEDUP_REMOVED lines=16> */
.L_x_29014:
[----:B------:R-:W-:Y:S05]  /*2030*/  BSYNC B2 ;  /* 0x0000000000027941 */ /* 0x000fea0003800000 */
.L_x_29013:
        /* <DEDUP_REMOVED lines=43> */
.L_x_29012:
[----:B------:R-:W-:Y:S05]  /*22f0*/  BSYNC B1 ;  /* 0x0000000000017941 */ /* 0x000fea0003800000 */
.L_x_29011:
        /* <DEDUP_REMOVED lines=20> */
.L_x_29016:
[----:B------:R-:W-:-:S07]  /*2440*/  IMAD.MOV.U32 R188, RZ, RZ, R144 ;  /* 0x000000ffffbc7224 */ /* 0x000fce00078e0090 */
.L_x_29017:
[----:B------:R-:W-:Y:S05]  /*2450*/  BSYNC B1 ;  /* 0x0000000000017941 */ /* 0x000fea0003800000 */
.L_x_29015:
        /* <DEDUP_REMOVED lines=16> */
.L_x_29021:
[----:B------:R-:W-:Y:S05]  /*2560*/  BSYNC B2 ;  /* 0x0000000000027941 */ /* 0x000fea0003800000 */
.L_x_29020:
        /* <DEDUP_REMOVED lines=43> */
.L_x_29019:
[----:B------:R-:W-:Y:S05]  /*2820*/  BSYNC B1 ;  /* 0x0000000000017941 */ /* 0x000fea0003800000 */
.L_x_29018:
        /* <DEDUP_REMOVED lines=17> */
[----:B------:R-:W-:Y:S01]  /*2940*/  IADD3 R173, R137, R192, RZ ;  /* 0x000000c089ad7210 */ /* 0x000fe20007ffe0ff */
[----:B------:R-:W-:-:S03]  /*2950*/  VIADD R137, R172, 0x100 ;  /* 0x00000100ac897836 */ /* 0x000fc60000000000 */
[----:B------:R2:W-:Y:S04]  /*2960*/  STG.E.128 desc[UR4][R138.64], R104 ;  /* 0x000000688a007986 */ /* 0x0005e8000c101d04 */
[----:B------:R2:W-:Y:S02]  /*2970*/  STG.E desc[UR4][R184.64], R173 ;  /* 0x000000adb8007986 */ /* 0x0005e4000c101904 */
.L_x_28993:
[----:B------:R-:W-:Y:S05]  /*2980*/  BSYNC B0 ;  /* 0x0000000000007941 */ /* 0x000fea0003800000 */
.L_x_28992:
[----:B------:R-:W-:Y:S01]  /*2990*/  ISETP.NE.AND P1, PT, R175, RZ, PT ;  /* 0x000000ffaf00720c */ /* 0x000fe20003f25270 */
[----:B------:R-:W-:-:S12]  /*29a0*/  BSSY B0, `(.L_x_29022) ;  /* 0x0000169000007945 */ /* 0x000fd80003800000 */
[----:B------:R-:W-:Y:S05]  /*29b0*/  @!P1 BRA `(.L_x_29023) ;  /* 0x00000014009c9947 */ /* 0x000fea0003800000 */
[----:B------:R-:W4:Y:S08]  /*29c0*/  LDC.64 R108, c[0x0][0x220] ;  /* 0x00008800ff6c7b82 */ /* 0x000f300000000a00 */
[----:B--2---:R-:W2:Y:S01]  /*29d0*/  LDC.64 R138, c[0x0][0x230] ;  /* 0x00008c00ff8a7b82 */ /* 0x004ea20000000a00 */
[----:B----4-:R-:W-:-:S06]  /*29e0*/  IMAD.WIDE.U32 R108, R137, 0x10, R108 ;  /* 0x00000010896c7825 */ /* 0x010fcc00078e006c */
[----:B------:R-:W5:Y:S01]  /*29f0*/  LDG.E.128 R108, desc[UR4][R108.64] ;  /* 0x000000046c6c7981 */ /* 0x000f62000c1e1d00 */
[----:B--2---:R-:W-:-:S04]  /*2a00*/  ISETP.NE.U32.AND P1, PT, R138, RZ, PT ;  /* 0x000000ff8a00720c */ /* 0x004fc80003f25070 */
[----:B------:R-:W-:-:S13]  /*2a10*/  ISETP.NE.AND.EX P1, PT, R139, RZ, PT, P1 ;  /* 0x000000ff8b00720c */ /* 0x000fda0003f25310 */
[----:B------:R-:W-:-:S04]  /*2a20*/  @P1 LEA R184, P2, R137, R138, 0x4 ;  /* 0x0000008a89b81211 */ /* 0x000fc800078420ff */
[----:B------:R-:W-:-:S05]  /*2a30*/  @P1 LEA.HI.X R185, R137, R139, RZ, 0x4, P2 ;  /* 0x0000008b89b91211 */ /* 0x000fca00010f24ff */
        /* <DEDUP_REMOVED lines=13> */
.L_x_29025:
[----:B------:R-:W-:-:S07]  /*2b10*/  MOV R190, R144 ;  /* 0x0000009000be7202 */ /* 0x000fce0000000f00 */
.L_x_29026:
[----:B------:R-:W-:Y:S05]  /*2b20*/  BSYNC B1 ;  /* 0x0000000000017941 */ /* 0x000fea0003800000 */
.L_x_29024:
        /* <DEDUP_REMOVED lines=16> */
.L_x_29030:
[----:B------:R-:W-:Y:S05]  /*2c30*/  BSYNC B2 ;  /* 0x0000000000027941 */ /* 0x000fea0003800000 */
.L_x_29029:
        /* <DEDUP_REMOVED lines=43> */
.L_x_29028:
[----:B------:R-:W-:Y:S05]  /*2ef0*/  BSYNC B1 ;  /* 0x0000000000017941 */ /* 0x000fea0003800000 */
.L_x_29027:
        /* <DEDUP_REMOVED lines=9> */
[----:B------:R-:W-:Y:S01]  /*2f90*/  ISETP.NE.AND.EX P1, PT, R139, RZ, PT, P1 ;  /* 0x000000ff8b00720c */ /* 0x000fe20003f25310 */
[----:B--2---:R-:W-:Y:S01]  /*2fa0*/  FMUL.FTZ R108, R108, R173 ;  /* 0x000000ad6c6c7220 */ /* 0x004fe20000410000 */
[----:B----4-:R-:W-:Y:S01]  /*2fb0*/  FSETP.GTU.FTZ.AND P2, PT, R145, R174, PT ;  /* 0x000000ae9100720b */ /* 0x010fe20003f5c000 */
        /* <DEDUP_REMOVED lines=13> */
.L_x_29032:
[----:B------:R-:W-:-:S07]  /*3090*/  MOV R185, R144 ;  /* 0x0000009000b97202 */ /* 0x000fce0000000f00 */
.L_x_29033:
[----:B------:R-:W-:Y:S05]  /*30a0*/  BSYNC B1 ;  /* 0x0000000000017941 */ /* 0x000fea0003800000 */
.L_x_29031:
        /* <DEDUP_REMOVED lines=16> */
.L_x_29037:
[----:B------:R-:W-:Y:S05]  /*31b0*/  BSYNC B2 ;  /* 0x0000000000027941 */ /* 0x000fea0003800000 */
.L_x_29036:
        /* <DEDUP_REMOVED lines=43> */
.L_x_29035:
[----:B------:R-:W-:Y:S05]  /*3470*/  BSYNC B1 ;  /* 0x0000000000017941 */ /* 0x000fea0003800000 */
.L_x_29034:
        /* <DEDUP_REMOVED lines=20> */
.L_x_29039:
[----:B------:R-:W-:-:S07]  /*35c0*/  IMAD.MOV.U32 R185, RZ, RZ, R144 ;  /* 0x000000ffffb97224 */ /* 0x000fce00078e0090 */
.L_x_29040:
[----:B------:R-:W-:Y:S05]  /*35d0*/  BSYNC B1 ;  /* 0x0000000000017941 */ /* 0x000fea0003800000 */
.L_x_29038:
        /* <DEDUP_REMOVED lines=16> */
.L_x_29044:
[----:B------:R-:W-:Y:S05]  /*36e0*/  BSYNC B2 ;  /* 0x0000000000027941 */ /* 0x000fea0003800000 */
.L_x_29043:
        /* <DEDUP_REMOVED lines=43> */
.L_x_29042:
[----:B------:R-:W-:Y:S05]  /*39a0*/  BSYNC B1 ;  /* 0x0000000000017941 */ /* 0x000fea0003800000 */
.L_x_29041:
        /* <DEDUP_REMOVED lines=20> */
.L_x_29046:
[----:B------:R-:W-:-:S07]  /*3af0*/  IMAD.MOV.U32 R185, RZ, RZ, R144 ;  /* 0x000000ffffb97224 */ /* 0x000fce00078e0090 */
.L_x_29047:
[----:B------:R-:W-:Y:S05]  /*3b00*/  BSYNC B1 ;  /* 0x0000000000017941 */ /* 0x000fea0003800000 */
.L_x_29045:
        /* <DEDUP_REMOVED lines=16> */
.L_x_29051:
[----:B------:R-:W-:Y:S05]  /*3c10*/  BSYNC B2 ;  /* 0x0000000000027941 */ /* 0x000fea0003800000 */
.L_x_29050:
        /* <DEDUP_REMOVED lines=43> */
.L_x_29049:
[----:B------:R-:W-:Y:S05]  /*3ed0*/  BSYNC B1 ;  /* 0x0000000000017941 */ /* 0x000fea0003800000 */
.L_x_29048:
[----:B------:R-:W-:Y:S01]  /*3ee0*/  SEL R192, RZ, 0x1, P2 ;  /* 0x00000001ffc07807 */ /* 0x000fe20001000000 */
[----:B------:R-:W-:Y:S01]  /*3ef0*/  FMUL.FTZ R188, R111, R136 ;  /* 0x000000886fbc7220 */ /* 0x000fe20000410000 */
[C---:B------:R-:W-:Y:S02]  /*3f00*/  LEA R138, P2, R137.reuse, UR8, 0x4 ;  /* 0x00000008898a7c11 */ /* 0x040fe4000f8420ff */
        /* <DEDUP_REMOVED lines=18> */
.L_x_29023:
[----:B------:R-:W-:Y:S05]  /*4030*/  BSYNC B0 ;  /* 0x0000000000007941 */ /* 0x000fea0003800000 */
.L_x_29022:
[----:B------:R-:W-:Y:S01]  /*4040*/  ISETP.NE.AND P1, PT, R177, RZ, PT ;  /* 0x000000ffb100720c */ /* 0x000fe20003f25270 */
[----:B------:R-:W-:-:S12]  /*4050*/  BSSY B0, `(.L_x_29052) ;  /* 0x0000169000007945 */ /* 0x000fd80003800000 */
[----:B------:R-:W-:Y:S05]  /*4060*/  @!P1 BRA `(.L_x_29053) ;  /* 0x00000014009c9947 */ /* 0x000fea0003800000 */
[----:B------:R-:W0:Y:S08]  /*4070*/  LDC.64 R112, c[0x0][0x220] ;  /* 0x00008800ff707b82 */ /* 0x000e300000000a00 */
[----:B--2-4-:R-:W2:Y:S01]  /*4080*/  LDC.64 R138, c[0x0][0x230] ;  /* 0x00008c00ff8a7b82 */ /* 0x014ea20000000a00 */
[----:B0-----:R-:W-:-:S06]  /*4090*/  IMAD.WIDE.U32 R112, R137, 0x10, R112 ;  /* 0x0000001089707825 */ /* 0x001fcc00078e0070 */
        /* <DEDUP_REMOVED lines=18> */
.L_x_29055:
[----:B------:R-:W-:-:S07]  /*41c0*/  IMAD.MOV.U32 R190, RZ, RZ, R144 ;  /* 0x000000ffffbe7224 */ /* 0x000fce00078e0090 */
.L_x_29056:
[----:B------:R-:W-:Y:S05]  /*41d0*/  BSYNC B1 ;  /* 0x0000000000017941 */ /* 0x000fea0003800000 */
.L_x_29054:
        /* <DEDUP_REMOVED lines=16> */
.L_x_29060:
[----:B------:R-:W-:Y:S05]  /*42e0*/  BSYNC B2 ;  /* 0x0000000000027941 */ /* 0x000fea0003800000 */
.L_x_29059:
        /* <DEDUP_REMOVED lines=43> */
.L_x_29058:
[----:B------:R-:W-:Y:S05]  /*45a0*/  BSYNC B1 ;  /* 0x0000000000017941 */ /* 0x000fea0003800000 */
.L_x_29057:
        /* <DEDUP_REMOVED lines=8> */
[----:B------:R-:W2:Y:S01]  /*4630*/  LDC R174, c[0x0][0x294] ;  /* 0x0000a500ffae7b82 */ /* 0x000ea20000000800 */
[----:B------:R-:W-:Y:S01]  /*4640*/  ISETP.NE.AND.EX P1, PT, R139, RZ, PT, P1 ;  /* 0x000000ff8b00720c */ /* 0x000fe20003f25310 */
[----:B0-----:R-:W-:Y:S01]  /*4650*/  FMUL.FTZ R112, R112, R173 ;  /* 0x000000ad70707220 */ /* 0x001fe20000410000 */
[----:B--2---:R-:W-:-:S02]  /*4660*/  FSETP.GTU.FTZ.AND P2, PT, R145, R174, PT ;  /* 0x000000ae9100720b */ /* 0x004fc40003f5c000 */
        /* <DEDUP_REMOVED lines=13> */
.L_x_29062:
[----:B------:R-:W-:-:S07]  /*4740*/  MOV R185, R144 ;  /* 0x0000009000b97202 */ /* 0x000fce0000000f00 */
.L_x_29063:
[----:B------:R-:W-:Y:S05]  /*4750*/  BSYNC B1 ;  /* 0x0000000000017941 */ /* 0x000fea0003800000 */
.L_x_29061:
        /* <DEDUP_REMOVED lines=16> */
.L_x_29067:
[----:B------:R-:W-:Y:S05]  /*4860*/  BSYNC B2 ;  /* 0x0000000000027941 */ /* 0x000fea0003800000 */
.L_x_29066:
        /* <DEDUP_REMOVED lines=43> */
.L_x_29065:
[----:B------:R-:W-:Y:S05]  /*4b20*/  BSYNC B1 ;  /* 0x0000000000017941 */ /* 0x000fea0003800000 */
.L_x_29064:
        /* <DEDUP_REMOVED lines=20> */
.L_x_29069:
[----:B------:R-:W-:-:S07]  /*4c70*/  MOV R185, R144 ;  /* 0x0000009000b97202 */ /* 0x000fce0000000f00 */
.L_x_29070:
[----:B------:R-:W-:Y:S05]  /*4c80*/  BSYNC B1 ;  /* 0x0000000000017941 */ /* 0x000fea0003800000 */
.L_x_29068:
        /* <DEDUP_REMOVED lines=16> */
.L_x_29074:
[----:B------:R-:W-:Y:S05]  /*4d90*/  BSYNC B2 ;  /* 0x0000000000027941 */ /* 0x000fea0003800000 */
.L_x_29073:
        /* <DEDUP_REMOVED lines=43> */
.L_x_29072:
[----:B------:R-:W-:Y:S05]  /*5050*/  BSYNC B1 ;  /* 0x0000000000017941 */ /* 0x000fea0003800000 */
.L_x_29071:
        /* <DEDUP_REMOVED lines=20> */
.L_x_29076:
[----:B------:R-:W-:-:S07]  /*51a0*/  MOV R185, R144 ;  /* 0x0000009000b97202 */ /* 0x000fce0000000f00 */
.L_x_29077:
[----:B------:R-:W-:Y:S05]  /*51b0*/  BSYNC B1 ;  /* 0x0000000000017941 */ /* 0x000fea0003800000 */
.L_x_29075:
        /* <DEDUP_REMOVED lines=16> */
.L_x_29081:
[----:B------:R-:W-:Y:S05]  /*52c0*/  BSYNC B2 ;  /* 0x0000000000027941 */ /* 0x000fea0003800000 */
.L_x_29080:
        /* <DEDUP_REMOVED lines=43> */
.L_x_29079:
[----:B------:R-:W-:Y:S05]  /*5580*/  BSYNC B1 ;  /* 0x0000000000017941 */ /* 0x000fea0003800000 */
.L_x_29078:
        /* <DEDUP_REMOVED lines=21> */
.L_x_29053:
[----:B------:R-:W-:Y:S05]  /*56e0*/  BSYNC B0 ;  /* 0x0000000000007941 */ /* 0x000fea0003800000 */
.L_x_29052:
[----:B------:R-:W-:Y:S01]  /*56f0*/  ISETP.NE.AND P1, PT, R178, RZ, PT ;  /* 0x000000ffb200720c */ /* 0x000fe20003f25270 */
[----:B------:R-:W-:-:S12]  /*5700*/  BSSY B0, `(.L_x_29082) ;  /* 0x0000169000007945 */ /* 0x000fd80003800000 */
[----:B------:R-:W-:Y:S05]  /*5710*/  @!P1 BRA `(.L_x_29083) ;  /* 0x00000014009c9947 */ /* 0x000fea0003800000 */
[----:B------:R-:W1:Y:S08]  /*5720*/  LDC.64 R116, c[0x0][0x220] ;  /* 0x00008800ff747b82 */ /* 0x000e700000000a00 */
[----:B0-2-4-:R-:W0:Y:S01]  /*5730*/  LDC.64 R138, c[0x0][0x230] ;  /* 0x00008c00ff8a7b82 */ /* 0x015e220000000a00 */
        /* <DEDUP_REMOVED lines=19> */
.L_x_29085:
[----:B------:R-:W-:-:S07]  /*5870*/  MOV R190, R144 ;  /* 0x0000009000be7202 */ /* 0x000fce0000000f00 */
.L_x_29086:
[----:B------:R-:W-:Y:S05]  /*5880*/  BSYNC B1 ;  /* 0x0000000000017941 */ /* 0x000fea0003800000 */
.L_x_29084:
        /* <DEDUP_REMOVED lines=16> */
.L_x_29090:
[----:B------:R-:W-:Y:S05]  /*5990*/  BSYNC B2 ;  /* 0x0000000000027941 */ /* 0x000fea0003800000 */
.L_x_29089:
        /* <DEDUP_REMOVED lines=43> */
.L_x_29088:
[----:B------:R-:W-:Y:S05]  /*5c50*/  BSYNC B1 ;  /* 0x0000000000017941 */ /* 0x000fea0003800000 */
.L_x_29087:
        /* <DEDUP_REMOVED lines=11> */
[----:B-1----:R-:W-:Y:S01]  /*5d10*/  FSETP.GTU.FTZ.AND P2, PT, R145, R174, PT ;  /* 0x000000ae9100720b */ /* 0x002fe20003f5c000 */
        /* <DEDUP_REMOVED lines=13> */
.L_x_29092:
[----:B------:R-:W-:-:S07]  /*5df0*/  IMAD.MOV.U32 R185, RZ, RZ, R144 ;  /* 0x000000ffffb97224 */ /* 0x000fce00078e0090 */
.L_x_29093:
[----:B------:R-:W-:Y:S05]  /*5e00*/  BSYNC B1 ;  /* 0x0000000000017941 */ /* 0x000fea0003800000 */
.L_x_29091:
        /* <DEDUP_REMOVED lines=16> */
.L_x_29097:
[----:B------:R-:W-:Y:S05]  /*5f10*/  BSYNC B2 ;  /* 0x0000000000027941 */ /* 0x000fea0003800000 */
.L_x_29096:
        /* <DEDUP_REMOVED lines=43> */
.L_x_29095:
[----:B------:R-:W-:Y:S05]  /*61d0*/  BSYNC B1 ;  /* 0x0000000000017941 */ /* 0x000fea0003800000 */
.L_x_29094:
        /* <DEDUP_REMOVED lines=20> */
.L_x_29099:
[----:B------:R-:W-:-:S07]  /*6320*/  IMAD.MOV.U32 R185, RZ, RZ, R144 ;  /* 0x000000ffffb97224 */ /* 0x000fce00078e0090 */
.L_x_29100:
[----:B------:R-:W-:Y:S05]  /*6330*/  BSYNC B1 ;  /* 0x0000000000017941 */ /* 0x000fea0003800000 */
.L_x_29098:
        /* <DEDUP_REMOVED lines=16> */
.L_x_29104:
[----:B------:R-:W-:Y:S05]  /*6440*/  BSYNC B2 ;  /* 0x0000000000027941 */ /* 0x000fea0003800000 */
.L_x_29103:
        /* <DEDUP_REMOVED lines=43> */
.L_x_29102:
[----:B------:R-:W-:Y:S05]  /*6700*/  BSYNC B1 ;  /* 0x0000000000017941 */ /* 0x000fea0003800000 */
.L_x_29101:
        /* <DEDUP_REMOVED lines=20> */
.L_x_29106:
[----:B------:R-:W-:-:S07]  /*6850*/  IMAD.MOV.U32 R185, RZ, RZ, R144 ;  /* 0x000000ffffb97224 */ /* 0x000fce00078e0090 */
.L_x_29107:
[----:B------:R-:W-:Y:S05]  /*6860*/  BSYNC B1 ;  /* 0x0000000000017941 */ /* 0x000fea0003800000 */
.L_x_29105:
        /* <DEDUP_REMOVED lines=16> */
.L_x_29111:
[----:B------:R-:W-:Y:S05]  /*6970*/  BSYNC B2 ;  /* 0x0000000000027941 */ /* 0x000fea0003800000 */
.L_x_29110:
        /* <DEDUP_REMOVED lines=43> */
.L_x_29109:
[----:B------:R-:W-:Y:S05]  /*6c30*/  BSYNC B1 ;  /* 0x0000000000017941 */ /* 0x000fea0003800000 */
.L_x_29108:
        /* <DEDUP_REMOVED lines=21> */
.L_x_29083:
[----:B------:R-:W-:Y:S05]  /*6d90*/  BSYNC B0 ;  /* 0x0000000000007941 */ /* 0x000fea0003800000 */
.L_x_29082:
        /* <DEDUP_REMOVED lines=24> */
.L_x_29115:
[----:B------:R-:W-:-:S07]  /*6f20*/  IMAD.MOV.U32 R190, RZ, RZ, R144 ;  /* 0x000000ffffbe7224 */ /* 0x000fce00078e0090 */
.L_x_29116:
[----:B------:R-:W-:Y:S05]  /*6f30*/  BSYNC B1 ;  /* 0x0000000000017941 */ /* 0x000fea0003800000 */
.L_x_29114:
        /* <DEDUP_REMOVED lines=16> */
.L_x_29120:
[----:B------:R-:W-:Y:S05]  /*7040*/  BSYNC B2 ;  /* 0x0000000000027941 */ /* 0x000fea0003800000 */
.L_x_29119:
        /* <DEDUP_REMOVED lines=43> */
.L_x_29118:
[----:B------:R-:W-:Y:S05]  /*7300*/  BSYNC B1 ;  /* 0x0000000000017941 */ /* 0x000fea0003800000 */
.L_x_29117:
        /* <DEDUP_REMOVED lines=9> */
[----:B------:R-:W-:Y:S01]  /*73a0*/  ISETP.NE.AND.EX P1, PT, R139, RZ, PT, P1 ;  /* 0x000000ff8b00720c */ /* 0x000fe20003f25310 */
[----:B0-----:R-:W-:Y:S01]  /*73b0*/  FMUL.FTZ R120, R120, R173 ;  /* 0x000000ad78787220 */ /* 0x001fe20000410000 */
[----:B-1----:R-:W-:-:S02]  /*73c0*/  FSETP.GTU.FTZ.AND P2, PT, R145, R174, PT ;  /* 0x000000ae9100720b */ /* 0x002fc40003f5c000 */
        /* <DEDUP_REMOVED lines=13> */
.L_x_29122:
[----:B------:R-:W-:-:S07]  /*74a0*/  MOV R185, R144 ;  /* 0x0000009000b97202 */ /* 0x000fce0000000f00 */
.L_x_29123:
[----:B------:R-:W-:Y:S05]  /*74b0*/  BSYNC B1 ;  /* 0x0000000000017941 */ /* 0x000fea0003800000 */
.L_x_29121:
        /* <DEDUP_REMOVED lines=16> */
.L_x_29127:
[----:B------:R-:W-:Y:S05]  /*75c0*/  BSYNC B2 ;  /* 0x0000000000027941 */ /* 0x000fea0003800000 */
.L_x_29126:
        /* <DEDUP_REMOVED lines=43> */
.L_x_29125:
[----:B------:R-:W-:Y:S05]  /*7880*/  BSYNC B1 ;  /* 0x0000000000017941 */ /* 0x000fea0003800000 */
.L_x_29124:
        /* <DEDUP_REMOVED lines=20> */
.L_x_29129:
[----:B------:R-:W-:-:S07]  /*79d0*/  MOV R185, R144 ;  /* 0x0000009000b97202 */ /* 0x000fce0000000f00 */
.L_x_29130:
[----:B------:R-:W-:Y:S05]  /*79e0*/  BSYNC B1 ;  /* 0x0000000000017941 */ /* 0x000fea0003800000 */
.L_x_29128:
        /* <DEDUP_REMOVED lines=16> */
.L_x_29134:
[----:B------:R-:W-:Y:S05]  /*7af0*/  BSYNC B2 ;  /* 0x0000000000027941 */ /* 0x000fea0003800000 */
.L_x_29133:
        /* <DEDUP_REMOVED lines=43> */
.L_x_29132:
[----:B------:R-:W-:Y:S05]  /*7db0*/  BSYNC B1 ;  /* 0x0000000000017941 */ /* 0x000fea0003800000 */
.L_x_29131:
        /* <DEDUP_REMOVED lines=20> */
.L_x_29136:
[----:B------:R-:W-:-:S07]  /*7f00*/  MOV R185, R144 ;  /* 0x0000009000b97202 */ /* 0x000fce0000000f00 */
.L_x_29137:
[----:B------:R-:W-:Y:S05]  /*7f10*/  BSYNC B1 ;  /* 0x0000000000017941 */ /* 0x000fea0003800000 */
.L_x_29135:
        /* <DEDUP_REMOVED lines=16> */
.L_x_29141:
[----:B------:R-:W-:Y:S05]  /*8020*/  BSYNC B2 ;  /* 0x0000000000027941 */ /* 0x000fea0003800000 */
.L_x_29140:
        /* <DEDUP_REMOVED lines=43> */
.L_x_29139:
[----:B------:R-:W-:Y:S05]  /*82e0*/  BSYNC B1 ;  /* 0x0000000000017941 */ /* 0x000fea0003800000 */
.L_x_29138:
        /* <DEDUP_REMOVED lines=21> */
.L_x_29113:
[----:B------:R-:W-:Y:S05]  /*8440*/  BSYNC B0 ;  /* 0x0000000000007941 */ /* 0x000fea0003800000 */
.L_x_29112:
        /* <DEDUP_REMOVED lines=24> */
.L_x_29145:
[----:B------:R-:W-:-:S07]  /*85d0*/  MOV R190, R144 ;  /* 0x0000009000be7202 */ /* 0x000fce0000000f00 */
.L_x_29146:
[----:B------:R-:W-:Y:S05]  /*85e0*/  BSYNC B1 ;  /* 0x0000000000017941 */ /* 0x000fea0003800000 */
.L_x_29144:
        /* <DEDUP_REMOVED lines=16> */
.L_x_29150:
[----:B------:R-:W-:Y:S05]  /*86f0*/  BSYNC B2 ;  /* 0x0000000000027941 */ /* 0x000fea0003800000 */
.L_x_29149:
        /* <DEDUP_REMOVED lines=43> */
.L_x_29148:
[----:B------:R-:W-:Y:S05]  /*89b0*/  BSYNC B1 ;  /* 0x0000000000017941 */ /* 0x000fea0003800000 */
.L_x_29147:
        /* <DEDUP_REMOVED lines=25> */
.L_x_29152:
[----:B------:R-:W-:-:S07]  /*8b50*/  IMAD.MOV.U32 R185, RZ, RZ, R144 ;  /* 0x000000ffffb97224 */ /* 0x000fce00078e0090 */
.L_x_29153:
[----:B------:R-:W-:Y:S05]  /*8b60*/  BSYNC B1 ;  /* 0x0000000000017941 */ /* 0x000fea0003800000 */
.L_x_29151:
        /* <DEDUP_REMOVED lines=16> */
.L_x_29157:
[----:B------:R-:W-:Y:S05]  /*8c70*/  BSYNC B2 ;  /* 0x0000000000027941 */ /* 0x000fea0003800000 */
.L_x_29156:
        /* <DEDUP_REMOVED lines=43> */
.L_x_29155:
[----:B------:R-:W-:Y:S05]  /*8f30*/  BSYNC B1 ;  /* 0x0000000000017941 */ /* 0x000fea0003800000 */
.L_x_29154:
        /* <DEDUP_REMOVED lines=20> */
.L_x_29159:
[----:B------:R-:W-:-:S07]  /*9080*/  IMAD.MOV.U32 R185, RZ, RZ, R144 ;  /* 0x000000ffffb97224 */ /* 0x000fce00078e0090 */
.L_x_29160:
[----:B------:R-:W-:Y:S05]  /*9090*/  BSYNC B1 ;  /* 0x0000000000017941 */ /* 0x000fea0003800000 */
.L_x_29158:
        /* <DEDUP_REMOVED lines=16> */
.L_x_29164:
[----:B------:R-:W-:Y:S05]  /*91a0*/  BSYNC B2 ;  /* 0x0000000000027941 */ /* 0x000fea0003800000 */
.L_x_29163:
        /* <DEDUP_REMOVED lines=43> */
.L_x_29162:
[----:B------:R-:W-:Y:S05]  /*9460*/  BSYNC B1 ;  /* 0x0000000000017941 */ /* 0x000fea0003800000 */
.L_x_29161:
        /* <DEDUP_REMOVED lines=20> */
.L_x_29166:
[----:B------:R-:W-:-:S07]  /*95b0*/  IMAD.MOV.U32 R185, RZ, RZ, R144 ;  /* 0x000000ffffb97224 */ /* 0x000fce00078e0090 */
.L_x_29167:
[----:B------:R-:W-:Y:S05]  /*95c0*/  BSYNC B1 ;  /* 0x0000000000017941 */ /* 0x000fea0003800000 */
.L_x_29165:
        /* <DEDUP_REMOVED lines=16> */
.L_x_29171:
[----:B------:R-:W-:Y:S05]  /*96d0*/  BSYNC B2 ;  /* 0x0000000000027941 */ /* 0x000fea0003800000 */
.L_x_29170:
        /* <DEDUP_REMOVED lines=43> */
.L_x_29169:
[----:B------:R-:W-:Y:S05]  /*9990*/  BSYNC B1 ;  /* 0x0000000000017941 */ /* 0x000fea0003800000 */
.L_x_29168:
        /* <DEDUP_REMOVED lines=21> */
.L_x_29143:
[----:B------:R-:W-:Y:S05]  /*9af0*/  BSYNC B0 ;  /* 0x0000000000007941 */ /* 0x000fea0003800000 */
.L_x_29142:
        /* <DEDUP_REMOVED lines=24> */
.L_x_29175:
[----:B------:R-:W-:-:S07]  /*9c80*/  IMAD.MOV.U32 R190, RZ, RZ, R144 ;  /* 0x000000ffffbe7224 */ /* 0x000fce00078e0090 */
.L_x_29176:
[----:B------:R-:W-:Y:S05]  /*9c90*/  BSYNC B1 ;  /* 0x0000000000017941 */ /* 0x000fea0003800000 */
.L_x_29174:
        /* <DEDUP_REMOVED lines=16> */
.L_x_29180:
[----:B------:R-:W-:Y:S05]  /*9da0*/  BSYNC B2 ;  /* 0x0000000000027941 */ /* 0x000fea0003800000 */
.L_x_29179:
        /* <DEDUP_REMOVED lines=43> */
.L_x_29178:
[----:B------:R-:W-:Y:S05]  /*a060*/  BSYNC B1 ;  /* 0x0000000000017941 */ /* 0x000fea0003800000 */
.L_x_29177:
        /* <DEDUP_REMOVED lines=25> */
.L_x_29182:
[----:B------:R-:W-:-:S07]  /*a200*/  MOV R185, R144 ;  /* 0x0000009000b97202 */ /* 0x000fce0000000f00 */
.L_x_29183:
[----:B------:R-:W-:Y:S05]  /*a210*/  BSYNC B1 ;  /* 0x0000000000017941 */ /* 0x000fea0003800000 */
.L_x_29181:
        /* <DEDUP_REMOVED lines=16> */
.L_x_29187:
[----:B------:R-:W-:Y:S05]  /*a320*/  BSYNC B2 ;  /* 0x0000000000027941 */ /* 0x000fea0003800000 */
.L_x_29186:
        /* <DEDUP_REMOVED lines=43> */
.L_x_29185:
[----:B------:R-:W-:Y:S05]  /*a5e0*/  BSYNC B1 ;  /* 0x0000000000017941 */ /* 0x000fea0003800000 */
.L_x_29184:
        /* <DEDUP_REMOVED lines=20> */
.L_x_29189:
[----:B------:R-:W-:-:S07]  /*a730*/  MOV R185, R144 ;  /* 0x0000009000b97202 */ /* 0x000fce0000000f00 */
.L_x_29190:
[----:B------:R-:W-:Y:S05]  /*a740*/  BSYNC B1 ;  /* 0x0000000000017941 */ /* 0x000fea0003800000 */
.L_x_29188:
        /* <DEDUP_REMOVED lines=16> */
.L_x_29194:
[----:B------:R-:W-:Y:S05]  /*a850*/  BSYNC B2 ;  /* 0x0000000000027941 */ /* 0x000fea0003800000 */
.L_x_29193:
        /* <DEDUP_REMOVED lines=43> */
.L_x_29192:
[----:B------:R-:W-:Y:S05]  /*ab10*/  BSYNC B1 ;  /* 0x0000000000017941 */ /* 0x000fea0003800000 */
.L_x_29191:
        /* <DEDUP_REMOVED lines=20> */
.L_x_29196:
[----:B------:R-:W-:-:S07]  /*ac60*/  MOV R185, R144 ;  /* 0x0000009000b97202 */ /* 0x000fce0000000f00 */
.L_x_29197:
[----:B------:R-:W-:Y:S05]  /*ac70*/  BSYNC B1 ;  /* 0x0000000000017941 */ /* 0x000fea0003800000 */
.L_x_29195:
        /* <DEDUP_REMOVED lines=16> */
.L_x_29201:
[----:B------:R-:W-:Y:S05]  /*ad80*/  BSYNC B2 ;  /* 0x0000000000027941 */ /* 0x000fea0003800000 */
.L_x_29200:
        /* <DEDUP_REMOVED lines=43> */
.L_x_29199:
[----:B------:R-:W-:Y:S05]  /*b040*/  BSYNC B1 ;  /* 0x0000000000017941 */ /* 0x000fea0003800000 */
.L_x_29198:
        /* <DEDUP_REMOVED lines=21> */
.L_x_29173:
[----:B------:R-:W-:Y:S05]  /*b1a0*/  BSYNC B0 ;  /* 0x0000000000007941 */ /* 0x000fea0003800000 */
.L_x_29172:
        /* <DEDUP_REMOVED lines=24> */
.L_x_29205:
[----:B------:R-:W-:-:S07]  /*b330*/  MOV R190, R144 ;  /* 0x0000009000be7202 */ /* 0x000fce0000000f00 */
.L_x_29206:
[----:B------:R-:W-:Y:S05]  /*b340*/  BSYNC B1 ;  /* 0x0000000000017941 */ /* 0x000fea0003800000 */
.L_x_29204:
        /* <DEDUP_REMOVED lines=16> */
.L_x_29210:
[----:B------:R-:W-:Y:S05]  /*b450*/  BSYNC B2 ;  /* 0x0000000000027941 */ /* 0x000fea0003800000 */
.L_x_29209:
        /* <DEDUP_REMOVED lines=43> */
.L_x_29208:
[----:B------:R-:W-:Y:S05]  /*b710*/  BSYNC B1 ;  /* 0x0000000000017941 */ /* 0x000fea0003800000 */
.L_x_29207:
        /* <DEDUP_REMOVED lines=25> */
.L_x_29212:
[----:B------:R-:W-:-:S07]  /*b8b0*/  IMAD.MOV.U32 R185, RZ, RZ, R144 ;  /* 0x000000ffffb97224 */ /* 0x000fce00078e0090 */
.L_x_29213:
[----:B------:R-:W-:Y:S05]  /*b8c0*/  BSYNC B1 ;  /* 0x0000000000017941 */ /* 0x000fea0003800000 */
.L_x_29211:
        /* <DEDUP_REMOVED lines=16> */
.L_x_29217:
[----:B------:R-:W-:Y:S05]  /*b9d0*/  BSYNC B2 ;  /* 0x0000000000027941 */ /* 0x000fea0003800000 */
.L_x_29216:
        /* <DEDUP_REMOVED lines=43> */
.L_x_29215:
[----:B------:R-:W-:Y:S05]  /*bc90*/  BSYNC B1 ;  /* 0x0000000000017941 */ /* 0x000fea0003800000 */
.L_x_29214:
        /* <DEDUP_REMOVED lines=20> */
.L_x_29219:
[----:B------:R-:W-:-:S07]  /*bde0*/  IMAD.MOV.U32 R185, RZ, RZ, R144 ;  /* 0x000000ffffb97224 */ /* 0x000fce00078e0090 */
.L_x_29220:
[----:B------:R-:W-:Y:S05]  /*bdf0*/  BSYNC B1 ;  /* 0x0000000000017941 */ /* 0x000fea0003800000 */
.L_x_29218:
        /* <DEDUP_REMOVED lines=16> */
.L_x_29224:
[----:B------:R-:W-:Y:S05]  /*bf00*/  BSYNC B2 ;  /* 0x0000000000027941 */ /* 0x000fea0003800000 */
.L_x_29223:
        /* <DEDUP_REMOVED lines=43> */
.L_x_29222:
[----:B------:R-:W-:Y:S05]  /*c1c0*/  BSYNC B1 ;  /* 0x0000000000017941 */ /* 0x000fea0003800000 */
.L_x_29221:
        /* <DEDUP_REMOVED lines=20> */
.L_x_29226:
[----:B------:R-:W-:-:S07]  /*c310*/  IMAD.MOV.U32 R185, RZ, RZ, R144 ;  /* 0x000000ffffb97224 */ /* 0x000fce00078e0090 */
.L_x_29227:
[----:B------:R-:W-:Y:S05]  /*c320*/  BSYNC B1 ;  /* 0x0000000000017941 */ /* 0x000fea0003800000 */
.L_x_29225:
        /* <DEDUP_REMOVED lines=16> */
.L_x_29231:
[----:B------:R-:W-:Y:S05]  /*c430*/  BSYNC B2 ;  /* 0x0000000000027941 */ /* 0x000fea0003800000 */
.L_x_29230:
        /* <DEDUP_REMOVED lines=43> */
.L_x_29229:
[----:B------:R-:W-:Y:S05]  /*c6f0*/  BSYNC B1 ;  /* 0x0000000000017941 */ /* 0x000fea0003800000 */
.L_x_29228:
[----:B------:R-:W-:Y:S01]  /*c700*/  SEL R190, RZ, 0x1, P2 ;  /* 0x00000001ffbe7807 */ /* 0x000fe20001000000 */
[----:B------:R-:W-:Y:S01]  /*c710*/  FMUL.FTZ R136, R135, R136 ;  /* 0x0000008887887220 */ /* 0x000fe20000410000 */
[C---:B------:R-:W-:Y:S02]  /*c720*/  LEA R138, P2, R137.reuse, UR8, 0x4 ;  /* 0x00000008898a7c11 */ /* 0x040fe4000f8420ff */
[----:B------:R-:W-:Y:S01]  /*c730*/  SEL R188, RZ, 0x10000, P4 ;  /* 0x00010000ffbc7807 */ /* 0x000fe20002000000 */
[----:B------:R-:W-:Y:S01]  /*c740*/  FMUL.FTZ R136, R136, R173 ;  /* 0x000000ad88887220 */ /* 0x000fe20000410000 */
[C---:B------:R-:W-:Y:S02]  /*c750*/  LEA.HI.X R139, R137.reuse, UR9, RZ, 0x4, P2 ;  /* 0x00000009898b7c11 */ /* 0x040fe400090f24ff */
[----:B------:R-:W-:Y:S02]  /*c760*/  LEA R186, P2, R137, UR10, 0x2 ;  /* 0x0000000a89ba7c11 */ /* 0x000fe4000f8410ff */
[----:B------:R-:W-:-:S02]  /*c770*/  SEL R189, RZ, 0x100, P3 ;  /* 0x00000100ffbd7807 */ /* 0x000fc40001800000 */
[----:B------:R-:W-:Y:S02]  /*c780*/  LEA.HI.X R187, R137, UR11, RZ, 0x2, P2 ;  /* 0x0000000b89bb7c11 */ /* 0x000fe400090f14ff */
[----:B------:R-:W-:-:S05]  /*c790*/  I2FP.F32.U32 R137, R185 ;  /* 0x000000b900897245 */ /* 0x000fca0000201000 */
[----:B------:R-:W-:-:S05]  /*c7a0*/  FFMA.FTZ R137, R137, R184, 1.1641532182693481445e-10 ;  /* 0x2f00000089897423 */ /* 0x000fca00000100b8 */
[----:B------:R-:W-:-:S04]  /*c7b0*/  FSETP.GTU.FTZ.AND P2, PT, R137, R174, PT ;  /* 0x000000ae8900720b */ /* 0x000fc80003f5c000 */
[----:B------:R-:W-:Y:S02]  /*c7c0*/  FSEL R136, R136, RZ, !P2 ;  /* 0x000000ff88887208 */ /* 0x000fe40005000000 */
[----:B------:R-:W-:-:S03]  /*c7d0*/  SEL R137, RZ, 0x1000000, P2 ;  /* 0x01000000ff897807 */ /* 0x000fc60001000000 */
[----:B------:R-:W-:Y:S01]  /*c7e0*/  FMUL.FTZ R135, R7, R136 ;  /* 0x0000008807877220 */ /* 0x000fe20000410000 */
[----:B------:R-:W-:-:S03]  /*c7f0*/  IADD3 R137, R189, R137, R188 ;  /* 0x00000089bd897210 */ /* 0x000fc60007ffe0bc */
[----:B------:R-:W-:Y:S02]  /*c800*/  @P1 FADD.FTZ R135, R103, R135 ;  /* 0x0000008767871221 */ /* 0x000fe40000010000 */
[----:B------:R-:W-:-:S03]  /*c810*/  IMAD.IADD R137, R137, 0x1, R190 ;  /* 0x0000000189897824 */ /* 0x000fc600078e02be */
[----:B------:R0:W-:Y:S04]  /*c820*/  STG.E.128 desc[UR4][R138.64], R132 ;  /* 0x000000848a007986 */ /* 0x0001e8000c101d04 */
[----:B------:R0:W-:Y:S02]  /*c830*/  STG.E desc[UR4][R186.64], R137 ;  /* 0x00000089ba007986 */ /* 0x0001e4000c101904 */
.L_x_29203:
[----:B------:R-:W-:Y:S05]  /*c840*/  BSYNC B0 ;  /* 0x0000000000007941 */ /* 0x000fea0003800000 */
.L_x_29202:
[----:B-----5:R-:W-:Y:S01]  /*c850*/  FADD.FTZ R136, RZ, R104 ;  /* 0x00000068ff887221 */ /* 0x020fe20000010000 */
[C---:B------:R-:W-:Y:S01]  /*c860*/  ISETP.GT.U32.AND P1, PT, R159.reuse, 0x1ff, PT ;  /* 0x000001ff9f00780c */ /* 0x040fe20003f24070 */
[----:B------:R-:W-:Y:S01]  /*c870*/  UMOV UR6, 0xffffffff ;  /* 0xffffffff00067882 */ /* 0x000fe20000000000 */
[----:B------:R-:W-:Y:S01]  /*c880*/  ISETP.GT.U32.AND P2, PT, R159, 0x4ff, PT ;  /* 0x000004ff9f00780c */ /* 0x000fe20003f44070 */
[----:B0-----:R-:W-:Y:S01]  /*c890*/  FADD.FTZ R137, R105, R136 ;  /* 0x0000008869897221 */ /* 0x001fe20000010000 */
[----:B--2---:R-:W-:Y:S02]  /*c8a0*/  P2R R184, PR, RZ, 0x2 ;  /* 0x00000002ffb87803 */ /* 0x004fe40000000000 */
[C---:B------:R-:W-:Y:S01]  /*c8b0*/  ISETP.GT.U32.AND P3, PT, R159.reuse, 0x5ff, PT ;  /* 0x000005ff9f00780c */ /* 0x040fe20003f64070 */
[----:B------:R-:W-:Y:S01]  /*c8c0*/  FADD.FTZ R136, R106, R137 ;  /* 0x000000896a887221 */ /* 0x000fe20000010000 */
[----:B------:R-:W-:Y:S02]  /*c8d0*/  ISETP.GT.U32.AND P4, PT, R159, 0x6ff, PT ;  /* 0x000006ff9f00780c */ /* 0x000fe40003f84070 */
[----:B------:R-:W-:Y:S01]  /*c8e0*/  LOP3.LUT P5, RZ, R0, 0xff, RZ, 0xc0, !PT ;  /* 0x000000ff00ff7812 */ /* 0x000fe200078ac0ff */
[----:B------:R-:W-:Y:S01]  /*c8f0*/  FADD.FTZ R136, R107, R136 ;  /* 0x000000886b887221 */ /* 0x000fe20000010000 */
[----:B------:R-:W-:-:S02]  /*c900*/  LOP3.LUT P6, RZ, R171, 0x1f, RZ, 0xc0, !PT ;  /* 0x0000001fabff7812 */ /* 0x000fc400078cc0ff */
[----:B------:R-:W-:Y:S02]  /*c910*/  P2R R174, PR, RZ, 0x20 ;  /* 0x00000020ffae7803 */ /* 0x000fe40000000000 */
[----:B----4-:R-:W-:-:S05]  /*c920*/  FSEL R139, R136, RZ, P0 ;  /* 0x000000ff888b7208 */ /* 0x010fca0000000000 */
        /* <DEDUP_REMOVED lines=126> */
.L_x_29260:
[----:B------:R-:W-:Y:S01]  /*d110*/  LOP3.LUT P1, RZ, R171, 0x1f, RZ, 0xc0, !PT ;  /* 0x0000001fabff7812 */ /* 0x000fe2000782c0ff */
[----:B------:R-:W-:Y:S05]  /*d120*/  WARPSYNC.ALL ;  /* 0x0000000000007948 */ /* 0x000fea0003800000 */
[----:B------:R-:W-:Y:S01]  /*d130*/  LOP3.LUT R0, R137, 0x7, RZ, 0xc0, !PT ;  /* 0x0000000789007812 */ /* 0x000fe200078ec0ff */
[----:B--2---:R-:W-:Y:S01]  /*d140*/  FADD.FTZ R137, R186, R185 ;  /* 0x000000b9ba897221 */ /* 0x004fe20000010000 */
[----:B------:R-:W-:-:S05]  /*d150*/  LOP3.LUT R173, R171, 0x1f, RZ, 0xc0, !PT ;  /* 0x0000001fabad7812 */ /* 0x000fca00078ec0ff */
[----:B------:R-:W2:Y:S01]  /*d160*/  @!P1 S2R R184, SR_CgaCtaId ;  /* 0x0000000000b89919 */ /* 0x000ea20000008800 */
[----:B------:R-:W-:-:S04]  /*d170*/  @!P1 MOV R139, 0x400 ;  /* 0x00000400008b9802 */ /* 0x000fc80000000f00 */
[----:B--2---:R-:W-:Y:S01]  /*d180*/  @!P1 LEA R184, R184, R139, 0x18 ;  /* 0x0000008bb8b89211 */ /* 0x004fe200078ec0ff */
[----:B------:R-:W-:-:S05]  /*d190*/  @!P1 IMAD.IADD R139, R138, 0x1, R0 ;  /* 0x000000018a8b9824 */ /* 0x000fca00078e0200 */
[----:B------:R-:W-:-:S05]  /*d1a0*/  @!P1 LEA R139, R139, R184, 0x3 ;  /* 0x000000b88b8b9211 */ /* 0x000fca00078e18ff */
[----:B------:R2:W-:Y:S01]  /*d1b0*/  @!P1 STS.64 [R139], R136 ;  /* 0x000000888b009388 */ /* 0x0005e20000000a00 */
[----:B------:R-:W-:-:S13]  /*d1c0*/  ISETP.GT.U32.AND P1, PT, R173, 0x7, PT ;  /* 0x00000007ad00780c */ /* 0x000fda0003f24070 */
[----:B--2---:R-:W2:Y:S01]  /*d1d0*/  @!P1 S2R R137, SR_CgaCtaId ;  /* 0x0000000000899919 */ /* 0x004ea20000008800 */
[----:B------:R-:W-:Y:S01]  /*d1e0*/  @!P1 MOV R136, 0x400 ;  /* 0x0000040000889802 */ /* 0x000fe20000000f00 */
[----:B------:R-:W-:Y:S01]  /*d1f0*/  @!P1 IMAD.IADD R138, R138, 0x1, R173 ;  /* 0x000000018a8a9824 */ /* 0x000fe200078e02ad */
[----:B------:R-:W-:Y:S01]  /*d200*/  BAR.SYNC.DEFER_BLOCKING 0x0 ;  /* 0x0000000000007b1d */ /* 0x000fe20000010000 */
[----:B------:R-:W-:-:S05]  /*d210*/  ISETP.NE.AND P2, PT, R183, RZ, PT ;  /* 0x000000ffb700720c */ /* 0x000fca0003f45270 */
[----:B------:R-:W-:Y:S01]  /*d220*/  BSSY B0, `(.L_x_29233) ;  /* 0x0000059000007945 */ /* 0x000fe20003800000 */
[----:B--2---:R-:W-:Y:S02]  /*d230*/  @!P1 LEA R139, R137, R136, 0x18 ;  /* 0x00000088898b9211 */ /* 0x004fe400078ec0ff */
        /* <DEDUP_REMOVED lines=13> */
[----:B------:R-:W2:Y:S04]  /*d310*/  SHFL.DOWN PT, R185, R136, 0x4, 0x1f ;  /* 0x08801f0088b97f89 */ /* 0x000ea800000e0000 */
[----:B------:R-:W3:Y:S01]  /*d320*/  SHFL.DOWN PT, R184, R137, 0x4, 0x1f ;  /* 0x08801f0089b87f89 */ /* 0x000ee200000e0000 */
[----:B--2---:R-:W-:-:S04]  /*d330*/  FMUL.FTZ R190, R185, R189 ;  /* 0x000000bdb9be7220 */ /* 0x004fc80000410000 */
[----:B------:R-:W-:Y:S01]  /*d340*/  FFMA.FTZ R139, R173, R136, R190 ;  /* 0x00000088ad8b7223 */ /* 0x000fe200000100be */
[----:B------:R-:W-:Y:S01]  /*d350*/  FADD.FTZ R136, -R185, R136 ;  /* 0x00000088b9887221 */ /* 0x000fe20000010100 */
[----:B------:R-:W-:Y:S02]  /*d360*/  IADD3 R185, R186, R191, RZ ;  /* 0x000000bfbab97210 */ /* 0x000fe40007ffe0ff */
[----:B0-----:R-:W-:Y:S01]  /*d370*/  FMUL.FTZ R138, R188, R139 ;  /* 0x0000008bbc8a7220 */ /* 0x001fe20000410000 */
[----:B------:R-:W-:Y:S01]  /*d380*/  FMUL.FTZ R136, R136, R136 ;  /* 0x0000008888887220 */ /* 0x000fe20000410000 */
[----:B---3--:R-:W-:Y:S01]  /*d390*/  FADD.FTZ R139, R184, R137 ;  /* 0x00000089b88b7221 */ /* 0x008fe20000010000 */
[----:B------:R-:W-:Y:S02]  /*d3a0*/  I2FP.F32.S32 R191, R191 ;  /* 0x000000bf00bf7245 */ /* 0x000fe40000201400 */
[----:B------:R-:W0:Y:S01]  /*d3b0*/  SHFL.DOWN PT, R193, R138, 0x2, 0x1f ;  /* 0x08401f008ac17f89 */ /* 0x000e2200000e0000 */
[----:B------:R-:W-:Y:S01]  /*d3c0*/  FMUL.FTZ R136, R136, R173 ;  /* 0x000000ad88887220 */ /* 0x000fe20000410000 */
[----:B------:R-:W-:-:S03]  /*d3d0*/  I2FP.F32.S32 R173, R185 ;  /* 0x000000b900ad7245 */ /* 0x000fc60000201400 */
[----:B------:R-:W-:Y:S01]  /*d3e0*/  FMUL.FTZ R136, R136, R189 ;  /* 0x000000bd88887220 */ /* 0x000fe20000410000 */
[----:B------:R-:W2:Y:S03]  /*d3f0*/  MUFU.RCP R184, R173 ;  /* 0x000000ad00b87308 */ /* 0x000ea60000001000 */
[----:B------:R-:W-:Y:S02]  /*d400*/  FFMA.FTZ R136, R188, R136, R139 ;  /* 0x00000088bc887223 */ /* 0x000fe4000001008b */
[----:B------:R-:W3:Y:S04]  /*d410*/  SHFL.DOWN PT, R188, R185, 0x1, 0x1f ;  /* 0x08201f00b9bc7f89 */ /* 0x000ee800000e0000 */
[----:B------:R-:W4:Y:S01]  /*d420*/  SHFL.DOWN PT, R137, R136, 0x2, 0x1f ;  /* 0x08401f0088897f89 */ /* 0x000f2200000e0000 */
[----:B0-----:R-:W-:-:S04]  /*d430*/  FMUL.FTZ R186, R193, R191 ;  /* 0x000000bfc1ba7220 */ /* 0x001fc80000410000 */
[----:B------:R-:W-:Y:S01]  /*d440*/  FFMA.FTZ R139, R187, R138, R186 ;  /* 0x0000008abb8b7223 */ /* 0x000fe200000100ba */
[----:B------:R-:W-:-:S03]  /*d450*/  FADD.FTZ R138, R138, -R193 ;  /* 0x800000c18a8a7221 */ /* 0x000fc60000010000 */
[----:B--2---:R-:W-:Y:S01]  /*d460*/  FMUL.FTZ R186, R184, R139 ;  /* 0x0000008bb8ba7220 */ /* 0x004fe20000410000 */
[----:B------:R-:W-:Y:S01]  /*d470*/  FMUL.FTZ R138, R138, R138 ;  /* 0x0000008a8a8a7220 */ /* 0x000fe20000410000 */
[----:B---3--:R-:W-:Y:S01]  /*d480*/  IMAD.IADD R189, R185, 0x1, R188 ;  /* 0x00000001b9bd7824 */ /* 0x008fe200078e02bc */
[----:B------:R-:W-:Y:S02]  /*d490*/  I2FP.F32.S32 R188, R188 ;  /* 0x000000bc00bc7245 */ /* 0x000fe40000201400 */
[----:B------:R-:W0:Y:S01]  /*d4a0*/  SHFL.DOWN PT, R139, R186, 0x1, 0x1f ;  /* 0x08201f00ba8b7f89 */ /* 0x000e2200000e0000 */
[----:B------:R-:W-:Y:S01]  /*d4b0*/  FMUL.FTZ R138, R187, R138 ;  /* 0x0000008abb8a7220 */ /* 0x000fe20000410000 */
[----:B----4-:R-:W-:Y:S01]  /*d4c0*/  FADD.FTZ R137, R136, R137 ;  /* 0x0000008988897221 */ /* 0x010fe20000010000 */
[----:B------:R-:W-:Y:S01]  /*d4d0*/  I2FP.F32.S32 R189, R189 ;  /* 0x000000bd00bd7245 */ /* 0x000fe20000201400 */
[----:B------:R-:W2:Y:S01]  /*d4e0*/  LDC R185, c[0x0][0x2d8] ;  /* 0x0000b600ffb97b82 */ /* 0x000ea20000000800 */
[----:B------:R-:W-:-:S04]  /*d4f0*/  FMUL.FTZ R138, R138, R191 ;  /* 0x000000bf8a8a7220 */ /* 0x000fc80000410000 */
[----:B------:R-:W-:Y:S01]  /*d500*/  FFMA.FTZ R137, R184, R138, R137 ;  /* 0x0000008ab8897223 */ /* 0x000fe20000010089 */
[----:B------:R-:W3:Y:S04]  /*d510*/  MUFU.RCP R189, R189 ;  /* 0x000000bd00bd7308 */ /* 0x000ee80000001000 */
[----:B------:R-:W4:Y:S01]  /*d520*/  SHFL.DOWN PT, R136, R137, 0x1, 0x1f ;  /* 0x08201f0089887f89 */ /* 0x000f2200000e0000 */
[----:B0-----:R-:W-:Y:S01]  /*d530*/  FMUL.FTZ R138, R139, R188 ;  /* 0x000000bc8b8a7220 */ /* 0x001fe20000410000 */
[----:B------:R-:W-:-:S03]  /*d540*/  FADD.FTZ R139, R186, -R139 ;  /* 0x8000008bba8b7221 */ /* 0x000fc60000010000 */
[----:B------:R-:W-:-:S04]  /*d550*/  FFMA.FTZ R138, R173, R186, R138 ;  /* 0x000000baad8a7223 */ /* 0x000fc8000001008a */
[----:B---3--:R-:W-:Y:S01]  /*d560*/  FMUL.FTZ R184, R189, R138 ;  /* 0x0000008abdb87220 */ /* 0x008fe20000410000 */
[----:B------:R-:W-:-:S04]  /*d570*/  FMUL.FTZ R138, R139, R139 ;  /* 0x0000008b8b8a7220 */ /* 0x000fc80000410000 */
[----:B------:R-:W-:Y:S01]  /*d580*/  FMUL.FTZ R138, R173, R138 ;  /* 0x0000008aad8a7220 */ /* 0x000fe20000410000 */
[----:B----4-:R-:W-:Y:S01]  /*d590*/  FADD.FTZ R136, R137, R136 ;  /* 0x0000008889887221 */ /* 0x010fe20000010000 */
[----:B------:R-:W0:Y:S02]  /*d5a0*/  SHFL.IDX PT, R187, R184, RZ, 0x1f ;  /* 0x00001fffb8bb7589 */ /* 0x000e2400000e0000 */
[----:B------:R-:W-:-:S04]  /*d5b0*/  FMUL.FTZ R138, R138, R188 ;  /* 0x000000bc8a8a7220 */ /* 0x000fc80000410000 */
[----:B------:R-:W-:Y:S02]  /*d5c0*/  FFMA.FTZ R189, R189, R138, R136 ;  /* 0x0000008abdbd7223 */ /* 0x000fe40000010088 */
[----:B------:R-:W3:Y:S03]  /*d5d0*/  @!P1 LDC.64 R136, c[0x0][0x250] ;  /* 0x00009400ff889b82 */ /* 0x000ee60000000a00 */
[----:B------:R-:W2:Y:S05]  /*d5e0*/  SHFL.IDX PT, R186, R189, RZ, 0x1f ;  /* 0x00001fffbdba7589 */ /* 0x000eaa00000e0000 */
[----:B------:R-:W4:Y:S01]  /*d5f0*/  @!P1 LDC.64 R138, c[0x0][0x258] ;  /* 0x00009600ff8a9b82 */ /* 0x000f220000000a00 */
[----:B0-----:R-:W-:-:S05]  /*d600*/  FMUL.FTZ R173, R187, R187 ;  /* 0x000000bbbbad7220 */ /* 0x001fca0000410000 */
[----:B------:R-:W-:Y:S01]  /*d610*/  FSEL R173, R173, RZ, P2 ;  /* 0x000000ffadad7208 */ /* 0x000fe20001000000 */
[----:B---3--:R-:W-:-:S04]  /*d620*/  @!P1 IMAD.WIDE R136, R155, 0x4, R136 ;  /* 0x000000049b889825 */ /* 0x008fc800078e0288 */
[----:B--2---:R-:W-:Y:S01]  /*d630*/  FFMA.FTZ R0, R186, UR7, R185 ;  /* 0x00000007ba007c23 */ /* 0x004fe200080100b9 */
[----:B------:R0:W-:Y:S03]  /*d640*/  @!P1 STG.E desc[UR4][R136.64], R187 ;  /* 0x000000bb88009986 */ /* 0x0001e6000c101904 */
[----:B------:R-:W-:Y:S01]  /*d650*/  FADD.FTZ R0, R0, R173 ;  /* 0x000000ad00007221 */ /* 0x000fe20000010000 */
[----:B----4-:R-:W-:Y:S01]  /*d660*/  @!P1 IMAD.WIDE R138, R155, 0x4, R138 ;  /* 0x000000049b8a9825 */ /* 0x010fe200078e028a */
[----:B------:R-:W-:-:S04]  /*d670*/  FSEL R173, R187, RZ, !P2 ;  /* 0x000000ffbbad7208 */ /* 0x000fc80005000000 */
[----:B------:R-:W2:Y:S02]  /*d680*/  MUFU.RSQ R0, R0 ;  /* 0x0000000000007308 */ /* 0x000ea40000001400 */
[----:B--2---:R0:W-:Y:S01]  /*d690*/  @!P1 STG.E desc[UR4][R138.64], R0 ;  /* 0x000000008a009986 */ /* 0x0041e2000c101904 */
[----:B------:R-:W-:Y:S05]  /*d6a0*/  @!P0 BRA `(.L_x_29234) ;  /* 0x0000000000408947 */ /* 0x000fea0003800000 */
[----:B------:R-:W2:Y:S01]  /*d6b0*/  LDC.64 R184, c[0x0][0x2b8] ;  /* 0x0000ae00ffb87b82 */ /* 0x000ea20000000a00 */
        /* <DEDUP_REMOVED lines=12> */
[C---:B--2---:R-:W-:Y:S01]  /*d780*/  IMAD.WIDE.U32 R184, R172.reuse, 0x10, R184 ;  /* 0x00000010acb87825 */ /* 0x044fe200078e00b8 */
[----:B------:R-:W-:-:S04]  /*d790*/  IADD3 R172, R172, 0x100, RZ ;  /* 0x00000100acac7810 */ /* 0x000fc80007ffe0ff */
[----:B------:R2:W-:Y:S03]  /*d7a0*/  STG.E.128 desc[UR4][R184.64], R136 ;  /* 0x00000088b8007986 */ /* 0x0005e6000c101d04 */
.L_x_29234:
[----:B------:R-:W-:Y:S05]  /*d7b0*/  BSYNC B0 ;  /* 0x0000000000007941 */ /* 0x000fea0003800000 */
.L_x_29233:
[----:B------:R-:W-:Y:S01]  /*d7c0*/  ISETP.NE.AND P1, PT, R175, RZ, PT ;  /* 0x000000ffaf00720c */ /* 0x000fe20003f25270 */
[----:B------:R-:W-:-:S12]  /*d7d0*/  BSSY B0, `(.L_x_29235) ;  /* 0x0000012000007945 */ /* 0x000fd80003800000 */
[----:B------:R-:W-:Y:S05]  /*d7e0*/  @!P1 BRA `(.L_x_29236) ;  /* 0x0000000000409947 */ /* 0x000fea0003800000 */
[----:B0-2---:R-:W0:Y:S01]  /*d7f0*/  LDC.64 R136, c[0x0][0x2b8] ;  /* 0x0000ae00ff887b82 */ /* 0x005e220000000a00 */
        /* <DEDUP_REMOVED lines=15> */
.L_x_29236:
[----:B------:R-:W-:Y:S05]  /*d8f0*/  BSYNC B0 ;  /* 0x0000000000007941 */ /* 0x000fea0003800000 */
.L_x_29235:
[----:B------:R-:W-:Y:S01]  /*d900*/  ISETP.NE.AND P1, PT, R177, RZ, PT ;  /* 0x000000ffb100720c */ /* 0x000fe20003f25270 */
[----:B------:R-:W-:-:S12]  /*d910*/  BSSY B0, `(.L_x_29237) ;  /* 0x0000012000007945 */ /* 0x000fd80003800000 */
[----:B------:R-:W-:Y:S05]  /*d920*/  @!P1 BRA `(.L_x_29238) ;  /* 0x0000000000409947 */ /* 0x000fea0003800000 */
[----:B0-23--:R-:W0:Y:S01]  /*d930*/  LDC.64 R136, c[0x0][0x2b8] ;  /* 0x0000ae00ff887b82 */ /* 0x00de220000000a00 */
        /* <DEDUP_REMOVED lines=15> */
.L_x_29238:
[----:B------:R-:W-:Y:S05]  /*da30*/  BSYNC B0 ;  /* 0x0000000000007941 */ /* 0x000fea0003800000 */
.L_x_29237:
[----:B------:R-:W-:Y:S01]  /*da40*/  ISETP.NE.AND P1, PT, R178, RZ, PT ;  /* 0x000000ffb200720c */ /* 0x000fe20003f25270 */
[----:B------:R-:W-:-:S12]  /*da50*/  BSSY B0, `(.L_x_29239) ;  /* 0x0000012000007945 */ /* 0x000fd80003800000 */
        /* <DEDUP_REMOVED lines=17> */
.L_x_29240:
[----:B------:R-:W-:Y:S05]  /*db70*/  BSYNC B0 ;  /* 0x0000000000007941 */ /* 0x000fea0003800000 */
.L_x_29239:
        /* <DEDUP_REMOVED lines=19> */
.L_x_29242:
[----:B------:R-:W-:Y:S05]  /*dcb0*/  BSYNC B0 ;  /* 0x0000000000007941 */ /* 0x000fea0003800000 */
.L_x_29241:
        /* <DEDUP_REMOVED lines=19> */
.L_x_29244:
[----:B------:R-:W-:Y:S05]  /*ddf0*/  BSYNC B0 ;  /* 0x0000000000007941 */ /* 0x000fea0003800000 */
.L_x_29243:
        /* <DEDUP_REMOVED lines=19> */
.L_x_29246:
[----:B------:R-:W-:Y:S05]  /*df30*/  BSYNC B0 ;  /* 0x0000000000007941 */ /* 0x000fea0003800000 */
.L_x_29245:
        /* <DEDUP_REMOVED lines=18> */
.L_x_29248:
[----:B------:R-:W-:Y:S05]  /*e060*/  BSYNC B0 ;  /* 0x0000000000007941 */ /* 0x000fea0003800000 */
.L_x_29247:
[----:B------:R-:W-:Y:S01]  /*e070*/  ISETP.NE.AND P1, PT, R174, RZ, PT ;  /* 0x000000ffae00720c */ /* 0x000fe20003f25270 */
[----:B------:R-:W-:-:S03]  /*e080*/  VIADD R155, R155, UR12 ;  /* 0x0000000c9b9b7c36 */ /* 0x000fc60008000000 */
[----:B0-----:R-:W-:Y:S02]  /*e090*/  SEL R0, RZ, 0x1, P1 ;  /* 0x00000001ff007807 */ /* 0x001fe40000800000 */
[----:B------:R-:W-:-:S13]  /*e0a0*/  ISETP.GE.AND P1, PT, R155, UR13, PT ;  /* 0x0000000d9b007c0c */ /* 0x000fda000bf26270 */
[----:B------:R-:W-:Y:S05]  /*e0b0*/  @!P1 BRA `(.L_x_29249) ;  /* 0xffffff3000609947 */ /* 0x000fea000383ffff */
[----:B------:R-:W-:Y:S05]  /*e0c0*/  EXIT ;  /* 0x000000000000794d */ /* 0x000fea0003800000 */
.L_x_29232:
[----:B------:R-:W-:Y:S01]  /*e0d0*/  HFMA2.MMA R191, -RZ, RZ, 0, 1.847743988037109375e-06 ;  /* 0x0000001fffbf7435 */ /* 0x000fe200000001ff */
[----:B------:R-:W-:Y:S01]  /*e0e0*/  MOV R189, R139 ;  /* 0x0000008b00bd7202 */ /* 0x000fe20000000f00 */
[----:B------:R-:W-:Y:S01]  /*e0f0*/  IMAD.MOV.U32 R190, RZ, RZ, 0x1 ;  /* 0x00000001ffbe7424 */ /* 0x000fe200078e00ff */
[----:B------:R-:W-:Y:S01]  /*e100*/  P2R R192, PR, RZ, 0x20 ;  /* 0x00000020ffc07803 */ /* 0x000fe20000000000 */
[----:B------:R-:W-:Y:S01]  /*e110*/  IMAD.MOV.U32 R188, RZ, RZ, -0x1 ;  /* 0xffffffffffbc7424 */ /* 0x000fe200078e00ff */
[----:B------:R-:W-:-:S13]  /*e120*/  ISETP.NE.AND P5, PT, R184, RZ, PT ;  /* 0x000000ffb800720c */ /* 0x000fda0003fa5270 */
[----:B-1-3--:R-:W-:Y:S05]  /*e130*/  WARPSYNC.COLLECTIVE R188, `(.L_x_29250) ;  /* 0x00000000bc087348 */ /* 0x00afea0003c00000 */
[----:B------:R0:W2:Y:S02]  /*e140*/  SHFL.BFLY P6, R187, R189, R190, R191 ;  /* 0x0c0000bebdbb7389 */ /* 0x0000a400000c00bf */
[----:B0123--:R-:W-:Y:S01]  /*e150*/  ENDCOLLECTIVE ;  /* 0x000000000000791b */ /* 0x00ffe20003800000 */
.L_x_29250:
[----:B------:R-:W-:Y:S01]  /*e160*/  HFMA2.MMA R190, -RZ, RZ, 0, 1.1920928955078125e-07 ;  /* 0x00000002ffbe7435 */ /* 0x000fe200000001ff */
[----:B------:R-:W-:-:S05]  /*e170*/  MOV R0, R187 ;  /* 0x000000bb00007202 */ /* 0x000fca0000000f00 */
[----:B------:R-:W-:-:S04]  /*e180*/  FADD.FTZ R173, R139, R0 ;  /* 0x000000008bad7221 */ /* 0x000fc80000010000 */
[----:B------:R-:W-:-:S07]  /*e190*/  IMAD.MOV.U32 R189, RZ, RZ, R173 ;  /* 0x000000ffffbd7224 */ /* 0x000fce00078e00ad */
[----:B------:R-:W-:Y:S05]  /*e1a0*/  WARPSYNC.COLLECTIVE R188, `(.L_x_29251) ;  /* 0x00000000bc087348 */ /* 0x000fea0003c00000 */
[----:B------:R0:W1:Y:S02]  /*e1b0*/  SHFL.BFLY P6, R187, R189, R190, R191 ;  /* 0x0c0000bebdbb7389 */ /* 0x00006400000c00bf */
[----:B01----:R-:W-:Y:S01]  /*e1c0*/  ENDCOLLECTIVE ;  /* 0x000000000000791b */ /* 0x003fe20003800000 */
.L_x_29251:
[----:B------:R-:W-:Y:S02]  /*e1d0*/  IMAD.MOV.U32 R190, RZ, RZ, 0x4 ;  /* 0x00000004ffbe7424 */ /* 0x000fe400078e00ff */
[----:B------:R-:W-:-:S04]  /*e1e0*/  IMAD.MOV.U32 R0, RZ, RZ, R187 ;  /* 0x000000ffff007224 */ /* 0x000fc800078e00bb */
[----:B------:R-:W-:-:S05]  /*e1f0*/  FADD.FTZ R184, R173, R0 ;  /* 0x00000000adb87221 */ /* 0x000fca0000010000 */
[----:B------:R-:W-:-:S07]  /*e200*/  MOV R189, R184 ;  /* 0x000000b800bd7202 */ /* 0x000fce0000000f00 */
[----:B------:R-:W-:Y:S05]  /*e210*/  WARPSYNC.COLLECTIVE R188, `(.L_x_29252) ;  /* 0x00000000bc087348 */ /* 0x000fea0003c00000 */
[----:B------:R0:W1:Y:S02]  /*e220*/  SHFL.BFLY P6, R187, R189, R190, R191 ;  /* 0x0c0000bebdbb7389 */ /* 0x00006400000c00bf */
[----:B01----:R-:W-:Y:S01]  /*e230*/  ENDCOLLECTIVE ;  /* 0x000000000000791b */ /* 0x003fe20003800000 */
.L_x_29252:
[----:B------:R-:W-:Y:S01]  /*e240*/  HFMA2.MMA R190, -RZ, RZ, 0, 4.76837158203125e-07 ;  /* 0x00000008ffbe7435 */ /* 0x000fe200000001ff */
[----:B------:R-:W-:-:S05]  /*e250*/  MOV R185, R187 ;  /* 0x000000bb00b97202 */ /* 0x000fca0000000f00 */
[----:B------:R-:W-:-:S04]  /*e260*/  FADD.FTZ R185, R184, R185 ;  /* 0x000000b9b8b97221 */ /* 0x000fc80000010000 */
[----:B------:R-:W-:-:S07]  /*e270*/  IMAD.MOV.U32 R189, RZ, RZ, R185 ;  /* 0x000000ffffbd7224 */ /* 0x000fce00078e00b9 */
[----:B------:R-:W-:Y:S05]  /*e280*/  WARPSYNC.COLLECTIVE R188, `(.L_x_29253) ;  /* 0x00000000bc087348 */ /* 0x000fea0003c00000 */
[----:B------:R0:W1:Y:S02]  /*e290*/  SHFL.BFLY P6, R187, R189, R190, R191 ;  /* 0x0c0000bebdbb7389 */ /* 0x00006400000c00bf */
[----:B01----:R-:W-:Y:S01]  /*e2a0*/  ENDCOLLECTIVE ;  /* 0x000000000000791b */ /* 0x003fe20003800000 */
.L_x_29253:
[----:B------:R-:W-:Y:S02]  /*e2b0*/  IMAD.MOV.U32 R190, RZ, RZ, 0x10 ;  /* 0x00000010ffbe7424 */ /* 0x000fe400078e00ff */
[----:B------:R-:W-:-:S04]  /*e2c0*/  IMAD.MOV.U32 R0, RZ, RZ, R187 ;  /* 0x000000ffff007224 */ /* 0x000fc800078e00bb */
[----:B------:R-:W-:-:S05]  /*e2d0*/  FADD.FTZ R186, R185, R0 ;  /* 0x00000000b9ba7221 */ /* 0x000fca0000010000 */
[----:B------:R-:W-:-:S07]  /*e2e0*/  MOV R189, R186 ;  /* 0x000000ba00bd7202 */ /* 0x000fce0000000f00 */
[----:B------:R-:W-:Y:S05]  /*e2f0*/  WARPSYNC.COLLECTIVE R188, `(.L_x_29254) ;  /* 0x00000000bc087348 */ /* 0x000fea0003c00000 */
[----:B------:R0:W1:Y:S02]  /*e300*/  SHFL.BFLY P6, R187, R189, R190, R191 ;  /* 0x0c0000bebdbb7389 */ /* 0x00006400000c00bf */
[----:B01----:R-:W-:Y:S01]  /*e310*/  ENDCOLLECTIVE ;  /* 0x000000000000791b */ /* 0x003fe20003800000 */
.L_x_29254:
[----:B------:R-:W-:Y:S02]  /*e320*/  IMAD.MOV.U32 R190, RZ, RZ, 0x1 ;  /* 0x00000001ffbe7424 */ /* 0x000fe400078e00ff */
[----:B------:R-:W-:Y:S01]  /*e330*/  FADD.FTZ R136, R186, R187 ;  /* 0x000000bbba887221 */ /* 0x000fe20000010000 */
[----:B------:R-:W-:-:S03]  /*e340*/  ISETP.NE.AND P6, PT, R193, RZ, PT ;  /* 0x000000ffc100720c */ /* 0x000fc60003fc5270 */
        /* <DEDUP_REMOVED lines=71> */
.L_x_29255:
[----:B------:R-:W-:Y:S01]  /*e7c0*/  HFMA2.MMA R190, -RZ, RZ, 0, 1.1920928955078125e-07 ;  /* 0x00000002ffbe7435 */ /* 0x000fe200000001ff */
[----:B------:R-:W-:-:S05]  /*e7d0*/  MOV R139, R187 ;  /* 0x000000bb008b7202 */ /* 0x000fca0000000f00 */
[----:B------:R-:W-:-:S04]  /*e7e0*/  FADD.FTZ R139, R0, R139 ;  /* 0x0000008b008b7221 */ /* 0x000fc80000010000 */
[----:B------:R-:W-:-:S07]  /*e7f0*/  IMAD.MOV.U32 R189, RZ, RZ, R139 ;  /* 0x000000ffffbd7224 */ /* 0x000fce00078e008b */
[----:B------:R-:W-:Y:S05]  /*e800*/  WARPSYNC.COLLECTIVE R188, `(.L_x_29256) ;  /* 0x00000000bc087348 */ /* 0x000fea0003c00000 */
[----:B------:R0:W1:Y:S02]  /*e810*/  SHFL.BFLY P6, R187, R189, R190, R191 ;  /* 0x0c0000bebdbb7389 */ /* 0x00006400000c00bf */
[----:B01----:R-:W-:Y:S01]  /*e820*/  ENDCOLLECTIVE ;  /* 0x000000000000791b */ /* 0x003fe20003800000 */
.L_x_29256:
[----:B------:R-:W-:Y:S02]  /*e830*/  IMAD.MOV.U32 R190, RZ, RZ, 0x4 ;  /* 0x00000004ffbe7424 */ /* 0x000fe400078e00ff */
[----:B------:R-:W-:-:S04]  /*e840*/  IMAD.MOV.U32 R184, RZ, RZ, R187 ;  /* 0x000000ffffb87224 */ /* 0x000fc800078e00bb */
[----:B------:R-:W-:-:S05]  /*e850*/  FADD.FTZ R184, R139, R184 ;  /* 0x000000b88bb87221 */ /* 0x000fca0000010000 */
[----:B------:R-:W-:-:S07]  /*e860*/  MOV R189, R184 ;  /* 0x000000b800bd7202 */ /* 0x000fce0000000f00 */
[----:B------:R-:W-:Y:S05]  /*e870*/  WARPSYNC.COLLECTIVE R188, `(.L_x_29257) ;  /* 0x00000000bc087348 */ /* 0x000fea0003c00000 */
[----:B------:R0:W1:Y:S02]  /*e880*/  SHFL.BFLY P6, R187, R189, R190, R191 ;  /* 0x0c0000bebdbb7389 */ /* 0x00006400000c00bf */
[----:B01----:R-:W-:Y:S01]  /*e890*/  ENDCOLLECTIVE ;  /* 0x000000000000791b */ /* 0x003fe20003800000 */
.L_x_29257:
[----:B------:R-:W-:Y:S01]  /*e8a0*/  HFMA2.MMA R190, -RZ, RZ, 0, 4.76837158203125e-07 ;  /* 0x00000008ffbe7435 */ /* 0x000fe200000001ff */
[----:B------:R-:W-:-:S05]  /*e8b0*/  MOV R173, R187 ;  /* 0x000000bb00ad7202 */ /* 0x000fca0000000f00 */
[----:B------:R-:W-:-:S04]  /*e8c0*/  FADD.FTZ R173, R184, R173 ;  /* 0x000000adb8ad7221 */ /* 0x000fc80000010000 */
[----:B------:R-:W-:-:S07]  /*e8d0*/  IMAD.MOV.U32 R189, RZ, RZ, R173 ;  /* 0x000000ffffbd7224 */ /* 0x000fce00078e00ad */
[----:B------:R-:W-:Y:S05]  /*e8e0*/  WARPSYNC.COLLECTIVE R188, `(.L_x_29258) ;  /* 0x00000000bc087348 */ /* 0x000fea0003c00000 */
[----:B------:R0:W1:Y:S02]  /*e8f0*/  SHFL.BFLY P6, R187, R189, R190, R191 ;  /* 0x0c0000bebdbb7389 */ /* 0x00006400000c00bf */
[----:B01----:R-:W-:Y:S01]  /*e900*/  ENDCOLLECTIVE ;  /* 0x000000000000791b */ /* 0x003fe20003800000 */
.L_x_29258:
[----:B------:R-:W-:Y:S02]  /*e910*/  IMAD.MOV.U32 R190, RZ, RZ, 0x10 ;  /* 0x00000010ffbe7424 */ /* 0x000fe400078e00ff */
[----:B------:R-:W-:-:S04]  /*e920*/  IMAD.MOV.U32 R186, RZ, RZ, R187 ;  /* 0x000000ffffba7224 */ /* 0x000fc800078e00bb */
[----:B------:R-:W-:-:S05]  /*e930*/  FADD.FTZ R186, R173, R186 ;  /* 0x000000baadba7221 */ /* 0x000fca0000010000 */
[----:B------:R-:W-:-:S07]  /*e940*/  MOV R189, R186 ;  /* 0x000000ba00bd7202 */ /* 0x000fce0000000f00 */
[----:B------:R-:W-:Y:S05]  /*e950*/  WARPSYNC.COLLECTIVE R188, `(.L_x_29259) ;  /* 0x00000000bc087348 */ /* 0x000fea0003c00000 */
[----:B------:R0:W1:Y:S02]  /*e960*/  SHFL.BFLY P6, R187, R189, R190, R191 ;  /* 0x0c0000bebdbb7389 */ /* 0x00006400000c00bf */
[----:B01----:R-:W-:Y:S01]  /*e970*/  ENDCOLLECTIVE ;  /* 0x000000000000791b */ /* 0x003fe20003800000 */
.L_x_29259:
[----:B------:R-:W-:Y:S01]  /*e980*/  MOV R185, R187 ;  /* 0x000000bb00b97202 */ /* 0x000fe20000000f00 */
[----:B------:R-:W-:Y:S06]  /*e990*/  BRA `(.L_x_29260) ;  /* 0xffffffe400dc7947 */ /* 0x000fec000383ffff */
.L_x_29261:
        /* <DEDUP_REMOVED lines=14> */
.L_x_30340:


//--------------------- .text._ZN10layer_norm13ln_fwd_kernelINS_13Kernel_traitsIfffffjLj8192ELj1ELj1ELj8ELj16ENS_18Kernel_traits_baseILj8192EfffffjLj256EEEEELb1ELb1ELb0ELb1EEEvNS_9FwdParamsE --------------------------
	.section	.text._ZN10layer_norm13ln_fwd_kernelINS_13Kernel_traitsIfffffjLj8192ELj1ELj1ELj8ELj16ENS_18Kernel_traits_baseILj8192EfffffjLj256EEEEELb1ELb1ELb0ELb1EEEvNS_9FwdParamsE,"ax",@progbits
	.align	128
        .global         _ZN10layer_norm13ln_fwd_kernelINS_13Kernel_traitsIfffffjLj8192ELj1ELj1ELj8ELj16ENS_18Kernel_traits_baseILj8192EfffffjLj256EEEEELb1ELb1ELb0ELb1EEEvNS_9FwdParamsE
        .type           _ZN10layer_norm13ln_fwd_kernelINS_13Kernel_traitsIfffffjLj8192ELj1ELj1ELj8ELj16ENS_18Kernel_traits_baseILj8192EfffffjLj256EEEEELb1ELb1ELb0ELb1EEEvNS_9FwdParamsE,@function
        .size           _ZN10layer_norm13ln_fwd_kernelINS_13Kernel_traitsIfffffjLj8192ELj1ELj1ELj8ELj16ENS_18Kernel_traits_baseILj8192EfffffjLj256EEEEELb1ELb1ELb0ELb1EEEvNS_9FwdParamsE,(.L_x_30341 - _ZN10layer_norm13ln_fwd_kernelINS_13Kernel_traitsIfffffjLj8192ELj1ELj1ELj8ELj16ENS_18Kernel_traits_baseILj8192EfffffjLj256EEEEELb1ELb1ELb0ELb1EEEvNS_9FwdParamsE)
        .other          _ZN10layer_norm13ln_fwd_kernelINS_13Kernel_traitsIfffffjLj8192ELj1ELj1ELj8ELj16ENS_18Kernel_traits_baseILj8192EfffffjLj256EEEEELb1ELb1ELb0ELb1EEEvNS_9FwdParamsE,@"STO_CUDA_ENTRY STV_DEFAULT"
_ZN10layer_norm13ln_fwd_kernelINS_13Kernel_traitsIfffffjLj8192ELj1ELj1ELj8ELj16ENS_18Kernel_traits_baseILj8192EfffffjLj256EEEEELb1ELb1ELb0ELb1EEEvNS_9FwdParamsE:
.text._ZN10layer_norm13ln_fwd_kernelINS_13Kernel_traitsIfffffjLj8192ELj1ELj1ELj8ELj16ENS_18Kernel_traits_baseILj8192EfffffjLj256EEEEELb1ELb1ELb0ELb1EEEvNS_9FwdParamsE:
        /* <DEDUP_REMOVED lines=99> */
[----:B------:R-:W-:Y:S01]  /*0630*/  ULDC.64 UR6, c[0x0][0x270] ;  /* 0x00009c0000067ab9 */ /* 0x000fe20000000a00 */
[C---:B------:R-:W-:Y:S01]  /*0640*/  IADD3 R156, R3.reuse, -0x24c28bd8, RZ ;  /* 0xdb3d7428039c7810 */ /* 0x040fe20007ffe0ff */
[----:B------:R-:W-:Y:S01]  /*0650*/  VIADD R153, R3, 0x1fd5c5a3 ;  /* 0x1fd5c5a303997836 */ /* 0x000fe20000000000 */
[----:B------:R-:W-:Y:S01]  /*0660*/  LOP3.LUT R103, R105, R100, R141, 0x96, !PT ;  /* 0x0000006469677212 */ /* 0x000fe200078e968d */
[C---:B------:R-:W-:Y:S01]  /*0670*/  VIADD R155, R2.reuse, 0xf1bbcdc8 ;  /* 0xf1bbcdc8029b7836 */ /* 0x040fe20000000000 */
[----:B------:R-:W-:Y:S01]  /*0680*/  LOP3.LUT R100, R107, R142, R102, 0x96, !PT ;  /* 0x0000008e6b647212 */ /* 0x000fe200078e9666 */
[----:B------:R-:W-:Y:S01]  /*0690*/  VIADD R157, R3, 0x96a522ad ;  /* 0x96a522ad039d7836 */ /* 0x000fe20000000000 */
[----:B------:R-:W-:Y:S01]  /*06a0*/  ISETP.NE.U32.AND P0, PT, RZ, UR6, PT ;  /* 0x00000006ff007c0c */ /* 0x000fe2000bf05070 */
[----:B------:R-:W-:Y:S01]  /*06b0*/  IMAD.WIDE.U32 R102, R103, -0x326172a9, RZ ;  /* 0xcd9e8d5767667825 */ /* 0x000fe200078e00ff */
[----:B------:R-:W-:Y:S01]  /*06c0*/  ULDC.U8 UR6, c[0x0][0x2a0] ;  /* 0x0000a80000067ab9 */ /* 0x000fe20000000000 */
[----:B------:R-:W-:Y:S01]  /*06d0*/  IADD3 R158, R2, -0x700cb87f, RZ ;  /* 0x8ff34781029e7810 */ /* 0x000fe20007ffe0ff */
[----:B------:R-:W-:Y:S01]  /*06e0*/  HFMA2.MMA R165, -RZ, RZ, 0, 0 ;  /* 0x00000000ffa57435 */ /* 0x000fe200000001ff */
[----:B------:R-:W-:Y:S01]  /*06f0*/  IMAD.WIDE.U32 R100, R100, -0x2daee0ad, RZ ;  /* 0xd2511f5364647825 */ /* 0x000fe200078e00ff */
[----:B------:R-:W-:Y:S01]  /*0700*/  LOP3.LUT R105, R103, R106, R143, 0x96, !PT ;  /* 0x0000006a67697212 */ /* 0x000fe200078e968f */
[----:B------:R-:W-:Y:S01]  /*0710*/  ULDC.64 UR8, c[0x0][0x210] ;  /* 0x0000840000087ab9 */ /* 0x000fe20000000a00 */
[----:B------:R-:W-:Y:S01]  /*0720*/  ISETP.NE.AND.EX P0, PT, RZ, UR7, PT, P0 ;  /* 0x00000007ff007c0c */ /* 0x000fe2000bf05300 */
[----:B------:R-:W-:Y:S01]  /*0730*/  ULDC UR7, c[0x0][0x290] ;  /* 0x0000a40000077ab9 */ /* 0x000fe20000000800 */
[----:B------:R-:W-:Y:S01]  /*0740*/  LOP3.LUT R106, R101, R104, R144, 0x96, !PT ;  /* 0x00000068656a7212 */ /* 0x000fe200078e9690 */
[----:B------:R-:W-:Y:S01]  /*0750*/  IMAD.WIDE.U32 R104, R105, -0x2daee0ad, RZ ;  /* 0xd2511f5369687825 */ /* 0x000fe200078e00ff */
[----:B------:R-:W-:-:S02]  /*0760*/  P2R R176, PR, RZ, 0x1 ;  /* 0x00000001ffb07803 */ /* 0x000fc40000000000 */
[----:B------:R-:W-:Y:S01]  /*0770*/  ISETP.NE.AND P0, PT, RZ, UR6, PT ;  /* 0x00000006ff007c0c */ /* 0x000fe2000bf05270 */
[----:B------:R-:W-:Y:S01]  /*0780*/  IMAD.WIDE.U32 R106, R106, -0x326172a9, RZ ;  /* 0xcd9e8d576a6a7825 */ /* 0x000fe200078e00ff */
[----:B------:R-:W-:Y:S01]  /*0790*/  LOP3.LUT R103, R105, R100, R145, 0x96, !PT ;  /* 0x0000006469677212 */ /* 0x000fe200078e9691 */
[----:B------:R-:W-:Y:S01]  /*07a0*/  ULDC UR6, c[0x0][0x218] ;  /* 0x0000860000067ab9 */ /* 0x000fe20000000800 */
[----:B------:R-:W-:Y:S02]  /*07b0*/  LOP3.LUT R168, R168, 0x3, RZ, 0xc0, !PT ;  /* 0x00000003a8a87812 */ /* 0x000fe400078ec0ff */
[----:B------:R-:W-:Y:S01]  /*07c0*/  LOP3.LUT R100, R107, R102, R146, 0x96, !PT ;  /* 0x000000666b647212 */ /* 0x000fe200078e9692 */
[----:B------:R-:W-:Y:S01]  /*07d0*/  IMAD.WIDE.U32 R102, R103, -0x326172a9, RZ ;  /* 0xcd9e8d5767667825 */ /* 0x000fe200078e00ff */
[----:B------:R-:W-:-:S03]  /*07e0*/  P2R R178, PR, RZ, 0x1 ;  /* 0x00000001ffb27803 */ /* 0x000fc60000000000 */
        /* <DEDUP_REMOVED lines=28> */
.L_x_29487:
[----:B0-----:R-:W0:Y:S01]  /*09b0*/  LDC.64 R118, c[0x0][0x230] ;  /* 0x00008c00ff767b82 */ /* 0x001e220000000a00 */
[----:B------:R-:W-:Y:S01]  /*09c0*/  IMAD R104, R140, UR6, RZ ;  /* 0x000000068c687c24 */ /* 0x000fe2000f8e02ff */
[----:B------:R-:W-:Y:S01]  /*09d0*/  ISETP.NE.AND P0, PT, R176, RZ, PT ;  /* 0x000000ffb000720c */ /* 0x000fe20003f05270 */
[----:B------:R-:W-:-:S03]  /*09e0*/  IMAD.MOV.U32 R170, RZ, RZ, 0x3f800000 ;  /* 0x3f800000ffaa7424 */ /* 0x000fc600078e00ff */
[----:B------:R-:W-:Y:S02]  /*09f0*/  SHF.R.S32.HI R105, RZ, 0x1f, R104 ;  /* 0x0000001fff697819 */ /* 0x000fe40000011468 */
[----:B------:R-:W1:Y:S02]  /*0a00*/  LDC.64 R132, c[0x0][0x220] ;  /* 0x00008800ff847b82 */ /* 0x000e640000000a00 */
[----:B------:R-:W-:-:S04]  /*0a10*/  LEA.HI R104, R105, R104, RZ, 0x2 ;  /* 0x0000006869687211 */ /* 0x000fc800078f10ff */
[----:B------:R-:W-:Y:S02]  /*0a20*/  LEA.HI.SX32 R169, R104, R167, 0x1e ;  /* 0x000000a768a97211 */ /* 0x000fe400078ff2ff */
[----:B------:R-:W2:Y:S01]  /*0a30*/  @P0 LDC.64 R108, c[0x0][0x270] ;  /* 0x00009c00ff6c0b82 */ /* 0x000ea20000000a00 */
[----:B0-----:R-:W-:-:S04]  /*0a40*/  ISETP.NE.U32.AND P1, PT, R118, RZ, PT ;  /* 0x000000ff7600720c */ /* 0x001fc80003f25070 */
[----:B------:R-:W-:Y:S01]  /*0a50*/  ISETP.NE.AND.EX P1, PT, R119, RZ, PT, P1 ;  /* 0x000000ff7700720c */ /* 0x000fe20003f25310 */
[----:B-1----:R-:W-:-:S06]  /*0a60*/  IMAD.WIDE.U32 R104, R169, 0x10, R132 ;  /* 0x00000010a9687825 */ /* 0x002fcc00078e0084 */
[----:B-----5:R-:W5:Y:S01]  /*0a70*/  LDG.E.128 R104, desc[UR4][R104.64] ;  /* 0x0000000468687981 */ /* 0x020f62000c1e1d00 */
[----:B--2---:R-:W-:-:S05]  /*0a80*/  @P0 IMAD.WIDE R108, R140, 0x4, R108 ;  /* 0x000000048c6c0825 */ /* 0x004fca00078e026c */
[----:B------:R-:W0:Y:S01]  /*0a90*/  @P1 LDC.64 R110, c[0x0][0x230] ;  /* 0x00008c00ff6e1b82 */ /* 0x000e220000000a00 */
[----:B------:R1:W5:Y:S01]  /*0aa0*/  @P0 LDG.E R170, desc[UR4][R108.64] ;  /* 0x000000046caa0981 */ /* 0x000362000c1e1900 */
[----:B0-----:R-:W-:-:S05]  /*0ab0*/  @P1 IMAD.WIDE.U32 R110, R169, 0x10, R110 ;  /* 0x00000010a96e1825 */ /* 0x001fca00078e006e */
        /* <DEDUP_REMOVED lines=13> */
.L_x_29263:
[----:B------:R-:W-:-:S07]  /*0b90*/  MOV R116, R166 ;  /* 0x000000a600747202 */ /* 0x000fce0000000f00 */
.L_x_29264:
[----:B------:R-:W-:Y:S05]  /*0ba0*/  BSYNC B0 ;  /* 0x0000000000007941 */ /* 0x000fea0003800000 */
.L_x_29262:
        /* <DEDUP_REMOVED lines=16> */
.L_x_29268:
[----:B------:R-:W-:Y:S05]  /*0cb0*/  BSYNC B1 ;  /* 0x0000000000017941 */ /* 0x000fea0003800000 */
.L_x_29267:
        /* <DEDUP_REMOVED lines=43> */
.L_x_29266:
[----:B------:R-:W-:Y:S05]  /*0f70*/  BSYNC B0 ;  /* 0x0000000000007941 */ /* 0x000fea0003800000 */
.L_x_29265:
        /* <DEDUP_REMOVED lines=25> */
.L_x_29270:
[----:B------:R-:W-:-:S07]  /*1110*/  IMAD.MOV.U32 R116, RZ, RZ, R166 ;  /* 0x000000ffff747224 */ /* 0x000fce00078e00a6 */
.L_x_29271:
[----:B------:R-:W-:Y:S05]  /*1120*/  BSYNC B0 ;  /* 0x0000000000007941 */ /* 0x000fea0003800000 */
.L_x_29269:
        /* <DEDUP_REMOVED lines=16> */
.L_x_29275:
[----:B------:R-:W-:Y:S05]  /*1230*/  BSYNC B1 ;  /* 0x0000000000017941 */ /* 0x000fea0003800000 */
.L_x_29274:
        /* <DEDUP_REMOVED lines=43> */
.L_x_29273:
[----:B------:R-:W-:Y:S05]  /*14f0*/  BSYNC B0 ;  /* 0x0000000000007941 */ /* 0x000fea0003800000 */
.L_x_29272:
        /* <DEDUP_REMOVED lines=20> */
.L_x_29277:
[----:B------:R-:W-:-:S07]  /*1640*/  IMAD.MOV.U32 R116, RZ, RZ, R166 ;  /* 0x000000ffff747224 */ /* 0x000fce00078e00a6 */
.L_x_29278:
[----:B------:R-:W-:Y:S05]  /*1650*/  BSYNC B0 ;  /* 0x0000000000007941 */ /* 0x000fea0003800000 */
.L_x_29276:
        /* <DEDUP_REMOVED lines=16> */
.L_x_29282:
[----:B------:R-:W-:Y:S05]  /*1760*/  BSYNC B1 ;  /* 0x0000000000017941 */ /* 0x000fea0003800000 */
.L_x_29281:
        /* <DEDUP_REMOVED lines=43> */
.L_x_29280:
[----:B------:R-:W-:Y:S05]  /*1a20*/  BSYNC B0 ;  /* 0x0000000000007941 */ /* 0x000fea0003800000 */
.L_x_29279:
        /* <DEDUP_REMOVED lines=20> */
.L_x_29284:
[----:B------:R-:W-:-:S07]  /*1b70*/  IMAD.MOV.U32 R116, RZ, RZ, R166 ;  /* 0x000000ffff747224 */ /* 0x000fce00078e00a6 */
.L_x_29285:
[----:B------:R-:W-:Y:S05]  /*1b80*/  BSYNC B0 ;  /* 0x0000000000007941 */ /* 0x000fea0003800000 */
.L_x_29283:
        /* <DEDUP_REMOVED lines=16> */
.L_x_29289:
[----:B------:R-:W-:Y:S05]  /*1c90*/  BSYNC B1 ;  /* 0x0000000000017941 */ /* 0x000fea0003800000 */
.L_x_29288:
        /* <DEDUP_REMOVED lines=43> */
.L_x_29287:
[----:B------:R-:W-:Y:S05]  /*1f50*/  BSYNC B0 ;  /* 0x0000000000007941 */ /* 0x000fea0003800000 */
.L_x_29286:
[----:B------:R-:W0:Y:S01]  /*1f60*/  LDC.64 R138, c[0x0][0x238] ;  /* 0x00008e00ff8a7b82 */ /* 0x000e220000000a00 */
[----:B------:R-:W-:Y:S01]  /*1f70*/  I2FP.F32.U32 R109, R116 ;  /* 0x00000074006d7245 */ /* 0x000fe20000201000 */
[----:B------:R-:W-:Y:S01]  /*1f80*/  FMUL.FTZ R107, R107, R170 ;  /* 0x000000aa6b6b7220 */ /* 0x000fe20000410000 */
[----:B------:R-:W-:Y:S01]  /*1f90*/  SEL R110, RZ, 0x10000, P4 ;  /* 0x00010000ff6e7807 */ /* 0x000fe20002000000 */
[----:B------:R-:W-:Y:S01]  /*1fa0*/  VIADD R113, R169, 0x100 ;  /* 0x00000100a9717836 */ /* 0x000fe20000000000 */
[----:B------:R-:W-:Y:S01]  /*1fb0*/  SEL R111, RZ, 0x100, P3 ;  /* 0x00000100ff6f7807 */ /* 0x000fe20001800000 */
[----:B------:R-:W-:Y:S01]  /*1fc0*/  FFMA.FTZ R108, R109, R174, 1.1641532182693481445e-10 ;  /* 0x2f0000006d6c7423 */ /* 0x000fe200000100ae */
[----:B------:R-:W-:Y:S01]  /*1fd0*/  FMUL.FTZ R107, R107, R172 ;  /* 0x000000ac6b6b7220 */ /* 0x000fe20000410000 */
[----:B------:R-:W1:Y:S03]  /*1fe0*/  LDC.64 R136, c[0x0][0x240] ;  /* 0x00009000ff887b82 */ /* 0x000e660000000a00 */
[----:B------:R-:W-:-:S04]  /*1ff0*/  FSETP.GTU.FTZ.AND P4, PT, R108, R173, PT ;  /* 0x000000ad6c00720b */ /* 0x000fc80003f9c000 */
[----:B------:R-:W-:Y:S01]  /*2000*/  SEL R109, RZ, 0x1000000, P4 ;  /* 0x01000000ff6d7807 */ /* 0x000fe20002000000 */
[----:B------:R-:W2:Y:S01]  /*2010*/  @P1 LDC.64 R118, c[0x0][0x230] ;  /* 0x00008c00ff761b82 */ /* 0x000ea20000000a00 */
[----:B------:R-:W-:Y:S02]  /*2020*/  FSEL R108, R107, RZ, !P4 ;  /* 0x000000ff6b6c7208 */ /* 0x000fe40006000000 */
[----:B------:R-:W-:Y:S02]  /*2030*/  IADD3 R109, R111, R109, R110 ;  /* 0x0000006d6f6d7210 */ /* 0x000fe40007ffe06e */
[----:B------:R-:W-:Y:S01]  /*2040*/  SEL R110, RZ, 0x1, P2 ;  /* 0x00000001ff6e7807 */ /* 0x000fe20001000000 */
[----:B------:R-:W-:Y:S01]  /*2050*/  FMUL.FTZ R107, R35, R108 ;  /* 0x0000006c236b7220 */ /* 0x000fe20000410000 */
[----:B0-----:R-:W-:Y:S02]  /*2060*/  IMAD.WIDE.U32 R114, R169, 0x10, R138 ;  /* 0x00000010a9727825 */ /* 0x001fe400078e008a */
[----:B------:R-:W-:-:S02]  /*2070*/  IADD3 R121, R109, R110, RZ ;  /* 0x0000006e6d797210 */ /* 0x000fc40007ffe0ff */
[----:B------:R-:W-:Y:S01]  /*2080*/  @P0 FADD.FTZ R107, R103, R107 ;  /* 0x0000006b676b0221 */ /* 0x000fe20000010000 */
[----:B------:R-:W-:-:S04]  /*2090*/  IMAD.WIDE.U32 R108, R113, 0x10, R132 ;  /* 0x00000010716c7825 */ /* 0x000fc800078e0084 */
[----:B------:R0:W-:Y:S01]  /*20a0*/  STG.E.128 desc[UR4][R114.64], R104 ;  /* 0x0000006872007986 */ /* 0x0001e2000c101d04 */
[----:B-1----:R-:W-:-:S05]  /*20b0*/  IMAD.WIDE.U32 R116, R169, 0x4, R136 ;  /* 0x00000004a9747825 */ /* 0x002fca00078e0088 */
[----:B------:R0:W-:Y:S01]  /*20c0*/  STG.E desc[UR4][R116.64], R121 ;  /* 0x0000007974007986 */ /* 0x0001e2000c101904 */
[----:B--2---:R-:W-:-:S03]  /*20d0*/  @P1 IMAD.WIDE.U32 R118, R113, 0x10, R118 ;  /* 0x0000001071761825 */ /* 0x004fc600078e0076 */
[----:B------:R-:W5:Y:S04]  /*20e0*/  LDG.E.128 R108, desc[UR4][R108.64] ;  /* 0x000000046c6c7981 */ /* 0x000f68000c1e1d00 */
[----:B------:R0:W5:Y:S01]  /*20f0*/  @P1 LDG.E.128 R100, desc[UR4][R118.64] ;  /* 0x0000000476641981 */ /* 0x000162000c1e1d00 */
[----:B------:R-:W1:Y:S01]  /*2100*/  S2R R175, SR_TID.X ;  /* 0x0000000000af7919 */ /* 0x000e620000002100 */
[C---:B------:R-:W-:Y:S01]  /*2110*/  ISETP.NE.AND P2, PT, R120.reuse, 0x1, PT ;  /* 0x000000017800780c */ /* 0x040fe20003f45270 */
[----:B------:R-:W-:Y:S01]  /*2120*/  BSSY B0, `(.L_x_29290) ;  /* 0x000000d000007945 */ /* 0x000fe20003800000 */
[----:B------:R-:W-:Y:S01]  /*2130*/  VIADD R112, R120, 0x1 ;  /* 0x0000000178707836 */ /* 0x000fe20000000000 */
[----:B-1----:R-:W-:-:S10]  /*2140*/  LOP3.LUT R167, R175, 0xff, RZ, 0xc0, !PT ;  /* 0x000000ffafa77812 */ /* 0x002fd400078ec0ff */
        /* <DEDUP_REMOVED lines=9> */
.L_x_29291:
[----:B------:R-:W-:-:S07]  /*21e0*/  IMAD.MOV.U32 R122, RZ, RZ, R166 ;  /* 0x000000ffff7a7224 */ /* 0x000fce00078e00a6 */
.L_x_29292:
[----:B------:R-:W-:Y:S05]  /*21f0*/  BSYNC B0 ;  /* 0x0000000000007941 */ /* 0x000fea0003800000 */
.L_x_29290:
        /* <DEDUP_REMOVED lines=16> */
.L_x_29296:
[----:B------:R-:W-:Y:S05]  /*2300*/  BSYNC B1 ;  /* 0x0000000000017941 */ /* 0x000fea0003800000 */
.L_x_29295:
        /* <DEDUP_REMOVED lines=44> */
.L_x_29294:
[----:B------:R-:W-:Y:S05]  /*25d0*/  BSYNC B0 ;  /* 0x0000000000007941 */ /* 0x000fea0003800000 */
.L_x_29293:
        /* <DEDUP_REMOVED lines=20> */
.L_x_29298:
[----:B------:R-:W-:-:S07]  /*2720*/  MOV R122, R166 ;  /* 0x000000a6007a7202 */ /* 0x000fce0000000f00 */
.L_x_29299:
[----:B------:R-:W-:Y:S05]  /*2730*/  BSYNC B0 ;  /* 0x0000000000007941 */ /* 0x000fea0003800000 */
.L_x_29297:
        /* <DEDUP_REMOVED lines=16> */
.L_x_29303:
[----:B------:R-:W-:Y:S05]  /*2840*/  BSYNC B1 ;  /* 0x0000000000017941 */ /* 0x000fea0003800000 */
.L_x_29302:
        /* <DEDUP_REMOVED lines=44> */
.L_x_29301:
[----:B------:R-:W-:Y:S05]  /*2b10*/  BSYNC B0 ;  /* 0x0000000000007941 */ /* 0x000fea0003800000 */
.L_x_29300:
        /* <DEDUP_REMOVED lines=20> */
.L_x_29305:
[----:B------:R-:W-:-:S07]  /*2c60*/  MOV R112, R166 ;  /* 0x000000a600707202 */ /* 0x000fce0000000f00 */
.L_x_29306:
[----:B------:R-:W-:Y:S05]  /*2c70*/  BSYNC B0 ;  /* 0x0000000000007941 */ /* 0x000fea0003800000 */
.L_x_29304:
        /* <DEDUP_REMOVED lines=16> */
.L_x_29310:
[----:B------:R-:W-:Y:S05]  /*2d80*/  BSYNC B1 ;  /* 0x0000000000017941 */ /* 0x000fea0003800000 */
.L_x_29309:
        /* <DEDUP_REMOVED lines=44> */
.L_x_29308:
[----:B------:R-:W-:Y:S05]  /*3050*/  BSYNC B0 ;  /* 0x0000000000007941 */ /* 0x000fea0003800000 */
.L_x_29307:
        /* <DEDUP_REMOVED lines=20> */
.L_x_29312:
[----:B------:R-:W-:-:S07]  /*31a0*/  MOV R112, R166 ;  /* 0x000000a600707202 */ /* 0x000fce0000000f00 */
.L_x_29313:
[----:B------:R-:W-:Y:S05]  /*31b0*/  BSYNC B0 ;  /* 0x0000000000007941 */ /* 0x000fea0003800000 */
.L_x_29311:
        /* <DEDUP_REMOVED lines=16> */
.L_x_29317:
[----:B------:R-:W-:Y:S05]  /*32c0*/  BSYNC B1 ;  /* 0x0000000000017941 */ /* 0x000fea0003800000 */
.L_x_29316:
        /* <DEDUP_REMOVED lines=44> */
.L_x_29315:
[----:B------:R-:W-:Y:S05]  /*3590*/  BSYNC B0 ;  /* 0x0000000000007941 */ /* 0x000fea0003800000 */
.L_x_29314:
        /* <DEDUP_REMOVED lines=8> */
[----:B------:R-:W-:Y:S02]  /*3620*/  IMAD.WIDE.U32 R118, R113, 0x4, R136 ;  /* 0x0000000471767825 */ /* 0x000fe400078e0088 */
[----:B------:R-:W-:-:S04]  /*3630*/  FSETP.GTU.FTZ.AND P4, PT, R112, R173, PT ;  /* 0x000000ad7000720b */ /* 0x000fc80003f9c000 */
[----:B------:R-:W-:Y:S02]  /*3640*/  FSEL R112, R111, RZ, !P4 ;  /* 0x000000ff6f707208 */ /* 0x000fe40006000000 */
[----:B------:R-:W-:-:S03]  /*3650*/  SEL R114, RZ, 0x1000000, P4 ;  /* 0x01000000ff727807 */ /* 0x000fc60002000000 */
[----:B------:R-:W-:Y:S01]  /*3660*/  FMUL.FTZ R111, R31, R112 ;  /* 0x000000701f6f7220 */ /* 0x000fe20000410000 */
[----:B------:R-:W-:Y:S01]  /*3670*/  IADD3 R114, R116, R114, R115 ;  /* 0x0000007274727210 */ /* 0x000fe20007ffe073 */
[----:B------:R-:W-:Y:S01]  /*3680*/  IMAD.WIDE.U32 R116, R113, 0x10, R138 ;  /* 0x0000001071747825 */ /* 0x000fe200078e008a */
[----:B------:R-:W-:-:S03]  /*3690*/  SEL R115, RZ, 0x1, P2 ;  /* 0x00000001ff737807 */ /* 0x000fc60001000000 */
[----:B------:R-:W-:Y:S01]  /*36a0*/  @P0 FADD.FTZ R111, R103, R111 ;  /* 0x0000006f676f0221 */ /* 0x000fe20000010000 */
[----:B------:R-:W-:Y:S01]  /*36b0*/  IMAD.WIDE.U32 R112, R171, 0x10, R132 ;  /* 0x00000010ab707825 */ /* 0x000fe200078e0084 */
[----:B------:R-:W-:-:S03]  /*36c0*/  IADD3 R123, R114, R115, RZ ;  /* 0x00000073727b7210 */ /* 0x000fc60007ffe0ff */
[----:B------:R1:W-:Y:S01]  /*36d0*/  STG.E.128 desc[UR4][R116.64], R108 ;  /* 0x0000006c74007986 */ /* 0x0003e2000c101d04 */
[----:B0-----:R-:W-:-:S03]  /*36e0*/  @P1 IMAD.WIDE.U32 R120, R171, 0x10, R120 ;  /* 0x00000010ab781825 */ /* 0x001fc600078e0078 */
        /* <DEDUP_REMOVED lines=15> */
.L_x_29319:
[----:B------:R-:W-:-:S07]  /*37e0*/  IMAD.MOV.U32 R124, RZ, RZ, R166 ;  /* 0x000000ffff7c7224 */ /* 0x000fce00078e00a6 */
.L_x_29320:
[----:B------:R-:W-:Y:S05]  /*37f0*/  BSYNC B0 ;  /* 0x0000000000007941 */ /* 0x000fea0003800000 */
.L_x_29318:
        /* <DEDUP_REMOVED lines=16> */
.L_x_29324:
[----:B------:R-:W-:Y:S05]  /*3900*/  BSYNC B1 ;  /* 0x0000000000017941 */ /* 0x000fea0003800000 */
.L_x_29323:
        /* <DEDUP_REMOVED lines=44> */
.L_x_29322:
[----:B------:R-:W-:Y:S05]  /*3bd0*/  BSYNC B0 ;  /* 0x0000000000007941 */ /* 0x000fea0003800000 */
.L_x_29321:
        /* <DEDUP_REMOVED lines=20> */
.L_x_29326:
[----:B------:R-:W-:-:S07]  /*3d20*/  IMAD.MOV.U32 R124, RZ, RZ, R166 ;  /* 0x000000ffff7c7224 */ /* 0x000fce00078e00a6 */
.L_x_29327:
[----:B------:R-:W-:Y:S05]  /*3d30*/  BSYNC B0 ;  /* 0x0000000000007941 */ /* 0x000fea0003800000 */
.L_x_29325:
        /* <DEDUP_REMOVED lines=16> */
.L_x_29331:
[----:B------:R-:W-:Y:S05]  /*3e40*/  BSYNC B1 ;  /* 0x0000000000017941 */ /* 0x000fea0003800000 */
.L_x_29330:
        /* <DEDUP_REMOVED lines=44> */
.L_x_29329:
[----:B------:R-:W-:Y:S05]  /*4110*/  BSYNC B0 ;  /* 0x0000000000007941 */ /* 0x000fea0003800000 */
.L_x_29328:
        /* <DEDUP_REMOVED lines=20> */
.L_x_29333:
[----:B------:R-:W-:-:S07]  /*4260*/  IMAD.MOV.U32 R124, RZ, RZ, R166 ;  /* 0x000000ffff7c7224 */ /* 0x000fce00078e00a6 */
.L_x_29334:
[----:B------:R-:W-:Y:S05]  /*4270*/  BSYNC B0 ;  /* 0x0000000000007941 */ /* 0x000fea0003800000 */
.L_x_29332:
        /* <DEDUP_REMOVED lines=16> */
.L_x_29338:
[----:B------:R-:W-:Y:S05]  /*4380*/  BSYNC B1 ;  /* 0x0000000000017941 */ /* 0x000fea0003800000 */
.L_x_29337:
        /* <DEDUP_REMOVED lines=44> */
.L_x_29336:
[----:B------:R-:W-:Y:S05]  /*4650*/  BSYNC B0 ;  /* 0x0000000000007941 */ /* 0x000fea0003800000 */
.L_x_29335:
        /* <DEDUP_REMOVED lines=20> */
.L_x_29340:
[----:B------:R-:W-:-:S07]  /*47a0*/  IMAD.MOV.U32 R124, RZ, RZ, R166 ;  /* 0x000000ffff7c7224 */ /* 0x000fce00078e00a6 */
.L_x_29341:
[----:B------:R-:W-:Y:S05]  /*47b0*/  BSYNC B0 ;  /* 0x0000000000007941 */ /* 0x000fea0003800000 */
.L_x_29339:
        /* <DEDUP_REMOVED lines=16> */
.L_x_29345:
[----:B------:R-:W-:Y:S05]  /*48c0*/  BSYNC B1 ;  /* 0x0000000000017941 */ /* 0x000fea0003800000 */
.L_x_29344:
        /* <DEDUP_REMOVED lines=44> */
.L_x_29343:
[----:B------:R-:W-:Y:S05]  /*4b90*/  BSYNC B0 ;  /* 0x0000000000007941 */ /* 0x000fea0003800000 */
.L_x_29342:
[----:B------:R-:W-:Y:S01]  /*4ba0*/  I2FP.F32.U32 R117, R124 ;  /* 0x0000007c00757245 */ /* 0x000fe20000201000 */
[----:B------:R-:W-:Y:S01]  /*4bb0*/  FMUL.FTZ R115, R115, R170 ;  /* 0x000000aa73737220 */ /* 0x000fe20000410000 */
[----:B------:R-:W0:Y:S01]  /*4bc0*/  @P1 LDC.64 R124, c[0x0][0x230] ;  /* 0x00008c00ff7c1b82 */ /* 0x000e220000000a00 */
[----:B------:R-:W-:Y:S01]  /*4bd0*/  SEL R118, RZ, 0x10000, P4 ;  /* 0x00010000ff767807 */ /* 0x000fe20002000000 */
[----:B------:R-:W-:Y:S02]  /*4be0*/  VIADD R177, R169, 0x300 ;  /* 0x00000300a9b17836 */ /* 0x000fe40000000000 */
[----:B------:R-:W-:Y:S01]  /*4bf0*/  FFMA.FTZ R116, R117, R174, 1.1641532182693481445e-10 ;  /* 0x2f00000075747423 */ /* 0x000fe200000100ae */
[----:B------:R-:W-:Y:S01]  /*4c00*/  FMUL.FTZ R115, R115, R172 ;  /* 0x000000ac73737220 */ /* 0x000fe20000410000 */
[----:B------:R-:W-:Y:S02]  /*4c10*/  SEL R119, RZ, 0x100, P3 ;  /* 0x00000100ff777807 */ /* 0x000fe40001800000 */
[----:B------:R-:W-:-:S02]  /*4c20*/  IADD3 R123, R169, 0x200, RZ ;  /* 0x00000200a97b7810 */ /* 0x000fc40007ffe0ff */
[----:B------:R-:W-:-:S03]  /*4c30*/  FSETP.GTU.FTZ.AND P4, PT, R116, R173, PT ;  /* 0x000000ad7400720b */ /* 0x000fc60003f9c000 */
[----:B------:R-:W-:Y:S01]  /*4c40*/  IMAD.WIDE.U32 R120, R123, 0x10, R138 ;  /* 0x000000107b787825 */ /* 0x000fe200078e008a */
[----:B------:R-:W-:Y:S02]  /*4c50*/  SEL R117, RZ, 0x1000000, P4 ;  /* 0x01000000ff757807 */ /* 0x000fe40002000000 */
[----:B------:R-:W-:Y:S01]  /*4c60*/  FSEL R116, R115, RZ, !P4 ;  /* 0x000000ff73747208 */ /* 0x000fe20006000000 */
[----:B------:R-:W-:Y:S01]  /*4c70*/  IMAD.WIDE.U32 R122, R123, 0x4, R136 ;  /* 0x000000047b7a7825 */ /* 0x000fe200078e0088 */
[----:B------:R-:W-:Y:S02]  /*4c80*/  IADD3 R117, R119, R117, R118 ;  /* 0x0000007577757210 */ /* 0x000fe40007ffe076 */
[----:B------:R-:W-:Y:S01]  /*4c90*/  SEL R118, RZ, 0x1, P2 ;  /* 0x00000001ff767807 */ /* 0x000fe20001000000 */
[----:B------:R-:W-:-:S03]  /*4ca0*/  FMUL.FTZ R115, R27, R116 ;  /* 0x000000741b737220 */ /* 0x000fc60000410000 */
[----:B------:R-:W-:Y:S01]  /*4cb0*/  IADD3 R127, R117, R118, RZ ;  /* 0x00000076757f7210 */ /* 0x000fe20007ffe0ff */
[----:B------:R-:W-:Y:S01]  /*4cc0*/  @P0 FADD.FTZ R115, R103, R115 ;  /* 0x0000007367730221 */ /* 0x000fe20000010000 */
[----:B------:R-:W-:-:S04]  /*4cd0*/  IMAD.WIDE.U32 R116, R177, 0x10, R132 ;  /* 0x00000010b1747825 */ /* 0x000fc800078e0084 */
[----:B0-----:R-:W-:Y:S01]  /*4ce0*/  @P1 IMAD.WIDE.U32 R124, R177, 0x10, R124 ;  /* 0x00000010b17c1825 */ /* 0x001fe200078e007c */
[----:B------:R0:W-:Y:S04]  /*4cf0*/  STG.E.128 desc[UR4][R120.64], R112 ;  /* 0x0000007078007986 */ /* 0x0001e8000c101d04 */
[----:B------:R0:W-:Y:S04]  /*4d00*/  STG.E desc[UR4][R122.64], R127 ;  /* 0x0000007f7a007986 */ /* 0x0001e8000c101904 */
        /* <DEDUP_REMOVED lines=14> */
.L_x_29347:
[----:B------:R-:W-:-:S07]  /*4df0*/  IMAD.MOV.U32 R128, RZ, RZ, R166 ;  /* 0x000000ffff807224 */ /* 0x000fce00078e00a6 */
.L_x_29348:
[----:B------:R-:W-:Y:S05]  /*4e00*/  BSYNC B0 ;  /* 0x0000000000007941 */ /* 0x000fea0003800000 */
.L_x_29346:
        /* <DEDUP_REMOVED lines=16> */
.L_x_29352:
[----:B------:R-:W-:Y:S05]  /*4f10*/  BSYNC B1 ;  /* 0x0000000000017941 */ /* 0x000fea0003800000 */
.L_x_29351:
        /* <DEDUP_REMOVED lines=44> */
.L_x_29350:
[----:B------:R-:W-:Y:S05]  /*51e0*/  BSYNC B0 ;  /* 0x0000000000007941 */ /* 0x000fea0003800000 */
.L_x_29349:
        /* <DEDUP_REMOVED lines=20> */
.L_x_29354:
[----:B------:R-:W-:-:S07]  /*5330*/  IMAD.MOV.U32 R128, RZ, RZ, R166 ;  /* 0x000000ffff807224 */ /* 0x000fce00078e00a6 */
.L_x_29355:
[----:B------:R-:W-:Y:S05]  /*5340*/  BSYNC B0 ;  /* 0x0000000000007941 */ /* 0x000fea0003800000 */
.L_x_29353:
        /* <DEDUP_REMOVED lines=16> */
.L_x_29359:
[----:B------:R-:W-:Y:S05]  /*5450*/  BSYNC B1 ;  /* 0x0000000000017941 */ /* 0x000fea0003800000 */
.L_x_29358:
        /* <DEDUP_REMOVED lines=44> */
.L_x_29357:
[----:B------:R-:W-:Y:S05]  /*5720*/  BSYNC B0 ;  /* 0x0000000000007941 */ /* 0x000fea0003800000 */
.L_x_29356:
        /* <DEDUP_REMOVED lines=20> */
.L_x_29361:
[----:B------:R-:W-:-:S07]  /*5870*/  IMAD.MOV.U32 R128, RZ, RZ, R166 ;  /* 0x000000ffff807224 */ /* 0x000fce00078e00a6 */
.L_x_29362:
[----:B------:R-:W-:Y:S05]  /*5880*/  BSYNC B0 ;  /* 0x0000000000007941 */ /* 0x000fea0003800000 */
.L_x_29360:
        /* <DEDUP_REMOVED lines=16> */
.L_x_29366:
[----:B------:R-:W-:Y:S05]  /*5990*/  BSYNC B1 ;  /* 0x0000000000017941 */ /* 0x000fea0003800000 */
.L_x_29365:
        /* <DEDUP_REMOVED lines=44> */
.L_x_29364:
[----:B------:R-:W-:Y:S05]  /*5c60*/  BSYNC B0 ;  /* 0x0000000000007941 */ /* 0x000fea0003800000 */
.L_x_29363:
        /* <DEDUP_REMOVED lines=20> */
.L_x_29368:
[----:B------:R-:W-:-:S07]  /*5db0*/  IMAD.MOV.U32 R128, RZ, RZ, R166 ;  /* 0x000000ffff807224 */ /* 0x000fce00078e00a6 */
.L_x_29369:
[----:B------:R-:W-:Y:S05]  /*5dc0*/  BSYNC B0 ;  /* 0x0000000000007941 */ /* 0x000fea0003800000 */
.L_x_29367:
        /* <DEDUP_REMOVED lines=16> */
.L_x_29373:
[----:B------:R-:W-:Y:S05]  /*5ed0*/  BSYNC B1 ;  /* 0x0000000000017941 */ /* 0x000fea0003800000 */
.L_x_29372:
        /* <DEDUP_REMOVED lines=44> */
.L_x_29371:
[----:B------:R-:W-:Y:S05]  /*61a0*/  BSYNC B0 ;  /* 0x0000000000007941 */ /* 0x000fea0003800000 */
.L_x_29370:
        /* <DEDUP_REMOVED lines=37> */
.L_x_29375:
[----:B------:R-:W-:-:S07]  /*6400*/  IMAD.MOV.U32 R134, RZ, RZ, R166 ;  /* 0x000000ffff867224 */ /* 0x000fce00078e00a6 */
.L_x_29376:
[----:B------:R-:W-:Y:S05]  /*6410*/  BSYNC B0 ;  /* 0x0000000000007941 */ /* 0x000fea0003800000 */
.L_x_29374:
        /* <DEDUP_REMOVED lines=16> */
.L_x_29380:
[----:B------:R-:W-:Y:S05]  /*6520*/  BSYNC B1 ;  /* 0x0000000000017941 */ /* 0x000fea0003800000 */
.L_x_29379:
        /* <DEDUP_REMOVED lines=44> */
.L_x_29378:
[----:B------:R-:W-:Y:S05]  /*67f0*/  BSYNC B0 ;  /* 0x0000000000007941 */ /* 0x000fea0003800000 */
.L_x_29377:
        /* <DEDUP_REMOVED lines=20> */
.L_x_29382:
[----:B------:R-:W-:-:S07]  /*6940*/  IMAD.MOV.U32 R134, RZ, RZ, R166 ;  /* 0x000000ffff867224 */ /* 0x000fce00078e00a6 */
.L_x_29383:
[----:B------:R-:W-:Y:S05]  /*6950*/  BSYNC B0 ;  /* 0x0000000000007941 */ /* 0x000fea0003800000 */
.L_x_29381:
        /* <DEDUP_REMOVED lines=16> */
.L_x_29387:
[----:B------:R-:W-:Y:S05]  /*6a60*/  BSYNC B1 ;  /* 0x0000000000017941 */ /* 0x000fea0003800000 */
.L_x_29386:
        /* <DEDUP_REMOVED lines=44> */
.L_x_29385:
[----:B------:R-:W-:Y:S05]  /*6d30*/  BSYNC B0 ;  /* 0x0000000000007941 */ /* 0x000fea0003800000 */
.L_x_29384:
        /* <DEDUP_REMOVED lines=20> */
.L_x_29389:
[----:B------:R-:W-:-:S07]  /*6e80*/  IMAD.MOV.U32 R134, RZ, RZ, R166 ;  /* 0x000000ffff867224 */ /* 0x000fce00078e00a6 */
.L_x_29390:
[----:B------:R-:W-:Y:S05]  /*6e90*/  BSYNC B0 ;  /* 0x0000000000007941 */ /* 0x000fea0003800000 */
.L_x_29388:
        /* <DEDUP_REMOVED lines=16> */
.L_x_29394:
[----:B------:R-:W-:Y:S05]  /*6fa0*/  BSYNC B1 ;  /* 0x0000000000017941 */ /* 0x000fea0003800000 */
.L_x_29393:
        /* <DEDUP_REMOVED lines=44> */
.L_x_29392:
[----:B------:R-:W-:Y:S05]  /*7270*/  BSYNC B0 ;  /* 0x0000000000007941 */ /* 0x000fea0003800000 */
.L_x_29391:
        /* <DEDUP_REMOVED lines=20> */
.L_x_29396:
[----:B------:R-:W-:-:S07]  /*73c0*/  IMAD.MOV.U32 R134, RZ, RZ, R166 ;  /* 0x000000ffff867224 */ /* 0x000fce00078e00a6 */
.L_x_29397:
[----:B------:R-:W-:Y:S05]  /*73d0*/  BSYNC B0 ;  /* 0x0000000000007941 */ /* 0x000fea0003800000 */
.L_x_29395:
        /* <DEDUP_REMOVED lines=16> */
.L_x_29401:
[----:B------:R-:W-:Y:S05]  /*74e0*/  BSYNC B1 ;  /* 0x0000000000017941 */ /* 0x000fea0003800000 */
.L_x_29400:
        /* <DEDUP_REMOVED lines=44> */
.L_x_29399:
[----:B------:R-:W-:Y:S05]  /*77b0*/  BSYNC B0 ;  /* 0x0000000000007941 */ /* 0x000fea0003800000 */
.L_x_29398:
        /* <DEDUP_REMOVED lines=37> */
.L_x_29403:
[----:B------:R-:W-:-:S07]  /*7a10*/  IMAD.MOV.U32 R182, RZ, RZ, R166 ;  /* 0x000000ffffb67224 */ /* 0x000fce00078e00a6 */
.L_x_29404:
[----:B------:R-:W-:Y:S05]  /*7a20*/  BSYNC B0 ;  /* 0x0000000000007941 */ /* 0x000fea0003800000 */
.L_x_29402:
        /* <DEDUP_REMOVED lines=16> */
.L_x_29408:
[----:B------:R-:W-:Y:S05]  /*7b30*/  BSYNC B1 ;  /* 0x0000000000017941 */ /* 0x000fea0003800000 */
.L_x_29407:
        /* <DEDUP_REMOVED lines=44> */
.L_x_29406:
[----:B------:R-:W-:Y:S05]  /*7e00*/  BSYNC B0 ;  /* 0x0000000000007941 */ /* 0x000fea0003800000 */
.L_x_29405:
        /* <DEDUP_REMOVED lines=20> */
.L_x_29410:
[----:B------:R-:W-:-:S07]  /*7f50*/  IMAD.MOV.U32 R182, RZ, RZ, R166 ;  /* 0x000000ffffb67224 */ /* 0x000fce00078e00a6 */
.L_x_29411:
[----:B------:R-:W-:Y:S05]  /*7f60*/  BSYNC B0 ;  /* 0x0000000000007941 */ /* 0x000fea0003800000 */
.L_x_29409:
        /* <DEDUP_REMOVED lines=16> */
.L_x_29415:
[----:B------:R-:W-:Y:S05]  /*8070*/  BSYNC B1 ;  /* 0x0000000000017941 */ /* 0x000fea0003800000 */
.L_x_29414:
        /* <DEDUP_REMOVED lines=44> */
.L_x_29413:
[----:B------:R-:W-:Y:S05]  /*8340*/  BSYNC B0 ;  /* 0x0000000000007941 */ /* 0x000fea0003800000 */
.L_x_29412:
        /* <DEDUP_REMOVED lines=20> */
.L_x_29417:
[----:B------:R-:W-:-:S07]  /*8490*/  IMAD.MOV.U32 R168, RZ, RZ, R166 ;  /* 0x000000ffffa87224 */ /* 0x000fce00078e00a6 */
.L_x_29418:
[----:B------:R-:W-:Y:S05]  /*84a0*/  BSYNC B0 ;  /* 0x0000000000007941 */ /* 0x000fea0003800000 */
.L_x_29416:
        /* <DEDUP_REMOVED lines=16> */
.L_x_29422:
[----:B------:R-:W-:Y:S05]  /*85b0*/  BSYNC B1 ;  /* 0x0000000000017941 */ /* 0x000fea0003800000 */
.L_x_29421:
        /* <DEDUP_REMOVED lines=44> */
.L_x_29420:
[----:B------:R-:W-:Y:S05]  /*8880*/  BSYNC B0 ;  /* 0x0000000000007941 */ /* 0x000fea0003800000 */
.L_x_29419:
        /* <DEDUP_REMOVED lines=20> */
.L_x_29424:
[----:B------:R-:W-:-:S07]  /*89d0*/  IMAD.MOV.U32 R168, RZ, RZ, R166 ;  /* 0x000000ffffa87224 */ /* 0x000fce00078e00a6 */
.L_x_29425:
[----:B------:R-:W-:Y:S05]  /*89e0*/  BSYNC B0 ;  /* 0x0000000000007941 */ /* 0x000fea0003800000 */
.L_x_29423:
        /* <DEDUP_REMOVED lines=16> */
.L_x_29429:
[----:B------:R-:W-:Y:S05]  /*8af0*/  BSYNC B1 ;  /* 0x0000000000017941 */ /* 0x000fea0003800000 */
.L_x_29428:
        /* <DEDUP_REMOVED lines=44> */
.L_x_29427:
[----:B------:R-:W-:Y:S05]  /*8dc0*/  BSYNC B0 ;  /* 0x0000000000007941 */ /* 0x000fea0003800000 */
.L_x_29426:
[----:B------:R-:W-:Y:S01]  /*8dd0*/  I2FP.F32.U32 R129, R168 ;  /* 0x000000a800817245 */ /* 0x000fe20000201000 */
[----:B------:R-:W0:Y:S01]  /*8de0*/  @P1 LDC.64 R186, c[0x0][0x230] ;  /* 0x00008c00ffba1b82 */ /* 0x000e220000000a00 */
[----:B------:R-:W-:Y:S01]  /*8df0*/  FMUL.FTZ R127, R127, R170 ;  /* 0x000000aa7f7f7220 */ /* 0x000fe20000410000 */
        /* <DEDUP_REMOVED lines=34> */
.L_x_29431:
[----:B------:R-:W-:-:S07]  /*9020*/  IMAD.MOV.U32 R180, RZ, RZ, R166 ;  /* 0x000000ffffb47224 */ /* 0x000fce00078e00a6 */
.L_x_29432:
[----:B------:R-:W-:Y:S05]  /*9030*/  BSYNC B0 ;  /* 0x0000000000007941 */ /* 0x000fea0003800000 */
.L_x_29430:
        /* <DEDUP_REMOVED lines=16> */
.L_x_29436:
[----:B------:R-:W-:Y:S05]  /*9140*/  BSYNC B1 ;  /* 0x0000000000017941 */ /* 0x000fea0003800000 */
.L_x_29435:
        /* <DEDUP_REMOVED lines=44> */
.L_x_29434:
[----:B------:R-:W-:Y:S05]  /*9410*/  BSYNC B0 ;  /* 0x0000000000007941 */ /* 0x000fea0003800000 */
.L_x_29433:
        /* <DEDUP_REMOVED lines=20> */
.L_x_29438:
[----:B------:R-:W-:-:S07]  /*9560*/  IMAD.MOV.U32 R180, RZ, RZ, R166 ;  /* 0x000000ffffb47224 */ /* 0x000fce00078e00a6 */
.L_x_29439:
[----:B------:R-:W-:Y:S05]  /*9570*/  BSYNC B0 ;  /* 0x0000000000007941 */ /* 0x000fea0003800000 */
.L_x_29437:
        /* <DEDUP_REMOVED lines=16> */
.L_x_29443:
[----:B------:R-:W-:Y:S05]  /*9680*/  BSYNC B1 ;  /* 0x0000000000017941 */ /* 0x000fea0003800000 */
.L_x_29442:
        /* <DEDUP_REMOVED lines=44> */
.L_x_29441:
[----:B------:R-:W-:Y:S05]  /*9950*/  BSYNC B0 ;  /* 0x0000000000007941 */ /* 0x000fea0003800000 */
.L_x_29440:
        /* <DEDUP_REMOVED lines=20> */
.L_x_29445:
[----:B------:R-:W-:-:S07]  /*9aa0*/  IMAD.MOV.U32 R168, RZ, RZ, R166 ;  /* 0x000000ffffa87224 */ /* 0x000fce00078e00a6 */
.L_x_29446:
[----:B------:R-:W-:Y:S05]  /*9ab0*/  BSYNC B0 ;  /* 0x0000000000007941 */ /* 0x000fea0003800000 */
.L_x_29444:
        /* <DEDUP_REMOVED lines=16> */
.L_x_29450:
[----:B------:R-:W-:Y:S05]  /*9bc0*/  BSYNC B1 ;  /* 0x0000000000017941 */ /* 0x000fea0003800000 */
.L_x_29449:
        /* <DEDUP_REMOVED lines=44> */
.L_x_29448:
[----:B------:R-:W-:Y:S05]  /*9e90*/  BSYNC B0 ;  /* 0x0000000000007941 */ /* 0x000fea0003800000 */
.L_x_29447:
        /* <DEDUP_REMOVED lines=20> */
.L_x_29452:
[----:B------:R-:W-:-:S07]  /*9fe0*/  IMAD.MOV.U32 R168, RZ, RZ, R166 ;  /* 0x000000ffffa87224 */ /* 0x000fce00078e00a6 */
.L_x_29453:
[----:B------:R-:W-:Y:S05]  /*9ff0*/  BSYNC B0 ;  /* 0x0000000000007941 */ /* 0x000fea0003800000 */
.L_x_29451:
        /* <DEDUP_REMOVED lines=16> */
.L_x_29457:
[----:B------:R-:W-:Y:S05]  /*a100*/  BSYNC B1 ;  /* 0x0000000000017941 */ /* 0x000fea0003800000 */
.L_x_29456:
        /* <DEDUP_REMOVED lines=44> */
.L_x_29455:
[----:B------:R-:W-:Y:S05]  /*a3d0*/  BSYNC B0 ;  /* 0x0000000000007941 */ /* 0x000fea0003800000 */
.L_x_29454:
[----:B------:R-:W-:Y:S01]  /*a3e0*/  I2FP.F32.U32 R185, R168 ;  /* 0x000000a800b97245 */ /* 0x000fe20000201000 */
[----:B------:R-:W0:Y:S01]  /*a3f0*/  @P1 LDC.64 R134, c[0x0][0x230] ;  /* 0x00008c00ff861b82 */ /* 0x000e220000000a00 */
[----:B------:R-:W-:Y:S01]  /*a400*/  FMUL.FTZ R131, R131, R170 ;  /* 0x000000aa83837220 */ /* 0x000fe20000410000 */
[----:B------:R-:W-:Y:S02]  /*a410*/  SEL R182, RZ, 0x100, P3 ;  /* 0x00000100ffb67807 */ /* 0x000fe40001800000 */
[----:B------:R-:W-:Y:S01]  /*a420*/  FFMA.FTZ R168, R185, R174, 1.1641532182693481445e-10 ;  /* 0x2f000000b9a87423 */ /* 0x000fe200000100ae */
[----:B------:R-:W-:Y:S01]  /*a430*/  SEL R185, RZ, 0x10000, P4 ;  /* 0x00010000ffb97807 */ /* 0x000fe20002000000 */
[----:B------:R-:W-:Y:S01]  /*a440*/  FMUL.FTZ R131, R131, R172 ;  /* 0x000000ac83837220 */ /* 0x000fe20000410000 */
[----:B------:R-:W-:Y:S02]  /*a450*/  IADD3 R189, R169, 0x600, RZ ;  /* 0x00000600a9bd7810 */ /* 0x000fe40007ffe0ff */
[----:B------:R-:W-:-:S02]  /*a460*/  FSETP.GTU.FTZ.AND P4, PT, R168, R173, PT ;  /* 0x000000ada800720b */ /* 0x000fc40003f9c000 */
[----:B------:R-:W-:Y:S02]  /*a470*/  SEL R187, RZ, 0x1, P2 ;  /* 0x00000001ffbb7807 */ /* 0x000fe40001000000 */
[----:B------:R-:W-:Y:S02]  /*a480*/  SEL R180, RZ, 0x1000000, P4 ;  /* 0x01000000ffb47807 */ /* 0x000fe40002000000 */
[----:B------:R-:W-:Y:S02]  /*a490*/  FSEL R168, R131, RZ, !P4 ;  /* 0x000000ff83a87208 */ /* 0x000fe40006000000 */
[----:B------:R-:W-:Y:S01]  /*a4a0*/  IADD3 R180, R182, R180, R185 ;  /* 0x000000b4b6b47210 */ /* 0x000fe20007ffe0b9 */
[----:B------:R-:W-:Y:S02]  /*a4b0*/  VIADD R185, R169, 0x700 ;  /* 0x00000700a9b97836 */ /* 0x000fe40000000000 */
[----:B------:R-:W-:Y:S01]  /*a4c0*/  FMUL.FTZ R131, R11, R168 ;  /* 0x000000a80b837220 */ /* 0x000fe20000410000 */
[----:B------:R-:W-:Y:S01]  /*a4d0*/  IADD3 R193, R180, R187, RZ ;  /* 0x000000bbb4c17210 */ /* 0x000fe20007ffe0ff */
[----:B------:R-:W-:-:S04]  /*a4e0*/  IMAD.WIDE.U32 R186, R189, 0x10, R138 ;  /* 0x00000010bdba7825 */ /* 0x000fc800078e008a */
[----:B------:R-:W-:Y:S01]  /*a4f0*/  @P0 FADD.FTZ R131, R103, R131 ;  /* 0x0000008367830221 */ /* 0x000fe20000010000 */
[----:B------:R-:W-:-:S04]  /*a500*/  IMAD.WIDE.U32 R188, R189, 0x4, R136 ;  /* 0x00000004bdbc7825 */ /* 0x000fc800078e0088 */
        /* <DEDUP_REMOVED lines=18> */
.L_x_29459:
[----:B------:R-:W-:-:S07]  /*a630*/  IMAD.MOV.U32 R180, RZ, RZ, R166 ;  /* 0x000000ffffb47224 */ /* 0x000fce00078e00a6 */
.L_x_29460:
[----:B------:R-:W-:Y:S05]  /*a640*/  BSYNC B0 ;  /* 0x0000000000007941 */ /* 0x000fea0003800000 */
.L_x_29458:
        /* <DEDUP_REMOVED lines=16> */
.L_x_29464:
[----:B------:R-:W-:Y:S05]  /*a750*/  BSYNC B1 ;  /* 0x0000000000017941 */ /* 0x000fea0003800000 */
.L_x_29463:
        /* <DEDUP_REMOVED lines=44> */
.L_x_29462:
[----:B------:R-:W-:Y:S05]  /*aa20*/  BSYNC B0 ;  /* 0x0000000000007941 */ /* 0x000fea0003800000 */
.L_x_29461:
        /* <DEDUP_REMOVED lines=20> */
.L_x_29466:
[----:B------:R-:W-:-:S07]  /*ab70*/  IMAD.MOV.U32 R180, RZ, RZ, R166 ;  /* 0x000000ffffb47224 */ /* 0x000fce00078e00a6 */
.L_x_29467:
[----:B------:R-:W-:Y:S05]  /*ab80*/  BSYNC B0 ;  /* 0x0000000000007941 */ /* 0x000fea0003800000 */
.L_x_29465:
        /* <DEDUP_REMOVED lines=16> */
.L_x_29471:
[----:B------:R-:W-:Y:S05]  /*ac90*/  BSYNC B1 ;  /* 0x0000000000017941 */ /* 0x000fea0003800000 */
.L_x_29470:
        /* <DEDUP_REMOVED lines=44> */
.L_x_29469:
[----:B------:R-:W-:Y:S05]  /*af60*/  BSYNC B0 ;  /* 0x0000000000007941 */ /* 0x000fea0003800000 */
.L_x_29468:
        /* <DEDUP_REMOVED lines=20> */
.L_x_29473:
[----:B------:R-:W-:-:S07]  /*b0b0*/  IMAD.MOV.U32 R168, RZ, RZ, R166 ;  /* 0x000000ffffa87224 */ /* 0x000fce00078e00a6 */
.L_x_29474:
[----:B------:R-:W-:Y:S05]  /*b0c0*/  BSYNC B0 ;  /* 0x0000000000007941 */ /* 0x000fea0003800000 */
.L_x_29472:
        /* <DEDUP_REMOVED lines=16> */
.L_x_29478:
[----:B------:R-:W-:Y:S05]  /*b1d0*/  BSYNC B1 ;  /* 0x0000000000017941 */ /* 0x000fea0003800000 */
.L_x_29477:
        /* <DEDUP_REMOVED lines=44> */
.L_x_29476:
[----:B------:R-:W-:Y:S05]  /*b4a0*/  BSYNC B0 ;  /* 0x0000000000007941 */ /* 0x000fea0003800000 */
.L_x_29475:
        /* <DEDUP_REMOVED lines=20> */
.L_x_29480:
[----:B------:R-:W-:-:S07]  /*b5f0*/  IMAD.MOV.U32 R180, RZ, RZ, R166 ;  /* 0x000000ffffb47224 */ /* 0x000fce00078e00a6 */
.L_x_29481:
[----:B------:R-:W-:Y:S05]  /*b600*/  BSYNC B0 ;  /* 0x0000000000007941 */ /* 0x000fea0003800000 */
.L_x_29479:
        /* <DEDUP_REMOVED lines=16> */
.L_x_29485:
[----:B------:R-:W-:Y:S05]  /*b710*/  BSYNC B1 ;  /* 0x0000000000017941 */ /* 0x000fea0003800000 */
.L_x_29484:
        /* <DEDUP_REMOVED lines=44> */
.L_x_29483:
[----:B------:R-:W-:Y:S05]  /*b9e0*/  BSYNC B0 ;  /* 0x0000000000007941 */ /* 0x000fea0003800000 */
.L_x_29482:
[----:B------:R-:W-:Y:S01]  /*b9f0*/  FADD.FTZ R182, RZ, R104 ;  /* 0x00000068ffb67221 */ /* 0x000fe20000010000 */
[----:B------:R-:W-:Y:S01]  /*ba00*/  FMUL.FTZ R135, R135, R170 ;  /* 0x000000aa87877220 */ /* 0x000fe20000410000 */
[----:B------:R-:W-:Y:S02]  /*ba10*/  UMOV UR10, 0xffffffff ;  /* 0xffffffff000a7882 */ /* 0x000fe40000000000 */
[----:B------:R-:W-:Y:S01]  /*ba20*/  FADD.FTZ R187, R105, R182 ;  /* 0x000000b669bb7221 */ /* 0x000fe20000010000 */
[----:B------:R-:W-:-:S03]  /*ba30*/  FMUL.FTZ R135, R135, R172 ;  /* 0x000000ac87877220 */ /* 0x000fc60000410000 */
        /* <DEDUP_REMOVED lines=20> */
[----:B------:R-:W-:-:S03]  /*bb80*/  FADD.FTZ R170, R124, R189 ;  /* 0x000000bd7caa7221 */ /* 0x000fc60000010000 */
[----:B------:R-:W-:Y:S01]  /*bb90*/  FSETP.GTU.FTZ.AND P4, PT, R174, R173, PT ;  /* 0x000000adae00720b */ /* 0x000fe20003f9c000 */
[----:B------:R-:W-:Y:S01]  /*bba0*/  FADD.FTZ R187, R125, R170 ;  /* 0x000000aa7dbb7221 */ /* 0x000fe20000010000 */
[----:B------:R-:W-:Y:S02]  /*bbb0*/  SEL R173, RZ, 0x10000, P3 ;  /* 0x00010000ffad7807 */ /* 0x000fe40001800000 */
[----:B------:R-:W-:Y:S01]  /*bbc0*/  SEL R174, RZ, 0x100, P2 ;  /* 0x00000100ffae7807 */ /* 0x000fe20001000000 */
[----:B------:R-:W-:Y:S01]  /*bbd0*/  FADD.FTZ R180, R126, R187 ;  /* 0x000000bb7eb47221 */ /* 0x000fe20000010000 */
[----:B------:R-:W-:Y:S01]  /*bbe0*/  SEL R172, RZ, 0x1000000, P4 ;  /* 0x01000000ffac7807 */ /* 0x000fe20002000000 */
[----:B------:R-:W-:Y:S01]  /*bbf0*/  IMAD.WIDE.U32 R186, R185, 0x4, R136 ;  /* 0x00000004b9ba7825 */ /* 0x000fe200078e0088 */
[----:B------:R-:W-:-:S03]  /*bc00*/  FSEL R170, R135, RZ, !P4 ;  /* 0x000000ff87aa7208 */ /* 0x000fc60006000000 */
[----:B------:R-:W-:Y:S01]  /*bc10*/  FADD.FTZ R135, R127, R180 ;  /* 0x000000b47f877221 */ /* 0x000fe20000010000 */
[----:B------:R-:W-:Y:S02]  /*bc20*/  IADD3 R172, R174, R172, R173 ;  /* 0x000000acaeac7210 */ /* 0x000fe40007ffe0ad */
[----:B------:R-:W-:Y:S01]  /*bc30*/  SEL R173, RZ, 0x1, P1 ;  /* 0x00000001ffad7807 */ /* 0x000fe20000800000 */
[----:B------:R-:W-:Y:S01]  /*bc40*/  FADD.FTZ R174, R128, R135 ;  /* 0x0000008780ae7221 */ /* 0x000fe20000010000 */
[----:B------:R-:W-:Y:S01]  /*bc50*/  FMUL.FTZ R135, R7, R170 ;  /* 0x000000aa07877220 */ /* 0x000fe20000410000 */
[----:B------:R-:W-:Y:S02]  /*bc60*/  LOP3.LUT P1, RZ, R175, 0x1f, RZ, 0xc0, !PT ;  /* 0x0000001fafff7812 */ /* 0x000fe4000782c0ff */
[----:B------:R-:W-:Y:S01]  /*bc70*/  IADD3 R189, R172, R173, RZ ;  /* 0x000000adacbd7210 */ /* 0x000fe20007ffe0ff */
[----:B------:R-:W-:-:S04]  /*bc80*/  IMAD.WIDE.U32 R172, R185, 0x10, R138 ;  /* 0x00000010b9ac7825 */ /* 0x000fc800078e008a */
[----:B------:R-:W-:Y:S01]  /*bc90*/  @P0 FADD.FTZ R135, R103, R135 ;  /* 0x0000008767870221 */ /* 0x000fe20000010000 */
[----:B------:R-:W-:Y:S01]  /*bca0*/  FADD.FTZ R139, R129, R174 ;  /* 0x000000ae818b7221 */ /* 0x000fe20000010000 */
[----:B------:R-:W-:-:S03]  /*bcb0*/  LOP3.LUT P0, RZ, R0, 0xff, RZ, 0xc0, !PT ;  /* 0x000000ff00ff7812 */ /* 0x000fc6000780c0ff */
[----:B------:R0:W-:Y:S01]  /*bcc0*/  STG.E.128 desc[UR4][R172.64], R132 ;  /* 0x00000084ac007986 */ /* 0x0001e2000c101d04 */
[----:B------:R-:W-:-:S03]  /*bcd0*/  FADD.FTZ R136, R130, R139 ;  /* 0x0000008b82887221 */ /* 0x000fc60000010000 */
[----:B------:R0:W-:Y:S01]  /*bce0*/  STG.E desc[UR4][R186.64], R189 ;  /* 0x000000bdba007986 */ /* 0x0001e2000c101904 */
        /* <DEDUP_REMOVED lines=93> */
.L_x_29498:
        /* <DEDUP_REMOVED lines=8> */
[----:B------:R-:W3:Y:S01]  /*c340*/  @!P2 S2R R174, SR_CgaCtaId ;  /* 0x0000000000aea919 */ /* 0x000ee20000008800 */
[----:B------:R-:W-:Y:S01]  /*c350*/  @!P2 IMAD.IADD R138, R138, 0x1, R173 ;  /* 0x000000018a8aa824 */ /* 0x000fe200078e02ad */
[----:B--2---:R-:W-:Y:S02]  /*c360*/  @!P1 LEA R170, R170, R139, 0x18 ;  /* 0x0000008baaaa9211 */ /* 0x004fe400078ec0ff */
[----:B------:R-:W-:Y:S02]  /*c370*/  @!P2 MOV R139, 0x400 ;  /* 0x00000400008ba802 */ /* 0x000fe40000000f00 */
[----:B------:R-:W-:Y:S01]  /*c380*/  @!P1 LEA R170, R137, R170, 0x3 ;  /* 0x000000aa89aa9211 */ /* 0x000fe200078e18ff */
[----:B-1----:R-:W-:Y:S01]  /*c390*/  FADD.FTZ R137, R172, R187 ;  /* 0x000000bbac897221 */ /* 0x002fe20000010000 */
[----:B0-----:R-:W-:-:S04]  /*c3a0*/  HFMA2.MMA R172, -RZ, RZ, 0, 0 ;  /* 0x00000000ffac7435 */ /* 0x001fc800000001ff */
[----:B------:R-:W-:Y:S01]  /*c3b0*/  @!P1 STS.64 [R170], R136 ;  /* 0x00000088aa009388 */ /* 0x000fe20000000a00 */
[----:B------:R-:W-:Y:S01]  /*c3c0*/  BAR.SYNC.DEFER_BLOCKING 0x0 ;  /* 0x0000000000007b1d */ /* 0x000fe20000010000 */
[----:B------:R-:W-:Y:S01]  /*c3d0*/  @!P2 IMAD.MOV.U32 R172, RZ, RZ, 0x400 ;  /* 0x00000400ffaca424 */ /* 0x000fe200078e00ff */
[----:B------:R-:W-:Y:S02]  /*c3e0*/  LOP3.LUT P1, RZ, R0, 0x1f, R175, 0xf8, !PT ;  /* 0x0000001f00ff7812 */ /* 0x000fe4000782f8af */
[----:B---3--:R-:W-:Y:S02]  /*c3f0*/  @!P2 LEA R173, R174, R139, 0x18 ;  /* 0x0000008baeada211 */ /* 0x008fe400078ec0ff */
[----:B------:R-:W0:Y:S02]  /*c400*/  SHFL.DOWN PT, R187, R172, 0x4, 0x1f ;  /* 0x08801f00acbb7f89 */ /* 0x000e2400000e0000 */
[----:B------:R-:W-:Y:S02]  /*c410*/  @!P2 LEA R173, R138, R173, 0x3 ;  /* 0x000000ad8aada211 */ /* 0x000fe400078e18ff */
[----:B------:R-:W-:-:S06]  /*c420*/  CS2R R138, SRZ ;  /* 0x00000000008a7805 */ /* 0x000fcc000001ff00 */
[----:B------:R-:W1:Y:S01]  /*c430*/  @!P2 LDS.64 R138, [R173] ;  /* 0x00000000ad8aa984 */ /* 0x000e620000000a00 */
[-C--:B0-----:R-:W-:Y:S02]  /*c440*/  IADD3 R137, R187, R172.reuse, RZ ;  /* 0x000000acbb897210 */ /* 0x081fe40007ffe0ff */
        /* <DEDUP_REMOVED lines=17> */
[----:B------:R-:W-:Y:S01]  /*c560*/  FMUL.FTZ R138, R138, R187 ;  /* 0x000000bb8a8a7220 */ /* 0x000fe20000410000 */
[----:B------:R-:W0:Y:S01]  /*c570*/  MUFU.RCP R139, R186 ;  /* 0x000000ba008b7308 */ /* 0x000e220000001000 */
[----:B------:R-:W1:Y:S02]  /*c580*/  SHFL.DOWN PT, R172, R173, 0x2, 0x1f ;  /* 0x08401f00adac7f89 */ /* 0x000e6400000e0000 */
[----:B------:R-:W-:-:S02]  /*c590*/  FMUL.FTZ R138, R138, R180 ;  /* 0x000000b48a8a7220 */ /* 0x000fc40000410000 */
[----:B------:R-:W2:Y:S02]  /*c5a0*/  LDC R180, c[0x0][0x2d8] ;  /* 0x0000b600ffb47b82 */ /* 0x000ea40000000800 */
[----:B------:R-:W-:-:S05]  /*c5b0*/  FFMA.FTZ R137, R174, R138, R137 ;  /* 0x0000008aae897223 */ /* 0x000fca0000010089 */
[----:B------:R-:W3:Y:S01]  /*c5c0*/  SHFL.DOWN PT, R136, R137, 0x2, 0x1f ;  /* 0x08401f0089887f89 */ /* 0x000ee200000e0000 */
[----:B-1----:R-:W-:Y:S01]  /*c5d0*/  FMUL.FTZ R187, R172, R184 ;  /* 0x000000b8acbb7220 */ /* 0x002fe20000410000 */
[----:B------:R-:W-:-:S03]  /*c5e0*/  FADD.FTZ R172, R173, -R172 ;  /* 0x800000acadac7221 */ /* 0x000fc60000010000 */
[----:B------:R-:W-:Y:S01]  /*c5f0*/  FFMA.FTZ R138, R170, R173, R187 ;  /* 0x000000adaa8a7223 */ /* 0x000fe200000100bb */
[----:B------:R-:W-:Y:S01]  /*c600*/  FMUL.FTZ R173, R172, R172 ;  /* 0x000000acacad7220 */ /* 0x000fe20000410000 */
[----:B------:R-:W-:Y:S01]  /*c610*/  IMAD.IADD R172, R182, 0x1, R189 ;  /* 0x00000001b6ac7824 */ /* 0x000fe200078e02bd */
[----:B------:R-:W-:Y:S01]  /*c620*/  I2FP.F32.S32 R189, R189 ;  /* 0x000000bd00bd7245 */ /* 0x000fe20000201400 */
[----:B0-----:R-:W-:Y:S01]  /*c630*/  FMUL.FTZ R187, R139, R138 ;  /* 0x0000008a8bbb7220 */ /* 0x001fe20000410000 */
[----:B------:R-:W-:Y:S01]  /*c640*/  FMUL.FTZ R173, R170, R173 ;  /* 0x000000adaaad7220 */ /* 0x000fe20000410000 */
[----:B---3--:R-:W-:Y:S01]  /*c650*/  FADD.FTZ R136, R137, R136 ;  /* 0x0000008889887221 */ /* 0x008fe20000010000 */
[----:B------:R-:W-:Y:S02]  /*c660*/  I2FP.F32.S32 R172, R172 ;  /* 0x000000ac00ac7245 */ /* 0x000fe40000201400 */
[----:B------:R-:W0:Y:S01]  /*c670*/  SHFL.DOWN PT, R138, R187, 0x1, 0x1f ;  /* 0x08201f00bb8a7f89 */ /* 0x000e2200000e0000 */
[----:B------:R-:W-:-:S04]  /*c680*/  FMUL.FTZ R173, R173, R184 ;  /* 0x000000b8adad7220 */ /* 0x000fc80000410000 */
[----:B------:R-:W-:Y:S01]  /*c690*/  FFMA.FTZ R136, R139, R173, R136 ;  /* 0x000000ad8b887223 */ /* 0x000fe20000010088 */
[----:B------:R-:W1:Y:S04]  /*c6a0*/  MUFU.RCP R172, R172 ;  /* 0x000000ac00ac7308 */ /* 0x000e680000001000 */
[----:B------:R-:W3:Y:S01]  /*c6b0*/  SHFL.DOWN PT, R137, R136, 0x1, 0x1f ;  /* 0x08201f0088897f89 */ /* 0x000ee200000e0000 */
[----:B0-----:R-:W-:Y:S01]  /*c6c0*/  FMUL.FTZ R139, R138, R189 ;  /* 0x000000bd8a8b7220 */ /* 0x001fe20000410000 */
[----:B------:R-:W-:-:S03]  /*c6d0*/  FADD.FTZ R138, R187, -R138 ;  /* 0x8000008abb8a7221 */ /* 0x000fc60000010000 */
[----:B------:R-:W-:-:S04]  /*c6e0*/  FFMA.FTZ R139, R186, R187, R139 ;  /* 0x000000bbba8b7223 */ /* 0x000fc8000001008b */
[----:B-1----:R-:W-:Y:S01]  /*c6f0*/  FMUL.FTZ R170, R172, R139 ;  /* 0x0000008bacaa7220 */ /* 0x002fe20000410000 */
[----:B------:R-:W-:Y:S01]  /*c700*/  FMUL.FTZ R139, R138, R138 ;  /* 0x0000008a8a8b7220 */ /* 0x000fe20000410000 */
[----:B---3--:R-:W-:-:S03]  /*c710*/  FADD.FTZ R137, R136, R137 ;  /* 0x0000008988897221 */ /* 0x008fc60000010000 */
[----:B------:R-:W-:Y:S01]  /*c720*/  FMUL.FTZ R139, R186, R139 ;  /* 0x0000008bba8b7220 */ /* 0x000fe20000410000 */
[----:B------:R-:W0:Y:S03]  /*c730*/  SHFL.IDX PT, R187, R170, RZ, 0x1f ;  /* 0x00001fffaabb7589 */ /* 0x000e2600000e0000 */
[----:B------:R-:W-:-:S04]  /*c740*/  FMUL.FTZ R139, R139, R189 ;  /* 0x000000bd8b8b7220 */ /* 0x000fc80000410000 */
[----:B------:R-:W-:-:S05]  /*c750*/  FFMA.FTZ R137, R172, R139, R137 ;  /* 0x0000008bac897223 */ /* 0x000fca0000010089 */
[----:B------:R-:W2:Y:S01]  /*c760*/  SHFL.IDX PT, R189, R137, RZ, 0x1f ;  /* 0x00001fff89bd7589 */ /* 0x000ea200000e0000 */
        /* <DEDUP_REMOVED lines=8> */
[----:B------:R-:W-:Y:S01]  /*c7f0*/  FADD.FTZ R139, R105, -R136 ;  /* 0x80000088698b7221 */ /* 0x000fe20000010000 */
[----:B------:R-:W0:Y:S01]  /*c800*/  @!P1 LDC.64 R106, c[0x0][0x250] ;  /* 0x00009400ff6a9b82 */ /* 0x000e220000000a00 */
[----:B--2---:R-:W-:Y:S01]  /*c810*/  FFMA.FTZ R0, R189, UR7, R180 ;  /* 0x00000007bd007c23 */ /* 0x004fe200080100b4 */
[--C-:B------:R-:W-:Y:S01]  /*c820*/  FADD.FTZ R180, R116, -R136.reuse ;  /* 0x8000008874b47221 */ /* 0x100fe20000010000 */
[--C-:B------:R-:W-:Y:S01]  /*c830*/  FADD.FTZ R182, R117, -R136.reuse ;  /* 0x8000008875b67221 */ /* 0x100fe20000010000 */
[--C-:B------:R-:W-:Y:S01]  /*c840*/  FADD.FTZ R110, R110, -R136.reuse ;  /* 0x800000886e6e7221 */ /* 0x100fe20000010000 */
[----:B------:R-:W-:Y:S01]  /*c850*/  FADD.FTZ R0, R0, R109 ;  /* 0x0000006d00007221 */ /* 0x000fe20000010000 */
[--C-:B------:R-:W-:Y:S01]  /*c860*/  FADD.FTZ R175, R111, -R136.reuse ;  /* 0x800000886faf7221 */ /* 0x100fe20000010000 */
[--C-:B------:R-:W-:Y:S01]  /*c870*/  FADD.FTZ R112, R112, -R136.reuse ;  /* 0x8000008870707221 */ /* 0x100fe20000010000 */
[----:B------:R-:W1:Y:S01]  /*c880*/  @!P1 LDC.64 R104, c[0x0][0x258] ;  /* 0x00009600ff689b82 */ /* 0x000e620000000a00 */
[----:B------:R-:W2:Y:S01]  /*c890*/  MUFU.RSQ R203, R0 ;  /* 0x0000000000cb7308 */ /* 0x000ea20000001400 */
[--C-:B------:R-:W-:Y:S01]  /*c8a0*/  FADD.FTZ R114, R114, -R136.reuse ;  /* 0x8000008872727221 */ /* 0x100fe20000010000 */
        /* <DEDUP_REMOVED lines=10> */
[----:B------:R-:W-:Y:S01]  /*c950*/  IADD3 R133, R169, 0x100, RZ ;  /* 0x00000100a9857810 */ /* 0x000fe20007ffe0ff */
[--C-:B------:R-:W-:Y:S01]  /*c960*/  FADD.FTZ R120, R120, -R136.reuse ;  /* 0x8000008878787221 */ /* 0x100fe20000010000 */
[----:B------:R-:W-:Y:S01]  /*c970*/  FADD.FTZ R122, R122, -R136 ;  /* 0x800000887a7a7221 */ /* 0x000fe20000010000 */
[----:B0-----:R-:W-:-:S04]  /*c980*/  @!P1 IMAD.WIDE R106, R140, 0x4, R106 ;  /* 0x000000048c6a9825 */ /* 0x001fc800078e026a */
[----:B------:R-:W-:Y:S01]  /*c990*/  FADD.FTZ R188, R123, -R136 ;  /* 0x800000887bbc7221 */ /* 0x000fe20000010000 */
[C---:B--2---:R-:W-:Y:S01]  /*c9a0*/  FMUL.FTZ R111, R203.reuse, R138 ;  /* 0x0000008acb6f7220 */ /* 0x044fe20000410000 */
[C---:B------:R-:W-:Y:S01]  /*c9b0*/  FMUL.FTZ R113, R203.reuse, R110 ;  /* 0x0000006ecb717220 */ /* 0x040fe20000410000 */
[C---:B------:R-:W-:Y:S01]  /*c9c0*/  FMUL.FTZ R110, R203.reuse, R175 ;  /* 0x000000afcb6e7220 */ /* 0x040fe20000410000 */
        /* <DEDUP_REMOVED lines=17> */
[----:B------:R-:W-:Y:S01]  /*cae0*/  FADD.FTZ R129, R129, -R136 ;  /* 0x8000008881817221 */ /* 0x000fe20000010000 */
[----:B------:R0:W-:Y:S01]  /*caf0*/  @!P1 STG.E desc[UR4][R106.64], R187 ;  /* 0x000000bb6a009986 */ /* 0x0001e2000c101904 */
[----:B------:R-:W-:Y:S01]  /*cb00*/  FFMA.FTZ R104, R64, R111, R96 ;  /* 0x0000006f40687223 */ /* 0x000fe20000010060 */
        /* <DEDUP_REMOVED lines=8> */
[----:B------:R1:W-:Y:S01]  /*cb90*/  @!P1 STG.E desc[UR4][R108.64], R203 ;  /* 0x000000cb6c009986 */ /* 0x0003e2000c101904 */
[----:B---3--:R-:W-:-:S04]  /*cba0*/  IMAD.WIDE.U32 R130, R169, 0x10, R116 ;  /* 0x00000010a9827825 */ /* 0x008fc800078e0074 */
[----:B0-----:R-:W-:Y:S01]  /*cbb0*/  FFMA.FTZ R106, R66, R105, R98 ;  /* 0x00000069426a7223 */ /* 0x001fe20000010062 */
        /* <DEDUP_REMOVED lines=10> */
[----:B-1----:R-:W-:Y:S01]  /*cc60*/  FFMA.FTZ R109, R61, R174, R93 ;  /* 0x000000ae3d6d7223 */ /* 0x002fe2000001005d */
        /* <DEDUP_REMOVED lines=21> */
[--C-:B------:R-:W-:Y:S01]  /*cdc0*/  IMAD.WIDE.U32 R128, R183, 0x10, R116.reuse ;  /* 0x00000010b7807825 */ /* 0x100fe200078e0074 */
[----:B------:R1:W-:Y:S01]  /*cdd0*/  STG.E.128 desc[UR4][R132.64], R108 ;  /* 0x0000006c84007986 */ /* 0x0003e2000c101d04 */
[----:B------:R-:W-:Y:S02]  /*cde0*/  IADD3 R140, R140, UR8, RZ ;  /* 0x000000088c8c7c10 */ /* 0x000fe4000fffe0ff */
[--C-:B------:R-:W-:Y:S01]  /*cdf0*/  IMAD.WIDE.U32 R136, R181, 0x10, R116.reuse ;  /* 0x00000010b5887825 */ /* 0x100fe200078e0074 */
[----:B------:R2:W-:Y:S01]  /*ce00*/  STG.E.128 desc[UR4][R134.64], R112 ;  /* 0x0000007086007986 */ /* 0x0005e2000c101d04 */
[----:B------:R-:W-:Y:S02]  /*ce10*/  ISETP.GE.AND P1, PT, R140, UR9, PT ;  /* 0x000000098c007c0c */ /* 0x000fe4000bf26270 */
[----:B------:R-:W-:-:S04]  /*ce20*/  IMAD.WIDE.U32 R138, R185, 0x10, R116 ;  /* 0x00000010b98a7825 */ /* 0x000fc800078e0074 */
[----:B------:R-:W-:Y:S01]  /*ce30*/  FFMA.FTZ R117, R53, R182, R85 ;  /* 0x000000b635757223 */ /* 0x000fe20000010055 */
[----:B------:R-:W-:Y:S01]  /*ce40*/  FFMA.FTZ R116, R52, R123, R84 ;  /* 0x0000007b34747223 */ /* 0x000fe20000010054 */
[----:B------:R-:W-:Y:S01]  /*ce50*/  FFMA.FTZ R123, R51, R188, R83 ;  /* 0x000000bc337b7223 */ /* 0x000fe20000010053 */
[----:B------:R-:W-:Y:S01]  /*ce60*/  SEL R0, RZ, 0x1, P0 ;  /* 0x00000001ff007807 */ /* 0x000fe20000000000 */
[----:B0-----:R-:W-:Y:S01]  /*ce70*/  FFMA.FTZ R107, R47, R180, R79 ;  /* 0x000000b42f6b7223 */ /* 0x001fe2000001004f */
[----:B------:R-:W-:Y:S01]  /*ce80*/  FFMA.FTZ R106, R46, R193, R78 ;  /* 0x000000c12e6a7223 */ /* 0x000fe2000001004e */
[----:B------:R-:W-:Y:S01]  /*ce90*/  FFMA.FTZ R105, R45, R170, R77 ;  /* 0x000000aa2d697223 */ /* 0x000fe2000001004d */
[----:B------:R-:W-:Y:S01]  /*cea0*/  FFMA.FTZ R104, R44, R191, R76 ;  /* 0x000000bf2c687223 */ /* 0x000fe2000001004c */
[----:B------:R0:W-:Y:S01]  /*ceb0*/  STG.E.128 desc[UR4][R124.64], R116 ;  /* 0x000000747c007986 */ /* 0x0001e2000c101d04 */
        /* <DEDUP_REMOVED lines=10> */
[----:B------:R0:W-:Y:S04]  /*cf60*/  STG.E.128 desc[UR4][R136.64], R108 ;  /* 0x0000006c88007986 */ /* 0x0001e8000c101d04 */
[----:B------:R0:W-:Y:S01]  /*cf70*/  STG.E.128 desc[UR4][R138.64], R112 ;  /* 0x000000708a007986 */ /* 0x0001e2000c101d04 */
[----:B------:R-:W-:Y:S05]  /*cf80*/  @!P1 BRA `(.L_x_29487) ;  /* 0xffffff3800889947 */ /* 0x000fea000383ffff */
[----:B------:R-:W-:Y:S05]  /*cf90*/  EXIT ;  /* 0x000000000000794d */ /* 0x000fea0003800000 */
.L_x_29486:
[----:B------:R-:W-:Y:S01]  /*cfa0*/  HFMA2.MMA R191, -RZ, RZ, 0, 1.847743988037109375e-06 ;  /* 0x0000001fffbf7435 */ /* 0x000fe200000001ff */
[----:B------:R-:W-:Y:S01]  /*cfb0*/  IMAD.MOV.U32 R189, RZ, RZ, R0 ;  /* 0x000000ffffbd7224 */ /* 0x000fe200078e0000 */
[----:B------:R-:W-:Y:S01]  /*cfc0*/  MOV R180, 0x1 ;  /* 0x0000000100b47802 */ /* 0x000fe20000000f00 */
[----:B------:R-:W-:-:S08]  /*cfd0*/  IMAD.MOV.U32 R174, RZ, RZ, -0x1 ;  /* 0xffffffffffae7424 */ /* 0x000fd000078e00ff */
[----:B------:R-:W-:Y:S05]  /*cfe0*/  WARPSYNC.COLLECTIVE R174, `(.L_x_29488) ;  /* 0x00000000ae087348 */ /* 0x000fea0003c00000 */
[----:B------:R0:W1:Y:S02]  /*cff0*/  SHFL.BFLY P2, R187, R189, R180, R191 ;  /* 0x0c0000b4bdbb7389 */ /* 0x00006400000400bf */
[----:B01----:R-:W-:Y:S01]  /*d000*/  ENDCOLLECTIVE ;  /* 0x000000000000791b */ /* 0x003fe20003800000 */
.L_x_29488:
[----:B------:R-:W-:Y:S01]  /*d010*/  IMAD.MOV.U32 R180, RZ, RZ, 0x2 ;  /* 0x00000002ffb47424 */ /* 0x000fe200078e00ff */
[----:B------:R-:W-:-:S05]  /*d020*/  MOV R139, R187 ;  /* 0x000000bb008b7202 */ /* 0x000fca0000000f00 */
[----:B------:R-:W-:-:S05]  /*d030*/  FADD.FTZ R139, R0, R139 ;  /* 0x0000008b008b7221 */ /* 0x000fca0000010000 */
[----:B------:R-:W-:-:S07]  /*d040*/  MOV R189, R139 ;  /* 0x0000008b00bd7202 */ /* 0x000fce0000000f00 */
[----:B------:R-:W-:Y:S05]  /*d050*/  WARPSYNC.COLLECTIVE R174, `(.L_x_29489) ;  /* 0x00000000ae087348 */ /* 0x000fea0003c00000 */
[----:B------:R0:W1:Y:S02]  /*d060*/  SHFL.BFLY P2, R187, R189, R180, R191 ;  /* 0x0c0000b4bdbb7389 */ /* 0x00006400000400bf */
[----:B01----:R-:W-:Y:S01]  /*d070*/  ENDCOLLECTIVE ;  /* 0x000000000000791b */ /* 0x003fe20003800000 */
.L_x_29489:
[----:B------:R-:W-:Y:S01]  /*d080*/  IMAD.MOV.U32 R180, RZ, RZ, 0x4 ;  /* 0x00000004ffb47424 */ /* 0x000fe200078e00ff */
[----:B------:R-:W-:-:S05]  /*d090*/  MOV R136, R187 ;  /* 0x000000bb00887202 */ /* 0x000fca0000000f00 */
[----:B------:R-:W-:-:S05]  /*d0a0*/  FADD.FTZ R170, R139, R136 ;  /* 0x000000888baa7221 */ /* 0x000fca0000010000 */
[----:B------:R-:W-:-:S07]  /*d0b0*/  MOV R189, R170 ;  /* 0x000000aa00bd7202 */ /* 0x000fce0000000f00 */
[----:B------:R-:W-:Y:S05]  /*d0c0*/  WARPSYNC.COLLECTIVE R174, `(.L_x_29490) ;  /* 0x00000000ae087348 */ /* 0x000fea0003c00000 */
[----:B------:R0:W1:Y:S02]  /*d0d0*/  SHFL.BFLY P2, R187, R189, R180, R191 ;  /* 0x0c0000b4bdbb7389 */ /* 0x00006400000400bf */
[----:B01----:R-:W-:Y:S01]  /*d0e0*/  ENDCOLLECTIVE ;  /* 0x000000000000791b */ /* 0x003fe20003800000 */
.L_x_29490:
[----:B------:R-:W-:Y:S01]  /*d0f0*/  IMAD.MOV.U32 R180, RZ, RZ, 0x8 ;  /* 0x00000008ffb47424 */ /* 0x000fe200078e00ff */
[----:B------:R-:W-:-:S05]  /*d100*/  MOV R173, R187 ;  /* 0x000000bb00ad7202 */ /* 0x000fca0000000f00 */
[----:B------:R-:W-:-:S05]  /*d110*/  FADD.FTZ R173, R170, R173 ;  /* 0x000000adaaad7221 */ /* 0x000fca0000010000 */
[----:B------:R-:W-:-:S07]  /*d120*/  MOV R189, R173 ;  /* 0x000000ad00bd7202 */ /* 0x000fce0000000f00 */
[----:B------:R-:W-:Y:S05]  /*d130*/  WARPSYNC.COLLECTIVE R174, `(.L_x_29491) ;  /* 0x00000000ae087348 */ /* 0x000fea0003c00000 */
[----:B------:R0:W1:Y:S02]  /*d140*/  SHFL.BFLY P2, R187, R189, R180, R191 ;  /* 0x0c0000b4bdbb7389 */ /* 0x00006400000400bf */
[----:B01----:R-:W-:Y:S01]  /*d150*/  ENDCOLLECTIVE ;  /* 0x000000000000791b */ /* 0x003fe20003800000 */
.L_x_29491:
[----:B------:R-:W-:Y:S01]  /*d160*/  IMAD.MOV.U32 R180, RZ, RZ, 0x10 ;  /* 0x00000010ffb47424 */ /* 0x000fe200078e00ff */
[----:B------:R-:W-:-:S05]  /*d170*/  MOV R136, R187 ;  /* 0x000000bb00887202 */ /* 0x000fca0000000f00 */
[----:B------:R-:W-:-:S05]  /*d180*/  FADD.FTZ R172, R173, R136 ;  /* 0x00000088adac7221 */ /* 0x000fca0000010000 */
[----:B------:R-:W-:-:S07]  /*d190*/  MOV R189, R172 ;  /* 0x000000ac00bd7202 */ /* 0x000fce0000000f00 */
[----:B------:R-:W-:Y:S05]  /*d1a0*/  WARPSYNC.COLLECTIVE R174, `(.L_x_29492) ;  /* 0x00000000ae087348 */ /* 0x000fea0003c00000 */
[----:B------:R0:W1:Y:S02]  /*d1b0*/  SHFL.BFLY P2, R187, R189, R180, R191 ;  /* 0x0c0000b4bdbb7389 */ /* 0x00006400000400bf */
[----:B01----:R-:W-:Y:S01]  /*d1c0*/  ENDCOLLECTIVE ;  /* 0x000000000000791b */ /* 0x003fe20003800000 */
.L_x_29492:
        /* <DEDUP_REMOVED lines=71> */
.L_x_29493:
[----:B------:R-:W-:Y:S01]  /*d640*/  HFMA2.MMA R180, -RZ, RZ, 0, 1.1920928955078125e-07 ;  /* 0x00000002ffb47435 */ /* 0x000fe200000001ff */
[----:B------:R-:W-:-:S04]  /*d650*/  IMAD.MOV.U32 R139, RZ, RZ, R187 ;  /* 0x000000ffff8b7224 */ /* 0x000fc800078e00bb */
[----:B------:R-:W-:-:S05]  /*d660*/  FADD.FTZ R139, R0, R139 ;  /* 0x0000008b008b7221 */ /* 0x000fca0000010000 */
[----:B------:R-:W-:-:S07]  /*d670*/  MOV R189, R139 ;  /* 0x0000008b00bd7202 */ /* 0x000fce0000000f00 */
[----:B------:R-:W-:Y:S05]  /*d680*/  WARPSYNC.COLLECTIVE R174, `(.L_x_29494) ;  /* 0x00000000ae087348 */ /* 0x000fea0003c00000 */
[----:B------:R0:W1:Y:S02]  /*d690*/  SHFL.BFLY P2, R187, R189, R180, R191 ;  /* 0x0c0000b4bdbb7389 */ /* 0x00006400000400bf */
[----:B01----:R-:W-:Y:S01]  /*d6a0*/  ENDCOLLECTIVE ;  /* 0x000000000000791b */ /* 0x003fe20003800000 */
.L_x_29494:
[----:B------:R-:W-:Y:S01]  /*d6b0*/  HFMA2.MMA R180, -RZ, RZ, 0, 2.384185791015625e-07 ;  /* 0x00000004ffb47435 */ /* 0x000fe200000001ff */
[----:B------:R-:W-:-:S04]  /*d6c0*/  IMAD.MOV.U32 R170, RZ, RZ, R187 ;  /* 0x000000ffffaa7224 */ /* 0x000fc800078e00bb */
[----:B------:R-:W-:-:S05]  /*d6d0*/  FADD.FTZ R170, R139, R170 ;  /* 0x000000aa8baa7221 */ /* 0x000fca0000010000 */
[----:B------:R-:W-:-:S07]  /*d6e0*/  MOV R189, R170 ;  /* 0x000000aa00bd7202 */ /* 0x000fce0000000f00 */
[----:B------:R-:W-:Y:S05]  /*d6f0*/  WARPSYNC.COLLECTIVE R174, `(.L_x_29495) ;  /* 0x00000000ae087348 */ /* 0x000fea0003c00000 */
[----:B------:R0:W1:Y:S02]  /*d700*/  SHFL.BFLY P2, R187, R189, R180, R191 ;  /* 0x0c0000b4bdbb7389 */ /* 0x00006400000400bf */
[----:B01----:R-:W-:Y:S01]  /*d710*/  ENDCOLLECTIVE ;  /* 0x000000000000791b */ /* 0x003fe20003800000 */
.L_x_29495:
[----:B------:R-:W-:Y:S01]  /*d720*/  HFMA2.MMA R180, -RZ, RZ, 0, 4.76837158203125e-07 ;  /* 0x00000008ffb47435 */ /* 0x000fe200000001ff */
[----:B------:R-:W-:-:S04]  /*d730*/  IMAD.MOV.U32 R173, RZ, RZ, R187 ;  /* 0x000000ffffad7224 */ /* 0x000fc800078e00bb */
[----:B------:R-:W-:-:S05]  /*d740*/  FADD.FTZ R173, R170, R173 ;  /* 0x000000adaaad7221 */ /* 0x000fca0000010000 */
[----:B------:R-:W-:-:S07]  /*d750*/  MOV R189, R173 ;  /* 0x000000ad00bd7202 */ /* 0x000fce0000000f00 */
[----:B------:R-:W-:Y:S05]  /*d760*/  WARPSYNC.COLLECTIVE R174, `(.L_x_29496) ;  /* 0x00000000ae087348 */ /* 0x000fea0003c00000 */
[----:B------:R0:W1:Y:S02]  /*d770*/  SHFL.BFLY P2, R187, R189, R180, R191 ;  /* 0x0c0000b4bdbb7389 */ /* 0x00006400000400bf */
[----:B01----:R-:W-:Y:S01]  /*d780*/  ENDCOLLECTIVE ;  /* 0x000000000000791b */ /* 0x003fe20003800000 */
.L_x_29496:
[----:B------:R-:W-:Y:S01]  /*d790*/  HFMA2.MMA R180, -RZ, RZ, 0, 9.5367431640625e-07 ;  /* 0x00000010ffb47435 */ /* 0x000fe200000001ff */
[----:B------:R-:W-:-:S04]  /*d7a0*/  IMAD.MOV.U32 R172, RZ, RZ, R187 ;  /* 0x000000ffffac7224 */ /* 0x000fc800078e00bb */
[----:B------:R-:W-:-:S05]  /*d7b0*/  FADD.FTZ R172, R173, R172 ;  /* 0x000000acadac7221 */ /* 0x000fca0000010000 */
[----:B------:R-:W-:-:S07]  /*d7c0*/  MOV R189, R172 ;  /* 0x000000ac00bd7202 */ /* 0x000fce0000000f00 */
[----:B------:R-:W-:Y:S05]  /*d7d0*/  WARPSYNC.COLLECTIVE R174, `(.L_x_29497) ;  /* 0x00000000ae087348 */ /* 0x000fea0003c00000 */
[----:B------:R0:W1:Y:S02]  /*d7e0*/  SHFL.BFLY P2, R187, R189, R180, R191 ;  /* 0x0c0000b4bdbb7389 */ /* 0x00006400000400bf */
[----:B01----:R-:W-:Y:S01]  /*d7f0*/  ENDCOLLECTIVE ;  /* 0x000000000000791b */ /* 0x003fe20003800000 */
.L_x_29497:
[----:B------:R-:W-:Y:S05]  /*d800*/  BRA `(.L_x_29498) ;  /* 0xffffffe800ac7947 */ /* 0x000fea000383ffff */
.L_x_29499:
        /* <DEDUP_REMOVED lines=15> */
.L_x_30341:


//--------------------- .text._ZN10layer_norm13ln_fwd_kernelINS_13Kernel_traitsIfffffjLj8192ELj1ELj1ELj8ELj16ENS_18Kernel_traits_baseILj8192EfffffjLj256EEEEELb1ELb1ELb1ELb0EEEvNS_9FwdParamsE --------------------------
	.section	.text._ZN10layer_norm13ln_fwd_kernelINS_13Kernel_traitsIfffffjLj8192ELj1ELj1ELj8ELj16ENS_18Kernel_traits_baseILj8192EfffffjLj256EEEEELb1ELb1ELb1ELb0EEEvNS_9FwdParamsE,"ax",@progbits
	.align	128
        .global         _ZN10layer_norm13ln_fwd_kernelINS_13Kernel_traitsIfffffjLj8192ELj1ELj1ELj8ELj16ENS_18Kernel_traits_baseILj8192EfffffjLj256EEEEELb1ELb1ELb1ELb0EEEvNS_9FwdParamsE
        .type           _ZN10layer_norm13ln_fwd_kernelINS_13Kernel_traitsIfffffjLj8192ELj1ELj1ELj8ELj16ENS_18Kernel_traits_baseILj8192EfffffjLj256EEEEELb1ELb1ELb1ELb0EEEvNS_9FwdParamsE,@function
        .size           _ZN10layer_norm13ln_fwd_kernelINS_13Kernel_traitsIfffffjLj8192ELj1ELj1ELj8ELj16ENS_18Kernel_traits_baseILj8192EfffffjLj256EEEEELb1ELb1ELb1ELb0EEEvNS_9FwdParamsE,(.L_x_30342 - _ZN10layer_norm13ln_fwd_kernelINS_13Kernel_traitsIfffffjLj8192ELj1ELj1ELj8ELj16ENS_18Kernel_traits_baseILj8192EfffffjLj256EEEEELb1ELb1ELb1ELb0EEEvNS_9FwdParamsE)
        .other          _ZN10layer_norm13ln_fwd_kernelINS_13Kernel_traitsIfffffjLj8192ELj1ELj1ELj8ELj16ENS_18Kernel_traits_baseILj8192EfffffjLj256EEEEELb1ELb1ELb1ELb0EEEvNS_9FwdParamsE,@"STO_CUDA_ENTRY STV_DEFAULT"
_ZN10layer_norm13ln_fwd_kernelINS_13Kernel_traitsIfffffjLj8192ELj1ELj1ELj8ELj16ENS_18Kernel_traits_baseILj8192EfffffjLj256EEEEELb1ELb1ELb1ELb0EEEvNS_9FwdParamsE:
.text._ZN10layer_norm13ln_fwd_kernelINS_13Kernel_traitsIfffffjLj8192ELj1ELj1ELj8ELj16ENS_18Kernel_traits_baseILj8192EfffffjLj256EEEEELb1ELb1ELb1ELb0EEEvNS_9FwdParamsE:
        /* <DEDUP_REMOVED lines=20> */
[----:B------:R-:W-:-:S03]  /*0140*/  LOP3.LUT R188, R188, 0xfffffbff, RZ, 0xc0, !PT ;  /* 0xfffffbffbcbc7812 */ /* 0x000fc600078ec0ff */
[----:B------:R-:W-:Y:S02]  /*0150*/  IMAD.MOV.U32 R95, RZ, RZ, R152 ;  /* 0x000000ffff5f7224 */ /* 0x000fe400078e0098 */
        /* <DEDUP_REMOVED lines=14> */
[C---:B------:R-:W-:Y:S01]  /*0240*/  IADD3 R154, R2.reuse, -0x255992d5, RZ ;  /* 0xdaa66d2b029a7810 */ /* 0x040fe20007ffe0ff */
[----:B------:R-:W-:Y:S01]  /*0250*/  VIADD R155, R2, 0x78dde6e4 ;  /* 0x78dde6e4029b7836 */ /* 0x000fe20000000000 */
[----:B------:R-:W-:Y:S01]  /*0260*/  LOP3.LUT R10, R5, R3, RZ, 0x3c, !PT ;  /* 0x00000003050a7212 */ /* 0x000fe200078e3cff */
[----:B------:R-:W-:Y:S01]  /*0270*/  IMAD.WIDE.U32 R8, R8, -0x2daee0ad, RZ ;  /* 0xd2511f5308087825 */ /* 0x000fe200078e00ff */
[----:B------:R-:W-:-:S03]  /*0280*/  IADD3 R158, R3, -0x56f99767, RZ ;  /* 0xa9066899039e7810 */ /* 0x000fc60007ffe0ff */
[----:B------:R-:W-:Y:S01]  /*0290*/  IMAD.WIDE.U32 R10, R10, -0x326172a9, RZ ;  /* 0xcd9e8d570a0a7825 */ /* 0x000fe200078e00ff */
[----:B------:R-:W-:-:S03]  /*02a0*/  LOP3.LUT R7, R9, R4, R148, 0x96, !PT ;  /* 0x0000000409077212 */ /* 0x000fc600078e9694 */
[----:B------:R-:W-:Y:S01]  /*02b0*/  VIADD R157, R3, 0xed9eba14 ;  /* 0xed9eba14039d7836 */ /* 0x000fe20000000000 */
[----:B------:R-:W-:Y:S01]  /*02c0*/  LOP3.LUT R4, R11, R149, R6, 0x96, !PT ;  /* 0x000000950b047212 */ /* 0x000fe200078e9606 */
[----:B------:R-:W-:-:S04]  /*02d0*/  IMAD.WIDE.U32 R6, R7, -0x326172a9, RZ ;  /* 0xcd9e8d5707067825 */ /* 0x000fc800078e00ff */
[----:B------:R-:W-:Y:S01]  /*02e0*/  IMAD.WIDE.U32 R4, R4, -0x2daee0ad, RZ ;  /* 0xd2511f5304047825 */ /* 0x000fe200078e00ff */
[----:B------:R-:W-:Y:S02]  /*02f0*/  LOP3.LUT R9, R7, R10, R150, 0x96, !PT ;  /* 0x0000000a07097212 */ /* 0x000fe400078e9696 */
[----:B-1----:R-:W-:Y:S01]  /*0300*/  SHF.R.S32.HI R7, RZ, 0x1f, R106 ;  /* 0x0000001fff077819 */ /* 0x002fe2000001146a */
[----:B------:R-:W-:Y:S01]  /*0310*/  VIADD R159, R2, 0x1715609d ;  /* 0x1715609d029f7836 */ /* 0x000fe20000000000 */
[----:B------:R-:W-:Y:S01]  /*0320*/  LOP3.LUT R5, R5, R8, R151, 0x96, !PT ;  /* 0x0000000805057212 */ /* 0x000fe200078e9697 */
[----:B------:R-:W-:Y:S01]  /*0330*/  IMAD.WIDE.U32 R8, R9, -0x2daee0ad, RZ ;  /* 0xd2511f5309087825 */ /* 0x000fe200078e00ff */
[----:B------:R-:W-:Y:S02]  /*0340*/  LEA.HI R106, R7, R106, RZ, 0x2 ;  /* 0x0000006a076a7211 */ /* 0x000fe400078f10ff */
[----:B------:R-:W-:Y:S02]  /*0350*/  LOP3.LUT R7, R95, 0xff, RZ, 0x3c, !PT ;  /* 0x000000ff5f077812 */ /* 0x000fe400078e3cff */
[----:B------:R-:W-:Y:S01]  /*0360*/  LOP3.LUT R64, R9, R4, R153, 0x96, !PT ;  /* 0x0000000409407212 */ /* 0x000fe200078e9699 */
[----:B------:R-:W-:Y:S01]  /*0370*/  IMAD.WIDE.U32 R4, R5, -0x326172a9, RZ ;  /* 0xcd9e8d5705047825 */ /* 0x000fe200078e00ff */
[----:B------:R-:W-:-:S03]  /*0380*/  LEA.HI.SX32 R156, R106, R7, 0x1e ;  /* 0x000000076a9c7211 */ /* 0x000fc600078ff2ff */
[----:B------:R-:W-:Y:S01]  /*0390*/  IMAD.WIDE.U32 R64, R64, -0x326172a9, RZ ;  /* 0xcd9e8d5740407825 */ /* 0x000fe200078e00ff */
[C---:B------:R-:W-:Y:S02]  /*03a0*/  ISETP.GE.U32.AND P6, PT, R156.reuse, 0x200, PT ;  /* 0x000002009c00780c */ /* 0x040fe40003fc6070 */
[C---:B------:R-:W-:Y:S02]  /*03b0*/  ISETP.GE.U32.AND P5, PT, R156.reuse, 0x300, PT ;  /* 0x000003009c00780c */ /* 0x040fe40003fa6070 */
[C---:B------:R-:W-:Y:S02]  /*03c0*/  ISETP.GE.U32.AND P4, PT, R156.reuse, 0x400, PT ;  /* 0x000004009c00780c */ /* 0x040fe40003f86070 */
[----:B------:R-:W-:Y:S02]  /*03d0*/  LOP3.LUT R5, R5, R6, R154, 0x96, !PT ;  /* 0x0000000605057212 */ /* 0x000fe400078e969a */
[C---:B------:R-:W-:Y:S02]  /*03e0*/  LOP3.LUT P0, RZ, R156.reuse, 0xffffff00, RZ, 0xc0, !PT ;  /* 0xffffff009cff7812 */ /* 0x040fe4000780c0ff */
[----:B------:R-:W-:-:S02]  /*03f0*/  ISETP.GE.U32.AND P3, PT, R156, 0x500, PT ;  /* 0x000005009c00780c */ /* 0x000fc40003f66070 */
[----:B------:R-:W-:Y:S01]  /*0400*/  LOP3.LUT R76, R65, R4, R155, 0x96, !PT ;  /* 0x00000004414c7212 */ /* 0x000fe200078e969b */
[----:B------:R-:W-:Y:S01]  /*0410*/  IMAD.WIDE.U32 R4, R5, -0x2daee0ad, RZ ;  /* 0xd2511f5305047825 */ /* 0x000fe200078e00ff */
[----:B------:R-:W-:-:S03]  /*0420*/  @P6 LOP3.LUT R188, R188, 0x400, RZ, 0xfc, !PT ;  /* 0x00000400bcbc6812 */ /* 0x000fc600078efcff */
[----:B------:R-:W-:Y:S01]  /*0430*/  IMAD.WIDE.U32 R76, R76, -0x2daee0ad, RZ ;  /* 0xd2511f534c4c7825 */ /* 0x000fe200078e00ff */
[----:B------:R-:W-:Y:S02]  /*0440*/  LOP3.LUT R188, R188, 0xfffffdff, RZ, 0xc0, !PT ;  /* 0xfffffdffbcbc7812 */ /* 0x000fe400078ec0ff */
[----:B------:R-:W-:Y:S02]  /*0450*/  LOP3.LUT R66, R5, R8, R157, 0x96, !PT ;  /* 0x0000000805427212 */ /* 0x000fe400078e969d */
[----:B------:R-:W-:Y:S02]  /*0460*/  @P5 LOP3.LUT R188, R188, 0x200, RZ, 0xfc, !PT ;  /* 0x00000200bcbc5812 */ /* 0x000fe400078efcff */
[----:B------:R-:W-:Y:S01]  /*0470*/  LOP3.LUT R88, R77, R4, R158, 0x96, !PT ;  /* 0x000000044d587212 */ /* 0x000fe200078e969e */
[----:B------:R-:W-:Y:S01]  /*0480*/  IMAD.WIDE.U32 R66, R66, -0x326172a9, RZ ;  /* 0xcd9e8d5742427825 */ /* 0x000fe200078e00ff */
[----:B------:R-:W-:-:S04]  /*0490*/  LOP3.LUT R188, R188, 0xfffffeff, RZ, 0xc0, !PT ;  /* 0xfffffeffbcbc7812 */ /* 0x000fc800078ec0ff */
[----:B------:R-:W-:-:S04]  /*04a0*/  @P4 LOP3.LUT R188, R188, 0x100, RZ, 0xfc, !PT ;  /* 0x00000100bcbc4812 */ /* 0x000fc800078efcff */
[----:B------:R-:W-:-:S04]  /*04b0*/  LOP3.LUT R188, R188, 0xffffff7f, RZ, 0xc0, !PT ;  /* 0xffffff7fbcbc7812 */ /* 0x000fc800078ec0ff */
[----:B------:R-:W-:Y:S01]  /*04c0*/  @P3 LOP3.LUT R188, R188, 0x80, RZ, 0xfc, !PT ;  /* 0x00000080bcbc3812 */ /* 0x000fe200078efcff */
        /* <DEDUP_REMOVED lines=17> */
.L_x_29501:
[----:B------:R-:W-:Y:S05]  /*05e0*/  BSYNC B0 ;  /* 0x0000000000007941 */ /* 0x000fea0003800000 */
.L_x_29500:
        /* <DEDUP_REMOVED lines=18> */
.L_x_29503:
[----:B------:R-:W-:Y:S05]  /*0710*/  BSYNC B0 ;  /* 0x0000000000007941 */ /* 0x000fea0003800000 */
.L_x_29502:
        /* <DEDUP_REMOVED lines=18> */
.L_x_29505:
[----:B------:R-:W-:Y:S05]  /*0840*/  BSYNC B0 ;  /* 0x0000000000007941 */ /* 0x000fea0003800000 */
.L_x_29504:
        /* <DEDUP_REMOVED lines=18> */
.L_x_29507:
[----:B------:R-:W-:Y:S05]  /*0970*/  BSYNC B0 ;  /* 0x0000000000007941 */ /* 0x000fea0003800000 */
.L_x_29506:
        /* <DEDUP_REMOVED lines=17> */
[----:B---3--:R-:W-:-:S07]  /*0a90*/  VIADD R95, R95, 0x100 ;  /* 0x000001005f5f7836 */ /* 0x008fce0000000000 */
.L_x_29509:
[----:B------:R-:W-:Y:S05]  /*0aa0*/  BSYNC B0 ;  /* 0x0000000000007941 */ /* 0x000fea0003800000 */
.L_x_29508:
[----:B------:R-:W-:Y:S01]  /*0ab0*/  ISETP.GE.U32.AND P1, PT, R156, 0x600, PT ;  /* 0x000006009c00780c */ /* 0x000fe20003f26070 */
[----:B------:R-:W-:Y:S01]  /*0ac0*/  IMAD.WIDE.U32 R88, R88, -0x326172a9, RZ ;  /* 0xcd9e8d5758587825 */ /* 0x000fe200078e00ff */
[----:B------:R-:W-:Y:S01]  /*0ad0*/  LOP3.LUT R78, R67, R64, R159, 0x96, !PT ;  /* 0x00000040434e7212 */ /* 0x000fe200078e969f */
[----:B------:R-:W-:Y:S01]  /*0ae0*/  BSSY B0, `(.L_x_29510) ;  /* 0x0000018000007945 */ /* 0x000fe20003800000 */
[----:B------:R-:W-:Y:S01]  /*0af0*/  IADD3 R161, R2, -0x4ab325aa, RZ ;  /* 0xb54cda5602a17810 */ /* 0x000fe20007ffe0ff */
[----:B------:R-:W-:Y:S01]  /*0b00*/  VIADD R162, R3, 0x646e171e ;  /* 0x646e171e03a27836 */ /* 0x000fe20000000000 */
[----:B------:R-:W-:Y:S01]  /*0b10*/  LOP3.LUT R188, R188, 0xffffffbf, RZ, 0xc0, !PT ;  /* 0xffffffbfbcbc7812 */ /* 0x000fe200078ec0ff */
[----:B------:R-:W-:Y:S01]  /*0b20*/  IMAD.WIDE.U32 R78, R78, -0x2daee0ad, RZ ;  /* 0xd2511f534e4e7825 */ /* 0x000fe200078e00ff */
[----:B------:R-:W-:-:S05]  /*0b30*/  LOP3.LUT R100, R89, R66, R161, 0x96, !PT ;  /* 0x0000004259647212 */ /* 0x000fca00078e96a1 */
[----:B------:R-:W-:Y:S01]  /*0b40*/  @P1 LOP3.LUT R188, R188, 0x40, RZ, 0xfc, !PT ;  /* 0x00000040bcbc1812 */ /* 0x000fe200078efcff */
[----:B------:R-:W-:Y:S06]  /*0b50*/  @!P1 BRA `(.L_x_29511) ;  /* 0x0000000000409947 */ /* 0x000fec0003800000 */
        /* <DEDUP_REMOVED lines=15> */
[----:B------:R-:W-:-:S07]  /*0c50*/  VIADD R95, R95, 0x100 ;  /* 0x000001005f5f7836 */ /* 0x000fce0000000000 */
.L_x_29511:
[----:B------:R-:W-:Y:S05]  /*0c60*/  BSYNC B0 ;  /* 0x0000000000007941 */ /* 0x000fea0003800000 */
.L_x_29510:
[----:B------:R-:W-:Y:S01]  /*0c70*/  ISETP.GE.U32.AND P1, PT, R156, 0x700, PT ;  /* 0x000007009c00780c */ /* 0x000fe20003f26070 */
[----:B------:R-:W-:Y:S01]  /*0c80*/  IMAD.WIDE.U32 R100, R100, -0x2daee0ad, RZ ;  /* 0xd2511f5364647825 */ /* 0x000fe200078e00ff */
[----:B------:R-:W-:Y:S01]  /*0c90*/  LOP3.LUT R102, R79, R76, R162, 0x96, !PT ;  /* 0x0000004c4f667212 */ /* 0x000fe200078e96a2 */
[----:B------:R-:W-:Y:S01]  /*0ca0*/  BSSY B0, `(.L_x_29512) ;  /* 0x0000018000007945 */ /* 0x000fe20003800000 */
[----:B------:R-:W-:Y:S01]  /*0cb0*/  IADD3 R163, R3, 0x1fd5c5a3, RZ ;  /* 0x1fd5c5a303a37810 */ /* 0x000fe20007ffe0ff */
[----:B------:R-:W-:Y:S01]  /*0cc0*/  VIADD R164, R2, 0x5384540f ;  /* 0x5384540f02a47836 */ /* 0x000fe20000000000 */
[----:B------:R-:W-:Y:S01]  /*0cd0*/  LOP3.LUT R188, R188, 0xffffffdf, RZ, 0xc0, !PT ;  /* 0xffffffdfbcbc7812 */ /* 0x000fe200078ec0ff */
[----:B------:R-:W-:Y:S01]  /*0ce0*/  IMAD.WIDE.U32 R102, R102, -0x326172a9, RZ ;  /* 0xcd9e8d5766667825 */ /* 0x000fe200078e00ff */
[----:B------:R-:W-:-:S05]  /*0cf0*/  LOP3.LUT R110, R101, R78, R163, 0x96, !PT ;  /* 0x0000004e656e7212 */ /* 0x000fca00078e96a3 */
[----:B------:R-:W-:Y:S01]  /*0d00*/  @P1 LOP3.LUT R188, R188, 0x20, RZ, 0xfc, !PT ;  /* 0x00000020bcbc1812 */ /* 0x000fe200078efcff */
[----:B------:R-:W-:Y:S06]  /*0d10*/  @!P1 BRA `(.L_x_29513) ;  /* 0x0000000000409947 */ /* 0x000fec0003800000 */
[----:B------:R-:W-:Y:S01]  /*0d20*/  ULDC.64 UR6, c[0x0][0x278] ;  /* 0x00009e0000067ab9 */ /* 0x000fe20000000a00 */
[----:B---3--:R-:W3:Y:S01]  /*0d30*/  LDC.64 R80, c[0x0][0x260] ;  /* 0x00009800ff507b82 */ /* 0x008ee20000000a00 */
        /* <DEDUP_REMOVED lines=13> */
[----:B------:R-:W-:-:S07]  /*0e10*/  VIADD R95, R95, 0x100 ;  /* 0x000001005f5f7836 */ /* 0x000fce0000000000 */
.L_x_29513:
[----:B------:R-:W-:Y:S05]  /*0e20*/  BSYNC B0 ;  /* 0x0000000000007941 */ /* 0x000fea0003800000 */
.L_x_29512:
[----:B------:R-:W-:Y:S01]  /*0e30*/  ISETP.GE.U32.AND P1, PT, R156, 0x800, PT ;  /* 0x000008009c00780c */ /* 0x000fe20003f26070 */
[----:B------:R-:W-:Y:S01]  /*0e40*/  BSSY B0, `(.L_x_29514) ;  /* 0x0000014000007945 */ /* 0x000fe20003800000 */
[----:B------:R-:W-:Y:S02]  /*0e50*/  LOP3.LUT R188, R188, 0xfffffff7, RZ, 0xc0, !PT ;  /* 0xfffffff7bcbc7812 */ /* 0x000fe400078ec0ff */
[----:B------:R-:W-:-:S09]  /*0e60*/  LOP3.LUT R109, R103, R88, R164, 0x96, !PT ;  /* 0x00000058676d7212 */ /* 0x000fd200078e96a4 */
[----:B------:R-:W-:Y:S01]  /*0e70*/  @P1 LOP3.LUT R188, R188, 0x8, RZ, 0xfc, !PT ;  /* 0x00000008bcbc1812 */ /* 0x000fe200078efcff */
[----:B------:R-:W-:Y:S06]  /*0e80*/  @!P1 BRA `(.L_x_29515) ;  /* 0x00000000003c9947 */ /* 0x000fec0003800000 */
[----:B------:R-:W-:Y:S01]  /*0e90*/  ULDC.64 UR6, c[0x0][0x278] ;  /* 0x00009e0000067ab9 */ /* 0x000fe20000000a00 */
[----:B------:R-:W0:Y:S01]  /*0ea0*/  LDC.64 R92, c[0x0][0x260] ;  /* 0x00009800ff5c7b82 */ /* 0x000e220000000a00 */
[C---:B------:R-:W-:Y:S02]  /*0eb0*/  LEA R96, P1, R95.reuse, UR6, 0x4 ;  /* 0x000000065f607c11 */ /* 0x040fe4000f8220ff */
[----:B----4-:R-:W-:Y:S02]  /*0ec0*/  CS2R R90, SRZ ;  /* 0x00000000005a7805 */ /* 0x010fe4000001ff00 */
        /* <DEDUP_REMOVED lines=11> */
.L_x_29515:
[----:B------:R-:W-:Y:S05]  /*0f80*/  BSYNC B0 ;  /* 0x0000000000007941 */ /* 0x000fea0003800000 */
.L_x_29514:
[----:B------:R-:W-:Y:S01]  /*0f90*/  ULDC UR6, c[0x0][0x214] ;  /* 0x0000850000067ab9 */ /* 0x000fe20000000800 */
[----:B------:R-:W-:Y:S01]  /*0fa0*/  IADD3 R165, R3, -0x24c28bd8, RZ ;  /* 0xdb3d742803a57810 */ /* 0x000fe20007ffe0ff */
[----:B------:R-:W-:Y:S01]  /*0fb0*/  VIADD R166, R2, 0xf1bbcdc8 ;  /* 0xf1bbcdc802a67836 */ /* 0x000fe20000000000 */
[----:B------:R-:W-:Y:S01]  /*0fc0*/  ISETP.GE.AND P1, PT, R160, UR6, PT ;  /* 0x00000006a0007c0c */ /* 0x000fe2000bf26270 */
[----:B0-----:R-:W-:-:S12]  /*0fd0*/  IMAD.HI.U32 R105, R110, -0x326172a9, RZ ;  /* 0xcd9e8d576e697827 */ /* 0x001fd800078e00ff */
[----:B------:R-:W-:Y:S05]  /*0fe0*/  @P1 EXIT ;  /* 0x000000000000194d */ /* 0x000fea0003800000 */
[----:B------:R-:W-:Y:S01]  /*0ff0*/  SHF.R.S32.HI R106, RZ, 0x2, R106 ;  /* 0x00000002ff6a7819 */ /* 0x000fe2000001146a */
[----:B------:R-:W-:Y:S01]  /*1000*/  IMAD.HI.U32 R101, R109, -0x2daee0ad, RZ ;  /* 0xd2511f536d657827 */ /* 0x000fe200078e00ff */
[----:B------:R-:W-:Y:S01]  /*1010*/  LOP3.LUT R104, R144, 0xe0, RZ, 0xc0, !PT ;  /* 0x000000e090687812 */ /* 0x000fe200078ec0ff */
[----:B------:R-:W-:Y:S01]  /*1020*/  ULDC.U8 UR6, c[0x0][0x2a0] ;  /* 0x0000a80000067ab9 */ /* 0x000fe20000000000 */
[----:B------:R-:W-:Y:S01]  /*1030*/  LOP3.LUT R103, R106, 0xff, RZ, 0xc0, !PT ;  /* 0x000000ff6a677812 */ /* 0x000fe200078ec0ff */
[----:B------:R-:W-:Y:S01]  /*1040*/  IMAD.SHL.U32 R107, R144, 0x20, RZ ;  /* 0x00000020906b7824 */ /* 0x000fe200078e00ff */
[----:B------:R-:W-:Y:S01]  /*1050*/  SHF.R.U32.HI R106, RZ, 0x3, R106 ;  /* 0x00000003ff6a7819 */ /* 0x000fe2000001166a */
[----:B------:R-:W-:Y:S01]  /*1060*/  VIADD R168, R3, 0x96a522ad ;  /* 0x96a522ad03a87836 */ /* 0x000fe20000000000 */
[----:B------:R-:W-:Y:S01]  /*1070*/  VIADDMNMX R104, R103, -R104, RZ, !PT ;  /* 0x8000006867687246 */ /* 0x000fe200078001ff */
[----:B------:R-:W-:Y:S01]  /*1080*/  HFMA2.MMA R173, -RZ, RZ, 0, 0 ;  /* 0x00000000ffad7435 */ /* 0x000fe200000001ff */
[----:B------:R-:W-:Y:S01]  /*1090*/  LOP3.LUT R172, R101, R100, R165, 0x96, !PT ;  /* 0x0000006465ac7212 */ /* 0x000fe200078e96a5 */
[----:B------:R-:W-:Y:S01]  /*10a0*/  IMAD R100, R110, -0x326172a9, RZ ;  /* 0xcd9e8d576e647824 */ /* 0x000fe200078e02ff */
[----:B------:R-:W-:Y:S01]  /*10b0*/  LOP3.LUT R101, R106, 0x1fffffe0, RZ, 0xc0, !PT ;  /* 0x1fffffe06a657812 */ /* 0x000fe200078ec0ff */
[----:B------:R-:W-:Y:S01]  /*10c0*/  ULDC UR7, c[0x0][0x294] ;  /* 0x0000a50000077ab9 */ /* 0x000fe20000000800 */
[----:B------:R-:W-:Y:S01]  /*10d0*/  VIMNMX R104, R104, 0x20, PT ;  /* 0x0000002068687848 */ /* 0x000fe20003fe0100 */
[----:B------:R-:W-:Y:S01]  /*10e0*/  IMAD.HI.U32 R169, R172, -0x326172a9, RZ ;  /* 0xcd9e8d57aca97827 */ /* 0x000fe200078e00ff */
[----:B------:R-:W-:Y:S01]  /*10f0*/  LOP3.LUT R108, R107, 0x3e0, RZ, 0xc0, !PT ;  /* 0x000003e06b6c7812 */ /* 0x000fe200078ec0ff */
[----:B------:R-:W-:Y:S01]  /*1100*/  ULDC UR10, c[0x0][0x290] ;  /* 0x0000a400000a7ab9 */ /* 0x000fe20000000800 */
[----:B------:R-:W-:Y:S01]  /*1110*/  ISETP.NE.AND P1, PT, RZ, UR6, PT ;  /* 0x00000006ff007c0c */ /* 0x000fe2000bf25270 */
[----:B------:R-:W-:Y:S01]  /*1120*/  IMAD.IADD R104, R104, 0x1, R101 ;  /* 0x0000000168687824 */ /* 0x000fe200078e0265 */
[----:B------:R-:W-:Y:S01]  /*1130*/  VIADDMNMX R108, R103, -R108, RZ, !PT ;  /* 0x8000006c676c7246 */ /* 0x000fe200078001ff */
[----:B------:R-:W-:Y:S01]  /*1140*/  IMAD R103, R109, -0x2daee0ad, RZ ;  /* 0xd2511f536d677824 */ /* 0x000fe200078e02ff */
[----:B------:R-:W-:Y:S01]  /*1150*/  LOP3.LUT R105, R105, R102, R166, 0x96, !PT ;  /* 0x0000006669697212 */ /* 0x000fe200078e96a6 */
[----:B------:R-:W-:Y:S01]  /*1160*/  IMAD.SHL.U32 R104, R104, 0x4, RZ ;  /* 0x0000000468687824 */ /* 0x000fe200078e00ff */
[----:B------:R-:W-:Y:S01]  /*1170*/  VIMNMX R108, R108, 0x20, PT ;  /* 0x000000206c6c7848 */ /* 0x000fe20003fe0100 */
[----:B------:R-:W-:Y:S01]  /*1180*/  IMAD R172, R172, -0x326172a9, RZ ;  /* 0xcd9e8d57acac7824 */ /* 0x000fe200078e02ff */
[----:B------:R-:W-:Y:S01]  /*1190*/  IADD3 R167, R2, -0x700cb87f, RZ ;  /* 0x8ff3478102a77810 */ /* 0x000fe20007ffe0ff */
[----:B------:R-:W-:Y:S01]  /*11a0*/  IMAD.HI.U32 R170, R105, -0x2daee0ad, RZ ;  /* 0xd2511f5369aa7827 */ /* 0x000fe200078e00ff */
[----:B------:R-:W-:Y:S01]  /*11b0*/  I2FP.F32.U32 R104, R104 ;  /* 0x0000006800687245 */ /* 0x000fe20000201000 */
[----:B------:R-:W-:Y:S01]  /*11c0*/  ULDC.64 UR8, c[0x0][0x298] ;  /* 0x0000a60000087ab9 */ /* 0x000fe20000000a00 */
[----:B------:R-:W-:Y:S01]  /*11d0*/  IADD3 R108, R101, R108, RZ ;  /* 0x0000006c656c7210 */ /* 0x000fe20007ffe0ff */
[----:B------:R-:W-:Y:S01]  /*11e0*/  IMAD R174, R105, -0x2daee0ad, RZ ;  /* 0xd2511f5369ae7824 */ /* 0x000fe200078e02ff */
[----:B------:R0:W0:Y:S01]  /*11f0*/  MUFU.RCP R175, R104 ;  /* 0x0000006800af7308 */ /* 0x0000220000001000 */
[----:B------:R-:W-:Y:S01]  /*1200*/  LOP3.LUT R188, R188, 0xfffff7ff, RZ, 0xc0, !PT ;  /* 0xfffff7ffbcbc7812 */ /* 0x000fe200078ec0ff */
[----:B------:R-:W-:Y:S01]  /*1210*/  ULDC.64 UR12, c[0x0][0x210] ;  /* 0x00008400000c7ab9 */ /* 0x000fe20000000a00 */
[----:B------:R-:W-:Y:S01]  /*1220*/  LOP3.LUT R171, R0, 0x3, RZ, 0xc0, !PT ;  /* 0x0000000300ab7812 */ /* 0x000fe200078ec0ff */
[----:B------:R-:W-:Y:S01]  /*1230*/  IMAD.MOV.U32 R0, RZ, RZ, 0x1 ;  /* 0x00000001ff007424 */ /* 0x000fe200078e00ff */
[----:B------:R-:W-:Y:S01]  /*1240*/  LOP3.LUT R169, R169, R100, R167, 0x96, !PT ;  /* 0x00000064a9a97212 */ /* 0x000fe200078e96a7 */
[----:B------:R-:W-:Y:S01]  /*1250*/  IMAD.SHL.U32 R176, R108, 0x4, RZ ;  /* 0x000000046cb07824 */ /* 0x000fe200078e00ff */
[----:B------:R-:W-:-:S02]  /*1260*/  LOP3.LUT R170, R170, R103, R168, 0x96, !PT ;  /* 0x00000067aaaa7212 */ /* 0x000fc400078e96a8 */
[----:B------:R-:W-:-:S07]  /*1270*/  @P1 LOP3.LUT R188, R188, 0x800, RZ, 0xfc, !PT ;  /* 0x00000800bcbc1812 */ /* 0x000fce00078efcff */
.L_x_29851:
[----:B01234-:R-:W1:Y:S08]  /*1280*/  LDC.64 R142, c[0x0][0x280] ;  /* 0x0000a000ff8e7b82 */ /* 0x01fe700000000a00 */
[----:B------:R-:W2:Y:S08]  /*1290*/  LDC R141, c[0x0][0x218] ;  /* 0x00008600ff8d7b82 */ /* 0x000eb00000000800 */
[----:B------:R-:W3:Y:S01]  /*12a0*/  LDC.64 R182, c[0x0][0x288] ;  /* 0x0000a200ffb67b82 */ /* 0x000ee20000000a00 */
[----:B-1----:R-:W-:-:S06]  /*12b0*/  IMAD.WIDE R142, R160, 0x4, R142 ;  /* 0x00000004a08e7825 */ /* 0x002fcc00078e028e */
[----:B------:R1:W4:Y:S01]  /*12c0*/  LDG.E R143, desc[UR4][R142.64] ;  /* 0x000000048e8f7981 */ /* 0x000322000c1e1900 */
[C---:B--2---:R-:W-:Y:S02]  /*12d0*/  IMAD R181, R160.reuse, R141, RZ ;  /* 0x0000008da0b57224 */ /* 0x044fe400078e02ff */
[----:B---3--:R-:W-:Y:S01]  /*12e0*/  IMAD.WIDE R182, R160, 0x4, R182 ;  /* 0x00000004a0b67825 */ /* 0x008fe200078e02b6 */
[----:B------:R-:W-:Y:S04]  /*12f0*/  BSSY B0, `(.L_x_29516) ;  /* 0x00001a0000007945 */ /* 0x000fe80003800000 */
[----:B-----5:R2:W5:Y:S01]  /*1300*/  LDG.E R140, desc[UR4][R182.64] ;  /* 0x00000004b68c7981 */ /* 0x020562000c1e1900 */
[----:B-1----:R-:W-:Y:S02]  /*1310*/  SHF.R.S32.HI R142, RZ, 0x1f, R160 ;  /* 0x0000001fff8e7819 */ /* 0x002fe400000114a0 */
[----:B----4-:R-:W-:-:S13]  /*1320*/  ISETP.GE.AND P1, PT, R143, 0x1, PT ;  /* 0x000000018f00780c */ /* 0x010fda0003f26270 */
[----:B------:R-:W-:-:S04]  /*1330*/  @P1 VIADD R184, R143, 0xffffffff ;  /* 0xffffffff8fb81836 */ /* 0x000fc80000000000 */
[----:B------:R-:W-:Y:S01]  /*1340*/  @P1 IMAD R186, R184, R141, RZ ;  /* 0x0000008db8ba1224 */ /* 0x000fe200078e02ff */
[----:B------:R-:W-:-:S04]  /*1350*/  SHF.R.S32.HI R184, RZ, 0x1f, R181 ;  /* 0x0000001fffb87819 */ /* 0x000fc800000114b5 */
[----:B------:R-:W-:Y:S02]  /*1360*/  LEA.HI R185, R184, R181, RZ, 0x2 ;  /* 0x000000b5b8b97211 */ /* 0x000fe400078f10ff */
[----:B------:R-:W-:Y:S02]  /*1370*/  @P1 SHF.R.S32.HI R187, RZ, 0x1f, R186 ;  /* 0x0000001fffbb1819 */ /* 0x000fe400000114ba */
[----:B--2---:R-:W-:Y:S02]  /*1380*/  LEA.HI.SX32 R182, R185, R152, 0x1e ;  /* 0x00000098b9b67211 */ /* 0x004fe400078ff2ff */
[----:B------:R-:W-:Y:S02]  /*1390*/  @P1 LEA.HI R187, R187, R186, RZ, 0x2 ;  /* 0x000000babbbb1211 */ /* 0x000fe400078f10ff */
[----:B------:R-:W-:Y:S02]  /*13a0*/  @P1 LOP3.LUT R152, R144, 0xff, RZ, 0xc0, !PT ;  /* 0x000000ff90981812 */ /* 0x000fe400078ec0ff */
[----:B------:R-:W-:-:S02]  /*13b0*/  MOV R181, RZ ;  /* 0x000000ff00b57202 */ /* 0x000fc40000000f00 */
[----:B------:R-:W-:Y:S01]  /*13c0*/  @P1 LEA.HI.SX32 R181, R187, R152, 0x1e ;  /* 0x00000098bbb51211 */ /* 0x000fe200078ff2ff */
[----:B------:R-:W-:Y:S06]  /*13d0*/  @!P0 BRA `(.L_x_29517) ;  /* 0x0000001800448947 */ /* 0x000fec0003800000 */
[----:B------:R-:W1:Y:S08]  /*13e0*/  LDC.64 R186, c[0x0][0x230] ;  /* 0x00008c00ffba7b82 */ /* 0x000e700000000a00 */
[----:B------:R-:W2:Y:S01]  /*13f0*/  @P1 LDC.64 R110, c[0x0][0x220] ;  /* 0x00008800ff6e1b82 */ /* 0x000ea20000000a00 */
[----:B-1----:R-:W-:-:S04]  /*1400*/  ISETP.NE.U32.AND P2, PT, R186, RZ, PT ;  /* 0x000000ffba00720c */ /* 0x002fc80003f45070 */
[----:B------:R-:W-:-:S13]  /*1410*/  ISETP.NE.AND.EX P2, PT, R187, RZ, PT, P2 ;  /* 0x000000ffbb00720c */ /* 0x000fda0003f45320 */
[----:B------:R-:W1:Y:S01]  /*1420*/  @P2 LDC.64 R184, c[0x0][0x230] ;  /* 0x00008c00ffb82b82 */ /* 0x000e620000000a00 */
[----:B--2---:R-:W-:-:S05]  /*1430*/  @P1 IMAD.WIDE.U32 R110, R181, 0x10, R110 ;  /* 0x00000010b56e1825 */ /* 0x004fca00078e006e */
[----:B0-----:R0:W5:Y:S01]  /*1440*/  @P1 LDG.E.128 R104, desc[UR4][R110.64] ;  /* 0x000000046e681981 */ /* 0x001162000c1e1d00 */
[----:B-1----:R-:W-:-:S05]  /*1450*/  @P2 IMAD.WIDE.U32 R184, R182, 0x10, R184 ;  /* 0x00000010b6b82825 */ /* 0x002fca00078e00b8 */
[----:B------:R-:W2:Y:S01]  /*1460*/  @P2 LDG.E.128 R100, desc[UR4][R184.64] ;  /* 0x00000004b8642981 */ /* 0x000ea2000c1e1d00 */
[----:B------:R-:W-:Y:S01]  /*1470*/  ISETP.GT.AND P3, PT, R143, RZ, PT ;  /* 0x000000ff8f00720c */ /* 0x000fe20003f64270 */
[----:B------:R-:W-:-:S12]  /*1480*/  BSSY B1, `(.L_x_29518) ;  /* 0x000005c000017945 */ /* 0x000fd80003800000 */
        /* <DEDUP_REMOVED lines=17> */
.L_x_29521:
[----:B------:R-:W-:-:S07]  /*15a0*/  MOV R177, R172 ;  /* 0x000000ac00b17202 */ /* 0x000fce0000000f00 */
.L_x_29522:
[----:B------:R-:W-:Y:S05]  /*15b0*/  BSYNC B2 ;  /* 0x0000000000027941 */ /* 0x000fea0003800000 */
.L_x_29520:
        /* <DEDUP_REMOVED lines=16> */
.L_x_29526:
[----:B------:R-:W-:Y:S05]  /*16c0*/  BSYNC B3 ;  /* 0x0000000000037941 */ /* 0x000fea0003800000 */
.L_x_29525:
        /* <DEDUP_REMOVED lines=44> */
.L_x_29524:
[----:B------:R-:W-:Y:S05]  /*1990*/  BSYNC B2 ;  /* 0x0000000000027941 */ /* 0x000fea0003800000 */
.L_x_29523:
        /* <DEDUP_REMOVED lines=10> */
.L_x_29519:
[----:B------:R-:W-:Y:S05]  /*1a40*/  BSYNC B1 ;  /* 0x0000000000017941 */ /* 0x000fea0003800000 */
.L_x_29518:
        /* <DEDUP_REMOVED lines=18> */
.L_x_29530:
[----:B------:R-:W-:-:S07]  /*1b70*/  IMAD.MOV.U32 R109, RZ, RZ, R172 ;  /* 0x000000ffff6d7224 */ /* 0x000fce00078e00ac */
.L_x_29531:
[----:B------:R-:W-:Y:S05]  /*1b80*/  BSYNC B2 ;  /* 0x0000000000027941 */ /* 0x000fea0003800000 */
.L_x_29529:
        /* <DEDUP_REMOVED lines=16> */
.L_x_29535:
[----:B------:R-:W-:Y:S05]  /*1c90*/  BSYNC B3 ;  /* 0x0000000000037941 */ /* 0x000fea0003800000 */
.L_x_29534:
        /* <DEDUP_REMOVED lines=44> */
.L_x_29533:
[----:B------:R-:W-:Y:S05]  /*1f60*/  BSYNC B2 ;  /* 0x0000000000027941 */ /* 0x000fea0003800000 */
.L_x_29532:
        /* <DEDUP_REMOVED lines=10> */
.L_x_29528:
[----:B------:R-:W-:Y:S05]  /*2010*/  BSYNC B1 ;  /* 0x0000000000017941 */ /* 0x000fea0003800000 */
.L_x_29527:
        /* <DEDUP_REMOVED lines=18> */
.L_x_29539:
[----:B------:R-:W-:-:S07]  /*2140*/  IMAD.MOV.U32 R179, RZ, RZ, R172 ;  /* 0x000000ffffb37224 */ /* 0x000fce00078e00ac */
.L_x_29540:
[----:B------:R-:W-:Y:S05]  /*2150*/  BSYNC B2 ;  /* 0x0000000000027941 */ /* 0x000fea0003800000 */
.L_x_29538:
        /* <DEDUP_REMOVED lines=16> */
.L_x_29544:
[----:B------:R-:W-:Y:S05]  /*2260*/  BSYNC B3 ;  /* 0x0000000000037941 */ /* 0x000fea0003800000 */
.L_x_29543:
        /* <DEDUP_REMOVED lines=44> */
.L_x_29542:
[----:B------:R-:W-:Y:S05]  /*2530*/  BSYNC B2 ;  /* 0x0000000000027941 */ /* 0x000fea0003800000 */
.L_x_29541:
        /* <DEDUP_REMOVED lines=10> */
.L_x_29537:
[----:B------:R-:W-:Y:S05]  /*25e0*/  BSYNC B1 ;  /* 0x0000000000017941 */ /* 0x000fea0003800000 */
.L_x_29536:
        /* <DEDUP_REMOVED lines=18> */
.L_x_29548:
[----:B------:R-:W-:-:S07]  /*2710*/  MOV R111, R172 ;  /* 0x000000ac006f7202 */ /* 0x000fce0000000f00 */
.L_x_29549:
[----:B------:R-:W-:Y:S05]  /*2720*/  BSYNC B2 ;  /* 0x0000000000027941 */ /* 0x000fea0003800000 */
.L_x_29547:
        /* <DEDUP_REMOVED lines=16> */
.L_x_29553:
[----:B------:R-:W-:Y:S05]  /*2830*/  BSYNC B3 ;  /* 0x0000000000037941 */ /* 0x000fea0003800000 */
.L_x_29552:
        /* <DEDUP_REMOVED lines=44> */
.L_x_29551:
[----:B------:R-:W-:Y:S05]  /*2b00*/  BSYNC B2 ;  /* 0x0000000000027941 */ /* 0x000fea0003800000 */
.L_x_29550:
        /* <DEDUP_REMOVED lines=10> */
.L_x_29546:
[----:B------:R-:W-:Y:S05]  /*2bb0*/  BSYNC B1 ;  /* 0x0000000000017941 */ /* 0x000fea0003800000 */
.L_x_29545:
[----:B------:R-:W0:Y:S01]  /*2bc0*/  LDC.64 R184, c[0x0][0x238] ;  /* 0x00008e00ffb87b82 */ /* 0x000e220000000a00 */
[----:B------:R-:W-:Y:S01]  /*2bd0*/  BSSY B1, `(.L_x_29554) ;  /* 0x000000f000017945 */ /* 0x000fe20003800000 */
[----:B0-----:R-:W-:-:S05]  /*2be0*/  IMAD.WIDE.U32 R184, R182, 0x10, R184 ;  /* 0x00000010b6b87825 */ /* 0x001fca00078e00b8 */
[----:B------:R0:W-:Y:S01]  /*2bf0*/  STG.E.128 desc[UR4][R184.64], R108 ;  /* 0x0000006cb8007986 */ /* 0x0001e2000c101d04 */
[----:B------:R-:W-:Y:S05]  /*2c00*/  @!P1 BRA `(.L_x_29555) ;  /* 0x00000000002c9947 */ /* 0x000fea0003800000 */
[----:B0-----:R-:W0:Y:S01]  /*2c10*/  LDC.64 R184, c[0x0][0x240] ;  /* 0x00009000ffb87b82 */ /* 0x001e220000000a00 */
[----:B------:R-:W-:Y:S02]  /*2c20*/  SHF.L.U32 R186, R179, 0x10, RZ ;  /* 0x00000010b3ba7819 */ /* 0x000fe400000006ff */
[----:B------:R-:W-:Y:S02]  /*2c30*/  LOP3.LUT R183, R180, 0xffff, RZ, 0xc0, !PT ;  /* 0x0000ffffb4b77812 */ /* 0x000fe400078ec0ff */
[----:B------:R-:W-:Y:S02]  /*2c40*/  LOP3.LUT R186, R186, 0xff0000, RZ, 0xc0, !PT ;  /* 0x00ff0000baba7812 */ /* 0x000fe400078ec0ff */
[----:B------:R-:W-:-:S03]  /*2c50*/  LOP3.LUT R190, R178, 0xff, RZ, 0xc0, !PT ;  /* 0x000000ffb2be7812 */ /* 0x000fc600078ec0ff */
[----:B------:R-:W-:Y:S01]  /*2c60*/  IMAD R183, R183, 0x1000000, R186 ;  /* 0x01000000b7b77824 */ /* 0x000fe200078e02ba */
[----:B------:R-:W-:-:S03]  /*2c70*/  LOP3.LUT R186, R177, 0xff, RZ, 0xc0, !PT ;  /* 0x000000ffb1ba7812 */ /* 0x000fc600078ec0ff */
[----:B------:R-:W-:-:S05]  /*2c80*/  IMAD R183, R190, 0x100, R183 ;  /* 0x00000100beb77824 */ /* 0x000fca00078e02b7 */
[----:B------:R-:W-:Y:S01]  /*2c90*/  IADD3 R183, R183, R186, RZ ;  /* 0x000000bab7b77210 */ /* 0x000fe20007ffe0ff */
[----:B0-----:R-:W-:-:S05]  /*2ca0*/  IMAD.WIDE.U32 R184, R181, 0x4, R184 ;  /* 0x00000004b5b87825 */ /* 0x001fca00078e00b8 */
[----:B------:R1:W-:Y:S02]  /*2cb0*/  STG.E desc[UR4][R184.64], R183 ;  /* 0x000000b7b8007986 */ /* 0x0003e4000c101904 */
.L_x_29555:
[----:B------:R-:W-:Y:S05]  /*2cc0*/  BSYNC B1 ;  /* 0x0000000000017941 */ /* 0x000fea0003800000 */
.L_x_29554:
[----:B------:R-:W-:Y:S02]  /*2cd0*/  VIADD R182, R182, 0x100 ;  /* 0x00000100b6b67836 */ /* 0x000fe40000000000 */
[----:B------:R-:W-:-:S07]  /*2ce0*/  VIADD R181, R181, 0x100 ;  /* 0x00000100b5b57836 */ /* 0x000fce0000000000 */
.L_x_29517:
[----:B------:R-:W-:Y:S05]  /*2cf0*/  BSYNC B0 ;  /* 0x0000000000007941 */ /* 0x000fea0003800000 */
.L_x_29516:
[----:B------:R-:W-:Y:S01]  /*2d00*/  LOP3.LUT P2, RZ, R188, 0x400, RZ, 0xc0, !PT ;  /* 0x00000400bcff7812 */ /* 0x000fe2000784c0ff */
[----:B------:R-:W-:-:S12]  /*2d10*/  BSSY B0, `(.L_x_29556) ;  /* 0x0000193000007945 */ /* 0x000fd80003800000 */
[----:B------:R-:W-:Y:S05]  /*2d20*/  @!P2 BRA `(.L_x_29557) ;  /* 0x000000180044a947 */ /* 0x000fea0003800000 */
[----:B------:R-:W2:Y:S08]  /*2d30*/  LDC.64 R186, c[0x0][0x230] ;  /* 0x00008c00ffba7b82 */ /* 0x000eb00000000a00 */
[----:B------:R-:W3:Y:S01]  /*2d40*/  @P1 LDC.64 R114, c[0x0][0x220] ;  /* 0x00008800ff721b82 */ /* 0x000ee20000000a00 */
[----:B--2---:R-:W-:-:S04]  /*2d50*/  ISETP.NE.U32.AND P2, PT, R186, RZ, PT ;  /* 0x000000ffba00720c */ /* 0x004fc80003f45070 */
[----:B------:R-:W-:-:S13]  /*2d60*/  ISETP.NE.AND.EX P2, PT, R187, RZ, PT, P2 ;  /* 0x000000ffbb00720c */ /* 0x000fda0003f45320 */
[----:B------:R-:W1:Y:S01]  /*2d70*/  @P2 LDC.64 R112, c[0x0][0x230] ;  /* 0x00008c00ff702b82 */ /* 0x000e620000000a00 */
[----:B---3--:R-:W-:-:S05]  /*2d80*/  @P1 IMAD.WIDE.U32 R114, R181, 0x10, R114 ;  /* 0x00000010b5721825 */ /* 0x008fca00078e0072 */
[----:B0----5:R0:W5:Y:S01]  /*2d90*/  @P1 LDG.E.128 R104, desc[UR4][R114.64] ;  /* 0x0000000472681981 */ /* 0x021162000c1e1d00 */
[----:B-1----:R-:W-:-:S05]  /*2da0*/  @P2 IMAD.WIDE.U32 R184, R182, 0x10, R112 ;  /* 0x00000010b6b82825 */ /* 0x002fca00078e0070 */
[----:B------:R-:W2:Y:S01]  /*2db0*/  @P2 LDG.E.128 R100, desc[UR4][R184.64] ;  /* 0x00000004b8642981 */ /* 0x000ea2000c1e1d00 */
[----:B------:R-:W-:Y:S01]  /*2dc0*/  ISETP.GT.AND P3, PT, R143, RZ, PT ;  /* 0x000000ff8f00720c */ /* 0x000fe20003f64270 */
[----:B------:R-:W-:-:S12]  /*2dd0*/  BSSY B1, `(.L_x_29558) ;  /* 0x000005c000017945 */ /* 0x000fd80003800000 */
        /* <DEDUP_REMOVED lines=17> */
.L_x_29561:
[----:B------:R-:W-:-:S07]  /*2ef0*/  IMAD.MOV.U32 R177, RZ, RZ, R172 ;  /* 0x000000ffffb17224 */ /* 0x000fce00078e00ac */
.L_x_29562:
[----:B------:R-:W-:Y:S05]  /*2f00*/  BSYNC B2 ;  /* 0x0000000000027941 */ /* 0x000fea0003800000 */
.L_x_29560:
        /* <DEDUP_REMOVED lines=16> */
.L_x_29566:
[----:B------:R-:W-:Y:S05]  /*3010*/  BSYNC B3 ;  /* 0x0000000000037941 */ /* 0x000fea0003800000 */
.L_x_29565:
        /* <DEDUP_REMOVED lines=44> */
.L_x_29564:
[----:B------:R-:W-:Y:S05]  /*32e0*/  BSYNC B2 ;  /* 0x0000000000027941 */ /* 0x000fea0003800000 */
.L_x_29563:
        /* <DEDUP_REMOVED lines=10> */
.L_x_29559:
[----:B------:R-:W-:Y:S05]  /*3390*/  BSYNC B1 ;  /* 0x0000000000017941 */ /* 0x000fea0003800000 */
.L_x_29558:
        /* <DEDUP_REMOVED lines=18> */
.L_x_29570:
[----:B------:R-:W-:-:S07]  /*34c0*/  IMAD.MOV.U32 R113, RZ, RZ, R172 ;  /* 0x000000ffff717224 */ /* 0x000fce00078e00ac */
.L_x_29571:
[----:B------:R-:W-:Y:S05]  /*34d0*/  BSYNC B2 ;  /* 0x0000000000027941 */ /* 0x000fea0003800000 */
.L_x_29569:
        /* <DEDUP_REMOVED lines=16> */
.L_x_29575:
[----:B------:R-:W-:Y:S05]  /*35e0*/  BSYNC B3 ;  /* 0x0000000000037941 */ /* 0x000fea0003800000 */
.L_x_29574:
        /* <DEDUP_REMOVED lines=44> */
.L_x_29573:
[----:B------:R-:W-:Y:S05]  /*38b0*/  BSYNC B2 ;  /* 0x0000000000027941 */ /* 0x000fea0003800000 */
.L_x_29572:
        /* <DEDUP_REMOVED lines=10> */
.L_x_29568:
[----:B------:R-:W-:Y:S05]  /*3960*/  BSYNC B1 ;  /* 0x0000000000017941 */ /* 0x000fea0003800000 */
.L_x_29567:
        /* <DEDUP_REMOVED lines=18> */
.L_x_29579:
[----:B------:R-:W-:-:S07]  /*3a90*/  MOV R179, R172 ;  /* 0x000000ac00b37202 */ /* 0x000fce0000000f00 */
.L_x_29580:
[----:B------:R-:W-:Y:S05]  /*3aa0*/  BSYNC B2 ;  /* 0x0000000000027941 */ /* 0x000fea0003800000 */
.L_x_29578:
        /* <DEDUP_REMOVED lines=16> */
.L_x_29584:
[----:B------:R-:W-:Y:S05]  /*3bb0*/  BSYNC B3 ;  /* 0x0000000000037941 */ /* 0x000fea0003800000 */
.L_x_29583:
        /* <DEDUP_REMOVED lines=44> */
.L_x_29582:
[----:B------:R-:W-:Y:S05]  /*3e80*/  BSYNC B2 ;  /* 0x0000000000027941 */ /* 0x000fea0003800000 */
.L_x_29581:
        /* <DEDUP_REMOVED lines=10> */
.L_x_29577:
[----:B------:R-:W-:Y:S05]  /*3f30*/  BSYNC B1 ;  /* 0x0000000000017941 */ /* 0x000fea0003800000 */
.L_x_29576:
        /* <DEDUP_REMOVED lines=18> */
.L_x_29588:
[----:B------:R-:W-:-:S07]  /*4060*/  IMAD.MOV.U32 R115, RZ, RZ, R172 ;  /* 0x000000ffff737224 */ /* 0x000fce00078e00ac */
.L_x_29589:
[----:B------:R-:W-:Y:S05]  /*4070*/  BSYNC B2 ;  /* 0x0000000000027941 */ /* 0x000fea0003800000 */
.L_x_29587:
        /* <DEDUP_REMOVED lines=16> */
.L_x_29593:
[----:B------:R-:W-:Y:S05]  /*4180*/  BSYNC B3 ;  /* 0x0000000000037941 */ /* 0x000fea0003800000 */
.L_x_29592:
        /* <DEDUP_REMOVED lines=44> */
.L_x_29591:
[----:B------:R-:W-:Y:S05]  /*4450*/  BSYNC B2 ;  /* 0x0000000000027941 */ /* 0x000fea0003800000 */
.L_x_29590:
        /* <DEDUP_REMOVED lines=10> */
.L_x_29586:
[----:B------:R-:W-:Y:S05]  /*4500*/  BSYNC B1 ;  /* 0x0000000000017941 */ /* 0x000fea0003800000 */
.L_x_29585:
        /* <DEDUP_REMOVED lines=16> */
.L_x_29595:
[----:B------:R-:W-:Y:S05]  /*4610*/  BSYNC B1 ;  /* 0x0000000000017941 */ /* 0x000fea0003800000 */
.L_x_29594:
[----:B------:R-:W-:Y:S01]  /*4620*/  IADD3 R182, R182, 0x100, RZ ;  /* 0x00000100b6b67810 */ /* 0x000fe20007ffe0ff */
[----:B------:R-:W-:-:S07]  /*4630*/  VIADD R181, R181, 0x100 ;  /* 0x00000100b5b57836 */ /* 0x000fce0000000000 */
.L_x_29557:
[----:B------:R-:W-:Y:S05]  /*4640*/  BSYNC B0 ;  /* 0x0000000000007941 */ /* 0x000fea0003800000 */
.L_x_29556:
        /* <DEDUP_REMOVED lines=31> */
.L_x_29601:
[----:B------:R-:W-:-:S07]  /*4840*/  IMAD.MOV.U32 R177, RZ, RZ, R172 ;  /* 0x000000ffffb17224 */ /* 0x000fce00078e00ac */
.L_x_29602:
[----:B------:R-:W-:Y:S05]  /*4850*/  BSYNC B2 ;  /* 0x0000000000027941 */ /* 0x000fea0003800000 */
.L_x_29600:
        /* <DEDUP_REMOVED lines=16> */
.L_x_29606:
[----:B------:R-:W-:Y:S05]  /*4960*/  BSYNC B3 ;  /* 0x0000000000037941 */ /* 0x000fea0003800000 */
.L_x_29605:
        /* <DEDUP_REMOVED lines=44> */
.L_x_29604:
[----:B------:R-:W-:Y:S05]  /*4c30*/  BSYNC B2 ;  /* 0x0000000000027941 */ /* 0x000fea0003800000 */
.L_x_29603:
        /* <DEDUP_REMOVED lines=10> */
.L_x_29599:
[----:B------:R-:W-:Y:S05]  /*4ce0*/  BSYNC B1 ;  /* 0x0000000000017941 */ /* 0x000fea0003800000 */
.L_x_29598:
        /* <DEDUP_REMOVED lines=18> */
.L_x_29610:
[----:B------:R-:W-:-:S07]  /*4e10*/  MOV R117, R172 ;  /* 0x000000ac00757202 */ /* 0x000fce0000000f00 */
.L_x_29611:
[----:B------:R-:W-:Y:S05]  /*4e20*/  BSYNC B2 ;  /* 0x0000000000027941 */ /* 0x000fea0003800000 */
.L_x_29609:
        /* <DEDUP_REMOVED lines=16> */
.L_x_29615:
[----:B------:R-:W-:Y:S05]  /*4f30*/  BSYNC B3 ;  /* 0x0000000000037941 */ /* 0x000fea0003800000 */
.L_x_29614:
        /* <DEDUP_REMOVED lines=44> */
.L_x_29613:
[----:B------:R-:W-:Y:S05]  /*5200*/  BSYNC B2 ;  /* 0x0000000000027941 */ /* 0x000fea0003800000 */
.L_x_29612:
        /* <DEDUP_REMOVED lines=10> */
.L_x_29608:
[----:B------:R-:W-:Y:S05]  /*52b0*/  BSYNC B1 ;  /* 0x0000000000017941 */ /* 0x000fea0003800000 */
.L_x_29607:
        /* <DEDUP_REMOVED lines=18> */
.L_x_29619:
[----:B------:R-:W-:-:S07]  /*53e0*/  IMAD.MOV.U32 R179, RZ, RZ, R172 ;  /* 0x000000ffffb37224 */ /* 0x000fce00078e00ac */
.L_x_29620:
[----:B------:R-:W-:Y:S05]  /*53f0*/  BSYNC B2 ;  /* 0x0000000000027941 */ /* 0x000fea0003800000 */
.L_x_29618:
        /* <DEDUP_REMOVED lines=16> */
.L_x_29624:
[----:B------:R-:W-:Y:S05]  /*5500*/  BSYNC B3 ;  /* 0x0000000000037941 */ /* 0x000fea0003800000 */
.L_x_29623:
        /* <DEDUP_REMOVED lines=44> */
.L_x_29622:
[----:B------:R-:W-:Y:S05]  /*57d0*/  BSYNC B2 ;  /* 0x0000000000027941 */ /* 0x000fea0003800000 */
.L_x_29621:
        /* <DEDUP_REMOVED lines=10> */
.L_x_29617:
[----:B------:R-:W-:Y:S05]  /*5880*/  BSYNC B1 ;  /* 0x0000000000017941 */ /* 0x000fea0003800000 */
.L_x_29616:
        /* <DEDUP_REMOVED lines=18> */
.L_x_29628:
[----:B------:R-:W-:-:S07]  /*59b0*/  IMAD.MOV.U32 R119, RZ, RZ, R172 ;  /* 0x000000ffff777224 */ /* 0x000fce00078e00ac */
.L_x_29629:
[----:B------:R-:W-:Y:S05]  /*59c0*/  BSYNC B2 ;  /* 0x0000000000027941 */ /* 0x000fea0003800000 */
.L_x_29627:
        /* <DEDUP_REMOVED lines=16> */
.L_x_29633:
[----:B------:R-:W-:Y:S05]  /*5ad0*/  BSYNC B3 ;  /* 0x0000000000037941 */ /* 0x000fea0003800000 */
.L_x_29632:
        /* <DEDUP_REMOVED lines=44> */
.L_x_29631:
[----:B------:R-:W-:Y:S05]  /*5da0*/  BSYNC B2 ;  /* 0x0000000000027941 */ /* 0x000fea0003800000 */
.L_x_29630:
        /* <DEDUP_REMOVED lines=10> */
.L_x_29626:
[----:B------:R-:W-:Y:S05]  /*5e50*/  BSYNC B1 ;  /* 0x0000000000017941 */ /* 0x000fea0003800000 */
.L_x_29625:
        /* <DEDUP_REMOVED lines=9> */
[----:B------:R-:W-:-:S05]  /*5ef0*/  LOP3.LUT R186, R186, 0xff0000, RZ, 0xc0, !PT ;  /* 0x00ff0000baba7812 */ /* 0x000fca00078ec0ff */
[----:B------:R-:W-:Y:S01]  /*5f00*/  IMAD R183, R183, 0x1000000, R186 ;  /* 0x01000000b7b77824 */ /* 0x000fe200078e02ba */
[----:B------:R-:W-:-:S04]  /*5f10*/  LOP3.LUT R186, R177, 0xff, RZ, 0xc0, !PT ;  /* 0x000000ffb1ba7812 */ /* 0x000fc800078ec0ff */
[----:B------:R-:W-:-:S05]  /*5f20*/  LEA R183, R190, R183, 0x8 ;  /* 0x000000b7beb77211 */ /* 0x000fca00078e40ff */
[----:B------:R-:W-:Y:S02]  /*5f30*/  IMAD.IADD R183, R183, 0x1, R186 ;  /* 0x00000001b7b77824 */ /* 0x000fe400078e02ba */
[----:B0-----:R-:W-:-:S05]  /*5f40*/  IMAD.WIDE.U32 R184, R181, 0x4, R184 ;  /* 0x00000004b5b87825 */ /* 0x001fca00078e00b8 */
[----:B------:R1:W-:Y:S02]  /*5f50*/  STG.E desc[UR4][R184.64], R183 ;  /* 0x000000b7b8007986 */ /* 0x0003e4000c101904 */
.L_x_29635:
[----:B------:R-:W-:Y:S05]  /*5f60*/  BSYNC B1 ;  /* 0x0000000000017941 */ /* 0x000fea0003800000 */
.L_x_29634:
[----:B------:R-:W-:Y:S01]  /*5f70*/  VIADD R182, R182, 0x100 ;  /* 0x00000100b6b67836 */ /* 0x000fe20000000000 */
[----:B------:R-:W-:-:S07]  /*5f80*/  IADD3 R181, R181, 0x100, RZ ;  /* 0x00000100b5b57810 */ /* 0x000fce0007ffe0ff */
.L_x_29597:
[----:B------:R-:W-:Y:S05]  /*5f90*/  BSYNC B0 ;  /* 0x0000000000007941 */ /* 0x000fea0003800000 */
.L_x_29596:
        /* <DEDUP_REMOVED lines=31> */
.L_x_29641:
[----:B------:R-:W-:-:S07]  /*6190*/  MOV R177, R172 ;  /* 0x000000ac00b17202 */ /* 0x000fce0000000f00 */
.L_x_29642:
[----:B------:R-:W-:Y:S05]  /*61a0*/  BSYNC B2 ;  /* 0x0000000000027941 */ /* 0x000fea0003800000 */
.L_x_29640:
        /* <DEDUP_REMOVED lines=16> */
.L_x_29646:
[----:B------:R-:W-:Y:S05]  /*62b0*/  BSYNC B3 ;  /* 0x0000000000037941 */ /* 0x000fea0003800000 */
.L_x_29645:
        /* <DEDUP_REMOVED lines=44> */
.L_x_29644:
[----:B------:R-:W-:Y:S05]  /*6580*/  BSYNC B2 ;  /* 0x0000000000027941 */ /* 0x000fea0003800000 */
.L_x_29643:
        /* <DEDUP_REMOVED lines=10> */
.L_x_29639:
[----:B------:R-:W-:Y:S05]  /*6630*/  BSYNC B1 ;  /* 0x0000000000017941 */ /* 0x000fea0003800000 */
.L_x_29638:
        /* <DEDUP_REMOVED lines=18> */
.L_x_29650:
[----:B------:R-:W-:-:S07]  /*6760*/  IMAD.MOV.U32 R121, RZ, RZ, R172 ;  /* 0x000000ffff797224 */ /* 0x000fce00078e00ac */
.L_x_29651:
[----:B------:R-:W-:Y:S05]  /*6770*/  BSYNC B2 ;  /* 0x0000000000027941 */ /* 0x000fea0003800000 */
.L_x_29649:
        /* <DEDUP_REMOVED lines=16> */
.L_x_29655:
[----:B------:R-:W-:Y:S05]  /*6880*/  BSYNC B3 ;  /* 0x0000000000037941 */ /* 0x000fea0003800000 */
.L_x_29654:
        /* <DEDUP_REMOVED lines=44> */
.L_x_29653:
[----:B------:R-:W-:Y:S05]  /*6b50*/  BSYNC B2 ;  /* 0x0000000000027941 */ /* 0x000fea0003800000 */
.L_x_29652:
        /* <DEDUP_REMOVED lines=10> */
.L_x_29648:
[----:B------:R-:W-:Y:S05]  /*6c00*/  BSYNC B1 ;  /* 0x0000000000017941 */ /* 0x000fea0003800000 */
.L_x_29647:
        /* <DEDUP_REMOVED lines=18> */
.L_x_29659:
[----:B------:R-:W-:-:S07]  /*6d30*/  IMAD.MOV.U32 R179, RZ, RZ, R172 ;  /* 0x000000ffffb37224 */ /* 0x000fce00078e00ac */
.L_x_29660:
[----:B------:R-:W-:Y:S05]  /*6d40*/  BSYNC B2 ;  /* 0x0000000000027941 */ /* 0x000fea0003800000 */
.L_x_29658:
        /* <DEDUP_REMOVED lines=16> */
.L_x_29664:
[----:B------:R-:W-:Y:S05]  /*6e50*/  BSYNC B3 ;  /* 0x0000000000037941 */ /* 0x000fea0003800000 */
.L_x_29663:
        /* <DEDUP_REMOVED lines=44> */
.L_x_29662:
[----:B------:R-:W-:Y:S05]  /*7120*/  BSYNC B2 ;  /* 0x0000000000027941 */ /* 0x000fea0003800000 */
.L_x_29661:
        /* <DEDUP_REMOVED lines=10> */
.L_x_29657:
[----:B------:R-:W-:Y:S05]  /*71d0*/  BSYNC B1 ;  /* 0x0000000000017941 */ /* 0x000fea0003800000 */
.L_x_29656:
        /* <DEDUP_REMOVED lines=18> */
.L_x_29668:
[----:B------:R-:W-:-:S07]  /*7300*/  MOV R123, R172 ;  /* 0x000000ac007b7202 */ /* 0x000fce0000000f00 */
.L_x_29669:
[----:B------:R-:W-:Y:S05]  /*7310*/  BSYNC B2 ;  /* 0x0000000000027941 */ /* 0x000fea0003800000 */
.L_x_29667:
        /* <DEDUP_REMOVED lines=16> */
.L_x_29673:
[----:B------:R-:W-:Y:S05]  /*7420*/  BSYNC B3 ;  /* 0x0000000000037941 */ /* 0x000fea0003800000 */
.L_x_29672:
        /* <DEDUP_REMOVED lines=44> */
.L_x_29671:
[----:B------:R-:W-:Y:S05]  /*76f0*/  BSYNC B2 ;  /* 0x0000000000027941 */ /* 0x000fea0003800000 */
.L_x_29670:
        /* <DEDUP_REMOVED lines=10> */
.L_x_29666:
[----:B------:R-:W-:Y:S05]  /*77a0*/  BSYNC B1 ;  /* 0x0000000000017941 */ /* 0x000fea0003800000 */
.L_x_29665:
        /* <DEDUP_REMOVED lines=16> */
.L_x_29675:
[----:B------:R-:W-:Y:S05]  /*78b0*/  BSYNC B1 ;  /* 0x0000000000017941 */ /* 0x000fea0003800000 */
.L_x_29674:
[----:B------:R-:W-:Y:S01]  /*78c0*/  IADD3 R182, R182, 0x100, RZ ;  /* 0x00000100b6b67810 */ /* 0x000fe20007ffe0ff */
[----:B------:R-:W-:-:S07]  /*78d0*/  VIADD R181, R181, 0x100 ;  /* 0x00000100b5b57836 */ /* 0x000fce0000000000 */
.L_x_29637:
[----:B------:R-:W-:Y:S05]  /*78e0*/  BSYNC B0 ;  /* 0x0000000000007941 */ /* 0x000fea0003800000 */
.L_x_29636:
        /* <DEDUP_REMOVED lines=31> */
.L_x_29681:
[----:B------:R-:W-:-:S07]  /*7ae0*/  IMAD.MOV.U32 R177, RZ, RZ, R172 ;  /* 0x000000ffffb17224 */ /* 0x000fce00078e00ac */
.L_x_29682:
[----:B------:R-:W-:Y:S05]  /*7af0*/  BSYNC B2 ;  /* 0x0000000000027941 */ /* 0x000fea0003800000 */
.L_x_29680:
        /* <DEDUP_REMOVED lines=16> */
.L_x_29686:
[----:B------:R-:W-:Y:S05]  /*7c00*/  BSYNC B3 ;  /* 0x0000000000037941 */ /* 0x000fea0003800000 */
.L_x_29685:
        /* <DEDUP_REMOVED lines=44> */
.L_x_29684:
[----:B------:R-:W-:Y:S05]  /*7ed0*/  BSYNC B2 ;  /* 0x0000000000027941 */ /* 0x000fea0003800000 */
.L_x_29683:
        /* <DEDUP_REMOVED lines=10> */
.L_x_29679:
[----:B------:R-:W-:Y:S05]  /*7f80*/  BSYNC B1 ;  /* 0x0000000000017941 */ /* 0x000fea0003800000 */
.L_x_29678:
        /* <DEDUP_REMOVED lines=18> */
.L_x_29690:
[----:B------:R-:W-:-:S07]  /*80b0*/  MOV R125, R172 ;  /* 0x000000ac007d7202 */ /* 0x000fce0000000f00 */
.L_x_29691:
[----:B------:R-:W-:Y:S05]  /*80c0*/  BSYNC B2 ;  /* 0x0000000000027941 */ /* 0x000fea0003800000 */
.L_x_29689:
        /* <DEDUP_REMOVED lines=16> */
.L_x_29695:
[----:B------:R-:W-:Y:S05]  /*81d0*/  BSYNC B3 ;  /* 0x0000000000037941 */ /* 0x000fea0003800000 */
.L_x_29694:
        /* <DEDUP_REMOVED lines=44> */
.L_x_29693:
[----:B------:R-:W-:Y:S05]  /*84a0*/  BSYNC B2 ;  /* 0x0000000000027941 */ /* 0x000fea0003800000 */
.L_x_29692:
        /* <DEDUP_REMOVED lines=10> */
.L_x_29688:
[----:B------:R-:W-:Y:S05]  /*8550*/  BSYNC B1 ;  /* 0x0000000000017941 */ /* 0x000fea0003800000 */
.L_x_29687:
        /* <DEDUP_REMOVED lines=18> */
.L_x_29699:
[----:B------:R-:W-:-:S07]  /*8680*/  IMAD.MOV.U32 R179, RZ, RZ, R172 ;  /* 0x000000ffffb37224 */ /* 0x000fce00078e00ac */
.L_x_29700:
[----:B------:R-:W-:Y:S05]  /*8690*/  BSYNC B2 ;  /* 0x0000000000027941 */ /* 0x000fea0003800000 */
.L_x_29698:
        /* <DEDUP_REMOVED lines=16> */
.L_x_29704:
[----:B------:R-:W-:Y:S05]  /*87a0*/  BSYNC B3 ;  /* 0x0000000000037941 */ /* 0x000fea0003800000 */
.L_x_29703:
        /* <DEDUP_REMOVED lines=44> */
.L_x_29702:
[----:B------:R-:W-:Y:S05]  /*8a70*/  BSYNC B2 ;  /* 0x0000000000027941 */ /* 0x000fea0003800000 */
.L_x_29701:
        /* <DEDUP_REMOVED lines=10> */
.L_x_29697:
[----:B------:R-:W-:Y:S05]  /*8b20*/  BSYNC B1 ;  /* 0x0000000000017941 */ /* 0x000fea0003800000 */
.L_x_29696:
        /* <DEDUP_REMOVED lines=18> */
.L_x_29708:
[----:B------:R-:W-:-:S07]  /*8c50*/  MOV R127, R172 ;  /* 0x000000ac007f7202 */ /* 0x000fce0000000f00 */
.L_x_29709:
[----:B------:R-:W-:Y:S05]  /*8c60*/  BSYNC B2 ;  /* 0x0000000000027941 */ /* 0x000fea0003800000 */
.L_x_29707:
        /* <DEDUP_REMOVED lines=16> */
.L_x_29713:
[----:B------:R-:W-:Y:S05]  /*8d70*/  BSYNC B3 ;  /* 0x0000000000037941 */ /* 0x000fea0003800000 */
.L_x_29712:
        /* <DEDUP_REMOVED lines=44> */
.L_x_29711:
[----:B------:R-:W-:Y:S05]  /*9040*/  BSYNC B2 ;  /* 0x0000000000027941 */ /* 0x000fea0003800000 */
.L_x_29710:
        /* <DEDUP_REMOVED lines=10> */
.L_x_29706:
[----:B------:R-:W-:Y:S05]  /*90f0*/  BSYNC B1 ;  /* 0x0000000000017941 */ /* 0x000fea0003800000 */
.L_x_29705:
        /* <DEDUP_REMOVED lines=16> */
.L_x_29715:
[----:B------:R-:W-:Y:S05]  /*9200*/  BSYNC B1 ;  /* 0x0000000000017941 */ /* 0x000fea0003800000 */
.L_x_29714:
[----:B------:R-:W-:Y:S01]  /*9210*/  IADD3 R182, R182, 0x100, RZ ;  /* 0x00000100b6b67810 */ /* 0x000fe20007ffe0ff */
[----:B------:R-:W-:-:S07]  /*9220*/  VIADD R181, R181, 0x100 ;  /* 0x00000100b5b57836 */ /* 0x000fce0000000000 */
.L_x_29677:
[----:B------:R-:W-:Y:S05]  /*9230*/  BSYNC B0 ;  /* 0x0000000000007941 */ /* 0x000fea0003800000 */
.L_x_29676:
        /* <DEDUP_REMOVED lines=31> */
.L_x_29721:
[----:B------:R-:W-:-:S07]  /*9430*/  IMAD.MOV.U32 R177, RZ, RZ, R172 ;  /* 0x000000ffffb17224 */ /* 0x000fce00078e00ac */
.L_x_29722:
[----:B------:R-:W-:Y:S05]  /*9440*/  BSYNC B2 ;  /* 0x0000000000027941 */ /* 0x000fea0003800000 */
.L_x_29720:
        /* <DEDUP_REMOVED lines=16> */
.L_x_29726:
[----:B------:R-:W-:Y:S05]  /*9550*/  BSYNC B3 ;  /* 0x0000000000037941 */ /* 0x000fea0003800000 */
.L_x_29725:
        /* <DEDUP_REMOVED lines=44> */
.L_x_29724:
[----:B------:R-:W-:Y:S05]  /*9820*/  BSYNC B2 ;  /* 0x0000000000027941 */ /* 0x000fea0003800000 */
.L_x_29723:
        /* <DEDUP_REMOVED lines=10> */
.L_x_29719:
[----:B------:R-:W-:Y:S05]  /*98d0*/  BSYNC B1 ;  /* 0x0000000000017941 */ /* 0x000fea0003800000 */
.L_x_29718:
        /* <DEDUP_REMOVED lines=18> */
.L_x_29730:
[----:B------:R-:W-:-:S07]  /*9a00*/  MOV R129, R172 ;  /* 0x000000ac00817202 */ /* 0x000fce0000000f00 */
.L_x_29731:
[----:B------:R-:W-:Y:S05]  /*9a10*/  BSYNC B2 ;  /* 0x0000000000027941 */ /* 0x000fea0003800000 */
.L_x_29729:
        /* <DEDUP_REMOVED lines=16> */
.L_x_29735:
[----:B------:R-:W-:Y:S05]  /*9b20*/  BSYNC B3 ;  /* 0x0000000000037941 */ /* 0x000fea0003800000 */
.L_x_29734:
        /* <DEDUP_REMOVED lines=44> */
.L_x_29733:
[----:B------:R-:W-:Y:S05]  /*9df0*/  BSYNC B2 ;  /* 0x0000000000027941 */ /* 0x000fea0003800000 */
.L_x_29732:
        /* <DEDUP_REMOVED lines=10> */
.L_x_29728:
[----:B------:R-:W-:Y:S05]  /*9ea0*/  BSYNC B1 ;  /* 0x0000000000017941 */ /* 0x000fea0003800000 */
.L_x_29727:
        /* <DEDUP_REMOVED lines=18> */
.L_x_29739:
[----:B------:R-:W-:-:S07]  /*9fd0*/  IMAD.MOV.U32 R179, RZ, RZ, R172 ;  /* 0x000000ffffb37224 */ /* 0x000fce00078e00ac */
.L_x_29740:
[----:B------:R-:W-:Y:S05]  /*9fe0*/  BSYNC B2 ;  /* 0x0000000000027941 */ /* 0x000fea0003800000 */
.L_x_29738:
        /* <DEDUP_REMOVED lines=16> */
.L_x_29744:
[----:B------:R-:W-:Y:S05]  /*a0f0*/  BSYNC B3 ;  /* 0x0000000000037941 */ /* 0x000fea0003800000 */
.L_x_29743:
        /* <DEDUP_REMOVED lines=44> */
.L_x_29742:
[----:B------:R-:W-:Y:S05]  /*a3c0*/  BSYNC B2 ;  /* 0x0000000000027941 */ /* 0x000fea0003800000 */
.L_x_29741:
        /* <DEDUP_REMOVED lines=10> */
.L_x_29737:
[----:B------:R-:W-:Y:S05]  /*a470*/  BSYNC B1 ;  /* 0x0000000000017941 */ /* 0x000fea0003800000 */
.L_x_29736:
        /* <DEDUP_REMOVED lines=18> */
.L_x_29748:
[----:B------:R-:W-:-:S07]  /*a5a0*/  MOV R131, R172 ;  /* 0x000000ac00837202 */ /* 0x000fce0000000f00 */
.L_x_29749:
[----:B------:R-:W-:Y:S05]  /*a5b0*/  BSYNC B2 ;  /* 0x0000000000027941 */ /* 0x000fea0003800000 */
.L_x_29747:
        /* <DEDUP_REMOVED lines=16> */
.L_x_29753:
[----:B------:R-:W-:Y:S05]  /*a6c0*/  BSYNC B3 ;  /* 0x0000000000037941 */ /* 0x000fea0003800000 */
.L_x_29752:
        /* <DEDUP_REMOVED lines=44> */
.L_x_29751:
[----:B------:R-:W-:Y:S05]  /*a990*/  BSYNC B2 ;  /* 0x0000000000027941 */ /* 0x000fea0003800000 */
.L_x_29750:
        /* <DEDUP_REMOVED lines=10> */
.L_x_29746:
[----:B------:R-:W-:Y:S05]  /*aa40*/  BSYNC B1 ;  /* 0x0000000000017941 */ /* 0x000fea0003800000 */
.L_x_29745:
        /* <DEDUP_REMOVED lines=16> */
.L_x_29755:
[----:B------:R-:W-:Y:S05]  /*ab50*/  BSYNC B1 ;  /* 0x0000000000017941 */ /* 0x000fea0003800000 */
.L_x_29754:
[----:B------:R-:W-:Y:S01]  /*ab60*/  IADD3 R182, R182, 0x100, RZ ;  /* 0x00000100b6b67810 */ /* 0x000fe20007ffe0ff */
[----:B------:R-:W-:-:S07]  /*ab70*/  VIADD R181, R181, 0x100 ;  /* 0x00000100b5b57836 */ /* 0x000fce0000000000 */
.L_x_29717:
[----:B------:R-:W-:Y:S05]  /*ab80*/  BSYNC B0 ;  /* 0x0000000000007941 */ /* 0x000fea0003800000 */
.L_x_29716:
        /* <DEDUP_REMOVED lines=31> */
.L_x_29761:
[----:B------:R-:W-:-:S07]  /*ad80*/  IMAD.MOV.U32 R177, RZ, RZ, R172 ;  /* 0x000000ffffb17224 */ /* 0x000fce00078e00ac */
.L_x_29762:
[----:B------:R-:W-:Y:S05]  /*ad90*/  BSYNC B2 ;  /* 0x0000000000027941 */ /* 0x000fea0003800000 */
.L_x_29760:
        /* <DEDUP_REMOVED lines=16> */
.L_x_29766:
[----:B------:R-:W-:Y:S05]  /*aea0*/  BSYNC B3 ;  /* 0x0000000000037941 */ /* 0x000fea0003800000 */
.L_x_29765:
        /* <DEDUP_REMOVED lines=44> */
.L_x_29764:
[----:B------:R-:W-:Y:S05]  /*b170*/  BSYNC B2 ;  /* 0x0000000000027941 */ /* 0x000fea0003800000 */
.L_x_29763:
        /* <DEDUP_REMOVED lines=10> */
.L_x_29759:
[----:B------:R-:W-:Y:S05]  /*b220*/  BSYNC B1 ;  /* 0x0000000000017941 */ /* 0x000fea0003800000 */
.L_x_29758:
        /* <DEDUP_REMOVED lines=18> */
.L_x_29770:
[----:B------:R-:W-:-:S07]  /*b350*/  MOV R133, R172 ;  /* 0x000000ac00857202 */ /* 0x000fce0000000f00 */
.L_x_29771:
[----:B------:R-:W-:Y:S05]  /*b360*/  BSYNC B2 ;  /* 0x0000000000027941 */ /* 0x000fea0003800000 */
.L_x_29769:
        /* <DEDUP_REMOVED lines=16> */
.L_x_29775:
[----:B------:R-:W-:Y:S05]  /*b470*/  BSYNC B3 ;  /* 0x0000000000037941 */ /* 0x000fea0003800000 */
.L_x_29774:
        /* <DEDUP_REMOVED lines=44> */
.L_x_29773:
[----:B------:R-:W-:Y:S05]  /*b740*/  BSYNC B2 ;  /* 0x0000000000027941 */ /* 0x000fea0003800000 */
.L_x_29772:
        /* <DEDUP_REMOVED lines=10> */
.L_x_29768:
[----:B------:R-:W-:Y:S05]  /*b7f0*/  BSYNC B1 ;  /* 0x0000000000017941 */ /* 0x000fea0003800000 */
.L_x_29767:
        /* <DEDUP_REMOVED lines=18> */
.L_x_29779:
[----:B------:R-:W-:-:S07]  /*b920*/  IMAD.MOV.U32 R179, RZ, RZ, R172 ;  /* 0x000000ffffb37224 */ /* 0x000fce00078e00ac */
.L_x_29780:
[----:B------:R-:W-:Y:S05]  /*b930*/  BSYNC B2 ;  /* 0x0000000000027941 */ /* 0x000fea0003800000 */
.L_x_29778:
        /* <DEDUP_REMOVED lines=16> */
.L_x_29784:
[----:B------:R-:W-:Y:S05]  /*ba40*/  BSYNC B3 ;  /* 0x0000000000037941 */ /* 0x000fea0003800000 */
.L_x_29783:
        /* <DEDUP_REMOVED lines=44> */
.L_x_29782:
[----:B------:R-:W-:Y:S05]  /*bd10*/  BSYNC B2 ;  /* 0x0000000000027941 */ /* 0x000fea0003800000 */
.L_x_29781:
        /* <DEDUP_REMOVED lines=10> */
.L_x_29777:
[----:B------:R-:W-:Y:S05]  /*bdc0*/  BSYNC B1 ;  /* 0x0000000000017941 */ /* 0x000fea0003800000 */
.L_x_29776:
        /* <DEDUP_REMOVED lines=18> */
.L_x_29788:
[----:B------:R-:W-:-:S07]  /*bef0*/  MOV R135, R172 ;  /* 0x000000ac00877202 */ /* 0x000fce0000000f00 */
.L_x_29789:
[----:B------:R-:W-:Y:S05]  /*bf00*/  BSYNC B2 ;  /* 0x0000000000027941 */ /* 0x000fea0003800000 */
.L_x_29787:
        /* <DEDUP_REMOVED lines=16> */
.L_x_29793:
[----:B------:R-:W-:Y:S05]  /*c010*/  BSYNC B3 ;  /* 0x0000000000037941 */ /* 0x000fea0003800000 */
.L_x_29792:
        /* <DEDUP_REMOVED lines=44> */
.L_x_29791:
[----:B------:R-:W-:Y:S05]  /*c2e0*/  BSYNC B2 ;  /* 0x0000000000027941 */ /* 0x000fea0003800000 */
.L_x_29790:
        /* <DEDUP_REMOVED lines=10> */
.L_x_29786:
[----:B------:R-:W-:Y:S05]  /*c390*/  BSYNC B1 ;  /* 0x0000000000017941 */ /* 0x000fea0003800000 */
.L_x_29785:
        /* <DEDUP_REMOVED lines=16> */
.L_x_29795:
[----:B------:R-:W-:Y:S05]  /*c4a0*/  BSYNC B1 ;  /* 0x0000000000017941 */ /* 0x000fea0003800000 */
.L_x_29794:
[----:B------:R-:W-:Y:S01]  /*c4b0*/  IADD3 R182, R182, 0x100, RZ ;  /* 0x00000100b6b67810 */ /* 0x000fe20007ffe0ff */
[----:B------:R-:W-:-:S07]  /*c4c0*/  VIADD R181, R181, 0x100 ;  /* 0x00000100b5b57836 */ /* 0x000fce0000000000 */
.L_x_29757:
[----:B------:R-:W-:Y:S05]  /*c4d0*/  BSYNC B0 ;  /* 0x0000000000007941 */ /* 0x000fea0003800000 */
.L_x_29756:
[----:B------:R-:W-:Y:S01]  /*c4e0*/  LOP3.LUT P2, RZ, R188, 0x8, RZ, 0xc0, !PT ;  /* 0x00000008bcff7812 */ /* 0x000fe2000784c0ff */
[----:B------:R-:W-:-:S12]  /*c4f0*/  BSSY B0, `(.L_x_29796) ;  /* 0x000018f000007945 */ /* 0x000fd80003800000 */
[----:B------:R-:W-:Y:S05]  /*c500*/  @!P2 BRA `(.L_x_29797) ;  /* 0x000000180034a947 */ /* 0x000fea0003800000 */
[----:B------:R-:W2:Y:S08]  /*c510*/  LDC.64 R186, c[0x0][0x230] ;  /* 0x00008c00ffba7b82 */ /* 0x000eb00000000a00 */
[----:B------:R-:W3:Y:S01]  /*c520*/  @P1 LDC.64 R138, c[0x0][0x220] ;  /* 0x00008800ff8a1b82 */ /* 0x000ee20000000a00 */
[----:B--2---:R-:W-:-:S04]  /*c530*/  ISETP.NE.U32.AND P2, PT, R186, RZ, PT ;  /* 0x000000ffba00720c */ /* 0x004fc80003f45070 */
[----:B------:R-:W-:-:S13]  /*c540*/  ISETP.NE.AND.EX P2, PT, R187, RZ, PT, P2 ;  /* 0x000000ffbb00720c */ /* 0x000fda0003f45320 */
[----:B01----:R-:W0:Y:S01]  /*c550*/  @P2 LDC.64 R184, c[0x0][0x230] ;  /* 0x00008c00ffb82b82 */ /* 0x003e220000000a00 */
[----:B---3--:R-:W-:-:S05]  /*c560*/  @P1 IMAD.WIDE.U32 R138, R181, 0x10, R138 ;  /* 0x00000010b58a1825 */ /* 0x008fca00078e008a */
        /* <DEDUP_REMOVED lines=22> */
.L_x_29801:
[----:B------:R-:W-:-:S07]  /*c6d0*/  IMAD.MOV.U32 R177, RZ, RZ, R172 ;  /* 0x000000ffffb17224 */ /* 0x000fce00078e00ac */
.L_x_29802:
[----:B------:R-:W-:Y:S05]  /*c6e0*/  BSYNC B2 ;  /* 0x0000000000027941 */ /* 0x000fea0003800000 */
.L_x_29800:
        /* <DEDUP_REMOVED lines=16> */
.L_x_29806:
[----:B------:R-:W-:Y:S05]  /*c7f0*/  BSYNC B3 ;  /* 0x0000000000037941 */ /* 0x000fea0003800000 */
.L_x_29805:
        /* <DEDUP_REMOVED lines=44> */
.L_x_29804:
[----:B------:R-:W-:Y:S05]  /*cac0*/  BSYNC B2 ;  /* 0x0000000000027941 */ /* 0x000fea0003800000 */
.L_x_29803:
        /* <DEDUP_REMOVED lines=10> */
.L_x_29799:
[----:B------:R-:W-:Y:S05]  /*cb70*/  BSYNC B1 ;  /* 0x0000000000017941 */ /* 0x000fea0003800000 */
.L_x_29798:
        /* <DEDUP_REMOVED lines=18> */
.L_x_29810:
[----:B------:R-:W-:-:S07]  /*cca0*/  MOV R137, R172 ;  /* 0x000000ac00897202 */ /* 0x000fce0000000f00 */
.L_x_29811:
[----:B------:R-:W-:Y:S05]  /*ccb0*/  BSYNC B2 ;  /* 0x0000000000027941 */ /* 0x000fea0003800000 */
.L_x_29809:
        /* <DEDUP_REMOVED lines=16> */
.L_x_29815:
[----:B------:R-:W-:Y:S05]  /*cdc0*/  BSYNC B3 ;  /* 0x0000000000037941 */ /* 0x000fea0003800000 */
.L_x_29814:
        /* <DEDUP_REMOVED lines=44> */
.L_x_29813:
[----:B------:R-:W-:Y:S05]  /*d090*/  BSYNC B2 ;  /* 0x0000000000027941 */ /* 0x000fea0003800000 */
.L_x_29812:
        /* <DEDUP_REMOVED lines=10> */
.L_x_29808:
[----:B------:R-:W-:Y:S05]  /*d140*/  BSYNC B1 ;  /* 0x0000000000017941 */ /* 0x000fea0003800000 */
.L_x_29807:
        /* <DEDUP_REMOVED lines=18> */
.L_x_29819:
[----:B------:R-:W-:-:S07]  /*d270*/  IMAD.MOV.U32 R179, RZ, RZ, R172 ;  /* 0x000000ffffb37224 */ /* 0x000fce00078e00ac */
.L_x_29820:
[----:B------:R-:W-:Y:S05]  /*d280*/  BSYNC B2 ;  /* 0x0000000000027941 */ /* 0x000fea0003800000 */
.L_x_29818:
        /* <DEDUP_REMOVED lines=16> */
.L_x_29824:
[----:B------:R-:W-:Y:S05]  /*d390*/  BSYNC B3 ;  /* 0x0000000000037941 */ /* 0x000fea0003800000 */
.L_x_29823:
        /* <DEDUP_REMOVED lines=44> */
.L_x_29822:
[----:B------:R-:W-:Y:S05]  /*d660*/  BSYNC B2 ;  /* 0x0000000000027941 */ /* 0x000fea0003800000 */
.L_x_29821:
        /* <DEDUP_REMOVED lines=10> */
.L_x_29817:
[----:B------:R-:W-:Y:S05]  /*d710*/  BSYNC B1 ;  /* 0x0000000000017941 */ /* 0x000fea0003800000 */
.L_x_29816:
        /* <DEDUP_REMOVED lines=18> */
.L_x_29828:
[----:B------:R-:W-:-:S07]  /*d840*/  MOV R139, R172 ;  /* 0x000000ac008b7202 */ /* 0x000fce0000000f00 */
.L_x_29829:
[----:B------:R-:W-:Y:S05]  /*d850*/  BSYNC B2 ;  /* 0x0000000000027941 */ /* 0x000fea0003800000 */
.L_x_29827:
        /* <DEDUP_REMOVED lines=16> */
.L_x_29833:
[----:B------:R-:W-:Y:S05]  /*d960*/  BSYNC B3 ;  /* 0x0000000000037941 */ /* 0x000fea0003800000 */
.L_x_29832:
        /* <DEDUP_REMOVED lines=44> */
.L_x_29831:
[----:B------:R-:W-:Y:S05]  /*dc30*/  BSYNC B2 ;  /* 0x0000000000027941 */ /* 0x000fea0003800000 */
.L_x_29830:
        /* <DEDUP_REMOVED lines=10> */
.L_x_29826:
[----:B------:R-:W-:Y:S05]  /*dce0*/  BSYNC B1 ;  /* 0x0000000000017941 */ /* 0x000fea0003800000 */
.L_x_29825:
[----:B------:R-:W0:Y:S02]  /*dcf0*/  LDC.64 R184, c[0x0][0x238] ;  /* 0x00008e00ffb87b82 */ /* 0x000e240000000a00 */
[----:B0-----:R-:W-:-:S05]  /*dd00*/  IMAD.WIDE.U32 R182, R182, 0x10, R184 ;  /* 0x00000010b6b67825 */ /* 0x001fca00078e00b8 */
[----:B------:R2:W-:Y:S01]  /*dd10*/  STG.E.128 desc[UR4][R182.64], R136 ;  /* 0x00000088b6007986 */ /* 0x0005e2000c101d04 */
[----:B------:R-:W-:Y:S05]  /*dd20*/  @!P1 BRA `(.L_x_29797) ;  /* 0x00000000002c9947 */ /* 0x000fea0003800000 */
[----:B--2---:R-:W0:Y:S01]  /*dd30*/  LDC.64 R182, c[0x0][0x240] ;  /* 0x00009000ffb67b82 */ /* 0x004e220000000a00 */
        /* <DEDUP_REMOVED lines=10> */
.L_x_29797:
[----:B------:R-:W-:Y:S05]  /*dde0*/  BSYNC B0 ;  /* 0x0000000000007941 */ /* 0x000fea0003800000 */
.L_x_29796:
[----:B--23--:R-:W-:Y:S01]  /*ddf0*/  FADD.FTZ R182, RZ, R108 ;  /* 0x0000006cffb67221 */ /* 0x00cfe20000010000 */
[----:B------:R-:W-:Y:S01]  /*de00*/  ISETP.GT.U32.AND P1, PT, R156, 0x1ff, PT ;  /* 0x000001ff9c00780c */ /* 0x000fe20003f24070 */
[----:B------:R-:W-:Y:S01]  /*de10*/  UMOV UR6, 0xffffffff ;  /* 0xffffffff00067882 */ /* 0x000fe20000000000 */
[----:B------:R-:W-:Y:S01]  /*de20*/  LOP3.LUT R188, R188, 0xfffffffd, RZ, 0xc0, !PT ;  /* 0xfffffffdbcbc7812 */ /* 0x000fe200078ec0ff */
[----:B------:R-:W-:Y:S01]  /*de30*/  FADD.FTZ R143, R109, R182 ;  /* 0x000000b66d8f7221 */ /* 0x000fe20000010000 */
[C---:B------:R-:W-:Y:S02]  /*de40*/  ISETP.GT.U32.AND P2, PT, R156.reuse, 0x4ff, PT ;  /* 0x000004ff9c00780c */ /* 0x040fe40003f44070 */
[----:B------:R-:W-:Y:S01]  /*de50*/  ISETP.GT.U32.AND P3, PT, R156, 0x5ff, PT ;  /* 0x000005ff9c00780c */ /* 0x000fe20003f64070 */
[----:B------:R-:W-:Y:S01]  /*de60*/  FADD.FTZ R182, R110, R143 ;  /* 0x0000008f6eb67221 */ /* 0x000fe20000010000 */
[----:B------:R-:W-:Y:S02]  /*de70*/  ISETP.GT.U32.AND P4, PT, R156, 0x6ff, PT ;  /* 0x000006ff9c00780c */ /* 0x000fe40003f84070 */
[----:B------:R-:W-:Y:S01]  /*de80*/  LOP3.LUT P5, RZ, R0, 0xff, RZ, 0xc0, !PT ;  /* 0x000000ff00ff7812 */ /* 0x000fe200078ac0ff */
[----:B------:R-:W-:Y:S01]  /*de90*/  FADD.FTZ R182, R111, R182 ;  /* 0x000000b66fb67221 */ /* 0x000fe20000010000 */
[----:B------:R-:W-:-:S02]  /*dea0*/  SHF.R.U32.HI R181, RZ, 0x5, R144 ;  /* 0x00000005ffb57819 */ /* 0x000fc40000011690 */
[----:B------:R-:W-:Y:S02]  /*deb0*/  @P1 LOP3.LUT R188, R188, 0x2, RZ, 0xfc, !PT ;  /* 0x00000002bcbc1812 */ /* 0x000fe400078efcff */
[----:B-1----:R-:W-:Y:S02]  /*dec0*/  FSEL R183, R182, RZ, P0 ;  /* 0x000000ffb6b77208 */ /* 0x002fe40000000000 */
        /* <DEDUP_REMOVED lines=37> */
[----:B0-----:R-:W-:-:S04]  /*e120*/  FADD.FTZ R185, R137, R182 ;  /* 0x000000b689b97221 */ /* 0x001fc80000010000 */
        /* <DEDUP_REMOVED lines=92> */
.L_x_29862:
        /* <DEDUP_REMOVED lines=11> */
[----:B------:R-:W-:Y:S01]  /*e7a0*/  ISETP.GT.U32.AND P1, PT, R184, 0x7, PT ;  /* 0x00000007b800780c */ /* 0x000fe20003f24070 */
[----:B------:R-:W-:Y:S01]  /*e7b0*/  BAR.SYNC.DEFER_BLOCKING 0x0 ;  /* 0x0000000000007b1d */ /* 0x000fe20000010000 */
[----:B------:R-:W-:-:S11]  /*e7c0*/  LOP3.LUT P2, RZ, R181, 0x1f, R144, 0xf8, !PT ;  /* 0x0000001fb5ff7812 */ /* 0x000fd6000784f890 */
[----:B------:R-:W-:Y:S01]  /*e7d0*/  @!P1 IMAD.IADD R143, R143, 0x1, R184 ;  /* 0x000000018f8f9824 */ /* 0x000fe200078e02b8 */
[----:B-1----:R-:W-:Y:S02]  /*e7e0*/  @!P1 MOV R0, 0x400 ;  /* 0x0000040000009802 */ /* 0x002fe40000000f00 */
[----:B0-----:R-:W-:Y:S02]  /*e7f0*/  CS2R R186, SRZ ;  /* 0x0000000000ba7805 */ /* 0x001fe4000001ff00 */
[----:B------:R-:W-:Y:S01]  /*e800*/  LOP3.LUT P4, RZ, R188, 0x800, RZ, 0xc0, !PT ;  /* 0x00000800bcff7812 */ /* 0x000fe2000788c0ff */
[----:B------:R-:W-:Y:S01]  /*e810*/  BSSY B0, `(.L_x_29835) ;  /* 0x00000ed000007945 */ /* 0x000fe20003800000 */
[----:B------:R-:W0:Y:S01]  /*e820*/  @!P1 S2R R181, SR_CgaCtaId ;  /* 0x0000000000b59919 */ /* 0x000e220000008800 */
[----:B------:R-:W1:Y:S02]  /*e830*/  @!P2 LDC.64 R182, c[0x0][0x250] ;  /* 0x00009400ffb6ab82 */ /* 0x000e640000000a00 */
[----:B-1----:R-:W-:-:S02]  /*e840*/  @!P2 LEA R182, P3, R160, R182, 0x2 ;  /* 0x000000b6a0b6a211 */ /* 0x002fc400078610ff */
[----:B0-----:R-:W-:Y:S01]  /*e850*/  @!P1 LEA R184, R181, R0, 0x18 ;  /* 0x00000000b5b89211 */ /* 0x001fe200078ec0ff */
[----:B------:R-:W-:Y:S01]  /*e860*/  HFMA2.MMA R0, -RZ, RZ, 0, 0 ;  /* 0x00000000ff007435 */ /* 0x000fe200000001ff */
[----:B------:R-:W-:-:S03]  /*e870*/  @!P2 LEA.HI.X R183, R160, R183, R142, 0x2, P3 ;  /* 0x000000b7a0b7a211 */ /* 0x000fc600018f148e */
[----:B------:R-:W-:Y:S02]  /*e880*/  @!P1 IMAD R143, R143, 0x8, R184 ;  /* 0x000000088f8f9824 */ /* 0x000fe400078e02b8 */
        /* <DEDUP_REMOVED lines=56> */
[----:B------:R-:W-:-:S05]  /*ec10*/  FFMA.FTZ R142, R190, R142, R187 ;  /* 0x0000008ebe8e7223 */ /* 0x000fca00000100bb */
        /* <DEDUP_REMOVED lines=16> */
[----:B0-----:R-:W-:Y:S01]  /*ed20*/  LEA.HI.SX32 R182, R141, R152, 0x1e ;  /* 0x000000988db67211 */ /* 0x001fe200078ff2ff */
        /* <DEDUP_REMOVED lines=17> */
.L_x_29838:
[----:B------:R-:W-:Y:S05]  /*ee40*/  BSYNC B1 ;  /* 0x0000000000017941 */ /* 0x000fea0003800000 */
.L_x_29837:
        /* <DEDUP_REMOVED lines=19> */
.L_x_29840:
[----:B------:R-:W-:Y:S05]  /*ef80*/  BSYNC B1 ;  /* 0x0000000000017941 */ /* 0x000fea0003800000 */
.L_x_29839:
        /* <DEDUP_REMOVED lines=19> */
.L_x_29842:
[----:B------:R-:W-:Y:S05]  /*f0c0*/  BSYNC B1 ;  /* 0x0000000000017941 */ /* 0x000fea0003800000 */
.L_x_29841:
        /* <DEDUP_REMOVED lines=19> */
.L_x_29844:
[----:B------:R-:W-:Y:S05]  /*f200*/  BSYNC B1 ;  /* 0x0000000000017941 */ /* 0x000fea0003800000 */
.L_x_29843:
        /* <DEDUP_REMOVED lines=19> */
.L_x_29846:
[----:B------:R-:W-:Y:S05]  /*f340*/  BSYNC B1 ;  /* 0x0000000000017941 */ /* 0x000fea0003800000 */
.L_x_29845:
        /* <DEDUP_REMOVED lines=19> */
.L_x_29848:
[----:B------:R-:W-:Y:S05]  /*f480*/  BSYNC B1 ;  /* 0x0000000000017941 */ /* 0x000fea0003800000 */
.L_x_29847:
        /* <DEDUP_REMOVED lines=19> */
.L_x_29850:
[----:B------:R-:W-:Y:S05]  /*f5c0*/  BSYNC B1 ;  /* 0x0000000000017941 */ /* 0x000fea0003800000 */
.L_x_29849:
        /* <DEDUP_REMOVED lines=15> */
[----:B------:R-:W-:-:S05]  /*f6c0*/  FFMA.FTZ R143, R95, R0, R91 ;  /* 0x000000005f8f7223 */ /* 0x000fca000001005b */
[----:B------:R0:W-:Y:S02]  /*f6d0*/  STG.E.128 desc[UR4][R182.64], R140 ;  /* 0x0000008cb6007986 */ /* 0x0001e4000c101d04 */
.L_x_29836:
[----:B------:R-:W-:Y:S05]  /*f6e0*/  BSYNC B0 ;  /* 0x0000000000007941 */ /* 0x000fea0003800000 */
.L_x_29835:
[----:B------:R-:W-:Y:S02]  /*f6f0*/  LOP3.LUT P1, RZ, R188, 0x4, RZ, 0xc0, !PT ;  /* 0x00000004bcff7812 */ /* 0x000fe4000782c0ff */
[----:B------:R-:W-:Y:S02]  /*f700*/  IADD3 R160, R160, UR12, RZ ;  /* 0x0000000ca0a07c10 */ /* 0x000fe4000fffe0ff */
[----:B------:R-:W-:Y:S02]  /*f710*/  SEL R0, RZ, 0x1, P1 ;  /* 0x00000001ff007807 */ /* 0x000fe40000800000 */
[----:B------:R-:W-:-:S13]  /*f720*/  ISETP.GE.AND P1, PT, R160, UR13, PT ;  /* 0x0000000da0007c0c */ /* 0x000fda000bf26270 */
[----:B------:R-:W-:Y:S05]  /*f730*/  @!P1 BRA `(.L_x_29851) ;  /* 0xffffff1800d09947 */ /* 0x000fea000383ffff */
[----:B------:R-:W-:Y:S05]  /*f740*/  EXIT ;  /* 0x000000000000794d */ /* 0x000fea0003800000 */
.L_x_29834:
[----:B------:R-:W-:Y:S01]  /*f750*/  HFMA2.MMA R191, -RZ, RZ, 0, 5.9604644775390625e-08 ;  /* 0x00000001ffbf7435 */ /* 0x000fe200000001ff */
[----:B------:R-:W-:Y:S01]  /*f760*/  IMAD.MOV.U32 R192, RZ, RZ, R183 ;  /* 0x000000ffffc07224 */ /* 0x000fe200078e00b7 */
[----:B------:R-:W-:Y:S01]  /*f770*/  MOV R189, 0xffffffff ;  /* 0xffffffff00bd7802 */ /* 0x000fe20000000f00 */
[----:B------:R-:W-:Y:S01]  /*f780*/  IMAD.MOV.U32 R194, RZ, RZ, 0x1f ;  /* 0x0000001fffc27424 */ /* 0x000fe200078e00ff */
[----:B------:R-:W-:Y:S02]  /*f790*/  P2R R193, PR, RZ, 0x20 ;  /* 0x00000020ffc17803 */ /* 0x000fe40000000000 */
[----:B------:R-:W-:-:S13]  /*f7a0*/  LOP3.LUT P5, RZ, R188, 0x2, RZ, 0xc0, !PT ;  /* 0x00000002bcff7812 */ /* 0x000fda00078ac0ff */
[----:B-----5:R-:W-:Y:S05]  /*f7b0*/  WARPSYNC.COLLECTIVE R189, `(.L_x_29852) ;  /* 0x00000000bd087348 */ /* 0x020fea0003c00000 */
[----:B------:R0:W1:Y:S02]  /*f7c0*/  SHFL.BFLY P6, R190, R192, R191, R194 ;  /* 0x0c0000bfc0be7389 */ /* 0x00006400000c00c2 */
[----:B01---5:R-:W-:Y:S01]  /*f7d0*/  ENDCOLLECTIVE ;  /* 0x000000000000791b */ /* 0x023fe20003800000 */
.L_x_29852:
[----:B------:R-:W-:Y:S02]  /*f7e0*/  IMAD.MOV.U32 R191, RZ, RZ, 0x2 ;  /* 0x00000002ffbf7424 */ /* 0x000fe400078e00ff */
[----:B------:R-:W-:-:S04]  /*f7f0*/  IMAD.MOV.U32 R0, RZ, RZ, R190 ;  /* 0x000000ffff007224 */ /* 0x000fc800078e00be */
[----:B------:R-:W-:-:S05]  /*f800*/  FADD.FTZ R184, R183, R0 ;  /* 0x00000000b7b87221 */ /* 0x000fca0000010000 */
[----:B------:R-:W-:-:S07]  /*f810*/  MOV R192, R184 ;  /* 0x000000b800c07202 */ /* 0x000fce0000000f00 */
[----:B------:R-:W-:Y:S05]  /*f820*/  WARPSYNC.COLLECTIVE R189, `(.L_x_29853) ;  /* 0x00000000bd087348 */ /* 0x000fea0003c00000 */
[----:B------:R0:W1:Y:S02]  /*f830*/  SHFL.BFLY P6, R190, R192, R191, R194 ;  /* 0x0c0000bfc0be7389 */ /* 0x00006400000c00c2 */
[----:B01----:R-:W-:Y:S01]  /*f840*/  ENDCOLLECTIVE ;  /* 0x000000000000791b */ /* 0x003fe20003800000 */
.L_x_29853:
[----:B------:R-:W-:Y:S01]  /*f850*/  HFMA2.MMA R191, -RZ, RZ, 0, 2.384185791015625e-07 ;  /* 0x00000004ffbf7435 */ /* 0x000fe200000001ff */
[----:B------:R-:W-:-:S05]  /*f860*/  MOV R185, R190 ;  /* 0x000000be00b97202 */ /* 0x000fca0000000f00 */
[----:B------:R-:W-:-:S04]  /*f870*/  FADD.FTZ R185, R184, R185 ;  /* 0x000000b9b8b97221 */ /* 0x000fc80000010000 */
[----:B------:R-:W-:-:S07]  /*f880*/  IMAD.MOV.U32 R192, RZ, RZ, R185 ;  /* 0x000000ffffc07224 */ /* 0x000fce00078e00b9 */
[----:B------:R-:W-:Y:S05]  /*f890*/  WARPSYNC.COLLECTIVE R189, `(.L_x_29854) ;  /* 0x00000000bd087348 */ /* 0x000fea0003c00000 */
[----:B------:R0:W1:Y:S02]  /*f8a0*/  SHFL.BFLY P6, R190, R192, R191, R194 ;  /* 0x0c0000bfc0be7389 */ /* 0x00006400000c00c2 */
[----:B01----:R-:W-:Y:S01]  /*f8b0*/  ENDCOLLECTIVE ;  /* 0x000000000000791b */ /* 0x003fe20003800000 */
.L_x_29854:
[----:B------:R-:W-:Y:S02]  /*f8c0*/  IMAD.MOV.U32 R191, RZ, RZ, 0x8 ;  /* 0x00000008ffbf7424 */ /* 0x000fe400078e00ff */
[----:B------:R-:W-:-:S04]  /*f8d0*/  IMAD.MOV.U32 R0, RZ, RZ, R190 ;  /* 0x000000ffff007224 */ /* 0x000fc800078e00be */
[----:B------:R-:W-:-:S05]  /*f8e0*/  FADD.FTZ R186, R185, R0 ;  /* 0x00000000b9ba7221 */ /* 0x000fca0000010000 */
[----:B------:R-:W-:-:S07]  /*f8f0*/  MOV R192, R186 ;  /* 0x000000ba00c07202 */ /* 0x000fce0000000f00 */
[----:B------:R-:W-:Y:S05]  /*f900*/  WARPSYNC.COLLECTIVE R189, `(.L_x_29855) ;  /* 0x00000000bd087348 */ /* 0x000fea0003c00000 */
[----:B------:R0:W1:Y:S02]  /*f910*/  SHFL.BFLY P6, R190, R192, R191, R194 ;  /* 0x0c0000bfc0be7389 */ /* 0x00006400000c00c2 */
[----:B01----:R-:W-:Y:S01]  /*f920*/  ENDCOLLECTIVE ;  /* 0x000000000000791b */ /* 0x003fe20003800000 */
.L_x_29855:
[----:B------:R-:W-:Y:S01]  /*f930*/  HFMA2.MMA R191, -RZ, RZ, 0, 9.5367431640625e-07 ;  /* 0x00000010ffbf7435 */ /* 0x000fe200000001ff */
[----:B------:R-:W-:-:S05]  /*f940*/  MOV R187, R190 ;  /* 0x000000be00bb7202 */ /* 0x000fca0000000f00 */
[----:B------:R-:W-:-:S04]  /*f950*/  FADD.FTZ R187, R186, R187 ;  /* 0x000000bbbabb7221 */ /* 0x000fc80000010000 */
[----:B------:R-:W-:-:S07]  /*f960*/  IMAD.MOV.U32 R192, RZ, RZ, R187 ;  /* 0x000000ffffc07224 */ /* 0x000fce00078e00bb */
[----:B------:R-:W-:Y:S05]  /*f970*/  WARPSYNC.COLLECTIVE R189, `(.L_x_29856) ;  /* 0x00000000bd087348 */ /* 0x000fea0003c00000 */
[----:B------:R0:W1:Y:S02]  /*f980*/  SHFL.BFLY P6, R190, R192, R191, R194 ;  /* 0x0c0000bfc0be7389 */ /* 0x00006400000c00c2 */
[----:B01----:R-:W-:Y:S01]  /*f990*/  ENDCOLLECTIVE ;  /* 0x000000000000791b */ /* 0x003fe20003800000 */
.L_x_29856:
[----:B------:R-:W-:Y:S02]  /*f9a0*/  IMAD.MOV.U32 R191, RZ, RZ, 0x1 ;  /* 0x00000001ffbf7424 */ /* 0x000fe400078e00ff */
[----:B------:R-:W-:Y:S01]  /*f9b0*/  IMAD.MOV.U32 R0, RZ, RZ, R190 ;  /* 0x000000ffff007224 */ /* 0x000fe200078e00be */
        /* <DEDUP_REMOVED lines=73> */
.L_x_29857:
[----:B------:R-:W-:Y:S01]  /*fe50*/  HFMA2.MMA R191, -RZ, RZ, 0, 1.1920928955078125e-07 ;  /* 0x00000002ffbf7435 */ /* 0x000fe200000001ff */
[----:B------:R-:W-:-:S05]  /*fe60*/  MOV R183, R190 ;  /* 0x000000be00b77202 */ /* 0x000fca0000000f00 */
[----:B------:R-:W-:-:S04]  /*fe70*/  FADD.FTZ R183, R0, R183 ;  /* 0x000000b700b77221 */ /* 0x000fc80000010000 */
[----:B------:R-:W-:-:S07]  /*fe80*/  IMAD.MOV.U32 R192, RZ, RZ, R183 ;  /* 0x000000ffffc07224 */ /* 0x000fce00078e00b7 */
[----:B------:R-:W-:Y:S05]  /*fe90*/  WARPSYNC.COLLECTIVE R189, `(.L_x_29858) ;  /* 0x00000000bd087348 */ /* 0x000fea0003c00000 */
[----:B------:R0:W1:Y:S02]  /*fea0*/  SHFL.BFLY P6, R190, R192, R191, R194 ;  /* 0x0c0000bfc0be7389 */ /* 0x00006400000c00c2 */
[----:B01----:R-:W-:Y:S01]  /*feb0*/  ENDCOLLECTIVE ;  /* 0x000000000000791b */ /* 0x003fe20003800000 */
.L_x_29858:
[----:B------:R-:W-:Y:S02]  /*fec0*/  IMAD.MOV.U32 R191, RZ, RZ, 0x4 ;  /* 0x00000004ffbf7424 */ /* 0x000fe400078e00ff */
[----:B------:R-:W-:-:S04]  /*fed0*/  IMAD.MOV.U32 R184, RZ, RZ, R190 ;  /* 0x000000ffffb87224 */ /* 0x000fc800078e00be */
[----:B------:R-:W-:-:S05]  /*fee0*/  FADD.FTZ R184, R183, R184 ;  /* 0x000000b8b7b87221 */ /* 0x000fca0000010000 */
[----:B------:R-:W-:-:S07]  /*fef0*/  MOV R192, R184 ;  /* 0x000000b800c07202 */ /* 0x000fce0000000f00 */
[----:B------:R-:W-:Y:S05]  /*ff00*/  WARPSYNC.COLLECTIVE R189, `(.L_x_29859) ;  /* 0x00000000bd087348 */ /* 0x000fea0003c00000 */
[----:B------:R0:W1:Y:S02]  /*ff10*/  SHFL.BFLY P6, R190, R192, R191, R194 ;  /* 0x0c0000bfc0be7389 */ /* 0x00006400000c00c2 */
[----:B01----:R-:W-:Y:S01]  /*ff20*/  ENDCOLLECTIVE ;  /* 0x000000000000791b */ /* 0x003fe20003800000 */
.L_x_29859:
[----:B------:R-:W-:Y:S01]  /*ff30*/  HFMA2.MMA R191, -RZ, RZ, 0, 4.76837158203125e-07 ;  /* 0x00000008ffbf7435 */ /* 0x000fe200000001ff */
[----:B------:R-:W-:-:S05]  /*ff40*/  MOV R185, R190 ;  /* 0x000000be00b97202 */ /* 0x000fca0000000f00 */
[----:B------:R-:W-:-:S04]  /*ff50*/  FADD.FTZ R185, R184, R185 ;  /* 0x000000b9b8b97221 */ /* 0x000fc80000010000 */
[----:B------:R-:W-:-:S07]  /*ff60*/  IMAD.MOV.U32 R192, RZ, RZ, R185 ;  /* 0x000000ffffc07224 */ /* 0x000fce00078e00b9 */
[----:B------:R-:W-:Y:S05]  /*ff70*/  WARPSYNC.COLLECTIVE R189, `(.L_x_29860) ;  /* 0x00000000bd087348 */ /* 0x000fea0003c00000 */
[----:B------:R0:W1:Y:S02]  /*ff80*/  SHFL.BFLY P6, R190, R192, R191, R194 ;  /* 0x0c0000bfc0be7389 */ /* 0x00006400000c00c2 */
[----:B01----:R-:W-:Y:S01]  /*ff90*/  ENDCOLLECTIVE ;  /* 0x000000000000791b */ /* 0x003fe20003800000 */
.L_x_29860:
[----:B------:R-:W-:Y:S02]  /*ffa0*/  IMAD.MOV.U32 R191, RZ, RZ, 0x10 ;  /* 0x00000010ffbf7424 */ /* 0x000fe400078e00ff */
[----:B------:R-:W-:-:S04]  /*ffb0*/  IMAD.MOV.U32 R186, RZ, RZ, R190 ;  /* 0x000000ffffba7224 */ /* 0x000fc800078e00be */
[----:B------:R-:W-:-:S05]  /*ffc0*/  FADD.FTZ R186, R185, R186 ;  /* 0x000000bab9ba7221 */ /* 0x000fca0000010000 */
[----:B------:R-:W-:-:S07]  /*ffd0*/  MOV R192, R186 ;  /* 0x000000ba00c07202 */ /* 0x000fce0000000f00 */
[----:B------:R-:W-:Y:S05]  /*ffe0*/  WARPSYNC.COLLECTIVE R189, `(.L_x_29861) ;  /* 0x00000000bd087348 */ /* 0x000fea0003c00000 */
[----:B------:R0:W1:Y:S02]  /*fff0*/  SHFL.BFLY P6, R190, R192, R191, R194 ;  /* 0x0c0000bfc0be7389 */ /* 0x00006400000c00c2 */
[----:B01----:R-:W-:Y:S01]  /*10000*/  ENDCOLLECTIVE ;  /* 0x000000000000791b */ /* 0x003fe20003800000 */
.L_x_29861:
[----:B------:R-:W-:Y:S01]  /*10010*/  MOV R187, R190 ;  /* 0x000000be00bb7202 */ /* 0x000fe20000000f00 */
[----:B------:R-:W-:Y:S06]  /*10020*/  BRA `(.L_x_29862) ;  /* 0xffffffe400b07947 */ /* 0x000fec000383ffff */
.L_x_29863:
        /* <DEDUP_REMOVED lines=13> */
.L_x_30342:


//--------------------- .text._ZN10layer_norm13ln_fwd_kernelINS_13Kernel_traitsIfffffjLj8192ELj1ELj1ELj8ELj16ENS_18Kernel_traits_baseILj8192EfffffjLj256EEEEELb1ELb1ELb1ELb1EEEvNS_9FwdParamsE --------------------------
	.section	.text._ZN10layer_norm13ln_fwd_kernelINS_13Kernel_traitsIfffffjLj8192ELj1ELj1ELj8ELj16ENS_18Kernel_traits_baseILj8192EfffffjLj256EEEEELb1ELb1ELb1ELb1EEEvNS_9FwdParamsE,"ax",@progbits
	.align	128
        .global         _ZN10layer_norm13ln_fwd_kernelINS_13Kernel_traitsIfffffjLj8192ELj1ELj1ELj8ELj16ENS_18Kernel_traits_baseILj8192EfffffjLj256EEEEELb1ELb1ELb1ELb1EEEvNS_9FwdParamsE
        .type           _ZN10layer_norm13ln_fwd_kernelINS_13Kernel_traitsIfffffjLj8192ELj1ELj1ELj8ELj16ENS_18Kernel_traits_baseILj8192EfffffjLj256EEEEELb1ELb1ELb1ELb1EEEvNS_9FwdParamsE,@function
        .size           _ZN10layer_norm13ln_fwd_kernelINS_13Kernel_traitsIfffffjLj8192ELj1ELj1ELj8ELj16ENS_18Kernel_traits_baseILj8192EfffffjLj256EEEEELb1ELb1ELb1ELb1EEEvNS_9FwdParamsE,(.L_x_30343 - _ZN10layer_norm13ln_fwd_kernelINS_13Kernel_traitsIfffffjLj8192ELj1ELj1ELj8ELj16ENS_18Kernel_traits_baseILj8192EfffffjLj256EEEEELb1ELb1ELb1ELb1EEEvNS_9FwdParamsE)
        .other          _ZN10layer_norm13ln_fwd_kernelINS_13Kernel_traitsIfffffjLj8192ELj1ELj1ELj8ELj16ENS_18Kernel_traits_baseILj8192EfffffjLj256EEEEELb1ELb1ELb1ELb1EEEvNS_9FwdParamsE,@"STO_CUDA_ENTRY STV_DEFAULT"
_ZN10layer_norm13ln_fwd_kernelINS_13Kernel_traitsIfffffjLj8192ELj1ELj1ELj8ELj16ENS_18Kernel_traits_baseILj8192EfffffjLj256EEEEELb1ELb1ELb1ELb1EEEvNS_9FwdParamsE:
.text._ZN10layer_norm13ln_fwd_kernelINS_13Kernel_traitsIfffffjLj8192ELj1ELj1ELj8ELj16ENS_18Kernel_traits_baseILj8192EfffffjLj256EEEEELb1ELb1ELb1ELb1EEEvNS_9FwdParamsE:
        /* <DEDUP_REMOVED lines=151> */
.L_x_30171:
        /* <DEDUP_REMOVED lines=47> */
.L_x_29867:
[----:B------:R-:W-:-:S07]  /*0c60*/  MOV R117, R168 ;  /* 0x000000a800757202 */ /* 0x000fce0000000f00 */
.L_x_29868:
[----:B------:R-:W-:Y:S05]  /*0c70*/  BSYNC B1 ;  /* 0x0000000000017941 */ /* 0x000fea0003800000 */
.L_x_29866:
        /* <DEDUP_REMOVED lines=16> */
.L_x_29872:
[----:B------:R-:W-:Y:S05]  /*0d80*/  BSYNC B2 ;  /* 0x0000000000027941 */ /* 0x000fea0003800000 */
.L_x_29871:
        /* <DEDUP_REMOVED lines=44> */
.L_x_29870:
[----:B------:R-:W-:Y:S05]  /*1050*/  BSYNC B1 ;  /* 0x0000000000017941 */ /* 0x000fea0003800000 */
.L_x_29869:
        /* <DEDUP_REMOVED lines=10> */
.L_x_29865:
[----:B------:R-:W-:Y:S05]  /*1100*/  BSYNC B0 ;  /* 0x0000000000007941 */ /* 0x000fea0003800000 */
.L_x_29864:
        /* <DEDUP_REMOVED lines=18> */
.L_x_29876:
[----:B------:R-:W-:-:S07]  /*1230*/  IMAD.MOV.U32 R109, RZ, RZ, R168 ;  /* 0x000000ffff6d7224 */ /* 0x000fce00078e00a8 */
.L_x_29877:
[----:B------:R-:W-:Y:S05]  /*1240*/  BSYNC B1 ;  /* 0x0000000000017941 */ /* 0x000fea0003800000 */
.L_x_29875:
        /* <DEDUP_REMOVED lines=16> */
.L_x_29881:
[----:B------:R-:W-:Y:S05]  /*1350*/  BSYNC B2 ;  /* 0x0000000000027941 */ /* 0x000fea0003800000 */
.L_x_29880:
        /* <DEDUP_REMOVED lines=44> */
.L_x_29879:
[----:B------:R-:W-:Y:S05]  /*1620*/  BSYNC B1 ;  /* 0x0000000000017941 */ /* 0x000fea0003800000 */
.L_x_29878:
        /* <DEDUP_REMOVED lines=10> */
.L_x_29874:
[----:B------:R-:W-:Y:S05]  /*16d0*/  BSYNC B0 ;  /* 0x0000000000007941 */ /* 0x000fea0003800000 */
.L_x_29873:
        /* <DEDUP_REMOVED lines=18> */
.L_x_29885:
[----:B------:R-:W-:-:S07]  /*1800*/  MOV R118, R168 ;  /* 0x000000a800767202 */ /* 0x000fce0000000f00 */
.L_x_29886:
[----:B------:R-:W-:Y:S05]  /*1810*/  BSYNC B1 ;  /* 0x0000000000017941 */ /* 0x000fea0003800000 */
.L_x_29884:
        /* <DEDUP_REMOVED lines=16> */
.L_x_29890:
[----:B------:R-:W-:Y:S05]  /*1920*/  BSYNC B2 ;  /* 0x0000000000027941 */ /* 0x000fea0003800000 */
.L_x_29889:
        /* <DEDUP_REMOVED lines=44> */
.L_x_29888:
[----:B------:R-:W-:Y:S05]  /*1bf0*/  BSYNC B1 ;  /* 0x0000000000017941 */ /* 0x000fea0003800000 */
.L_x_29887:
        /* <DEDUP_REMOVED lines=10> */
.L_x_29883:
[----:B------:R-:W-:Y:S05]  /*1ca0*/  BSYNC B0 ;  /* 0x0000000000007941 */ /* 0x000fea0003800000 */
.L_x_29882:
        /* <DEDUP_REMOVED lines=18> */
.L_x_29894:
[----:B------:R-:W-:-:S07]  /*1dd0*/  IMAD.MOV.U32 R111, RZ, RZ, R168 ;  /* 0x000000ffff6f7224 */ /* 0x000fce00078e00a8 */
.L_x_29895:
[----:B------:R-:W-:Y:S05]  /*1de0*/  BSYNC B1 ;  /* 0x0000000000017941 */ /* 0x000fea0003800000 */
.L_x_29893:
        /* <DEDUP_REMOVED lines=16> */
.L_x_29899:
[----:B------:R-:W-:Y:S05]  /*1ef0*/  BSYNC B2 ;  /* 0x0000000000027941 */ /* 0x000fea0003800000 */
.L_x_29898:
        /* <DEDUP_REMOVED lines=44> */
.L_x_29897:
[----:B------:R-:W-:Y:S05]  /*21c0*/  BSYNC B1 ;  /* 0x0000000000017941 */ /* 0x000fea0003800000 */
.L_x_29896:
        /* <DEDUP_REMOVED lines=10> */
.L_x_29892:
[----:B------:R-:W-:Y:S05]  /*2270*/  BSYNC B0 ;  /* 0x0000000000007941 */ /* 0x000fea0003800000 */
.L_x_29891:
        /* <DEDUP_REMOVED lines=21> */
.L_x_29901:
[----:B------:R-:W-:Y:S05]  /*23d0*/  BSYNC B0 ;  /* 0x0000000000007941 */ /* 0x000fea0003800000 */
.L_x_29900:
        /* <DEDUP_REMOVED lines=21> */
.L_x_29905:
[----:B------:R-:W-:-:S07]  /*2530*/  MOV R122, R168 ;  /* 0x000000a8007a7202 */ /* 0x000fce0000000f00 */
.L_x_29906:
[----:B------:R-:W-:Y:S05]  /*2540*/  BSYNC B1 ;  /* 0x0000000000017941 */ /* 0x000fea0003800000 */
.L_x_29904:
        /* <DEDUP_REMOVED lines=16> */
.L_x_29910:
[----:B------:R-:W-:Y:S05]  /*2650*/  BSYNC B2 ;  /* 0x0000000000027941 */ /* 0x000fea0003800000 */
.L_x_29909:
        /* <DEDUP_REMOVED lines=44> */
.L_x_29908:
[----:B------:R-:W-:Y:S05]  /*2920*/  BSYNC B1 ;  /* 0x0000000000017941 */ /* 0x000fea0003800000 */
.L_x_29907:
        /* <DEDUP_REMOVED lines=10> */
.L_x_29903:
[----:B------:R-:W-:Y:S05]  /*29d0*/  BSYNC B0 ;  /* 0x0000000000007941 */ /* 0x000fea0003800000 */
.L_x_29902:
        /* <DEDUP_REMOVED lines=18> */
.L_x_29914:
[----:B------:R-:W-:-:S07]  /*2b00*/  IMAD.MOV.U32 R113, RZ, RZ, R168 ;  /* 0x000000ffff717224 */ /* 0x000fce00078e00a8 */
.L_x_29915:
[----:B------:R-:W-:Y:S05]  /*2b10*/  BSYNC B1 ;  /* 0x0000000000017941 */ /* 0x000fea0003800000 */
.L_x_29913:
        /* <DEDUP_REMOVED lines=16> */
.L_x_29919:
[----:B------:R-:W-:Y:S05]  /*2c20*/  BSYNC B2 ;  /* 0x0000000000027941 */ /* 0x000fea0003800000 */
.L_x_29918:
        /* <DEDUP_REMOVED lines=44> */
.L_x_29917:
[----:B------:R-:W-:Y:S05]  /*2ef0*/  BSYNC B1 ;  /* 0x0000000000017941 */ /* 0x000fea0003800000 */
.L_x_29916:
        /* <DEDUP_REMOVED lines=10> */
.L_x_29912:
[----:B------:R-:W-:Y:S05]  /*2fa0*/  BSYNC B0 ;  /* 0x0000000000007941 */ /* 0x000fea0003800000 */
.L_x_29911:
        /* <DEDUP_REMOVED lines=18> */
.L_x_29923:
[----:B------:R-:W-:-:S07]  /*30d0*/  MOV R124, R168 ;  /* 0x000000a8007c7202 */ /* 0x000fce0000000f00 */
.L_x_29924:
[----:B------:R-:W-:Y:S05]  /*30e0*/  BSYNC B1 ;  /* 0x0000000000017941 */ /* 0x000fea0003800000 */
.L_x_29922:
        /* <DEDUP_REMOVED lines=16> */
.L_x_29928:
[----:B------:R-:W-:Y:S05]  /*31f0*/  BSYNC B2 ;  /* 0x0000000000027941 */ /* 0x000fea0003800000 */
.L_x_29927:
        /* <DEDUP_REMOVED lines=44> */
.L_x_29926:
[----:B------:R-:W-:Y:S05]  /*34c0*/  BSYNC B1 ;  /* 0x0000000000017941 */ /* 0x000fea0003800000 */
.L_x_29925:
        /* <DEDUP_REMOVED lines=10> */
.L_x_29921:
[----:B------:R-:W-:Y:S05]  /*3570*/  BSYNC B0 ;  /* 0x0000000000007941 */ /* 0x000fea0003800000 */
.L_x_29920:
        /* <DEDUP_REMOVED lines=18> */
.L_x_29932:
[----:B------:R-:W-:-:S07]  /*36a0*/  IMAD.MOV.U32 R115, RZ, RZ, R168 ;  /* 0x000000ffff737224 */ /* 0x000fce00078e00a8 */
.L_x_29933:
[----:B------:R-:W-:Y:S05]  /*36b0*/  BSYNC B1 ;  /* 0x0000000000017941 */ /* 0x000fea0003800000 */
.L_x_29931:
        /* <DEDUP_REMOVED lines=16> */
.L_x_29937:
[----:B------:R-:W-:Y:S05]  /*37c0*/  BSYNC B2 ;  /* 0x0000000000027941 */ /* 0x000fea0003800000 */
.L_x_29936:
        /* <DEDUP_REMOVED lines=44> */
.L_x_29935:
[----:B------:R-:W-:Y:S05]  /*3a90*/  BSYNC B1 ;  /* 0x0000000000017941 */ /* 0x000fea0003800000 */
.L_x_29934:
        /* <DEDUP_REMOVED lines=10> */
.L_x_29930:
[----:B------:R-:W-:Y:S05]  /*3b40*/  BSYNC B0 ;  /* 0x0000000000007941 */ /* 0x000fea0003800000 */
.L_x_29929:
        /* <DEDUP_REMOVED lines=20> */
.L_x_29939:
[----:B------:R-:W-:Y:S05]  /*3c90*/  BSYNC B0 ;  /* 0x0000000000007941 */ /* 0x000fea0003800000 */
.L_x_29938:
        /* <DEDUP_REMOVED lines=21> */
.L_x_29943:
[----:B------:R-:W-:-:S07]  /*3df0*/  MOV R127, R168 ;  /* 0x000000a8007f7202 */ /* 0x000fce0000000f00 */
.L_x_29944:
[----:B------:R-:W-:Y:S05]  /*3e00*/  BSYNC B1 ;  /* 0x0000000000017941 */ /* 0x000fea0003800000 */
.L_x_29942:
        /* <DEDUP_REMOVED lines=16> */
.L_x_29948:
[----:B------:R-:W-:Y:S05]  /*3f10*/  BSYNC B2 ;  /* 0x0000000000027941 */ /* 0x000fea0003800000 */
.L_x_29947:
        /* <DEDUP_REMOVED lines=44> */
.L_x_29946:
[----:B------:R-:W-:Y:S05]  /*41e0*/  BSYNC B1 ;  /* 0x0000000000017941 */ /* 0x000fea0003800000 */
.L_x_29945:
        /* <DEDUP_REMOVED lines=10> */
.L_x_29941:
[----:B------:R-:W-:Y:S05]  /*4290*/  BSYNC B0 ;  /* 0x0000000000007941 */ /* 0x000fea0003800000 */
.L_x_29940:
        /* <DEDUP_REMOVED lines=18> */
.L_x_29952:
[----:B------:R-:W-:-:S07]  /*43c0*/  IMAD.MOV.U32 R117, RZ, RZ, R168 ;  /* 0x000000ffff757224 */ /* 0x000fce00078e00a8 */
.L_x_29953:
[----:B------:R-:W-:Y:S05]  /*43d0*/  BSYNC B1 ;  /* 0x0000000000017941 */ /* 0x000fea0003800000 */
.L_x_29951:
        /* <DEDUP_REMOVED lines=16> */
.L_x_29957:
[----:B------:R-:W-:Y:S05]  /*44e0*/  BSYNC B2 ;  /* 0x0000000000027941 */ /* 0x000fea0003800000 */
.L_x_29956:
        /* <DEDUP_REMOVED lines=44> */
.L_x_29955:
[----:B------:R-:W-:Y:S05]  /*47b0*/  BSYNC B1 ;  /* 0x0000000000017941 */ /* 0x000fea0003800000 */
.L_x_29954:
        /* <DEDUP_REMOVED lines=10> */
.L_x_29950:
[----:B------:R-:W-:Y:S05]  /*4860*/  BSYNC B0 ;  /* 0x0000000000007941 */ /* 0x000fea0003800000 */
.L_x_29949:
        /* <DEDUP_REMOVED lines=18> */
.L_x_29961:
[----:B------:R-:W-:-:S07]  /*4990*/  MOV R128, R168 ;  /* 0x000000a800807202 */ /* 0x000fce0000000f00 */
.L_x_29962:
[----:B------:R-:W-:Y:S05]  /*49a0*/  BSYNC B1 ;  /* 0x0000000000017941 */ /* 0x000fea0003800000 */
.L_x_29960:
        /* <DEDUP_REMOVED lines=16> */
.L_x_29966:
[----:B------:R-:W-:Y:S05]  /*4ab0*/  BSYNC B2 ;  /* 0x0000000000027941 */ /* 0x000fea0003800000 */
.L_x_29965:
        /* <DEDUP_REMOVED lines=44> */
.L_x_29964:
[----:B------:R-:W-:Y:S05]  /*4d80*/  BSYNC B1 ;  /* 0x0000000000017941 */ /* 0x000fea0003800000 */
.L_x_29963:
        /* <DEDUP_REMOVED lines=10> */
.L_x_29959:
[----:B------:R-:W-:Y:S05]  /*4e30*/  BSYNC B0 ;  /* 0x0000000000007941 */ /* 0x000fea0003800000 */
.L_x_29958:
        /* <DEDUP_REMOVED lines=18> */
.L_x_29970:
[----:B------:R-:W-:-:S07]  /*4f60*/  IMAD.MOV.U32 R119, RZ, RZ, R168 ;  /* 0x000000ffff777224 */ /* 0x000fce00078e00a8 */
.L_x_29971:
[----:B------:R-:W-:Y:S05]  /*4f70*/  BSYNC B1 ;  /* 0x0000000000017941 */ /* 0x000fea0003800000 */
.L_x_29969:
        /* <DEDUP_REMOVED lines=16> */
.L_x_29975:
[----:B------:R-:W-:Y:S05]  /*5080*/  BSYNC B2 ;  /* 0x0000000000027941 */ /* 0x000fea0003800000 */
.L_x_29974:
        /* <DEDUP_REMOVED lines=44> */
.L_x_29973:
[----:B------:R-:W-:Y:S05]  /*5350*/  BSYNC B1 ;  /* 0x0000000000017941 */ /* 0x000fea0003800000 */
.L_x_29972:
        /* <DEDUP_REMOVED lines=10> */
.L_x_29968:
[----:B------:R-:W-:Y:S05]  /*5400*/  BSYNC B0 ;  /* 0x0000000000007941 */ /* 0x000fea0003800000 */
.L_x_29967:
        /* <DEDUP_REMOVED lines=20> */
.L_x_29977:
[----:B------:R-:W-:Y:S05]  /*5550*/  BSYNC B0 ;  /* 0x0000000000007941 */ /* 0x000fea0003800000 */
.L_x_29976:
        /* <DEDUP_REMOVED lines=21> */
.L_x_29981:
[----:B------:R-:W-:-:S07]  /*56b0*/  MOV R131, R168 ;  /* 0x000000a800837202 */ /* 0x000fce0000000f00 */
.L_x_29982:
[----:B------:R-:W-:Y:S05]  /*56c0*/  BSYNC B1 ;  /* 0x0000000000017941 */ /* 0x000fea0003800000 */
.L_x_29980:
        /* <DEDUP_REMOVED lines=16> */
.L_x_29986:
[----:B------:R-:W-:Y:S05]  /*57d0*/  BSYNC B2 ;  /* 0x0000000000027941 */ /* 0x000fea0003800000 */
.L_x_29985:
        /* <DEDUP_REMOVED lines=44> */
.L_x_29984:
[----:B------:R-:W-:Y:S05]  /*5aa0*/  BSYNC B1 ;  /* 0x0000000000017941 */ /* 0x000fea0003800000 */
.L_x_29983:
        /* <DEDUP_REMOVED lines=10> */
.L_x_29979:
[----:B------:R-:W-:Y:S05]  /*5b50*/  BSYNC B0 ;  /* 0x0000000000007941 */ /* 0x000fea0003800000 */
.L_x_29978:
        /* <DEDUP_REMOVED lines=18> */
.L_x_29990:
[----:B------:R-:W-:-:S07]  /*5c80*/  IMAD.MOV.U32 R121, RZ, RZ, R168 ;  /* 0x000000ffff797224 */ /* 0x000fce00078e00a8 */
.L_x_29991:
[----:B------:R-:W-:Y:S05]  /*5c90*/  BSYNC B1 ;  /* 0x0000000000017941 */ /* 0x000fea0003800000 */
.L_x_29989:
        /* <DEDUP_REMOVED lines=16> */
.L_x_29995:
[----:B------:R-:W-:Y:S05]  /*5da0*/  BSYNC B2 ;  /* 0x0000000000027941 */ /* 0x000fea0003800000 */
.L_x_29994:
        /* <DEDUP_REMOVED lines=44> */
.L_x_29993:
[----:B------:R-:W-:Y:S05]  /*6070*/  BSYNC B1 ;  /* 0x0000000000017941 */ /* 0x000fea0003800000 */
.L_x_29992:
        /* <DEDUP_REMOVED lines=10> */
.L_x_29988:
[----:B------:R-:W-:Y:S05]  /*6120*/  BSYNC B0 ;  /* 0x0000000000007941 */ /* 0x000fea0003800000 */
.L_x_29987:
        /* <DEDUP_REMOVED lines=18> */
.L_x_29999:
[----:B------:R-:W-:-:S07]  /*6250*/  MOV R132, R168 ;  /* 0x000000a800847202 */ /* 0x000fce0000000f00 */
.L_x_30000:
[----:B------:R-:W-:Y:S05]  /*6260*/  BSYNC B1 ;  /* 0x0000000000017941 */ /* 0x000fea0003800000 */
.L_x_29998:
        /* <DEDUP_REMOVED lines=16> */
.L_x_30004:
[----:B------:R-:W-:Y:S05]  /*6370*/  BSYNC B2 ;  /* 0x0000000000027941 */ /* 0x000fea0003800000 */
.L_x_30003:
        /* <DEDUP_REMOVED lines=44> */
.L_x_30002:
[----:B------:R-:W-:Y:S05]  /*6640*/  BSYNC B1 ;  /* 0x0000000000017941 */ /* 0x000fea0003800000 */
.L_x_30001:
        /* <DEDUP_REMOVED lines=10> */
.L_x_29997:
[----:B------:R-:W-:Y:S05]  /*66f0*/  BSYNC B0 ;  /* 0x0000000000007941 */ /* 0x000fea0003800000 */
.L_x_29996:
        /* <DEDUP_REMOVED lines=18> */
.L_x_30008:
[----:B------:R-:W-:-:S07]  /*6820*/  IMAD.MOV.U32 R123, RZ, RZ, R168 ;  /* 0x000000ffff7b7224 */ /* 0x000fce00078e00a8 */
.L_x_30009:
[----:B------:R-:W-:Y:S05]  /*6830*/  BSYNC B1 ;  /* 0x0000000000017941 */ /* 0x000fea0003800000 */
.L_x_30007:
        /* <DEDUP_REMOVED lines=16> */
.L_x_30013:
[----:B------:R-:W-:Y:S05]  /*6940*/  BSYNC B2 ;  /* 0x0000000000027941 */ /* 0x000fea0003800000 */
.L_x_30012:
        /* <DEDUP_REMOVED lines=44> */
.L_x_30011:
[----:B------:R-:W-:Y:S05]  /*6c10*/  BSYNC B1 ;  /* 0x0000000000017941 */ /* 0x000fea0003800000 */
.L_x_30010:
        /* <DEDUP_REMOVED lines=10> */
.L_x_30006:
[----:B------:R-:W-:Y:S05]  /*6cc0*/  BSYNC B0 ;  /* 0x0000000000007941 */ /* 0x000fea0003800000 */
.L_x_30005:
        /* <DEDUP_REMOVED lines=20> */
.L_x_30015:
[----:B------:R-:W-:Y:S05]  /*6e10*/  BSYNC B0 ;  /* 0x0000000000007941 */ /* 0x000fea0003800000 */
.L_x_30014:
        /* <DEDUP_REMOVED lines=21> */
.L_x_30019:
[----:B------:R-:W-:-:S07]  /*6f70*/  MOV R135, R168 ;  /* 0x000000a800877202 */ /* 0x000fce0000000f00 */
.L_x_30020:
[----:B------:R-:W-:Y:S05]  /*6f80*/  BSYNC B1 ;  /* 0x0000000000017941 */ /* 0x000fea0003800000 */
.L_x_30018:
        /* <DEDUP_REMOVED lines=16> */
.L_x_30024:
[----:B------:R-:W-:Y:S05]  /*7090*/  BSYNC B2 ;  /* 0x0000000000027941 */ /* 0x000fea0003800000 */
.L_x_30023:
        /* <DEDUP_REMOVED lines=44> */
.L_x_30022:
[----:B------:R-:W-:Y:S05]  /*7360*/  BSYNC B1 ;  /* 0x0000000000017941 */ /* 0x000fea0003800000 */
.L_x_30021:
        /* <DEDUP_REMOVED lines=10> */
.L_x_30017:
[----:B------:R-:W-:Y:S05]  /*7410*/  BSYNC B0 ;  /* 0x0000000000007941 */ /* 0x000fea0003800000 */
.L_x_30016:
        /* <DEDUP_REMOVED lines=18> */
.L_x_30028:
[----:B------:R-:W-:-:S07]  /*7540*/  IMAD.MOV.U32 R125, RZ, RZ, R168 ;  /* 0x000000ffff7d7224 */ /* 0x000fce00078e00a8 */
.L_x_30029:
[----:B------:R-:W-:Y:S05]  /*7550*/  BSYNC B1 ;  /* 0x0000000000017941 */ /* 0x000fea0003800000 */
.L_x_30027:
        /* <DEDUP_REMOVED lines=16> */
.L_x_30033:
[----:B------:R-:W-:Y:S05]  /*7660*/  BSYNC B2 ;  /* 0x0000000000027941 */ /* 0x000fea0003800000 */
.L_x_30032:
        /* <DEDUP_REMOVED lines=44> */
.L_x_30031:
[----:B------:R-:W-:Y:S05]  /*7930*/  BSYNC B1 ;  /* 0x0000000000017941 */ /* 0x000fea0003800000 */
.L_x_30030:
        /* <DEDUP_REMOVED lines=10> */
.L_x_30026:
[----:B------:R-:W-:Y:S05]  /*79e0*/  BSYNC B0 ;  /* 0x0000000000007941 */ /* 0x000fea0003800000 */
.L_x_30025:
        /* <DEDUP_REMOVED lines=18> */
.L_x_30037:
[----:B------:R-:W-:-:S07]  /*7b10*/  MOV R138, R168 ;  /* 0x000000a8008a7202 */ /* 0x000fce0000000f00 */
.L_x_30038:
[----:B------:R-:W-:Y:S05]  /*7b20*/  BSYNC B1 ;  /* 0x0000000000017941 */ /* 0x000fea0003800000 */
.L_x_30036:
        /* <DEDUP_REMOVED lines=16> */
.L_x_30042:
[----:B------:R-:W-:Y:S05]  /*7c30*/  BSYNC B2 ;  /* 0x0000000000027941 */ /* 0x000fea0003800000 */
.L_x_30041:
        /* <DEDUP_REMOVED lines=44> */
.L_x_30040:
[----:B------:R-:W-:Y:S05]  /*7f00*/  BSYNC B1 ;  /* 0x0000000000017941 */ /* 0x000fea0003800000 */
.L_x_30039:
        /* <DEDUP_REMOVED lines=10> */
.L_x_30035:
[----:B------:R-:W-:Y:S05]  /*7fb0*/  BSYNC B0 ;  /* 0x0000000000007941 */ /* 0x000fea0003800000 */
.L_x_30034:
        /* <DEDUP_REMOVED lines=18> */
.L_x_30046:
[----:B------:R-:W-:-:S07]  /*80e0*/  IMAD.MOV.U32 R127, RZ, RZ, R168 ;  /* 0x000000ffff7f7224 */ /* 0x000fce00078e00a8 */
.L_x_30047:
[----:B------:R-:W-:Y:S05]  /*80f0*/  BSYNC B1 ;  /* 0x0000000000017941 */ /* 0x000fea0003800000 */
.L_x_30045:
        /* <DEDUP_REMOVED lines=16> */
.L_x_30051:
[----:B------:R-:W-:Y:S05]  /*8200*/  BSYNC B2 ;  /* 0x0000000000027941 */ /* 0x000fea0003800000 */
.L_x_30050:
        /* <DEDUP_REMOVED lines=44> */
.L_x_30049:
[----:B------:R-:W-:Y:S05]  /*84d0*/  BSYNC B1 ;  /* 0x0000000000017941 */ /* 0x000fea0003800000 */
.L_x_30048:
        /* <DEDUP_REMOVED lines=10> */
.L_x_30044:
[----:B------:R-:W-:Y:S05]  /*8580*/  BSYNC B0 ;  /* 0x0000000000007941 */ /* 0x000fea0003800000 */
.L_x_30043:
        /* <DEDUP_REMOVED lines=20> */
.L_x_30053:
[----:B------:R-:W-:Y:S05]  /*86d0*/  BSYNC B0 ;  /* 0x0000000000007941 */ /* 0x000fea0003800000 */
.L_x_30052:
        /* <DEDUP_REMOVED lines=21> */
.L_x_30057:
[----:B------:R-:W-:-:S07]  /*8830*/  MOV R173, R168 ;  /* 0x000000a800ad7202 */ /* 0x000fce0000000f00 */
.L_x_30058:
[----:B------:R-:W-:Y:S05]  /*8840*/  BSYNC B1 ;  /* 0x0000000000017941 */ /* 0x000fea0003800000 */
.L_x_30056:
        /* <DEDUP_REMOVED lines=16> */
.L_x_30062:
[----:B------:R-:W-:Y:S05]  /*8950*/  BSYNC B2 ;  /* 0x0000000000027941 */ /* 0x000fea0003800000 */
.L_x_30061:
        /* <DEDUP_REMOVED lines=44> */
.L_x_30060:
[----:B------:R-:W-:Y:S05]  /*8c20*/  BSYNC B1 ;  /* 0x0000000000017941 */ /* 0x000fea0003800000 */
.L_x_30059:
        /* <DEDUP_REMOVED lines=10> */
.L_x_30055:
[----:B------:R-:W-:Y:S05]  /*8cd0*/  BSYNC B0 ;  /* 0x0000000000007941 */ /* 0x000fea0003800000 */
.L_x_30054:
        /* <DEDUP_REMOVED lines=18> */
.L_x_30066:
[----:B------:R-:W-:-:S07]  /*8e00*/  IMAD.MOV.U32 R129, RZ, RZ, R168 ;  /* 0x000000ffff817224 */ /* 0x000fce00078e00a8 */
.L_x_30067:
[----:B------:R-:W-:Y:S05]  /*8e10*/  BSYNC B1 ;  /* 0x0000000000017941 */ /* 0x000fea0003800000 */
.L_x_30065:
        /* <DEDUP_REMOVED lines=16> */
.L_x_30071:
[----:B------:R-:W-:Y:S05]  /*8f20*/  BSYNC B2 ;  /* 0x0000000000027941 */ /* 0x000fea0003800000 */
.L_x_30070:
        /* <DEDUP_REMOVED lines=44> */
.L_x_30069:
[----:B------:R-:W-:Y:S05]  /*91f0*/  BSYNC B1 ;  /* 0x0000000000017941 */ /* 0x000fea0003800000 */
.L_x_30068:
        /* <DEDUP_REMOVED lines=10> */
.L_x_30064:
[----:B------:R-:W-:Y:S05]  /*92a0*/  BSYNC B0 ;  /* 0x0000000000007941 */ /* 0x000fea0003800000 */
.L_x_30063:
        /* <DEDUP_REMOVED lines=18> */
.L_x_30075:
[----:B------:R-:W-:-:S07]  /*93d0*/  MOV R171, R168 ;  /* 0x000000a800ab7202 */ /* 0x000fce0000000f00 */
.L_x_30076:
[----:B------:R-:W-:Y:S05]  /*93e0*/  BSYNC B1 ;  /* 0x0000000000017941 */ /* 0x000fea0003800000 */
.L_x_30074:
        /* <DEDUP_REMOVED lines=16> */
.L_x_30080:
[----:B------:R-:W-:Y:S05]  /*94f0*/  BSYNC B2 ;  /* 0x0000000000027941 */ /* 0x000fea0003800000 */
.L_x_30079:
        /* <DEDUP_REMOVED lines=44> */
.L_x_30078:
[----:B------:R-:W-:Y:S05]  /*97c0*/  BSYNC B1 ;  /* 0x0000000000017941 */ /* 0x000fea0003800000 */
.L_x_30077:
        /* <DEDUP_REMOVED lines=10> */
.L_x_30073:
[----:B------:R-:W-:Y:S05]  /*9870*/  BSYNC B0 ;  /* 0x0000000000007941 */ /* 0x000fea0003800000 */
.L_x_30072:
        /* <DEDUP_REMOVED lines=18> */
.L_x_30084:
[----:B------:R-:W-:-:S07]  /*99a0*/  IMAD.MOV.U32 R131, RZ, RZ, R168 ;  /* 0x000000ffff837224 */ /* 0x000fce00078e00a8 */
.L_x_30085:
[----:B------:R-:W-:Y:S05]  /*99b0*/  BSYNC B1 ;  /* 0x0000000000017941 */ /* 0x000fea0003800000 */
.L_x_30083:
        /* <DEDUP_REMOVED lines=16> */
.L_x_30089:
[----:B------:R-:W-:Y:S05]  /*9ac0*/  BSYNC B2 ;  /* 0x0000000000027941 */ /* 0x000fea0003800000 */
.L_x_30088:
        /* <DEDUP_REMOVED lines=44> */
.L_x_30087:
[----:B------:R-:W-:Y:S05]  /*9d90*/  BSYNC B1 ;  /* 0x0000000000017941 */ /* 0x000fea0003800000 */
.L_x_30086:
        /* <DEDUP_REMOVED lines=10> */
.L_x_30082:
[----:B------:R-:W-:Y:S05]  /*9e40*/  BSYNC B0 ;  /* 0x0000000000007941 */ /* 0x000fea0003800000 */
.L_x_30081:
        /* <DEDUP_REMOVED lines=20> */
.L_x_30091:
[----:B------:R-:W-:Y:S05]  /*9f90*/  BSYNC B0 ;  /* 0x0000000000007941 */ /* 0x000fea0003800000 */
.L_x_30090:
        /* <DEDUP_REMOVED lines=21> */
.L_x_30095:
[----:B------:R-:W-:-:S07]  /*a0f0*/  MOV R173, R168 ;  /* 0x000000a800ad7202 */ /* 0x000fce0000000f00 */
.L_x_30096:
[----:B------:R-:W-:Y:S05]  /*a100*/  BSYNC B1 ;  /* 0x0000000000017941 */ /* 0x000fea0003800000 */
.L_x_30094:
        /* <DEDUP_REMOVED lines=16> */
.L_x_30100:
[----:B------:R-:W-:Y:S05]  /*a210*/  BSYNC B2 ;  /* 0x0000000000027941 */ /* 0x000fea0003800000 */
.L_x_30099:
        /* <DEDUP_REMOVED lines=44> */
.L_x_30098:
[----:B------:R-:W-:Y:S05]  /*a4e0*/  BSYNC B1 ;  /* 0x0000000000017941 */ /* 0x000fea0003800000 */
.L_x_30097:
        /* <DEDUP_REMOVED lines=10> */
.L_x_30093:
[----:B------:R-:W-:Y:S05]  /*a590*/  BSYNC B0 ;  /* 0x0000000000007941 */ /* 0x000fea0003800000 */
.L_x_30092:
        /* <DEDUP_REMOVED lines=18> */
.L_x_30104:
[----:B------:R-:W-:-:S07]  /*a6c0*/  IMAD.MOV.U32 R133, RZ, RZ, R168 ;  /* 0x000000ffff857224 */ /* 0x000fce00078e00a8 */
.L_x_30105:
[----:B------:R-:W-:Y:S05]  /*a6d0*/  BSYNC B1 ;  /* 0x0000000000017941 */ /* 0x000fea0003800000 */
.L_x_30103:
        /* <DEDUP_REMOVED lines=16> */
.L_x_30109:
[----:B------:R-:W-:Y:S05]  /*a7e0*/  BSYNC B2 ;  /* 0x0000000000027941 */ /* 0x000fea0003800000 */
.L_x_30108:
        /* <DEDUP_REMOVED lines=44> */
.L_x_30107:
[----:B------:R-:W-:Y:S05]  /*aab0*/  BSYNC B1 ;  /* 0x0000000000017941 */ /* 0x000fea0003800000 */
.L_x_30106:
        /* <DEDUP_REMOVED lines=10> */
.L_x_30102:
[----:B------:R-:W-:Y:S05]  /*ab60*/  BSYNC B0 ;  /* 0x0000000000007941 */ /* 0x000fea0003800000 */
.L_x_30101:
        /* <DEDUP_REMOVED lines=18> */
.L_x_30113:
[----:B------:R-:W-:-:S07]  /*ac90*/  MOV R171, R168 ;  /* 0x000000a800ab7202 */ /* 0x000fce0000000f00 */
.L_x_30114:
[----:B------:R-:W-:Y:S05]  /*aca0*/  BSYNC B1 ;  /* 0x0000000000017941 */ /* 0x000fea0003800000 */
.L_x_30112:
        /* <DEDUP_REMOVED lines=16> */
.L_x_30118:
[----:B------:R-:W-:Y:S05]  /*adb0*/  BSYNC B2 ;  /* 0x0000000000027941 */ /* 0x000fea0003800000 */
.L_x_30117:
        /* <DEDUP_REMOVED lines=44> */
.L_x_30116:
[----:B------:R-:W-:Y:S05]  /*b080*/  BSYNC B1 ;  /* 0x0000000000017941 */ /* 0x000fea0003800000 */
.L_x_30115:
        /* <DEDUP_REMOVED lines=10> */
.L_x_30111:
[----:B------:R-:W-:Y:S05]  /*b130*/  BSYNC B0 ;  /* 0x0000000000007941 */ /* 0x000fea0003800000 */
.L_x_30110:
        /* <DEDUP_REMOVED lines=18> */
.L_x_30122:
[----:B------:R-:W-:-:S07]  /*b260*/  IMAD.MOV.U32 R135, RZ, RZ, R168 ;  /* 0x000000ffff877224 */ /* 0x000fce00078e00a8 */
.L_x_30123:
[----:B------:R-:W-:Y:S05]  /*b270*/  BSYNC B1 ;  /* 0x0000000000017941 */ /* 0x000fea0003800000 */
.L_x_30121:
        /* <DEDUP_REMOVED lines=16> */
.L_x_30127:
[----:B------:R-:W-:Y:S05]  /*b380*/  BSYNC B2 ;  /* 0x0000000000027941 */ /* 0x000fea0003800000 */
.L_x_30126:
        /* <DEDUP_REMOVED lines=44> */
.L_x_30125:
[----:B------:R-:W-:Y:S05]  /*b650*/  BSYNC B1 ;  /* 0x0000000000017941 */ /* 0x000fea0003800000 */
.L_x_30124:
        /* <DEDUP_REMOVED lines=10> */
.L_x_30120:
[----:B------:R-:W-:Y:S05]  /*b700*/  BSYNC B0 ;  /* 0x0000000000007941 */ /* 0x000fea0003800000 */
.L_x_30119:
        /* <DEDUP_REMOVED lines=20> */
.L_x_30129:
[----:B------:R-:W-:Y:S05]  /*b850*/  BSYNC B0 ;  /* 0x0000000000007941 */ /* 0x000fea0003800000 */
.L_x_30128:
[----:B--2---:R-:W-:Y:S01]  /*b860*/  @P3 IMAD.WIDE.U32 R182, R180, 0x10, R182 ;  /* 0x00000010b4b63825 */ /* 0x004fe200078e00b6 */
[----:B------:R-:W2:Y:S04]  /*b870*/  @P0 LDG.E.128 R100, desc[UR4][R186.64] ;  /* 0x00000004ba640981 */ /* 0x000ea8000c1e1d00 */
[----:B-----5:R1:W5:Y:S01]  /*b880*/  @P3 LDG.E.128 R104, desc[UR4][R182.64] ;  /* 0x00000004b6683981 */ /* 0x020362000c1e1d00 */
[----:B------:R-:W-:Y:S01]  /*b890*/  @!P4 ISETP.NE.U32.AND P1, PT, R174, RZ, PT ;  /* 0x000000ffae00c20c */ /* 0x000fe20003f25070 */
[----:B------:R-:W-:Y:S01]  /*b8a0*/  BSSY B0, `(.L_x_30130) ;  /* 0x000005b000007945 */ /* 0x000fe20003800000 */
[----:B0-----:R-:W-:Y:S02]  /*b8b0*/  @!P4 IMAD.MOV.U32 R138, RZ, RZ, R188 ;  /* 0x000000ffff8ac224 */ /* 0x001fe400078e00bc */
        /* <DEDUP_REMOVED lines=15> */
.L_x_30133:
[----:B------:R-:W-:-:S07]  /*b9b0*/  MOV R173, R168 ;  /* 0x000000a800ad7202 */ /* 0x000fce0000000f00 */
.L_x_30134:
[----:B------:R-:W-:Y:S05]  /*b9c0*/  BSYNC B1 ;  /* 0x0000000000017941 */ /* 0x000fea0003800000 */
.L_x_30132:
        /* <DEDUP_REMOVED lines=16> */
.L_x_30138:
[----:B------:R-:W-:Y:S05]  /*bad0*/  BSYNC B2 ;  /* 0x0000000000027941 */ /* 0x000fea0003800000 */
.L_x_30137:
        /* <DEDUP_REMOVED lines=44> */
.L_x_30136:
[----:B------:R-:W-:Y:S05]  /*bda0*/  BSYNC B1 ;  /* 0x0000000000017941 */ /* 0x000fea0003800000 */
.L_x_30135:
        /* <DEDUP_REMOVED lines=10> */
.L_x_30131:
[----:B------:R-:W-:Y:S05]  /*be50*/  BSYNC B0 ;  /* 0x0000000000007941 */ /* 0x000fea0003800000 */
.L_x_30130:
        /* <DEDUP_REMOVED lines=18> */
.L_x_30142:
[----:B------:R-:W-:-:S07]  /*bf80*/  IMAD.MOV.U32 R137, RZ, RZ, R168 ;  /* 0x000000ffff897224 */ /* 0x000fce00078e00a8 */
.L_x_30143:
[----:B------:R-:W-:Y:S05]  /*bf90*/  BSYNC B1 ;  /* 0x0000000000017941 */ /* 0x000fea0003800000 */
.L_x_30141:
        /* <DEDUP_REMOVED lines=16> */
.L_x_30147:
[----:B------:R-:W-:Y:S05]  /*c0a0*/  BSYNC B2 ;  /* 0x0000000000027941 */ /* 0x000fea0003800000 */
.L_x_30146:
        /* <DEDUP_REMOVED lines=44> */
.L_x_30145:
[----:B------:R-:W-:Y:S05]  /*c370*/  BSYNC B1 ;  /* 0x0000000000017941 */ /* 0x000fea0003800000 */
.L_x_30144:
        /* <DEDUP_REMOVED lines=10> */
.L_x_30140:
[----:B------:R-:W-:Y:S05]  /*c420*/  BSYNC B0 ;  /* 0x0000000000007941 */ /* 0x000fea0003800000 */
.L_x_30139:
        /* <DEDUP_REMOVED lines=18> */
.L_x_30151:
[----:B------:R-:W-:-:S07]  /*c550*/  MOV R171, R168 ;  /* 0x000000a800ab7202 */ /* 0x000fce0000000f00 */
.L_x_30152:
[----:B------:R-:W-:Y:S05]  /*c560*/  BSYNC B1 ;  /* 0x0000000000017941 */ /* 0x000fea0003800000 */
.L_x_30150:
        /* <DEDUP_REMOVED lines=16> */
.L_x_30156:
[----:B------:R-:W-:Y:S05]  /*c670*/  BSYNC B2 ;  /* 0x0000000000027941 */ /* 0x000fea0003800000 */
.L_x_30155:
        /* <DEDUP_REMOVED lines=44> */
.L_x_30154:
[----:B------:R-:W-:Y:S05]  /*c940*/  BSYNC B1 ;  /* 0x0000000000017941 */ /* 0x000fea0003800000 */
.L_x_30153:
        /* <DEDUP_REMOVED lines=10> */
.L_x_30149:
[----:B------:R-:W-:Y:S05]  /*c9f0*/  BSYNC B0 ;  /* 0x0000000000007941 */ /* 0x000fea0003800000 */
.L_x_30148:
        /* <DEDUP_REMOVED lines=18> */
.L_x_30160:
[----:B------:R-:W-:-:S07]  /*cb20*/  MOV R139, R168 ;  /* 0x000000a8008b7202 */ /* 0x000fce0000000f00 */
.L_x_30161:
[----:B------:R-:W-:Y:S05]  /*cb30*/  BSYNC B1 ;  /* 0x0000000000017941 */ /* 0x000fea0003800000 */
.L_x_30159:
        /* <DEDUP_REMOVED lines=16> */
.L_x_30165:
[----:B------:R-:W-:Y:S05]  /*cc40*/  BSYNC B2 ;  /* 0x0000000000027941 */ /* 0x000fea0003800000 */
.L_x_30164:
        /* <DEDUP_REMOVED lines=44> */
.L_x_30163:
[----:B------:R-:W-:Y:S05]  /*cf10*/  BSYNC B1 ;  /* 0x0000000000017941 */ /* 0x000fea0003800000 */
.L_x_30162:
        /* <DEDUP_REMOVED lines=10> */
.L_x_30158:
[----:B------:R-:W-:Y:S05]  /*cfc0*/  BSYNC B0 ;  /* 0x0000000000007941 */ /* 0x000fea0003800000 */
.L_x_30157:
        /* <DEDUP_REMOVED lines=33> */
[----:B0-----:R-:W-:-:S03]  /*d1e0*/  LOP3.LUT P1, RZ, R174, 0x1f, RZ, 0xc0, !PT ;  /* 0x0000001faeff7812 */ /* 0x001fc6000782c0ff */
[----:B------:R-:W-:Y:S01]  /*d1f0*/  FADD.FTZ R140, R141, R136 ;  /* 0x000000888d8c7221 */ /* 0x000fe20000010000 */
[----:B------:R-:W-:-:S03]  /*d200*/  SHF.R.U32.HI R141, RZ, 0x5, R174 ;  /* 0x00000005ff8d7819 */ /* 0x000fc600000116ae */
[----:B------:R-:W-:Y:S01]  /*d210*/  FADD.FTZ R181, R140, R137 ;  /* 0x000000898cb57221 */ /* 0x000fe20000010000 */
[----:B------:R-:W-:-:S03]  /*d220*/  LOP3.LUT R175, R141, 0x7fffff8, RZ, 0xc0, !PT ;  /* 0x07fffff88daf7812 */ /* 0x000fc600078ec0ff */
[----:B------:R-:W-:Y:S01]  /*d230*/  FADD.FTZ R0, R181, R138 ;  /* 0x0000008ab5007221 */ /* 0x000fe20000010000 */
[----:B------:R-:W-:Y:S06]  /*d240*/  @!P3 BRA `(.L_x_30167) ;  /* 0x00000000002cb947 */ /* 0x000fec0003800000 */
[----:B-1----:R-:W0:Y:S01]  /*d250*/  LDC.64 R182, c[0x0][0x240] ;  /* 0x00009000ffb67b82 */ /* 0x002e220000000a00 */
[----:B------:R-:W-:Y:S02]  /*d260*/  SHF.L.U32 R181, R171, 0x10, RZ ;  /* 0x00000010abb57819 */ /* 0x000fe400000006ff */
[----:B------:R-:W-:Y:S02]  /*d270*/  LOP3.LUT R140, R172, 0xffff, RZ, 0xc0, !PT ;  /* 0x0000ffffac8c7812 */ /* 0x000fe400078ec0ff */
[----:B------:R-:W-:Y:S02]  /*d280*/  LOP3.LUT R181, R181, 0xff0000, RZ, 0xc0, !PT ;  /* 0x00ff0000b5b57812 */ /* 0x000fe400078ec0ff */
[----:B------:R-:W-:Y:S02]  /*d290*/  LOP3.LUT R185, R170, 0xff, RZ, 0xc0, !PT ;  /* 0x000000ffaab97812 */ /* 0x000fe400078ec0ff */
[----:B------:R-:W-:Y:S02]  /*d2a0*/  LEA R140, R140, R181, 0x18 ;  /* 0x000000b58c8c7211 */ /* 0x000fe400078ec0ff */
[----:B------:R-:W-:-:S03]  /*d2b0*/  LOP3.LUT R187, R173, 0xff, RZ, 0xc0, !PT ;  /* 0x000000ffadbb7812 */ /* 0x000fc600078ec0ff */
[----:B------:R-:W-:-:S05]  /*d2c0*/  IMAD R140, R185, 0x100, R140 ;  /* 0x00000100b98c7824 */ /* 0x000fca00078e028c */
[----:B------:R-:W-:Y:S01]  /*d2d0*/  IADD3 R187, R140, R187, RZ ;  /* 0x000000bb8cbb7210 */ /* 0x000fe20007ffe0ff */
[----:B0-----:R-:W-:-:S05]  /*d2e0*/  IMAD.WIDE.U32 R180, R180, 0x4, R182 ;  /* 0x00000004b4b47825 */ /* 0x001fca00078e00b6 */
[----:B------:R0:W-:Y:S02]  /*d2f0*/  STG.E desc[UR4][R180.64], R187 ;  /* 0x000000bbb4007986 */ /* 0x0001e4000c101904 */
.L_x_30167:
[----:B------:R-:W-:Y:S05]  /*d300*/  BSYNC B0 ;  /* 0x0000000000007941 */ /* 0x000fea0003800000 */
.L_x_30166:
        /* <DEDUP_REMOVED lines=8> */
[----:B-1----:R-:W0:Y:S02]  /*d390*/  SHFL.BFLY PT, R183, R180, 0x4, 0x1f ;  /* 0x0c801f00b4b77f89 */ /* 0x002e2400000e0000 */
        /* <DEDUP_REMOVED lines=79> */
.L_x_30182:
        /* <DEDUP_REMOVED lines=17> */
[----:B------:R-:W-:-:S03]  /*d9a0*/  CS2R R140, SRZ ;  /* 0x00000000008c7805 */ /* 0x000fc6000001ff00 */
[----:B------:R-:W-:Y:S01]  /*d9b0*/  @!P1 IMAD R180, R175, 0x8, R180 ;  /* 0x00000008afb49824 */ /* 0x000fe200078e02b4 */
[----:B------:R-:W-:-:S04]  /*d9c0*/  HFMA2.MMA R175, -RZ, RZ, 0, 0 ;  /* 0x00000000ffaf7435 */ /* 0x000fc800000001ff */
[----:B------:R0:W-:Y:S02]  /*d9d0*/  @!P1 LDS.64 R140, [R180] ;  /* 0x00000000b48c9984 */ /* 0x0001e40000000a00 */
[----:B------:R-:W-:Y:S02]  /*d9e0*/  @!P1 MOV R175, 0x400 ;  /* 0x0000040000af9802 */ /* 0x000fe40000000f00 */
        /* <DEDUP_REMOVED lines=68> */
[----:B------:R-:W-:Y:S01]  /*de30*/  FSEL R140, R187, RZ, !P2 ;  /* 0x000000ffbb8c7208 */ /* 0x000fe20005000000 */
[----:B------:R-:W-:-:S04]  /*de40*/  VIADD R177, R177, 0xffffffff ;  /* 0xffffffffb1b17836 */ /* 0x000fc80000000000 */
        /* <DEDUP_REMOVED lines=35> */
[----:B------:R-:W-:Y:S01]  /*e080*/  LEA.HI.SX32 R177, R177, R142, 0x1e ;  /* 0x0000008eb1b17211 */ /* 0x000fe200078ff2ff */
        /* <DEDUP_REMOVED lines=32> */
[----:B------:R-:W-:Y:S01]  /*e290*/  IADD3 R117, R177, 0x100, RZ ;  /* 0x00000100b1757810 */ /* 0x000fe20007ffe0ff */
[----:B------:R-:W-:Y:S01]  /*e2a0*/  FMUL.FTZ R0, R0, R139 ;  /* 0x0000008b00007220 */ /* 0x000fe20000410000 */
[----:B------:R-:W-:Y:S01]  /*e2b0*/  FFMA.FTZ R111, R67, R110, R99 ;  /* 0x0000006e436f7223 */ /* 0x000fe20000010063 */
[----:B------:R-:W-:Y:S01]  /*e2c0*/  FFMA.FTZ R109, R65, R108, R97 ;  /* 0x0000006c416d7223 */ /* 0x000fe20000010061 */
[C---:B------:R-:W-:Y:S01]  /*e2d0*/  IADD3 R139, R177.reuse, 0x200, RZ ;  /* 0x00000200b18b7810 */ /* 0x040fe20007ffe0ff */
[----:B------:R-:W-:Y:S01]  /*e2e0*/  FFMA.FTZ R110, R66, R175, R98 ;  /* 0x000000af426e7223 */ /* 0x000fe20000010062 */
[----:B------:R-:W-:Y:S01]  /*e2f0*/  FFMA.FTZ R108, R64, R141, R96 ;  /* 0x0000008d406c7223 */ /* 0x000fe20000010060 */
[----:B0-----:R-:W-:-:S04]  /*e300*/  IMAD.WIDE.U32 R114, R177, 0x10, R112 ;  /* 0x00000010b1727825 */ /* 0x001fc800078e0070 */
[----:B------:R-:W-:Y:S01]  /*e310*/  FFMA.FTZ R121, R61, R116, R93 ;  /* 0x000000743d797223 */ /* 0x000fe2000001005d */
[----:B------:R-:W-:Y:S01]  /*e320*/  IADD3 R131, R177, 0x400, RZ ;  /* 0x00000400b1837810 */ /* 0x000fe20007ffe0ff */
[----:B------:R-:W-:Y:S01]  /*e330*/  FFMA.FTZ R123, R63, R118, R95 ;  /* 0x000000763f7b7223 */ /* 0x000fe2000001005f */
[C---:B------:R-:W-:Y:S01]  /*e340*/  IADD3 R133, R177.reuse, 0x500, RZ ;  /* 0x00000500b1857810 */ /* 0x040fe20007ffe0ff */
[----:B------:R-:W-:Y:S01]  /*e350*/  FFMA.FTZ R122, R62, R185, R94 ;  /* 0x000000b93e7a7223 */ /* 0x000fe2000001005e */
[C---:B------:R-:W-:Y:S01]  /*e360*/  IADD3 R137, R177.reuse, 0x700, RZ ;  /* 0x00000700b1897810 */ /* 0x040fe20007ffe0ff */
[----:B------:R-:W-:Y:S01]  /*e370*/  FFMA.FTZ R120, R60, R181, R92 ;  /* 0x000000b53c787223 */ /* 0x000fe2000001005c */
[----:B------:R-:W-:Y:S02]  /*e380*/  VIADD R129, R177, 0x300 ;  /* 0x00000300b1817836 */ /* 0x000fe40000000000 */
[----:B------:R-:W-:Y:S01]  /*e390*/  FFMA.FTZ R127, R59, R126, R91 ;  /* 0x0000007e3b7f7223 */ /* 0x000fe2000001005b */
[----:B------:R-:W-:-:S02]  /*e3a0*/  VIADD R135, R177, 0x600 ;  /* 0x00000600b1877836 */ /* 0x000fc40000000000 */
        /* <DEDUP_REMOVED lines=8> */
[----:B------:R1:W-:Y:S01]  /*e430*/  STG.E.128 desc[UR4][R116.64], R120 ;  /* 0x0000007874007986 */ /* 0x0003e2000c101d04 */
[----:B------:R-:W-:-:S03]  /*e440*/  IMAD.WIDE.U32 R128, R129, 0x10, R112 ;  /* 0x0000001081807825 */ /* 0x000fc600078e0070 */
[----:B------:R2:W-:Y:S01]  /*e450*/  STG.E.128 desc[UR4][R138.64], R124 ;  /* 0x0000007c8a007986 */ /* 0x0005e2000c101d04 */
[----:B------:R-:W-:-:S04]  /*e460*/  IMAD.WIDE.U32 R130, R131, 0x10, R112 ;  /* 0x0000001083827825 */ /* 0x000fc800078e0070 */
[----:B------:R-:W-:-:S04]  /*e470*/  IMAD.WIDE.U32 R132, R133, 0x10, R112 ;  /* 0x0000001085847825 */ /* 0x000fc800078e0070 */
[----:B------:R-:W-:-:S04]  /*e480*/  IMAD.WIDE.U32 R134, R135, 0x10, R112 ;  /* 0x0000001087867825 */ /* 0x000fc800078e0070 */
[----:B0-----:R-:W-:Y:S01]  /*e490*/  FFMA.FTZ R111, R55, R174, R87 ;  /* 0x000000ae376f7223 */ /* 0x001fe20000010057 */
        /* <DEDUP_REMOVED lines=23> */
.L_x_30170:
[----:B------:R-:W-:Y:S05]  /*e610*/  BSYNC B0 ;  /* 0x0000000000007941 */ /* 0x000fea0003800000 */
.L_x_30169:
[----:B------:R-:W-:Y:S02]  /*e620*/  IADD3 R143, R143, UR10, RZ ;  /* 0x0000000a8f8f7c10 */ /* 0x000fe4000fffe0ff */
[----:B------:R-:W-:Y:S02]  /*e630*/  SEL R0, RZ, 0x1, P0 ;  /* 0x00000001ff007807 */ /* 0x000fe40000000000 */
[----:B------:R-:W-:-:S13]  /*e640*/  ISETP.GE.AND P1, PT, R143, UR11, PT ;  /* 0x0000000b8f007c0c */ /* 0x000fda000bf26270 */
[----:B------:R-:W-:Y:S05]  /*e650*/  @!P1 BRA `(.L_x_30171) ;  /* 0xffffff2000c49947 */ /* 0x000fea000383ffff */
[----:B------:R-:W-:Y:S05]  /*e660*/  EXIT ;  /* 0x000000000000794d */ /* 0x000fea0003800000 */
.L_x_30168:
[----:B------:R-:W-:Y:S01]  /*e670*/  HFMA2.MMA R186, -RZ, RZ, 0, 5.9604644775390625e-08 ;  /* 0x00000001ffba7435 */ /* 0x000fe200000001ff */
[----:B0-----:R-:W-:Y:S01]  /*e680*/  IMAD.MOV.U32 R187, RZ, RZ, R0 ;  /* 0x000000ffffbb7224 */ /* 0x001fe200078e0000 */
[----:B------:R-:W-:Y:S01]  /*e690*/  MOV R189, 0x1f ;  /* 0x0000001f00bd7802 */ /* 0x000fe20000000f00 */
[----:B------:R-:W-:-:S08]  /*e6a0*/  IMAD.MOV.U32 R184, RZ, RZ, -0x1 ;  /* 0xffffffffffb87424 */ /* 0x000fd000078e00ff */
[----:B-1---5:R-:W-:Y:S05]  /*e6b0*/  WARPSYNC.COLLECTIVE R184, `(.L_x_30172) ;  /* 0x00000000b8087348 */ /* 0x022fea0003c00000 */
[----:B------:R0:W2:Y:S02]  /*e6c0*/  SHFL.BFLY P3, R185, R187, R186, R189 ;  /* 0x0c0000babbb97389 */ /* 0x0000a400000600bd */
[----:B012--5:R-:W-:Y:S01]  /*e6d0*/  ENDCOLLECTIVE ;  /* 0x000000000000791b */ /* 0x027fe20003800000 */
.L_x_30172:
[----:B------:R-:W-:Y:S01]  /*e6e0*/  IMAD.MOV.U32 R186, RZ, RZ, 0x2 ;  /* 0x00000002ffba7424 */ /* 0x000fe200078e00ff */
[----:B------:R-:W-:-:S05]  /*e6f0*/  MOV R181, R185 ;  /* 0x000000b900b57202 */ /* 0x000fca0000000f00 */
[----:B------:R-:W-:-:S05]  /*e700*/  FADD.FTZ R181, R0, R181 ;  /* 0x000000b500b57221 */ /* 0x000fca0000010000 */
[----:B------:R-:W-:-:S07]  /*e710*/  MOV R187, R181 ;  /* 0x000000b500bb7202 */ /* 0x000fce0000000f00 */
[----:B------:R-:W-:Y:S05]  /*e720*/  WARPSYNC.COLLECTIVE R184, `(.L_x_30173) ;  /* 0x00000000b8087348 */ /* 0x000fea0003c00000 */
[----:B------:R0:W1:Y:S02]  /*e730*/  SHFL.BFLY P3, R185, R187, R186, R189 ;  /* 0x0c0000babbb97389 */ /* 0x00006400000600bd */
[----:B01----:R-:W-:Y:S01]  /*e740*/  ENDCOLLECTIVE ;  /* 0x000000000000791b */ /* 0x003fe20003800000 */
.L_x_30173:
[----:B------:R-:W-:Y:S01]  /*e750*/  IMAD.MOV.U32 R186, RZ, RZ, 0x4 ;  /* 0x00000004ffba7424 */ /* 0x000fe200078e00ff */
[----:B------:R-:W-:-:S05]  /*e760*/  MOV R140, R185 ;  /* 0x000000b9008c7202 */ /* 0x000fca0000000f00 */
[----:B------:R-:W-:-:S05]  /*e770*/  FADD.FTZ R180, R181, R140 ;  /* 0x0000008cb5b47221 */ /* 0x000fca0000010000 */
[----:B------:R-:W-:-:S07]  /*e780*/  MOV R187, R180 ;  /* 0x000000b400bb7202 */ /* 0x000fce0000000f00 */
[----:B------:R-:W-:Y:S05]  /*e790*/  WARPSYNC.COLLECTIVE R184, `(.L_x_30174) ;  /* 0x00000000b8087348 */ /* 0x000fea0003c00000 */
[----:B------:R0:W1:Y:S02]  /*e7a0*/  SHFL.BFLY P3, R185, R187, R186, R189 ;  /* 0x0c0000babbb97389 */ /* 0x00006400000600bd */
[----:B01----:R-:W-:Y:S01]  /*e7b0*/  ENDCOLLECTIVE ;  /* 0x000000000000791b */ /* 0x003fe20003800000 */
.L_x_30174:
[----:B------:R-:W-:Y:S01]  /*e7c0*/  IMAD.MOV.U32 R186, RZ, RZ, 0x8 ;  /* 0x00000008ffba7424 */ /* 0x000fe200078e00ff */
[----:B------:R-:W-:-:S05]  /*e7d0*/  MOV R183, R185 ;  /* 0x000000b900b77202 */ /* 0x000fca0000000f00 */
[----:B------:R-:W-:-:S05]  /*e7e0*/  FADD.FTZ R183, R180, R183 ;  /* 0x000000b7b4b77221 */ /* 0x000fca0000010000 */
[----:B------:R-:W-:-:S07]  /*e7f0*/  MOV R187, R183 ;  /* 0x000000b700bb7202 */ /* 0x000fce0000000f00 */
[----:B------:R-:W-:Y:S05]  /*e800*/  WARPSYNC.COLLECTIVE R184, `(.L_x_30175) ;  /* 0x00000000b8087348 */ /* 0x000fea0003c00000 */
[----:B------:R0:W1:Y:S02]  /*e810*/  SHFL.BFLY P3, R185, R187, R186, R189 ;  /* 0x0c0000babbb97389 */ /* 0x00006400000600bd */
[----:B01----:R-:W-:Y:S01]  /*e820*/  ENDCOLLECTIVE ;  /* 0x000000000000791b */ /* 0x003fe20003800000 */
.L_x_30175:
[----:B------:R-:W-:Y:S01]  /*e830*/  IMAD.MOV.U32 R186, RZ, RZ, 0x10 ;  /* 0x00000010ffba7424 */ /* 0x000fe200078e00ff */
[----:B------:R-:W-:-:S05]  /*e840*/  MOV R140, R185 ;  /* 0x000000b9008c7202 */ /* 0x000fca0000000f00 */
[----:B------:R-:W-:-:S05]  /*e850*/  FADD.FTZ R182, R183, R140 ;  /* 0x0000008cb7b67221 */ /* 0x000fca0000010000 */
[----:B------:R-:W-:-:S07]  /*e860*/  MOV R187, R182 ;  /* 0x000000b600bb7202 */ /* 0x000fce0000000f00 */
[----:B------:R-:W-:Y:S05]  /*e870*/  WARPSYNC.COLLECTIVE R184, `(.L_x_30176) ;  /* 0x00000000b8087348 */ /* 0x000fea0003c00000 */
[----:B------:R0:W1:Y:S02]  /*e880*/  SHFL.BFLY P3, R185, R187, R186, R189 ;  /* 0x0c0000babbb97389 */ /* 0x00006400000600bd */
[----:B01----:R-:W-:Y:S01]  /*e890*/  ENDCOLLECTIVE ;  /* 0x000000000000791b */ /* 0x003fe20003800000 */
.L_x_30176:
        /* <DEDUP_REMOVED lines=71> */
.L_x_30177:
[----:B------:R-:W-:Y:S01]  /*ed10*/  HFMA2.MMA R186, -RZ, RZ, 0, 1.1920928955078125e-07 ;  /* 0x00000002ffba7435 */ /* 0x000fe200000001ff */
[----:B------:R-:W-:-:S04]  /*ed20*/  IMAD.MOV.U32 R181, RZ, RZ, R185 ;  /* 0x000000ffffb57224 */ /* 0x000fc800078e00b9 */
[----:B------:R-:W-:-:S05]  /*ed30*/  FADD.FTZ R181, R0, R181 ;  /* 0x000000b500b57221 */ /* 0x000fca0000010000 */
[----:B------:R-:W-:-:S07]  /*ed40*/  MOV R187, R181 ;  /* 0x000000b500bb7202 */ /* 0x000fce0000000f00 */
[----:B------:R-:W-:Y:S05]  /*ed50*/  WARPSYNC.COLLECTIVE R184, `(.L_x_30178) ;  /* 0x00000000b8087348 */ /* 0x000fea0003c00000 */
[----:B------:R0:W1:Y:S02]  /*ed60*/  SHFL.BFLY P3, R185, R187, R186, R189 ;  /* 0x0c0000babbb97389 */ /* 0x00006400000600bd */
[----:B01----:R-:W-:Y:S01]  /*ed70*/  ENDCOLLECTIVE ;  /* 0x000000000000791b */ /* 0x003fe20003800000 */
.L_x_30178:
[----:B------:R-:W-:Y:S01]  /*ed80*/  HFMA2.MMA R186, -RZ, RZ, 0, 2.384185791015625e-07 ;  /* 0x00000004ffba7435 */ /* 0x000fe200000001ff */
[----:B------:R-:W-:-:S04]  /*ed90*/  IMAD.MOV.U32 R180, RZ, RZ, R185 ;  /* 0x000000ffffb47224 */ /* 0x000fc800078e00b9 */
[----:B------:R-:W-:-:S05]  /*eda0*/  FADD.FTZ R180, R181, R180 ;  /* 0x000000b4b5b47221 */ /* 0x000fca0000010000 */
[----:B------:R-:W-:-:S07]  /*edb0*/  MOV R187, R180 ;  /* 0x000000b400bb7202 */ /* 0x000fce0000000f00 */
[----:B------:R-:W-:Y:S05]  /*edc0*/  WARPSYNC.COLLECTIVE R184, `(.L_x_30179) ;  /* 0x00000000b8087348 */ /* 0x000fea0003c00000 */
[----:B------:R0:W1:Y:S02]  /*edd0*/  SHFL.BFLY P3, R185, R187, R186, R189 ;  /* 0x0c0000babbb97389 */ /* 0x00006400000600bd */
[----:B01----:R-:W-:Y:S01]  /*ede0*/  ENDCOLLECTIVE ;  /* 0x000000000000791b */ /* 0x003fe20003800000 */
.L_x_30179:
[----:B------:R-:W-:Y:S01]  /*edf0*/  HFMA2.MMA R186, -RZ, RZ, 0, 4.76837158203125e-07 ;  /* 0x00000008ffba7435 */ /* 0x000fe200000001ff */
[----:B------:R-:W-:-:S04]  /*ee00*/  IMAD.MOV.U32 R183, RZ, RZ, R185 ;  /* 0x000000ffffb77224 */ /* 0x000fc800078e00b9 */
[----:B------:R-:W-:-:S05]  /*ee10*/  FADD.FTZ R183, R180, R183 ;  /* 0x000000b7b4b77221 */ /* 0x000fca0000010000 */
[----:B------:R-:W-:-:S07]  /*ee20*/  MOV R187, R183 ;  /* 0x000000b700bb7202 */ /* 0x000fce0000000f00 */
[----:B------:R-:W-:Y:S05]  /*ee30*/  WARPSYNC.COLLECTIVE R184, `(.L_x_30180) ;  /* 0x00000000b8087348 */ /* 0x000fea0003c00000 */
[----:B------:R0:W1:Y:S02]  /*ee40*/  SHFL.BFLY P3, R185, R187, R186, R189 ;  /* 0x0c0000babbb97389 */ /* 0x00006400000600bd */
[----:B01----:R-:W-:Y:S01]  /*ee50*/  ENDCOLLECTIVE ;  /* 0x000000000000791b */ /* 0x003fe20003800000 */
.L_x_30180:
[----:B------:R-:W-:Y:S01]  /*ee60*/  HFMA2.MMA R186, -RZ, RZ, 0, 9.5367431640625e-07 ;  /* 0x00000010ffba7435 */ /* 0x000fe200000001ff */
[----:B------:R-:W-:-:S04]  /*ee70*/  IMAD.MOV.U32 R182, RZ, RZ, R185 ;  /* 0x000000ffffb67224 */ /* 0x000fc800078e00b9 */
[----:B------:R-:W-:-:S05]  /*ee80*/  FADD.FTZ R182, R183, R182 ;  /* 0x000000b6b7b67221 */ /* 0x000fca0000010000 */
[----:B------:R-:W-:-:S07]  /*ee90*/  MOV R187, R182 ;  /* 0x000000b600bb7202 */ /* 0x000fce0000000f00 */
[----:B------:R-:W-:Y:S05]  /*eea0*/  WARPSYNC.COLLECTIVE R184, `(.L_x_30181) ;  /* 0x00000000b8087348 */ /* 0x000fea0003c00000 */
[----:B------:R0:W1:Y:S02]  /*eeb0*/  SHFL.BFLY P3, R185, R187, R186, R189 ;  /* 0x0c0000babbb97389 */ /* 0x00006400000600bd */
[----:B01----:R-:W-:Y:S01]  /*eec0*/  ENDCOLLECTIVE ;  /* 0x000000000000791b */ /* 0x003fe20003800000 */
.L_x_30181:
[----:B------:R-:W-:Y:S05]  /*eed0*/  BRA `(.L_x_30182) ;  /* 0xffffffe8006c7947 */ /* 0x000fea000383ffff */
.L_x_30183:
        /* <DEDUP_REMOVED lines=10> */
.L_x_30343:


//--------------------- .nv.global.init           --------------------------
	.section	.nv.global.init,"aw",@progbits
	.align	4
.nv.global.init:
	.type		mrg32k3aM1SubSeq,@object
	.size		mrg32k3aM1SubSeq,(mrg32k3aM2SubSeq - mrg32k3aM1SubSeq)
mrg32k3aM1SubSeq:
        /* <DEDUP_REMOVED lines=126> */
	.type		mrg32k3aM2SubSeq,@object
	.size		mrg32k3aM2SubSeq,(mrg32k3aM1 - mrg32k3aM2SubSeq)
mrg32k3aM2SubSeq:
        /* <DEDUP_REMOVED lines=126> */
	.type		mrg32k3aM1,@object
	.size		mrg32k3aM1,(mrg32k3aM1Seq - mrg32k3aM1)
mrg32k3aM1:
        /* <DEDUP_REMOVED lines=144> */
	.type		mrg32k3aM1Seq,@object
	.size		mrg32k3aM1Seq,(mrg32k3aM2 - mrg32k3aM1Seq)
mrg32k3aM1Seq:
        /* <DEDUP_REMOVED lines=144> */
	.type		mrg32k3aM2,@object
	.size		mrg32k3aM2,(mrg32k3aM2Seq - mrg32k3aM2)
mrg32k3aM2:
        /* <DEDUP_REMOVED lines=144> */
	.type		mrg32k3aM2Seq,@object
	.size		mrg32k3aM2Seq,(precalc_xorwow_matrix - mrg32k3aM2Seq)
mrg32k3aM2Seq:
        /* <DEDUP_REMOVED lines=144> */
	.type		precalc_xorwow_matrix,@object
	.size		precalc_xorwow_matrix,(precalc_xorwow_offset_matrix - precalc_xorwow_matrix)
precalc_xorwow_matrix:
        /* <DEDUP_REMOVED lines=6400> */
	.type		precalc_xorwow_offset_matrix,@object
	.size		precalc_xorwow_offset_matrix,(.L_1 - precalc_xorwow_offset_matrix)
precalc_xorwow_offset_matrix:
        /* <DEDUP_REMOVED lines=6400> */
.L_1:


//--------------------- .nv.shared._ZN10layer_norm13ln_fwd_kernelINS_13Kernel_traitsI13__nv_bfloat16S2_S2_S2_fjLj8192ELj1ELj1ELj8ELj16ENS_18Kernel_traits_baseILj8192ES2_S2_S2_S2_fjLj256EEEEELb0ELb0ELb0ELb0EEEvNS_9FwdParamsE --------------------------
	.section	.nv.shared._ZN10layer_norm13ln_fwd_kernelINS_13Kernel_traitsI13__nv_bfloat16S2_S2_S2_fjLj8192ELj1ELj1ELj8ELj16ENS_18Kernel_traits_baseILj8192ES2_S2_S2_S2_fjLj256EEEEELb0ELb0ELb0ELb0EEEvNS_9FwdParamsE,"aw",@nobits
	.sectionflags	@""
	.align	16
	.zero		1024


//--------------------- .nv.shared.reserved.0     --------------------------
	.section	.nv.shared.reserved.0,"aw",@nobits
	.weak		__nv_reservedSMEM_offset_0_alias
	.size		__nv_reservedSMEM_offset_0_alias, 0, 0
	.other		__nv_reservedSMEM_offset_0_alias,@"STO_CUDA_RESERVED_SHARED STV_DEFAULT"
__nv_reservedSMEM_offset_0_alias:
	.zero		0


//--------------------- .nv.shared._ZN10layer_norm13ln_fwd_kernelINS_13Kernel_traitsI13__nv_bfloat16S2_S2_S2_fjLj8192ELj1ELj1ELj8ELj16ENS_18Kernel_traits_baseILj8192ES2_S2_S2_S2_fjLj256EEEEELb0ELb0ELb0ELb1EEEvNS_9FwdParamsE --------------------------
	.section	.nv.shared._ZN10layer_norm13ln_fwd_kernelINS_13Kernel_traitsI13__nv_bfloat16S2_S2_S2_fjLj8192ELj1ELj1ELj8ELj16ENS_18Kernel_traits_baseILj8192ES2_S2_S2_S2_fjLj256EEEEELb0ELb0ELb0ELb1EEEvNS_9FwdParamsE,"aw",@nobits
	.sectionflags	@""
	.align	16
	.zero		1024


//--------------------- .nv.shared._ZN10layer_norm13ln_fwd_kernelINS_13Kernel_traitsI13__nv_bfloat16S2_S2_S2_fjLj8192ELj1ELj1ELj8ELj16ENS_18Kernel_traits_baseILj8192ES2_S2_S2_S2_fjLj256EEEEELb0ELb0ELb1ELb0EEEvNS_9FwdParamsE --------------------------
	.section	.nv.shared._ZN10layer_norm13ln_fwd_kernelINS_13Kernel_traitsI13__nv_bfloat16S2_S2_S2_fjLj8192ELj1ELj1ELj8ELj16ENS_18Kernel_traits_baseILj8192ES2_S2_S2_S2_fjLj256EEEEELb0ELb0ELb1ELb0EEEvNS_9FwdParamsE,"aw",@nobits
	.sectionflags	@""
	.align	16
	.zero		1024


//--------------------- .nv.shared._ZN10layer_norm13ln_fwd_kernelINS_13Kernel_traitsI13__nv_bfloat16S2_S2_S2_fjLj8192ELj1ELj1ELj8ELj16ENS_18Kernel_traits_baseILj8192ES2_S2_S2_S2_fjLj256EEEEELb0ELb0ELb1ELb1EEEvNS_9FwdParamsE --------------------------
	.section	.nv.shared._ZN10layer_norm13ln_fwd_kernelINS_13Kernel_traitsI13__nv_bfloat16S2_S2_S2_fjLj8192ELj1ELj1ELj8ELj16ENS_18Kernel_traits_baseILj8192ES2_S2_S2_S2_fjLj256EEEEELb0ELb0ELb1ELb1EEEvNS_9FwdParamsE,"aw",@nobits
	.sectionflags	@""
	.align	16
	.zero		1024


//--------------------- .nv.shared._ZN10layer_norm13ln_fwd_kernelINS_13Kernel_traitsI13__nv_bfloat16S2_S2_S2_fjLj8192ELj1ELj1ELj8ELj16ENS_18Kernel_traits_baseILj8192ES2_S2_S2_S2_fjLj256EEEEELb0ELb1ELb0ELb0EEEvNS_9FwdParamsE --------------------------
	.section	.nv.shared._ZN10layer_norm13ln_fwd_kernelINS_13Kernel_traitsI13__nv_bfloat16S2_S2_S2_fjLj8192ELj1ELj1ELj8ELj16ENS_18Kernel_traits_baseILj8192ES2_S2_S2_S2_fjLj256EEEEELb0ELb1ELb0ELb0EEEvNS_9FwdParamsE,"aw",@nobits
	.sectionflags	@""
	.align	16
	.zero		1024


//--------------------- .nv.shared._ZN10layer_norm13ln_fwd_kernelINS_13Kernel_traitsI13__nv_bfloat16S2_S2_S2_fjLj8192ELj1ELj1ELj8ELj16ENS_18Kernel_traits_baseILj8192ES2_S2_S2_S2_fjLj256EEEEELb0ELb1ELb0ELb1EEEvNS_9FwdParamsE --------------------------
	.section	.nv.shared._ZN10layer_norm13ln_fwd_kernelINS_13Kernel_traitsI13__nv_bfloat16S2_S2_S2_fjLj8192ELj1ELj1ELj8ELj16ENS_18Kernel_traits_baseILj8192ES2_S2_S2_S2_fjLj256EEEEELb0ELb1ELb0ELb1EEEvNS_9FwdParamsE,"aw",@nobits
	.sectionflags	@""
	.align	16
	.zero		1024


//--------------------- .nv.shared._ZN10layer_norm13ln_fwd_kernelINS_13Kernel_traitsI13__nv_bfloat16S2_S2_S2_fjLj8192ELj1ELj1ELj8ELj16ENS_18Kernel_traits_baseILj8192ES2_S2_S2_S2_fjLj256EEEEELb0ELb1ELb1ELb0EEEvNS_9FwdParamsE --------------------------
	.section	.nv.shared._ZN10layer_norm13ln_fwd_kernelINS_13Kernel_traitsI13__nv_bfloat16S2_S2_S2_fjLj8192ELj1ELj1ELj8ELj16ENS_18Kernel_traits_baseILj8192ES2_S2_S2_S2_fjLj256EEEEELb0ELb1ELb1ELb0EEEvNS_9FwdParamsE,"aw",@nobits
	.sectionflags	@""
	.align	16
	.zero		1024


//--------------------- .nv.shared._ZN10layer_norm13ln_fwd_kernelINS_13Kernel_traitsI13__nv_bfloat16S2_S2_S2_fjLj8192ELj1ELj1ELj8ELj16ENS_18Kernel_traits_baseILj8192ES2_S2_S2_S2_fjLj256EEEEELb0ELb1ELb1ELb1EEEvNS_9FwdParamsE --------------------------
	.section	.nv.shared._ZN10layer_norm13ln_fwd_kernelINS_13Kernel_traitsI13__nv_bfloat16S2_S2_S2_fjLj8192ELj1ELj1ELj8ELj16ENS_18Kernel_traits_baseILj8192ES2_S2_S2_S2_fjLj256EEEEELb0ELb1ELb1ELb1EEEvNS_9FwdParamsE,"aw",@nobits
	.sectionflags	@""
	.align	16
	.zero		1024


//--------------------- .nv.shared._ZN10layer_norm13ln_fwd_kernelINS_13Kernel_traitsI13__nv_bfloat16S2_S2_S2_fjLj8192ELj1ELj1ELj8ELj16ENS_18Kernel_traits_baseILj8192ES2_S2_S2_S2_fjLj256EEEEELb1ELb0ELb0ELb0EEEvNS_9FwdParamsE --------------------------
	.section	.nv.shared._ZN10layer_norm13ln_fwd_kernelINS_13Kernel_traitsI13__nv_bfloat16S2_S2_S2_fjLj8192ELj1ELj1ELj8ELj16ENS_18Kernel_traits_baseILj8192ES2_S2_S2_S2_fjLj256EEEEELb1ELb0ELb0ELb0EEEvNS_9FwdParamsE,"aw",@nobits
	.sectionflags	@""
	.align	16
	.zero		1024


//--------------------- .nv.shared._ZN10layer_norm13ln_fwd_kernelINS_13Kernel_traitsI13__nv_bfloat16S2_S2_S2_fjLj8192ELj1ELj1ELj8ELj16ENS_18Kernel_traits_baseILj8192ES2_S2_S2_S2_fjLj256EEEEELb1ELb0ELb0ELb1EEEvNS_9FwdParamsE --------------------------
	.section	.nv.shared._ZN10layer_norm13ln_fwd_kernelINS_13Kernel_traitsI13__nv_bfloat16S2_S2_S2_fjLj8192ELj1ELj1ELj8ELj16ENS_18Kernel_traits_baseILj8192ES2_S2_S2_S2_fjLj256EEEEELb1ELb0ELb0ELb1EEEvNS_9FwdParamsE,"aw",@nobits
	.sectionflags	@""
	.align	16
	.zero		1024


//--------------------- .nv.shared._ZN10layer_norm13ln_fwd_kernelINS_13Kernel_traitsI13__nv_bfloat16S2_S2_S2_fjLj8192ELj1ELj1ELj8ELj16ENS_18Kernel_traits_baseILj8192ES2_S2_S2_S2_fjLj256EEEEELb1ELb0ELb1ELb0EEEvNS_9FwdParamsE --------------------------
	.section	.nv.shared._ZN10layer_norm13ln_fwd_kernelINS_13Kernel_traitsI13__nv_bfloat16S2_S2_S2_fjLj8192ELj1ELj1ELj8ELj16ENS_18Kernel_traits_baseILj8192ES2_S2_S2_S2_fjLj256EEEEELb1ELb0ELb1ELb0EEEvNS_9FwdParamsE,"aw",@nobits
	.sectionflags	@""
	.align	16
	.zero		1024


//--------------------- .nv.shared._ZN10layer_norm13ln_fwd_kernelINS_13Kernel_traitsI13__nv_bfloat16S2_S2_S2_fjLj8192ELj1ELj1ELj8ELj16ENS_18Kernel_traits_baseILj8192ES2_S2_S2_S2_fjLj256EEEEELb1ELb0ELb1ELb1EEEvNS_9FwdParamsE --------------------------
	.section	.nv.shared._ZN10layer_norm13ln_fwd_kernelINS_13Kernel_traitsI13__nv_bfloat16S2_S2_S2_fjLj8192ELj1ELj1ELj8ELj16ENS_18Kernel_traits_baseILj8192ES2_S2_S2_S2_fjLj256EEEEELb1ELb0ELb1ELb1EEEvNS_9FwdParamsE,"aw",@nobits
	.sectionflags	@""
	.align	16
	.zero		1024


//--------------------- .nv.shared._ZN10layer_norm13ln_fwd_kernelINS_13Kernel_traitsI13__nv_bfloat16S2_S2_S2_fjLj8192ELj1ELj1ELj8ELj16ENS_18Kernel_traits_baseILj8192ES2_S2_S2_S2_fjLj256EEEEELb1ELb1ELb0ELb0EEEvNS_9FwdParamsE --------------------------
	.section	.nv.shared._ZN10layer_norm13ln_fwd_kernelINS_13Kernel_traitsI13__nv_bfloat16S2_S2_S2_fjLj8192ELj1ELj1ELj8ELj16ENS_18Kernel_traits_baseILj8192ES2_S2_S2_S2_fjLj256EEEEELb1ELb1ELb0ELb0EEEvNS_9FwdParamsE,"aw",@nobits
	.sectionflags	@""
	.align	16
	.zero		1024


//--------------------- .nv.shared._ZN10layer_norm13ln_fwd_kernelINS_13Kernel_traitsI13__nv_bfloat16S2_S2_S2_fjLj8192ELj1ELj1ELj8ELj16ENS_18Kernel_traits_baseILj8192ES2_S2_S2_S2_fjLj256EEEEELb1ELb1ELb0ELb1EEEvNS_9FwdParamsE --------------------------
	.section	.nv.shared._ZN10layer_norm13ln_fwd_kernelINS_13Kernel_traitsI13__nv_bfloat16S2_S2_S2_fjLj8192ELj1ELj1ELj8ELj16ENS_18Kernel_traits_baseILj8192ES2_S2_S2_S2_fjLj256EEEEELb1ELb1ELb0ELb1EEEvNS_9FwdParamsE,"aw",@nobits
	.sectionflags	@""
	.align	16
	.zero		1024


//--------------------- .nv.shared._ZN10layer_norm13ln_fwd_kernelINS_13Kernel_traitsI13__nv_bfloat16S2_S2_S2_fjLj8192ELj1ELj1ELj8ELj16ENS_18Kernel_traits_baseILj8192ES2_S2_S2_S2_fjLj256EEEEELb1ELb1ELb1ELb0EEEvNS_9FwdParamsE --------------------------
	.section	.nv.shared._ZN10layer_norm13ln_fwd_kernelINS_13Kernel_traitsI13__nv_bfloat16S2_S2_S2_fjLj8192ELj1ELj1ELj8ELj16ENS_18Kernel_traits_baseILj8192ES2_S2_S2_S2_fjLj256EEEEELb1ELb1ELb1ELb0EEEvNS_9FwdParamsE,"aw",@nobits
	.sectionflags	@""
	.align	16
	.zero		1024


//--------------------- .nv.shared._ZN10layer_norm13ln_fwd_kernelINS_13Kernel_traitsI13__nv_bfloat16S2_S2_S2_fjLj8192ELj1ELj1ELj8ELj16ENS_18Kernel_traits_baseILj8192ES2_S2_S2_S2_fjLj256EEEEELb1ELb1ELb1ELb1EEEvNS_9FwdParamsE --------------------------
	.section	.nv.shared._ZN10layer_norm13ln_fwd_kernelINS_13Kernel_traitsI13__nv_bfloat16S2_S2_S2_fjLj8192ELj1ELj1ELj8ELj16ENS_18Kernel_traits_baseILj8192ES2_S2_S2_S2_fjLj256EEEEELb1ELb1ELb1ELb1EEEvNS_9FwdParamsE,"aw",@nobits
	.sectionflags	@""
	.align	16
	.zero		1024


//--------------------- .nv.shared._ZN10layer_norm13ln_fwd_kernelINS_13Kernel_traitsI6__halfS2_S2_S2_fjLj8192ELj1ELj1ELj8ELj16ENS_18Kernel_traits_baseILj8192ES2_S2_S2_S2_fjLj256EEEEELb0ELb0ELb0ELb0EEEvNS_9FwdParamsE --------------------------
	.section	.nv.shared._ZN10layer_norm13ln_fwd_kernelINS_13Kernel_traitsI6__halfS2_S2_S2_fjLj8192ELj1ELj1ELj8ELj16ENS_18Kernel_traits_baseILj8192ES2_S2_S2_S2_fjLj256EEEEELb0ELb0ELb0ELb0EEEvNS_9FwdParamsE,"aw",@nobits
	.sectionflags	@""
	.align	16
	.zero		1024


//--------------------- .nv.shared._ZN10layer_norm13ln_fwd_kernelINS_13Kernel_traitsI6__halfS2_S2_S2_fjLj8192ELj1ELj1ELj8ELj16ENS_18Kernel_traits_baseILj8192ES2_S2_S2_S2_fjLj256EEEEELb0ELb0ELb0ELb1EEEvNS_9FwdParamsE --------------------------
	.section	.nv.shared._ZN10layer_norm13ln_fwd_kernelINS_13Kernel_traitsI6__halfS2_S2_S2_fjLj8192ELj1ELj1ELj8ELj16ENS_18Kernel_traits_baseILj8192ES2_S2_S2_S2_fjLj256EEEEELb0ELb0ELb0ELb1EEEvNS_9FwdParamsE,"aw",@nobits
	.sectionflags	@""
	.align	16
	.zero		1024


//--------------------- .nv.shared._ZN10layer_norm13ln_fwd_kernelINS_13Kernel_traitsI6__halfS2_S2_S2_fjLj8192ELj1ELj1ELj8ELj16ENS_18Kernel_traits_baseILj8192ES2_S2_S2_S2_fjLj256EEEEELb0ELb0ELb1ELb0EEEvNS_9FwdParamsE --------------------------
	.section	.nv.shared._ZN10layer_norm13ln_fwd_kernelINS_13Kernel_traitsI6__halfS2_S2_S2_fjLj8192ELj1ELj1ELj8ELj16ENS_18Kernel_traits_baseILj8192ES2_S2_S2_S2_fjLj256EEEEELb0ELb0ELb1ELb0EEEvNS_9FwdParamsE,"aw",@nobits
	.sectionflags	@""
	.align	16
	.zero		1024


//--------------------- .nv.shared._ZN10layer_norm13ln_fwd_kernelINS_13Kernel_traitsI6__halfS2_S2_S2_fjLj8192ELj1ELj1ELj8ELj16ENS_18Kernel_traits_baseILj8192ES2_S2_S2_S2_fjLj256EEEEELb0ELb0ELb1ELb1EEEvNS_9FwdParamsE --------------------------
	.section	.nv.shared._ZN10layer_norm13ln_fwd_kernelINS_13Kernel_traitsI6__halfS2_S2_S2_fjLj8192ELj1ELj1ELj8ELj16ENS_18Kernel_traits_baseILj8192ES2_S2_S2_S2_fjLj256EEEEELb0ELb0ELb1ELb1EEEvNS_9FwdParamsE,"aw",@nobits
	.sectionflags	@""
	.align	16
	.zero		1024


//--------------------- .nv.shared._ZN10layer_norm13ln_fwd_kernelINS_13Kernel_traitsI6__halfS2_S2_S2_fjLj8192ELj1ELj1ELj8ELj16ENS_18Kernel_traits_baseILj8192ES2_S2_S2_S2_fjLj256EEEEELb0ELb1ELb0ELb0EEEvNS_9FwdParamsE --------------------------
	.section	.nv.shared._ZN10layer_norm13ln_fwd_kernelINS_13Kernel_traitsI6__halfS2_S2_S2_fjLj8192ELj1ELj1ELj8ELj16ENS_18Kernel_traits_baseILj8192ES2_S2_S2_S2_fjLj256EEEEELb0ELb1ELb0ELb0EEEvNS_9FwdParamsE,"aw",@nobits
	.sectionflags	@""
	.align	16
	.zero		1024


//--------------------- .nv.shared._ZN10layer_norm13ln_fwd_kernelINS_13Kernel_traitsI6__halfS2_S2_S2_fjLj8192ELj1ELj1ELj8ELj16ENS_18Kernel_traits_baseILj8192ES2_S2_S2_S2_fjLj256EEEEELb0ELb1ELb0ELb1EEEvNS_9FwdParamsE --------------------------
	.section	.nv.shared._ZN10layer_norm13ln_fwd_kernelINS_13Kernel_traitsI6__halfS2_S2_S2_fjLj8192ELj1ELj1ELj8ELj16ENS_18Kernel_traits_baseILj8192ES2_S2_S2_S2_fjLj256EEEEELb0ELb1ELb0ELb1EEEvNS_9FwdParamsE,"aw",@nobits
	.sectionflags	@""
	.align	16
	.zero		1024


//--------------------- .nv.shared._ZN10layer_norm13ln_fwd_kernelINS_13Kernel_traitsI6__halfS2_S2_S2_fjLj8192ELj1ELj1ELj8ELj16ENS_18Kernel_traits_baseILj8192ES2_S2_S2_S2_fjLj256EEEEELb0ELb1ELb1ELb0EEEvNS_9FwdParamsE --------------------------
	.section	.nv.shared._ZN10layer_norm13ln_fwd_kernelINS_13Kernel_traitsI6__halfS2_S2_S2_fjLj8192ELj1ELj1ELj8ELj16ENS_18Kernel_traits_baseILj8192ES2_S2_S2_S2_fjLj256EEEEELb0ELb1ELb1ELb0EEEvNS_9FwdParamsE,"aw",@nobits
	.sectionflags	@""
	.align	16
	.zero		1024


//--------------------- .nv.shared._ZN10layer_norm13ln_fwd_kernelINS_13Kernel_traitsI6__halfS2_S2_S2_fjLj8192ELj1ELj1ELj8ELj16ENS_18Kernel_traits_baseILj8192ES2_S2_S2_S2_fjLj256EEEEELb0ELb1ELb1ELb1EEEvNS_9FwdParamsE --------------------------
	.section	.nv.shared._ZN10layer_norm13ln_fwd_kernelINS_13Kernel_traitsI6__halfS2_S2_S2_fjLj8192ELj1ELj1ELj8ELj16ENS_18Kernel_traits_baseILj8192ES2_S2_S2_S2_fjLj256EEEEELb0ELb1ELb1ELb1EEEvNS_9FwdParamsE,"aw",@nobits
	.sectionflags	@""
	.align	16
	.zero		1024


//--------------------- .nv.shared._ZN10layer_norm13ln_fwd_kernelINS_13Kernel_traitsI6__halfS2_S2_S2_fjLj8192ELj1ELj1ELj8ELj16ENS_18Kernel_traits_baseILj8192ES2_S2_S2_S2_fjLj256EEEEELb1ELb0ELb0ELb0EEEvNS_9FwdParamsE --------------------------
	.section	.nv.shared._ZN10layer_norm13ln_fwd_kernelINS_13Kernel_traitsI6__halfS2_S2_S2_fjLj8192ELj1ELj1ELj8ELj16ENS_18Kernel_traits_baseILj8192ES2_S2_S2_S2_fjLj256EEEEELb1ELb0ELb0ELb0EEEvNS_9FwdParamsE,"aw",@nobits
	.sectionflags	@""
	.align	16
	.zero		1024


//--------------------- .nv.shared._ZN10layer_norm13ln_fwd_kernelINS_13Kernel_traitsI6__halfS2_S2_S2_fjLj8192ELj1ELj1ELj8ELj16ENS_18Kernel_traits_baseILj8192ES2_S2_S2_S2_fjLj256EEEEELb1ELb0ELb0ELb1EEEvNS_9FwdParamsE --------------------------
	.section	.nv.shared._ZN10layer_norm13ln_fwd_kernelINS_13Kernel_traitsI6__halfS2_S2_S2_fjLj8192ELj1ELj1ELj8ELj16ENS_18Kernel_traits_baseILj8192ES2_S2_S2_S2_fjLj256EEEEELb1ELb0ELb0ELb1EEEvNS_9FwdParamsE,"aw",@nobits
	.sectionflags	@""
	.align	16
	.zero		1024


//--------------------- .nv.shared._ZN10layer_norm13ln_fwd_kernelINS_13Kernel_traitsI6__halfS2_S2_S2_fjLj8192ELj1ELj1ELj8ELj16ENS_18Kernel_traits_baseILj8192ES2_S2_S2_S2_fjLj256EEEEELb1ELb0ELb1ELb0EEEvNS_9FwdParamsE --------------------------
	.section	.nv.shared._ZN10layer_norm13ln_fwd_kernelINS_13Kernel_traitsI6__halfS2_S2_S2_fjLj8192ELj1ELj1ELj8ELj16ENS_18Kernel_traits_baseILj8192ES2_S2_S2_S2_fjLj256EEEEELb1ELb0ELb1ELb0EEEvNS_9FwdParamsE,"aw",@nobits
	.sectionflags	@""
	.align	16
	.zero		1024


//--------------------- .nv.shared._ZN10layer_norm13ln_fwd_kernelINS_13Kernel_traitsI6__halfS2_S2_S2_fjLj8192ELj1ELj1ELj8ELj16ENS_18Kernel_traits_baseILj8192ES2_S2_S2_S2_fjLj256EEEEELb1ELb0ELb1ELb1EEEvNS_9FwdParamsE --------------------------
	.section	.nv.shared._ZN10layer_norm13ln_fwd_kernelINS_13Kernel_traitsI6__halfS2_S2_S2_fjLj8192ELj1ELj1ELj8ELj16ENS_18Kernel_traits_baseILj8192ES2_S2_S2_S2_fjLj256EEEEELb1ELb0ELb1ELb1EEEvNS_9FwdParamsE,"aw",@nobits
	.sectionflags	@""
	.align	16
	.zero		1024


//--------------------- .nv.shared._ZN10layer_norm13ln_fwd_kernelINS_13Kernel_traitsI6__halfS2_S2_S2_fjLj8192ELj1ELj1ELj8ELj16ENS_18Kernel_traits_baseILj8192ES2_S2_S2_S2_fjLj256EEEEELb1ELb1ELb0ELb0EEEvNS_9FwdParamsE --------------------------
	.section	.nv.shared._ZN10layer_norm13ln_fwd_kernelINS_13Kernel_traitsI6__halfS2_S2_S2_fjLj8192ELj1ELj1ELj8ELj16ENS_18Kernel_traits_baseILj8192ES2_S2_S2_S2_fjLj256EEEEELb1ELb1ELb0ELb0EEEvNS_9FwdParamsE,"aw",@nobits
	.sectionflags	@""
	.align	16
	.zero		1024


//--------------------- .nv.shared._ZN10layer_norm13ln_fwd_kernelINS_13Kernel_traitsI6__halfS2_S2_S2_fjLj8192ELj1ELj1ELj8ELj16ENS_18Kernel_traits_baseILj8192ES2_S2_S2_S2_fjLj256EEEEELb1ELb1ELb0ELb1EEEvNS_9FwdParamsE --------------------------
	.section	.nv.shared._ZN10layer_norm13ln_fwd_kernelINS_13Kernel_traitsI6__halfS2_S2_S2_fjLj8192ELj1ELj1ELj8ELj16ENS_18Kernel_traits_baseILj8192ES2_S2_S2_S2_fjLj256EEEEELb1ELb1ELb0ELb1EEEvNS_9FwdParamsE,"aw",@nobits
	.sectionflags	@""
	.align	16
	.zero		1024


//--------------------- .nv.shared._ZN10layer_norm13ln_fwd_kernelINS_13Kernel_traitsI6__halfS2_S2_S2_fjLj8192ELj1ELj1ELj8ELj16ENS_18Kernel_traits_baseILj8192ES2_S2_S2_S2_fjLj256EEEEELb1ELb1ELb1ELb0EEEvNS_9FwdParamsE --------------------------
	.section	.nv.shared._ZN10layer_norm13ln_fwd_kernelINS_13Kernel_traitsI6__halfS2_S2_S2_fjLj8192ELj1ELj1ELj8ELj16ENS_18Kernel_traits_baseILj8192ES2_S2_S2_S2_fjLj256EEEEELb1ELb1ELb1ELb0EEEvNS_9FwdParamsE,"aw",@nobits
	.sectionflags	@""
	.align	16
	.zero		1024


//--------------------- .nv.shared._ZN10layer_norm13ln_fwd_kernelINS_13Kernel_traitsI6__halfS2_S2_S2_fjLj8192ELj1ELj1ELj8ELj16ENS_18Kernel_traits_baseILj8192ES2_S2_S2_S2_fjLj256EEEEELb1ELb1ELb1ELb1EEEvNS_9FwdParamsE --------------------------
	.section	.nv.shared._ZN10layer_norm13ln_fwd_kernelINS_13Kernel_traitsI6__halfS2_S2_S2_fjLj8192ELj1ELj1ELj8ELj16ENS_18Kernel_traits_baseILj8192ES2_S2_S2_S2_fjLj256EEEEELb1ELb1ELb1ELb1EEEvNS_9FwdParamsE,"aw",@nobits
	.sectionflags	@""
	.align	16
	.zero		1024


//--------------------- .nv.shared._ZN10layer_norm13ln_fwd_kernelINS_13Kernel_traitsIf13__nv_bfloat16S2_S2_fjLj8192ELj1ELj1ELj8ELj16ENS_18Kernel_traits_baseILj8192EfS2_S2_S2_fjLj256EEEEELb0ELb0ELb0ELb0EEEvNS_9FwdParamsE --------------------------
	.section	.nv.shared._ZN10layer_norm13ln_fwd_kernelINS_13Kernel_traitsIf13__nv_bfloat16S2_S2_fjLj8192ELj1ELj1ELj8ELj16ENS_18Kernel_traits_baseILj8192EfS2_S2_S2_fjLj256EEEEELb0ELb0ELb0ELb0EEEvNS_9FwdParamsE,"aw",@nobits
	.sectionflags	@""
	.align	16
	.zero		1024


//--------------------- .nv.shared._ZN10layer_norm13ln_fwd_kernelINS_13Kernel_traitsIf13__nv_bfloat16S2_S2_fjLj8192ELj1ELj1ELj8ELj16ENS_18Kernel_traits_baseILj8192EfS2_S2_S2_fjLj256EEEEELb0ELb0ELb0ELb1EEEvNS_9FwdParamsE --------------------------
	.section	.nv.shared._ZN10layer_norm13ln_fwd_kernelINS_13Kernel_traitsIf13__nv_bfloat16S2_S2_fjLj8192ELj1ELj1ELj8ELj16ENS_18Kernel_traits_baseILj8192EfS2_S2_S2_fjLj256EEEEELb0ELb0ELb0ELb1EEEvNS_9FwdParamsE,"aw",@nobits
	.sectionflags	@""
	.align	16
	.zero		1024


//--------------------- .nv.shared._ZN10layer_norm13ln_fwd_kernelINS_13Kernel_traitsIf13__nv_bfloat16S2_S2_fjLj8192ELj1ELj1ELj8ELj16ENS_18Kernel_traits_baseILj8192EfS2_S2_S2_fjLj256EEEEELb0ELb0ELb1ELb0EEEvNS_9FwdParamsE --------------------------
	.section	.nv.shared._ZN10layer_norm13ln_fwd_kernelINS_13Kernel_traitsIf13__nv_bfloat16S2_S2_fjLj8192ELj1ELj1ELj8ELj16ENS_18Kernel_traits_baseILj8192EfS2_S2_S2_fjLj256EEEEELb0ELb0ELb1ELb0EEEvNS_9FwdParamsE,"aw",@nobits
	.sectionflags	@""
	.align	16
	.zero		1024


//--------------------- .nv.shared._ZN10layer_norm13ln_fwd_kernelINS_13Kernel_traitsIf13__nv_bfloat16S2_S2_fjLj8192ELj1ELj1ELj8ELj16ENS_18Kernel_traits_baseILj8192EfS2_S2_S2_fjLj256EEEEELb0ELb0ELb1ELb1EEEvNS_9FwdParamsE --------------------------
	.section	.nv.shared._ZN10layer_norm13ln_fwd_kernelINS_13Kernel_traitsIf13__nv_bfloat16S2_S2_fjLj8192ELj1ELj1ELj8ELj16ENS_18Kernel_traits_baseILj8192EfS2_S2_S2_fjLj256EEEEELb0ELb0ELb1ELb1EEEvNS_9FwdParamsE,"aw",@nobits
	.sectionflags	@""
	.align	16
	.zero		1024


//--------------------- .nv.shared._ZN10layer_norm13ln_fwd_kernelINS_13Kernel_traitsIf13__nv_bfloat16S2_S2_fjLj8192ELj1ELj1ELj8ELj16ENS_18Kernel_traits_baseILj8192EfS2_S2_S2_fjLj256EEEEELb0ELb1ELb0ELb0EEEvNS_9FwdParamsE --------------------------
	.section	.nv.shared._ZN10layer_norm13ln_fwd_kernelINS_13Kernel_traitsIf13__nv_bfloat16S2_S2_fjLj8192ELj1ELj1ELj8ELj16ENS_18Kernel_traits_baseILj8192EfS2_S2_S2_fjLj256EEEEELb0ELb1ELb0ELb0EEEvNS_9FwdParamsE,"aw",@nobits
	.sectionflags	@""
	.align	16
	.zero		1024


//--------------------- .nv.shared._ZN10layer_norm13ln_fwd_kernelINS_13Kernel_traitsIf13__nv_bfloat16S2_S2_fjLj8192ELj1ELj1ELj8ELj16ENS_18Kernel_traits_baseILj8192EfS2_S2_S2_fjLj256EEEEELb0ELb1ELb0ELb1EEEvNS_9FwdParamsE --------------------------
	.section	.nv.shared._ZN10layer_norm13ln_fwd_kernelINS_13Kernel_traitsIf13__nv_bfloat16S2_S2_fjLj8192ELj1ELj1ELj8ELj16ENS_18Kernel_traits_baseILj8192EfS2_S2_S2_fjLj256EEEEELb0ELb1ELb0ELb1EEEvNS_9FwdParamsE,"aw",@nobits
	.sectionflags	@""
	.align	16
	.zero		1024


//--------------------- .nv.shared._ZN10layer_norm13ln_fwd_kernelINS_13Kernel_traitsIf13__nv_bfloat16S2_S2_fjLj8192ELj1ELj1ELj8ELj16ENS_18Kernel_traits_baseILj8192EfS2_S2_S2_fjLj256EEEEELb0ELb1ELb1ELb0EEEvNS_9FwdParamsE --------------------------
	.section	.nv.shared._ZN10layer_norm13ln_fwd_kernelINS_13Kernel_traitsIf13__nv_bfloat16S2_S2_fjLj8192ELj1ELj1ELj8ELj16ENS_18Kernel_traits_baseILj8192EfS2_S2_S2_fjLj256EEEEELb0ELb1ELb1ELb0EEEvNS_9FwdParamsE,"aw",@nobits
	.sectionflags	@""
	.align	16
	.zero		1024


//--------------------- .nv.shared._ZN10layer_norm13ln_fwd_kernelINS_13Kernel_traitsIf13__nv_bfloat16S2_S2_fjLj8192ELj1ELj1ELj8ELj16ENS_18Kernel_traits_baseILj8192EfS2_S2_S2_fjLj256EEEEELb0ELb1ELb1ELb1EEEvNS_9FwdParamsE --------------------------
	.section	.nv.shared._ZN10layer_norm13ln_fwd_kernelINS_13Kernel_traitsIf13__nv_bfloat16S2_S2_fjLj8192ELj1ELj1ELj8ELj16ENS_18Kernel_traits_baseILj8192EfS2_S2_S2_fjLj256EEEEELb0ELb1ELb1ELb1EEEvNS_9FwdParamsE,"aw",@nobits
	.sectionflags	@""
	.align	16
	.zero		1024


//--------------------- .nv.shared._ZN10layer_norm13ln_fwd_kernelINS_13Kernel_traitsIf13__nv_bfloat16S2_S2_fjLj8192ELj1ELj1ELj8ELj16ENS_18Kernel_traits_baseILj8192EfS2_S2_S2_fjLj256EEEEELb1ELb0ELb0ELb0EEEvNS_9FwdParamsE --------------------------
	.section	.nv.shared._ZN10layer_norm13ln_fwd_kernelINS_13Kernel_traitsIf13__nv_bfloat16S2_S2_fjLj8192ELj1ELj1ELj8ELj16ENS_18Kernel_traits_baseILj8192EfS2_S2_S2_fjLj256EEEEELb1ELb0ELb0ELb0EEEvNS_9FwdParamsE,"aw",@nobits
	.sectionflags	@""
	.align	16
	.zero		1024


//--------------------- .nv.shared._ZN10layer_norm13ln_fwd_kernelINS_13Kernel_traitsIf13__nv_bfloat16S2_S2_fjLj8192ELj1ELj1ELj8ELj16ENS_18Kernel_traits_baseILj8192EfS2_S2_S2_fjLj256EEEEELb1ELb0ELb0ELb1EEEvNS_9FwdParamsE --------------------------
	.section	.nv.shared._ZN10layer_norm13ln_fwd_kernelINS_13Kernel_traitsIf13__nv_bfloat16S2_S2_fjLj8192ELj1ELj1ELj8ELj16ENS_18Kernel_traits_baseILj8192EfS2_S2_S2_fjLj256EEEEELb1ELb0ELb0ELb1EEEvNS_9FwdParamsE,"aw",@nobits
	.sectionflags	@""
	.align	16
	.zero		1024


//--------------------- .nv.shared._ZN10layer_norm13ln_fwd_kernelINS_13Kernel_traitsIf13__nv_bfloat16S2_S2_fjLj8192ELj1ELj1ELj8ELj16ENS_18Kernel_traits_baseILj8192EfS2_S2_S2_fjLj256EEEEELb1ELb0ELb1ELb0EEEvNS_9FwdParamsE --------------------------
	.section	.nv.shared._ZN10layer_norm13ln_fwd_kernelINS_13Kernel_traitsIf13__nv_bfloat16S2_S2_fjLj8192ELj1ELj1ELj8ELj16ENS_18Kernel_traits_baseILj8192EfS2_S2_S2_fjLj256EEEEELb1ELb0ELb1ELb0EEEvNS_9FwdParamsE,"aw",@nobits
	.sectionflags	@""
	.align	16
	.zero		1024


//--------------------- .nv.shared._ZN10layer_norm13ln_fwd_kernelINS_13Kernel_traitsIf13__nv_bfloat16S2_S2_fjLj8192ELj1ELj1ELj8ELj16ENS_18Kernel_traits_baseILj8192EfS2_S2_S2_fjLj256EEEEELb1ELb0ELb1ELb1EEEvNS_9FwdParamsE --------------------------
	.section	.nv.shared._ZN10layer_norm13ln_fwd_kernelINS_13Kernel_traitsIf13__nv_bfloat16S2_S2_fjLj8192ELj1ELj1ELj8ELj16ENS_18Kernel_traits_baseILj8192EfS2_S2_S2_fjLj256EEEEELb1ELb0ELb1ELb1EEEvNS_9FwdParamsE,"aw",@nobits
	.sectionflags	@""
	.align	16
	.zero		1024


//--------------------- .nv.shared._ZN10layer_norm13ln_fwd_kernelINS_13Kernel_traitsIf13__nv_bfloat16S2_S2_fjLj8192ELj1ELj1ELj8ELj16ENS_18Kernel_traits_baseILj8192EfS2_S2_S2_fjLj256EEEEELb1ELb1ELb0ELb0EEEvNS_9FwdParamsE --------------------------
	.section	.nv.shared._ZN10layer_norm13ln_fwd_kernelINS_13Kernel_traitsIf13__nv_bfloat16S2_S2_fjLj8192ELj1ELj1ELj8ELj16ENS_18Kernel_traits_baseILj8192EfS2_S2_S2_fjLj256EEEEELb1ELb1ELb0ELb0EEEvNS_9FwdParamsE,"aw",@nobits
	.sectionflags	@""
	.align	16
	.zero		1024


//--------------------- .nv.shared._ZN10layer_norm13ln_fwd_kernelINS_13Kernel_traitsIf13__nv_bfloat16S2_S2_fjLj8192ELj1ELj1ELj8ELj16ENS_18Kernel_traits_baseILj8192EfS2_S2_S2_fjLj256EEEEELb1ELb1ELb0ELb1EEEvNS_9FwdParamsE --------------------------
	.section	.nv.shared._ZN10layer_norm13ln_fwd_kernelINS_13Kernel_traitsIf13__nv_bfloat16S2_S2_fjLj8192ELj1ELj1ELj8ELj16ENS_18Kernel_traits_baseILj8192EfS2_S2_S2_fjLj256EEEEELb1ELb1ELb0ELb1EEEvNS_9FwdParamsE,"aw",@nobits
	.sectionflags	@""
	.align	16
	.zero		1024


//--------------------- .nv.shared._ZN10layer_norm13ln_fwd_kernelINS_13Kernel_traitsIf13__nv_bfloat16S2_S2_fjLj8192ELj1ELj1ELj8ELj16ENS_18Kernel_traits_baseILj8192EfS2_S2_S2_fjLj256EEEEELb1ELb1ELb1ELb0EEEvNS_9FwdParamsE --------------------------
	.section	.nv.shared._ZN10layer_norm13ln_fwd_kernelINS_13Kernel_traitsIf13__nv_bfloat16S2_S2_fjLj8192ELj1ELj1ELj8ELj16ENS_18Kernel_traits_baseILj8192EfS2_S2_S2_fjLj256EEEEELb1ELb1ELb1ELb0EEEvNS_9FwdParamsE,"aw",@nobits
	.sectionflags	@""
	.align	16
	.zero		1024


//--------------------- .nv.shared._ZN10layer_norm13ln_fwd_kernelINS_13Kernel_traitsIf13__nv_bfloat16S2_S2_fjLj8192ELj1ELj1ELj8ELj16ENS_18Kernel_traits_baseILj8192EfS2_S2_S2_fjLj256EEEEELb1ELb1ELb1ELb1EEEvNS_9FwdParamsE --------------------------
	.section	.nv.shared._ZN10layer_norm13ln_fwd_kernelINS_13Kernel_traitsIf13__nv_bfloat16S2_S2_fjLj8192ELj1ELj1ELj8ELj16ENS_18Kernel_traits_baseILj8192EfS2_S2_S2_fjLj256EEEEELb1ELb1ELb1ELb1EEEvNS_9FwdParamsE,"aw",@nobits
	.sectionflags	@""
	.align	16
	.zero		1024


//--------------------- .nv.shared._ZN10layer_norm13ln_fwd_kernelINS_13Kernel_traitsI13__nv_bfloat16S2_fS2_fjLj8192ELj1ELj1ELj8ELj16ENS_18Kernel_traits_baseILj8192ES2_S2_fS2_fjLj256EEEEELb0ELb0ELb0ELb0EEEvNS_9FwdParamsE --------------------------
	.section	.nv.shared._ZN10layer_norm13ln_fwd_kernelINS_13Kernel_traitsI13__nv_bfloat16S2_fS2_fjLj8192ELj1ELj1ELj8ELj16ENS_18Kernel_traits_baseILj8192ES2_S2_fS2_fjLj256EEEEELb0ELb0ELb0ELb0EEEvNS_9FwdParamsE,"aw",@nobits
	.sectionflags	@""
	.align	16
	.zero		1024


//--------------------- .nv.shared._ZN10layer_norm13ln_fwd_kernelINS_13Kernel_traitsI13__nv_bfloat16S2_fS2_fjLj8192ELj1ELj1ELj8ELj16ENS_18Kernel_traits_baseILj8192ES2_S2_fS2_fjLj256EEEEELb0ELb0ELb0ELb1EEEvNS_9FwdParamsE --------------------------
	.section	.nv.shared._ZN10layer_norm13ln_fwd_kernelINS_13Kernel_traitsI13__nv_bfloat16S2_fS2_fjLj8192ELj1ELj1ELj8ELj16ENS_18Kernel_traits_baseILj8192ES2_S2_fS2_fjLj256EEEEELb0ELb0ELb0ELb1EEEvNS_9FwdParamsE,"aw",@nobits
	.sectionflags	@""
	.align	16
	.zero		1024


//--------------------- .nv.shared._ZN10layer_norm13ln_fwd_kernelINS_13Kernel_traitsI13__nv_bfloat16S2_fS2_fjLj8192ELj1ELj1ELj8ELj16ENS_18Kernel_traits_baseILj8192ES2_S2_fS2_fjLj256EEEEELb0ELb0ELb1ELb0EEEvNS_9FwdParamsE --------------------------
	.section	.nv.shared._ZN10layer_norm13ln_fwd_kernelINS_13Kernel_traitsI13__nv_bfloat16S2_fS2_fjLj8192ELj1ELj1ELj8ELj16ENS_18Kernel_traits_baseILj8192ES2_S2_fS2_fjLj256EEEEELb0ELb0ELb1ELb0EEEvNS_9FwdParamsE,"aw",@nobits
	.sectionflags	@""
	.align	16
	.zero		1024


//--------------------- .nv.shared._ZN10layer_norm13ln_fwd_kernelINS_13Kernel_traitsI13__nv_bfloat16S2_fS2_fjLj8192ELj1ELj1ELj8ELj16ENS_18Kernel_traits_baseILj8192ES2_S2_fS2_fjLj256EEEEELb0ELb0ELb1ELb1EEEvNS_9FwdParamsE --------------------------
	.section	.nv.shared._ZN10layer_norm13ln_fwd_kernelINS_13Kernel_traitsI13__nv_bfloat16S2_fS2_fjLj8192ELj1ELj1ELj8ELj16ENS_18Kernel_traits_baseILj8192ES2_S2_fS2_fjLj256EEEEELb0ELb0ELb1ELb1EEEvNS_9FwdParamsE,"aw",@nobits
	.sectionflags	@""
	.align	16
	.zero		1024


//--------------------- .nv.shared._ZN10layer_norm13ln_fwd_kernelINS_13Kernel_traitsI13__nv_bfloat16S2_fS2_fjLj8192ELj1ELj1ELj8ELj16ENS_18Kernel_traits_baseILj8192ES2_S2_fS2_fjLj256EEEEELb0ELb1ELb0ELb0EEEvNS_9FwdParamsE --------------------------
	.section	.nv.shared._ZN10layer_norm13ln_fwd_kernelINS_13Kernel_traitsI13__nv_bfloat16S2_fS2_fjLj8192ELj1ELj1ELj8ELj16ENS_18Kernel_traits_baseILj8192ES2_S2_fS2_fjLj256EEEEELb0ELb1ELb0ELb0EEEvNS_9FwdParamsE,"aw",@nobits
	.sectionflags	@""
	.align	16
	.zero		1024


//--------------------- .nv.shared._ZN10layer_norm13ln_fwd_kernelINS_13Kernel_traitsI13__nv_bfloat16S2_fS2_fjLj8192ELj1ELj1ELj8ELj16ENS_18Kernel_traits_baseILj8192ES2_S2_fS2_fjLj256EEEEELb0ELb1ELb0ELb1EEEvNS_9FwdParamsE --------------------------
	.section	.nv.shared._ZN10layer_norm13ln_fwd_kernelINS_13Kernel_traitsI13__nv_bfloat16S2_fS2_fjLj8192ELj1ELj1ELj8ELj16ENS_18Kernel_traits_baseILj8192ES2_S2_fS2_fjLj256EEEEELb0ELb1ELb0ELb1EEEvNS_9FwdParamsE,"aw",@nobits
	.sectionflags	@""
	.align	16
	.zero		1024


//--------------------- .nv.shared._ZN10layer_norm13ln_fwd_kernelINS_13Kernel_traitsI13__nv_bfloat16S2_fS2_fjLj8192ELj1ELj1ELj8ELj16ENS_18Kernel_traits_baseILj8192ES2_S2_fS2_fjLj256EEEEELb0ELb1ELb1ELb0EEEvNS_9FwdParamsE --------------------------
	.section	.nv.shared._ZN10layer_norm13ln_fwd_kernelINS_13Kernel_traitsI13__nv_bfloat16S2_fS2_fjLj8192ELj1ELj1ELj8ELj16ENS_18Kernel_traits_baseILj8192ES2_S2_fS2_fjLj256EEEEELb0ELb1ELb1ELb0EEEvNS_9FwdParamsE,"aw",@nobits
	.sectionflags	@""
	.align	16
	.zero		1024


//--------------------- .nv.shared._ZN10layer_norm13ln_fwd_kernelINS_13Kernel_traitsI13__nv_bfloat16S2_fS2_fjLj8192ELj1ELj1ELj8ELj16ENS_18Kernel_traits_baseILj8192ES2_S2_fS2_fjLj256EEEEELb0ELb1ELb1ELb1EEEvNS_9FwdParamsE --------------------------
	.section	.nv.shared._ZN10layer_norm13ln_fwd_kernelINS_13Kernel_traitsI13__nv_bfloat16S2_fS2_fjLj8192ELj1ELj1ELj8ELj16ENS_18Kernel_traits_baseILj8192ES2_S2_fS2_fjLj256EEEEELb0ELb1ELb1ELb1EEEvNS_9FwdParamsE,"aw",@nobits
	.sectionflags	@""
	.align	16
	.zero		1024


//--------------------- .nv.shared._ZN10layer_norm13ln_fwd_kernelINS_13Kernel_traitsI13__nv_bfloat16S2_fS2_fjLj8192ELj1ELj1ELj8ELj16ENS_18Kernel_traits_baseILj8192ES2_S2_fS2_fjLj256EEEEELb1ELb0ELb0ELb0EEEvNS_9FwdParamsE --------------------------
	.section	.nv.shared._ZN10layer_norm13ln_fwd_kernelINS_13Kernel_traitsI13__nv_bfloat16S2_fS2_fjLj8192ELj1ELj1ELj8ELj16ENS_18Kernel_traits_baseILj8192ES2_S2_fS2_fjLj256EEEEELb1ELb0ELb0ELb0EEEvNS_9FwdParamsE,"aw",@nobits
	.sectionflags	@""
	.align	16
	.zero		1024


//--------------------- .nv.shared._ZN10layer_norm13ln_fwd_kernelINS_13Kernel_traitsI13__nv_bfloat16S2_fS2_fjLj8192ELj1ELj1ELj8ELj16ENS_18Kernel_traits_baseILj8192ES2_S2_fS2_fjLj256EEEEELb1ELb0ELb0ELb1EEEvNS_9FwdParamsE --------------------------
	.section	.nv.shared._ZN10layer_norm13ln_fwd_kernelINS_13Kernel_traitsI13__nv_bfloat16S2_fS2_fjLj8192ELj1ELj1ELj8ELj16ENS_18Kernel_traits_baseILj8192ES2_S2_fS2_fjLj256EEEEELb1ELb0ELb0ELb1EEEvNS_9FwdParamsE,"aw",@nobits
	.sectionflags	@""
	.align	16
	.zero		1024


//--------------------- .nv.shared._ZN10layer_norm13ln_fwd_kernelINS_13Kernel_traitsI13__nv_bfloat16S2_fS2_fjLj8192ELj1ELj1ELj8ELj16ENS_18Kernel_traits_baseILj8192ES2_S2_fS2_fjLj256EEEEELb1ELb0ELb1ELb0EEEvNS_9FwdParamsE --------------------------
	.section	.nv.shared._ZN10layer_norm13ln_fwd_kernelINS_13Kernel_traitsI13__nv_bfloat16S2_fS2_fjLj8192ELj1ELj1ELj8ELj16ENS_18Kernel_traits_baseILj8192ES2_S2_fS2_fjLj256EEEEELb1ELb0ELb1ELb0EEEvNS_9FwdParamsE,"aw",@nobits
	.sectionflags	@""
	.align	16
	.zero		1024


//--------------------- .nv.shared._ZN10layer_norm13ln_fwd_kernelINS_13Kernel_traitsI13__nv_bfloat16S2_fS2_fjLj8192ELj1ELj1ELj8ELj16ENS_18Kernel_traits_baseILj8192ES2_S2_fS2_fjLj256EEEEELb1ELb0ELb1ELb1EEEvNS_9FwdParamsE --------------------------
	.section	.nv.shared._ZN10layer_norm13ln_fwd_kernelINS_13Kernel_traitsI13__nv_bfloat16S2_fS2_fjLj8192ELj1ELj1ELj8ELj16ENS_18Kernel_traits_baseILj8192ES2_S2_fS2_fjLj256EEEEELb1ELb0ELb1ELb1EEEvNS_9FwdParamsE,"aw",@nobits
	.sectionflags	@""
	.align	16
	.zero		1024


//--------------------- .nv.shared._ZN10layer_norm13ln_fwd_kernelINS_13Kernel_traitsI13__nv_bfloat16S2_fS2_fjLj8192ELj1ELj1ELj8ELj16ENS_18Kernel_traits_baseILj8192ES2_S2_fS2_fjLj256EEEEELb1ELb1ELb0ELb0EEEvNS_9FwdParamsE --------------------------
	.section	.nv.shared._ZN10layer_norm13ln_fwd_kernelINS_13Kernel_traitsI13__nv_bfloat16S2_fS2_fjLj8192ELj1ELj1ELj8ELj16ENS_18Kernel_traits_baseILj8192ES2_S2_fS2_fjLj256EEEEELb1ELb1ELb0ELb0EEEvNS_9FwdParamsE,"aw",@nobits
	.sectionflags	@""
	.align	16
	.zero		1024


//--------------------- .nv.shared._ZN10layer_norm13ln_fwd_kernelINS_13Kernel_traitsI13__nv_bfloat16S2_fS2_fjLj8192ELj1ELj1ELj8ELj16ENS_18Kernel_traits_baseILj8192ES2_S2_fS2_fjLj256EEEEELb1ELb1ELb0ELb1EEEvNS_9FwdParamsE --------------------------
	.section	.nv.shared._ZN10layer_norm13ln_fwd_kernelINS_13Kernel_traitsI13__nv_bfloat16S2_fS2_fjLj8192ELj1ELj1ELj8ELj16ENS_18Kernel_traits_baseILj8192ES2_S2_fS2_fjLj256EEEEELb1ELb1ELb0ELb1EEEvNS_9FwdParamsE,"aw",@nobits
	.sectionflags	@""
	.align	16
	.zero		1024


//--------------------- .nv.shared._ZN10layer_norm13ln_fwd_kernelINS_13Kernel_traitsI13__nv_bfloat16S2_fS2_fjLj8192ELj1ELj1ELj8ELj16ENS_18Kernel_traits_baseILj8192ES2_S2_fS2_fjLj256EEEEELb1ELb1ELb1ELb0EEEvNS_9FwdParamsE --------------------------
	.section	.nv.shared._ZN10layer_norm13ln_fwd_kernelINS_13Kernel_traitsI13__nv_bfloat16S2_fS2_fjLj8192ELj1ELj1ELj8ELj16ENS_18Kernel_traits_baseILj8192ES2_S2_fS2_fjLj256EEEEELb1ELb1ELb1ELb0EEEvNS_9FwdParamsE,"aw",@nobits
	.sectionflags	@""
	.align	16
	.zero		1024


//--------------------- .nv.shared._ZN10layer_norm13ln_fwd_kernelINS_13Kernel_traitsI13__nv_bfloat16S2_fS2_fjLj8192ELj1ELj1ELj8ELj16ENS_18Kernel_traits_baseILj8192ES2_S2_fS2_fjLj256EEEEELb1ELb1ELb1ELb1EEEvNS_9FwdParamsE --------------------------
	.section	.nv.shared._ZN10layer_norm13ln_fwd_kernelINS_13Kernel_traitsI13__nv_bfloat16S2_fS2_fjLj8192ELj1ELj1ELj8ELj16ENS_18Kernel_traits_baseILj8192ES2_S2_fS2_fjLj256EEEEELb1ELb1ELb1ELb1EEEvNS_9FwdParamsE,"aw",@nobits
	.sectionflags	@""
	.align	16
	.zero		1024


//--------------------- .nv.shared._ZN10layer_norm13ln_fwd_kernelINS_13Kernel_traitsIf13__nv_bfloat16fS2_fjLj8192ELj1ELj1ELj8ELj16ENS_18Kernel_traits_baseILj8192EfS2_fS2_fjLj256EEEEELb0ELb0ELb0ELb0EEEvNS_9FwdParamsE --------------------------
	.section	.nv.shared._ZN10layer_norm13ln_fwd_kernelINS_13Kernel_traitsIf13__nv_bfloat16fS2_fjLj8192ELj1ELj1ELj8ELj16ENS_18Kernel_traits_baseILj8192EfS2_fS2_fjLj256EEEEELb0ELb0ELb0ELb0EEEvNS_9FwdParamsE,"aw",@nobits
	.sectionflags	@""
	.align	16
	.zero		1024


//--------------------- .nv.shared._ZN10layer_norm13ln_fwd_kernelINS_13Kernel_traitsIf13__nv_bfloat16fS2_fjLj8192ELj1ELj1ELj8ELj16ENS_18Kernel_traits_baseILj8192EfS2_fS2_fjLj256EEEEELb0ELb0ELb0ELb1EEEvNS_9FwdParamsE --------------------------
	.section	.nv.shared._ZN10layer_norm13ln_fwd_kernelINS_13Kernel_traitsIf13__nv_bfloat16fS2_fjLj8192ELj1ELj1ELj8ELj16ENS_18Kernel_traits_baseILj8192EfS2_fS2_fjLj256EEEEELb0ELb0ELb0ELb1EEEvNS_9FwdParamsE,"aw",@nobits
	.sectionflags	@""
	.align	16
	.zero		1024


//--------------------- .nv.shared._ZN10layer_norm13ln_fwd_kernelINS_13Kernel_traitsIf13__nv_bfloat16fS2_fjLj8192ELj1ELj1ELj8ELj16ENS_18Kernel_traits_baseILj8192EfS2_fS2_fjLj256EEEEELb0ELb0ELb1ELb0EEEvNS_9FwdParamsE --------------------------
	.section	.nv.shared._ZN10layer_norm13ln_fwd_kernelINS_13Kernel_traitsIf13__nv_bfloat16fS2_fjLj8192ELj1ELj1ELj8ELj16ENS_18Kernel_traits_baseILj8192EfS2_fS2_fjLj256EEEEELb0ELb0ELb1ELb0EEEvNS_9FwdParamsE,"aw",@nobits
	.sectionflags	@""
	.align	16
	.zero		1024


//--------------------- .nv.shared._ZN10layer_norm13ln_fwd_kernelINS_13Kernel_traitsIf13__nv_bfloat16fS2_fjLj8192ELj1ELj1ELj8ELj16ENS_18Kernel_traits_baseILj8192EfS2_fS2_fjLj256EEEEELb0ELb0ELb1ELb1EEEvNS_9FwdParamsE --------------------------
	.section	.nv.shared._ZN10layer_norm13ln_fwd_kernelINS_13Kernel_traitsIf13__nv_bfloat16fS2_fjLj8192ELj1ELj1ELj8ELj16ENS_18Kernel_traits_baseILj8192EfS2_fS2_fjLj256EEEEELb0ELb0ELb1ELb1EEEvNS_9FwdParamsE,"aw",@nobits
	.sectionflags	@""
	.align	16
	.zero		1024


//--------------------- .nv.shared._ZN10layer_norm13ln_fwd_kernelINS_13Kernel_traitsIf13__nv_bfloat16fS2_fjLj8192ELj1ELj1ELj8ELj16ENS_18Kernel_traits_baseILj8192EfS2_fS2_fjLj256EEEEELb0ELb1ELb0ELb0EEEvNS_9FwdParamsE --------------------------
	.section	.nv.shared._ZN10layer_norm13ln_fwd_kernelINS_13Kernel_traitsIf13__nv_bfloat16fS2_fjLj8192ELj1ELj1ELj8ELj16ENS_18Kernel_traits_baseILj8192EfS2_fS2_fjLj256EEEEELb0ELb1ELb0ELb0EEEvNS_9FwdParamsE,"aw",@nobits
	.sectionflags	@""
	.align	16
	.zero		1024


//--------------------- .nv.shared._ZN10layer_norm13ln_fwd_kernelINS_13Kernel_traitsIf13__nv_bfloat16fS2_fjLj8192ELj1ELj1ELj8ELj16ENS_18Kernel_traits_baseILj8192EfS2_fS2_fjLj256EEEEELb0ELb1ELb0ELb1EEEvNS_9FwdParamsE --------------------------
	.section	.nv.shared._ZN10layer_norm13ln_fwd_kernelINS_13Kernel_traitsIf13__nv_bfloat16fS2_fjLj8192ELj1ELj1ELj8ELj16ENS_18Kernel_traits_baseILj8192EfS2_fS2_fjLj256EEEEELb0ELb1ELb0ELb1EEEvNS_9FwdParamsE,"aw",@nobits
	.sectionflags	@""
	.align	16
	.zero		1024


//--------------------- .nv.shared._ZN10layer_norm13ln_fwd_kernelINS_13Kernel_traitsIf13__nv_bfloat16fS2_fjLj8192ELj1ELj1ELj8ELj16ENS_18Kernel_traits_baseILj8192EfS2_fS2_fjLj256EEEEELb0ELb1ELb1ELb0EEEvNS_9FwdParamsE --------------------------
	.section	.nv.shared._ZN10layer_norm13ln_fwd_kernelINS_13Kernel_traitsIf13__nv_bfloat16fS2_fjLj8192ELj1ELj1ELj8ELj16ENS_18Kernel_traits_baseILj8192EfS2_fS2_fjLj256EEEEELb0ELb1ELb1ELb0EEEvNS_9FwdParamsE,"aw",@nobits
	.sectionflags	@""
	.align	16
	.zero		1024


//--------------------- .nv.shared._ZN10layer_norm13ln_fwd_kernelINS_13Kernel_traitsIf13__nv_bfloat16fS2_fjLj8192ELj1ELj1ELj8ELj16ENS_18Kernel_traits_baseILj8192EfS2_fS2_fjLj256EEEEELb0ELb1ELb1ELb1EEEvNS_9FwdParamsE --------------------------
	.section	.nv.shared._ZN10layer_norm13ln_fwd_kernelINS_13Kernel_traitsIf13__nv_bfloat16fS2_fjLj8192ELj1ELj1ELj8ELj16ENS_18Kernel_traits_baseILj8192EfS2_fS2_fjLj256EEEEELb0ELb1ELb1ELb1EEEvNS_9FwdParamsE,"aw",@nobits
	.sectionflags	@""
	.align	16
	.zero		1024


//--------------------- .nv.shared._ZN10layer_norm13ln_fwd_kernelINS_13Kernel_traitsIf13__nv_bfloat16fS2_fjLj8192ELj1ELj1ELj8ELj16ENS_18Kernel_traits_baseILj8192EfS2_fS2_fjLj256EEEEELb1ELb0ELb0ELb0EEEvNS_9FwdParamsE --------------------------
	.section	.nv.shared._ZN10layer_norm13ln_fwd_kernelINS_13Kernel_traitsIf13__nv_bfloat16fS2_fjLj8192ELj1ELj1ELj8ELj16ENS_18Kernel_traits_baseILj8192EfS2_fS2_fjLj256EEEEELb1ELb0ELb0ELb0EEEvNS_9FwdParamsE,"aw",@nobits
	.sectionflags	@""
	.align	16
	.zero		1024


//--------------------- .nv.shared._ZN10layer_norm13ln_fwd_kernelINS_13Kernel_traitsIf13__nv_bfloat16fS2_fjLj8192ELj1ELj1ELj8ELj16ENS_18Kernel_traits_baseILj8192EfS2_fS2_fjLj256EEEEELb1ELb0ELb0ELb1EEEvNS_9FwdParamsE --------------------------
	.section	.nv.shared._ZN10layer_norm13ln_fwd_kernelINS_13Kernel_traitsIf13__nv_bfloat16fS2_fjLj8192ELj1ELj1ELj8ELj16ENS_18Kernel_traits_baseILj8192EfS2_fS2_fjLj256EEEEELb1ELb0ELb0ELb1EEEvNS_9FwdParamsE,"aw",@nobits
	.sectionflags	@""
	.align	16
	.zero		1024


//--------------------- .nv.shared._ZN10layer_norm13ln_fwd_kernelINS_13Kernel_traitsIf13__nv_bfloat16fS2_fjLj8192ELj1ELj1ELj8ELj16ENS_18Kernel_traits_baseILj8192EfS2_fS2_fjLj256EEEEELb1ELb0ELb1ELb0EEEvNS_9FwdParamsE --------------------------
	.section	.nv.shared._ZN10layer_norm13ln_fwd_kernelINS_13Kernel_traitsIf13__nv_bfloat16fS2_fjLj8192ELj1ELj1ELj8ELj16ENS_18Kernel_traits_baseILj8192EfS2_fS2_fjLj256EEEEELb1ELb0ELb1ELb0EEEvNS_9FwdParamsE,"aw",@nobits
	.sectionflags	@""
	.align	16
	.zero		1024


//--------------------- .nv.shared._ZN10layer_norm13ln_fwd_kernelINS_13Kernel_traitsIf13__nv_bfloat16fS2_fjLj8192ELj1ELj1ELj8ELj16ENS_18Kernel_traits_baseILj8192EfS2_fS2_fjLj256EEEEELb1ELb0ELb1ELb1EEEvNS_9FwdParamsE --------------------------
	.section	.nv.shared._ZN10layer_norm13ln_fwd_kernelINS_13Kernel_traitsIf13__nv_bfloat16fS2_fjLj8192ELj1ELj1ELj8ELj16ENS_18Kernel_traits_baseILj8192EfS2_fS2_fjLj256EEEEELb1ELb0ELb1ELb1EEEvNS_9FwdParamsE,"aw",@nobits
	.sectionflags	@""
	.align	16
	.zero		1024


//--------------------- .nv.shared._ZN10layer_norm13ln_fwd_kernelINS_13Kernel_traitsIf13__nv_bfloat16fS2_fjLj8192ELj1ELj1ELj8ELj16ENS_18Kernel_traits_baseILj8192EfS2_fS2_fjLj256EEEEELb1ELb1ELb0ELb0EEEvNS_9FwdParamsE --------------------------
	.section	.nv.shared._ZN10layer_norm13ln_fwd_kernelINS_13Kernel_traitsIf13__nv_bfloat16fS2_fjLj8192ELj1ELj1ELj8ELj16ENS_18Kernel_traits_baseILj8192EfS2_fS2_fjLj256EEEEELb1ELb1ELb0ELb0EEEvNS_9FwdParamsE,"aw",@nobits
	.sectionflags	@""
	.align	16
	.zero		1024


//--------------------- .nv.shared._ZN10layer_norm13ln_fwd_kernelINS_13Kernel_traitsIf13__nv_bfloat16fS2_fjLj8192ELj1ELj1ELj8ELj16ENS_18Kernel_traits_baseILj8192EfS2_fS2_fjLj256EEEEELb1ELb1ELb0ELb1EEEvNS_9FwdParamsE --------------------------
	.section	.nv.shared._ZN10layer_norm13ln_fwd_kernelINS_13Kernel_traitsIf13__nv_bfloat16fS2_fjLj8192ELj1ELj1ELj8ELj16ENS_18Kernel_traits_baseILj8192EfS2_fS2_fjLj256EEEEELb1ELb1ELb0ELb1EEEvNS_9FwdParamsE,"aw",@nobits
	.sectionflags	@""
	.align	16
	.zero		1024


//--------------------- .nv.shared._ZN10layer_norm13ln_fwd_kernelINS_13Kernel_traitsIf13__nv_bfloat16fS2_fjLj8192ELj1ELj1ELj8ELj16ENS_18Kernel_traits_baseILj8192EfS2_fS2_fjLj256EEEEELb1ELb1ELb1ELb0EEEvNS_9FwdParamsE --------------------------
	.section	.nv.shared._ZN10layer_norm13ln_fwd_kernelINS_13Kernel_traitsIf13__nv_bfloat16fS2_fjLj8192ELj1ELj1ELj8ELj16ENS_18Kernel_traits_baseILj8192EfS2_fS2_fjLj256EEEEELb1ELb1ELb1ELb0EEEvNS_9FwdParamsE,"aw",@nobits
	.sectionflags	@""
	.align	16
	.zero		1024


//--------------------- .nv.shared._ZN10layer_norm13ln_fwd_kernelINS_13Kernel_traitsIf13__nv_bfloat16fS2_fjLj8192ELj1ELj1ELj8ELj16ENS_18Kernel_traits_baseILj8192EfS2_fS2_fjLj256EEEEELb1ELb1ELb1ELb1EEEvNS_9FwdParamsE --------------------------
	.section	.nv.shared._ZN10layer_norm13ln_fwd_kernelINS_13Kernel_traitsIf13__nv_bfloat16fS2_fjLj8192ELj1ELj1ELj8ELj16ENS_18Kernel_traits_baseILj8192EfS2_fS2_fjLj256EEEEELb1ELb1ELb1ELb1EEEvNS_9FwdParamsE,"aw",@nobits
	.sectionflags	@""
	.align	16
	.zero		1024


//--------------------- .nv.shared._ZN10layer_norm13ln_fwd_kernelINS_13Kernel_traitsIf6__halfS2_S2_fjLj8192ELj1ELj1ELj8ELj16ENS_18Kernel_traits_baseILj8192EfS2_S2_S2_fjLj256EEEEELb0ELb0ELb0ELb0EEEvNS_9FwdParamsE --------------------------
	.section	.nv.shared._ZN10layer_norm13ln_fwd_kernelINS_13Kernel_traitsIf6__halfS2_S2_fjLj8192ELj1ELj1ELj8ELj16ENS_18Kernel_traits_baseILj8192EfS2_S2_S2_fjLj256EEEEELb0ELb0ELb0ELb0EEEvNS_9FwdParamsE,"aw",@nobits
	.sectionflags	@""
	.align	16
	.zero		1024


//--------------------- .nv.shared._ZN10layer_norm13ln_fwd_kernelINS_13Kernel_traitsIf6__halfS2_S2_fjLj8192ELj1ELj1ELj8ELj16ENS_18Kernel_traits_baseILj8192EfS2_S2_S2_fjLj256EEEEELb0ELb0ELb0ELb1EEEvNS_9FwdParamsE --------------------------
	.section	.nv.shared._ZN10layer_norm13ln_fwd_kernelINS_13Kernel_traitsIf6__halfS2_S2_fjLj8192ELj1ELj1ELj8ELj16ENS_18Kernel_traits_baseILj8192EfS2_S2_S2_fjLj256EEEEELb0ELb0ELb0ELb1EEEvNS_9FwdParamsE,"aw",@nobits
	.sectionflags	@""
	.align	16
	.zero		1024


//--------------------- .nv.shared._ZN10layer_norm13ln_fwd_kernelINS_13Kernel_traitsIf6__halfS2_S2_fjLj8192ELj1ELj1ELj8ELj16ENS_18Kernel_traits_baseILj8192EfS2_S2_S2_fjLj256EEEEELb0ELb0ELb1ELb0EEEvNS_9FwdParamsE --------------------------
	.section	.nv.shared._ZN10layer_norm13ln_fwd_kernelINS_13Kernel_traitsIf6__halfS2_S2_fjLj8192ELj1ELj1ELj8ELj16ENS_18Kernel_traits_baseILj8192EfS2_S2_S2_fjLj256EEEEELb0ELb0ELb1ELb0EEEvNS_9FwdParamsE,"aw",@nobits
	.sectionflags	@""
	.align	16
	.zero		1024


//--------------------- .nv.shared._ZN10layer_norm13ln_fwd_kernelINS_13Kernel_traitsIf6__halfS2_S2_fjLj8192ELj1ELj1ELj8ELj16ENS_18Kernel_traits_baseILj8192EfS2_S2_S2_fjLj256EEEEELb0ELb0ELb1ELb1EEEvNS_9FwdParamsE --------------------------
	.section	.nv.shared._ZN10layer_norm13ln_fwd_kernelINS_13Kernel_traitsIf6__halfS2_S2_fjLj8192ELj1ELj1ELj8ELj16ENS_18Kernel_traits_baseILj8192EfS2_S2_S2_fjLj256EEEEELb0ELb0ELb1ELb1EEEvNS_9FwdParamsE,"aw",@nobits
	.sectionflags	@""
	.align	16
	.zero		1024


//--------------------- .nv.shared._ZN10layer_norm13ln_fwd_kernelINS_13Kernel_traitsIf6__halfS2_S2_fjLj8192ELj1ELj1ELj8ELj16ENS_18Kernel_traits_baseILj8192EfS2_S2_S2_fjLj256EEEEELb0ELb1ELb0ELb0EEEvNS_9FwdParamsE --------------------------
	.section	.nv.shared._ZN10layer_norm13ln_fwd_kernelINS_13Kernel_traitsIf6__halfS2_S2_fjLj8192ELj1ELj1ELj8ELj16ENS_18Kernel_traits_baseILj8192EfS2_S2_S2_fjLj256EEEEELb0ELb1ELb0ELb0EEEvNS_9FwdParamsE,"aw",@nobits
	.sectionflags	@""
	.align	16
	.zero		1024


//--------------------- .nv.shared._ZN10layer_norm13ln_fwd_kernelINS_13Kernel_traitsIf6__halfS2_S2_fjLj8192ELj1ELj1ELj8ELj16ENS_18Kernel_traits_baseILj8192EfS2_S2_S2_fjLj256EEEEELb0ELb1ELb0ELb1EEEvNS_9FwdParamsE --------------------------
	.section	.nv.shared._ZN10layer_norm13ln_fwd_kernelINS_13Kernel_traitsIf6__halfS2_S2_fjLj8192ELj1ELj1ELj8ELj16ENS_18Kernel_traits_baseILj8192EfS2_S2_S2_fjLj256EEEEELb0ELb1ELb0ELb1EEEvNS_9FwdParamsE,"aw",@nobits
	.sectionflags	@""
	.align	16
	.zero		1024


//--------------------- .nv.shared._ZN10layer_norm13ln_fwd_kernelINS_13Kernel_traitsIf6__halfS2_S2_fjLj8192ELj1ELj1ELj8ELj16ENS_18Kernel_traits_baseILj8192EfS2_S2_S2_fjLj256EEEEELb0ELb1ELb1ELb0EEEvNS_9FwdParamsE --------------------------
	.section	.nv.shared._ZN10layer_norm13ln_fwd_kernelINS_13Kernel_traitsIf6__halfS2_S2_fjLj8192ELj1ELj1ELj8ELj16ENS_18Kernel_traits_baseILj8192EfS2_S2_S2_fjLj256EEEEELb0ELb1ELb1ELb0EEEvNS_9FwdParamsE,"aw",@nobits
	.sectionflags	@""
	.align	16
	.zero		1024


//--------------------- .nv.shared._ZN10layer_norm13ln_fwd_kernelINS_13Kernel_traitsIf6__halfS2_S2_fjLj8192ELj1ELj1ELj8ELj16ENS_18Kernel_traits_baseILj8192EfS2_S2_S2_fjLj256EEEEELb0ELb1ELb1ELb1EEEvNS_9FwdParamsE --------------------------
	.section	.nv.shared._ZN10layer_norm13ln_fwd_kernelINS_13Kernel_traitsIf6__halfS2_S2_fjLj8192ELj1ELj1ELj8ELj16ENS_18Kernel_traits_baseILj8192EfS2_S2_S2_fjLj256EEEEELb0ELb1ELb1ELb1EEEvNS_9FwdParamsE,"aw",@nobits
	.sectionflags	@""
	.align	16
	.zero		1024


//--------------------- .nv.shared._ZN10layer_norm13ln_fwd_kernelINS_13Kernel_traitsIf6__halfS2_S2_fjLj8192ELj1ELj1ELj8ELj16ENS_18Kernel_traits_baseILj8192EfS2_S2_S2_fjLj256EEEEELb1ELb0ELb0ELb0EEEvNS_9FwdParamsE --------------------------
	.section	.nv.shared._ZN10layer_norm13ln_fwd_kernelINS_13Kernel_traitsIf6__halfS2_S2_fjLj8192ELj1ELj1ELj8ELj16ENS_18Kernel_traits_baseILj8192EfS2_S2_S2_fjLj256EEEEELb1ELb0ELb0ELb0EEEvNS_9FwdParamsE,"aw",@nobits
	.sectionflags	@""
	.align	16
	.zero		1024


//--------------------- .nv.shared._ZN10layer_norm13ln_fwd_kernelINS_13Kernel_traitsIf6__halfS2_S2_fjLj8192ELj1ELj1ELj8ELj16ENS_18Kernel_traits_baseILj8192EfS2_S2_S2_fjLj256EEEEELb1ELb0ELb0ELb1EEEvNS_9FwdParamsE --------------------------
	.section	.nv.shared._ZN10layer_norm13ln_fwd_kernelINS_13Kernel_traitsIf6__halfS2_S2_fjLj8192ELj1ELj1ELj8ELj16ENS_18Kernel_traits_baseILj8192EfS2_S2_S2_fjLj256EEEEELb1ELb0ELb0ELb1EEEvNS_9FwdParamsE,"aw",@nobits
	.sectionflags	@""
	.align	16
	.zero		1024


//--------------------- .nv.shared._ZN10layer_norm13ln_fwd_kernelINS_13Kernel_traitsIf6__halfS2_S2_fjLj8192ELj1ELj1ELj8ELj16ENS_18Kernel_traits_baseILj8192EfS2_S2_S2_fjLj256EEEEELb1ELb0ELb1ELb0EEEvNS_9FwdParamsE --------------------------
	.section	.nv.shared._ZN10layer_norm13ln_fwd_kernelINS_13Kernel_traitsIf6__halfS2_S2_fjLj8192ELj1ELj1ELj8ELj16ENS_18Kernel_traits_baseILj8192EfS2_S2_S2_fjLj256EEEEELb1ELb0ELb1ELb0EEEvNS_9FwdParamsE,"aw",@nobits
	.sectionflags	@""
	.align	16
	.zero		1024


//--------------------- .nv.shared._ZN10layer_norm13ln_fwd_kernelINS_13Kernel_traitsIf6__halfS2_S2_fjLj8192ELj1ELj1ELj8ELj16ENS_18Kernel_traits_baseILj8192EfS2_S2_S2_fjLj256EEEEELb1ELb0ELb1ELb1EEEvNS_9FwdParamsE --------------------------
	.section	.nv.shared._ZN10layer_norm13ln_fwd_kernelINS_13Kernel_traitsIf6__halfS2_S2_fjLj8192ELj1ELj1ELj8ELj16ENS_18Kernel_traits_baseILj8192EfS2_S2_S2_fjLj256EEEEELb1ELb0ELb1ELb1EEEvNS_9FwdParamsE,"aw",@nobits
	.sectionflags	@""
	.align	16
	.zero		1024


//--------------------- .nv.shared._ZN10layer_norm13ln_fwd_kernelINS_13Kernel_traitsIf6__halfS2_S2_fjLj8192ELj1ELj1ELj8ELj16ENS_18Kernel_traits_baseILj8192EfS2_S2_S2_fjLj256EEEEELb1ELb1ELb0ELb0EEEvNS_9FwdParamsE --------------------------
	.section	.nv.shared._ZN10layer_norm13ln_fwd_kernelINS_13Kernel_traitsIf6__halfS2_S2_fjLj8192ELj1ELj1ELj8ELj16ENS_18Kernel_traits_baseILj8192EfS2_S2_S2_fjLj256EEEEELb1ELb1ELb0ELb0EEEvNS_9FwdParamsE,"aw",@nobits
	.sectionflags	@""
	.align	16
	.zero		1024


//--------------------- .nv.shared._ZN10layer_norm13ln_fwd_kernelINS_13Kernel_traitsIf6__halfS2_S2_fjLj8192ELj1ELj1ELj8ELj16ENS_18Kernel_traits_baseILj8192EfS2_S2_S2_fjLj256EEEEELb1ELb1ELb0ELb1EEEvNS_9FwdParamsE --------------------------
	.section	.nv.shared._ZN10layer_norm13ln_fwd_kernelINS_13Kernel_traitsIf6__halfS2_S2_fjLj8192ELj1ELj1ELj8ELj16ENS_18Kernel_traits_baseILj8192EfS2_S2_S2_fjLj256EEEEELb1ELb1ELb0ELb1EEEvNS_9FwdParamsE,"aw",@nobits
	.sectionflags	@""
	.align	16
	.zero		1024


//--------------------- .nv.shared._ZN10layer_norm13ln_fwd_kernelINS_13Kernel_traitsIf6__halfS2_S2_fjLj8192ELj1ELj1ELj8ELj16ENS_18Kernel_traits_baseILj8192EfS2_S2_S2_fjLj256EEEEELb1ELb1ELb1ELb0EEEvNS_9FwdParamsE --------------------------
	.section	.nv.shared._ZN10layer_norm13ln_fwd_kernelINS_13Kernel_traitsIf6__halfS2_S2_fjLj8192ELj1ELj1ELj8ELj16ENS_18Kernel_traits_baseILj8192EfS2_S2_S2_fjLj256EEEEELb1ELb1ELb1ELb0EEEvNS_9FwdParamsE,"aw",@nobits
	.sectionflags	@""
	.align	16
	.zero		1024


//--------------------- .nv.shared._ZN10layer_norm13ln_fwd_kernelINS_13Kernel_traitsIf6__halfS2_S2_fjLj8192ELj1ELj1ELj8ELj16ENS_18Kernel_traits_baseILj8192EfS2_S2_S2_fjLj256EEEEELb1ELb1ELb1ELb1EEEvNS_9FwdParamsE --------------------------
	.section	.nv.shared._ZN10layer_norm13ln_fwd_kernelINS_13Kernel_traitsIf6__halfS2_S2_fjLj8192ELj1ELj1ELj8ELj16ENS_18Kernel_traits_baseILj8192EfS2_S2_S2_fjLj256EEEEELb1ELb1ELb1ELb1EEEvNS_9FwdParamsE,"aw",@nobits
	.sectionflags	@""
	.align	16
	.zero		1024


//--------------------- .nv.shared._ZN10layer_norm13ln_fwd_kernelINS_13Kernel_traitsI6__halfS2_fS2_fjLj8192ELj1ELj1ELj8ELj16ENS_18Kernel_traits_baseILj8192ES2_S2_fS2_fjLj256EEEEELb0ELb0ELb0ELb0EEEvNS_9FwdParamsE --------------------------
	.section	.nv.shared._ZN10layer_norm13ln_fwd_kernelINS_13Kernel_traitsI6__halfS2_fS2_fjLj8192ELj1ELj1ELj8ELj16ENS_18Kernel_traits_baseILj8192ES2_S2_fS2_fjLj256EEEEELb0ELb0ELb0ELb0EEEvNS_9FwdParamsE,"aw",@nobits
	.sectionflags	@""
	.align	16
	.zero		1024


//--------------------- .nv.shared._ZN10layer_norm13ln_fwd_kernelINS_13Kernel_traitsI6__halfS2_fS2_fjLj8192ELj1ELj1ELj8ELj16ENS_18Kernel_traits_baseILj8192ES2_S2_fS2_fjLj256EEEEELb0ELb0ELb0ELb1EEEvNS_9FwdParamsE --------------------------
	.section	.nv.shared._ZN10layer_norm13ln_fwd_kernelINS_13Kernel_traitsI6__halfS2_fS2_fjLj8192ELj1ELj1ELj8ELj16ENS_18Kernel_traits_baseILj8192ES2_S2_fS2_fjLj256EEEEELb0ELb0ELb0ELb1EEEvNS_9FwdParamsE,"aw",@nobits
	.sectionflags	@""
	.align	16
	.zero		1024


//--------------------- .nv.shared._ZN10layer_norm13ln_fwd_kernelINS_13Kernel_traitsI6__halfS2_fS2_fjLj8192ELj1ELj1ELj8ELj16ENS_18Kernel_traits_baseILj8192ES2_S2_fS2_fjLj256EEEEELb0ELb0ELb1ELb0EEEvNS_9FwdParamsE --------------------------
	.section	.nv.shared._ZN10layer_norm13ln_fwd_kernelINS_13Kernel_traitsI6__halfS2_fS2_fjLj8192ELj1ELj1ELj8ELj16ENS_18Kernel_traits_baseILj8192ES2_S2_fS2_fjLj256EEEEELb0ELb0ELb1ELb0EEEvNS_9FwdParamsE,"aw",@nobits
	.sectionflags	@""
	.align	16
	.zero		1024


//--------------------- .nv.shared._ZN10layer_norm13ln_fwd_kernelINS_13Kernel_traitsI6__halfS2_fS2_fjLj8192ELj1ELj1ELj8ELj16ENS_18Kernel_traits_baseILj8192ES2_S2_fS2_fjLj256EEEEELb0ELb0ELb1ELb1EEEvNS_9FwdParamsE --------------------------
	.section	.nv.shared._ZN10layer_norm13ln_fwd_kernelINS_13Kernel_traitsI6__halfS2_fS2_fjLj8192ELj1ELj1ELj8ELj16ENS_18Kernel_traits_baseILj8192ES2_S2_fS2_fjLj256EEEEELb0ELb0ELb1ELb1EEEvNS_9FwdParamsE,"aw",@nobits
	.sectionflags	@""
	.align	16
	.zero		1024


//--------------------- .nv.shared._ZN10layer_norm13ln_fwd_kernelINS_13Kernel_traitsI6__halfS2_fS2_fjLj8192ELj1ELj1ELj8ELj16ENS_18Kernel_traits_baseILj8192ES2_S2_fS2_fjLj256EEEEELb0ELb1ELb0ELb0EEEvNS_9FwdParamsE --------------------------
	.section	.nv.shared._ZN10layer_norm13ln_fwd_kernelINS_13Kernel_traitsI6__halfS2_fS2_fjLj8192ELj1ELj1ELj8ELj16ENS_18Kernel_traits_baseILj8192ES2_S2_fS2_fjLj256EEEEELb0ELb1ELb0ELb0EEEvNS_9FwdParamsE,"aw",@nobits
	.sectionflags	@""
	.align	16
	.zero		1024


//--------------------- .nv.shared._ZN10layer_norm13ln_fwd_kernelINS_13Kernel_traitsI6__halfS2_fS2_fjLj8192ELj1ELj1ELj8ELj16ENS_18Kernel_traits_baseILj8192ES2_S2_fS2_fjLj256EEEEELb0ELb1ELb0ELb1EEEvNS_9FwdParamsE --------------------------
	.section	.nv.shared._ZN10layer_norm13ln_fwd_kernelINS_13Kernel_traitsI6__halfS2_fS2_fjLj8192ELj1ELj1ELj8ELj16ENS_18Kernel_traits_baseILj8192ES2_S2_fS2_fjLj256EEEEELb0ELb1ELb0ELb1EEEvNS_9FwdParamsE,"aw",@nobits
	.sectionflags	@""
	.align	16
	.zero		1024


//--------------------- .nv.shared._ZN10layer_norm13ln_fwd_kernelINS_13Kernel_traitsI6__halfS2_fS2_fjLj8192ELj1ELj1ELj8ELj16ENS_18Kernel_traits_baseILj8192ES2_S2_fS2_fjLj256EEEEELb0ELb1ELb1ELb0EEEvNS_9FwdParamsE --------------------------
	.section	.nv.shared._ZN10layer_norm13ln_fwd_kernelINS_13Kernel_traitsI6__halfS2_fS2_fjLj8192ELj1ELj1ELj8ELj16ENS_18Kernel_traits_baseILj8192ES2_S2_fS2_fjLj256EEEEELb0ELb1ELb1ELb0EEEvNS_9FwdParamsE,"aw",@nobits
	.sectionflags	@""
	.align	16
	.zero		1024


//--------------------- .nv.shared._ZN10layer_norm13ln_fwd_kernelINS_13Kernel_traitsI6__halfS2_fS2_fjLj8192ELj1ELj1ELj8ELj16ENS_18Kernel_traits_baseILj8192ES2_S2_fS2_fjLj256EEEEELb0ELb1ELb1ELb1EEEvNS_9FwdParamsE --------------------------
	.section	.nv.shared._ZN10layer_norm13ln_fwd_kernelINS_13Kernel_traitsI6__halfS2_fS2_fjLj8192ELj1ELj1ELj8ELj16ENS_18Kernel_traits_baseILj8192ES2_S2_fS2_fjLj256EEEEELb0ELb1ELb1ELb1EEEvNS_9FwdParamsE,"aw",@nobits
	.sectionflags	@""
	.align	16
	.zero		1024


//--------------------- .nv.shared._ZN10layer_norm13ln_fwd_kernelINS_13Kernel_traitsI6__halfS2_fS2_fjLj8192ELj1ELj1ELj8ELj16ENS_18Kernel_traits_baseILj8192ES2_S2_fS2_fjLj256EEEEELb1ELb0ELb0ELb0EEEvNS_9FwdParamsE --------------------------
	.section	.nv.shared._ZN10layer_norm13ln_fwd_kernelINS_13Kernel_traitsI6__halfS2_fS2_fjLj8192ELj1ELj1ELj8ELj16ENS_18Kernel_traits_baseILj8192ES2_S2_fS2_fjLj256EEEEELb1ELb0ELb0ELb0EEEvNS_9FwdParamsE,"aw",@nobits
	.sectionflags	@""
	.align	16
	.zero		1024


//--------------------- .nv.shared._ZN10layer_norm13ln_fwd_kernelINS_13Kernel_traitsI6__halfS2_fS2_fjLj8192ELj1ELj1ELj8ELj16ENS_18Kernel_traits_baseILj8192ES2_S2_fS2_fjLj256EEEEELb1ELb0ELb0ELb1EEEvNS_9FwdParamsE --------------------------
	.section	.nv.shared._ZN10layer_norm13ln_fwd_kernelINS_13Kernel_traitsI6__halfS2_fS2_fjLj8192ELj1ELj1ELj8ELj16ENS_18Kernel_traits_baseILj8192ES2_S2_fS2_fjLj256EEEEELb1ELb0ELb0ELb1EEEvNS_9FwdParamsE,"aw",@nobits
	.sectionflags	@""
	.align	16
	.zero		1024


//--------------------- .nv.shared._ZN10layer_norm13ln_fwd_kernelINS_13Kernel_traitsI6__halfS2_fS2_fjLj8192ELj1ELj1ELj8ELj16ENS_18Kernel_traits_baseILj8192ES2_S2_fS2_fjLj256EEEEELb1ELb0ELb1ELb0EEEvNS_9FwdParamsE --------------------------
	.section	.nv.shared._ZN10layer_norm13ln_fwd_kernelINS_13Kernel_traitsI6__halfS2_fS2_fjLj8192ELj1ELj1ELj8ELj16ENS_18Kernel_traits_baseILj8192ES2_S2_fS2_fjLj256EEEEELb1ELb0ELb1ELb0EEEvNS_9FwdParamsE,"aw",@nobits
	.sectionflags	@""
	.align	16
	.zero		1024


//--------------------- .nv.shared._ZN10layer_norm13ln_fwd_kernelINS_13Kernel_traitsI6__halfS2_fS2_fjLj8192ELj1ELj1ELj8ELj16ENS_18Kernel_traits_baseILj8192ES2_S2_fS2_fjLj256EEEEELb1ELb0ELb1ELb1EEEvNS_9FwdParamsE --------------------------
	.section	.nv.shared._ZN10layer_norm13ln_fwd_kernelINS_13Kernel_traitsI6__halfS2_fS2_fjLj8192ELj1ELj1ELj8ELj16ENS_18Kernel_traits_baseILj8192ES2_S2_fS2_fjLj256EEEEELb1ELb0ELb1ELb1EEEvNS_9FwdParamsE,"aw",@nobits
	.sectionflags	@""
	.align	16
	.zero		1024


//--------------------- .nv.shared._ZN10layer_norm13ln_fwd_kernelINS_13Kernel_traitsI6__halfS2_fS2_fjLj8192ELj1ELj1ELj8ELj16ENS_18Kernel_traits_baseILj8192ES2_S2_fS2_fjLj256EEEEELb1ELb1ELb0ELb0EEEvNS_9FwdParamsE --------------------------
	.section	.nv.shared._ZN10layer_norm13ln_fwd_kernelINS_13Kernel_traitsI6__halfS2_fS2_fjLj8192ELj1ELj1ELj8ELj16ENS_18Kernel_traits_baseILj8192ES2_S2_fS2_fjLj256EEEEELb1ELb1ELb0ELb0EEEvNS_9FwdParamsE,"aw",@nobits
	.sectionflags	@""
	.align	16
	.zero		1024


//--------------------- .nv.shared._ZN10layer_norm13ln_fwd_kernelINS_13Kernel_traitsI6__halfS2_fS2_fjLj8192ELj1ELj1ELj8ELj16ENS_18Kernel_traits_baseILj8192ES2_S2_fS2_fjLj256EEEEELb1ELb1ELb0ELb1EEEvNS_9FwdParamsE --------------------------
	.section	.nv.shared._ZN10layer_norm13ln_fwd_kernelINS_13Kernel_traitsI6__halfS2_fS2_fjLj8192ELj1ELj1ELj8ELj16ENS_18Kernel_traits_baseILj8192ES2_S2_fS2_fjLj256EEEEELb1ELb1ELb0ELb1EEEvNS_9FwdParamsE,"aw",@nobits
	.sectionflags	@""
	.align	16
	.zero		1024


//--------------------- .nv.shared._ZN10layer_norm13ln_fwd_kernelINS_13Kernel_traitsI6__halfS2_fS2_fjLj8192ELj1ELj1ELj8ELj16ENS_18Kernel_traits_baseILj8192ES2_S2_fS2_fjLj256EEEEELb1ELb1ELb1ELb0EEEvNS_9FwdParamsE --------------------------
	.section	.nv.shared._ZN10layer_norm13ln_fwd_kernelINS_13Kernel_traitsI6__halfS2_fS2_fjLj8192ELj1ELj1ELj8ELj16ENS_18Kernel_traits_baseILj8192ES2_S2_fS2_fjLj256EEEEELb1ELb1ELb1ELb0EEEvNS_9FwdParamsE,"aw",@nobits
	.sectionflags	@""
	.align	16
	.zero		1024


//--------------------- .nv.shared._ZN10layer_norm13ln_fwd_kernelINS_13Kernel_traitsI6__halfS2_fS2_fjLj8192ELj1ELj1ELj8ELj16ENS_18Kernel_traits_baseILj8192ES2_S2_fS2_fjLj256EEEEELb1ELb1ELb1ELb1EEEvNS_9FwdParamsE --------------------------
	.section	.nv.shared._ZN10layer_norm13ln_fwd_kernelINS_13Kernel_traitsI6__halfS2_fS2_fjLj8192ELj1ELj1ELj8ELj16ENS_18Kernel_traits_baseILj8192ES2_S2_fS2_fjLj256EEEEELb1ELb1ELb1ELb1EEEvNS_9FwdParamsE,"aw",@nobits
	.sectionflags	@""
	.align	16
	.zero		1024


//--------------------- .nv.shared._ZN10layer_norm13ln_fwd_kernelINS_13Kernel_traitsIf6__halffS2_fjLj8192ELj1ELj1ELj8ELj16ENS_18Kernel_traits_baseILj8192EfS2_fS2_fjLj256EEEEELb0ELb0ELb0ELb0EEEvNS_9FwdParamsE --------------------------
	.section	.nv.shared._ZN10layer_norm13ln_fwd_kernelINS_13Kernel_traitsIf6__halffS2_fjLj8192ELj1ELj1ELj8ELj16ENS_18Kernel_traits_baseILj8192EfS2_fS2_fjLj256EEEEELb0ELb0ELb0ELb0EEEvNS_9FwdParamsE,"aw",@nobits
	.sectionflags	@""
	.align	16
	.zero		1024


//--------------------- .nv.shared._ZN10layer_norm13ln_fwd_kernelINS_13Kernel_traitsIf6__halffS2_fjLj8192ELj1ELj1ELj8ELj16ENS_18Kernel_traits_baseILj8192EfS2_fS2_fjLj256EEEEELb0ELb0ELb0ELb1EEEvNS_9FwdParamsE --------------------------
	.section	.nv.shared._ZN10layer_norm13ln_fwd_kernelINS_13Kernel_traitsIf6__halffS2_fjLj8192ELj1ELj1ELj8ELj16ENS_18Kernel_traits_baseILj8192EfS2_fS2_fjLj256EEEEELb0ELb0ELb0ELb1EEEvNS_9FwdParamsE,"aw",@nobits
	.sectionflags	@""
	.align	16
	.zero		1024


//--------------------- .nv.shared._ZN10layer_norm13ln_fwd_kernelINS_13Kernel_traitsIf6__halffS2_fjLj8192ELj1ELj1ELj8ELj16ENS_18Kernel_traits_baseILj8192EfS2_fS2_fjLj256EEEEELb0ELb0ELb1ELb0EEEvNS_9FwdParamsE --------------------------
	.section	.nv.shared._ZN10layer_norm13ln_fwd_kernelINS_13Kernel_traitsIf6__halffS2_fjLj8192ELj1ELj1ELj8ELj16ENS_18Kernel_traits_baseILj8192EfS2_fS2_fjLj256EEEEELb0ELb0ELb1ELb0EEEvNS_9FwdParamsE,"aw",@nobits
	.sectionflags	@""
	.align	16
	.zero		1024


//--------------------- .nv.shared._ZN10layer_norm13ln_fwd_kernelINS_13Kernel_traitsIf6__halffS2_fjLj8192ELj1ELj1ELj8ELj16ENS_18Kernel_traits_baseILj8192EfS2_fS2_fjLj256EEEEELb0ELb0ELb1ELb1EEEvNS_9FwdParamsE --------------------------
	.section	.nv.shared._ZN10layer_norm13ln_fwd_kernelINS_13Kernel_traitsIf6__halffS2_fjLj8192ELj1ELj1ELj8ELj16ENS_18Kernel_traits_baseILj8192EfS2_fS2_fjLj256EEEEELb0ELb0ELb1ELb1EEEvNS_9FwdParamsE,"aw",@nobits
	.sectionflags	@""
	.align	16
	.zero		1024


//--------------------- .nv.shared._ZN10layer_norm13ln_fwd_kernelINS_13Kernel_traitsIf6__halffS2_fjLj8192ELj1ELj1ELj8ELj16ENS_18Kernel_traits_baseILj8192EfS2_fS2_fjLj256EEEEELb0ELb1ELb0ELb0EEEvNS_9FwdParamsE --------------------------
	.section	.nv.shared._ZN10layer_norm13ln_fwd_kernelINS_13Kernel_traitsIf6__halffS2_fjLj8192ELj1ELj1ELj8ELj16ENS_18Kernel_traits_baseILj8192EfS2_fS2_fjLj256EEEEELb0ELb1ELb0ELb0EEEvNS_9FwdParamsE,"aw",@nobits
	.sectionflags	@""
	.align	16
	.zero		1024


//--------------------- .nv.shared._ZN10layer_norm13ln_fwd_kernelINS_13Kernel_traitsIf6__halffS2_fjLj8192ELj1ELj1ELj8ELj16ENS_18Kernel_traits_baseILj8192EfS2_fS2_fjLj256EEEEELb0ELb1ELb0ELb1EEEvNS_9FwdParamsE --------------------------
	.section	.nv.shared._ZN10layer_norm13ln_fwd_kernelINS_13Kernel_traitsIf6__halffS2_fjLj8192ELj1ELj1ELj8ELj16ENS_18Kernel_traits_baseILj8192EfS2_fS2_fjLj256EEEEELb0ELb1ELb0ELb1EEEvNS_9FwdParamsE,"aw",@nobits
	.sectionflags	@""
	.align	16
	.zero		1024


//--------------------- .nv.shared._ZN10layer_norm13ln_fwd_kernelINS_13Kernel_traitsIf6__halffS2_fjLj8192ELj1ELj1ELj8ELj16ENS_18Kernel_traits_baseILj8192EfS2_fS2_fjLj256EEEEELb0ELb1ELb1ELb0EEEvNS_9FwdParamsE --------------------------
	.section	.nv.shared._ZN10layer_norm13ln_fwd_kernelINS_13Kernel_traitsIf6__halffS2_fjLj8192ELj1ELj1ELj8ELj16ENS_18Kernel_traits_baseILj8192EfS2_fS2_fjLj256EEEEELb0ELb1ELb1ELb0EEEvNS_9FwdParamsE,"aw",@nobits
	.sectionflags	@""
	.align	16
	.zero		1024


//--------------------- .nv.shared._ZN10layer_norm13ln_fwd_kernelINS_13Kernel_traitsIf6__halffS2_fjLj8192ELj1ELj1ELj8ELj16ENS_18Kernel_traits_baseILj8192EfS2_fS2_fjLj256EEEEELb0ELb1ELb1ELb1EEEvNS_9FwdParamsE --------------------------
	.section	.nv.shared._ZN10layer_norm13ln_fwd_kernelINS_13Kernel_traitsIf6__halffS2_fjLj8192ELj1ELj1ELj8ELj16ENS_18Kernel_traits_baseILj8192EfS2_fS2_fjLj256EEEEELb0ELb1ELb1ELb1EEEvNS_9FwdParamsE,"aw",@nobits
	.sectionflags	@""
	.align	16
	.zero		1024


//--------------------- .nv.shared._ZN10layer_norm13ln_fwd_kernelINS_13Kernel_traitsIf6__halffS2_fjLj8192ELj1ELj1ELj8ELj16ENS_18Kernel_traits_baseILj8192EfS2_fS2_fjLj256EEEEELb1ELb0ELb0ELb0EEEvNS_9FwdParamsE --------------------------
	.section	.nv.shared._ZN10layer_norm13ln_fwd_kernelINS_13Kernel_traitsIf6__halffS2_fjLj8192ELj1ELj1ELj8ELj16ENS_18Kernel_traits_baseILj8192EfS2_fS2_fjLj256EEEEELb1ELb0ELb0ELb0EEEvNS_9FwdParamsE,"aw",@nobits
	.sectionflags	@""
	.align	16
	.zero		1024


//--------------------- .nv.shared._ZN10layer_norm13ln_fwd_kernelINS_13Kernel_traitsIf6__halffS2_fjLj8192ELj1ELj1ELj8ELj16ENS_18Kernel_traits_baseILj8192EfS2_fS2_fjLj256EEEEELb1ELb0ELb0ELb1EEEvNS_9FwdParamsE --------------------------
	.section	.nv.shared._ZN10layer_norm13ln_fwd_kernelINS_13Kernel_traitsIf6__halffS2_fjLj8192ELj1ELj1ELj8ELj16ENS_18Kernel_traits_baseILj8192EfS2_fS2_fjLj256EEEEELb1ELb0ELb0ELb1EEEvNS_9FwdParamsE,"aw",@nobits
	.sectionflags	@""
	.align	16
	.zero		1024


//--------------------- .nv.shared._ZN10layer_norm13ln_fwd_kernelINS_13Kernel_traitsIf6__halffS2_fjLj8192ELj1ELj1ELj8ELj16ENS_18Kernel_traits_baseILj8192EfS2_fS2_fjLj256EEEEELb1ELb0ELb1ELb0EEEvNS_9FwdParamsE --------------------------
	.section	.nv.shared._ZN10layer_norm13ln_fwd_kernelINS_13Kernel_traitsIf6__halffS2_fjLj8192ELj1ELj1ELj8ELj16ENS_18Kernel_traits_baseILj8192EfS2_fS2_fjLj256EEEEELb1ELb0ELb1ELb0EEEvNS_9FwdParamsE,"aw",@nobits
	.sectionflags	@""
	.align	16
	.zero		1024


//--------------------- .nv.shared._ZN10layer_norm13ln_fwd_kernelINS_13Kernel_traitsIf6__halffS2_fjLj8192ELj1ELj1ELj8ELj16ENS_18Kernel_traits_baseILj8192EfS2_fS2_fjLj256EEEEELb1ELb0ELb1ELb1EEEvNS_9FwdParamsE --------------------------
	.section	.nv.shared._ZN10layer_norm13ln_fwd_kernelINS_13Kernel_traitsIf6__halffS2_fjLj8192ELj1ELj1ELj8ELj16ENS_18Kernel_traits_baseILj8192EfS2_fS2_fjLj256EEEEELb1ELb0ELb1ELb1EEEvNS_9FwdParamsE,"aw",@nobits
	.sectionflags	@""
	.align	16
	.zero		1024


//--------------------- .nv.shared._ZN10layer_norm13ln_fwd_kernelINS_13Kernel_traitsIf6__halffS2_fjLj8192ELj1ELj1ELj8ELj16ENS_18Kernel_traits_baseILj8192EfS2_fS2_fjLj256EEEEELb1ELb1ELb0ELb0EEEvNS_9FwdParamsE --------------------------
	.section	.nv.shared._ZN10layer_norm13ln_fwd_kernelINS_13Kernel_traitsIf6__halffS2_fjLj8192ELj1ELj1ELj8ELj16ENS_18Kernel_traits_baseILj8192EfS2_fS2_fjLj256EEEEELb1ELb1ELb0ELb0EEEvNS_9FwdParamsE,"aw",@nobits
	.sectionflags	@""
	.align	16
	.zero		1024


//--------------------- .nv.shared._ZN10layer_norm13ln_fwd_kernelINS_13Kernel_traitsIf6__halffS2_fjLj8192ELj1ELj1ELj8ELj16ENS_18Kernel_traits_baseILj8192EfS2_fS2_fjLj256EEEEELb1ELb1ELb0ELb1EEEvNS_9FwdParamsE --------------------------
	.section	.nv.shared._ZN10layer_norm13ln_fwd_kernelINS_13Kernel_traitsIf6__halffS2_fjLj8192ELj1ELj1ELj8ELj16ENS_18Kernel_traits_baseILj8192EfS2_fS2_fjLj256EEEEELb1ELb1ELb0ELb1EEEvNS_9FwdParamsE,"aw",@nobits
	.sectionflags	@""
	.align	16
	.zero		1024


//--------------------- .nv.shared._ZN10layer_norm13ln_fwd_kernelINS_13Kernel_traitsIf6__halffS2_fjLj8192ELj1ELj1ELj8ELj16ENS_18Kernel_traits_baseILj8192EfS2_fS2_fjLj256EEEEELb1ELb1ELb1ELb0EEEvNS_9FwdParamsE --------------------------
	.section	.nv.shared._ZN10layer_norm13ln_fwd_kernelINS_13Kernel_traitsIf6__halffS2_fjLj8192ELj1ELj1ELj8ELj16ENS_18Kernel_traits_baseILj8192EfS2_fS2_fjLj256EEEEELb1ELb1ELb1ELb0EEEvNS_9FwdParamsE,"aw",@nobits
	.sectionflags	@""
	.align	16
	.zero		1024


//--------------------- .nv.shared._ZN10layer_norm13ln_fwd_kernelINS_13Kernel_traitsIf6__halffS2_fjLj8192ELj1ELj1ELj8ELj16ENS_18Kernel_traits_baseILj8192EfS2_fS2_fjLj256EEEEELb1ELb1ELb1ELb1EEEvNS_9FwdParamsE --------------------------
	.section	.nv.shared._ZN10layer_norm13ln_fwd_kernelINS_13Kernel_traitsIf6__halffS2_fjLj8192ELj1ELj1ELj8ELj16ENS_18Kernel_traits_baseILj8192EfS2_fS2_fjLj256EEEEELb1ELb1ELb1ELb1EEEvNS_9FwdParamsE,"aw",@nobits
	.sectionflags	@""
	.align	16
	.zero		1024


//--------------------- .nv.shared._ZN10layer_norm13ln_fwd_kernelINS_13Kernel_traitsI6__halfffffjLj8192ELj1ELj1ELj8ELj16ENS_18Kernel_traits_baseILj8192ES2_ffffjLj256EEEEELb0ELb0ELb0ELb0EEEvNS_9FwdParamsE --------------------------
	.section	.nv.shared._ZN10layer_norm13ln_fwd_kernelINS_13Kernel_traitsI6__halfffffjLj8192ELj1ELj1ELj8ELj16ENS_18Kernel_traits_baseILj8192ES2_ffffjLj256EEEEELb0ELb0ELb0ELb0EEEvNS_9FwdParamsE,"aw",@nobits
	.sectionflags	@""
	.align	16
	.zero		1024


//--------------------- .nv.shared._ZN10layer_norm13ln_fwd_kernelINS_13Kernel_traitsI6__halfffffjLj8192ELj1ELj1ELj8ELj16ENS_18Kernel_traits_baseILj8192ES2_ffffjLj256EEEEELb0ELb0ELb0ELb1EEEvNS_9FwdParamsE --------------------------
	.section	.nv.shared._ZN10layer_norm13ln_fwd_kernelINS_13Kernel_traitsI6__halfffffjLj8192ELj1ELj1ELj8ELj16ENS_18Kernel_traits_baseILj8192ES2_ffffjLj256EEEEELb0ELb0ELb0ELb1EEEvNS_9FwdParamsE,"aw",@nobits
	.sectionflags	@""
	.align	16
	.zero		1024


//--------------------- .nv.shared._ZN10layer_norm13ln_fwd_kernelINS_13Kernel_traitsI6__halfffffjLj8192ELj1ELj1ELj8ELj16ENS_18Kernel_traits_baseILj8192ES2_ffffjLj256EEEEELb0ELb0ELb1ELb0EEEvNS_9FwdParamsE --------------------------
	.section	.nv.shared._ZN10layer_norm13ln_fwd_kernelINS_13Kernel_traitsI6__halfffffjLj8192ELj1ELj1ELj8ELj16ENS_18Kernel_traits_baseILj8192ES2_ffffjLj256EEEEELb0ELb0ELb1ELb0EEEvNS_9FwdParamsE,"aw",@nobits
	.sectionflags	@""
	.align	16
	.zero		1024


//--------------------- .nv.shared._ZN10layer_norm13ln_fwd_kernelINS_13Kernel_traitsI6__halfffffjLj8192ELj1ELj1ELj8ELj16ENS_18Kernel_traits_baseILj8192ES2_ffffjLj256EEEEELb0ELb0ELb1ELb1EEEvNS_9FwdParamsE --------------------------
	.section	.nv.shared._ZN10layer_norm13ln_fwd_kernelINS_13Kernel_traitsI6__halfffffjLj8192ELj1ELj1ELj8ELj16ENS_18Kernel_traits_baseILj8192ES2_ffffjLj256EEEEELb0ELb0ELb1ELb1EEEvNS_9FwdParamsE,"aw",@nobits
	.sectionflags	@""
	.align	16
	.zero		1024


//--------------------- .nv.shared._ZN10layer_norm13ln_fwd_kernelINS_13Kernel_traitsI6__halfffffjLj8192ELj1ELj1ELj8ELj16ENS_18Kernel_traits_baseILj8192ES2_ffffjLj256EEEEELb0ELb1ELb0ELb0EEEvNS_9FwdParamsE --------------------------
	.section	.nv.shared._ZN10layer_norm13ln_fwd_kernelINS_13Kernel_traitsI6__halfffffjLj8192ELj1ELj1ELj8ELj16ENS_18Kernel_traits_baseILj8192ES2_ffffjLj256EEEEELb0ELb1ELb0ELb0EEEvNS_9FwdParamsE,"aw",@nobits
	.sectionflags	@""
	.align	16
	.zero		1024


//--------------------- .nv.shared._ZN10layer_norm13ln_fwd_kernelINS_13Kernel_traitsI6__halfffffjLj8192ELj1ELj1ELj8ELj16ENS_18Kernel_traits_baseILj8192ES2_ffffjLj256EEEEELb0ELb1ELb0ELb1EEEvNS_9FwdParamsE --------------------------
	.section	.nv.shared._ZN10layer_norm13ln_fwd_kernelINS_13Kernel_traitsI6__halfffffjLj8192ELj1ELj1ELj8ELj16ENS_18Kernel_traits_baseILj8192ES2_ffffjLj256EEEEELb0ELb1ELb0ELb1EEEvNS_9FwdParamsE,"aw",@nobits
	.sectionflags	@""
	.align	16
	.zero		1024


//--------------------- .nv.shared._ZN10layer_norm13ln_fwd_kernelINS_13Kernel_traitsI6__halfffffjLj8192ELj1ELj1ELj8ELj16ENS_18Kernel_traits_baseILj8192ES2_ffffjLj256EEEEELb0ELb1ELb1ELb0EEEvNS_9FwdParamsE --------------------------
	.section	.nv.shared._ZN10layer_norm13ln_fwd_kernelINS_13Kernel_traitsI6__halfffffjLj8192ELj1ELj1ELj8ELj16ENS_18Kernel_traits_baseILj8192ES2_ffffjLj256EEEEELb0ELb1ELb1ELb0EEEvNS_9FwdParamsE,"aw",@nobits
	.sectionflags	@""
	.align	16
	.zero		1024


//--------------------- .nv.shared._ZN10layer_norm13ln_fwd_kernelINS_13Kernel_traitsI6__halfffffjLj8192ELj1ELj1ELj8ELj16ENS_18Kernel_traits_baseILj8192ES2_ffffjLj256EEEEELb0ELb1ELb1ELb1EEEvNS_9FwdParamsE --------------------------
	.section	.nv.shared._ZN10layer_norm13ln_fwd_kernelINS_13Kernel_traitsI6__halfffffjLj8192ELj1ELj1ELj8ELj16ENS_18Kernel_traits_baseILj8192ES2_ffffjLj256EEEEELb0ELb1ELb1ELb1EEEvNS_9FwdParamsE,"aw",@nobits
	.sectionflags	@""
	.align	16
	.zero		1024


//--------------------- .nv.shared._ZN10layer_norm13ln_fwd_kernelINS_13Kernel_traitsI6__halfffffjLj8192ELj1ELj1ELj8ELj16ENS_18Kernel_traits_baseILj8192ES2_ffffjLj256EEEEELb1ELb0ELb0ELb0EEEvNS_9FwdParamsE --------------------------
	.section	.nv.shared._ZN10layer_norm13ln_fwd_kernelINS_13Kernel_traitsI6__halfffffjLj8192ELj1ELj1ELj8ELj16ENS_18Kernel_traits_baseILj8192ES2_ffffjLj256EEEEELb1ELb0ELb0ELb0EEEvNS_9FwdParamsE,"aw",@nobits
	.sectionflags	@""
	.align	16
	.zero		1024


//--------------------- .nv.shared._ZN10layer_norm13ln_fwd_kernelINS_13Kernel_traitsI6__halfffffjLj8192ELj1ELj1ELj8ELj16ENS_18Kernel_traits_baseILj8192ES2_ffffjLj256EEEEELb1ELb0ELb0ELb1EEEvNS_9FwdParamsE --------------------------
	.section	.nv.shared._ZN10layer_norm13ln_fwd_kernelINS_13Kernel_traitsI6__halfffffjLj8192ELj1ELj1ELj8ELj16ENS_18Kernel_traits_baseILj8192ES2_ffffjLj256EEEEELb1ELb0ELb0ELb1EEEvNS_9FwdParamsE,"aw",@nobits
	.sectionflags	@""
	.align	16
	.zero		1024


//--------------------- .nv.shared._ZN10layer_norm13ln_fwd_kernelINS_13Kernel_traitsI6__halfffffjLj8192ELj1ELj1ELj8ELj16ENS_18Kernel_traits_baseILj8192ES2_ffffjLj256EEEEELb1ELb0ELb1ELb0EEEvNS_9FwdParamsE --------------------------
	.section	.nv.shared._ZN10layer_norm13ln_fwd_kernelINS_13Kernel_traitsI6__halfffffjLj8192ELj1ELj1ELj8ELj16ENS_18Kernel_traits_baseILj8192ES2_ffffjLj256EEEEELb1ELb0ELb1ELb0EEEvNS_9FwdParamsE,"aw",@nobits
	.sectionflags	@""
	.align	16
	.zero		1024


//--------------------- .nv.shared._ZN10layer_norm13ln_fwd_kernelINS_13Kernel_traitsI6__halfffffjLj8192ELj1ELj1ELj8ELj16ENS_18Kernel_traits_baseILj8192ES2_ffffjLj256EEEEELb1ELb0ELb1ELb1EEEvNS_9FwdParamsE --------------------------
	.section	.nv.shared._ZN10layer_norm13ln_fwd_kernelINS_13Kernel_traitsI6__halfffffjLj8192ELj1ELj1ELj8ELj16ENS_18Kernel_traits_baseILj8192ES2_ffffjLj256EEEEELb1ELb0ELb1ELb1EEEvNS_9FwdParamsE,"aw",@nobits
	.sectionflags	@""
	.align	16
	.zero		1024


//--------------------- .nv.shared._ZN10layer_norm13ln_fwd_kernelINS_13Kernel_traitsI6__halfffffjLj8192ELj1ELj1ELj8ELj16ENS_18Kernel_traits_baseILj8192ES2_ffffjLj256EEEEELb1ELb1ELb0ELb0EEEvNS_9FwdParamsE --------------------------
	.section	.nv.shared._ZN10layer_norm13ln_fwd_kernelINS_13Kernel_traitsI6__halfffffjLj8192ELj1ELj1ELj8ELj16ENS_18Kernel_traits_baseILj8192ES2_ffffjLj256EEEEELb1ELb1ELb0ELb0EEEvNS_9FwdParamsE,"aw",@nobits
	.sectionflags	@""
	.align	16
	.zero		1024


//--------------------- .nv.shared._ZN10layer_norm13ln_fwd_kernelINS_13Kernel_traitsI6__halfffffjLj8192ELj1ELj1ELj8ELj16ENS_18Kernel_traits_baseILj8192ES2_ffffjLj256EEEEELb1ELb1ELb0ELb1EEEvNS_9FwdParamsE --------------------------
	.section	.nv.shared._ZN10layer_norm13ln_fwd_kernelINS_13Kernel_traitsI6__halfffffjLj8192ELj1ELj1ELj8ELj16ENS_18Kernel_traits_baseILj8192ES2_ffffjLj256EEEEELb1ELb1ELb0ELb1EEEvNS_9FwdParamsE,"aw",@nobits
	.sectionflags	@""
	.align	16
	.zero		1024


//--------------------- .nv.shared._ZN10layer_norm13ln_fwd_kernelINS_13Kernel_traitsI6__halfffffjLj8192ELj1ELj1ELj8ELj16ENS_18Kernel_traits_baseILj8192ES2_ffffjLj256EEEEELb1ELb1ELb1ELb0EEEvNS_9FwdParamsE --------------------------
	.section	.nv.shared._ZN10layer_norm13ln_fwd_kernelINS_13Kernel_traitsI6__halfffffjLj8192ELj1ELj1ELj8ELj16ENS_18Kernel_traits_baseILj8192ES2_ffffjLj256EEEEELb1ELb1ELb1ELb0EEEvNS_9FwdParamsE,"aw",@nobits
	.sectionflags	@""
	.align	16
	.zero		1024


//--------------------- .nv.shared._ZN10layer_norm13ln_fwd_kernelINS_13Kernel_traitsI6__halfffffjLj8192ELj1ELj1ELj8ELj16ENS_18Kernel_traits_baseILj8192ES2_ffffjLj256EEEEELb1ELb1ELb1ELb1EEEvNS_9FwdParamsE --------------------------
	.section	.nv.shared._ZN10layer_norm13ln_fwd_kernelINS_13Kernel_traitsI6__halfffffjLj8192ELj1ELj1ELj8ELj16ENS_18Kernel_traits_baseILj8192ES2_ffffjLj256EEEEELb1ELb1ELb1ELb1EEEvNS_9FwdParamsE,"aw",@nobits
	.sectionflags	@""
	.align	16
	.zero		1024


//--------------------- .nv.shared._ZN10layer_norm13ln_fwd_kernelINS_13Kernel_traitsIfffffjLj8192ELj1ELj1ELj8ELj16ENS_18Kernel_traits_baseILj8192EfffffjLj256EEEEELb0ELb0ELb0ELb0EEEvNS_9FwdParamsE --------------------------
	.section	.nv.shared._ZN10layer_norm13ln_fwd_kernelINS_13Kernel_traitsIfffffjLj8192ELj1ELj1ELj8ELj16ENS_18Kernel_traits_baseILj8192EfffffjLj256EEEEELb0ELb0ELb0ELb0EEEvNS_9FwdParamsE,"aw",@nobits
	.sectionflags	@""
	.align	16
	.zero		1024


//--------------------- .nv.shared._ZN10layer_norm13ln_fwd_kernelINS_13Kernel_traitsIfffffjLj8192ELj1ELj1ELj8ELj16ENS_18Kernel_traits_baseILj8192EfffffjLj256EEEEELb0ELb0ELb0ELb1EEEvNS_9FwdParamsE --------------------------
	.section	.nv.shared._ZN10layer_norm13ln_fwd_kernelINS_13Kernel_traitsIfffffjLj8192ELj1ELj1ELj8ELj16ENS_18Kernel_traits_baseILj8192EfffffjLj256EEEEELb0ELb0ELb0ELb1EEEvNS_9FwdParamsE,"aw",@nobits
	.sectionflags	@""
	.align	16
	.zero		1024


//--------------------- .nv.shared._ZN10layer_norm13ln_fwd_kernelINS_13Kernel_traitsIfffffjLj8192ELj1ELj1ELj8ELj16ENS_18Kernel_traits_baseILj8192EfffffjLj256EEEEELb0ELb0ELb1ELb0EEEvNS_9FwdParamsE --------------------------
	.section	.nv.shared._ZN10layer_norm13ln_fwd_kernelINS_13Kernel_traitsIfffffjLj8192ELj1ELj1ELj8ELj16ENS_18Kernel_traits_baseILj8192EfffffjLj256EEEEELb0ELb0ELb1ELb0EEEvNS_9FwdParamsE,"aw",@nobits
	.sectionflags	@""
	.align	16
	.zero		1024


//--------------------- .nv.shared._ZN10layer_norm13ln_fwd_kernelINS_13Kernel_traitsIfffffjLj8192ELj1ELj1ELj8ELj16ENS_18Kernel_traits_baseILj8192EfffffjLj256EEEEELb0ELb0ELb1ELb1EEEvNS_9FwdParamsE --------------------------
	.section	.nv.shared._ZN10layer_norm13ln_fwd_kernelINS_13Kernel_traitsIfffffjLj8192ELj1ELj1ELj8ELj16ENS_18Kernel_traits_baseILj8192EfffffjLj256EEEEELb0ELb0ELb1ELb1EEEvNS_9FwdParamsE,"aw",@nobits
	.sectionflags	@""
	.align	16
	.zero		1024


//--------------------- .nv.shared._ZN10layer_norm13ln_fwd_kernelINS_13Kernel_traitsIfffffjLj8192ELj1ELj1ELj8ELj16ENS_18Kernel_traits_baseILj8192EfffffjLj256EEEEELb0ELb1ELb0ELb0EEEvNS_9FwdParamsE --------------------------
	.section	.nv.shared._ZN10layer_norm13ln_fwd_kernelINS_13Kernel_traitsIfffffjLj8192ELj1ELj1ELj8ELj16ENS_18Kernel_traits_baseILj8192EfffffjLj256EEEEELb0ELb1ELb0ELb0EEEvNS_9FwdParamsE,"aw",@nobits
	.sectionflags	@""
	.align	16
	.zero		1024


//--------------------- .nv.shared._ZN10layer_norm13ln_fwd_kernelINS_13Kernel_traitsIfffffjLj8192ELj1ELj1ELj8ELj16ENS_18Kernel_traits_baseILj8192EfffffjLj256EEEEELb0ELb1ELb0ELb1EEEvNS_9FwdParamsE --------------------------
	.section	.nv.shared._ZN10layer_norm13ln_fwd_kernelINS_13Kernel_traitsIfffffjLj8192ELj1ELj1ELj8ELj16ENS_18Kernel_traits_baseILj8192EfffffjLj256EEEEELb0ELb1ELb0ELb1EEEvNS_9FwdParamsE,"aw",@nobits
	.sectionflags	@""
	.align	16
	.zero		1024


//--------------------- .nv.shared._ZN10layer_norm13ln_fwd_kernelINS_13Kernel_traitsIfffffjLj8192ELj1ELj1ELj8ELj16ENS_18Kernel_traits_baseILj8192EfffffjLj256EEEEELb0ELb1ELb1ELb0EEEvNS_9FwdParamsE --------------------------
	.section	.nv.shared._ZN10layer_norm13ln_fwd_kernelINS_13Kernel_traitsIfffffjLj8192ELj1ELj1ELj8ELj16ENS_18Kernel_traits_baseILj8192EfffffjLj256EEEEELb0ELb1ELb1ELb0EEEvNS_9FwdParamsE,"aw",@nobits
	.sectionflags	@""
	.align	16
	.zero		1024


//--------------------- .nv.shared._ZN10layer_norm13ln_fwd_kernelINS_13Kernel_traitsIfffffjLj8192ELj1ELj1ELj8ELj16ENS_18Kernel_traits_baseILj8192EfffffjLj256EEEEELb0ELb1ELb1ELb1EEEvNS_9FwdParamsE --------------------------
	.section	.nv.shared._ZN10layer_norm13ln_fwd_kernelINS_13Kernel_traitsIfffffjLj8192ELj1ELj1ELj8ELj16ENS_18Kernel_traits_baseILj8192EfffffjLj256EEEEELb0ELb1ELb1ELb1EEEvNS_9FwdParamsE,"aw",@nobits
	.sectionflags	@""
	.align	16
	.zero		1024


//--------------------- .nv.shared._ZN10layer_norm13ln_fwd_kernelINS_13Kernel_traitsIfffffjLj8192ELj1ELj1ELj8ELj16ENS_18Kernel_traits_baseILj8192EfffffjLj256EEEEELb1ELb0ELb0ELb0EEEvNS_9FwdParamsE --------------------------
	.section	.nv.shared._ZN10layer_norm13ln_fwd_kernelINS_13Kernel_traitsIfffffjLj8192ELj1ELj1ELj8ELj16ENS_18Kernel_traits_baseILj8192EfffffjLj256EEEEELb1ELb0ELb0ELb0EEEvNS_9FwdParamsE,"aw",@nobits
	.sectionflags	@""
	.align	16
	.zero		1024


//--------------------- .nv.shared._ZN10layer_norm13ln_fwd_kernelINS_13Kernel_traitsIfffffjLj8192ELj1ELj1ELj8ELj16ENS_18Kernel_traits_baseILj8192EfffffjLj256EEEEELb1ELb0ELb0ELb1EEEvNS_9FwdParamsE --------------------------
	.section	.nv.shared._ZN10layer_norm13ln_fwd_kernelINS_13Kernel_traitsIfffffjLj8192ELj1ELj1ELj8ELj16ENS_18Kernel_traits_baseILj8192EfffffjLj256EEEEELb1ELb0ELb0ELb1EEEvNS_9FwdParamsE,"aw",@nobits
	.sectionflags	@""
	.align	16
	.zero		1024


//--------------------- .nv.shared._ZN10layer_norm13ln_fwd_kernelINS_13Kernel_traitsIfffffjLj8192ELj1ELj1ELj8ELj16ENS_18Kernel_traits_baseILj8192EfffffjLj256EEEEELb1ELb0ELb1ELb0EEEvNS_9FwdParamsE --------------------------
	.section	.nv.shared._ZN10layer_norm13ln_fwd_kernelINS_13Kernel_traitsIfffffjLj8192ELj1ELj1ELj8ELj16ENS_18Kernel_traits_baseILj8192EfffffjLj256EEEEELb1ELb0ELb1ELb0EEEvNS_9FwdParamsE,"aw",@nobits
	.sectionflags	@""
	.align	16
	.zero		1024


//--------------------- .nv.shared._ZN10layer_norm13ln_fwd_kernelINS_13Kernel_traitsIfffffjLj8192ELj1ELj1ELj8ELj16ENS_18Kernel_traits_baseILj8192EfffffjLj256EEEEELb1ELb0ELb1ELb1EEEvNS_9FwdParamsE --------------------------
	.section	.nv.shared._ZN10layer_norm13ln_fwd_kernelINS_13Kernel_traitsIfffffjLj8192ELj1ELj1ELj8ELj16ENS_18Kernel_traits_baseILj8192EfffffjLj256EEEEELb1ELb0ELb1ELb1EEEvNS_9FwdParamsE,"aw",@nobits
	.sectionflags	@""
	.align	16
	.zero		1024


//--------------------- .nv.shared._ZN10layer_norm13ln_fwd_kernelINS_13Kernel_traitsIfffffjLj8192ELj1ELj1ELj8ELj16ENS_18Kernel_traits_baseILj8192EfffffjLj256EEEEELb1ELb1ELb0ELb0EEEvNS_9FwdParamsE --------------------------
	.section	.nv.shared._ZN10layer_norm13ln_fwd_kernelINS_13Kernel_traitsIfffffjLj8192ELj1ELj1ELj8ELj16ENS_18Kernel_traits_baseILj8192EfffffjLj256EEEEELb1ELb1ELb0ELb0EEEvNS_9FwdParamsE,"aw",@nobits
	.sectionflags	@""
	.align	16
	.zero		1024


//--------------------- .nv.shared._ZN10layer_norm13ln_fwd_kernelINS_13Kernel_traitsIfffffjLj8192ELj1ELj1ELj8ELj16ENS_18Kernel_traits_baseILj8192EfffffjLj256EEEEELb1ELb1ELb0ELb1EEEvNS_9FwdParamsE --------------------------
	.section	.nv.shared._ZN10layer_norm13ln_fwd_kernelINS_13Kernel_traitsIfffffjLj8192ELj1ELj1ELj8ELj16ENS_18Kernel_traits_baseILj8192EfffffjLj256EEEEELb1ELb1ELb0ELb1EEEvNS_9FwdParamsE,"aw",@nobits
	.sectionflags	@""
	.align	16
	.zero		1024


//--------------------- .nv.shared._ZN10layer_norm13ln_fwd_kernelINS_13Kernel_traitsIfffffjLj8192ELj1ELj1ELj8ELj16ENS_18Kernel_traits_baseILj8192EfffffjLj256EEEEELb1ELb1ELb1ELb0EEEvNS_9FwdParamsE --------------------------
	.section	.nv.shared._ZN10layer_norm13ln_fwd_kernelINS_13Kernel_traitsIfffffjLj8192ELj1ELj1ELj8ELj16ENS_18Kernel_traits_baseILj8192EfffffjLj256EEEEELb1ELb1ELb1ELb0EEEvNS_9FwdParamsE,"aw",@nobits
	.sectionflags	@""
	.align	16
	.zero		1024


//--------------------- .nv.shared._ZN10layer_norm13ln_fwd_kernelINS_13Kernel_traitsIfffffjLj8192ELj1ELj1ELj8ELj16ENS_18Kernel_traits_baseILj8192EfffffjLj256EEEEELb1ELb1ELb1ELb1EEEvNS_9FwdParamsE --------------------------
	.section	.nv.shared._ZN10layer_norm13ln_fwd_kernelINS_13Kernel_traitsIfffffjLj8192ELj1ELj1ELj8ELj16ENS_18Kernel_traits_baseILj8192EfffffjLj256EEEEELb1ELb1ELb1ELb1EEEvNS_9FwdParamsE,"aw",@nobits
	.sectionflags	@""
	.align	16
	.zero		1024


//--------------------- .nv.constant0._ZN10layer_norm13ln_fwd_kernelINS_13Kernel_traitsI13__nv_bfloat16S2_S2_S2_fjLj8192ELj1ELj1ELj8ELj16ENS_18Kernel_traits_baseILj8192ES2_S2_S2_S2_fjLj256EEEEELb0ELb0ELb0ELb0EEEvNS_9FwdParamsE --------------------------
	.section	.nv.constant0._ZN10layer_norm13ln_fwd_kernelINS_13Kernel_traitsI13__nv_bfloat16S2_S2_S2_fjLj8192ELj1ELj1ELj8ELj16ENS_18Kernel_traits_baseILj8192ES2_S2_S2_S2_fjLj256EEEEELb0ELb0ELb0ELb0EEEvNS_9FwdParamsE,"a",@progbits
	.sectionflags	@""
	.align	4
.nv.constant0._ZN10layer_norm13ln_fwd_kernelINS_13Kernel_traitsI13__nv_bfloat16S2_S2_S2_fjLj8192ELj1ELj1ELj8ELj16ENS_18Kernel_traits_baseILj8192ES2_S2_S2_S2_fjLj256EEEEELb0ELb0ELb0ELb0EEEvNS_9FwdParamsE:
	.zero		760


//--------------------- .nv.constant0._ZN10layer_norm13ln_fwd_kernelINS_13Kernel_traitsI13__nv_bfloat16S2_S2_S2_fjLj8192ELj1ELj1ELj8ELj16ENS_18Kernel_traits_baseILj8192ES2_S2_S2_S2_fjLj256EEEEELb0ELb0ELb0ELb1EEEvNS_9FwdParamsE --------------------------
	.section	.nv.constant0._ZN10layer_norm13ln_fwd_kernelINS_13Kernel_traitsI13__nv_bfloat16S2_S2_S2_fjLj8192ELj1ELj1ELj8ELj16ENS_18Kernel_traits_baseILj8192ES2_S2_S2_S2_fjLj256EEEEELb0ELb0ELb0ELb1EEEvNS_9FwdParamsE,"a",@progbits
	.sectionflags	@""
	.align	4
.nv.constant0._ZN10layer_norm13ln_fwd_kernelINS_13Kernel_traitsI13__nv_bfloat16S2_S2_S2_fjLj8192ELj1ELj1ELj8ELj16ENS_18Kernel_traits_baseILj8192ES2_S2_S2_S2_fjLj256EEEEELb0ELb0ELb0ELb1EEEvNS_9FwdParamsE:
	.zero		760


//--------------------- .nv.constant0._ZN10layer_norm13ln_fwd_kernelINS_13Kernel_traitsI13__nv_bfloat16S2_S2_S2_fjLj8192ELj1ELj1ELj8ELj16ENS_18Kernel_traits_baseILj8192ES2_S2_S2_S2_fjLj256EEEEELb0ELb0ELb1ELb0EEEvNS_9FwdParamsE --------------------------
	.section	.nv.constant0._ZN10layer_norm13ln_fwd_kernelINS_13Kernel_traitsI13__nv_bfloat16S2_S2_S2_fjLj8192ELj1ELj1ELj8ELj16ENS_18Kernel_traits_baseILj8192ES2_S2_S2_S2_fjLj256EEEEELb0ELb0ELb1ELb0EEEvNS_9FwdParamsE,"a",@progbits
	.sectionflags	@""
	.align	4
.nv.constant0._ZN10layer_norm13ln_fwd_kernelINS_13Kernel_traitsI13__nv_bfloat16S2_S2_S2_fjLj8192ELj1ELj1ELj8ELj16ENS_18Kernel_traits_baseILj8192ES2_S2_S2_S2_fjLj256EEEEELb0ELb0ELb1ELb0EEEvNS_9FwdParamsE:
	.zero		760


//--------------------- .nv.constant0._ZN10layer_norm13ln_fwd_kernelINS_13Kernel_traitsI13__nv_bfloat16S2_S2_S2_fjLj8192ELj1ELj1ELj8ELj16ENS_18Kernel_traits_baseILj8192ES2_S2_S2_S2_fjLj256EEEEELb0ELb0ELb1ELb1EEEvNS_9FwdParamsE --------------------------
	.section	.nv.constant0._ZN10layer_norm13ln_fwd_kernelINS_13Kernel_traitsI13__nv_bfloat16S2_S2_S2_fjLj8192ELj1ELj1ELj8ELj16ENS_18Kernel_traits_baseILj8192ES2_S2_S2_S2_fjLj256EEEEELb0ELb0ELb1ELb1EEEvNS_9FwdParamsE,"a",@progbits
	.sectionflags	@""
	.align	4
.nv.constant0._ZN10layer_norm13ln_fwd_kernelINS_13Kernel_traitsI13__nv_bfloat16S2_S2_S2_fjLj8192ELj1ELj1ELj8ELj16ENS_18Kernel_traits_baseILj8192ES2_S2_S2_S2_fjLj256EEEEELb0ELb0ELb1ELb1EEEvNS_9FwdParamsE:
	.zero		760


//--------------------- .nv.constant0._ZN10layer_norm13ln_fwd_kernelINS_13Kernel_traitsI13__nv_bfloat16S2_S2_S2_fjLj8192ELj1ELj1ELj8ELj16ENS_18Kernel_traits_baseILj8192ES2_S2_S2_S2_fjLj256EEEEELb0ELb1ELb0ELb0EEEvNS_9FwdParamsE --------------------------
	.section	.nv.constant0._ZN10layer_norm13ln_fwd_kernelINS_13Kernel_traitsI13__nv_bfloat16S2_S2_S2_fjLj8192ELj1ELj1ELj8ELj16ENS_18Kernel_traits_baseILj8192ES2_S2_S2_S2_fjLj256EEEEELb0ELb1ELb0ELb0EEEvNS_9FwdParamsE,"a",@progbits
	.sectionflags	@""
	.align	4
.nv.constant0._ZN10layer_norm13ln_fwd_kernelINS_13Kernel_traitsI13__nv_bfloat16S2_S2_S2_fjLj8192ELj1ELj1ELj8ELj16ENS_18Kernel_traits_baseILj8192ES2_S2_S2_S2_fjLj256EEEEELb0ELb1ELb0ELb0EEEvNS_9FwdParamsE:
	.zero		760


//--------------------- .nv.constant0._ZN10layer_norm13ln_fwd_kernelINS_13Kernel_traitsI13__nv_bfloat16S2_S2_S2_fjLj8192ELj1ELj1ELj8ELj16ENS_18Kernel_traits_baseILj8192ES2_S2_S2_S2_fjLj256EEEEELb0ELb1ELb0ELb1EEEvNS_9FwdParamsE --------------------------
	.section	.nv.constant0._ZN10layer_norm13ln_fwd_kernelINS_13Kernel_traitsI13__nv_bfloat16S2_S2_S2_fjLj8192ELj1ELj1ELj8ELj16ENS_18Kernel_traits_baseILj8192ES2_S2_S2_S2_fjLj256EEEEELb0ELb1ELb0ELb1EEEvNS_9FwdParamsE,"a",@progbits
	.sectionflags	@""
	.align	4
.nv.constant0._ZN10layer_norm13ln_fwd_kernelINS_13Kernel_traitsI13__nv_bfloat16S2_S2_S2_fjLj8192ELj1ELj1ELj8ELj16ENS_18Kernel_traits_baseILj8192ES2_S2_S2_S2_fjLj256EEEEELb0ELb1ELb0ELb1EEEvNS_9FwdParamsE:
	.zero		760


//--------------------- .nv.constant0._ZN10layer_norm13ln_fwd_kernelINS_13Kernel_traitsI13__nv_bfloat16S2_S2_S2_fjLj8192ELj1ELj1ELj8ELj16ENS_18Kernel_traits_baseILj8192ES2_S2_S2_S2_fjLj256EEEEELb0ELb1ELb1ELb0EEEvNS_9FwdParamsE --------------------------
	.section	.nv.constant0._ZN10layer_norm13ln_fwd_kernelINS_13Kernel_traitsI13__nv_bfloat16S2_S2_S2_fjLj8192ELj1ELj1ELj8ELj16ENS_18Kernel_traits_baseILj8192ES2_S2_S2_S2_fjLj256EEEEELb0ELb1ELb1ELb0EEEvNS_9FwdParamsE,"a",@progbits
	.sectionflags	@""
	.align	4
.nv.constant0._ZN10layer_norm13ln_fwd_kernelINS_13Kernel_traitsI13__nv_bfloat16S2_S2_S2_fjLj8192ELj1ELj1ELj8ELj16ENS_18Kernel_traits_baseILj8192ES2_S2_S2_S2_fjLj256EEEEELb0ELb1ELb1ELb0EEEvNS_9FwdParamsE:
	.zero		760


//--------------------- .nv.constant0._ZN10layer_norm13ln_fwd_kernelINS_13Kernel_traitsI13__nv_bfloat16S2_S2_S2_fjLj8192ELj1ELj1ELj8ELj16ENS_18Kernel_traits_baseILj8192ES2_S2_S2_S2_fjLj256EEEEELb0ELb1ELb1ELb1EEEvNS_9FwdParamsE --------------------------
	.section	.nv.constant0._ZN10layer_norm13ln_fwd_kernelINS_13Kernel_traitsI13__nv_bfloat16S2_S2_S2_fjLj8192ELj1ELj1ELj8ELj16ENS_18Kernel_traits_baseILj8192ES2_S2_S2_S2_fjLj256EEEEELb0ELb1ELb1ELb1EEEvNS_9FwdParamsE,"a",@progbits
	.sectionflags	@""
	.align	4
.nv.constant0._ZN10layer_norm13ln_fwd_kernelINS_13Kernel_traitsI13__nv_bfloat16S2_S2_S2_fjLj8192ELj1ELj1ELj8ELj16ENS_18Kernel_traits_baseILj8192ES2_S2_S2_S2_fjLj256EEEEELb0ELb1ELb1ELb1EEEvNS_9FwdParamsE:
	.zero		760


//--------------------- .nv.constant0._ZN10layer_norm13ln_fwd_kernelINS_13Kernel_traitsI13__nv_bfloat16S2_S2_S2_fjLj8192ELj1ELj1ELj8ELj16ENS_18Kernel_traits_baseILj8192ES2_S2_S2_S2_fjLj256EEEEELb1ELb0ELb0ELb0EEEvNS_9FwdParamsE --------------------------
	.section	.nv.constant0._ZN10layer_norm13ln_fwd_kernelINS_13Kernel_traitsI13__nv_bfloat16S2_S2_S2_fjLj8192ELj1ELj1ELj8ELj16ENS_18Kernel_traits_baseILj8192ES2_S2_S2_S2_fjLj256EEEEELb1ELb0ELb0ELb0EEEvNS_9FwdParamsE,"a",@progbits
	.sectionflags	@""
	.align	4
.nv.constant0._ZN10layer_norm13ln_fwd_kernelINS_13Kernel_traitsI13__nv_bfloat16S2_S2_S2_fjLj8192ELj1ELj1ELj8ELj16ENS_18Kernel_traits_baseILj8192ES2_S2_S2_S2_fjLj256EEEEELb1ELb0ELb0ELb0EEEvNS_9FwdParamsE:
	.zero		760


//--------------------- .nv.constant0._ZN10layer_norm13ln_fwd_kernelINS_13Kernel_traitsI13__nv_bfloat16S2_S2_S2_fjLj8192ELj1ELj1ELj8ELj16ENS_18Kernel_traits_baseILj8192ES2_S2_S2_S2_fjLj256EEEEELb1ELb0ELb0ELb1EEEvNS_9FwdParamsE --------------------------
	.section	.nv.constant0._ZN10layer_norm13ln_fwd_kernelINS_13Kernel_traitsI13__nv_bfloat16S2_S2_S2_fjLj8192ELj1ELj1ELj8ELj16ENS_18Kernel_traits_baseILj8192ES2_S2_S2_S2_fjLj256EEEEELb1ELb0ELb0ELb1EEEvNS_9FwdParamsE,"a",@progbits
	.sectionflags	@""
	.align	4
.nv.constant0._ZN10layer_norm13ln_fwd_kernelINS_13Kernel_traitsI13__nv_bfloat16S2_S2_S2_fjLj8192ELj1ELj1ELj8ELj16ENS_18Kernel_traits_baseILj8192ES2_S2_S2_S2_fjLj256EEEEELb1ELb0ELb0ELb1EEEvNS_9FwdParamsE:
	.zero		760


//--------------------- .nv.constant0._ZN10layer_norm13ln_fwd_kernelINS_13Kernel_traitsI13__nv_bfloat16S2_S2_S2_fjLj8192ELj1ELj1ELj8ELj16ENS_18Kernel_traits_baseILj8192ES2_S2_S2_S2_fjLj256EEEEELb1ELb0ELb1ELb0EEEvNS_9FwdParamsE --------------------------
	.section	.nv.constant0._ZN10layer_norm13ln_fwd_kernelINS_13Kernel_traitsI13__nv_bfloat16S2_S2_S2_fjLj8192ELj1ELj1ELj8ELj16ENS_18Kernel_traits_baseILj8192ES2_S2_S2_S2_fjLj256EEEEELb1ELb0ELb1ELb0EEEvNS_9FwdParamsE,"a",@progbits
	.sectionflags	@""
	.align	4
.nv.constant0._ZN10layer_norm13ln_fwd_kernelINS_13Kernel_traitsI13__nv_bfloat16S2_S2_S2_fjLj8192ELj1ELj1ELj8ELj16ENS_18Kernel_traits_baseILj8192ES2_S2_S2_S2_fjLj256EEEEELb1ELb0ELb1ELb0EEEvNS_9FwdParamsE:
	.zero		760


//--------------------- .nv.constant0._ZN10layer_norm13ln_fwd_kernelINS_13Kernel_traitsI13__nv_bfloat16S2_S2_S2_fjLj8192ELj1ELj1ELj8ELj16ENS_18Kernel_traits_baseILj8192ES2_S2_S2_S2_fjLj256EEEEELb1ELb0ELb1ELb1EEEvNS_9FwdParamsE --------------------------
	.section	.nv.constant0._ZN10layer_norm13ln_fwd_kernelINS_13Kernel_traitsI13__nv_bfloat16S2_S2_S2_fjLj8192ELj1ELj1ELj8ELj16ENS_18Kernel_traits_baseILj8192ES2_S2_S2_S2_fjLj256EEEEELb1ELb0ELb1ELb1EEEvNS_9FwdParamsE,"a",@progbits
	.sectionflags	@""
	.align	4
.nv.constant0._ZN10layer_norm13ln_fwd_kernelINS_13Kernel_traitsI13__nv_bfloat16S2_S2_S2_fjLj8192ELj1ELj1ELj8ELj16ENS_18Kernel_traits_baseILj8192ES2_S2_S2_S2_fjLj256EEEEELb1ELb0ELb1ELb1EEEvNS_9FwdParamsE:
	.zero		760


//--------------------- .nv.constant0._ZN10layer_norm13ln_fwd_kernelINS_13Kernel_traitsI13__nv_bfloat16S2_S2_S2_fjLj8192ELj1ELj1ELj8ELj16ENS_18Kernel_traits_baseILj8192ES2_S2_S2_S2_fjLj256EEEEELb1ELb1ELb0ELb0EEEvNS_9FwdParamsE --------------------------
	.section	.nv.constant0._ZN10layer_norm13ln_fwd_kernelINS_13Kernel_traitsI13__nv_bfloat16S2_S2_S2_fjLj8192ELj1ELj1ELj8ELj16ENS_18Kernel_traits_baseILj8192ES2_S2_S2_S2_fjLj256EEEEELb1ELb1ELb0ELb0EEEvNS_9FwdParamsE,"a",@progbits
	.sectionflags	@""
	.align	4
.nv.constant0._ZN10layer_norm13ln_fwd_kernelINS_13Kernel_traitsI13__nv_bfloat16S2_S2_S2_fjLj8192ELj1ELj1ELj8ELj16ENS_18Kernel_traits_baseILj8192ES2_S2_S2_S2_fjLj256EEEEELb1ELb1ELb0ELb0EEEvNS_9FwdParamsE:
	.zero		760


//--------------------- .nv.constant0._ZN10layer_norm13ln_fwd_kernelINS_13Kernel_traitsI13__nv_bfloat16S2_S2_S2_fjLj8192ELj1ELj1ELj8ELj16ENS_18Kernel_traits_baseILj8192ES2_S2_S2_S2_fjLj256EEEEELb1ELb1ELb0ELb1EEEvNS_9FwdParamsE --------------------------
	.section	.nv.constant0._ZN10layer_norm13ln_fwd_kernelINS_13Kernel_traitsI13__nv_bfloat16S2_S2_S2_fjLj8192ELj1ELj1ELj8ELj16ENS_18Kernel_traits_baseILj8192ES2_S2_S2_S2_fjLj256EEEEELb1ELb1ELb0ELb1EEEvNS_9FwdParamsE,"a",@progbits
	.sectionflags	@""
	.align	4
.nv.constant0._ZN10layer_norm13ln_fwd_kernelINS_13Kernel_traitsI13__nv_bfloat16S2_S2_S2_fjLj8192ELj1ELj1ELj8ELj16ENS_18Kernel_traits_baseILj8192ES2_S2_S2_S2_fjLj256EEEEELb1ELb1ELb0ELb1EEEvNS_9FwdParamsE:
	.zero		760


//--------------------- .nv.constant0._ZN10layer_norm13ln_fwd_kernelINS_13Kernel_traitsI13__nv_bfloat16S2_S2_S2_fjLj8192ELj1ELj1ELj8ELj16ENS_18Kernel_traits_baseILj8192ES2_S2_S2_S2_fjLj256EEEEELb1ELb1ELb1ELb0EEEvNS_9FwdParamsE --------------------------
	.section	.nv.constant0._ZN10layer_norm13ln_fwd_kernelINS_13Kernel_traitsI13__nv_bfloat16S2_S2_S2_fjLj8192ELj1ELj1ELj8ELj16ENS_18Kernel_traits_baseILj8192ES2_S2_S2_S2_fjLj256EEEEELb1ELb1ELb1ELb0EEEvNS_9FwdParamsE,"a",@progbits
	.sectionflags	@""
	.align	4
.nv.constant0._ZN10layer_norm13ln_fwd_kernelINS_13Kernel_traitsI13__nv_bfloat16S2_S2_S2_fjLj8192ELj1ELj1ELj8ELj16ENS_18Kernel_traits_baseILj8192ES2_S2_S2_S2_fjLj256EEEEELb1ELb1ELb1ELb0EEEvNS_9FwdParamsE:
	.zero		760


//--------------------- .nv.constant0._ZN10layer_norm13ln_fwd_kernelINS_13Kernel_traitsI13__nv_bfloat16S2_S2_S2_fjLj8192ELj1ELj1ELj8ELj16ENS_18Kernel_traits_baseILj8192ES2_S2_S2_S2_fjLj256EEEEELb1ELb1ELb1ELb1EEEvNS_9FwdParamsE --------------------------
	.section	.nv.constant0._ZN10layer_norm13ln_fwd_kernelINS_13Kernel_traitsI13__nv_bfloat16S2_S2_S2_fjLj8192ELj1ELj1ELj8ELj16ENS_18Kernel_traits_baseILj8192ES2_S2_S2_S2_fjLj256EEEEELb1ELb1ELb1ELb1EEEvNS_9FwdParamsE,"a",@progbits
	.sectionflags	@""
	.align	4
.nv.constant0._ZN10layer_norm13ln_fwd_kernelINS_13Kernel_traitsI13__nv_bfloat16S2_S2_S2_fjLj8192ELj1ELj1ELj8ELj16ENS_18Kernel_traits_baseILj8192ES2_S2_S2_S2_fjLj256EEEEELb1ELb1ELb1ELb1EEEvNS_9FwdParamsE:
	.zero		760


//--------------------- .nv.constant0._ZN10layer_norm13ln_fwd_kernelINS_13Kernel_traitsI6__halfS2_S2_S2_fjLj8192ELj1ELj1ELj8ELj16ENS_18Kernel_traits_baseILj8192ES2_S2_S2_S2_fjLj256EEEEELb0ELb0ELb0ELb0EEEvNS_9FwdParamsE --------------------------
	.section	.nv.constant0._ZN10layer_norm13ln_fwd_kernelINS_13Kernel_traitsI6__halfS2_S2_S2_fjLj8192ELj1ELj1ELj8ELj16ENS_18Kernel_traits_baseILj8192ES2_S2_S2_S2_fjLj256EEEEELb0ELb0ELb0ELb0EEEvNS_9FwdParamsE,"a",@progbits
	.sectionflags	@""
	.align	4
.nv.constant0._ZN10layer_norm13ln_fwd_kernelINS_13Kernel_traitsI6__halfS2_S2_S2_fjLj8192ELj1ELj1ELj8ELj16ENS_18Kernel_traits_baseILj8192ES2_S2_S2_S2_fjLj256EEEEELb0ELb0ELb0ELb0EEEvNS_9FwdParamsE:
	.zero		760


//--------------------- .nv.constant0._ZN10layer_norm13ln_fwd_kernelINS_13Kernel_traitsI6__halfS2_S2_S2_fjLj8192ELj1ELj1ELj8ELj16ENS_18Kernel_traits_baseILj8192ES2_S2_S2_S2_fjLj256EEEEELb0ELb0ELb0ELb1EEEvNS_9FwdParamsE --------------------------
	.section	.nv.constant0._ZN10layer_norm13ln_fwd_kernelINS_13Kernel_traitsI6__halfS2_S2_S2_fjLj8192ELj1ELj1ELj8ELj16ENS_18Kernel_traits_baseILj8192ES2_S2_S2_S2_fjLj256EEEEELb0ELb0ELb0ELb1EEEvNS_9FwdParamsE,"a",@progbits
	.sectionflags	@""
	.align	4
.nv.constant0._ZN10layer_norm13ln_fwd_kernelINS_13Kernel_traitsI6__halfS2_S2_S2_fjLj8192ELj1ELj1ELj8ELj16ENS_18Kernel_traits_baseILj8192ES2_S2_S2_S2_fjLj256EEEEELb0ELb0ELb0ELb1EEEvNS_9FwdParamsE:
	.zero		760


//--------------------- .nv.constant0._ZN10layer_norm13ln_fwd_kernelINS_13Kernel_traitsI6__halfS2_S2_S2_fjLj8192ELj1ELj1ELj8ELj16ENS_18Kernel_traits_baseILj8192ES2_S2_S2_S2_fjLj256EEEEELb0ELb0ELb1ELb0EEEvNS_9FwdParamsE --------------------------
	.section	.nv.constant0._ZN10layer_norm13ln_fwd_kernelINS_13Kernel_traitsI6__halfS2_S2_S2_fjLj8192ELj1ELj1ELj8ELj16ENS_18Kernel_traits_baseILj8192ES2_S2_S2_S2_fjLj256EEEEELb0ELb0ELb1ELb0EEEvNS_9FwdParamsE,"a",@progbits
	.sectionflags	@""
	.align	4
.nv.constant0._ZN10layer_norm13ln_fwd_kernelINS_13Kernel_traitsI6__halfS2_S2_S2_fjLj8192ELj1ELj1ELj8ELj16ENS_18Kernel_traits_baseILj8192ES2_S2_S2_S2_fjLj256EEEEELb0ELb0ELb1ELb0EEEvNS_9FwdParamsE:
	.zero		760


//--------------------- .nv.constant0._ZN10layer_norm13ln_fwd_kernelINS_13Kernel_traitsI6__halfS2_S2_S2_fjLj8192ELj1ELj1ELj8ELj16ENS_18Kernel_traits_baseILj8192ES2_S2_S2_S2_fjLj256EEEEELb0ELb0ELb1ELb1EEEvNS_9FwdParamsE --------------------------
	.section	.nv.constant0._ZN10layer_norm13ln_fwd_kernelINS_13Kernel_traitsI6__halfS2_S2_S2_fjLj8192ELj1ELj1ELj8ELj16ENS_18Kernel_traits_baseILj8192ES2_S2_S2_S2_fjLj256EEEEELb0ELb0ELb1ELb1EEEvNS_9FwdParamsE,"a",@progbits
	.sectionflags	@""
	.align	4
.nv.constant0._ZN10layer_norm13ln_fwd_kernelINS_13Kernel_traitsI6__halfS2_S2_S2_fjLj8192ELj1ELj1ELj8ELj16ENS_18Kernel_traits_baseILj8192ES2_S2_S2_S2_fjLj256EEEEELb0ELb0ELb1ELb1EEEvNS_9FwdParamsE:
	.zero		760


//--------------------- .nv.constant0._ZN10layer_norm13ln_fwd_kernelINS_13Kernel_traitsI6__halfS2_S2_S2_fjLj8192ELj1ELj1ELj8ELj16ENS_18Kernel_traits_baseILj8192ES2_S2_S2_S2_fjLj256EEEEELb0ELb1ELb0ELb0EEEvNS_9FwdParamsE --------------------------
	.section	.nv.constant0._ZN10layer_norm13ln_fwd_kernelINS_13Kernel_traitsI6__halfS2_S2_S2_fjLj8192ELj1ELj1ELj8ELj16ENS_18Kernel_traits_baseILj8192ES2_S2_S2_S2_fjLj256EEEEELb0ELb1ELb0ELb0EEEvNS_9FwdParamsE,"a",@progbits
	.sectionflags	@""
	.align	4
.nv.constant0._ZN10layer_norm13ln_fwd_kernelINS_13Kernel_traitsI6__halfS2_S2_S2_fjLj8192ELj1ELj1ELj8ELj16ENS_18Kernel_traits_baseILj8192ES2_S2_S2_S2_fjLj256EEEEELb0ELb1ELb0ELb0EEEvNS_9FwdParamsE:
	.zero		760


//--------------------- .nv.constant0._ZN10layer_norm13ln_fwd_kernelINS_13Kernel_traitsI6__halfS2_S2_S2_fjLj8192ELj1ELj1ELj8ELj16ENS_18Kernel_traits_baseILj8192ES2_S2_S2_S2_fjLj256EEEEELb0ELb1ELb0ELb1EEEvNS_9FwdParamsE --------------------------
	.section	.nv.constant0._ZN10layer_norm13ln_fwd_kernelINS_13Kernel_traitsI6__halfS2_S2_S2_fjLj8192ELj1ELj1ELj8ELj16ENS_18Kernel_traits_baseILj8192ES2_S2_S2_S2_fjLj256EEEEELb0ELb1ELb0ELb1EEEvNS_9FwdParamsE,"a",@progbits
	.sectionflags	@""
	.align	4
.nv.constant0._ZN10layer_norm13ln_fwd_kernelINS_13Kernel_traitsI6__halfS2_S2_S2_fjLj8192ELj1ELj1ELj8ELj16ENS_18Kernel_traits_baseILj8192ES2_S2_S2_S2_fjLj256EEEEELb0ELb1ELb0ELb1EEEvNS_9FwdParamsE:
	.zero		760


//--------------------- .nv.constant0._ZN10layer_norm13ln_fwd_kernelINS_13Kernel_traitsI6__halfS2_S2_S2_fjLj8192ELj1ELj1ELj8ELj16ENS_18Kernel_traits_baseILj8192ES2_S2_S2_S2_fjLj256EEEEELb0ELb1ELb1ELb0EEEvNS_9FwdParamsE --------------------------
	.section	.nv.constant0._ZN10layer_norm13ln_fwd_kernelINS_13Kernel_traitsI6__halfS2_S2_S2_fjLj8192ELj1ELj1ELj8ELj16ENS_18Kernel_traits_baseILj8192ES2_S2_S2_S2_fjLj256EEEEELb0ELb1ELb1ELb0EEEvNS_9FwdParamsE,"a",@progbits
	.sectionflags	@""
	.align	4
.nv.constant0._ZN10layer_norm13ln_fwd_kernelINS_13Kernel_traitsI6__halfS2_S2_S2_fjLj8192ELj1ELj1ELj8ELj16ENS_18Kernel_traits_baseILj8192ES2_S2_S2_S2_fjLj256EEEEELb0ELb1ELb1ELb0EEEvNS_9FwdParamsE:
	.zero		760


//--------------------- .nv.constant0._ZN10layer_norm13ln_fwd_kernelINS_13Kernel_traitsI6__halfS2_S2_S2_fjLj8192ELj1ELj1ELj8ELj16ENS_18Kernel_traits_baseILj8192ES2_S2_S2_S2_fjLj256EEEEELb0ELb1ELb1ELb1EEEvNS_9FwdParamsE --------------------------
	.section	.nv.constant0._ZN10layer_norm13ln_fwd_kernelINS_13Kernel_traitsI6__halfS2_S2_S2_fjLj8192ELj1ELj1ELj8ELj16ENS_18Kernel_traits_baseILj8192ES2_S2_S2_S2_fjLj256EEEEELb0ELb1ELb1ELb1EEEvNS_9FwdParamsE,"a",@progbits
	.sectionflags	@""
	.align	4
.nv.constant0._ZN10layer_norm13ln_fwd_kernelINS_13Kernel_traitsI6__halfS2_S2_S2_fjLj8192ELj1ELj1ELj8ELj16ENS_18Kernel_traits_baseILj8192ES2_S2_S2_S2_fjLj256EEEEELb0ELb1ELb1ELb1EEEvNS_9FwdParamsE:
	.zero		760


//--------------------- .nv.constant0._ZN10layer_norm13ln_fwd_kernelINS_13Kernel_traitsI6__halfS2_S2_S2_fjLj8192ELj1ELj1ELj8ELj16ENS_18Kernel_traits_baseILj8192ES2_S2_S2_S2_fjLj256EEEEELb1ELb0ELb0ELb0EEEvNS_9FwdParamsE --------------------------
	.section	.nv.constant0._ZN10layer_norm13ln_fwd_kernelINS_13Kernel_traitsI6__halfS2_S2_S2_fjLj8192ELj1ELj1ELj8ELj16ENS_18Kernel_traits_baseILj8192ES2_S2_S2_S2_fjLj256EEEEELb1ELb0ELb0ELb0EEEvNS_9FwdParamsE,"a",@progbits
	.sectionflags	@""
	.align	4
.nv.constant0._ZN10layer_norm13ln_fwd_kernelINS_13Kernel_traitsI6__halfS2_S2_S2_fjLj8192ELj1ELj1ELj8ELj16ENS_18Kernel_traits_baseILj8192ES2_S2_S2_S2_fjLj256EEEEELb1ELb0ELb0ELb0EEEvNS_9FwdParamsE:
	.zero		760


//--------------------- .nv.constant0._ZN10layer_norm13ln_fwd_kernelINS_13Kernel_traitsI6__halfS2_S2_S2_fjLj8192ELj1ELj1ELj8ELj16ENS_18Kernel_traits_baseILj8192ES2_S2_S2_S2_fjLj256EEEEELb1ELb0ELb0ELb1EEEvNS_9FwdParamsE --------------------------
	.section	.nv.constant0._ZN10layer_norm13ln_fwd_kernelINS_13Kernel_traitsI6__halfS2_S2_S2_fjLj8192ELj1ELj1ELj8ELj16ENS_18Kernel_traits_baseILj8192ES2_S2_S2_S2_fjLj256EEEEELb1ELb0ELb0ELb1EEEvNS_9FwdParamsE,"a",@progbits
	.sectionflags	@""
	.align	4
.nv.constant0._ZN10layer_norm13ln_fwd_kernelINS_13Kernel_traitsI6__halfS2_S2_S2_fjLj8192ELj1ELj1ELj8ELj16ENS_18Kernel_traits_baseILj8192ES2_S2_S2_S2_fjLj256EEEEELb1ELb0ELb0ELb1EEEvNS_9FwdParamsE:
	.zero		760


//--------------------- .nv.constant0._ZN10layer_norm13ln_fwd_kernelINS_13Kernel_traitsI6__halfS2_S2_S2_fjLj8192ELj1ELj1ELj8ELj16ENS_18Kernel_traits_baseILj8192ES2_S2_S2_S2_fjLj256EEEEELb1ELb0ELb1ELb0EEEvNS_9FwdParamsE --------------------------
	.section	.nv.constant0._ZN10layer_norm13ln_fwd_kernelINS_13Kernel_traitsI6__halfS2_S2_S2_fjLj8192ELj1ELj1ELj8ELj16ENS_18Kernel_traits_baseILj8192ES2_S2_S2_S2_fjLj256EEEEELb1ELb0ELb1ELb0EEEvNS_9FwdParamsE,"a",@progbits
	.sectionflags	@""
	.align	4
.nv.constant0._ZN10layer_norm13ln_fwd_kernelINS_13Kernel_traitsI6__halfS2_S2_S2_fjLj8192ELj1ELj1ELj8ELj16ENS_18Kernel_traits_baseILj8192ES2_S2_S2_S2_fjLj256EEEEELb1ELb0ELb1ELb0EEEvNS_9FwdParamsE:
	.zero		760


//--------------------- .nv.constant0._ZN10layer_norm13ln_fwd_kernelINS_13Kernel_traitsI6__halfS2_S2_S2_fjLj8192ELj1ELj1ELj8ELj16ENS_18Kernel_traits_baseILj8192ES2_S2_S2_S2_fjLj256EEEEELb1ELb0ELb1ELb1EEEvNS_9FwdParamsE --------------------------
	.section	.nv.constant0._ZN10layer_norm13ln_fwd_kernelINS_13Kernel_traitsI6__halfS2_S2_S2_fjLj8192ELj1ELj1ELj8ELj16ENS_18Kernel_traits_baseILj8192ES2_S2_S2_S2_fjLj256EEEEELb1ELb0ELb1ELb1EEEvNS_9FwdParamsE,"a",@progbits
	.sectionflags	@""
	.align	4
.nv.constant0._ZN10layer_norm13ln_fwd_kernelINS_13Kernel_traitsI6__halfS2_S2_S2_fjLj8192ELj1ELj1ELj8ELj16ENS_18Kernel_traits_baseILj8192ES2_S2_S2_S2_fjLj256EEEEELb1ELb0ELb1ELb1EEEvNS_9FwdParamsE:
	.zero		760


//--------------------- .nv.constant0._ZN10layer_norm13ln_fwd_kernelINS_13Kernel_traitsI6__halfS2_S2_S2_fjLj8192ELj1ELj1ELj8ELj16ENS_18Kernel_traits_baseILj8192ES2_S2_S2_S2_fjLj256EEEEELb1ELb1ELb0ELb0EEEvNS_9FwdParamsE --------------------------
	.section	.nv.constant0._ZN10layer_norm13ln_fwd_kernelINS_13Kernel_traitsI6__halfS2_S2_S2_fjLj8192ELj1ELj1ELj8ELj16ENS_18Kernel_traits_baseILj8192ES2_S2_S2_S2_fjLj256EEEEELb1ELb1ELb0ELb0EEEvNS_9FwdParamsE,"a",@progbits
	.sectionflags	@""
	.align	4
.nv.constant0._ZN10layer_norm13ln_fwd_kernelINS_13Kernel_traitsI6__halfS2_S2_S2_fjLj8192ELj1ELj1ELj8ELj16ENS_18Kernel_traits_baseILj8192ES2_S2_S2_S2_fjLj256EEEEELb1ELb1ELb0ELb0EEEvNS_9FwdParamsE:
	.zero		760


//--------------------- .nv.constant0._ZN10layer_norm13ln_fwd_kernelINS_13Kernel_traitsI6__halfS2_S2_S2_fjLj8192ELj1ELj1ELj8ELj16ENS_18Kernel_traits_baseILj8192ES2_S2_S2_S2_fjLj256EEEEELb1ELb1ELb0ELb1EEEvNS_9FwdParamsE --------------------------
	.section	.nv.constant0._ZN10layer_norm13ln_fwd_kernelINS_13Kernel_traitsI6__halfS2_S2_S2_fjLj8192ELj1ELj1ELj8ELj16ENS_18Kernel_traits_baseILj8192ES2_S2_S2_S2_fjLj256EEEEELb1ELb1ELb0ELb1EEEvNS_9FwdParamsE,"a",@progbits
	.sectionflags	@""
	.align	4
.nv.constant0._ZN10layer_norm13ln_fwd_kernelINS_13Kernel_traitsI6__halfS2_S2_S2_fjLj8192ELj1ELj1ELj8ELj16ENS_18Kernel_traits_baseILj8192ES2_S2_S2_S2_fjLj256EEEEELb1ELb1ELb0ELb1EEEvNS_9FwdParamsE:
	.zero		760


//--------------------- .nv.constant0._ZN10layer_norm13ln_fwd_kernelINS_13Kernel_traitsI6__halfS2_S2_S2_fjLj8192ELj1ELj1ELj8ELj16ENS_18Kernel_traits_baseILj8192ES2_S2_S2_S2_fjLj256EEEEELb1ELb1ELb1ELb0EEEvNS_9FwdParamsE --------------------------
	.section	.nv.constant0._ZN10layer_norm13ln_fwd_kernelINS_13Kernel_traitsI6__halfS2_S2_S2_fjLj8192ELj1ELj1ELj8ELj16ENS_18Kernel_traits_baseILj8192ES2_S2_S2_S2_fjLj256EEEEELb1ELb1ELb1ELb0EEEvNS_9FwdParamsE,"a",@progbits
	.sectionflags	@""
	.align	4
.nv.constant0._ZN10layer_norm13ln_fwd_kernelINS_13Kernel_traitsI6__halfS2_S2_S2_fjLj8192ELj1ELj1ELj8ELj16ENS_18Kernel_traits_baseILj8192ES2_S2_S2_S2_fjLj256EEEEELb1ELb1ELb1ELb0EEEvNS_9FwdParamsE:
	.zero		760


//--------------------- .nv.constant0._ZN10layer_norm13ln_fwd_kernelINS_13Kernel_traitsI6__halfS2_S2_S2_fjLj8192ELj1ELj1ELj8ELj16ENS_18Kernel_traits_baseILj8192ES2_S2_S2_S2_fjLj256EEEEELb1ELb1ELb1ELb1EEEvNS_9FwdParamsE --------------------------
	.section	.nv.constant0._ZN10layer_norm13ln_fwd_kernelINS_13Kernel_traitsI6__halfS2_S2_S2_fjLj8192ELj1ELj1ELj8ELj16ENS_18Kernel_traits_baseILj8192ES2_S2_S2_S2_fjLj256EEEEELb1ELb1ELb1ELb1EEEvNS_9FwdParamsE,"a",@progbits
	.sectionflags	@""
	.align	4
.nv.constant0._ZN10layer_norm13ln_fwd_kernelINS_13Kernel_traitsI6__halfS2_S2_S2_fjLj8192ELj1ELj1ELj8ELj16ENS_18Kernel_traits_baseILj8192ES2_S2_S2_S2_fjLj256EEEEELb1ELb1ELb1ELb1EEEvNS_9FwdParamsE:
	.zero		760


//--------------------- .nv.constant0._ZN10layer_norm13ln_fwd_kernelINS_13Kernel_traitsIf13__nv_bfloat16S2_S2_fjLj8192ELj1ELj1ELj8ELj16ENS_18Kernel_traits_baseILj8192EfS2_S2_S2_fjLj256EEEEELb0ELb0ELb0ELb0EEEvNS_9FwdParamsE --------------------------
	.section	.nv.constant0._ZN10layer_norm13ln_fwd_kernelINS_13Kernel_traitsIf13__nv_bfloat16S2_S2_fjLj8192ELj1ELj1ELj8ELj16ENS_18Kernel_traits_baseILj8192EfS2_S2_S2_fjLj256EEEEELb0ELb0ELb0ELb0EEEvNS_9FwdParamsE,"a",@progbits
	.sectionflags	@""
	.align	4
.nv.constant0._ZN10layer_norm13ln_fwd_kernelINS_13Kernel_traitsIf13__nv_bfloat16S2_S2_fjLj8192ELj1ELj1ELj8ELj16ENS_18Kernel_traits_baseILj8192EfS2_S2_S2_fjLj256EEEEELb0ELb0ELb0ELb0EEEvNS_9FwdParamsE:
	.zero		760


//--------------------- .nv.constant0._ZN10layer_norm13ln_fwd_kernelINS_13Kernel_traitsIf13__nv_bfloat16S2_S2_fjLj8192ELj1ELj1ELj8ELj16ENS_18Kernel_traits_baseILj8192EfS2_S2_S2_fjLj256EEEEELb0ELb0ELb0ELb1EEEvNS_9FwdParamsE --------------------------
	.section	.nv.constant0._ZN10layer_norm13ln_fwd_kernelINS_13Kernel_traitsIf13__nv_bfloat16S2_S2_fjLj8192ELj1ELj1ELj8ELj16ENS_18Kernel_traits_baseILj8192EfS2_S2_S2_fjLj256EEEEELb0ELb0ELb0ELb1EEEvNS_9FwdParamsE,"a",@progbits
	.sectionflags	@""
	.align	4
.nv.constant0._ZN10layer_norm13ln_fwd_kernelINS_13Kernel_traitsIf13__nv_bfloat16S2_S2_fjLj8192ELj1ELj1ELj8ELj16ENS_18Kernel_traits_baseILj8192EfS2_S2_S2_fjLj256EEEEELb0ELb0ELb0ELb1EEEvNS_9FwdParamsE:
	.zero		760


//--------------------- .nv.constant0._ZN10layer_norm13ln_fwd_kernelINS_13Kernel_traitsIf13__nv_bfloat16S2_S2_fjLj8192ELj1ELj1ELj8ELj16ENS_18Kernel_traits_baseILj8192EfS2_S2_S2_fjLj256EEEEELb0ELb0ELb1ELb0EEEvNS_9FwdParamsE --------------------------
	.section	.nv.constant0._ZN10layer_norm13ln_fwd_kernelINS_13Kernel_traitsIf13__nv_bfloat16S2_S2_fjLj8192ELj1ELj1ELj8ELj16ENS_18Kernel_traits_baseILj8192EfS2_S2_S2_fjLj256EEEEELb0ELb0ELb1ELb0EEEvNS_9FwdParamsE,"a",@progbits
	.sectionflags	@""
	.align	4
.nv.constant0._ZN10layer_norm13ln_fwd_kernelINS_13Kernel_traitsIf13__nv_bfloat16S2_S2_fjLj8192ELj1ELj1ELj8ELj16ENS_18Kernel_traits_baseILj8192EfS2_S2_S2_fjLj256EEEEELb0ELb0ELb1ELb0EEEvNS_9FwdParamsE:
	.zero		760


//--------------------- .nv.constant0._ZN10layer_norm13ln_fwd_kernelINS_13Kernel_traitsIf13__nv_bfloat16S2_S2_fjLj8192ELj1ELj1ELj8ELj16ENS_18Kernel_traits_baseILj8192EfS2_S2_S2_fjLj256EEEEELb0ELb0ELb1ELb1EEEvNS_9FwdParamsE --------------------------
	.section	.nv.constant0._ZN10layer_norm13ln_fwd_kernelINS_13Kernel_traitsIf13__nv_bfloat16S2_S2_fjLj8192ELj1ELj1ELj8ELj16ENS_18Kernel_traits_baseILj8192EfS2_S2_S2_fjLj256EEEEELb0ELb0ELb1ELb1EEEvNS_9FwdParamsE,"a",@progbits
	.sectionflags	@""
	.align	4
.nv.constant0._ZN10layer_norm13ln_fwd_kernelINS_13Kernel_traitsIf13__nv_bfloat16S2_S2_fjLj8192ELj1ELj1ELj8ELj16ENS_18Kernel_traits_baseILj8192EfS2_S2_S2_fjLj256EEEEELb0ELb0ELb1ELb1EEEvNS_9FwdParamsE:
	.zero		760


//--------------------- .nv.constant0._ZN10layer_norm13ln_fwd_kernelINS_13Kernel_traitsIf13__nv_bfloat16S2_S2_fjLj8192ELj1ELj1ELj8ELj16ENS_18Kernel_traits_baseILj8192EfS2_S2_S2_fjLj256EEEEELb0ELb1ELb0ELb0EEEvNS_9FwdParamsE --------------------------
	.section	.nv.constant0._ZN10layer_norm13ln_fwd_kernelINS_13Kernel_traitsIf13__nv_bfloat16S2_S2_fjLj8192ELj1ELj1ELj8ELj16ENS_18Kernel_traits_baseILj8192EfS2_S2_S2_fjLj256EEEEELb0ELb1ELb0ELb0EEEvNS_9FwdParamsE,"a",@progbits
	.sectionflags	@""
	.align	4
.nv.constant0._ZN10layer_norm13ln_fwd_kernelINS_13Kernel_traitsIf13__nv_bfloat16S2_S2_fjLj8192ELj1ELj1ELj8ELj16ENS_18Kernel_traits_baseILj8192EfS2_S2_S2_fjLj256EEEEELb0ELb1ELb0ELb0EEEvNS_9FwdParamsE:
	.zero		760


//--------------------- .nv.constant0._ZN10layer_norm13ln_fwd_kernelINS_13Kernel_traitsIf13__nv_bfloat16S2_S2_fjLj8192ELj1ELj1ELj8ELj16ENS_18Kernel_traits_baseILj8192EfS2_S2_S2_fjLj256EEEEELb0ELb1ELb0ELb1EEEvNS_9FwdParamsE --------------------------
	.section	.nv.constant0._ZN10layer_norm13ln_fwd_kernelINS_13Kernel_traitsIf13__nv_bfloat16S2_S2_fjLj8192ELj1ELj1ELj8ELj16ENS_18Kernel_traits_baseILj8192EfS2_S2_S2_fjLj256EEEEELb0ELb1ELb0ELb1EEEvNS_9FwdParamsE,"a",@progbits
	.sectionflags	@""
	.align	4
.nv.constant0._ZN10layer_norm13ln_fwd_kernelINS_13Kernel_traitsIf13__nv_bfloat16S2_S2_fjLj8192ELj1ELj1ELj8ELj16ENS_18Kernel_traits_baseILj8192EfS2_S2_S2_fjLj256EEEEELb0ELb1ELb0ELb1EEEvNS_9FwdParamsE:
	.zero		760


//--------------------- .nv.constant0._ZN10layer_norm13ln_fwd_kernelINS_13Kernel_traitsIf13__nv_bfloat16S2_S2_fjLj8192ELj1ELj1ELj8ELj16ENS_18Kernel_traits_baseILj8192EfS2_S2_S2_fjLj256EEEEELb0ELb1ELb1ELb0EEEvNS_9FwdParamsE --------------------------
	.section	.nv.constant0._ZN10layer_norm13ln_fwd_kernelINS_13Kernel_traitsIf13__nv_bfloat16S2_S2_fjLj8192ELj1ELj1ELj8ELj16ENS_18Kernel_traits_baseILj8192EfS2_S2_S2_fjLj256EEEEELb0ELb1ELb1ELb0EEEvNS_9FwdParamsE,"a",@progbits
	.sectionflags	@""
	.align	4
.nv.constant0._ZN10layer_norm13ln_fwd_kernelINS_13Kernel_traitsIf13__nv_bfloat16S2_S2_fjLj8192ELj1ELj1ELj8ELj16ENS_18Kernel_traits_baseILj8192EfS2_S2_S2_fjLj256EEEEELb0ELb1ELb1ELb0EEEvNS_9FwdParamsE:
	.zero		760


//--------------------- .nv.constant0._ZN10layer_norm13ln_fwd_kernelINS_13Kernel_traitsIf13__nv_bfloat16S2_S2_fjLj8192ELj1ELj1ELj8ELj16ENS_18Kernel_traits_baseILj8192EfS2_S2_S2_fjLj256EEEEELb0ELb1ELb1ELb1EEEvNS_9FwdParamsE --------------------------
	.section	.nv.constant0._ZN10layer_norm13ln_fwd_kernelINS_13Kernel_traitsIf13__nv_bfloat16S2_S2_fjLj8192ELj1ELj1ELj8ELj16ENS_18Kernel_traits_baseILj8192EfS2_S2_S2_fjLj256EEEEELb0ELb1ELb1ELb1EEEvNS_9FwdParamsE,"a",@progbits
	.sectionflags	@""
	.align	4
.nv.constant0._ZN10layer_norm13ln_fwd_kernelINS_13Kernel_traitsIf13__nv_bfloat16S2_S2_fjLj8192ELj1ELj1ELj8ELj16ENS_18Kernel_traits_baseILj8192EfS2_S2_S2_fjLj256EEEEELb0ELb1ELb1ELb1EEEvNS_9FwdParamsE:
	.zero		760


//--------------------- .nv.constant0._ZN10layer_norm13ln_fwd_kernelINS_13Kernel_traitsIf13__nv_bfloat16S2_S2_fjLj8192ELj1ELj1ELj8ELj16ENS_18Kernel_traits_baseILj8192EfS2_S2_S2_fjLj256EEEEELb1ELb0ELb0ELb0EEEvNS_9FwdParamsE --------------------------
	.section	.nv.constant0._ZN10layer_norm13ln_fwd_kernelINS_13Kernel_traitsIf13__nv_bfloat16S2_S2_fjLj8192ELj1ELj1ELj8ELj16ENS_18Kernel_traits_baseILj8192EfS2_S2_S2_fjLj256EEEEELb1ELb0ELb0ELb0EEEvNS_9FwdParamsE,"a",@progbits
	.sectionflags	@""
	.align	4
.nv.constant0._ZN10layer_norm13ln_fwd_kernelINS_13Kernel_traitsIf13__nv_bfloat16S2_S2_fjLj8192ELj1ELj1ELj8ELj16ENS_18Kernel_traits_baseILj8192EfS2_S2_S2_fjLj256EEEEELb1ELb0ELb0ELb0EEEvNS_9FwdParamsE:
	.zero		760


//--------------------- .nv.constant0._ZN10layer_norm13ln_fwd_kernelINS_13Kernel_traitsIf13__nv_bfloat16S2_S2_fjLj8192ELj1ELj1ELj8ELj16ENS_18Kernel_traits_baseILj8192EfS2_S2_S2_fjLj256EEEEELb1ELb0ELb0ELb1EEEvNS_9FwdParamsE --------------------------
	.section	.nv.constant0._ZN10layer_norm13ln_fwd_kernelINS_13Kernel_traitsIf13__nv_bfloat16S2_S2_fjLj8192ELj1ELj1ELj8ELj16ENS_18Kernel_traits_baseILj8192EfS2_S2_S2_fjLj256EEEEELb1ELb0ELb0ELb1EEEvNS_9FwdParamsE,"a",@progbits
	.sectionflags	@""
	.align	4
.nv.constant0._ZN10layer_norm13ln_fwd_kernelINS_13Kernel_traitsIf13__nv_bfloat16S2_S2_fjLj8192ELj1ELj1ELj8ELj16ENS_18Kernel_traits_baseILj8192EfS2_S2_S2_fjLj256EEEEELb1ELb0ELb0ELb1EEEvNS_9FwdParamsE:
	.zero		760


//--------------------- .nv.constant0._ZN10layer_norm13ln_fwd_kernelINS_13Kernel_traitsIf13__nv_bfloat16S2_S2_fjLj8192ELj1ELj1ELj8ELj16ENS_18Kernel_traits_baseILj8192EfS2_S2_S2_fjLj256EEEEELb1ELb0ELb1ELb0EEEvNS_9FwdParamsE --------------------------
	.section	.nv.constant0._ZN10layer_norm13ln_fwd_kernelINS_13Kernel_traitsIf13__nv_bfloat16S2_S2_fjLj8192ELj1ELj1ELj8ELj16ENS_18Kernel_traits_baseILj8192EfS2_S2_S2_fjLj256EEEEELb1ELb0ELb1ELb0EEEvNS_9FwdParamsE,"a",@progbits
	.sectionflags	@""
	.align	4
.nv.constant0._ZN10layer_norm13ln_fwd_kernelINS_13Kernel_traitsIf13__nv_bfloat16S2_S2_fjLj8192ELj1ELj1ELj8ELj16ENS_18Kernel_traits_baseILj8192EfS2_S2_S2_fjLj256EEEEELb1ELb0ELb1ELb0EEEvNS_9FwdParamsE:
	.zero		760


//--------------------- .nv.constant0._ZN10layer_norm13ln_fwd_kernelINS_13Kernel_traitsIf13__nv_bfloat16S2_S2_fjLj8192ELj1ELj1ELj8ELj16ENS_18Kernel_traits_baseILj8192EfS2_S2_S2_fjLj256EEEEELb1ELb0ELb1ELb1EEEvNS_9FwdParamsE --------------------------
	.section	.nv.constant0._ZN10layer_norm13ln_fwd_kernelINS_13Kernel_traitsIf13__nv_bfloat16S2_S2_fjLj8192ELj1ELj1ELj8ELj16ENS_18Kernel_traits_baseILj8192EfS2_S2_S2_fjLj256EEEEELb1ELb0ELb1ELb1EEEvNS_9FwdParamsE,"a",@progbits
	.sectionflags	@""
	.align	4
.nv.constant0._ZN10layer_norm13ln_fwd_kernelINS_13Kernel_traitsIf13__nv_bfloat16S2_S2_fjLj8192ELj1ELj1ELj8ELj16ENS_18Kernel_traits_baseILj8192EfS2_S2_S2_fjLj256EEEEELb1ELb0ELb1ELb1EEEvNS_9FwdParamsE:
	.zero		760


//--------------------- .nv.constant0._ZN10layer_norm13ln_fwd_kernelINS_13Kernel_traitsIf13__nv_bfloat16S2_S2_fjLj8192ELj1ELj1ELj8ELj16ENS_18Kernel_traits_baseILj8192EfS2_S2_S2_fjLj256EEEEELb1ELb1ELb0ELb0EEEvNS_9FwdParamsE --------------------------
	.section	.nv.constant0._ZN10layer_norm13ln_fwd_kernelINS_13Kernel_traitsIf13__nv_bfloat16S2_S2_fjLj8192ELj1ELj1ELj8ELj16ENS_18Kernel_traits_baseILj8192EfS2_S2_S2_fjLj256EEEEELb1ELb1ELb0ELb0EEEvNS_9FwdParamsE,"a",@progbits
	.sectionflags	@""
	.align	4
.nv.constant0._ZN10layer_norm13ln_fwd_kernelINS_13Kernel_traitsIf13__nv_bfloat16S2_S2_fjLj8192ELj1ELj1ELj8ELj16ENS_18Kernel_traits_baseILj8192EfS2_S2_S2_fjLj256EEEEELb1ELb1ELb0ELb0EEEvNS_9FwdParamsE:
	.zero		760


//--------------------- .nv.constant0._ZN10layer_norm13ln_fwd_kernelINS_13Kernel_traitsIf13__nv_bfloat16S2_S2_fjLj8192ELj1ELj1ELj8ELj16ENS_18Kernel_traits_baseILj8192EfS2_S2_S2_fjLj256EEEEELb1ELb1ELb0ELb1EEEvNS_9FwdParamsE --------------------------
	.section	.nv.constant0._ZN10layer_norm13ln_fwd_kernelINS_13Kernel_traitsIf13__nv_bfloat16S2_S2_fjLj8192ELj1ELj1ELj8ELj16ENS_18Kernel_traits_baseILj8192EfS2_S2_S2_fjLj256EEEEELb1ELb1ELb0ELb1EEEvNS_9FwdParamsE,"a",@progbits
	.sectionflags	@""
	.align	4
.nv.constant0._ZN10layer_norm13ln_fwd_kernelINS_13Kernel_traitsIf13__nv_bfloat16S2_S2_fjLj8192ELj1ELj1ELj8ELj16ENS_18Kernel_traits_baseILj8192EfS2_S2_S2_fjLj256EEEEELb1ELb1ELb0ELb1EEEvNS_9FwdParamsE:
	.zero		760


//--------------------- .nv.constant0._ZN10layer_norm13ln_fwd_kernelINS_13Kernel_traitsIf13__nv_bfloat16S2_S2_fjLj8192ELj1ELj1ELj8ELj16ENS_18Kernel_traits_baseILj8192EfS2_S2_S2_fjLj256EEEEELb1ELb1ELb1ELb0EEEvNS_9FwdParamsE --------------------------
	.section	.nv.constant0._ZN10layer_norm13ln_fwd_kernelINS_13Kernel_traitsIf13__nv_bfloat16S2_S2_fjLj8192ELj1ELj1ELj8ELj16ENS_18Kernel_traits_baseILj8192EfS2_S2_S2_fjLj256EEEEELb1ELb1ELb1ELb0EEEvNS_9FwdParamsE,"a",@progbits
	.sectionflags	@""
	.align	4
.nv.constant0._ZN10layer_norm13ln_fwd_kernelINS_13Kernel_traitsIf13__nv_bfloat16S2_S2_fjLj8192ELj1ELj1ELj8ELj16ENS_18Kernel_traits_baseILj8192EfS2_S2_S2_fjLj256EEEEELb1ELb1ELb1ELb0EEEvNS_9FwdParamsE:
	.zero		760


//--------------------- .nv.constant0._ZN10layer_norm13ln_fwd_kernelINS_13Kernel_traitsIf13__nv_bfloat16S2_S2_fjLj8192ELj1ELj1ELj8ELj16ENS_18Kernel_traits_baseILj8192EfS2_S2_S2_fjLj256EEEEELb1ELb1ELb1ELb1EEEvNS_9FwdParamsE --------------------------
	.section	.nv.constant0._ZN10layer_norm13ln_fwd_kernelINS_13Kernel_traitsIf13__nv_bfloat16S2_S2_fjLj8192ELj1ELj1ELj8ELj16ENS_18Kernel_traits_baseILj8192EfS2_S2_S2_fjLj256EEEEELb1ELb1ELb1ELb1EEEvNS_9FwdParamsE,"a",@progbits
	.sectionflags	@""
	.align	4
.nv.constant0._ZN10layer_norm13ln_fwd_kernelINS_13Kernel_traitsIf13__nv_bfloat16S2_S2_fjLj8192ELj1ELj1ELj8ELj16ENS_18Kernel_traits_baseILj8192EfS2_S2_S2_fjLj256EEEEELb1ELb1ELb1ELb1EEEvNS_9FwdParamsE:
	.zero		760


//--------------------- .nv.constant0._ZN10layer_norm13ln_fwd_kernelINS_13Kernel_traitsI13__nv_bfloat16S2_fS2_fjLj8192ELj1ELj1ELj8ELj16ENS_18Kernel_traits_baseILj8192ES2_S2_fS2_fjLj256EEEEELb0ELb0ELb0ELb0EEEvNS_9FwdParamsE --------------------------
	.section	.nv.constant0._ZN10layer_norm13ln_fwd_kernelINS_13Kernel_traitsI13__nv_bfloat16S2_fS2_fjLj8192ELj1ELj1ELj8ELj16ENS_18Kernel_traits_baseILj8192ES2_S2_fS2_fjLj256EEEEELb0ELb0ELb0ELb0EEEvNS_9FwdParamsE,"a",@progbits
	.sectionflags	@""
	.align	4
.nv.constant0._ZN10layer_norm13ln_fwd_kernelINS_13Kernel_traitsI13__nv_bfloat16S2_fS2_fjLj8192ELj1ELj1ELj8ELj16ENS_18Kernel_traits_baseILj8192ES2_S2_fS2_fjLj256EEEEELb0ELb0ELb0ELb0EEEvNS_9FwdParamsE:
	.zero		760


//--------------------- .nv.constant0._ZN10layer_norm13ln_fwd_kernelINS_13Kernel_traitsI13__nv_bfloat16S2_fS2_fjLj8192ELj1ELj1ELj8ELj16ENS_18Kernel_traits_baseILj8192ES2_S2_fS2_fjLj256EEEEELb0ELb0ELb0ELb1EEEvNS_9FwdParamsE --------------------------
	.section	.nv.constant0._ZN10layer_norm13ln_fwd_kernelINS_13Kernel_traitsI13__nv_bfloat16S2_fS2_fjLj8192ELj1ELj1ELj8ELj16ENS_18Kernel_traits_baseILj8192ES2_S2_fS2_fjLj256EEEEELb0ELb0ELb0ELb1EEEvNS_9FwdParamsE,"a",@progbits
	.sectionflags	@""
	.align	4
.nv.constant0._ZN10layer_norm13ln_fwd_kernelINS_13Kernel_traitsI13__nv_bfloat16S2_fS2_fjLj8192ELj1ELj1ELj8ELj16ENS_18Kernel_traits_baseILj8192ES2_S2_fS2_fjLj256EEEEELb0ELb0ELb0ELb1EEEvNS_9FwdParamsE:
	.zero		760


//--------------------- .nv.constant0._ZN10layer_norm13ln_fwd_kernelINS_13Kernel_traitsI13__nv_bfloat16S2_fS2_fjLj8192ELj1ELj1ELj8ELj16ENS_18Kernel_traits_baseILj8192ES2_S2_fS2_fjLj256EEEEELb0ELb0ELb1ELb0EEEvNS_9FwdParamsE --------------------------
	.section	.nv.constant0._ZN10layer_norm13ln_fwd_kernelINS_13Kernel_traitsI13__nv_bfloat16S2_fS2_fjLj8192ELj1ELj1ELj8ELj16ENS_18Kernel_traits_baseILj8192ES2_S2_fS2_fjLj256EEEEELb0ELb0ELb1ELb0EEEvNS_9FwdParamsE,"a",@progbits
	.sectionflags	@""
	.align	4
.nv.constant0._ZN10layer_norm13ln_fwd_kernelINS_13Kernel_traitsI13__nv_bfloat16S2_fS2_fjLj8192ELj1ELj1ELj8ELj16ENS_18Kernel_traits_baseILj8192ES2_S2_fS2_fjLj256EEEEELb0ELb0ELb1ELb0EEEvNS_9FwdParamsE:
	.zero		760


//--------------------- .nv.constant0._ZN10layer_norm13ln_fwd_kernelINS_13Kernel_traitsI13__nv_bfloat16S2_fS2_fjLj8192ELj1ELj1ELj8ELj16ENS_18Kernel_traits_baseILj8192ES2_S2_fS2_fjLj256EEEEELb0ELb0ELb1ELb1EEEvNS_9FwdParamsE --------------------------
	.section	.nv.constant0._ZN10layer_norm13ln_fwd_kernelINS_13Kernel_traitsI13__nv_bfloat16S2_fS2_fjLj8192ELj1ELj1ELj8ELj16ENS_18Kernel_traits_baseILj8192ES2_S2_fS2_fjLj256EEEEELb0ELb0ELb1ELb1EEEvNS_9FwdParamsE,"a",@progbits
	.sectionflags	@""
	.align	4
.nv.constant0._ZN10layer_norm13ln_fwd_kernelINS_13Kernel_traitsI13__nv_bfloat16S2_fS2_fjLj8192ELj1ELj1ELj8ELj16ENS_18Kernel_traits_baseILj8192ES2_S2_fS2_fjLj256EEEEELb0ELb0ELb1ELb1EEEvNS_9FwdParamsE:
	.zero		760


//--------------------- .nv.constant0._ZN10layer_norm13ln_fwd_kernelINS_13Kernel_traitsI13__nv_bfloat16S2_fS2_fjLj8192ELj1ELj1ELj8ELj16ENS_18Kernel_traits_baseILj8192ES2_S2_fS2_fjLj256EEEEELb0ELb1ELb0ELb0EEEvNS_9FwdParamsE --------------------------
	.section	.nv.constant0._ZN10layer_norm13ln_fwd_kernelINS_13Kernel_traitsI13__nv_bfloat16S2_fS2_fjLj8192ELj1ELj1ELj8ELj16ENS_18Kernel_traits_baseILj8192ES2_S2_fS2_fjLj256EEEEELb0ELb1ELb0ELb0EEEvNS_9FwdParamsE,"a",@progbits
	.sectionflags	@""
	.align	4
.nv.constant0._ZN10layer_norm13ln_fwd_kernelINS_13Kernel_traitsI13__nv_bfloat16S2_fS2_fjLj8192ELj1ELj1ELj8ELj16ENS_18Kernel_traits_baseILj8192ES2_S2_fS2_fjLj256EEEEELb0ELb1ELb0ELb0EEEvNS_9FwdParamsE:
	.zero		760


//--------------------- .nv.constant0._ZN10layer_norm13ln_fwd_kernelINS_13Kernel_traitsI13__nv_bfloat16S2_fS2_fjLj8192ELj1ELj1ELj8ELj16ENS_18Kernel_traits_baseILj8192ES2_S2_fS2_fjLj256EEEEELb0ELb1ELb0ELb1EEEvNS_9FwdParamsE --------------------------
	.section	.nv.constant0._ZN10layer_norm13ln_fwd_kernelINS_13Kernel_traitsI13__nv_bfloat16S2_fS2_fjLj8192ELj1ELj1ELj8ELj16ENS_18Kernel_traits_baseILj8192ES2_S2_fS2_fjLj256EEEEELb0ELb1ELb0ELb1EEEvNS_9FwdParamsE,"a",@progbits
	.sectionflags	@""
	.align	4
.nv.constant0._ZN10layer_norm13ln_fwd_kernelINS_13Kernel_traitsI13__nv_bfloat16S2_fS2_fjLj8192ELj1ELj1ELj8ELj16ENS_18Kernel_traits_baseILj8192ES2_S2_fS2_fjLj256EEEEELb0ELb1ELb0ELb1EEEvNS_9FwdParamsE:
	.zero		760


//--------------------- .nv.constant0._ZN10layer_norm13ln_fwd_kernelINS_13Kernel_traitsI13__nv_bfloat16S2_fS2_fjLj8192ELj1ELj1ELj8ELj16ENS_18Kernel_traits_baseILj8192ES2_S2_fS2_fjLj256EEEEELb0ELb1ELb1ELb0EEEvNS_9FwdParamsE --------------------------
	.section	.nv.constant0._ZN10layer_norm13ln_fwd_kernelINS_13Kernel_traitsI13__nv_bfloat16S2_fS2_fjLj8192ELj1ELj1ELj8ELj16ENS_18Kernel_traits_baseILj8192ES2_S2_fS2_fjLj256EEEEELb0ELb1ELb1ELb0EEEvNS_9FwdParamsE,"a",@progbits
	.sectionflags	@""
	.align	4
.nv.constant0._ZN10layer_norm13ln_fwd_kernelINS_13Kernel_traitsI13__nv_bfloat16S2_fS2_fjLj8192ELj1ELj1ELj8ELj16ENS_18Kernel_traits_baseILj8192ES2_S2_fS2_fjLj256EEEEELb0ELb1ELb1ELb0EEEvNS_9FwdParamsE:
	.zero		760


//--------------------- .nv.constant0._ZN10layer_norm13ln_fwd_kernelINS_13Kernel_traitsI13__nv_bfloat16S2_fS2_fjLj8192ELj1ELj1ELj8ELj16ENS_18Kernel_traits_baseILj8192ES2_S2_fS2_fjLj256EEEEELb0ELb1ELb1ELb1EEEvNS_9FwdParamsE --------------------------
	.section	.nv.constant0._ZN10layer_norm13ln_fwd_kernelINS_13Kernel_traitsI13__nv_bfloat16S2_fS2_fjLj8192ELj1ELj1ELj8ELj16ENS_18Kernel_traits_baseILj8192ES2_S2_fS2_fjLj256EEEEELb0ELb1ELb1ELb1EEEvNS_9FwdParamsE,"a",@progbits
	.sectionflags	@""
	.align	4
.nv.constant0._ZN10layer_norm13ln_fwd_kernelINS_13Kernel_traitsI13__nv_bfloat16S2_fS2_fjLj8192ELj1ELj1ELj8ELj16ENS_18Kernel_traits_baseILj8192ES2_S2_fS2_fjLj256EEEEELb0ELb1ELb1ELb1EEEvNS_9FwdParamsE:
	.zero		760


//--------------------- .nv.constant0._ZN10layer_norm13ln_fwd_kernelINS_13Kernel_traitsI13__nv_bfloat16S2_fS2_fjLj8192ELj1ELj1ELj8ELj16ENS_18Kernel_traits_baseILj8192ES2_S2_fS2_fjLj256EEEEELb1ELb0ELb0ELb0EEEvNS_9FwdParamsE --------------------------
	.section	.nv.constant0._ZN10layer_norm13ln_fwd_kernelINS_13Kernel_traitsI13__nv_bfloat16S2_fS2_fjLj8192ELj1ELj1ELj8ELj16ENS_18Kernel_traits_baseILj8192ES2_S2_fS2_fjLj256EEEEELb1ELb0ELb0ELb0EEEvNS_9FwdParamsE,"a",@progbits
	.sectionflags	@""
	.align	4
.nv.constant0._ZN10layer_norm13ln_fwd_kernelINS_13Kernel_traitsI13__nv_bfloat16S2_fS2_fjLj8192ELj1ELj1ELj8ELj16ENS_18Kernel_traits_baseILj8192ES2_S2_fS2_fjLj256EEEEELb1ELb0ELb0ELb0EEEvNS_9FwdParamsE:
	.zero		760


//--------------------- .nv.constant0._ZN10layer_norm13ln_fwd_kernelINS_13Kernel_traitsI13__nv_bfloat16S2_fS2_fjLj8192ELj1ELj1ELj8ELj16ENS_18Kernel_traits_baseILj8192ES2_S2_fS2_fjLj256EEEEELb1ELb0ELb0ELb1EEEvNS_9FwdParamsE --------------------------
	.section	.nv.constant0._ZN10layer_norm13ln_fwd_kernelINS_13Kernel_traitsI13__nv_bfloat16S2_fS2_fjLj8192ELj1ELj1ELj8ELj16ENS_18Kernel_traits_baseILj8192ES2_S2_fS2_fjLj256EEEEELb1ELb0ELb0ELb1EEEvNS_9FwdParamsE,"a",@progbits
	.sectionflags	@""
	.align	4
.nv.constant0._ZN10layer_norm13ln_fwd_kernelINS_13Kernel_traitsI13__nv_bfloat16S2_fS2_fjLj8192ELj1ELj1ELj8ELj16ENS_18Kernel_traits_baseILj8192ES2_S2_fS2_fjLj256EEEEELb1ELb0ELb0ELb1EEEvNS_9FwdParamsE:
	.zero		760


//--------------------- .nv.constant0._ZN10layer_norm13ln_fwd_kernelINS_13Kernel_traitsI13__nv_bfloat16S2_fS2_fjLj8192ELj1ELj1ELj8ELj16ENS_18Kernel_traits_baseILj8192ES2_S2_fS2_fjLj256EEEEELb1ELb0ELb1ELb0EEEvNS_9FwdParamsE --------------------------
	.section	.nv.constant0._ZN10layer_norm13ln_fwd_kernelINS_13Kernel_traitsI13__nv_bfloat16S2_fS2_fjLj8192ELj1ELj1ELj8ELj16ENS_18Kernel_traits_baseILj8192ES2_S2_fS2_fjLj256EEEEELb1ELb0ELb1ELb0EEEvNS_9FwdParamsE,"a",@progbits
	.sectionflags	@""
	.align	4
.nv.constant0._ZN10layer_norm13ln_fwd_kernelINS_13Kernel_traitsI13__nv_bfloat16S2_fS2_fjLj8192ELj1ELj1ELj8ELj16ENS_18Kernel_traits_baseILj8192ES2_S2_fS2_fjLj256EEEEELb1ELb0ELb1ELb0EEEvNS_9FwdParamsE:
	.zero		760


//--------------------- .nv.constant0._ZN10layer_norm13ln_fwd_kernelINS_13Kernel_traitsI13__nv_bfloat16S2_fS2_fjLj8192ELj1ELj1ELj8ELj16ENS_18Kernel_traits_baseILj8192ES2_S2_fS2_fjLj256EEEEELb1ELb0ELb1ELb1EEEvNS_9FwdParamsE --------------------------
	.section	.nv.constant0._ZN10layer_norm13ln_fwd_kernelINS_13Kernel_traitsI13__nv_bfloat16S2_fS2_fjLj8192ELj1ELj1ELj8ELj16ENS_18Kernel_traits_baseILj8192ES2_S2_fS2_fjLj256EEEEELb1ELb0ELb1ELb1EEEvNS_9FwdParamsE,"a",@progbits
	.sectionflags	@""
	.align	4
.nv.constant0._ZN10layer_norm13ln_fwd_kernelINS_13Kernel_traitsI13__nv_bfloat16S2_fS2_fjLj8192ELj1ELj1ELj8ELj16ENS_18Kernel_traits_baseILj8192ES2_S2_fS2_fjLj256EEEEELb1ELb0ELb1ELb1EEEvNS_9FwdParamsE:
	.zero		760


//--------------------- .nv.constant0._ZN10layer_norm13ln_fwd_kernelINS_13Kernel_traitsI13__nv_bfloat16S2_fS2_fjLj8192ELj1ELj1ELj8ELj16ENS_18Kernel_traits_baseILj8192ES2_S2_fS2_fjLj256EEEEELb1ELb1ELb0ELb0EEEvNS_9FwdParamsE --------------------------
	.section	.nv.constant0._ZN10layer_norm13ln_fwd_kernelINS_13Kernel_traitsI13__nv_bfloat16S2_fS2_fjLj8192ELj1ELj1ELj8ELj16ENS_18Kernel_traits_baseILj8192ES2_S2_fS2_fjLj256EEEEELb1ELb1ELb0ELb0EEEvNS_9FwdParamsE,"a",@progbits
	.sectionflags	@""
	.align	4
.nv.constant0._ZN10layer_norm13ln_fwd_kernelINS_13Kernel_traitsI13__nv_bfloat16S2_fS2_fjLj8192ELj1ELj1ELj8ELj16ENS_18Kernel_traits_baseILj8192ES2_S2_fS2_fjLj256EEEEELb1ELb1ELb0ELb0EEEvNS_9FwdParamsE:
	.zero		760


//--------------------- .nv.constant0._ZN10layer_norm13ln_fwd_kernelINS_13Kernel_traitsI13__nv_bfloat16S2_fS2_fjLj8192ELj1ELj1ELj8ELj16ENS_18Kernel_traits_baseILj8192ES2_S2_fS2_fjLj256EEEEELb1ELb1ELb0ELb1EEEvNS_9FwdParamsE --------------------------
	.section	.nv.constant0._ZN10layer_norm13ln_fwd_kernelINS_13Kernel_traitsI13__nv_bfloat16S2_fS2_fjLj8192ELj1ELj1ELj8ELj16ENS_18Kernel_traits_baseILj8192ES2_S2_fS2_fjLj256EEEEELb1ELb1ELb0ELb1EEEvNS_9FwdParamsE,"a",@progbits
	.sectionflags	@""
	.align	4
.nv.constant0._ZN10layer_norm13ln_fwd_kernelINS_13Kernel_traitsI13__nv_bfloat16S2_fS2_fjLj8192ELj1ELj1ELj8ELj16ENS_18Kernel_traits_baseILj8192ES2_S2_fS2_fjLj256EEEEELb1ELb1ELb0ELb1EEEvNS_9FwdParamsE:
	.zero		760


//--------------------- .nv.constant0._ZN10layer_norm13ln_fwd_kernelINS_13Kernel_traitsI13__nv_bfloat16S2_fS2_fjLj8192ELj1ELj1ELj8ELj16ENS_18Kernel_traits_baseILj8192ES2_S2_fS2_fjLj256EEEEELb1ELb1ELb1ELb0EEEvNS_9FwdParamsE --------------------------
	.section	.nv.constant0._ZN10layer_norm13ln_fwd_kernelINS_13Kernel_traitsI13__nv_bfloat16S2_fS2_fjLj8192ELj1ELj1ELj8ELj16ENS_18Kernel_traits_baseILj8192ES2_S2_fS2_fjLj256EEEEELb1ELb1ELb1ELb0EEEvNS_9FwdParamsE,"a",@progbits
	.sectionflags	@""
	.align	4
.nv.constant0._ZN10layer_norm13ln_fwd_kernelINS_13Kernel_traitsI13__nv_bfloat16S2_fS2_fjLj8192ELj1ELj1ELj8ELj16ENS_18Kernel_traits_baseILj8192ES2_S2_fS2_fjLj256EEEEELb1ELb1ELb1ELb0EEEvNS_9FwdParamsE:
	.zero		760


//--------------------- .nv.constant0._ZN10layer_norm13ln_fwd_kernelINS_13Kernel_traitsI13__nv_bfloat16S2_fS2_fjLj8192ELj1ELj1ELj8ELj16ENS_18Kernel_traits_baseILj8192ES2_S2_fS2_fjLj256EEEEELb1ELb1ELb1ELb1EEEvNS_9FwdParamsE --------------------------
	.section	.nv.constant0._ZN10layer_norm13ln_fwd_kernelINS_13Kernel_traitsI13__nv_bfloat16S2_fS2_fjLj8192ELj1ELj1ELj8ELj16ENS_18Kernel_traits_baseILj8192ES2_S2_fS2_fjLj256EEEEELb1ELb1ELb1ELb1EEEvNS_9FwdParamsE,"a",@progbits
	.sectionflags	@""
	.align	4
.nv.constant0._ZN10layer_norm13ln_fwd_kernelINS_13Kernel_traitsI13__nv_bfloat16S2_fS2_fjLj8192ELj1ELj1ELj8ELj16ENS_18Kernel_traits_baseILj8192ES2_S2_fS2_fjLj256EEEEELb1ELb1ELb1ELb1EEEvNS_9FwdParamsE:
	.zero		760


//--------------------- .nv.constant0._ZN10layer_norm13ln_fwd_kernelINS_13Kernel_traitsIf13__nv_bfloat16fS2_fjLj8192ELj1ELj1ELj8ELj16ENS_18Kernel_traits_baseILj8192EfS2_fS2_fjLj256EEEEELb0ELb0ELb0ELb0EEEvNS_9FwdParamsE --------------------------
	.section	.nv.constant0._ZN10layer_norm13ln_fwd_kernelINS_13Kernel_traitsIf13__nv_bfloat16fS2_fjLj8192ELj1ELj1ELj8ELj16ENS_18Kernel_traits_baseILj8192EfS2_fS2_fjLj256EEEEELb0ELb0ELb0ELb0EEEvNS_9FwdParamsE,"a",@progbits
	.sectionflags	@""
	.align	4
.nv.constant0._ZN10layer_norm13ln_fwd_kernelINS_13Kernel_traitsIf13__nv_bfloat16fS2_fjLj8192ELj1ELj1ELj8ELj16ENS_18Kernel_traits_baseILj8192EfS2_fS2_fjLj256EEEEELb0ELb0ELb0ELb0EEEvNS_9FwdParamsE:
	.zero		760


//--------------------- .nv.constant0._ZN10layer_norm13ln_fwd_kernelINS_13Kernel_traitsIf13__nv_bfloat16fS2_fjLj8192ELj1ELj1ELj8ELj16ENS_18Kernel_traits_baseILj8192EfS2_fS2_fjLj256EEEEELb0ELb0ELb0ELb1EEEvNS_9FwdParamsE --------------------------
	.section	.nv.constant0._ZN10layer_norm13ln_fwd_kernelINS_13Kernel_traitsIf13__nv_bfloat16fS2_fjLj8192ELj1ELj1ELj8ELj16ENS_18Kernel_traits_baseILj8192EfS2_fS2_fjLj256EEEEELb0ELb0ELb0ELb1EEEvNS_9FwdParamsE,"a",@progbits
	.sectionflags	@""
	.align	4
.nv.constant0._ZN10layer_norm13ln_fwd_kernelINS_13Kernel_traitsIf13__nv_bfloat16fS2_fjLj8192ELj1ELj1ELj8ELj16ENS_18Kernel_traits_baseILj8192EfS2_fS2_fjLj256EEEEELb0ELb0ELb0ELb1EEEvNS_9FwdParamsE:
	.zero		760


//--------------------- .nv.constant0._ZN10layer_norm13ln_fwd_kernelINS_13Kernel_traitsIf13__nv_bfloat16fS2_fjLj8192ELj1ELj1ELj8ELj16ENS_18Kernel_traits_baseILj8192EfS2_fS2_fjLj256EEEEELb0ELb0ELb1ELb0EEEvNS_9FwdParamsE --------------------------
	.section	.nv.constant0._ZN10layer_norm13ln_fwd_kernelINS_13Kernel_traitsIf13__nv_bfloat16fS2_fjLj8192ELj1ELj1ELj8ELj16ENS_18Kernel_traits_baseILj8192EfS2_fS2_fjLj256EEEEELb0ELb0ELb1ELb0EEEvNS_9FwdParamsE,"a",@progbits
	.sectionflags	@""
	.align	4
.nv.constant0._ZN10layer_norm13ln_fwd_kernelINS_13Kernel_traitsIf13__nv_bfloat16fS2_fjLj8192ELj1ELj1ELj8ELj16ENS_18Kernel_traits_baseILj8192EfS2_fS2_fjLj256EEEEELb0ELb0ELb1ELb0EEEvNS_9FwdParamsE:
	.zero		760


//--------------------- .nv.constant0._ZN10layer_norm13ln_fwd_kernelINS_13Kernel_traitsIf13__nv_bfloat16fS2_fjLj8192ELj1ELj1ELj8ELj16ENS_18Kernel_traits_baseILj8192EfS2_fS2_fjLj256EEEEELb0ELb0ELb1ELb1EEEvNS_9FwdParamsE --------------------------
	.section	.nv.constant0._ZN10layer_norm13ln_fwd_kernelINS_13Kernel_traitsIf13__nv_bfloat16fS2_fjLj8192ELj1ELj1ELj8ELj16ENS_18Kernel_traits_baseILj8192EfS2_fS2_fjLj256EEEEELb0ELb0ELb1ELb1EEEvNS_9FwdParamsE,"a",@progbits
	.sectionflags	@""
	.align	4
.nv.constant0._ZN10layer_norm13ln_fwd_kernelINS_13Kernel_traitsIf13__nv_bfloat16fS2_fjLj8192ELj1ELj1ELj8ELj16ENS_18Kernel_traits_baseILj8192EfS2_fS2_fjLj256EEEEELb0ELb0ELb1ELb1EEEvNS_9FwdParamsE:
	.zero		760


//--------------------- .nv.constant0._ZN10layer_norm13ln_fwd_kernelINS_13Kernel_traitsIf13__nv_bfloat16fS2_fjLj8192ELj1ELj1ELj8ELj16ENS_18Kernel_traits_baseILj8192EfS2_fS2_fjLj256EEEEELb0ELb1ELb0ELb0EEEvNS_9FwdParamsE --------------------------
	.section	.nv.constant0._ZN10layer_norm13ln_fwd_kernelINS_13Kernel_traitsIf13__nv_bfloat16fS2_fjLj8192ELj1ELj1ELj8ELj16ENS_18Kernel_traits_baseILj8192EfS2_fS2_fjLj256EEEEELb0ELb1ELb0ELb0EEEvNS_9FwdParamsE,"a",@progbits
	.sectionflags	@""
	.align	4
.nv.constant0._ZN10layer_norm13ln_fwd_kernelINS_13Kernel_traitsIf13__nv_bfloat16fS2_fjLj8192ELj1ELj1ELj8ELj16ENS_18Kernel_traits_baseILj8192EfS2_fS2_fjLj256EEEEELb0ELb1ELb0ELb0EEEvNS_9FwdParamsE:
	.zero		760


//--------------------- .nv.constant0._ZN10layer_norm13ln_fwd_kernelINS_13Kernel_traitsIf13__nv_bfloat16fS2_fjLj8192ELj1ELj1ELj8ELj16ENS_18Kernel_traits_baseILj8192EfS2_fS2_fjLj256EEEEELb0ELb1ELb0ELb1EEEvNS_9FwdParamsE --------------------------
	.section	.nv.constant0._ZN10layer_norm13ln_fwd_kernelINS_13Kernel_traitsIf13__nv_bfloat16fS2_fjLj8192ELj1ELj1ELj8ELj16ENS_18Kernel_traits_baseILj8192EfS2_fS2_fjLj256EEEEELb0ELb1ELb0ELb1EEEvNS_9FwdParamsE,"a",@progbits
	.sectionflags	@""
	.align	4
.nv.constant0._ZN10layer_norm13ln_fwd_kernelINS_13Kernel_traitsIf13__nv_bfloat16fS2_fjLj8192ELj1ELj1ELj8ELj16ENS_18Kernel_traits_baseILj8192EfS2_fS2_fjLj256EEEEELb0ELb1ELb0ELb1EEEvNS_9FwdParamsE:
	.zero		760


//--------------------- .nv.constant0._ZN10layer_norm13ln_fwd_kernelINS_13Kernel_traitsIf13__nv_bfloat16fS2_fjLj8192ELj1ELj1ELj8ELj16ENS_18Kernel_traits_baseILj8192EfS2_fS2_fjLj256EEEEELb0ELb1ELb1ELb0EEEvNS_9FwdParamsE --------------------------
	.section	.nv.constant0._ZN10layer_norm13ln_fwd_kernelINS_13Kernel_traitsIf13__nv_bfloat16fS2_fjLj8192ELj1ELj1ELj8ELj16ENS_18Kernel_traits_baseILj8192EfS2_fS2_fjLj256EEEEELb0ELb1ELb1ELb0EEEvNS_9FwdParamsE,"a",@progbits
	.sectionflags	@""
	.align	4
.nv.constant0._ZN10layer_norm13ln_fwd_kernelINS_13Kernel_traitsIf13__nv_bfloat16fS2_fjLj8192ELj1ELj1ELj8ELj16ENS_18Kernel_traits_baseILj8192EfS2_fS2_fjLj256EEEEELb0ELb1ELb1ELb0EEEvNS_9FwdParamsE:
	.zero		760


//--------------------- .nv.constant0._ZN10layer_norm13ln_fwd_kernelINS_13Kernel_traitsIf13__nv_bfloat16fS2_fjLj8192ELj1ELj1ELj8ELj16ENS_18Kernel_traits_baseILj8192EfS2_fS2_fjLj256EEEEELb0ELb1ELb1ELb1EEEvNS_9FwdParamsE --------------------------
	.section	.nv.constant0._ZN10layer_norm13ln_fwd_kernelINS_13Kernel_traitsIf13__nv_bfloat16fS2_fjLj8192ELj1ELj1ELj8ELj16ENS_18Kernel_traits_baseILj8192EfS2_fS2_fjLj256EEEEELb0ELb1ELb1ELb1EEEvNS_9FwdParamsE,"a",@progbits
	.sectionflags	@""
	.align	4
.nv.constant0._ZN10layer_norm13ln_fwd_kernelINS_13Kernel_traitsIf13__nv_bfloat16fS2_fjLj8192ELj1ELj1ELj8ELj16ENS_18Kernel_traits_baseILj8192EfS2_fS2_fjLj256EEEEELb0ELb1ELb1ELb1EEEvNS_9FwdParamsE:
	.zero		760


//--------------------- .nv.constant0._ZN10layer_norm13ln_fwd_kernelINS_13Kernel_traitsIf13__nv_bfloat16fS2_fjLj8192ELj1ELj1ELj8ELj16ENS_18Kernel_traits_baseILj8192EfS2_fS2_fjLj256EEEEELb1ELb0ELb0ELb0EEEvNS_9FwdParamsE --------------------------
	.section	.nv.constant0._ZN10layer_norm13ln_fwd_kernelINS_13Kernel_traitsIf13__nv_bfloat16fS2_fjLj8192ELj1ELj1ELj8ELj16ENS_18Kernel_traits_baseILj8192EfS2_fS2_fjLj256EEEEELb1ELb0ELb0ELb0EEEvNS_9FwdParamsE,"a",@progbits
	.sectionflags	@""
	.align	4
.nv.constant0._ZN10layer_norm13ln_fwd_kernelINS_13Kernel_traitsIf13__nv_bfloat16fS2_fjLj8192ELj1ELj1ELj8ELj16ENS_18Kernel_traits_baseILj8192EfS2_fS2_fjLj256EEEEELb1ELb0ELb0ELb0EEEvNS_9FwdParamsE:
	.zero		760


//--------------------- .nv.constant0._ZN10layer_norm13ln_fwd_kernelINS_13Kernel_traitsIf13__nv_bfloat16fS2_fjLj8192ELj1ELj1ELj8ELj16ENS_18Kernel_traits_baseILj8192EfS2_fS2_fjLj256EEEEELb1ELb0ELb0ELb1EEEvNS_9FwdParamsE --------------------------
	.section	.nv.constant0._ZN10layer_norm13ln_fwd_kernelINS_13Kernel_traitsIf13__nv_bfloat16fS2_fjLj8192ELj1ELj1ELj8ELj16ENS_18Kernel_traits_baseILj8192EfS2_fS2_fjLj256EEEEELb1ELb0ELb0ELb1EEEvNS_9FwdParamsE,"a",@progbits
	.sectionflags	@""
	.align	4
.nv.constant0._ZN10layer_norm13ln_fwd_kernelINS_13Kernel_traitsIf13__nv_bfloat16fS2_fjLj8192ELj1ELj1ELj8ELj16ENS_18Kernel_traits_baseILj8192EfS2_fS2_fjLj256EEEEELb1ELb0ELb0ELb1EEEvNS_9FwdParamsE:
	.zero		760


//--------------------- .nv.constant0._ZN10layer_norm13ln_fwd_kernelINS_13Kernel_traitsIf13__nv_bfloat16fS2_fjLj8192ELj1ELj1ELj8ELj16ENS_18Kernel_traits_baseILj8192EfS2_fS2_fjLj256EEEEELb1ELb0ELb1ELb0EEEvNS_9FwdParamsE --------------------------
	.section	.nv.constant0._ZN10layer_norm13ln_fwd_kernelINS_13Kernel_traitsIf13__nv_bfloat16fS2_fjLj8192ELj1ELj1ELj8ELj16ENS_18Kernel_traits_baseILj8192EfS2_fS2_fjLj256EEEEELb1ELb0ELb1ELb0EEEvNS_9FwdParamsE,"a",@progbits
	.sectionflags	@""
	.align	4
.nv.constant0._ZN10layer_norm13ln_fwd_kernelINS_13Kernel_traitsIf13__nv_bfloat16fS2_fjLj8192ELj1ELj1ELj8ELj16ENS_18Kernel_traits_baseILj8192EfS2_fS2_fjLj256EEEEELb1ELb0ELb1ELb0EEEvNS_9FwdParamsE:
	.zero		760


//--------------------- .nv.constant0._ZN10layer_norm13ln_fwd_kernelINS_13Kernel_traitsIf13__nv_bfloat16fS2_fjLj8192ELj1ELj1ELj8ELj16ENS_18Kernel_traits_baseILj8192EfS2_fS2_fjLj256EEEEELb1ELb0ELb1ELb1EEEvNS_9FwdParamsE --------------------------
	.section	.nv.constant0._ZN10layer_norm13ln_fwd_kernelINS_13Kernel_traitsIf13__nv_bfloat16fS2_fjLj8192ELj1ELj1ELj8ELj16ENS_18Kernel_traits_baseILj8192EfS2_fS2_fjLj256EEEEELb1ELb0ELb1ELb1EEEvNS_9FwdParamsE,"a",@progbits
	.sectionflags	@""
	.align	4
.nv.constant0._ZN10layer_norm13ln_fwd_kernelINS_13Kernel_traitsIf13__nv_bfloat16fS2_fjLj8192ELj1ELj1ELj8ELj16ENS_18Kernel_traits_baseILj8192EfS2_fS2_fjLj256EEEEELb1ELb0ELb1ELb1EEEvNS_9FwdParamsE:
	.zero		760


//--------------------- .nv.constant0._ZN10layer_norm13ln_fwd_kernelINS_13Kernel_traitsIf13__nv_bfloat16fS2_fjLj8192ELj1ELj1ELj8ELj16ENS_18Kernel_traits_baseILj8192EfS2_fS2_fjLj256EEEEELb1ELb1ELb0ELb0EEEvNS_9FwdParamsE --------------------------
	.section	.nv.constant0._ZN10layer_norm13ln_fwd_kernelINS_13Kernel_traitsIf13__nv_bfloat16fS2_fjLj8192ELj1ELj1ELj8ELj16ENS_18Kernel_traits_baseILj8192EfS2_fS2_fjLj256EEEEELb1ELb1ELb0ELb0EEEvNS_9FwdParamsE,"a",@progbits
	.sectionflags	@""
	.align	4
.nv.constant0._ZN10layer_norm13ln_fwd_kernelINS_13Kernel_traitsIf13__nv_bfloat16fS2_fjLj8192ELj1ELj1ELj8ELj16ENS_18Kernel_traits_baseILj8192EfS2_fS2_fjLj256EEEEELb1ELb1ELb0ELb0EEEvNS_9FwdParamsE:
	.zero		760


//--------------------- .nv.constant0._ZN10layer_norm13ln_fwd_kernelINS_13Kernel_traitsIf13__nv_bfloat16fS2_fjLj8192ELj1ELj1ELj8ELj16ENS_18Kernel_traits_baseILj8192EfS2_fS2_fjLj256EEEEELb1ELb1ELb0ELb1EEEvNS_9FwdParamsE --------------------------
	.section	.nv.constant0._ZN10layer_norm13ln_fwd_kernelINS_13Kernel_traitsIf13__nv_bfloat16fS2_fjLj8192ELj1ELj1ELj8ELj16ENS_18Kernel_traits_baseILj8192EfS2_fS2_fjLj256EEEEELb1ELb1ELb0ELb1EEEvNS_9FwdParamsE,"a",@progbits
	.sectionflags	@""
	.align	4
.nv.constant0._ZN10layer_norm13ln_fwd_kernelINS_13Kernel_traitsIf13__nv_bfloat16fS2_fjLj8192ELj1ELj1ELj8ELj16ENS_18Kernel_traits_baseILj8192EfS2_fS2_fjLj256EEEEELb1ELb1ELb0ELb1EEEvNS_9FwdParamsE:
	.zero		760


//--------------------- .nv.constant0._ZN10layer_norm13ln_fwd_kernelINS_13Kernel_traitsIf13__nv_bfloat16fS2_fjLj8192ELj1ELj1ELj8ELj16ENS_18Kernel_traits_baseILj8192EfS2_fS2_fjLj256EEEEELb1ELb1ELb1ELb0EEEvNS_9FwdParamsE --------------------------
	.section	.nv.constant0._ZN10layer_norm13ln_fwd_kernelINS_13Kernel_traitsIf13__nv_bfloat16fS2_fjLj8192ELj1ELj1ELj8ELj16ENS_18Kernel_traits_baseILj8192EfS2_fS2_fjLj256EEEEELb1ELb1ELb1ELb0EEEvNS_9FwdParamsE,"a",@progbits
	.sectionflags	@""
	.align	4
.nv.constant0._ZN10layer_norm13ln_fwd_kernelINS_13Kernel_traitsIf13__nv_bfloat16fS2_fjLj8192ELj1ELj1ELj8ELj16ENS_18Kernel_traits_baseILj8192EfS2_fS2_fjLj256EEEEELb1ELb1ELb1ELb0EEEvNS_9FwdParamsE:
	.zero		760


//--------------------- .nv.constant0._ZN10layer_norm13ln_fwd_kernelINS_13Kernel_traitsIf13__nv_bfloat16fS2_fjLj8192ELj1ELj1ELj8ELj16ENS_18Kernel_traits_baseILj8192EfS2_fS2_fjLj256EEEEELb1ELb1ELb1ELb1EEEvNS_9FwdParamsE --------------------------
	.section	.nv.constant0._ZN10layer_norm13ln_fwd_kernelINS_13Kernel_traitsIf13__nv_bfloat16fS2_fjLj8192ELj1ELj1ELj8ELj16ENS_18Kernel_traits_baseILj8192EfS2_fS2_fjLj256EEEEELb1ELb1ELb1ELb1EEEvNS_9FwdParamsE,"a",@progbits
	.sectionflags	@""
	.align	4
.nv.constant0._ZN10layer_norm13ln_fwd_kernelINS_13Kernel_traitsIf13__nv_bfloat16fS2_fjLj8192ELj1ELj1ELj8ELj16ENS_18Kernel_traits_baseILj8192EfS2_fS2_fjLj256EEEEELb1ELb1ELb1ELb1EEEvNS_9FwdParamsE:
	.zero		760


//--------------------- .nv.constant0._ZN10layer_norm13ln_fwd_kernelINS_13Kernel_traitsIf6__halfS2_S2_fjLj8192ELj1ELj1ELj8ELj16ENS_18Kernel_traits_baseILj8192EfS2_S2_S2_fjLj256EEEEELb0ELb0ELb0ELb0EEEvNS_9FwdParamsE --------------------------
	.section	.nv.constant0._ZN10layer_norm13ln_fwd_kernelINS_13Kernel_traitsIf6__halfS2_S2_fjLj8192ELj1ELj1ELj8ELj16ENS_18Kernel_traits_baseILj8192EfS2_S2_S2_fjLj256EEEEELb0ELb0ELb0ELb0EEEvNS_9FwdParamsE,"a",@progbits
	.sectionflags	@""
	.align	4
.nv.constant0._ZN10layer_norm13ln_fwd_kernelINS_13Kernel_traitsIf6__halfS2_S2_fjLj8192ELj1ELj1ELj8ELj16ENS_18Kernel_traits_baseILj8192EfS2_S2_S2_fjLj256EEEEELb0ELb0ELb0ELb0EEEvNS_9FwdParamsE:
	.zero		760


//--------------------- .nv.constant0._ZN10layer_norm13ln_fwd_kernelINS_13Kernel_traitsIf6__halfS2_S2_fjLj8192ELj1ELj1ELj8ELj16ENS_18Kernel_traits_baseILj8192EfS2_S2_S2_fjLj256EEEEELb0ELb0ELb0ELb1EEEvNS_9FwdParamsE --------------------------
	.section	.nv.constant0._ZN10layer_norm13ln_fwd_kernelINS_13Kernel_traitsIf6__halfS2_S2_fjLj8192ELj1ELj1ELj8ELj16ENS_18Kernel_traits_baseILj8192EfS2_S2_S2_fjLj256EEEEELb0ELb0ELb0ELb1EEEvNS_9FwdParamsE,"a",@progbits
	.sectionflags	@""
	.align	4
.nv.constant0._ZN10layer_norm13ln_fwd_kernelINS_13Kernel_traitsIf6__halfS2_S2_fjLj8192ELj1ELj1ELj8ELj16ENS_18Kernel_traits_baseILj8192EfS2_S2_S2_fjLj256EEEEELb0ELb0ELb0ELb1EEEvNS_9FwdParamsE:
	.zero		760


//--------------------- .nv.constant0._ZN10layer_norm13ln_fwd_kernelINS_13Kernel_traitsIf6__halfS2_S2_fjLj8192ELj1ELj1ELj8ELj16ENS_18Kernel_traits_baseILj8192EfS2_S2_S2_fjLj256EEEEELb0ELb0ELb1ELb0EEEvNS_9FwdParamsE --------------------------
	.section	.nv.constant0._ZN10layer_norm13ln_fwd_kernelINS_13Kernel_traitsIf6__halfS2_S2_fjLj8192ELj1ELj1ELj8ELj16ENS_18Kernel_traits_baseILj8192EfS2_S2_S2_fjLj256EEEEELb0ELb0ELb1ELb0EEEvNS_9FwdParamsE,"a",@progbits
	.sectionflags	@""
	.align	4
.nv.constant0._ZN10layer_norm13ln_fwd_kernelINS_13Kernel_traitsIf6__halfS2_S2_fjLj8192ELj1ELj1ELj8ELj16ENS_18Kernel_traits_baseILj8192EfS2_S2_S2_fjLj256EEEEELb0ELb0ELb1ELb0EEEvNS_9FwdParamsE:
	.zero		760


//--------------------- .nv.constant0._ZN10layer_norm13ln_fwd_kernelINS_13Kernel_traitsIf6__halfS2_S2_fjLj8192ELj1ELj1ELj8ELj16ENS_18Kernel_traits_baseILj8192EfS2_S2_S2_fjLj256EEEEELb0ELb0ELb1ELb1EEEvNS_9FwdParamsE --------------------------
	.section	.nv.constant0._ZN10layer_norm13ln_fwd_kernelINS_13Kernel_traitsIf6__halfS2_S2_fjLj8192ELj1ELj1ELj8ELj16ENS_18Kernel_traits_baseILj8192EfS2_S2_S2_fjLj256EEEEELb0ELb0ELb1ELb1EEEvNS_9FwdParamsE,"a",@progbits
	.sectionflags	@""
	.align	4
.nv.constant0._ZN10layer_norm13ln_fwd_kernelINS_13Kernel_traitsIf6__halfS2_S2_fjLj8192ELj1ELj1ELj8ELj16ENS_18Kernel_traits_baseILj8192EfS2_S2_S2_fjLj256EEEEELb0ELb0ELb1ELb1EEEvNS_9FwdParamsE:
	.zero		760


//--------------------- .nv.constant0._ZN10layer_norm13ln_fwd_kernelINS_13Kernel_traitsIf6__halfS2_S2_fjLj8192ELj1ELj1ELj8ELj16ENS_18Kernel_traits_baseILj8192EfS2_S2_S2_fjLj256EEEEELb0ELb1ELb0ELb0EEEvNS_9FwdParamsE --------------------------
	.section	.nv.constant0._ZN10layer_norm13ln_fwd_kernelINS_13Kernel_traitsIf6__halfS2_S2_fjLj8192ELj1ELj1ELj8ELj16ENS_18Kernel_traits_baseILj8192EfS2_S2_S2_fjLj256EEEEELb0ELb1ELb0ELb0EEEvNS_9FwdParamsE,"a",@progbits
	.sectionflags	@""
	.align	4
.nv.constant0._ZN10layer_norm13ln_fwd_kernelINS_13Kernel_traitsIf6__halfS2_S2_fjLj8192ELj1ELj1ELj8ELj16ENS_18Kernel_traits_baseILj8192EfS2_S2_S2_fjLj256EEEEELb0ELb1ELb0ELb0EEEvNS_9FwdParamsE:
	.zero		760


//--------------------- .nv.constant0._ZN10layer_norm13ln_fwd_kernelINS_13Kernel_traitsIf6__halfS2_S2_fjLj8192ELj1ELj1ELj8ELj16ENS_18Kernel_traits_baseILj8192EfS2_S2_S2_fjLj256EEEEELb0ELb1ELb0ELb1EEEvNS_9FwdParamsE --------------------------
	.section	.nv.constant0._ZN10layer_norm13ln_fwd_kernelINS_13Kernel_traitsIf6__halfS2_S2_fjLj8192ELj1ELj1ELj8ELj16ENS_18Kernel_traits_baseILj8192EfS2_S2_S2_fjLj256EEEEELb0ELb1ELb0ELb1EEEvNS_9FwdParamsE,"a",@progbits
	.sectionflags	@""
	.align	4
.nv.constant0._ZN10layer_norm13ln_fwd_kernelINS_13Kernel_traitsIf6__halfS2_S2_fjLj8192ELj1ELj1ELj8ELj16ENS_18Kernel_traits_baseILj8192EfS2_S2_S2_fjLj256EEEEELb0ELb1ELb0ELb1EEEvNS_9FwdParamsE:
	.zero		760


//--------------------- .nv.constant0._ZN10layer_norm13ln_fwd_kernelINS_13Kernel_traitsIf6__halfS2_S2_fjLj8192ELj1ELj1ELj8ELj16ENS_18Kernel_traits_baseILj8192EfS2_S2_S2_fjLj256EEEEELb0ELb1ELb1ELb0EEEvNS_9FwdParamsE --------------------------
	.section	.nv.constant0._ZN10layer_norm13ln_fwd_kernelINS_13Kernel_traitsIf6__halfS2_S2_fjLj8192ELj1ELj1ELj8ELj16ENS_18Kernel_traits_baseILj8192EfS2_S2_S2_fjLj256EEEEELb0ELb1ELb1ELb0EEEvNS_9FwdParamsE,"a",@progbits
	.sectionflags	@""
	.align	4
.nv.constant0._ZN10layer_norm13ln_fwd_kernelINS_13Kernel_traitsIf6__halfS2_S2_fjLj8192ELj1ELj1ELj8ELj16ENS_18Kernel_traits_baseILj8192EfS2_S2_S2_fjLj256EEEEELb0ELb1ELb1ELb0EEEvNS_9FwdParamsE:
	.zero		760


//--------------------- .nv.constant0._ZN10layer_norm13ln_fwd_kernelINS_13Kernel_traitsIf6__halfS2_S2_fjLj8192ELj1ELj1ELj8ELj16ENS_18Kernel_traits_baseILj8192EfS2_S2_S2_fjLj256EEEEELb0ELb1ELb1ELb1EEEvNS_9FwdParamsE --------------------------
	.section	.nv.constant0._ZN10layer_norm13ln_fwd_kernelINS_13Kernel_traitsIf6__halfS2_S2_fjLj8192ELj1ELj1ELj8ELj16ENS_18Kernel_traits_baseILj8192EfS2_S2_S2_fjLj256EEEEELb0ELb1ELb1ELb1EEEvNS_9FwdParamsE,"a",@progbits
	.sectionflags	@""
	.align	4
.nv.constant0._ZN10layer_norm13ln_fwd_kernelINS_13Kernel_traitsIf6__halfS2_S2_fjLj8192ELj1ELj1ELj8ELj16ENS_18Kernel_traits_baseILj8192EfS2_S2_S2_fjLj256EEEEELb0ELb1ELb1ELb1EEEvNS_9FwdParamsE:
	.zero		760


//--------------------- .nv.constant0._ZN10layer_norm13ln_fwd_kernelINS_13Kernel_traitsIf6__halfS2_S2_fjLj8192ELj1ELj1ELj8ELj16ENS_18Kernel_traits_baseILj8192EfS2_S2_S2_fjLj256EEEEELb1ELb0ELb0ELb0EEEvNS_9FwdParamsE --------------------------
	.section	.nv.constant0._ZN10layer_norm13ln_fwd_kernelINS_13Kernel_traitsIf6__halfS2_S2_fjLj8192ELj1ELj1ELj8ELj16ENS_18Kernel_traits_baseILj8192EfS2_S2_S2_fjLj256EEEEELb1ELb0ELb0ELb0EEEvNS_9FwdParamsE,"a",@progbits
	.sectionflags	@""
	.align	4
.nv.constant0._ZN10layer_norm13ln_fwd_kernelINS_13Kernel_traitsIf6__halfS2_S2_fjLj8192ELj1ELj1ELj8ELj16ENS_18Kernel_traits_baseILj8192EfS2_S2_S2_fjLj256EEEEELb1ELb0ELb0ELb0EEEvNS_9FwdParamsE:
	.zero		760


//--------------------- .nv.constant0._ZN10layer_norm13ln_fwd_kernelINS_13Kernel_traitsIf6__halfS2_S2_fjLj8192ELj1ELj1ELj8ELj16ENS_18Kernel_traits_baseILj8192EfS2_S2_S2_fjLj256EEEEELb1ELb0ELb0ELb1EEEvNS_9FwdParamsE --------------------------
	.section	.nv.constant0._ZN10layer_norm13ln_fwd_kernelINS_13Kernel_traitsIf6__halfS2_S2_fjLj8192ELj1ELj1ELj8ELj16ENS_18Kernel_traits_baseILj8192EfS2_S2_S2_fjLj256EEEEELb1ELb0ELb0ELb1EEEvNS_9FwdParamsE,"a",@progbits
	.sectionflags	@""
	.align	4
.nv.constant0._ZN10layer_norm13ln_fwd_kernelINS_13Kernel_traitsIf6__halfS2_S2_fjLj8192ELj1ELj1ELj8ELj16ENS_18Kernel_traits_baseILj8192EfS2_S2_S2_fjLj256EEEEELb1ELb0ELb0ELb1EEEvNS_9FwdParamsE:
	.zero		760


//--------------------- .nv.constant0._ZN10layer_norm13ln_fwd_kernelINS_13Kernel_traitsIf6__halfS2_S2_fjLj8192ELj1ELj1ELj8ELj16ENS_18Kernel_traits_baseILj8192EfS2_S2_S2_fjLj256EEEEELb1ELb0ELb1ELb0EEEvNS_9FwdParamsE --------------------------
	.section	.nv.constant0._ZN10layer_norm13ln_fwd_kernelINS_13Kernel_traitsIf6__halfS2_S2_fjLj8192ELj1ELj1ELj8ELj16ENS_18Kernel_traits_baseILj8192EfS2_S2_S2_fjLj256EEEEELb1ELb0ELb1ELb0EEEvNS_9FwdParamsE,"a",@progbits
	.sectionflags	@""
	.align	4
.nv.constant0._ZN10layer_norm13ln_fwd_kernelINS_13Kernel_traitsIf6__halfS2_S2_fjLj8192ELj1ELj1ELj8ELj16ENS_18Kernel_traits_baseILj8192EfS2_S2_S2_fjLj256EEEEELb1ELb0ELb1ELb0EEEvNS_9FwdParamsE:
	.zero		760


//--------------------- .nv.constant0._ZN10layer_norm13ln_fwd_kernelINS_13Kernel_traitsIf6__halfS2_S2_fjLj8192ELj1ELj1ELj8ELj16ENS_18Kernel_traits_baseILj8192EfS2_S2_S2_fjLj256EEEEELb1ELb0ELb1ELb1EEEvNS_9FwdParamsE --------------------------
	.section	.nv.constant0._ZN10layer_norm13ln_fwd_kernelINS_13Kernel_traitsIf6__halfS2_S2_fjLj8192ELj1ELj1ELj8ELj16ENS_18Kernel_traits_baseILj8192EfS2_S2_S2_fjLj256EEEEELb1ELb0ELb1ELb1EEEvNS_9FwdParamsE,"a",@progbits
	.sectionflags	@""
	.align	4
.nv.constant0._ZN10layer_norm13ln_fwd_kernelINS_13Kernel_traitsIf6__halfS2_S2_fjLj8192ELj1ELj1ELj8ELj16ENS_18Kernel_traits_baseILj8192EfS2_S2_S2_fjLj256EEEEELb1ELb0ELb1ELb1EEEvNS_9FwdParamsE:
	.zero		760


//--------------------- .nv.constant0._ZN10layer_norm13ln_fwd_kernelINS_13Kernel_traitsIf6__halfS2_S2_fjLj8192ELj1ELj1ELj8ELj16ENS_18Kernel_traits_baseILj8192EfS2_S2_S2_fjLj256EEEEELb1ELb1ELb0ELb0EEEvNS_9FwdParamsE --------------------------
	.section	.nv.constant0._ZN10layer_norm13ln_fwd_kernelINS_13Kernel_traitsIf6__halfS2_S2_fjLj8192ELj1ELj1ELj8ELj16ENS_18Kernel_traits_baseILj8192EfS2_S2_S2_fjLj256EEEEELb1ELb1ELb0ELb0EEEvNS_9FwdParamsE,"a",@progbits
	.sectionflags	@""
	.align	4
.nv.constant0._ZN10layer_norm13ln_fwd_kernelINS_13Kernel_traitsIf6__halfS2_S2_fjLj8192ELj1ELj1ELj8ELj16ENS_18Kernel_traits_baseILj8192EfS2_S2_S2_fjLj256EEEEELb1ELb1ELb0ELb0EEEvNS_9FwdParamsE:
	.zero		760


//--------------------- .nv.constant0._ZN10layer_norm13ln_fwd_kernelINS_13Kernel_traitsIf6__halfS2_S2_fjLj8192ELj1ELj1ELj8ELj16ENS_18Kernel_traits_baseILj8192EfS2_S2_S2_fjLj256EEEEELb1ELb1ELb0ELb1EEEvNS_9FwdParamsE --------------------------
	.section	.nv.constant0._ZN10layer_norm13ln_fwd_kernelINS_13Kernel_traitsIf6__halfS2_S2_fjLj8192ELj1ELj1ELj8ELj16ENS_18Kernel_traits_baseILj8192EfS2_S2_S2_fjLj256EEEEELb1ELb1ELb0ELb1EEEvNS_9FwdParamsE,"a",@progbits
	.sectionflags	@""
	.align	4
.nv.constant0._ZN10layer_norm13ln_fwd_kernelINS_13Kernel_traitsIf6__halfS2_S2_fjLj8192ELj1ELj1ELj8ELj16ENS_18Kernel_traits_baseILj8192EfS2_S2_S2_fjLj256EEEEELb1ELb1ELb0ELb1EEEvNS_9FwdParamsE:
	.zero		760


//--------------------- .nv.constant0._ZN10layer_norm13ln_fwd_kernelINS_13Kernel_traitsIf6__halfS2_S2_fjLj8192ELj1ELj1ELj8ELj16ENS_18Kernel_traits_baseILj8192EfS2_S2_S2_fjLj256EEEEELb1ELb1ELb1ELb0EEEvNS_9FwdParamsE --------------------------
	.section	.nv.constant0._ZN10layer_norm13ln_fwd_kernelINS_13Kernel_traitsIf6__halfS2_S2_fjLj8192ELj1ELj1ELj8ELj16ENS_18Kernel_traits_baseILj8192EfS2_S2_S2_fjLj256EEEEELb1ELb1ELb1ELb0EEEvNS_9FwdParamsE,"a",@progbits
	.sectionflags	@""
	.align	4
.nv.constant0._ZN10layer_norm13ln_fwd_kernelINS_13Kernel_traitsIf6__halfS2_S2_fjLj8192ELj1ELj1ELj8ELj16ENS_18Kernel_traits_baseILj8192EfS2_S2_S2_fjLj256EEEEELb1ELb1ELb1ELb0EEEvNS_9FwdParamsE:
	.zero		760


//--------------------- .nv.constant0._ZN10layer_norm13ln_fwd_kernelINS_13Kernel_traitsIf6__halfS2_S2_fjLj8192ELj1ELj1ELj8ELj16ENS_18Kernel_traits_baseILj8192EfS2_S2_S2_fjLj256EEEEELb1ELb1ELb1ELb1EEEvNS_9FwdParamsE --------------------------
	.section	.nv.constant0._ZN10layer_norm13ln_fwd_kernelINS_13Kernel_traitsIf6__halfS2_S2_fjLj8192ELj1ELj1ELj8ELj16ENS_18Kernel_traits_baseILj8192EfS2_S2_S2_fjLj256EEEEELb1ELb1ELb1ELb1EEEvNS_9FwdParamsE,"a",@progbits
	.sectionflags	@""
	.align	4
.nv.constant0._ZN10layer_norm13ln_fwd_kernelINS_13Kernel_traitsIf6__halfS2_S2_fjLj8192ELj1ELj1ELj8ELj16ENS_18Kernel_traits_baseILj8192EfS2_S2_S2_fjLj256EEEEELb1ELb1ELb1ELb1EEEvNS_9FwdParamsE:
	.zero		760


//--------------------- .nv.constant0._ZN10layer_norm13ln_fwd_kernelINS_13Kernel_traitsI6__halfS2_fS2_fjLj8192ELj1ELj1ELj8ELj16ENS_18Kernel_traits_baseILj8192ES2_S2_fS2_fjLj256EEEEELb0ELb0ELb0ELb0EEEvNS_9FwdParamsE --------------------------
	.section	.nv.constant0._ZN10layer_norm13ln_fwd_kernelINS_13Kernel_traitsI6__halfS2_fS2_fjLj8192ELj1ELj1ELj8ELj16ENS_18Kernel_traits_baseILj8192ES2_S2_fS2_fjLj256EEEEELb0ELb0ELb0ELb0EEEvNS_9FwdParamsE,"a",@progbits
	.sectionflags	@""
	.align	4
.nv.constant0._ZN10layer_norm13ln_fwd_kernelINS_13Kernel_traitsI6__halfS2_fS2_fjLj8192ELj1ELj1ELj8ELj16ENS_18Kernel_traits_baseILj8192ES2_S2_fS2_fjLj256EEEEELb0ELb0ELb0ELb0EEEvNS_9FwdParamsE:
	.zero		760


//--------------------- .nv.constant0._ZN10layer_norm13ln_fwd_kernelINS_13Kernel_traitsI6__halfS2_fS2_fjLj8192ELj1ELj1ELj8ELj16ENS_18Kernel_traits_baseILj8192ES2_S2_fS2_fjLj256EEEEELb0ELb0ELb0ELb1EEEvNS_9FwdParamsE --------------------------
	.section	.nv.constant0._ZN10layer_norm13ln_fwd_kernelINS_13Kernel_traitsI6__halfS2_fS2_fjLj8192ELj1ELj1ELj8ELj16ENS_18Kernel_traits_baseILj8192ES2_S2_fS2_fjLj256EEEEELb0ELb0ELb0ELb1EEEvNS_9FwdParamsE,"a",@progbits
	.sectionflags	@""
	.align	4
.nv.constant0._ZN10layer_norm13ln_fwd_kernelINS_13Kernel_traitsI6__halfS2_fS2_fjLj8192ELj1ELj1ELj8ELj16ENS_18Kernel_traits_baseILj8192ES2_S2_fS2_fjLj256EEEEELb0ELb0ELb0ELb1EEEvNS_9FwdParamsE:
	.zero		760


//--------------------- .nv.constant0._ZN10layer_norm13ln_fwd_kernelINS_13Kernel_traitsI6__halfS2_fS2_fjLj8192ELj1ELj1ELj8ELj16ENS_18Kernel_traits_baseILj8192ES2_S2_fS2_fjLj256EEEEELb0ELb0ELb1ELb0EEEvNS_9FwdParamsE --------------------------
	.section	.nv.constant0._ZN10layer_norm13ln_fwd_kernelINS_13Kernel_traitsI6__halfS2_fS2_fjLj8192ELj1ELj1ELj8ELj16ENS_18Kernel_traits_baseILj8192ES2_S2_fS2_fjLj256EEEEELb0ELb0ELb1ELb0EEEvNS_9FwdParamsE,"a",@progbits
	.sectionflags	@""
	.align	4
.nv.constant0._ZN10layer_norm13ln_fwd_kernelINS_13Kernel_traitsI6__halfS2_fS2_fjLj8192ELj1ELj1ELj8ELj16ENS_18Kernel_traits_baseILj8192ES2_S2_fS2_fjLj256EEEEELb0ELb0ELb1ELb0EEEvNS_9FwdParamsE:
	.zero		760


//--------------------- .nv.constant0._ZN10layer_norm13ln_fwd_kernelINS_13Kernel_traitsI6__halfS2_fS2_fjLj8192ELj1ELj1ELj8ELj16ENS_18Kernel_traits_baseILj8192ES2_S2_fS2_fjLj256EEEEELb0ELb0ELb1ELb1EEEvNS_9FwdParamsE --------------------------
	.section	.nv.constant0._ZN10layer_norm13ln_fwd_kernelINS_13Kernel_traitsI6__halfS2_fS2_fjLj8192ELj1ELj1ELj8ELj16ENS_18Kernel_traits_baseILj8192ES2_S2_fS2_fjLj256EEEEELb0ELb0ELb1ELb1EEEvNS_9FwdParamsE,"a",@progbits
	.sectionflags	@""
	.align	4
.nv.constant0._ZN10layer_norm13ln_fwd_kernelINS_13Kernel_traitsI6__halfS2_fS2_fjLj8192ELj1ELj1ELj8ELj16ENS_18Kernel_traits_baseILj8192ES2_S2_fS2_fjLj256EEEEELb0ELb0ELb1ELb1EEEvNS_9FwdParamsE:
	.zero		760


//--------------------- .nv.constant0._ZN10layer_norm13ln_fwd_kernelINS_13Kernel_traitsI6__halfS2_fS2_fjLj8192ELj1ELj1ELj8ELj16ENS_18Kernel_traits_baseILj8192ES2_S2_fS2_fjLj256EEEEELb0ELb1ELb0ELb0EEEvNS_9FwdParamsE --------------------------
	.section	.nv.constant0._ZN10layer_norm13ln_fwd_kernelINS_13Kernel_traitsI6__halfS2_fS2_fjLj8192ELj1ELj1ELj8ELj16ENS_18Kernel_traits_baseILj8192ES2_S2_fS2_fjLj256EEEEELb0ELb1ELb0ELb0EEEvNS_9FwdParamsE,"a",@progbits
	.sectionflags	@""
	.align	4
.nv.constant0._ZN10layer_norm13ln_fwd_kernelINS_13Kernel_traitsI6__halfS2_fS2_fjLj8192ELj1ELj1ELj8ELj16ENS_18Kernel_traits_baseILj8192ES2_S2_fS2_fjLj256EEEEELb0ELb1ELb0ELb0EEEvNS_9FwdParamsE:
	.zero		760


//--------------------- .nv.constant0._ZN10layer_norm13ln_fwd_kernelINS_13Kernel_traitsI6__halfS2_fS2_fjLj8192ELj1ELj1ELj8ELj16ENS_18Kernel_traits_baseILj8192ES2_S2_fS2_fjLj256EEEEELb0ELb1ELb0ELb1EEEvNS_9FwdParamsE --------------------------
	.section	.nv.constant0._ZN10layer_norm13ln_fwd_kernelINS_13Kernel_traitsI6__halfS2_fS2_fjLj8192ELj1ELj1ELj8ELj16ENS_18Kernel_traits_baseILj8192ES2_S2_fS2_fjLj256EEEEELb0ELb1ELb0ELb1EEEvNS_9FwdParamsE,"a",@progbits
	.sectionflags	@""
	.align	4
.nv.constant0._ZN10layer_norm13ln_fwd_kernelINS_13Kernel_traitsI6__halfS2_fS2_fjLj8192ELj1ELj1ELj8ELj16ENS_18Kernel_traits_baseILj8192ES2_S2_fS2_fjLj256EEEEELb0ELb1ELb0ELb1EEEvNS_9FwdParamsE:
	.zero		760


//--------------------- .nv.constant0._ZN10layer_norm13ln_fwd_kernelINS_13Kernel_traitsI6__halfS2_fS2_fjLj8192ELj1ELj1ELj8ELj16ENS_18Kernel_traits_baseILj8192ES2_S2_fS2_fjLj256EEEEELb0ELb1ELb1ELb0EEEvNS_9FwdParamsE --------------------------
	.section	.nv.constant0._ZN10layer_norm13ln_fwd_kernelINS_13Kernel_traitsI6__halfS2_fS2_fjLj8192ELj1ELj1ELj8ELj16ENS_18Kernel_traits_baseILj8192ES2_S2_fS2_fjLj256EEEEELb0ELb1ELb1ELb0EEEvNS_9FwdParamsE,"a",@progbits
	.sectionflags	@""
	.align	4
.nv.constant0._ZN10layer_norm13ln_fwd_kernelINS_13Kernel_traitsI6__halfS2_fS2_fjLj8192ELj1ELj1ELj8ELj16ENS_18Kernel_traits_baseILj8192ES2_S2_fS2_fjLj256EEEEELb0ELb1ELb1ELb0EEEvNS_9FwdParamsE:
	.zero		760


//--------------------- .nv.constant0._ZN10layer_norm13ln_fwd_kernelINS_13Kernel_traitsI6__halfS2_fS2_fjLj8192ELj1ELj1ELj8ELj16ENS_18Kernel_traits_baseILj8192ES2_S2_fS2_fjLj256EEEEELb0ELb1ELb1ELb1EEEvNS_9FwdParamsE --------------------------
	.section	.nv.constant0._ZN10layer_norm13ln_fwd_kernelINS_13Kernel_traitsI6__halfS2_fS2_fjLj8192ELj1ELj1ELj8ELj16ENS_18Kernel_traits_baseILj8192ES2_S2_fS2_fjLj256EEEEELb0ELb1ELb1ELb1EEEvNS_9FwdParamsE,"a",@progbits
	.sectionflags	@""
	.align	4
.nv.constant0._ZN10layer_norm13ln_fwd_kernelINS_13Kernel_traitsI6__halfS2_fS2_fjLj8192ELj1ELj1ELj8ELj16ENS_18Kernel_traits_baseILj8192ES2_S2_fS2_fjLj256EEEEELb0ELb1ELb1ELb1EEEvNS_9FwdParamsE:
	.zero		760


//--------------------- .nv.constant0._ZN10layer_norm13ln_fwd_kernelINS_13Kernel_traitsI6__halfS2_fS2_fjLj8192ELj1ELj1ELj8ELj16ENS_18Kernel_traits_baseILj8192ES2_S2_fS2_fjLj256EEEEELb1ELb0ELb0ELb0EEEvNS_9FwdParamsE --------------------------
	.section	.nv.constant0._ZN10layer_norm13ln_fwd_kernelINS_13Kernel_traitsI6__halfS2_fS2_fjLj8192ELj1ELj1ELj8ELj16ENS_18Kernel_traits_baseILj8192ES2_S2_fS2_fjLj256EEEEELb1ELb0ELb0ELb0EEEvNS_9FwdParamsE,"a",@progbits
	.sectionflags	@""
	.align	4
.nv.constant0._ZN10layer_norm13ln_fwd_kernelINS_13Kernel_traitsI6__halfS2_fS2_fjLj8192ELj1ELj1ELj8ELj16ENS_18Kernel_traits_baseILj8192ES2_S2_fS2_fjLj256EEEEELb1ELb0ELb0ELb0EEEvNS_9FwdParamsE:
	.zero		760


//--------------------- .nv.constant0._ZN10layer_norm13ln_fwd_kernelINS_13Kernel_traitsI6__halfS2_fS2_fjLj8192ELj1ELj1ELj8ELj16ENS_18Kernel_traits_baseILj8192ES2_S2_fS2_fjLj256EEEEELb1ELb0ELb0ELb1EEEvNS_9FwdParamsE --------------------------
	.section	.nv.constant0._ZN10layer_norm13ln_fwd_kernelINS_13Kernel_traitsI6__halfS2_fS2_fjLj8192ELj1ELj1ELj8ELj16ENS_18Kernel_traits_baseILj8192ES2_S2_fS2_fjLj256EEEEELb1ELb0ELb0ELb1EEEvNS_9FwdParamsE,"a",@progbits
	.sectionflags	@""
	.align	4
.nv.constant0._ZN10layer_norm13ln_fwd_kernelINS_13Kernel_traitsI6__halfS2_fS2_fjLj8192ELj1ELj1ELj8ELj16ENS_18Kernel_traits_baseILj8192ES2_S2_fS2_fjLj256EEEEELb1ELb0ELb0ELb1EEEvNS_9FwdParamsE:
	.zero		760


//--------------------- .nv.constant0._ZN10layer_norm13ln_fwd_kernelINS_13Kernel_traitsI6__halfS2_fS2_fjLj8192ELj1ELj1ELj8ELj16ENS_18Kernel_traits_baseILj8192ES2_S2_fS2_fjLj256EEEEELb1ELb0ELb1ELb0EEEvNS_9FwdParamsE --------------------------
	.section	.nv.constant0._ZN10layer_norm13ln_fwd_kernelINS_13Kernel_traitsI6__halfS2_fS2_fjLj8192ELj1ELj1ELj8ELj16ENS_18Kernel_traits_baseILj8192ES2_S2_fS2_fjLj256EEEEELb1ELb0ELb1ELb0EEEvNS_9FwdParamsE,"a",@progbits
	.sectionflags	@""
	.align	4
.nv.constant0._ZN10layer_norm13ln_fwd_kernelINS_13Kernel_traitsI6__halfS2_fS2_fjLj8192ELj1ELj1ELj8ELj16ENS_18Kernel_traits_baseILj8192ES2_S2_fS2_fjLj256EEEEELb1ELb0ELb1ELb0EEEvNS_9FwdParamsE:
	.zero		760


//--------------------- .nv.constant0._ZN10layer_norm13ln_fwd_kernelINS_13Kernel_traitsI6__halfS2_fS2_fjLj8192ELj1ELj1ELj8ELj16ENS_18Kernel_traits_baseILj8192ES2_S2_fS2_fjLj256EEEEELb1ELb0ELb1ELb1EEEvNS_9FwdParamsE --------------------------
	.section	.nv.constant0._ZN10layer_norm13ln_fwd_kernelINS_13Kernel_traitsI6__halfS2_fS2_fjLj8192ELj1ELj1ELj8ELj16ENS_18Kernel_traits_baseILj8192ES2_S2_fS2_fjLj256EEEEELb1ELb0ELb1ELb1EEEvNS_9FwdParamsE,"a",@progbits
	.sectionflags	@""
	.align	4
.nv.constant0._ZN10layer_norm13ln_fwd_kernelINS_13Kernel_traitsI6__halfS2_fS2_fjLj8192ELj1ELj1ELj8ELj16ENS_18Kernel_traits_baseILj8192ES2_S2_fS2_fjLj256EEEEELb1ELb0ELb1ELb1EEEvNS_9FwdParamsE:
	.zero		760


//--------------------- .nv.constant0._ZN10layer_norm13ln_fwd_kernelINS_13Kernel_traitsI6__halfS2_fS2_fjLj8192ELj1ELj1ELj8ELj16ENS_18Kernel_traits_baseILj8192ES2_S2_fS2_fjLj256EEEEELb1ELb1ELb0ELb0EEEvNS_9FwdParamsE --------------------------
	.section	.nv.constant0._ZN10layer_norm13ln_fwd_kernelINS_13Kernel_traitsI6__halfS2_fS2_fjLj8192ELj1ELj1ELj8ELj16ENS_18Kernel_traits_baseILj8192ES2_S2_fS2_fjLj256EEEEELb1ELb1ELb0ELb0EEEvNS_9FwdParamsE,"a",@progbits
	.sectionflags	@""
	.align	4
.nv.constant0._ZN10layer_norm13ln_fwd_kernelINS_13Kernel_traitsI6__halfS2_fS2_fjLj8192ELj1ELj1ELj8ELj16ENS_18Kernel_traits_baseILj8192ES2_S2_fS2_fjLj256EEEEELb1ELb1ELb0ELb0EEEvNS_9FwdParamsE:
	.zero		760


//--------------------- .nv.constant0._ZN10layer_norm13ln_fwd_kernelINS_13Kernel_traitsI6__halfS2_fS2_fjLj8192ELj1ELj1ELj8ELj16ENS_18Kernel_traits_baseILj8192ES2_S2_fS2_fjLj256EEEEELb1ELb1ELb0ELb1EEEvNS_9FwdParamsE --------------------------
	.section	.nv.constant0._ZN10layer_norm13ln_fwd_kernelINS_13Kernel_traitsI6__halfS2_fS2_fjLj8192ELj1ELj1ELj8ELj16ENS_18Kernel_traits_baseILj8192ES2_S2_fS2_fjLj256EEEEELb1ELb1ELb0ELb1EEEvNS_9FwdParamsE,"a",@progbits
	.sectionflags	@""
	.align	4
.nv.constant0._ZN10layer_norm13ln_fwd_kernelINS_13Kernel_traitsI6__halfS2_fS2_fjLj8192ELj1ELj1ELj8ELj16ENS_18Kernel_traits_baseILj8192ES2_S2_fS2_fjLj256EEEEELb1ELb1ELb0ELb1EEEvNS_9FwdParamsE:
	.zero		760


//--------------------- .nv.constant0._ZN10layer_norm13ln_fwd_kernelINS_13Kernel_traitsI6__halfS2_fS2_fjLj8192ELj1ELj1ELj8ELj16ENS_18Kernel_traits_baseILj8192ES2_S2_fS2_fjLj256EEEEELb1ELb1ELb1ELb0EEEvNS_9FwdParamsE --------------------------
	.section	.nv.constant0._ZN10layer_norm13ln_fwd_kernelINS_13Kernel_traitsI6__halfS2_fS2_fjLj8192ELj1ELj1ELj8ELj16ENS_18Kernel_traits_baseILj8192ES2_S2_fS2_fjLj256EEEEELb1ELb1ELb1ELb0EEEvNS_9FwdParamsE,"a",@progbits
	.sectionflags	@""
	.align	4
.nv.constant0._ZN10layer_norm13ln_fwd_kernelINS_13Kernel_traitsI6__halfS2_fS2_fjLj8192ELj1ELj1ELj8ELj16ENS_18Kernel_traits_baseILj8192ES2_S2_fS2_fjLj256EEEEELb1ELb1ELb1ELb0EEEvNS_9FwdParamsE:
	.zero		760


//--------------------- .nv.constant0._ZN10layer_norm13ln_fwd_kernelINS_13Kernel_traitsI6__halfS2_fS2_fjLj8192ELj1ELj1ELj8ELj16ENS_18Kernel_traits_baseILj8192ES2_S2_fS2_fjLj256EEEEELb1ELb1ELb1ELb1EEEvNS_9FwdParamsE --------------------------
	.section	.nv.constant0._ZN10layer_norm13ln_fwd_kernelINS_13Kernel_traitsI6__halfS2_fS2_fjLj8192ELj1ELj1ELj8ELj16ENS_18Kernel_traits_baseILj8192ES2_S2_fS2_fjLj256EEEEELb1ELb1ELb1ELb1EEEvNS_9FwdParamsE,"a",@progbits
	.sectionflags	@""
	.align	4
.nv.constant0._ZN10layer_norm13ln_fwd_kernelINS_13Kernel_traitsI6__halfS2_fS2_fjLj8192ELj1ELj1ELj8ELj16ENS_18Kernel_traits_baseILj8192ES2_S2_fS2_fjLj256EEEEELb1ELb1ELb1ELb1EEEvNS_9FwdParamsE:
	.zero		760


//--------------------- .nv.constant0._ZN10layer_norm13ln_fwd_kernelINS_13Kernel_traitsIf6__halffS2_fjLj8192ELj1ELj1ELj8ELj16ENS_18Kernel_traits_baseILj8192EfS2_fS2_fjLj256EEEEELb0ELb0ELb0ELb0EEEvNS_9FwdParamsE --------------------------
	.section	.nv.constant0._ZN10layer_norm13ln_fwd_kernelINS_13Kernel_traitsIf6__halffS2_fjLj8192ELj1ELj1ELj8ELj16ENS_18Kernel_traits_baseILj8192EfS2_fS2_fjLj256EEEEELb0ELb0ELb0ELb0EEEvNS_9FwdParamsE,"a",@progbits
	.sectionflags	@""
	.align	4
.nv.constant0._ZN10layer_norm13ln_fwd_kernelINS_13Kernel_traitsIf6__halffS2_fjLj8192ELj1ELj1ELj8ELj16ENS_18Kernel_traits_baseILj8192EfS2_fS2_fjLj256EEEEELb0ELb0ELb0ELb0EEEvNS_9FwdParamsE:
	.zero		760


//--------------------- .nv.constant0._ZN10layer_norm13ln_fwd_kernelINS_13Kernel_traitsIf6__halffS2_fjLj8192ELj1ELj1ELj8ELj16ENS_18Kernel_traits_baseILj8192EfS2_fS2_fjLj256EEEEELb0ELb0ELb0ELb1EEEvNS_9FwdParamsE --------------------------
	.section	.nv.constant0._ZN10layer_norm13ln_fwd_kernelINS_13Kernel_traitsIf6__halffS2_fjLj8192ELj1ELj1ELj8ELj16ENS_18Kernel_traits_baseILj8192EfS2_fS2_fjLj256EEEEELb0ELb0ELb0ELb1EEEvNS_9FwdParamsE,"a",@progbits
	.sectionflags	@""
	.align	4
.nv.constant0._ZN10layer_norm13ln_fwd_kernelINS_13Kernel_traitsIf6__halffS2_fjLj8192ELj1ELj1ELj8ELj16ENS_18Kernel_traits_baseILj8192EfS2_fS2_fjLj256EEEEELb0ELb0ELb0ELb1EEEvNS_9FwdParamsE:
	.zero		760


//--------------------- .nv.constant0._ZN10layer_norm13ln_fwd_kernelINS_13Kernel_traitsIf6__halffS2_fjLj8192ELj1ELj1ELj8ELj16ENS_18Kernel_traits_baseILj8192EfS2_fS2_fjLj256EEEEELb0ELb0ELb1ELb0EEEvNS_9FwdParamsE --------------------------
	.section	.nv.constant0._ZN10layer_norm13ln_fwd_kernelINS_13Kernel_traitsIf6__halffS2_fjLj8192ELj1ELj1ELj8ELj16ENS_18Kernel_traits_baseILj8192EfS2_fS2_fjLj256EEEEELb0ELb0ELb1ELb0EEEvNS_9FwdParamsE,"a",@progbits
	.sectionflags	@""
	.align	4
.nv.constant0._ZN10layer_norm13ln_fwd_kernelINS_13Kernel_traitsIf6__halffS2_fjLj8192ELj1ELj1ELj8ELj16ENS_18Kernel_traits_baseILj8192EfS2_fS2_fjLj256EEEEELb0ELb0ELb1ELb0EEEvNS_9FwdParamsE:
	.zero		760


//--------------------- .nv.constant0._ZN10layer_norm13ln_fwd_kernelINS_13Kernel_traitsIf6__halffS2_fjLj8192ELj1ELj1ELj8ELj16ENS_18Kernel_traits_baseILj8192EfS2_fS2_fjLj256EEEEELb0ELb0ELb1ELb1EEEvNS_9FwdParamsE --------------------------
	.section	.nv.constant0._ZN10layer_norm13ln_fwd_kernelINS_13Kernel_traitsIf6__halffS2_fjLj8192ELj1ELj1ELj8ELj16ENS_18Kernel_traits_baseILj8192EfS2_fS2_fjLj256EEEEELb0ELb0ELb1ELb1EEEvNS_9FwdParamsE,"a",@progbits
	.sectionflags	@""
	.align	4
.nv.constant0._ZN10layer_norm13ln_fwd_kernelINS_13Kernel_traitsIf6__halffS2_fjLj8192ELj1ELj1ELj8ELj16ENS_18Kernel_traits_baseILj8192EfS2_fS2_fjLj256EEEEELb0ELb0ELb1ELb1EEEvNS_9FwdParamsE:
	.zero		760


//--------------------- .nv.constant0._ZN10layer_norm13ln_fwd_kernelINS_13Kernel_traitsIf6__halffS2_fjLj8192ELj1ELj1ELj8ELj16ENS_18Kernel_traits_baseILj8192EfS2_fS2_fjLj256EEEEELb0ELb1ELb0ELb0EEEvNS_9FwdParamsE --------------------------
	.section	.nv.constant0._ZN10layer_norm13ln_fwd_kernelINS_13Kernel_traitsIf6__halffS2_fjLj8192ELj1ELj1ELj8ELj16ENS_18Kernel_traits_baseILj8192EfS2_fS2_fjLj256EEEEELb0ELb1ELb0ELb0EEEvNS_9FwdParamsE,"a",@progbits
	.sectionflags	@""
	.align	4
.nv.constant0._ZN10layer_norm13ln_fwd_kernelINS_13Kernel_traitsIf6__halffS2_fjLj8192ELj1ELj1ELj8ELj16ENS_18Kernel_traits_baseILj8192EfS2_fS2_fjLj256EEEEELb0ELb1ELb0ELb0EEEvNS_9FwdParamsE:
	.zero		760


//--------------------- .nv.constant0._ZN10layer_norm13ln_fwd_kernelINS_13Kernel_traitsIf6__halffS2_fjLj8192ELj1ELj1ELj8ELj16ENS_18Kernel_traits_baseILj8192EfS2_fS2_fjLj256EEEEELb0ELb1ELb0ELb1EEEvNS_9FwdParamsE --------------------------
	.section	.nv.constant0._ZN10layer_norm13ln_fwd_kernelINS_13Kernel_traitsIf6__halffS2_fjLj8192ELj1ELj1ELj8ELj16ENS_18Kernel_traits_baseILj8192EfS2_fS2_fjLj256EEEEELb0ELb1ELb0ELb1EEEvNS_9FwdParamsE,"a",@progbits
	.sectionflags	@""
	.align	4
.nv.constant0._ZN10layer_norm13ln_fwd_kernelINS_13Kernel_traitsIf6__halffS2_fjLj8192ELj1ELj1ELj8ELj16ENS_18Kernel_traits_baseILj8192EfS2_fS2_fjLj256EEEEELb0ELb1ELb0ELb1EEEvNS_9FwdParamsE:
	.zero		760


//--------------------- .nv.constant0._ZN10layer_norm13ln_fwd_kernelINS_13Kernel_traitsIf6__halffS2_fjLj8192ELj1ELj1ELj8ELj16ENS_18Kernel_traits_baseILj8192EfS2_fS2_fjLj256EEEEELb0ELb1ELb1ELb0EEEvNS_9FwdParamsE --------------------------
	.section	.nv.constant0._ZN10layer_norm13ln_fwd_kernelINS_13Kernel_traitsIf6__halffS2_fjLj8192ELj1ELj1ELj8ELj16ENS_18Kernel_traits_baseILj8192EfS2_fS2_fjLj256EEEEELb0ELb1ELb1ELb0EEEvNS_9FwdParamsE,"a",@progbits
	.sectionflags	@""
	.align	4
.nv.constant0._ZN10layer_norm13ln_fwd_kernelINS_13Kernel_traitsIf6__halffS2_fjLj8192ELj1ELj1ELj8ELj16ENS_18Kernel_traits_baseILj8192EfS2_fS2_fjLj256EEEEELb0ELb1ELb1ELb0EEEvNS_9FwdParamsE:
	.zero		760


//--------------------- .nv.constant0._ZN10layer_norm13ln_fwd_kernelINS_13Kernel_traitsIf6__halffS2_fjLj8192ELj1ELj1ELj8ELj16ENS_18Kernel_traits_baseILj8192EfS2_fS2_fjLj256EEEEELb0ELb1ELb1ELb1EEEvNS_9FwdParamsE --------------------------
	.section	.nv.constant0._ZN10layer_norm13ln_fwd_kernelINS_13Kernel_traitsIf6__halffS2_fjLj8192ELj1ELj1ELj8ELj16ENS_18Kernel_traits_baseILj8192EfS2_fS2_fjLj256EEEEELb0ELb1ELb1ELb1EEEvNS_9FwdParamsE,"a",@progbits
	.sectionflags	@""
	.align	4
.nv.constant0._ZN10layer_norm13ln_fwd_kernelINS_13Kernel_traitsIf6__halffS2_fjLj8192ELj1ELj1ELj8ELj16ENS_18Kernel_traits_baseILj8192EfS2_fS2_fjLj256EEEEELb0ELb1ELb1ELb1EEEvNS_9FwdParamsE:
	.zero		760


//--------------------- .nv.constant0._ZN10layer_norm13ln_fwd_kernelINS_13Kernel_traitsIf6__halffS2_fjLj8192ELj1ELj1ELj8ELj16ENS_18Kernel_traits_baseILj8192EfS2_fS2_fjLj256EEEEELb1ELb0ELb0ELb0EEEvNS_9FwdParamsE --------------------------
	.section	.nv.constant0._ZN10layer_norm13ln_fwd_kernelINS_13Kernel_traitsIf6__halffS2_fjLj8192ELj1ELj1ELj8ELj16ENS_18Kernel_traits_baseILj8192EfS2_fS2_fjLj256EEEEELb1ELb0ELb0ELb0EEEvNS_9FwdParamsE,"a",@progbits
	.sectionflags	@""
	.align	4
.nv.constant0._ZN10layer_norm13ln_fwd_kernelINS_13Kernel_traitsIf6__halffS2_fjLj8192ELj1ELj1ELj8ELj16ENS_18Kernel_traits_baseILj8192EfS2_fS2_fjLj256EEEEELb1ELb0ELb0ELb0EEEvNS_9FwdParamsE:
	.zero		760


//--------------------- .nv.constant0._ZN10layer_norm13ln_fwd_kernelINS_13Kernel_traitsIf6__halffS2_fjLj8192ELj1ELj1ELj8ELj16ENS_18Kernel_traits_baseILj8192EfS2_fS2_fjLj256EEEEELb1ELb0ELb0ELb1EEEvNS_9FwdParamsE --------------------------
	.section	.nv.constant0._ZN10layer_norm13ln_fwd_kernelINS_13Kernel_traitsIf6__halffS2_fjLj8192ELj1ELj1ELj8ELj16ENS_18Kernel_traits_baseILj8192EfS2_fS2_fjLj256EEEEELb1ELb0ELb0ELb1EEEvNS_9FwdParamsE,"a",@progbits
	.sectionflags	@""
	.align	4
.nv.constant0._ZN10layer_norm13ln_fwd_kernelINS_13Kernel_traitsIf6__halffS2_fjLj8192ELj1ELj1ELj8ELj16ENS_18Kernel_traits_baseILj8192EfS2_fS2_fjLj256EEEEELb1ELb0ELb0ELb1EEEvNS_9FwdParamsE:
	.zero		760


//--------------------- .nv.constant0._ZN10layer_norm13ln_fwd_kernelINS_13Kernel_traitsIf6__halffS2_fjLj8192ELj1ELj1ELj8ELj16ENS_18Kernel_traits_baseILj8192EfS2_fS2_fjLj256EEEEELb1ELb0ELb1ELb0EEEvNS_9FwdParamsE --------------------------
	.section	.nv.constant0._ZN10layer_norm13ln_fwd_kernelINS_13Kernel_traitsIf6__halffS2_fjLj8192ELj1ELj1ELj8ELj16ENS_18Kernel_traits_baseILj8192EfS2_fS2_fjLj256EEEEELb1ELb0ELb1ELb0EEEvNS_9FwdParamsE,"a",@progbits
	.sectionflags	@""
	.align	4
.nv.constant0._ZN10layer_norm13ln_fwd_kernelINS_13Kernel_traitsIf6__halffS2_fjLj8192ELj1ELj1ELj8ELj16ENS_18Kernel_traits_baseILj8192EfS2_fS2_fjLj256EEEEELb1ELb0ELb1ELb0EEEvNS_9FwdParamsE:
	.zero		760


//--------------------- .nv.constant0._ZN10layer_norm13ln_fwd_kernelINS_13Kernel_traitsIf6__halffS2_fjLj8192ELj1ELj1ELj8ELj16ENS_18Kernel_traits_baseILj8192EfS2_fS2_fjLj256EEEEELb1ELb0ELb1ELb1EEEvNS_9FwdParamsE --------------------------
	.section	.nv.constant0._ZN10layer_norm13ln_fwd_kernelINS_13Kernel_traitsIf6__halffS2_fjLj8192ELj1ELj1ELj8ELj16ENS_18Kernel_traits_baseILj8192EfS2_fS2_fjLj256EEEEELb1ELb0ELb1ELb1EEEvNS_9FwdParamsE,"a",@progbits
	.sectionflags	@""
	.align	4
.nv.constant0._ZN10layer_norm13ln_fwd_kernelINS_13Kernel_traitsIf6__halffS2_fjLj8192ELj1ELj1ELj8ELj16ENS_18Kernel_traits_baseILj8192EfS2_fS2_fjLj256EEEEELb1ELb0ELb1ELb1EEEvNS_9FwdParamsE:
	.zero		760


//--------------------- .nv.constant0._ZN10layer_norm13ln_fwd_kernelINS_13Kernel_traitsIf6__halffS2_fjLj8192ELj1ELj1ELj8ELj16ENS_18Kernel_traits_baseILj8192EfS2_fS2_fjLj256EEEEELb1ELb1ELb0ELb0EEEvNS_9FwdParamsE --------------------------
	.section	.nv.constant0._ZN10layer_norm13ln_fwd_kernelINS_13Kernel_traitsIf6__halffS2_fjLj8192ELj1ELj1ELj8ELj16ENS_18Kernel_traits_baseILj8192EfS2_fS2_fjLj256EEEEELb1ELb1ELb0ELb0EEEvNS_9FwdParamsE,"a",@progbits
	.sectionflags	@""
	.align	4
.nv.constant0._ZN10layer_norm13ln_fwd_kernelINS_13Kernel_traitsIf6__halffS2_fjLj8192ELj1ELj1ELj8ELj16ENS_18Kernel_traits_baseILj8192EfS2_fS2_fjLj256EEEEELb1ELb1ELb0ELb0EEEvNS_9FwdParamsE:
	.zero		760


//--------------------- .nv.constant0._ZN10layer_norm13ln_fwd_kernelINS_13Kernel_traitsIf6__halffS2_fjLj8192ELj1ELj1ELj8ELj16ENS_18Kernel_traits_baseILj8192EfS2_fS2_fjLj256EEEEELb1ELb1ELb0ELb1EEEvNS_9FwdParamsE --------------------------
	.section	.nv.constant0._ZN10layer_norm13ln_fwd_kernelINS_13Kernel_traitsIf6__halffS2_fjLj8192ELj1ELj1ELj8ELj16ENS_18Kernel_traits_baseILj8192EfS2_fS2_fjLj256EEEEELb1ELb1ELb0ELb1EEEvNS_9FwdParamsE,"a",@progbits
	.sectionflags	@""
	.align	4
.nv.constant0._ZN10layer_norm13ln_fwd_kernelINS_13Kernel_traitsIf6__halffS2_fjLj8192ELj1ELj1ELj8ELj16ENS_18Kernel_traits_baseILj8192EfS2_fS2_fjLj256EEEEELb1ELb1ELb0ELb1EEEvNS_9FwdParamsE:
	.zero		760


//--------------------- .nv.constant0._ZN10layer_norm13ln_fwd_kernelINS_13Kernel_traitsIf6__halffS2_fjLj8192ELj1ELj1ELj8ELj16ENS_18Kernel_traits_baseILj8192EfS2_fS2_fjLj256EEEEELb1ELb1ELb1ELb0EEEvNS_9FwdParamsE --------------------------
	.section	.nv.constant0._ZN10layer_norm13ln_fwd_kernelINS_13Kernel_traitsIf6__halffS2_fjLj8192ELj1ELj1ELj8ELj16ENS_18Kernel_traits_baseILj8192EfS2_fS2_fjLj256EEEEELb1ELb1ELb1ELb0EEEvNS_9FwdParamsE,"a",@progbits
	.sectionflags	@""
	.align	4
.nv.constant0._ZN10layer_norm13ln_fwd_kernelINS_13Kernel_traitsIf6__halffS2_fjLj8192ELj1ELj1ELj8ELj16ENS_18Kernel_traits_baseILj8192EfS2_fS2_fjLj256EEEEELb1ELb1ELb1ELb0EEEvNS_9FwdParamsE:
	.zero		760


//--------------------- .nv.constant0._ZN10layer_norm13ln_fwd_kernelINS_13Kernel_traitsIf6__halffS2_fjLj8192ELj1ELj1ELj8ELj16ENS_18Kernel_traits_baseILj8192EfS2_fS2_fjLj256EEEEELb1ELb1ELb1ELb1EEEvNS_9FwdParamsE --------------------------
	.section	.nv.constant0._ZN10layer_norm13ln_fwd_kernelINS_13Kernel_traitsIf6__halffS2_fjLj8192ELj1ELj1ELj8ELj16ENS_18Kernel_traits_baseILj8192EfS2_fS2_fjLj256EEEEELb1ELb1ELb1ELb1EEEvNS_9FwdParamsE,"a",@progbits
	.sectionflags	@""
	.align	4
.nv.constant0._ZN10layer_norm13ln_fwd_kernelINS_13Kernel_traitsIf6__halffS2_fjLj8192ELj1ELj1ELj8ELj16ENS_18Kernel_traits_baseILj8192EfS2_fS2_fjLj256EEEEELb1ELb1ELb1ELb1EEEvNS_9FwdParamsE:
	.zero		760


//--------------------- .nv.constant0._ZN10layer_norm13ln_fwd_kernelINS_13Kernel_traitsI6__halfffffjLj8192ELj1ELj1ELj8ELj16ENS_18Kernel_traits_baseILj8192ES2_ffffjLj256EEEEELb0ELb0ELb0ELb0EEEvNS_9FwdParamsE --------------------------
	.section	.nv.constant0._ZN10layer_norm13ln_fwd_kernelINS_13Kernel_traitsI6__halfffffjLj8192ELj1ELj1ELj8ELj16ENS_18Kernel_traits_baseILj8192ES2_ffffjLj256EEEEELb0ELb0ELb0ELb0EEEvNS_9FwdParamsE,"a",@progbits
	.sectionflags	@""
	.align	4
.nv.constant0._ZN10layer_norm13ln_fwd_kernelINS_13Kernel_traitsI6__halfffffjLj8192ELj1ELj1ELj8ELj16ENS_18Kernel_traits_baseILj8192ES2_ffffjLj256EEEEELb0ELb0ELb0ELb0EEEvNS_9FwdParamsE:
	.zero		760


//--------------------- .nv.constant0._ZN10layer_norm13ln_fwd_kernelINS_13Kernel_traitsI6__halfffffjLj8192ELj1ELj1ELj8ELj16ENS_18Kernel_traits_baseILj8192ES2_ffffjLj256EEEEELb0ELb0ELb0ELb1EEEvNS_9FwdParamsE --------------------------
	.section	.nv.constant0._ZN10layer_norm13ln_fwd_kernelINS_13Kernel_traitsI6__halfffffjLj8192ELj1ELj1ELj8ELj16ENS_18Kernel_traits_baseILj8192ES2_ffffjLj256EEEEELb0ELb0ELb0ELb1EEEvNS_9FwdParamsE,"a",@progbits
	.sectionflags	@""
	.align	4
.nv.constant0._ZN10layer_norm13ln_fwd_kernelINS_13Kernel_traitsI6__halfffffjLj8192ELj1ELj1ELj8ELj16ENS_18Kernel_traits_baseILj8192ES2_ffffjLj256EEEEELb0ELb0ELb0ELb1EEEvNS_9FwdParamsE:
	.zero		760


//--------------------- .nv.constant0._ZN10layer_norm13ln_fwd_kernelINS_13Kernel_traitsI6__halfffffjLj8192ELj1ELj1ELj8ELj16ENS_18Kernel_traits_baseILj8192ES2_ffffjLj256EEEEELb0ELb0ELb1ELb0EEEvNS_9FwdParamsE --------------------------
	.section	.nv.constant0._ZN10layer_norm13ln_fwd_kernelINS_13Kernel_traitsI6__halfffffjLj8192ELj1ELj1ELj8ELj16ENS_18Kernel_traits_baseILj8192ES2_ffffjLj256EEEEELb0ELb0ELb1ELb0EEEvNS_9FwdParamsE,"a",@progbits
	.sectionflags	@""
	.align	4
.nv.constant0._ZN10layer_norm13ln_fwd_kernelINS_13Kernel_traitsI6__halfffffjLj8192ELj1ELj1ELj8ELj16ENS_18Kernel_traits_baseILj8192ES2_ffffjLj256EEEEELb0ELb0ELb1ELb0EEEvNS_9FwdParamsE:
	.zero		760


//--------------------- .nv.constant0._ZN10layer_norm13ln_fwd_kernelINS_13Kernel_traitsI6__halfffffjLj8192ELj1ELj1ELj8ELj16ENS_18Kernel_traits_baseILj8192ES2_ffffjLj256EEEEELb0ELb0ELb1ELb1EEEvNS_9FwdParamsE --------------------------
	.section	.nv.constant0._ZN10layer_norm13ln_fwd_kernelINS_13Kernel_traitsI6__halfffffjLj8192ELj1ELj1ELj8ELj16ENS_18Kernel_traits_baseILj8192ES2_ffffjLj256EEEEELb0ELb0ELb1ELb1EEEvNS_9FwdParamsE,"a",@progbits
	.sectionflags	@""
	.align	4
.nv.constant0._ZN10layer_norm13ln_fwd_kernelINS_13Kernel_traitsI6__halfffffjLj8192ELj1ELj1ELj8ELj16ENS_18Kernel_traits_baseILj8192ES2_ffffjLj256EEEEELb0ELb0ELb1ELb1EEEvNS_9FwdParamsE:
	.zero		760


//--------------------- .nv.constant0._ZN10layer_norm13ln_fwd_kernelINS_13Kernel_traitsI6__halfffffjLj8192ELj1ELj1ELj8ELj16ENS_18Kernel_traits_baseILj8192ES2_ffffjLj256EEEEELb0ELb1ELb0ELb0EEEvNS_9FwdParamsE --------------------------
	.section	.nv.constant0._ZN10layer_norm13ln_fwd_kernelINS_13Kernel_traitsI6__halfffffjLj8192ELj1ELj1ELj8ELj16ENS_18Kernel_traits_baseILj8192ES2_ffffjLj256EEEEELb0ELb1ELb0ELb0EEEvNS_9FwdParamsE,"a",@progbits
	.sectionflags	@""
	.align	4
.nv.constant0._ZN10layer_norm13ln_fwd_kernelINS_13Kernel_traitsI6__halfffffjLj8192ELj1ELj1ELj8ELj16ENS_18Kernel_traits_baseILj8192ES2_ffffjLj256EEEEELb0ELb1ELb0ELb0EEEvNS_9FwdParamsE:
	.zero		760


//--------------------- .nv.constant0._ZN10layer_norm13ln_fwd_kernelINS_13Kernel_traitsI6__halfffffjLj8192ELj1ELj1ELj8ELj16ENS_18Kernel_traits_baseILj8192ES2_ffffjLj256EEEEELb0ELb1ELb0ELb1EEEvNS_9FwdParamsE --------------------------
	.section	.nv.constant0._ZN10layer_norm13ln_fwd_kernelINS_13Kernel_traitsI6__halfffffjLj8192ELj1ELj1ELj8ELj16ENS_18Kernel_traits_baseILj8192ES2_ffffjLj256EEEEELb0ELb1ELb0ELb1EEEvNS_9FwdParamsE,"a",@progbits
	.sectionflags	@""
	.align	4
.nv.constant0._ZN10layer_norm13ln_fwd_kernelINS_13Kernel_traitsI6__halfffffjLj8192ELj1ELj1ELj8ELj16ENS_18Kernel_traits_baseILj8192ES2_ffffjLj256EEEEELb0ELb1ELb0ELb1EEEvNS_9FwdParamsE:
	.zero		760


//--------------------- .nv.constant0._ZN10layer_norm13ln_fwd_kernelINS_13Kernel_traitsI6__halfffffjLj8192ELj1ELj1ELj8ELj16ENS_18Kernel_traits_baseILj8192ES2_ffffjLj256EEEEELb0ELb1ELb1ELb0EEEvNS_9FwdParamsE --------------------------
	.section	.nv.constant0._ZN10layer_norm13ln_fwd_kernelINS_13Kernel_traitsI6__halfffffjLj8192ELj1ELj1ELj8ELj16ENS_18Kernel_traits_baseILj8192ES2_ffffjLj256EEEEELb0ELb1ELb1ELb0EEEvNS_9FwdParamsE,"a",@progbits
	.sectionflags	@""
	.align	4
.nv.constant0._ZN10layer_norm13ln_fwd_kernelINS_13Kernel_traitsI6__halfffffjLj8192ELj1ELj1ELj8ELj16ENS_18Kernel_traits_baseILj8192ES2_ffffjLj256EEEEELb0ELb1ELb1ELb0EEEvNS_9FwdParamsE:
	.zero		760


//--------------------- .nv.constant0._ZN10layer_norm13ln_fwd_kernelINS_13Kernel_traitsI6__halfffffjLj8192ELj1ELj1ELj8ELj16ENS_18Kernel_traits_baseILj8192ES2_ffffjLj256EEEEELb0ELb1ELb1ELb1EEEvNS_9FwdParamsE --------------------------
	.section	.nv.constant0._ZN10layer_norm13ln_fwd_kernelINS_13Kernel_traitsI6__halfffffjLj8192ELj1ELj1ELj8ELj16ENS_18Kernel_traits_baseILj8192ES2_ffffjLj256EEEEELb0ELb1ELb1ELb1EEEvNS_9FwdParamsE,"a",@progbits
	.sectionflags	@""
	.align	4
.nv.constant0._ZN10layer_norm13ln_fwd_kernelINS_13Kernel_traitsI6__halfffffjLj8192ELj1ELj1ELj8ELj16ENS_18Kernel_traits_baseILj8192ES2_ffffjLj256EEEEELb0ELb1ELb1ELb1EEEvNS_9FwdParamsE:
	.zero		760


//--------------------- .nv.constant0._ZN10layer_norm13ln_fwd_kernelINS_13Kernel_traitsI6__halfffffjLj8192ELj1ELj1ELj8ELj16ENS_18Kernel_traits_baseILj8192ES2_ffffjLj256EEEEELb1ELb0ELb0ELb0EEEvNS_9FwdParamsE --------------------------
	.section	.nv.constant0._ZN10layer_norm13ln_fwd_kernelINS_13Kernel_traitsI6__halfffffjLj8192ELj1ELj1ELj8ELj16ENS_18Kernel_traits_baseILj8192ES2_ffffjLj256EEEEELb1ELb0ELb0ELb0EEEvNS_9FwdParamsE,"a",@progbits
	.sectionflags	@""
	.align	4
.nv.constant0._ZN10layer_norm13ln_fwd_kernelINS_13Kernel_traitsI6__halfffffjLj8192ELj1ELj1ELj8ELj16ENS_18Kernel_traits_baseILj8192ES2_ffffjLj256EEEEELb1ELb0ELb0ELb0EEEvNS_9FwdParamsE:
	.zero		760


//--------------------- .nv.constant0._ZN10layer_norm13ln_fwd_kernelINS_13Kernel_traitsI6__halfffffjLj8192ELj1ELj1ELj8ELj16ENS_18Kernel_traits_baseILj8192ES2_ffffjLj256EEEEELb1ELb0ELb0ELb1EEEvNS_9FwdParamsE --------------------------
	.section	.nv.constant0._ZN10layer_norm13ln_fwd_kernelINS_13Kernel_traitsI6__halfffffjLj8192ELj1ELj1ELj8ELj16ENS_18Kernel_traits_baseILj8192ES2_ffffjLj256EEEEELb1ELb0ELb0ELb1EEEvNS_9FwdParamsE,"a",@progbits
	.sectionflags	@""
	.align	4
.nv.constant0._ZN10layer_norm13ln_fwd_kernelINS_13Kernel_traitsI6__halfffffjLj8192ELj1ELj1ELj8ELj16ENS_18Kernel_traits_baseILj8192ES2_ffffjLj256EEEEELb1ELb0ELb0ELb1EEEvNS_9FwdParamsE:
	.zero		760


//--------------------- .nv.constant0._ZN10layer_norm13ln_fwd_kernelINS_13Kernel_traitsI6__halfffffjLj8192ELj1ELj1ELj8ELj16ENS_18Kernel_traits_baseILj8192ES2_ffffjLj256EEEEELb1ELb0ELb1ELb0EEEvNS_9FwdParamsE --------------------------
	.section	.nv.constant0._ZN10layer_norm13ln_fwd_kernelINS_13Kernel_traitsI6__halfffffjLj8192ELj1ELj1ELj8ELj16ENS_18Kernel_traits_baseILj8192ES2_ffffjLj256EEEEELb1ELb0ELb1ELb0EEEvNS_9FwdParamsE,"a",@progbits
	.sectionflags	@""
	.align	4
.nv.constant0._ZN10layer_norm13ln_fwd_kernelINS_13Kernel_traitsI6__halfffffjLj8192ELj1ELj1ELj8ELj16ENS_18Kernel_traits_baseILj8192ES2_ffffjLj256EEEEELb1ELb0ELb1ELb0EEEvNS_9FwdParamsE:
	.zero		760


//--------------------- .nv.constant0._ZN10layer_norm13ln_fwd_kernelINS_13Kernel_traitsI6__halfffffjLj8192ELj1ELj1ELj8ELj16ENS_18Kernel_traits_baseILj8192ES2_ffffjLj256EEEEELb1ELb0ELb1ELb1EEEvNS_9FwdParamsE --------------------------
	.section	.nv.constant0._ZN10layer_norm13ln_fwd_kernelINS_13Kernel_traitsI6__halfffffjLj8192ELj1ELj1ELj8ELj16ENS_18Kernel_traits_baseILj8192ES2_ffffjLj256EEEEELb1ELb0ELb1ELb1EEEvNS_9FwdParamsE,"a",@progbits
	.sectionflags	@""
	.align	4
.nv.constant0._ZN10layer_norm13ln_fwd_kernelINS_13Kernel_traitsI6__halfffffjLj8192ELj1ELj1ELj8ELj16ENS_18Kernel_traits_baseILj8192ES2_ffffjLj256EEEEELb1ELb0ELb1ELb1EEEvNS_9FwdParamsE:
	.zero		760


//--------------------- .nv.constant0._ZN10layer_norm13ln_fwd_kernelINS_13Kernel_traitsI6__halfffffjLj8192ELj1ELj1ELj8ELj16ENS_18Kernel_traits_baseILj8192ES2_ffffjLj256EEEEELb1ELb1ELb0ELb0EEEvNS_9FwdParamsE --------------------------
	.section	.nv.constant0._ZN10layer_norm13ln_fwd_kernelINS_13Kernel_traitsI6__halfffffjLj8192ELj1ELj1ELj8ELj16ENS_18Kernel_traits_baseILj8192ES2_ffffjLj256EEEEELb1ELb1ELb0ELb0EEEvNS_9FwdParamsE,"a",@progbits
	.sectionflags	@""
	.align	4
.nv.constant0._ZN10layer_norm13ln_fwd_kernelINS_13Kernel_traitsI6__halfffffjLj8192ELj1ELj1ELj8ELj16ENS_18Kernel_traits_baseILj8192ES2_ffffjLj256EEEEELb1ELb1ELb0ELb0EEEvNS_9FwdParamsE:
	.zero		760


//--------------------- .nv.constant0._ZN10layer_norm13ln_fwd_kernelINS_13Kernel_traitsI6__halfffffjLj8192ELj1ELj1ELj8ELj16ENS_18Kernel_traits_baseILj8192ES2_ffffjLj256EEEEELb1ELb1ELb0ELb1EEEvNS_9FwdParamsE --------------------------
	.section	.nv.constant0._ZN10layer_norm13ln_fwd_kernelINS_13Kernel_traitsI6__halfffffjLj8192ELj1ELj1ELj8ELj16ENS_18Kernel_traits_baseILj8192ES2_ffffjLj256EEEEELb1ELb1ELb0ELb1EEEvNS_9FwdParamsE,"a",@progbits
	.sectionflags	@""
	.align	4
.nv.constant0._ZN10layer_norm13ln_fwd_kernelINS_13Kernel_traitsI6__halfffffjLj8192ELj1ELj1ELj8ELj16ENS_18Kernel_traits_baseILj8192ES2_ffffjLj256EEEEELb1ELb1ELb0ELb1EEEvNS_9FwdParamsE:
	.zero		760


//--------------------- .nv.constant0._ZN10layer_norm13ln_fwd_kernelINS_13Kernel_traitsI6__halfffffjLj8192ELj1ELj1ELj8ELj16ENS_18Kernel_traits_baseILj8192ES2_ffffjLj256EEEEELb1ELb1ELb1ELb0EEEvNS_9FwdParamsE --------------------------
	.section	.nv.constant0._ZN10layer_norm13ln_fwd_kernelINS_13Kernel_traitsI6__halfffffjLj8192ELj1ELj1ELj8ELj16ENS_18Kernel_traits_baseILj8192ES2_ffffjLj256EEEEELb1ELb1ELb1ELb0EEEvNS_9FwdParamsE,"a",@progbits
	.sectionflags	@""
	.align	4
.nv.constant0._ZN10layer_norm13ln_fwd_kernelINS_13Kernel_traitsI6__halfffffjLj8192ELj1ELj1ELj8ELj16ENS_18Kernel_traits_baseILj8192ES2_ffffjLj256EEEEELb1ELb1ELb1ELb0EEEvNS_9FwdParamsE:
	.zero		760


//--------------------- .nv.constant0._ZN10layer_norm13ln_fwd_kernelINS_13Kernel_traitsI6__halfffffjLj8192ELj1ELj1ELj8ELj16ENS_18Kernel_traits_baseILj8192ES2_ffffjLj256EEEEELb1ELb1ELb1ELb1EEEvNS_9FwdParamsE --------------------------
	.section	.nv.constant0._ZN10layer_norm13ln_fwd_kernelINS_13Kernel_traitsI6__halfffffjLj8192ELj1ELj1ELj8ELj16ENS_18Kernel_traits_baseILj8192ES2_ffffjLj256EEEEELb1ELb1ELb1ELb1EEEvNS_9FwdParamsE,"a",@progbits
	.sectionflags	@""
	.align	4
.nv.constant0._ZN10layer_norm13ln_fwd_kernelINS_13Kernel_traitsI6__halfffffjLj8192ELj1ELj1ELj8ELj16ENS_18Kernel_traits_baseILj8192ES2_ffffjLj256EEEEELb1ELb1ELb1ELb1EEEvNS_9FwdParamsE:
	.zero		760


//--------------------- .nv.constant0._ZN10layer_norm13ln_fwd_kernelINS_13Kernel_traitsIfffffjLj8192ELj1ELj1ELj8ELj16ENS_18Kernel_traits_baseILj8192EfffffjLj256EEEEELb0ELb0ELb0ELb0EEEvNS_9FwdParamsE --------------------------
	.section	.nv.constant0._ZN10layer_norm13ln_fwd_kernelINS_13Kernel_traitsIfffffjLj8192ELj1ELj1ELj8ELj16ENS_18Kernel_traits_baseILj8192EfffffjLj256EEEEELb0ELb0ELb0ELb0EEEvNS_9FwdParamsE,"a",@progbits
	.sectionflags	@""
	.align	4
.nv.constant0._ZN10layer_norm13ln_fwd_kernelINS_13Kernel_traitsIfffffjLj8192ELj1ELj1ELj8ELj16ENS_18Kernel_traits_baseILj8192EfffffjLj256EEEEELb0ELb0ELb0ELb0EEEvNS_9FwdParamsE:
	.zero		760


//--------------------- .nv.constant0._ZN10layer_norm13ln_fwd_kernelINS_13Kernel_traitsIfffffjLj8192ELj1ELj1ELj8ELj16ENS_18Kernel_traits_baseILj8192EfffffjLj256EEEEELb0ELb0ELb0ELb1EEEvNS_9FwdParamsE --------------------------
	.section	.nv.constant0._ZN10layer_norm13ln_fwd_kernelINS_13Kernel_traitsIfffffjLj8192ELj1ELj1ELj8ELj16ENS_18Kernel_traits_baseILj8192EfffffjLj256EEEEELb0ELb0ELb0ELb1EEEvNS_9FwdParamsE,"a",@progbits
	.sectionflags	@""
	.align	4
.nv.constant0._ZN10layer_norm13ln_fwd_kernelINS_13Kernel_traitsIfffffjLj8192ELj1ELj1ELj8ELj16ENS_18Kernel_traits_baseILj8192EfffffjLj256EEEEELb0ELb0ELb0ELb1EEEvNS_9FwdParamsE:
	.zero		760


//--------------------- .nv.constant0._ZN10layer_norm13ln_fwd_kernelINS_13Kernel_traitsIfffffjLj8192ELj1ELj1ELj8ELj16ENS_18Kernel_traits_baseILj8192EfffffjLj256EEEEELb0ELb0ELb1ELb0EEEvNS_9FwdParamsE --------------------------
	.section	.nv.constant0._ZN10layer_norm13ln_fwd_kernelINS_13Kernel_traitsIfffffjLj8192ELj1ELj1ELj8ELj16ENS_18Kernel_traits_baseILj8192EfffffjLj256EEEEELb0ELb0ELb1ELb0EEEvNS_9FwdParamsE,"a",@progbits
	.sectionflags	@""
	.align	4
.nv.constant0._ZN10layer_norm13ln_fwd_kernelINS_13Kernel_traitsIfffffjLj8192ELj1ELj1ELj8ELj16ENS_18Kernel_traits_baseILj8192EfffffjLj256EEEEELb0ELb0ELb1ELb0EEEvNS_9FwdParamsE:
	.zero		760


//--------------------- .nv.constant0._ZN10layer_norm13ln_fwd_kernelINS_13Kernel_traitsIfffffjLj8192ELj1ELj1ELj8ELj16ENS_18Kernel_traits_baseILj8192EfffffjLj256EEEEELb0ELb0ELb1ELb1EEEvNS_9FwdParamsE --------------------------
	.section	.nv.constant0._ZN10layer_norm13ln_fwd_kernelINS_13Kernel_traitsIfffffjLj8192ELj1ELj1ELj8ELj16ENS_18Kernel_traits_baseILj8192EfffffjLj256EEEEELb0ELb0ELb1ELb1EEEvNS_9FwdParamsE,"a",@progbits
	.sectionflags	@""
	.align	4
.nv.constant0._ZN10layer_norm13ln_fwd_kernelINS_13Kernel_traitsIfffffjLj8192ELj1ELj1ELj8ELj16ENS_18Kernel_traits_baseILj8192EfffffjLj256EEEEELb0ELb0ELb1ELb1EEEvNS_9FwdParamsE:
	.zero		760


//--------------------- .nv.constant0._ZN10layer_norm13ln_fwd_kernelINS_13Kernel_traitsIfffffjLj8192ELj1ELj1ELj8ELj16ENS_18Kernel_traits_baseILj8192EfffffjLj256EEEEELb0ELb1ELb0ELb0EEEvNS_9FwdParamsE --------------------------
	.section	.nv.constant0._ZN10layer_norm13ln_fwd_kernelINS_13Kernel_traitsIfffffjLj8192ELj1ELj1ELj8ELj16ENS_18Kernel_traits_baseILj8192EfffffjLj256EEEEELb0ELb1ELb0ELb0EEEvNS_9FwdParamsE,"a",@progbits
	.sectionflags	@""
	.align	4
.nv.constant0._ZN10layer_norm13ln_fwd_kernelINS_13Kernel_traitsIfffffjLj8192ELj1ELj1ELj8ELj16ENS_18Kernel_traits_baseILj8192EfffffjLj256EEEEELb0ELb1ELb0ELb0EEEvNS_9FwdParamsE:
	.zero		760


//--------------------- .nv.constant0._ZN10layer_norm13ln_fwd_kernelINS_13Kernel_traitsIfffffjLj8192ELj1ELj1ELj8ELj16ENS_18Kernel_traits_baseILj8192EfffffjLj256EEEEELb0ELb1ELb0ELb1EEEvNS_9FwdParamsE --------------------------
	.section	.nv.constant0._ZN10layer_norm13ln_fwd_kernelINS_13Kernel_traitsIfffffjLj8192ELj1ELj1ELj8ELj16ENS_18Kernel_traits_baseILj8192EfffffjLj256EEEEELb0ELb1ELb0ELb1EEEvNS_9FwdParamsE,"a",@progbits
	.sectionflags	@""
	.align	4
.nv.constant0._ZN10layer_norm13ln_fwd_kernelINS_13Kernel_traitsIfffffjLj8192ELj1ELj1ELj8ELj16ENS_18Kernel_traits_baseILj8192EfffffjLj256EEEEELb0ELb1ELb0ELb1EEEvNS_9FwdParamsE:
	.zero		760


//--------------------- .nv.constant0._ZN10layer_norm13ln_fwd_kernelINS_13Kernel_traitsIfffffjLj8192ELj1ELj1ELj8ELj16ENS_18Kernel_traits_baseILj8192EfffffjLj256EEEEELb0ELb1ELb1ELb0EEEvNS_9FwdParamsE --------------------------
	.section	.nv.constant0._ZN10layer_norm13ln_fwd_kernelINS_13Kernel_traitsIfffffjLj8192ELj1ELj1ELj8ELj16ENS_18Kernel_traits_baseILj8192EfffffjLj256EEEEELb0ELb1ELb1ELb0EEEvNS_9FwdParamsE,"a",@progbits
	.sectionflags	@""
	.align	4
.nv.constant0._ZN10layer_norm13ln_fwd_kernelINS_13Kernel_traitsIfffffjLj8192ELj1ELj1ELj8ELj16ENS_18Kernel_traits_baseILj8192EfffffjLj256EEEEELb0ELb1ELb1ELb0EEEvNS_9FwdParamsE:
	.zero		760


//--------------------- .nv.constant0._ZN10layer_norm13ln_fwd_kernelINS_13Kernel_traitsIfffffjLj8192ELj1ELj1ELj8ELj16ENS_18Kernel_traits_baseILj8192EfffffjLj256EEEEELb0ELb1ELb1ELb1EEEvNS_9FwdParamsE --------------------------
	.section	.nv.constant0._ZN10layer_norm13ln_fwd_kernelINS_13Kernel_traitsIfffffjLj8192ELj1ELj1ELj8ELj16ENS_18Kernel_traits_baseILj8192EfffffjLj256EEEEELb0ELb1ELb1ELb1EEEvNS_9FwdParamsE,"a",@progbits
	.sectionflags	@""
	.align	4
.nv.constant0._ZN10layer_norm13ln_fwd_kernelINS_13Kernel_traitsIfffffjLj8192ELj1ELj1ELj8ELj16ENS_18Kernel_traits_baseILj8192EfffffjLj256EEEEELb0ELb1ELb1ELb1EEEvNS_9FwdParamsE:
	.zero		760


//--------------------- .nv.constant0._ZN10layer_norm13ln_fwd_kernelINS_13Kernel_traitsIfffffjLj8192ELj1ELj1ELj8ELj16ENS_18Kernel_traits_baseILj8192EfffffjLj256EEEEELb1ELb0ELb0ELb0EEEvNS_9FwdParamsE --------------------------
	.section	.nv.constant0._ZN10layer_norm13ln_fwd_kernelINS_13Kernel_traitsIfffffjLj8192ELj1ELj1ELj8ELj16ENS_18Kernel_traits_baseILj8192EfffffjLj256EEEEELb1ELb0ELb0ELb0EEEvNS_9FwdParamsE,"a",@progbits
	.sectionflags	@""
	.align	4
.nv.constant0._ZN10layer_norm13ln_fwd_kernelINS_13Kernel_traitsIfffffjLj8192ELj1ELj1ELj8ELj16ENS_18Kernel_traits_baseILj8192EfffffjLj256EEEEELb1ELb0ELb0ELb0EEEvNS_9FwdParamsE:
	.zero		760


//--------------------- .nv.constant0._ZN10layer_norm13ln_fwd_kernelINS_13Kernel_traitsIfffffjLj8192ELj1ELj1ELj8ELj16ENS_18Kernel_traits_baseILj8192EfffffjLj256EEEEELb1ELb0ELb0ELb1EEEvNS_9FwdParamsE --------------------------
	.section	.nv.constant0._ZN10layer_norm13ln_fwd_kernelINS_13Kernel_traitsIfffffjLj8192ELj1ELj1ELj8ELj16ENS_18Kernel_traits_baseILj8192EfffffjLj256EEEEELb1ELb0ELb0ELb1EEEvNS_9FwdParamsE,"a",@progbits
	.sectionflags	@""
	.align	4
.nv.constant0._ZN10layer_norm13ln_fwd_kernelINS_13Kernel_traitsIfffffjLj8192ELj1ELj1ELj8ELj16ENS_18Kernel_traits_baseILj8192EfffffjLj256EEEEELb1ELb0ELb0ELb1EEEvNS_9FwdParamsE:
	.zero		760


//--------------------- .nv.constant0._ZN10layer_norm13ln_fwd_kernelINS_13Kernel_traitsIfffffjLj8192ELj1ELj1ELj8ELj16ENS_18Kernel_traits_baseILj8192EfffffjLj256EEEEELb1ELb0ELb1ELb0EEEvNS_9FwdParamsE --------------------------
	.section	.nv.constant0._ZN10layer_norm13ln_fwd_kernelINS_13Kernel_traitsIfffffjLj8192ELj1ELj1ELj8ELj16ENS_18Kernel_traits_baseILj8192EfffffjLj256EEEEELb1ELb0ELb1ELb0EEEvNS_9FwdParamsE,"a",@progbits
	.sectionflags	@""
	.align	4
.nv.constant0._ZN10layer_norm13ln_fwd_kernelINS_13Kernel_traitsIfffffjLj8192ELj1ELj1ELj8ELj16ENS_18Kernel_traits_baseILj8192EfffffjLj256EEEEELb1ELb0ELb1ELb0EEEvNS_9FwdParamsE:
	.zero		760


//--------------------- .nv.constant0._ZN10layer_norm13ln_fwd_kernelINS_13Kernel_traitsIfffffjLj8192ELj1ELj1ELj8ELj16ENS_18Kernel_traits_baseILj8192EfffffjLj256EEEEELb1ELb0ELb1ELb1EEEvNS_9FwdParamsE --------------------------
	.section	.nv.constant0._ZN10layer_norm13ln_fwd_kernelINS_13Kernel_traitsIfffffjLj8192ELj1ELj1ELj8ELj16ENS_18Kernel_traits_baseILj8192EfffffjLj256EEEEELb1ELb0ELb1ELb1EEEvNS_9FwdParamsE,"a",@progbits
	.sectionflags	@""
	.align	4
.nv.constant0._ZN10layer_norm13ln_fwd_kernelINS_13Kernel_traitsIfffffjLj8192ELj1ELj1ELj8ELj16ENS_18Kernel_traits_baseILj8192EfffffjLj256EEEEELb1ELb0ELb1ELb1EEEvNS_9FwdParamsE:
	.zero		760


//--------------------- .nv.constant0._ZN10layer_norm13ln_fwd_kernelINS_13Kernel_traitsIfffffjLj8192ELj1ELj1ELj8ELj16ENS_18Kernel_traits_baseILj8192EfffffjLj256EEEEELb1ELb1ELb0ELb0EEEvNS_9FwdParamsE --------------------------
	.section	.nv.constant0._ZN10layer_norm13ln_fwd_kernelINS_13Kernel_traitsIfffffjLj8192ELj1ELj1ELj8ELj16ENS_18Kernel_traits_baseILj8192EfffffjLj256EEEEELb1ELb1ELb0ELb0EEEvNS_9FwdParamsE,"a",@progbits
	.sectionflags	@""
	.align	4
.nv.constant0._ZN10layer_norm13ln_fwd_kernelINS_13Kernel_traitsIfffffjLj8192ELj1ELj1ELj8ELj16ENS_18Kernel_traits_baseILj8192EfffffjLj256EEEEELb1ELb1ELb0ELb0EEEvNS_9FwdParamsE:
	.zero		760


//--------------------- .nv.constant0._ZN10layer_norm13ln_fwd_kernelINS_13Kernel_traitsIfffffjLj8192ELj1ELj1ELj8ELj16ENS_18Kernel_traits_baseILj8192EfffffjLj256EEEEELb1ELb1ELb0ELb1EEEvNS_9FwdParamsE --------------------------
	.section	.nv.constant0._ZN10layer_norm13ln_fwd_kernelINS_13Kernel_traitsIfffffjLj8192ELj1ELj1ELj8ELj16ENS_18Kernel_traits_baseILj8192EfffffjLj256EEEEELb1ELb1ELb0ELb1EEEvNS_9FwdParamsE,"a",@progbits
	.sectionflags	@""
	.align	4
.nv.constant0._ZN10layer_norm13ln_fwd_kernelINS_13Kernel_traitsIfffffjLj8192ELj1ELj1ELj8ELj16ENS_18Kernel_traits_baseILj8192EfffffjLj256EEEEELb1ELb1ELb0ELb1EEEvNS_9FwdParamsE:
	.zero		760


//--------------------- .nv.constant0._ZN10layer_norm13ln_fwd_kernelINS_13Kernel_traitsIfffffjLj8192ELj1ELj1ELj8ELj16ENS_18Kernel_traits_baseILj8192EfffffjLj256EEEEELb1ELb1ELb1ELb0EEEvNS_9FwdParamsE --------------------------
	.section	.nv.constant0._ZN10layer_norm13ln_fwd_kernelINS_13Kernel_traitsIfffffjLj8192ELj1ELj1ELj8ELj16ENS_18Kernel_traits_baseILj8192EfffffjLj256EEEEELb1ELb1ELb1ELb0EEEvNS_9FwdParamsE,"a",@progbits
	.sectionflags	@""
	.align	4
.nv.constant0._ZN10layer_norm13ln_fwd_kernelINS_13Kernel_traitsIfffffjLj8192ELj1ELj1ELj8ELj16ENS_18Kernel_traits_baseILj8192EfffffjLj256EEEEELb1ELb1ELb1ELb0EEEvNS_9FwdParamsE:
	.zero		760


//--------------------- .nv.constant0._ZN10layer_norm13ln_fwd_kernelINS_13Kernel_traitsIfffffjLj8192ELj1ELj1ELj8ELj16ENS_18Kernel_traits_baseILj8192EfffffjLj256EEEEELb1ELb1ELb1ELb1EEEvNS_9FwdParamsE --------------------------
	.section	.nv.constant0._ZN10layer_norm13ln_fwd_kernelINS_13Kernel_traitsIfffffjLj8192ELj1ELj1ELj8ELj16ENS_18Kernel_traits_baseILj8192EfffffjLj256EEEEELb1ELb1ELb1ELb1EEEvNS_9FwdParamsE,"a",@progbits
	.sectionflags	@""
	.align	4
.nv.constant0._ZN10layer_norm13ln_fwd_kernelINS_13Kernel_traitsIfffffjLj8192ELj1ELj1ELj8ELj16ENS_18Kernel_traits_baseILj8192EfffffjLj256EEEEELb1ELb1ELb1ELb1EEEvNS_9FwdParamsE:
	.zero		760


//--------------------- SYMBOLS --------------------------

	.type		.nv.reservedSmem.offset0,@object
	.size		.nv.reservedSmem.offset0,0x4
